	.target	sm_80

	.elftype	@"ET_EXEC"


//--------------------- .note.nv.tkinfo           --------------------------
	.section	.note.nv.tkinfo,"",@"SHT_NOTE"
	.sectionflags	@"SHF_NOTE_NV_TKINFO"
	.tkinfo
        /*0018*/ 	.word	0x00000002
        /*0030*/ 	.string	""
        /*0030*/ 	.string	"ptxas"
        /*0030*/ 	.string	"Cuda compilation tools, release 13.0, V13.0.88"
        /*0030*/ 	.string	"Build cuda_13.0.r13.0/compiler.36424714_0"
        /*0030*/ 	.string	"-arch sm_80 -m 64 "



//--------------------- .note.nv.cuinfo           --------------------------
	.section	.note.nv.cuinfo,"",@"SHT_NOTE"
	.sectionflags	@"SHF_NOTE_NV_CUINFO"
        /*0018*/ 	.short	0x0002
        /*001a*/ 	.short	0x0050
        /*001c*/ 	.short	0x0082
	.zero		2


//--------------------- .nv.info                  --------------------------
	.section	.nv.info,"",@"SHT_CUDA_INFO"
	.align	4


	//----- nvinfo : EIATTR_REGCOUNT
	.align		4
        /*0000*/ 	.byte	0x04, 0x2f
        /*0002*/ 	.short	(.L_1 - .L_0)
	.align		4
.L_0:
        /*0004*/ 	.word	index@(_ZN10layer_norm13ln_bwd_kernelINS_13Kernel_traitsIfffffjLj1536ELj1ELj1ELj4ELj16ENS_18Kernel_traits_baseILj1536EfffffjLj128EEEEELb1ELb1ELb1ELb1EEEvNS_9BwdParamsE)
        /*0008*/ 	.word	0x0000008d


	//----- nvinfo : EIATTR_FRAME_SIZE
	.align		4
.L_1:
        /*000c*/ 	.byte	0x04, 0x11
        /*000e*/ 	.short	(.L_3 - .L_2)
	.align		4
.L_2:
        /*0010*/ 	.word	index@($__internal_199_$__cuda_sm70_shflsync_down_p)
        /*0014*/ 	.word	0x00000000


	//----- nvinfo : EIATTR_FRAME_SIZE
	.align		4
.L_3:
        /*0018*/ 	.byte	0x04, 0x11
        /*001a*/ 	.short	(.L_5 - .L_4)
	.align		4
.L_4:
        /*001c*/ 	.word	index@(_ZN10layer_norm13ln_bwd_kernelINS_13Kernel_traitsIfffffjLj1536ELj1ELj1ELj4ELj16ENS_18Kernel_traits_baseILj1536EfffffjLj128EEEEELb1ELb1ELb1ELb1EEEvNS_9BwdParamsE)
        /*0020*/ 	.word	0x00000000


	//----- nvinfo : EIATTR_REGCOUNT
	.align		4
.L_5:
        /*0024*/ 	.byte	0x04, 0x2f
        /*0026*/ 	.short	(.L_7 - .L_6)
	.align		4
.L_6:
        /*0028*/ 	.word	index@(_ZN10layer_norm22ln_bwd_finalize_kernelINS_22Kernel_traits_finalizeILj1536EfffffjLb1ELj1024ELj4ENS_18Kernel_traits_baseILj1536EfffffjLj1024EEEEELb1ELb1EEEvNS_9BwdParamsE)
        /*002c*/ 	.word	0x00000020


	//----- nvinfo : EIATTR_FRAME_SIZE
	.align		4
.L_7:
        /*0030*/ 	.byte	0x04, 0x11
        /*0032*/ 	.short	(.L_9 - .L_8)
	.align		4
.L_8:
        /*0034*/ 	.word	index@($__internal_198_$__cuda_sm70_shflsync_bfly_p)
        /*0038*/ 	.word	0x00000000


	//----- nvinfo : EIATTR_FRAME_SIZE
	.align		4
.L_9:
        /*003c*/ 	.byte	0x04, 0x11
        /*003e*/ 	.short	(.L_11 - .L_10)
	.align		4
.L_10:
        /*0040*/ 	.word	index@(_ZN10layer_norm22ln_bwd_finalize_kernelINS_22Kernel_traits_finalizeILj1536EfffffjLb1ELj1024ELj4ENS_18Kernel_traits_baseILj1536EfffffjLj1024EEEEELb1ELb1EEEvNS_9BwdParamsE)
        /*0044*/ 	.word	0x00000000


	//----- nvinfo : EIATTR_REGCOUNT
	.align		4
.L_11:
        /*0048*/ 	.byte	0x04, 0x2f
        /*004a*/ 	.short	(.L_13 - .L_12)
	.align		4
.L_12:
        /*004c*/ 	.word	index@(_ZN10layer_norm13ln_bwd_kernelINS_13Kernel_traitsIfffffjLj1536ELj1ELj1ELj4ELj16ENS_18Kernel_traits_baseILj1536EfffffjLj128EEEEELb1ELb1ELb1ELb0EEEvNS_9BwdParamsE)
        /*0050*/ 	.word	0x0000008e


	//----- nvinfo : EIATTR_FRAME_SIZE
	.align		4
.L_13:
        /*0054*/ 	.byte	0x04, 0x11
        /*0056*/ 	.short	(.L_15 - .L_14)
	.align		4
.L_14:
        /*0058*/ 	.word	index@($__internal_197_$__cuda_sm70_shflsync_down_p)
        /*005c*/ 	.word	0x00000000


	//----- nvinfo : EIATTR_FRAME_SIZE
	.align		4
.L_15:
        /*0060*/ 	.byte	0x04, 0x11
        /*0062*/ 	.short	(.L_17 - .L_16)
	.align		4
.L_16:
        /*0064*/ 	.word	index@(_ZN10layer_norm13ln_bwd_kernelINS_13Kernel_traitsIfffffjLj1536ELj1ELj1ELj4ELj16ENS_18Kernel_traits_baseILj1536EfffffjLj128EEEEELb1ELb1ELb1ELb0EEEvNS_9BwdParamsE)
        /*0068*/ 	.word	0x00000000


	//----- nvinfo : EIATTR_REGCOUNT
	.align		4
.L_17:
        /*006c*/ 	.byte	0x04, 0x2f
        /*006e*/ 	.short	(.L_19 - .L_18)
	.align		4
.L_18:
        /*0070*/ 	.word	index@(_ZN10layer_norm22ln_bwd_finalize_kernelINS_22Kernel_traits_finalizeILj1536EfffffjLb1ELj1024ELj4ENS_18Kernel_traits_baseILj1536EfffffjLj1024EEEEELb1ELb0EEEvNS_9BwdParamsE)
        /*0074*/ 	.word	0x00000020


	//----- nvinfo : EIATTR_FRAME_SIZE
	.align		4
.L_19:
        /*0078*/ 	.byte	0x04, 0x11
        /*007a*/ 	.short	(.L_21 - .L_20)
	.align		4
.L_20:
        /*007c*/ 	.word	index@($__internal_196_$__cuda_sm70_shflsync_bfly_p)
        /*0080*/ 	.word	0x00000000


	//----- nvinfo : EIATTR_FRAME_SIZE
	.align		4
.L_21:
        /*0084*/ 	.byte	0x04, 0x11
        /*0086*/ 	.short	(.L_23 - .L_22)
	.align		4
.L_22:
        /*0088*/ 	.word	index@(_ZN10layer_norm22ln_bwd_finalize_kernelINS_22Kernel_traits_finalizeILj1536EfffffjLb1ELj1024ELj4ENS_18Kernel_traits_baseILj1536EfffffjLj1024EEEEELb1ELb0EEEvNS_9BwdParamsE)
        /*008c*/ 	.word	0x00000000


	//----- nvinfo : EIATTR_REGCOUNT
	.align		4
.L_23:
        /*0090*/ 	.byte	0x04, 0x2f
        /*0092*/ 	.short	(.L_25 - .L_24)
	.align		4
.L_24:
        /*0094*/ 	.word	index@(_ZN10layer_norm13ln_bwd_kernelINS_13Kernel_traitsIfffffjLj1536ELj1ELj1ELj4ELj16ENS_18Kernel_traits_baseILj1536EfffffjLj128EEEEELb1ELb1ELb0ELb1EEEvNS_9BwdParamsE)
        /*0098*/ 	.word	0x00000080


	//----- nvinfo : EIATTR_FRAME_SIZE
	.align		4
.L_25:
        /*009c*/ 	.byte	0x04, 0x11
        /*009e*/ 	.short	(.L_27 - .L_26)
	.align		4
.L_26:
        /*00a0*/ 	.word	index@($__internal_195_$__cuda_sm70_shflsync_down_p)
        /*00a4*/ 	.word	0x00000000


	//----- nvinfo : EIATTR_FRAME_SIZE
	.align		4
.L_27:
        /*00a8*/ 	.byte	0x04, 0x11
        /*00aa*/ 	.short	(.L_29 - .L_28)
	.align		4
.L_28:
        /*00ac*/ 	.word	index@(_ZN10layer_norm13ln_bwd_kernelINS_13Kernel_traitsIfffffjLj1536ELj1ELj1ELj4ELj16ENS_18Kernel_traits_baseILj1536EfffffjLj128EEEEELb1ELb1ELb0ELb1EEEvNS_9BwdParamsE)
        /*00b0*/ 	.word	0x00000000


	//----- nvinfo : EIATTR_REGCOUNT
	.align		4
.L_29:
        /*00b4*/ 	.byte	0x04, 0x2f
        /*00b6*/ 	.short	(.L_31 - .L_30)
	.align		4
.L_30:
        /*00b8*/ 	.word	index@(_ZN10layer_norm13ln_bwd_kernelINS_13Kernel_traitsIfffffjLj1536ELj1ELj1ELj4ELj16ENS_18Kernel_traits_baseILj1536EfffffjLj128EEEEELb1ELb1ELb0ELb0EEEvNS_9BwdParamsE)
        /*00bc*/ 	.word	0x00000080


	//----- nvinfo : EIATTR_FRAME_SIZE
	.align		4
.L_31:
        /*00c0*/ 	.byte	0x04, 0x11
        /*00c2*/ 	.short	(.L_33 - .L_32)
	.align		4
.L_32:
        /*00c4*/ 	.word	index@($__internal_194_$__cuda_sm70_shflsync_down_p)
        /*00c8*/ 	.word	0x00000000


	//----- nvinfo : EIATTR_FRAME_SIZE
	.align		4
.L_33:
        /*00cc*/ 	.byte	0x04, 0x11
        /*00ce*/ 	.short	(.L_35 - .L_34)
	.align		4
.L_34:
        /*00d0*/ 	.word	index@(_ZN10layer_norm13ln_bwd_kernelINS_13Kernel_traitsIfffffjLj1536ELj1ELj1ELj4ELj16ENS_18Kernel_traits_baseILj1536EfffffjLj128EEEEELb1ELb1ELb0ELb0EEEvNS_9BwdParamsE)
        /*00d4*/ 	.word	0x00000000


	//----- nvinfo : EIATTR_REGCOUNT
	.align		4
.L_35:
        /*00d8*/ 	.byte	0x04, 0x2f
        /*00da*/ 	.short	(.L_37 - .L_36)
	.align		4
.L_36:
        /*00dc*/ 	.word	index@(_ZN10layer_norm13ln_bwd_kernelINS_13Kernel_traitsIfffffjLj1536ELj1ELj1ELj4ELj16ENS_18Kernel_traits_baseILj1536EfffffjLj128EEEEELb1ELb0ELb1ELb1EEEvNS_9BwdParamsE)
        /*00e0*/ 	.word	0x00000072


	//----- nvinfo : EIATTR_FRAME_SIZE
	.align		4
.L_37:
        /*00e4*/ 	.byte	0x04, 0x11
        /*00e6*/ 	.short	(.L_39 - .L_38)
	.align		4
.L_38:
        /*00e8*/ 	.word	index@($__internal_193_$__cuda_sm70_shflsync_down_p)
        /*00ec*/ 	.word	0x00000000


	//----- nvinfo : EIATTR_FRAME_SIZE
	.align		4
.L_39:
        /*00f0*/ 	.byte	0x04, 0x11
        /*00f2*/ 	.short	(.L_41 - .L_40)
	.align		4
.L_40:
        /*00f4*/ 	.word	index@(_ZN10layer_norm13ln_bwd_kernelINS_13Kernel_traitsIfffffjLj1536ELj1ELj1ELj4ELj16ENS_18Kernel_traits_baseILj1536EfffffjLj128EEEEELb1ELb0ELb1ELb1EEEvNS_9BwdParamsE)
        /*00f8*/ 	.word	0x00000000


	//----- nvinfo : EIATTR_REGCOUNT
	.align		4
.L_41:
        /*00fc*/ 	.byte	0x04, 0x2f
        /*00fe*/ 	.short	(.L_43 - .L_42)
	.align		4
.L_42:
        /*0100*/ 	.word	index@(_ZN10layer_norm22ln_bwd_finalize_kernelINS_22Kernel_traits_finalizeILj1536EfffffjLb0ELj1024ELj4ENS_18Kernel_traits_baseILj1536EfffffjLj1024EEEEELb0ELb1EEEvNS_9BwdParamsE)
        /*0104*/ 	.word	0x00000020


	//----- nvinfo : EIATTR_FRAME_SIZE
	.align		4
.L_43:
        /*0108*/ 	.byte	0x04, 0x11
        /*010a*/ 	.short	(.L_45 - .L_44)
	.align		4
.L_44:
        /*010c*/ 	.word	index@($__internal_192_$__cuda_sm70_shflsync_bfly_p)
        /*0110*/ 	.word	0x00000000


	//----- nvinfo : EIATTR_FRAME_SIZE
	.align		4
.L_45:
        /*0114*/ 	.byte	0x04, 0x11
        /*0116*/ 	.short	(.L_47 - .L_46)
	.align		4
.L_46:
        /*0118*/ 	.word	index@(_ZN10layer_norm22ln_bwd_finalize_kernelINS_22Kernel_traits_finalizeILj1536EfffffjLb0ELj1024ELj4ENS_18Kernel_traits_baseILj1536EfffffjLj1024EEEEELb0ELb1EEEvNS_9BwdParamsE)
        /*011c*/ 	.word	0x00000000


	//----- nvinfo : EIATTR_REGCOUNT
	.align		4
.L_47:
        /*0120*/ 	.byte	0x04, 0x2f
        /*0122*/ 	.short	(.L_49 - .L_48)
	.align		4
.L_48:
        /*0124*/ 	.word	index@(_ZN10layer_norm13ln_bwd_kernelINS_13Kernel_traitsIfffffjLj1536ELj1ELj1ELj4ELj16ENS_18Kernel_traits_baseILj1536EfffffjLj128EEEEELb1ELb0ELb1ELb0EEEvNS_9BwdParamsE)
        /*0128*/ 	.word	0x00000071


	//----- nvinfo : EIATTR_FRAME_SIZE
	.align		4
.L_49:
        /*012c*/ 	.byte	0x04, 0x11
        /*012e*/ 	.short	(.L_51 - .L_50)
	.align		4
.L_50:
        /*0130*/ 	.word	index@($__internal_191_$__cuda_sm70_shflsync_down_p)
        /*0134*/ 	.word	0x00000000


	//----- nvinfo : EIATTR_FRAME_SIZE
	.align		4
.L_51:
        /*0138*/ 	.byte	0x04, 0x11
        /*013a*/ 	.short	(.L_53 - .L_52)
	.align		4
.L_52:
        /*013c*/ 	.word	index@(_ZN10layer_norm13ln_bwd_kernelINS_13Kernel_traitsIfffffjLj1536ELj1ELj1ELj4ELj16ENS_18Kernel_traits_baseILj1536EfffffjLj128EEEEELb1ELb0ELb1ELb0EEEvNS_9BwdParamsE)
        /*0140*/ 	.word	0x00000000


	//----- nvinfo : EIATTR_REGCOUNT
	.align		4
.L_53:
        /*0144*/ 	.byte	0x04, 0x2f
        /*0146*/ 	.short	(.L_55 - .L_54)
	.align		4
.L_54:
        /*0148*/ 	.word	index@(_ZN10layer_norm22ln_bwd_finalize_kernelINS_22Kernel_traits_finalizeILj1536EfffffjLb0ELj1024ELj4ENS_18Kernel_traits_baseILj1536EfffffjLj1024EEEEELb0ELb0EEEvNS_9BwdParamsE)
        /*014c*/ 	.word	0x0000001e


	//----- nvinfo : EIATTR_FRAME_SIZE
	.align		4
.L_55:
        /*0150*/ 	.byte	0x04, 0x11
        /*0152*/ 	.short	(.L_57 - .L_56)
	.align		4
.L_56:
        /*0154*/ 	.word	index@($__internal_190_$__cuda_sm70_shflsync_bfly_p)
        /*0158*/ 	.word	0x00000000


	//----- nvinfo : EIATTR_FRAME_SIZE
	.align		4
.L_57:
        /*015c*/ 	.byte	0x04, 0x11
        /*015e*/ 	.short	(.L_59 - .L_58)
	.align		4
.L_58:
        /*0160*/ 	.word	index@(_ZN10layer_norm22ln_bwd_finalize_kernelINS_22Kernel_traits_finalizeILj1536EfffffjLb0ELj1024ELj4ENS_18Kernel_traits_baseILj1536EfffffjLj1024EEEEELb0ELb0EEEvNS_9BwdParamsE)
        /*0164*/ 	.word	0x00000000


	//----- nvinfo : EIATTR_REGCOUNT
	.align		4
.L_59:
        /*0168*/ 	.byte	0x04, 0x2f
        /*016a*/ 	.short	(.L_61 - .L_60)
	.align		4
.L_60:
        /*016c*/ 	.word	index@(_ZN10layer_norm13ln_bwd_kernelINS_13Kernel_traitsIfffffjLj1536ELj1ELj1ELj4ELj16ENS_18Kernel_traits_baseILj1536EfffffjLj128EEEEELb1ELb0ELb0ELb1EEEvNS_9BwdParamsE)
        /*0170*/ 	.word	0x0000006f


	//----- nvinfo : EIATTR_FRAME_SIZE
	.align		4
.L_61:
        /*0174*/ 	.byte	0x04, 0x11
        /*0176*/ 	.short	(.L_63 - .L_62)
	.align		4
.L_62:
        /*0178*/ 	.word	index@($__internal_189_$__cuda_sm70_shflsync_down_p)
        /*017c*/ 	.word	0x00000000


	//----- nvinfo : EIATTR_FRAME_SIZE
	.align		4
.L_63:
        /*0180*/ 	.byte	0x04, 0x11
        /*0182*/ 	.short	(.L_65 - .L_64)
	.align		4
.L_64:
        /*0184*/ 	.word	index@(_ZN10layer_norm13ln_bwd_kernelINS_13Kernel_traitsIfffffjLj1536ELj1ELj1ELj4ELj16ENS_18Kernel_traits_baseILj1536EfffffjLj128EEEEELb1ELb0ELb0ELb1EEEvNS_9BwdParamsE)
        /*0188*/ 	.word	0x00000000


	//----- nvinfo : EIATTR_REGCOUNT
	.align		4
.L_65:
        /*018c*/ 	.byte	0x04, 0x2f
        /*018e*/ 	.short	(.L_67 - .L_66)
	.align		4
.L_66:
        /*0190*/ 	.word	index@(_ZN10layer_norm13ln_bwd_kernelINS_13Kernel_traitsIfffffjLj1536ELj1ELj1ELj4ELj16ENS_18Kernel_traits_baseILj1536EfffffjLj128EEEEELb1ELb0ELb0ELb0EEEvNS_9BwdParamsE)
        /*0194*/ 	.word	0x0000006c


	//----- nvinfo : EIATTR_FRAME_SIZE
	.align		4
.L_67:
        /*0198*/ 	.byte	0x04, 0x11
        /*019a*/ 	.short	(.L_69 - .L_68)
	.align		4
.L_68:
        /*019c*/ 	.word	index@($__internal_188_$__cuda_sm70_shflsync_down_p)
        /*01a0*/ 	.word	0x00000000


	//----- nvinfo : EIATTR_FRAME_SIZE
	.align		4
.L_69:
        /*01a4*/ 	.byte	0x04, 0x11
        /*01a6*/ 	.short	(.L_71 - .L_70)
	.align		4
.L_70:
        /*01a8*/ 	.word	index@(_ZN10layer_norm13ln_bwd_kernelINS_13Kernel_traitsIfffffjLj1536ELj1ELj1ELj4ELj16ENS_18Kernel_traits_baseILj1536EfffffjLj128EEEEELb1ELb0ELb0ELb0EEEvNS_9BwdParamsE)
        /*01ac*/ 	.word	0x00000000


	//----- nvinfo : EIATTR_REGCOUNT
	.align		4
.L_71:
        /*01b0*/ 	.byte	0x04, 0x2f
        /*01b2*/ 	.short	(.L_73 - .L_72)
	.align		4
.L_72:
        /*01b4*/ 	.word	index@(_ZN10layer_norm13ln_bwd_kernelINS_13Kernel_traitsIfffffjLj1536ELj1ELj1ELj4ELj16ENS_18Kernel_traits_baseILj1536EfffffjLj128EEEEELb0ELb1ELb1ELb1EEEvNS_9BwdParamsE)
        /*01b8*/ 	.word	0x00000088


	//----- nvinfo : EIATTR_FRAME_SIZE
	.align		4
.L_73:
        /*01bc*/ 	.byte	0x04, 0x11
        /*01be*/ 	.short	(.L_75 - .L_74)
	.align		4
.L_74:
        /*01c0*/ 	.word	index@($__internal_187_$__cuda_sm70_shflsync_down_p)
        /*01c4*/ 	.word	0x00000000


	//----- nvinfo : EIATTR_FRAME_SIZE
	.align		4
.L_75:
        /*01c8*/ 	.byte	0x04, 0x11
        /*01ca*/ 	.short	(.L_77 - .L_76)
	.align		4
.L_76:
        /*01cc*/ 	.word	index@(_ZN10layer_norm13ln_bwd_kernelINS_13Kernel_traitsIfffffjLj1536ELj1ELj1ELj4ELj16ENS_18Kernel_traits_baseILj1536EfffffjLj128EEEEELb0ELb1ELb1ELb1EEEvNS_9BwdParamsE)
        /*01d0*/ 	.word	0x00000000


	//----- nvinfo : EIATTR_REGCOUNT
	.align		4
.L_77:
        /*01d4*/ 	.byte	0x04, 0x2f
        /*01d6*/ 	.short	(.L_79 - .L_78)
	.align		4
.L_78:
        /*01d8*/ 	.word	index@(_ZN10layer_norm13ln_bwd_kernelINS_13Kernel_traitsIfffffjLj1536ELj1ELj1ELj4ELj16ENS_18Kernel_traits_baseILj1536EfffffjLj128EEEEELb0ELb1ELb1ELb0EEEvNS_9BwdParamsE)
        /*01dc*/ 	.word	0x00000088


	//----- nvinfo : EIATTR_FRAME_SIZE
	.align		4
.L_79:
        /*01e0*/ 	.byte	0x04, 0x11
        /*01e2*/ 	.short	(.L_81 - .L_80)
	.align		4
.L_80:
        /*01e4*/ 	.word	index@($__internal_186_$__cuda_sm70_shflsync_down_p)
        /*01e8*/ 	.word	0x00000000


	//----- nvinfo : EIATTR_FRAME_SIZE
	.align		4
.L_81:
        /*01ec*/ 	.byte	0x04, 0x11
        /*01ee*/ 	.short	(.L_83 - .L_82)
	.align		4
.L_82:
        /*01f0*/ 	.word	index@(_ZN10layer_norm13ln_bwd_kernelINS_13Kernel_traitsIfffffjLj1536ELj1ELj1ELj4ELj16ENS_18Kernel_traits_baseILj1536EfffffjLj128EEEEELb0ELb1ELb1ELb0EEEvNS_9BwdParamsE)
        /*01f4*/ 	.word	0x00000000


	//----- nvinfo : EIATTR_REGCOUNT
	.align		4
.L_83:
        /*01f8*/ 	.byte	0x04, 0x2f
        /*01fa*/ 	.short	(.L_85 - .L_84)
	.align		4
.L_84:
        /*01fc*/ 	.word	index@(_ZN10layer_norm13ln_bwd_kernelINS_13Kernel_traitsIfffffjLj1536ELj1ELj1ELj4ELj16ENS_18Kernel_traits_baseILj1536EfffffjLj128EEEEELb0ELb1ELb0ELb1EEEvNS_9BwdParamsE)
        /*0200*/ 	.word	0x0000007d


	//----- nvinfo : EIATTR_FRAME_SIZE
	.align		4
.L_85:
        /*0204*/ 	.byte	0x04, 0x11
        /*0206*/ 	.short	(.L_87 - .L_86)
	.align		4
.L_86:
        /*0208*/ 	.word	index@($__internal_185_$__cuda_sm70_shflsync_down_p)
        /*020c*/ 	.word	0x00000000


	//----- nvinfo : EIATTR_FRAME_SIZE
	.align		4
.L_87:
        /*0210*/ 	.byte	0x04, 0x11
        /*0212*/ 	.short	(.L_89 - .L_88)
	.align		4
.L_88:
        /*0214*/ 	.word	index@(_ZN10layer_norm13ln_bwd_kernelINS_13Kernel_traitsIfffffjLj1536ELj1ELj1ELj4ELj16ENS_18Kernel_traits_baseILj1536EfffffjLj128EEEEELb0ELb1ELb0ELb1EEEvNS_9BwdParamsE)
        /*0218*/ 	.word	0x00000000


	//----- nvinfo : EIATTR_REGCOUNT
	.align		4
.L_89:
        /*021c*/ 	.byte	0x04, 0x2f
        /*021e*/ 	.short	(.L_91 - .L_90)
	.align		4
.L_90:
        /*0220*/ 	.word	index@(_ZN10layer_norm13ln_bwd_kernelINS_13Kernel_traitsIfffffjLj1536ELj1ELj1ELj4ELj16ENS_18Kernel_traits_baseILj1536EfffffjLj128EEEEELb0ELb1ELb0ELb0EEEvNS_9BwdParamsE)
        /*0224*/ 	.word	0x00000080


	//----- nvinfo : EIATTR_FRAME_SIZE
	.align		4
.L_91:
        /*0228*/ 	.byte	0x04, 0x11
        /*022a*/ 	.short	(.L_93 - .L_92)
	.align		4
.L_92:
        /*022c*/ 	.word	index@($__internal_184_$__cuda_sm70_shflsync_down_p)
        /*0230*/ 	.word	0x00000000


	//----- nvinfo : EIATTR_FRAME_SIZE
	.align		4
.L_93:
        /*0234*/ 	.byte	0x04, 0x11
        /*0236*/ 	.short	(.L_95 - .L_94)
	.align		4
.L_94:
        /*0238*/ 	.word	index@(_ZN10layer_norm13ln_bwd_kernelINS_13Kernel_traitsIfffffjLj1536ELj1ELj1ELj4ELj16ENS_18Kernel_traits_baseILj1536EfffffjLj128EEEEELb0ELb1ELb0ELb0EEEvNS_9BwdParamsE)
        /*023c*/ 	.word	0x00000000


	//----- nvinfo : EIATTR_REGCOUNT
	.align		4
.L_95:
        /*0240*/ 	.byte	0x04, 0x2f
        /*0242*/ 	.short	(.L_97 - .L_96)
	.align		4
.L_96:
        /*0244*/ 	.word	index@(_ZN10layer_norm13ln_bwd_kernelINS_13Kernel_traitsIfffffjLj1536ELj1ELj1ELj4ELj16ENS_18Kernel_traits_baseILj1536EfffffjLj128EEEEELb0ELb0ELb1ELb1EEEvNS_9BwdParamsE)
        /*0248*/ 	.word	0x00000073


	//----- nvinfo : EIATTR_FRAME_SIZE
	.align		4
.L_97:
        /*024c*/ 	.byte	0x04, 0x11
        /*024e*/ 	.short	(.L_99 - .L_98)
	.align		4
.L_98:
        /*0250*/ 	.word	index@($__internal_183_$__cuda_sm70_shflsync_down_p)
        /*0254*/ 	.word	0x00000000


	//----- nvinfo : EIATTR_FRAME_SIZE
	.align		4
.L_99:
        /*0258*/ 	.byte	0x04, 0x11
        /*025a*/ 	.short	(.L_101 - .L_100)
	.align		4
.L_100:
        /*025c*/ 	.word	index@(_ZN10layer_norm13ln_bwd_kernelINS_13Kernel_traitsIfffffjLj1536ELj1ELj1ELj4ELj16ENS_18Kernel_traits_baseILj1536EfffffjLj128EEEEELb0ELb0ELb1ELb1EEEvNS_9BwdParamsE)
        /*0260*/ 	.word	0x00000000


	//----- nvinfo : EIATTR_REGCOUNT
	.align		4
.L_101:
        /*0264*/ 	.byte	0x04, 0x2f
        /*0266*/ 	.short	(.L_103 - .L_102)
	.align		4
.L_102:
        /*0268*/ 	.word	index@(_ZN10layer_norm13ln_bwd_kernelINS_13Kernel_traitsIfffffjLj1536ELj1ELj1ELj4ELj16ENS_18Kernel_traits_baseILj1536EfffffjLj128EEEEELb0ELb0ELb1ELb0EEEvNS_9BwdParamsE)
        /*026c*/ 	.word	0x0000006d


	//----- nvinfo : EIATTR_FRAME_SIZE
	.align		4
.L_103:
        /*0270*/ 	.byte	0x04, 0x11
        /*0272*/ 	.short	(.L_105 - .L_104)
	.align		4
.L_104:
        /*0274*/ 	.word	index@($__internal_182_$__cuda_sm70_shflsync_down_p)
        /*0278*/ 	.word	0x00000000


	//----- nvinfo : EIATTR_FRAME_SIZE
	.align		4
.L_105:
        /*027c*/ 	.byte	0x04, 0x11
        /*027e*/ 	.short	(.L_107 - .L_106)
	.align		4
.L_106:
        /*0280*/ 	.word	index@(_ZN10layer_norm13ln_bwd_kernelINS_13Kernel_traitsIfffffjLj1536ELj1ELj1ELj4ELj16ENS_18Kernel_traits_baseILj1536EfffffjLj128EEEEELb0ELb0ELb1ELb0EEEvNS_9BwdParamsE)
        /*0284*/ 	.word	0x00000000


	//----- nvinfo : EIATTR_REGCOUNT
	.align		4
.L_107:
        /*0288*/ 	.byte	0x04, 0x2f
        /*028a*/ 	.short	(.L_109 - .L_108)
	.align		4
.L_108:
        /*028c*/ 	.word	index@(_ZN10layer_norm13ln_bwd_kernelINS_13Kernel_traitsIfffffjLj1536ELj1ELj1ELj4ELj16ENS_18Kernel_traits_baseILj1536EfffffjLj128EEEEELb0ELb0ELb0ELb1EEEvNS_9BwdParamsE)
        /*0290*/ 	.word	0x0000006e


	//----- nvinfo : EIATTR_FRAME_SIZE
	.align		4
.L_109:
        /*0294*/ 	.byte	0x04, 0x11
        /*0296*/ 	.short	(.L_111 - .L_110)
	.align		4
.L_110:
        /*0298*/ 	.word	index@($__internal_181_$__cuda_sm70_shflsync_down_p)
        /*029c*/ 	.word	0x00000000


	//----- nvinfo : EIATTR_FRAME_SIZE
	.align		4
.L_111:
        /*02a0*/ 	.byte	0x04, 0x11
        /*02a2*/ 	.short	(.L_113 - .L_112)
	.align		4
.L_112:
        /*02a4*/ 	.word	index@(_ZN10layer_norm13ln_bwd_kernelINS_13Kernel_traitsIfffffjLj1536ELj1ELj1ELj4ELj16ENS_18Kernel_traits_baseILj1536EfffffjLj128EEEEELb0ELb0ELb0ELb1EEEvNS_9BwdParamsE)
        /*02a8*/ 	.word	0x00000000


	//----- nvinfo : EIATTR_REGCOUNT
	.align		4
.L_113:
        /*02ac*/ 	.byte	0x04, 0x2f
        /*02ae*/ 	.short	(.L_115 - .L_114)
	.align		4
.L_114:
        /*02b0*/ 	.word	index@(_ZN10layer_norm13ln_bwd_kernelINS_13Kernel_traitsIfffffjLj1536ELj1ELj1ELj4ELj16ENS_18Kernel_traits_baseILj1536EfffffjLj128EEEEELb0ELb0ELb0ELb0EEEvNS_9BwdParamsE)
        /*02b4*/ 	.word	0x00000060


	//----- nvinfo : EIATTR_FRAME_SIZE
	.align		4
.L_115:
        /*02b8*/ 	.byte	0x04, 0x11
        /*02ba*/ 	.short	(.L_117 - .L_116)
	.align		4
.L_116:
        /*02bc*/ 	.word	index@($__internal_180_$__cuda_sm70_shflsync_down_p)
        /*02c0*/ 	.word	0x00000000


	//----- nvinfo : EIATTR_FRAME_SIZE
	.align		4
.L_117:
        /*02c4*/ 	.byte	0x04, 0x11
        /*02c6*/ 	.short	(.L_119 - .L_118)
	.align		4
.L_118:
        /*02c8*/ 	.word	index@(_ZN10layer_norm13ln_bwd_kernelINS_13Kernel_traitsIfffffjLj1536ELj1ELj1ELj4ELj16ENS_18Kernel_traits_baseILj1536EfffffjLj128EEEEELb0ELb0ELb0ELb0EEEvNS_9BwdParamsE)
        /*02cc*/ 	.word	0x00000000


	//----- nvinfo : EIATTR_REGCOUNT
	.align		4
.L_119:
        /*02d0*/ 	.byte	0x04, 0x2f
        /*02d2*/ 	.short	(.L_121 - .L_120)
	.align		4
.L_120:
        /*02d4*/ 	.word	index@(_ZN10layer_norm13ln_bwd_kernelINS_13Kernel_traitsI6__halfffffjLj1536ELj1ELj1ELj4ELj16ENS_18Kernel_traits_baseILj1536ES2_ffffjLj128EEEEELb1ELb1ELb1ELb1EEEvNS_9BwdParamsE)
        /*02d8*/ 	.word	0x0000008e


	//----- nvinfo : EIATTR_FRAME_SIZE
	.align		4
.L_121:
        /*02dc*/ 	.byte	0x04, 0x11
        /*02de*/ 	.short	(.L_123 - .L_122)
	.align		4
.L_122:
        /*02e0*/ 	.word	index@($__internal_179_$__cuda_sm70_shflsync_down_p)
        /*02e4*/ 	.word	0x00000000


	//----- nvinfo : EIATTR_FRAME_SIZE
	.align		4
.L_123:
        /*02e8*/ 	.byte	0x04, 0x11
        /*02ea*/ 	.short	(.L_125 - .L_124)
	.align		4
.L_124:
        /*02ec*/ 	.word	index@(_ZN10layer_norm13ln_bwd_kernelINS_13Kernel_traitsI6__halfffffjLj1536ELj1ELj1ELj4ELj16ENS_18Kernel_traits_baseILj1536ES2_ffffjLj128EEEEELb1ELb1ELb1ELb1EEEvNS_9BwdParamsE)
        /*02f0*/ 	.word	0x00000000


	//----- nvinfo : EIATTR_REGCOUNT
	.align		4
.L_125:
        /*02f4*/ 	.byte	0x04, 0x2f
        /*02f6*/ 	.short	(.L_127 - .L_126)
	.align		4
.L_126:
        /*02f8*/ 	.word	index@(_ZN10layer_norm22ln_bwd_finalize_kernelINS_22Kernel_traits_finalizeILj1536E6__halfffffjLb1ELj1024ELj4ENS_18Kernel_traits_baseILj1536ES2_ffffjLj1024EEEEELb1ELb1EEEvNS_9BwdParamsE)
        /*02fc*/ 	.word	0x00000020


	//----- nvinfo : EIATTR_FRAME_SIZE
	.align		4
.L_127:
        /*0300*/ 	.byte	0x04, 0x11
        /*0302*/ 	.short	(.L_129 - .L_128)
	.align		4
.L_128:
        /*0304*/ 	.word	index@($__internal_178_$__cuda_sm70_shflsync_bfly_p)
        /*0308*/ 	.word	0x00000000


	//----- nvinfo : EIATTR_FRAME_SIZE
	.align		4
.L_129:
        /*030c*/ 	.byte	0x04, 0x11
        /*030e*/ 	.short	(.L_131 - .L_130)
	.align		4
.L_130:
        /*0310*/ 	.word	index@(_ZN10layer_norm22ln_bwd_finalize_kernelINS_22Kernel_traits_finalizeILj1536E6__halfffffjLb1ELj1024ELj4ENS_18Kernel_traits_baseILj1536ES2_ffffjLj1024EEEEELb1ELb1EEEvNS_9BwdParamsE)
        /*0314*/ 	.word	0x00000000


	//----- nvinfo : EIATTR_REGCOUNT
	.align		4
.L_131:
        /*0318*/ 	.byte	0x04, 0x2f
        /*031a*/ 	.short	(.L_133 - .L_132)
	.align		4
.L_132:
        /*031c*/ 	.word	index@(_ZN10layer_norm13ln_bwd_kernelINS_13Kernel_traitsI6__halfffffjLj1536ELj1ELj1ELj4ELj16ENS_18Kernel_traits_baseILj1536ES2_ffffjLj128EEEEELb1ELb1ELb1ELb0EEEvNS_9BwdParamsE)
        /*0320*/ 	.word	0x0000008f


	//----- nvinfo : EIATTR_FRAME_SIZE
	.align		4
.L_133:
        /*0324*/ 	.byte	0x04, 0x11
        /*0326*/ 	.short	(.L_135 - .L_134)
	.align		4
.L_134:
        /*0328*/ 	.word	index@($__internal_177_$__cuda_sm70_shflsync_down_p)
        /*032c*/ 	.word	0x00000000


	//----- nvinfo : EIATTR_FRAME_SIZE
	.align		4
.L_135:
        /*0330*/ 	.byte	0x04, 0x11
        /*0332*/ 	.short	(.L_137 - .L_136)
	.align		4
.L_136:
        /*0334*/ 	.word	index@(_ZN10layer_norm13ln_bwd_kernelINS_13Kernel_traitsI6__halfffffjLj1536ELj1ELj1ELj4ELj16ENS_18Kernel_traits_baseILj1536ES2_ffffjLj128EEEEELb1ELb1ELb1ELb0EEEvNS_9BwdParamsE)
        /*0338*/ 	.word	0x00000000


	//----- nvinfo : EIATTR_REGCOUNT
	.align		4
.L_137:
        /*033c*/ 	.byte	0x04, 0x2f
        /*033e*/ 	.short	(.L_139 - .L_138)
	.align		4
.L_138:
        /*0340*/ 	.word	index@(_ZN10layer_norm22ln_bwd_finalize_kernelINS_22Kernel_traits_finalizeILj1536E6__halfffffjLb1ELj1024ELj4ENS_18Kernel_traits_baseILj1536ES2_ffffjLj1024EEEEELb1ELb0EEEvNS_9BwdParamsE)
        /*0344*/ 	.word	0x00000020


	//----- nvinfo : EIATTR_FRAME_SIZE
	.align		4
.L_139:
        /*0348*/ 	.byte	0x04, 0x11
        /*034a*/ 	.short	(.L_141 - .L_140)
	.align		4
.L_140:
        /*034c*/ 	.word	index@($__internal_176_$__cuda_sm70_shflsync_bfly_p)
        /*0350*/ 	.word	0x00000000


	//----- nvinfo : EIATTR_FRAME_SIZE
	.align		4
.L_141:
        /*0354*/ 	.byte	0x04, 0x11
        /*0356*/ 	.short	(.L_143 - .L_142)
	.align		4
.L_142:
        /*0358*/ 	.word	index@(_ZN10layer_norm22ln_bwd_finalize_kernelINS_22Kernel_traits_finalizeILj1536E6__halfffffjLb1ELj1024ELj4ENS_18Kernel_traits_baseILj1536ES2_ffffjLj1024EEEEELb1ELb0EEEvNS_9BwdParamsE)
        /*035c*/ 	.word	0x00000000


	//----- nvinfo : EIATTR_REGCOUNT
	.align		4
.L_143:
        /*0360*/ 	.byte	0x04, 0x2f
        /*0362*/ 	.short	(.L_145 - .L_144)
	.align		4
.L_144:
        /*0364*/ 	.word	index@(_ZN10layer_norm13ln_bwd_kernelINS_13Kernel_traitsI6__halfffffjLj1536ELj1ELj1ELj4ELj16ENS_18Kernel_traits_baseILj1536ES2_ffffjLj128EEEEELb1ELb1ELb0ELb1EEEvNS_9BwdParamsE)
        /*0368*/ 	.word	0x00000080


	//----- nvinfo : EIATTR_FRAME_SIZE
	.align		4
.L_145:
        /*036c*/ 	.byte	0x04, 0x11
        /*036e*/ 	.short	(.L_147 - .L_146)
	.align		4
.L_146:
        /*0370*/ 	.word	index@($__internal_175_$__cuda_sm70_shflsync_down_p)
        /*0374*/ 	.word	0x00000000


	//----- nvinfo : EIATTR_FRAME_SIZE
	.align		4
.L_147:
        /*0378*/ 	.byte	0x04, 0x11
        /*037a*/ 	.short	(.L_149 - .L_148)
	.align		4
.L_148:
        /*037c*/ 	.word	index@(_ZN10layer_norm13ln_bwd_kernelINS_13Kernel_traitsI6__halfffffjLj1536ELj1ELj1ELj4ELj16ENS_18Kernel_traits_baseILj1536ES2_ffffjLj128EEEEELb1ELb1ELb0ELb1EEEvNS_9BwdParamsE)
        /*0380*/ 	.word	0x00000000


	//----- nvinfo : EIATTR_REGCOUNT
	.align		4
.L_149:
        /*0384*/ 	.byte	0x04, 0x2f
        /*0386*/ 	.short	(.L_151 - .L_150)
	.align		4
.L_150:
        /*0388*/ 	.word	index@(_ZN10layer_norm13ln_bwd_kernelINS_13Kernel_traitsI6__halfffffjLj1536ELj1ELj1ELj4ELj16ENS_18Kernel_traits_baseILj1536ES2_ffffjLj128EEEEELb1ELb1ELb0ELb0EEEvNS_9BwdParamsE)
        /*038c*/ 	.word	0x00000080


	//----- nvinfo : EIATTR_FRAME_SIZE
	.align		4
.L_151:
        /*0390*/ 	.byte	0x04, 0x11
        /*0392*/ 	.short	(.L_153 - .L_152)
	.align		4
.L_152:
        /*0394*/ 	.word	index@($__internal_174_$__cuda_sm70_shflsync_down_p)
        /*0398*/ 	.word	0x00000000


	//----- nvinfo : EIATTR_FRAME_SIZE
	.align		4
.L_153:
        /*039c*/ 	.byte	0x04, 0x11
        /*039e*/ 	.short	(.L_155 - .L_154)
	.align		4
.L_154:
        /*03a0*/ 	.word	index@(_ZN10layer_norm13ln_bwd_kernelINS_13Kernel_traitsI6__halfffffjLj1536ELj1ELj1ELj4ELj16ENS_18Kernel_traits_baseILj1536ES2_ffffjLj128EEEEELb1ELb1ELb0ELb0EEEvNS_9BwdParamsE)
        /*03a4*/ 	.word	0x00000000


	//----- nvinfo : EIATTR_REGCOUNT
	.align		4
.L_155:
        /*03a8*/ 	.byte	0x04, 0x2f
        /*03aa*/ 	.short	(.L_157 - .L_156)
	.align		4
.L_156:
        /*03ac*/ 	.word	index@(_ZN10layer_norm13ln_bwd_kernelINS_13Kernel_traitsI6__halfffffjLj1536ELj1ELj1ELj4ELj16ENS_18Kernel_traits_baseILj1536ES2_ffffjLj128EEEEELb1ELb0ELb1ELb1EEEvNS_9BwdParamsE)
        /*03b0*/ 	.word	0x00000074


	//----- nvinfo : EIATTR_FRAME_SIZE
	.align		4
.L_157:
        /*03b4*/ 	.byte	0x04, 0x11
        /*03b6*/ 	.short	(.L_159 - .L_158)
	.align		4
.L_158:
        /*03b8*/ 	.word	index@($__internal_173_$__cuda_sm70_shflsync_down_p)
        /*03bc*/ 	.word	0x00000000


	//----- nvinfo : EIATTR_FRAME_SIZE
	.align		4
.L_159:
        /*03c0*/ 	.byte	0x04, 0x11
        /*03c2*/ 	.short	(.L_161 - .L_160)
	.align		4
.L_160:
        /*03c4*/ 	.word	index@(_ZN10layer_norm13ln_bwd_kernelINS_13Kernel_traitsI6__halfffffjLj1536ELj1ELj1ELj4ELj16ENS_18Kernel_traits_baseILj1536ES2_ffffjLj128EEEEELb1ELb0ELb1ELb1EEEvNS_9BwdParamsE)
        /*03c8*/ 	.word	0x00000000


	//----- nvinfo : EIATTR_REGCOUNT
	.align		4
.L_161:
        /*03cc*/ 	.byte	0x04, 0x2f
        /*03ce*/ 	.short	(.L_163 - .L_162)
	.align		4
.L_162:
        /*03d0*/ 	.word	index@(_ZN10layer_norm22ln_bwd_finalize_kernelINS_22Kernel_traits_finalizeILj1536E6__halfffffjLb0ELj1024ELj4ENS_18Kernel_traits_baseILj1536ES2_ffffjLj1024EEEEELb0ELb1EEEvNS_9BwdParamsE)
        /*03d4*/ 	.word	0x00000020


	//----- nvinfo : EIATTR_FRAME_SIZE
	.align		4
.L_163:
        /*03d8*/ 	.byte	0x04, 0x11
        /*03da*/ 	.short	(.L_165 - .L_164)
	.align		4
.L_164:
        /*03dc*/ 	.word	index@($__internal_172_$__cuda_sm70_shflsync_bfly_p)
        /*03e0*/ 	.word	0x00000000


	//----- nvinfo : EIATTR_FRAME_SIZE
	.align		4
.L_165:
        /*03e4*/ 	.byte	0x04, 0x11
        /*03e6*/ 	.short	(.L_167 - .L_166)
	.align		4
.L_166:
        /*03e8*/ 	.word	index@(_ZN10layer_norm22ln_bwd_finalize_kernelINS_22Kernel_traits_finalizeILj1536E6__halfffffjLb0ELj1024ELj4ENS_18Kernel_traits_baseILj1536ES2_ffffjLj1024EEEEELb0ELb1EEEvNS_9BwdParamsE)
        /*03ec*/ 	.word	0x00000000


	//----- nvinfo : EIATTR_REGCOUNT
	.align		4
.L_167:
        /*03f0*/ 	.byte	0x04, 0x2f
        /*03f2*/ 	.short	(.L_169 - .L_168)
	.align		4
.L_168:
        /*03f4*/ 	.word	index@(_ZN10layer_norm13ln_bwd_kernelINS_13Kernel_traitsI6__halfffffjLj1536ELj1ELj1ELj4ELj16ENS_18Kernel_traits_baseILj1536ES2_ffffjLj128EEEEELb1ELb0ELb1ELb0EEEvNS_9BwdParamsE)
        /*03f8*/ 	.word	0x00000072


	//----- nvinfo : EIATTR_FRAME_SIZE
	.align		4
.L_169:
        /*03fc*/ 	.byte	0x04, 0x11
        /*03fe*/ 	.short	(.L_171 - .L_170)
	.align		4
.L_170:
        /*0400*/ 	.word	index@($__internal_171_$__cuda_sm70_shflsync_down_p)
        /*0404*/ 	.word	0x00000000


	//----- nvinfo : EIATTR_FRAME_SIZE
	.align		4
.L_171:
        /*0408*/ 	.byte	0x04, 0x11
        /*040a*/ 	.short	(.L_173 - .L_172)
	.align		4
.L_172:
        /*040c*/ 	.word	index@(_ZN10layer_norm13ln_bwd_kernelINS_13Kernel_traitsI6__halfffffjLj1536ELj1ELj1ELj4ELj16ENS_18Kernel_traits_baseILj1536ES2_ffffjLj128EEEEELb1ELb0ELb1ELb0EEEvNS_9BwdParamsE)
        /*0410*/ 	.word	0x00000000


	//----- nvinfo : EIATTR_REGCOUNT
	.align		4
.L_173:
        /*0414*/ 	.byte	0x04, 0x2f
        /*0416*/ 	.short	(.L_175 - .L_174)
	.align		4
.L_174:
        /*0418*/ 	.word	index@(_ZN10layer_norm22ln_bwd_finalize_kernelINS_22Kernel_traits_finalizeILj1536E6__halfffffjLb0ELj1024ELj4ENS_18Kernel_traits_baseILj1536ES2_ffffjLj1024EEEEELb0ELb0EEEvNS_9BwdParamsE)
        /*041c*/ 	.word	0x0000001e


	//----- nvinfo : EIATTR_FRAME_SIZE
	.align		4
.L_175:
        /*0420*/ 	.byte	0x04, 0x11
        /*0422*/ 	.short	(.L_177 - .L_176)
	.align		4
.L_176:
        /*0424*/ 	.word	index@($__internal_170_$__cuda_sm70_shflsync_bfly_p)
        /*0428*/ 	.word	0x00000000


	//----- nvinfo : EIATTR_FRAME_SIZE
	.align		4
.L_177:
        /*042c*/ 	.byte	0x04, 0x11
        /*042e*/ 	.short	(.L_179 - .L_178)
	.align		4
.L_178:
        /*0430*/ 	.word	index@(_ZN10layer_norm22ln_bwd_finalize_kernelINS_22Kernel_traits_finalizeILj1536E6__halfffffjLb0ELj1024ELj4ENS_18Kernel_traits_baseILj1536ES2_ffffjLj1024EEEEELb0ELb0EEEvNS_9BwdParamsE)
        /*0434*/ 	.word	0x00000000


	//----- nvinfo : EIATTR_REGCOUNT
	.align		4
.L_179:
        /*0438*/ 	.byte	0x04, 0x2f
        /*043a*/ 	.short	(.L_181 - .L_180)
	.align		4
.L_180:
        /*043c*/ 	.word	index@(_ZN10layer_norm13ln_bwd_kernelINS_13Kernel_traitsI6__halfffffjLj1536ELj1ELj1ELj4ELj16ENS_18Kernel_traits_baseILj1536ES2_ffffjLj128EEEEELb1ELb0ELb0ELb1EEEvNS_9BwdParamsE)
        /*0440*/ 	.word	0x0000006d


	//----- nvinfo : EIATTR_FRAME_SIZE
	.align		4
.L_181:
        /*0444*/ 	.byte	0x04, 0x11
        /*0446*/ 	.short	(.L_183 - .L_182)
	.align		4
.L_182:
        /*0448*/ 	.word	index@($__internal_169_$__cuda_sm70_shflsync_down_p)
        /*044c*/ 	.word	0x00000000


	//----- nvinfo : EIATTR_FRAME_SIZE
	.align		4
.L_183:
        /*0450*/ 	.byte	0x04, 0x11
        /*0452*/ 	.short	(.L_185 - .L_184)
	.align		4
.L_184:
        /*0454*/ 	.word	index@(_ZN10layer_norm13ln_bwd_kernelINS_13Kernel_traitsI6__halfffffjLj1536ELj1ELj1ELj4ELj16ENS_18Kernel_traits_baseILj1536ES2_ffffjLj128EEEEELb1ELb0ELb0ELb1EEEvNS_9BwdParamsE)
        /*0458*/ 	.word	0x00000000


	//----- nvinfo : EIATTR_REGCOUNT
	.align		4
.L_185:
        /*045c*/ 	.byte	0x04, 0x2f
        /*045e*/ 	.short	(.L_187 - .L_186)
	.align		4
.L_186:
        /*0460*/ 	.word	index@(_ZN10layer_norm13ln_bwd_kernelINS_13Kernel_traitsI6__halfffffjLj1536ELj1ELj1ELj4ELj16ENS_18Kernel_traits_baseILj1536ES2_ffffjLj128EEEEELb1ELb0ELb0ELb0EEEvNS_9BwdParamsE)
        /*0464*/ 	.word	0x0000006b


	//----- nvinfo : EIATTR_FRAME_SIZE
	.align		4
.L_187:
        /*0468*/ 	.byte	0x04, 0x11
        /*046a*/ 	.short	(.L_189 - .L_188)
	.align		4
.L_188:
        /*046c*/ 	.word	index@($__internal_168_$__cuda_sm70_shflsync_down_p)
        /*0470*/ 	.word	0x00000000


	//----- nvinfo : EIATTR_FRAME_SIZE
	.align		4
.L_189:
        /*0474*/ 	.byte	0x04, 0x11
        /*0476*/ 	.short	(.L_191 - .L_190)
	.align		4
.L_190:
        /*0478*/ 	.word	index@(_ZN10layer_norm13ln_bwd_kernelINS_13Kernel_traitsI6__halfffffjLj1536ELj1ELj1ELj4ELj16ENS_18Kernel_traits_baseILj1536ES2_ffffjLj128EEEEELb1ELb0ELb0ELb0EEEvNS_9BwdParamsE)
        /*047c*/ 	.word	0x00000000


	//----- nvinfo : EIATTR_REGCOUNT
	.align		4
.L_191:
        /*0480*/ 	.byte	0x04, 0x2f
        /*0482*/ 	.short	(.L_193 - .L_192)
	.align		4
.L_192:
        /*0484*/ 	.word	index@(_ZN10layer_norm13ln_bwd_kernelINS_13Kernel_traitsI6__halfffffjLj1536ELj1ELj1ELj4ELj16ENS_18Kernel_traits_baseILj1536ES2_ffffjLj128EEEEELb0ELb1ELb1ELb1EEEvNS_9BwdParamsE)
        /*0488*/ 	.word	0x0000008b


	//----- nvinfo : EIATTR_FRAME_SIZE
	.align		4
.L_193:
        /*048c*/ 	.byte	0x04, 0x11
        /*048e*/ 	.short	(.L_195 - .L_194)
	.align		4
.L_194:
        /*0490*/ 	.word	index@($__internal_167_$__cuda_sm70_shflsync_down_p)
        /*0494*/ 	.word	0x00000000


	//----- nvinfo : EIATTR_FRAME_SIZE
	.align		4
.L_195:
        /*0498*/ 	.byte	0x04, 0x11
        /*049a*/ 	.short	(.L_197 - .L_196)
	.align		4
.L_196:
        /*049c*/ 	.word	index@(_ZN10layer_norm13ln_bwd_kernelINS_13Kernel_traitsI6__halfffffjLj1536ELj1ELj1ELj4ELj16ENS_18Kernel_traits_baseILj1536ES2_ffffjLj128EEEEELb0ELb1ELb1ELb1EEEvNS_9BwdParamsE)
        /*04a0*/ 	.word	0x00000000


	//----- nvinfo : EIATTR_REGCOUNT
	.align		4
.L_197:
        /*04a4*/ 	.byte	0x04, 0x2f
        /*04a6*/ 	.short	(.L_199 - .L_198)
	.align		4
.L_198:
        /*04a8*/ 	.word	index@(_ZN10layer_norm13ln_bwd_kernelINS_13Kernel_traitsI6__halfffffjLj1536ELj1ELj1ELj4ELj16ENS_18Kernel_traits_baseILj1536ES2_ffffjLj128EEEEELb0ELb1ELb1ELb0EEEvNS_9BwdParamsE)
        /*04ac*/ 	.word	0x00000088


	//----- nvinfo : EIATTR_FRAME_SIZE
	.align		4
.L_199:
        /*04b0*/ 	.byte	0x04, 0x11
        /*04b2*/ 	.short	(.L_201 - .L_200)
	.align		4
.L_200:
        /*04b4*/ 	.word	index@($__internal_166_$__cuda_sm70_shflsync_down_p)
        /*04b8*/ 	.word	0x00000000


	//----- nvinfo : EIATTR_FRAME_SIZE
	.align		4
.L_201:
        /*04bc*/ 	.byte	0x04, 0x11
        /*04be*/ 	.short	(.L_203 - .L_202)
	.align		4
.L_202:
        /*04c0*/ 	.word	index@(_ZN10layer_norm13ln_bwd_kernelINS_13Kernel_traitsI6__halfffffjLj1536ELj1ELj1ELj4ELj16ENS_18Kernel_traits_baseILj1536ES2_ffffjLj128EEEEELb0ELb1ELb1ELb0EEEvNS_9BwdParamsE)
        /*04c4*/ 	.word	0x00000000


	//----- nvinfo : EIATTR_REGCOUNT
	.align		4
.L_203:
        /*04c8*/ 	.byte	0x04, 0x2f
        /*04ca*/ 	.short	(.L_205 - .L_204)
	.align		4
.L_204:
        /*04cc*/ 	.word	index@(_ZN10layer_norm13ln_bwd_kernelINS_13Kernel_traitsI6__halfffffjLj1536ELj1ELj1ELj4ELj16ENS_18Kernel_traits_baseILj1536ES2_ffffjLj128EEEEELb0ELb1ELb0ELb1EEEvNS_9BwdParamsE)
        /*04d0*/ 	.word	0x0000007d


	//----- nvinfo : EIATTR_FRAME_SIZE
	.align		4
.L_205:
        /*04d4*/ 	.byte	0x04, 0x11
        /*04d6*/ 	.short	(.L_207 - .L_206)
	.align		4
.L_206:
        /*04d8*/ 	.word	index@($__internal_165_$__cuda_sm70_shflsync_down_p)
        /*04dc*/ 	.word	0x00000000


	//----- nvinfo : EIATTR_FRAME_SIZE
	.align		4
.L_207:
        /*04e0*/ 	.byte	0x04, 0x11
        /*04e2*/ 	.short	(.L_209 - .L_208)
	.align		4
.L_208:
        /*04e4*/ 	.word	index@(_ZN10layer_norm13ln_bwd_kernelINS_13Kernel_traitsI6__halfffffjLj1536ELj1ELj1ELj4ELj16ENS_18Kernel_traits_baseILj1536ES2_ffffjLj128EEEEELb0ELb1ELb0ELb1EEEvNS_9BwdParamsE)
        /*04e8*/ 	.word	0x00000000


	//----- nvinfo : EIATTR_REGCOUNT
	.align		4
.L_209:
        /*04ec*/ 	.byte	0x04, 0x2f
        /*04ee*/ 	.short	(.L_211 - .L_210)
	.align		4
.L_210:
        /*04f0*/ 	.word	index@(_ZN10layer_norm13ln_bwd_kernelINS_13Kernel_traitsI6__halfffffjLj1536ELj1ELj1ELj4ELj16ENS_18Kernel_traits_baseILj1536ES2_ffffjLj128EEEEELb0ELb1ELb0ELb0EEEvNS_9BwdParamsE)
        /*04f4*/ 	.word	0x00000080


	//----- nvinfo : EIATTR_FRAME_SIZE
	.align		4
.L_211:
        /*04f8*/ 	.byte	0x04, 0x11
        /*04fa*/ 	.short	(.L_213 - .L_212)
	.align		4
.L_212:
        /*04fc*/ 	.word	index@($__internal_164_$__cuda_sm70_shflsync_down_p)
        /*0500*/ 	.word	0x00000000


	//----- nvinfo : EIATTR_FRAME_SIZE
	.align		4
.L_213:
        /*0504*/ 	.byte	0x04, 0x11
        /*0506*/ 	.short	(.L_215 - .L_214)
	.align		4
.L_214:
        /*0508*/ 	.word	index@(_ZN10layer_norm13ln_bwd_kernelINS_13Kernel_traitsI6__halfffffjLj1536ELj1ELj1ELj4ELj16ENS_18Kernel_traits_baseILj1536ES2_ffffjLj128EEEEELb0ELb1ELb0ELb0EEEvNS_9BwdParamsE)
        /*050c*/ 	.word	0x00000000


	//----- nvinfo : EIATTR_REGCOUNT
	.align		4
.L_215:
        /*0510*/ 	.byte	0x04, 0x2f
        /*0512*/ 	.short	(.L_217 - .L_216)
	.align		4
.L_216:
        /*0514*/ 	.word	index@(_ZN10layer_norm13ln_bwd_kernelINS_13Kernel_traitsI6__halfffffjLj1536ELj1ELj1ELj4ELj16ENS_18Kernel_traits_baseILj1536ES2_ffffjLj128EEEEELb0ELb0ELb1ELb1EEEvNS_9BwdParamsE)
        /*0518*/ 	.word	0x00000070


	//----- nvinfo : EIATTR_FRAME_SIZE
	.align		4
.L_217:
        /*051c*/ 	.byte	0x04, 0x11
        /*051e*/ 	.short	(.L_219 - .L_218)
	.align		4
.L_218:
        /*0520*/ 	.word	index@($__internal_163_$__cuda_sm70_shflsync_down_p)
        /*0524*/ 	.word	0x00000000


	//----- nvinfo : EIATTR_FRAME_SIZE
	.align		4
.L_219:
        /*0528*/ 	.byte	0x04, 0x11
        /*052a*/ 	.short	(.L_221 - .L_220)
	.align		4
.L_220:
        /*052c*/ 	.word	index@(_ZN10layer_norm13ln_bwd_kernelINS_13Kernel_traitsI6__halfffffjLj1536ELj1ELj1ELj4ELj16ENS_18Kernel_traits_baseILj1536ES2_ffffjLj128EEEEELb0ELb0ELb1ELb1EEEvNS_9BwdParamsE)
        /*0530*/ 	.word	0x00000000


	//----- nvinfo : EIATTR_REGCOUNT
	.align		4
.L_221:
        /*0534*/ 	.byte	0x04, 0x2f
        /*0536*/ 	.short	(.L_223 - .L_222)
	.align		4
.L_222:
        /*0538*/ 	.word	index@(_ZN10layer_norm13ln_bwd_kernelINS_13Kernel_traitsI6__halfffffjLj1536ELj1ELj1ELj4ELj16ENS_18Kernel_traits_baseILj1536ES2_ffffjLj128EEEEELb0ELb0ELb1ELb0EEEvNS_9BwdParamsE)
        /*053c*/ 	.word	0x0000006d


	//----- nvinfo : EIATTR_FRAME_SIZE
	.align		4
.L_223:
        /*0540*/ 	.byte	0x04, 0x11
        /*0542*/ 	.short	(.L_225 - .L_224)
	.align		4
.L_224:
        /*0544*/ 	.word	index@($__internal_162_$__cuda_sm70_shflsync_down_p)
        /*0548*/ 	.word	0x00000000


	//----- nvinfo : EIATTR_FRAME_SIZE
	.align		4
.L_225:
        /*054c*/ 	.byte	0x04, 0x11
        /*054e*/ 	.short	(.L_227 - .L_226)
	.align		4
.L_226:
        /*0550*/ 	.word	index@(_ZN10layer_norm13ln_bwd_kernelINS_13Kernel_traitsI6__halfffffjLj1536ELj1ELj1ELj4ELj16ENS_18Kernel_traits_baseILj1536ES2_ffffjLj128EEEEELb0ELb0ELb1ELb0EEEvNS_9BwdParamsE)
        /*0554*/ 	.word	0x00000000


	//----- nvinfo : EIATTR_REGCOUNT
	.align		4
.L_227:
        /*0558*/ 	.byte	0x04, 0x2f
        /*055a*/ 	.short	(.L_229 - .L_228)
	.align		4
.L_228:
        /*055c*/ 	.word	index@(_ZN10layer_norm13ln_bwd_kernelINS_13Kernel_traitsI6__halfffffjLj1536ELj1ELj1ELj4ELj16ENS_18Kernel_traits_baseILj1536ES2_ffffjLj128EEEEELb0ELb0ELb0ELb1EEEvNS_9BwdParamsE)
        /*0560*/ 	.word	0x0000006b


	//----- nvinfo : EIATTR_FRAME_SIZE
	.align		4
.L_229:
        /*0564*/ 	.byte	0x04, 0x11
        /*0566*/ 	.short	(.L_231 - .L_230)
	.align		4
.L_230:
        /*0568*/ 	.word	index@($__internal_161_$__cuda_sm70_shflsync_down_p)
        /*056c*/ 	.word	0x00000000


	//----- nvinfo : EIATTR_FRAME_SIZE
	.align		4
.L_231:
        /*0570*/ 	.byte	0x04, 0x11
        /*0572*/ 	.short	(.L_233 - .L_232)
	.align		4
.L_232:
        /*0574*/ 	.word	index@(_ZN10layer_norm13ln_bwd_kernelINS_13Kernel_traitsI6__halfffffjLj1536ELj1ELj1ELj4ELj16ENS_18Kernel_traits_baseILj1536ES2_ffffjLj128EEEEELb0ELb0ELb0ELb1EEEvNS_9BwdParamsE)
        /*0578*/ 	.word	0x00000000


	//----- nvinfo : EIATTR_REGCOUNT
	.align		4
.L_233:
        /*057c*/ 	.byte	0x04, 0x2f
        /*057e*/ 	.short	(.L_235 - .L_234)
	.align		4
.L_234:
        /*0580*/ 	.word	index@(_ZN10layer_norm13ln_bwd_kernelINS_13Kernel_traitsI6__halfffffjLj1536ELj1ELj1ELj4ELj16ENS_18Kernel_traits_baseILj1536ES2_ffffjLj128EEEEELb0ELb0ELb0ELb0EEEvNS_9BwdParamsE)
        /*0584*/ 	.word	0x00000060


	//----- nvinfo : EIATTR_FRAME_SIZE
	.align		4
.L_235:
        /*0588*/ 	.byte	0x04, 0x11
        /*058a*/ 	.short	(.L_237 - .L_236)
	.align		4
.L_236:
        /*058c*/ 	.word	index@($__internal_160_$__cuda_sm70_shflsync_down_p)
        /*0590*/ 	.word	0x00000000


	//----- nvinfo : EIATTR_FRAME_SIZE
	.align		4
.L_237:
        /*0594*/ 	.byte	0x04, 0x11
        /*0596*/ 	.short	(.L_239 - .L_238)
	.align		4
.L_238:
        /*0598*/ 	.word	index@(_ZN10layer_norm13ln_bwd_kernelINS_13Kernel_traitsI6__halfffffjLj1536ELj1ELj1ELj4ELj16ENS_18Kernel_traits_baseILj1536ES2_ffffjLj128EEEEELb0ELb0ELb0ELb0EEEvNS_9BwdParamsE)
        /*059c*/ 	.word	0x00000000


	//----- nvinfo : EIATTR_REGCOUNT
	.align		4
.L_239:
        /*05a0*/ 	.byte	0x04, 0x2f
        /*05a2*/ 	.short	(.L_241 - .L_240)
	.align		4
.L_240:
        /*05a4*/ 	.word	index@(_ZN10layer_norm13ln_bwd_kernelINS_13Kernel_traitsIf6__halffS2_fjLj1536ELj1ELj1ELj4ELj8ENS_18Kernel_traits_baseILj1536EfS2_fS2_fjLj128EEEEELb1ELb1ELb1ELb1EEEvNS_9BwdParamsE)
        /*05a8*/ 	.word	0x0000008a


	//----- nvinfo : EIATTR_FRAME_SIZE
	.align		4
.L_241:
        /*05ac*/ 	.byte	0x04, 0x11
        /*05ae*/ 	.short	(.L_243 - .L_242)
	.align		4
.L_242:
        /*05b0*/ 	.word	index@($__internal_159_$__cuda_sm70_shflsync_down_p)
        /*05b4*/ 	.word	0x00000000


	//----- nvinfo : EIATTR_FRAME_SIZE
	.align		4
.L_243:
        /*05b8*/ 	.byte	0x04, 0x11
        /*05ba*/ 	.short	(.L_245 - .L_244)
	.align		4
.L_244:
        /*05bc*/ 	.word	index@(_ZN10layer_norm13ln_bwd_kernelINS_13Kernel_traitsIf6__halffS2_fjLj1536ELj1ELj1ELj4ELj8ENS_18Kernel_traits_baseILj1536EfS2_fS2_fjLj128EEEEELb1ELb1ELb1ELb1EEEvNS_9BwdParamsE)
        /*05c0*/ 	.word	0x00000000


	//----- nvinfo : EIATTR_REGCOUNT
	.align		4
.L_245:
        /*05c4*/ 	.byte	0x04, 0x2f
        /*05c6*/ 	.short	(.L_247 - .L_246)
	.align		4
.L_246:
        /*05c8*/ 	.word	index@(_ZN10layer_norm22ln_bwd_finalize_kernelINS_22Kernel_traits_finalizeILj1536Ef6__halffS2_fjLb1ELj1024ELj4ENS_18Kernel_traits_baseILj1536EfS2_fS2_fjLj1024EEEEELb1ELb1EEEvNS_9BwdParamsE)
        /*05cc*/ 	.word	0x00000020


	//----- nvinfo : EIATTR_FRAME_SIZE
	.align		4
.L_247:
        /*05d0*/ 	.byte	0x04, 0x11
        /*05d2*/ 	.short	(.L_249 - .L_248)
	.align		4
.L_248:
        /*05d4*/ 	.word	index@($__internal_158_$__cuda_sm70_shflsync_bfly_p)
        /*05d8*/ 	.word	0x00000000


	//----- nvinfo : EIATTR_FRAME_SIZE
	.align		4
.L_249:
        /*05dc*/ 	.byte	0x04, 0x11
        /*05de*/ 	.short	(.L_251 - .L_250)
	.align		4
.L_250:
        /*05e0*/ 	.word	index@(_ZN10layer_norm22ln_bwd_finalize_kernelINS_22Kernel_traits_finalizeILj1536Ef6__halffS2_fjLb1ELj1024ELj4ENS_18Kernel_traits_baseILj1536EfS2_fS2_fjLj1024EEEEELb1ELb1EEEvNS_9BwdParamsE)
        /*05e4*/ 	.word	0x00000000


	//----- nvinfo : EIATTR_REGCOUNT
	.align		4
.L_251:
        /*05e8*/ 	.byte	0x04, 0x2f
        /*05ea*/ 	.short	(.L_253 - .L_252)
	.align		4
.L_252:
        /*05ec*/ 	.word	index@(_ZN10layer_norm13ln_bwd_kernelINS_13Kernel_traitsIf6__halffS2_fjLj1536ELj1ELj1ELj4ELj8ENS_18Kernel_traits_baseILj1536EfS2_fS2_fjLj128EEEEELb1ELb1ELb1ELb0EEEvNS_9BwdParamsE)
        /*05f0*/ 	.word	0x00000089


	//----- nvinfo : EIATTR_FRAME_SIZE
	.align		4
.L_253:
        /*05f4*/ 	.byte	0x04, 0x11
        /*05f6*/ 	.short	(.L_255 - .L_254)
	.align		4
.L_254:
        /*05f8*/ 	.word	index@($__internal_157_$__cuda_sm70_shflsync_down_p)
        /*05fc*/ 	.word	0x00000000


	//----- nvinfo : EIATTR_FRAME_SIZE
	.align		4
.L_255:
        /*0600*/ 	.byte	0x04, 0x11
        /*0602*/ 	.short	(.L_257 - .L_256)
	.align		4
.L_256:
        /*0604*/ 	.word	index@(_ZN10layer_norm13ln_bwd_kernelINS_13Kernel_traitsIf6__halffS2_fjLj1536ELj1ELj1ELj4ELj8ENS_18Kernel_traits_baseILj1536EfS2_fS2_fjLj128EEEEELb1ELb1ELb1ELb0EEEvNS_9BwdParamsE)
        /*0608*/ 	.word	0x00000000


	//----- nvinfo : EIATTR_REGCOUNT
	.align		4
.L_257:
        /*060c*/ 	.byte	0x04, 0x2f
        /*060e*/ 	.short	(.L_259 - .L_258)
	.align		4
.L_258:
        /*0610*/ 	.word	index@(_ZN10layer_norm22ln_bwd_finalize_kernelINS_22Kernel_traits_finalizeILj1536Ef6__halffS2_fjLb1ELj1024ELj4ENS_18Kernel_traits_baseILj1536EfS2_fS2_fjLj1024EEEEELb1ELb0EEEvNS_9BwdParamsE)
        /*0614*/ 	.word	0x00000020


	//----- nvinfo : EIATTR_FRAME_SIZE
	.align		4
.L_259:
        /*0618*/ 	.byte	0x04, 0x11
        /*061a*/ 	.short	(.L_261 - .L_260)
	.align		4
.L_260:
        /*061c*/ 	.word	index@($__internal_156_$__cuda_sm70_shflsync_bfly_p)
        /*0620*/ 	.word	0x00000000


	//----- nvinfo : EIATTR_FRAME_SIZE
	.align		4
.L_261:
        /*0624*/ 	.byte	0x04, 0x11
        /*0626*/ 	.short	(.L_263 - .L_262)
	.align		4
.L_262:
        /*0628*/ 	.word	index@(_ZN10layer_norm22ln_bwd_finalize_kernelINS_22Kernel_traits_finalizeILj1536Ef6__halffS2_fjLb1ELj1024ELj4ENS_18Kernel_traits_baseILj1536EfS2_fS2_fjLj1024EEEEELb1ELb0EEEvNS_9BwdParamsE)
        /*062c*/ 	.word	0x00000000


	//----- nvinfo : EIATTR_REGCOUNT
	.align		4
.L_263:
        /*0630*/ 	.byte	0x04, 0x2f
        /*0632*/ 	.short	(.L_265 - .L_264)
	.align		4
.L_264:
        /*0634*/ 	.word	index@(_ZN10layer_norm13ln_bwd_kernelINS_13Kernel_traitsIf6__halffS2_fjLj1536ELj1ELj1ELj4ELj8ENS_18Kernel_traits_baseILj1536EfS2_fS2_fjLj128EEEEELb1ELb1ELb0ELb1EEEvNS_9BwdParamsE)
        /*0638*/ 	.word	0x00000080


	//----- nvinfo : EIATTR_FRAME_SIZE
	.align		4
.L_265:
        /*063c*/ 	.byte	0x04, 0x11
        /*063e*/ 	.short	(.L_267 - .L_266)
	.align		4
.L_266:
        /*0640*/ 	.word	index@($__internal_155_$__cuda_sm70_shflsync_down_p)
        /*0644*/ 	.word	0x00000000


	//----- nvinfo : EIATTR_FRAME_SIZE
	.align		4
.L_267:
        /*0648*/ 	.byte	0x04, 0x11
        /*064a*/ 	.short	(.L_269 - .L_268)
	.align		4
.L_268:
        /*064c*/ 	.word	index@(_ZN10layer_norm13ln_bwd_kernelINS_13Kernel_traitsIf6__halffS2_fjLj1536ELj1ELj1ELj4ELj8ENS_18Kernel_traits_baseILj1536EfS2_fS2_fjLj128EEEEELb1ELb1ELb0ELb1EEEvNS_9BwdParamsE)
        /*0650*/ 	.word	0x00000000


	//----- nvinfo : EIATTR_REGCOUNT
	.align		4
.L_269:
        /*0654*/ 	.byte	0x04, 0x2f
        /*0656*/ 	.short	(.L_271 - .L_270)
	.align		4
.L_270:
        /*0658*/ 	.word	index@(_ZN10layer_norm13ln_bwd_kernelINS_13Kernel_traitsIf6__halffS2_fjLj1536ELj1ELj1ELj4ELj8ENS_18Kernel_traits_baseILj1536EfS2_fS2_fjLj128EEEEELb1ELb1ELb0ELb0EEEvNS_9BwdParamsE)
        /*065c*/ 	.word	0x00000080


	//----- nvinfo : EIATTR_FRAME_SIZE
	.align		4
.L_271:
        /*0660*/ 	.byte	0x04, 0x11
        /*0662*/ 	.short	(.L_273 - .L_272)
	.align		4
.L_272:
        /*0664*/ 	.word	index@($__internal_154_$__cuda_sm70_shflsync_down_p)
        /*0668*/ 	.word	0x00000000


	//----- nvinfo : EIATTR_FRAME_SIZE
	.align		4
.L_273:
        /*066c*/ 	.byte	0x04, 0x11
        /*066e*/ 	.short	(.L_275 - .L_274)
	.align		4
.L_274:
        /*0670*/ 	.word	index@(_ZN10layer_norm13ln_bwd_kernelINS_13Kernel_traitsIf6__halffS2_fjLj1536ELj1ELj1ELj4ELj8ENS_18Kernel_traits_baseILj1536EfS2_fS2_fjLj128EEEEELb1ELb1ELb0ELb0EEEvNS_9BwdParamsE)
        /*0674*/ 	.word	0x00000000


	//----- nvinfo : EIATTR_REGCOUNT
	.align		4
.L_275:
        /*0678*/ 	.byte	0x04, 0x2f
        /*067a*/ 	.short	(.L_277 - .L_276)
	.align		4
.L_276:
        /*067c*/ 	.word	index@(_ZN10layer_norm13ln_bwd_kernelINS_13Kernel_traitsIf6__halffS2_fjLj1536ELj1ELj1ELj4ELj8ENS_18Kernel_traits_baseILj1536EfS2_fS2_fjLj128EEEEELb1ELb0ELb1ELb1EEEvNS_9BwdParamsE)
        /*0680*/ 	.word	0x0000006d


	//----- nvinfo : EIATTR_FRAME_SIZE
	.align		4
.L_277:
        /*0684*/ 	.byte	0x04, 0x11
        /*0686*/ 	.short	(.L_279 - .L_278)
	.align		4
.L_278:
        /*0688*/ 	.word	index@($__internal_153_$__cuda_sm70_shflsync_down_p)
        /*068c*/ 	.word	0x00000000


	//----- nvinfo : EIATTR_FRAME_SIZE
	.align		4
.L_279:
        /*0690*/ 	.byte	0x04, 0x11
        /*0692*/ 	.short	(.L_281 - .L_280)
	.align		4
.L_280:
        /*0694*/ 	.word	index@(_ZN10layer_norm13ln_bwd_kernelINS_13Kernel_traitsIf6__halffS2_fjLj1536ELj1ELj1ELj4ELj8ENS_18Kernel_traits_baseILj1536EfS2_fS2_fjLj128EEEEELb1ELb0ELb1ELb1EEEvNS_9BwdParamsE)
        /*0698*/ 	.word	0x00000000


	//----- nvinfo : EIATTR_REGCOUNT
	.align		4
.L_281:
        /*069c*/ 	.byte	0x04, 0x2f
        /*069e*/ 	.short	(.L_283 - .L_282)
	.align		4
.L_282:
        /*06a0*/ 	.word	index@(_ZN10layer_norm22ln_bwd_finalize_kernelINS_22Kernel_traits_finalizeILj1536Ef6__halffS2_fjLb0ELj1024ELj4ENS_18Kernel_traits_baseILj1536EfS2_fS2_fjLj1024EEEEELb0ELb1EEEvNS_9BwdParamsE)
        /*06a4*/ 	.word	0x00000020


	//----- nvinfo : EIATTR_FRAME_SIZE
	.align		4
.L_283:
        /*06a8*/ 	.byte	0x04, 0x11
        /*06aa*/ 	.short	(.L_285 - .L_284)
	.align		4
.L_284:
        /*06ac*/ 	.word	index@($__internal_152_$__cuda_sm70_shflsync_bfly_p)
        /*06b0*/ 	.word	0x00000000


	//----- nvinfo : EIATTR_FRAME_SIZE
	.align		4
.L_285:
        /*06b4*/ 	.byte	0x04, 0x11
        /*06b6*/ 	.short	(.L_287 - .L_286)
	.align		4
.L_286:
        /*06b8*/ 	.word	index@(_ZN10layer_norm22ln_bwd_finalize_kernelINS_22Kernel_traits_finalizeILj1536Ef6__halffS2_fjLb0ELj1024ELj4ENS_18Kernel_traits_baseILj1536EfS2_fS2_fjLj1024EEEEELb0ELb1EEEvNS_9BwdParamsE)
        /*06bc*/ 	.word	0x00000000


	//----- nvinfo : EIATTR_REGCOUNT
	.align		4
.L_287:
        /*06c0*/ 	.byte	0x04, 0x2f
        /*06c2*/ 	.short	(.L_289 - .L_288)
	.align		4
.L_288:
        /*06c4*/ 	.word	index@(_ZN10layer_norm13ln_bwd_kernelINS_13Kernel_traitsIf6__halffS2_fjLj1536ELj1ELj1ELj4ELj8ENS_18Kernel_traits_baseILj1536EfS2_fS2_fjLj128EEEEELb1ELb0ELb1ELb0EEEvNS_9BwdParamsE)
        /*06c8*/ 	.word	0x0000006d


	//----- nvinfo : EIATTR_FRAME_SIZE
	.align		4
.L_289:
        /*06cc*/ 	.byte	0x04, 0x11
        /*06ce*/ 	.short	(.L_291 - .L_290)
	.align		4
.L_290:
        /*06d0*/ 	.word	index@($__internal_151_$__cuda_sm70_shflsync_down_p)
        /*06d4*/ 	.word	0x00000000


	//----- nvinfo : EIATTR_FRAME_SIZE
	.align		4
.L_291:
        /*06d8*/ 	.byte	0x04, 0x11
        /*06da*/ 	.short	(.L_293 - .L_292)
	.align		4
.L_292:
        /*06dc*/ 	.word	index@(_ZN10layer_norm13ln_bwd_kernelINS_13Kernel_traitsIf6__halffS2_fjLj1536ELj1ELj1ELj4ELj8ENS_18Kernel_traits_baseILj1536EfS2_fS2_fjLj128EEEEELb1ELb0ELb1ELb0EEEvNS_9BwdParamsE)
        /*06e0*/ 	.word	0x00000000


	//----- nvinfo : EIATTR_REGCOUNT
	.align		4
.L_293:
        /*06e4*/ 	.byte	0x04, 0x2f
        /*06e6*/ 	.short	(.L_295 - .L_294)
	.align		4
.L_294:
        /*06e8*/ 	.word	index@(_ZN10layer_norm22ln_bwd_finalize_kernelINS_22Kernel_traits_finalizeILj1536Ef6__halffS2_fjLb0ELj1024ELj4ENS_18Kernel_traits_baseILj1536EfS2_fS2_fjLj1024EEEEELb0ELb0EEEvNS_9BwdParamsE)
        /*06ec*/ 	.word	0x0000001e


	//----- nvinfo : EIATTR_FRAME_SIZE
	.align		4
.L_295:
        /*06f0*/ 	.byte	0x04, 0x11
        /*06f2*/ 	.short	(.L_297 - .L_296)
	.align		4
.L_296:
        /*06f4*/ 	.word	index@($__internal_150_$__cuda_sm70_shflsync_bfly_p)
        /*06f8*/ 	.word	0x00000000


	//----- nvinfo : EIATTR_FRAME_SIZE
	.align		4
.L_297:
        /*06fc*/ 	.byte	0x04, 0x11
        /*06fe*/ 	.short	(.L_299 - .L_298)
	.align		4
.L_298:
        /*0700*/ 	.word	index@(_ZN10layer_norm22ln_bwd_finalize_kernelINS_22Kernel_traits_finalizeILj1536Ef6__halffS2_fjLb0ELj1024ELj4ENS_18Kernel_traits_baseILj1536EfS2_fS2_fjLj1024EEEEELb0ELb0EEEvNS_9BwdParamsE)
        /*0704*/ 	.word	0x00000000


	//----- nvinfo : EIATTR_REGCOUNT
	.align		4
.L_299:
        /*0708*/ 	.byte	0x04, 0x2f
        /*070a*/ 	.short	(.L_301 - .L_300)
	.align		4
.L_300:
        /*070c*/ 	.word	index@(_ZN10layer_norm13ln_bwd_kernelINS_13Kernel_traitsIf6__halffS2_fjLj1536ELj1ELj1ELj4ELj8ENS_18Kernel_traits_baseILj1536EfS2_fS2_fjLj128EEEEELb1ELb0ELb0ELb1EEEvNS_9BwdParamsE)
        /*0710*/ 	.word	0x0000006c


	//----- nvinfo : EIATTR_FRAME_SIZE
	.align		4
.L_301:
        /*0714*/ 	.byte	0x04, 0x11
        /*0716*/ 	.short	(.L_303 - .L_302)
	.align		4
.L_302:
        /*0718*/ 	.word	index@($__internal_149_$__cuda_sm70_shflsync_down_p)
        /*071c*/ 	.word	0x00000000


	//----- nvinfo : EIATTR_FRAME_SIZE
	.align		4
.L_303:
        /*0720*/ 	.byte	0x04, 0x11
        /*0722*/ 	.short	(.L_305 - .L_304)
	.align		4
.L_304:
        /*0724*/ 	.word	index@(_ZN10layer_norm13ln_bwd_kernelINS_13Kernel_traitsIf6__halffS2_fjLj1536ELj1ELj1ELj4ELj8ENS_18Kernel_traits_baseILj1536EfS2_fS2_fjLj128EEEEELb1ELb0ELb0ELb1EEEvNS_9BwdParamsE)
        /*0728*/ 	.word	0x00000000


	//----- nvinfo : EIATTR_REGCOUNT
	.align		4
.L_305:
        /*072c*/ 	.byte	0x04, 0x2f
        /*072e*/ 	.short	(.L_307 - .L_306)
	.align		4
.L_306:
        /*0730*/ 	.word	index@(_ZN10layer_norm13ln_bwd_kernelINS_13Kernel_traitsIf6__halffS2_fjLj1536ELj1ELj1ELj4ELj8ENS_18Kernel_traits_baseILj1536EfS2_fS2_fjLj128EEEEELb1ELb0ELb0ELb0EEEvNS_9BwdParamsE)
        /*0734*/ 	.word	0x00000067


	//----- nvinfo : EIATTR_FRAME_SIZE
	.align		4
.L_307:
        /*0738*/ 	.byte	0x04, 0x11
        /*073a*/ 	.short	(.L_309 - .L_308)
	.align		4
.L_308:
        /*073c*/ 	.word	index@($__internal_148_$__cuda_sm70_shflsync_down_p)
        /*0740*/ 	.word	0x00000000


	//----- nvinfo : EIATTR_FRAME_SIZE
	.align		4
.L_309:
        /*0744*/ 	.byte	0x04, 0x11
        /*0746*/ 	.short	(.L_311 - .L_310)
	.align		4
.L_310:
        /*0748*/ 	.word	index@(_ZN10layer_norm13ln_bwd_kernelINS_13Kernel_traitsIf6__halffS2_fjLj1536ELj1ELj1ELj4ELj8ENS_18Kernel_traits_baseILj1536EfS2_fS2_fjLj128EEEEELb1ELb0ELb0ELb0EEEvNS_9BwdParamsE)
        /*074c*/ 	.word	0x00000000


	//----- nvinfo : EIATTR_REGCOUNT
	.align		4
.L_311:
        /*0750*/ 	.byte	0x04, 0x2f
        /*0752*/ 	.short	(.L_313 - .L_312)
	.align		4
.L_312:
        /*0754*/ 	.word	index@(_ZN10layer_norm13ln_bwd_kernelINS_13Kernel_traitsIf6__halffS2_fjLj1536ELj1ELj1ELj4ELj8ENS_18Kernel_traits_baseILj1536EfS2_fS2_fjLj128EEEEELb0ELb1ELb1ELb1EEEvNS_9BwdParamsE)
        /*0758*/ 	.word	0x00000080


	//----- nvinfo : EIATTR_FRAME_SIZE
	.align		4
.L_313:
        /*075c*/ 	.byte	0x04, 0x11
        /*075e*/ 	.short	(.L_315 - .L_314)
	.align		4
.L_314:
        /*0760*/ 	.word	index@($__internal_147_$__cuda_sm70_shflsync_down_p)
        /*0764*/ 	.word	0x00000000


	//----- nvinfo : EIATTR_FRAME_SIZE
	.align		4
.L_315:
        /*0768*/ 	.byte	0x04, 0x11
        /*076a*/ 	.short	(.L_317 - .L_316)
	.align		4
.L_316:
        /*076c*/ 	.word	index@(_ZN10layer_norm13ln_bwd_kernelINS_13Kernel_traitsIf6__halffS2_fjLj1536ELj1ELj1ELj4ELj8ENS_18Kernel_traits_baseILj1536EfS2_fS2_fjLj128EEEEELb0ELb1ELb1ELb1EEEvNS_9BwdParamsE)
        /*0770*/ 	.word	0x00000000


	//----- nvinfo : EIATTR_REGCOUNT
	.align		4
.L_317:
        /*0774*/ 	.byte	0x04, 0x2f
        /*0776*/ 	.short	(.L_319 - .L_318)
	.align		4
.L_318:
        /*0778*/ 	.word	index@(_ZN10layer_norm13ln_bwd_kernelINS_13Kernel_traitsIf6__halffS2_fjLj1536ELj1ELj1ELj4ELj8ENS_18Kernel_traits_baseILj1536EfS2_fS2_fjLj128EEEEELb0ELb1ELb1ELb0EEEvNS_9BwdParamsE)
        /*077c*/ 	.word	0x00000080


	//----- nvinfo : EIATTR_FRAME_SIZE
	.align		4
.L_319:
        /*0780*/ 	.byte	0x04, 0x11
        /*0782*/ 	.short	(.L_321 - .L_320)
	.align		4
.L_320:
        /*0784*/ 	.word	index@($__internal_146_$__cuda_sm70_shflsync_down_p)
        /*0788*/ 	.word	0x00000000


	//----- nvinfo : EIATTR_FRAME_SIZE
	.align		4
.L_321:
        /*078c*/ 	.byte	0x04, 0x11
        /*078e*/ 	.short	(.L_323 - .L_322)
	.align		4
.L_322:
        /*0790*/ 	.word	index@(_ZN10layer_norm13ln_bwd_kernelINS_13Kernel_traitsIf6__halffS2_fjLj1536ELj1ELj1ELj4ELj8ENS_18Kernel_traits_baseILj1536EfS2_fS2_fjLj128EEEEELb0ELb1ELb1ELb0EEEvNS_9BwdParamsE)
        /*0794*/ 	.word	0x00000008


	//----- nvinfo : EIATTR_REGCOUNT
	.align		4
.L_323:
        /*0798*/ 	.byte	0x04, 0x2f
        /*079a*/ 	.short	(.L_325 - .L_324)
	.align		4
.L_324:
        /*079c*/ 	.word	index@(_ZN10layer_norm13ln_bwd_kernelINS_13Kernel_traitsIf6__halffS2_fjLj1536ELj1ELj1ELj4ELj8ENS_18Kernel_traits_baseILj1536EfS2_fS2_fjLj128EEEEELb0ELb1ELb0ELb1EEEvNS_9BwdParamsE)
        /*07a0*/ 	.word	0x0000007d


	//----- nvinfo : EIATTR_FRAME_SIZE
	.align		4
.L_325:
        /*07a4*/ 	.byte	0x04, 0x11
        /*07a6*/ 	.short	(.L_327 - .L_326)
	.align		4
.L_326:
        /*07a8*/ 	.word	index@($__internal_145_$__cuda_sm70_shflsync_down_p)
        /*07ac*/ 	.word	0x00000000


	//----- nvinfo : EIATTR_FRAME_SIZE
	.align		4
.L_327:
        /*07b0*/ 	.byte	0x04, 0x11
        /*07b2*/ 	.short	(.L_329 - .L_328)
	.align		4
.L_328:
        /*07b4*/ 	.word	index@(_ZN10layer_norm13ln_bwd_kernelINS_13Kernel_traitsIf6__halffS2_fjLj1536ELj1ELj1ELj4ELj8ENS_18Kernel_traits_baseILj1536EfS2_fS2_fjLj128EEEEELb0ELb1ELb0ELb1EEEvNS_9BwdParamsE)
        /*07b8*/ 	.word	0x00000000


	//----- nvinfo : EIATTR_REGCOUNT
	.align		4
.L_329:
        /*07bc*/ 	.byte	0x04, 0x2f
        /*07be*/ 	.short	(.L_331 - .L_330)
	.align		4
.L_330:
        /*07c0*/ 	.word	index@(_ZN10layer_norm13ln_bwd_kernelINS_13Kernel_traitsIf6__halffS2_fjLj1536ELj1ELj1ELj4ELj8ENS_18Kernel_traits_baseILj1536EfS2_fS2_fjLj128EEEEELb0ELb1ELb0ELb0EEEvNS_9BwdParamsE)
        /*07c4*/ 	.word	0x0000007f


	//----- nvinfo : EIATTR_FRAME_SIZE
	.align		4
.L_331:
        /*07c8*/ 	.byte	0x04, 0x11
        /*07ca*/ 	.short	(.L_333 - .L_332)
	.align		4
.L_332:
        /*07cc*/ 	.word	index@($__internal_144_$__cuda_sm70_shflsync_down_p)
        /*07d0*/ 	.word	0x00000000


	//----- nvinfo : EIATTR_FRAME_SIZE
	.align		4
.L_333:
        /*07d4*/ 	.byte	0x04, 0x11
        /*07d6*/ 	.short	(.L_335 - .L_334)
	.align		4
.L_334:
        /*07d8*/ 	.word	index@(_ZN10layer_norm13ln_bwd_kernelINS_13Kernel_traitsIf6__halffS2_fjLj1536ELj1ELj1ELj4ELj8ENS_18Kernel_traits_baseILj1536EfS2_fS2_fjLj128EEEEELb0ELb1ELb0ELb0EEEvNS_9BwdParamsE)
        /*07dc*/ 	.word	0x00000000


	//----- nvinfo : EIATTR_REGCOUNT
	.align		4
.L_335:
        /*07e0*/ 	.byte	0x04, 0x2f
        /*07e2*/ 	.short	(.L_337 - .L_336)
	.align		4
.L_336:
        /*07e4*/ 	.word	index@(_ZN10layer_norm13ln_bwd_kernelINS_13Kernel_traitsIf6__halffS2_fjLj1536ELj1ELj1ELj4ELj8ENS_18Kernel_traits_baseILj1536EfS2_fS2_fjLj128EEEEELb0ELb0ELb1ELb1EEEvNS_9BwdParamsE)
        /*07e8*/ 	.word	0x0000006a


	//----- nvinfo : EIATTR_FRAME_SIZE
	.align		4
.L_337:
        /*07ec*/ 	.byte	0x04, 0x11
        /*07ee*/ 	.short	(.L_339 - .L_338)
	.align		4
.L_338:
        /*07f0*/ 	.word	index@($__internal_143_$__cuda_sm70_shflsync_down_p)
        /*07f4*/ 	.word	0x00000000


	//----- nvinfo : EIATTR_FRAME_SIZE
	.align		4
.L_339:
        /*07f8*/ 	.byte	0x04, 0x11
        /*07fa*/ 	.short	(.L_341 - .L_340)
	.align		4
.L_340:
        /*07fc*/ 	.word	index@(_ZN10layer_norm13ln_bwd_kernelINS_13Kernel_traitsIf6__halffS2_fjLj1536ELj1ELj1ELj4ELj8ENS_18Kernel_traits_baseILj1536EfS2_fS2_fjLj128EEEEELb0ELb0ELb1ELb1EEEvNS_9BwdParamsE)
        /*0800*/ 	.word	0x00000000


	//----- nvinfo : EIATTR_REGCOUNT
	.align		4
.L_341:
        /*0804*/ 	.byte	0x04, 0x2f
        /*0806*/ 	.short	(.L_343 - .L_342)
	.align		4
.L_342:
        /*0808*/ 	.word	index@(_ZN10layer_norm13ln_bwd_kernelINS_13Kernel_traitsIf6__halffS2_fjLj1536ELj1ELj1ELj4ELj8ENS_18Kernel_traits_baseILj1536EfS2_fS2_fjLj128EEEEELb0ELb0ELb1ELb0EEEvNS_9BwdParamsE)
        /*080c*/ 	.word	0x0000006b


	//----- nvinfo : EIATTR_FRAME_SIZE
	.align		4
.L_343:
        /*0810*/ 	.byte	0x04, 0x11
        /*0812*/ 	.short	(.L_345 - .L_344)
	.align		4
.L_344:
        /*0814*/ 	.word	index@($__internal_142_$__cuda_sm70_shflsync_down_p)
        /*0818*/ 	.word	0x00000000


	//----- nvinfo : EIATTR_FRAME_SIZE
	.align		4
.L_345:
        /*081c*/ 	.byte	0x04, 0x11
        /*081e*/ 	.short	(.L_347 - .L_346)
	.align		4
.L_346:
        /*0820*/ 	.word	index@(_ZN10layer_norm13ln_bwd_kernelINS_13Kernel_traitsIf6__halffS2_fjLj1536ELj1ELj1ELj4ELj8ENS_18Kernel_traits_baseILj1536EfS2_fS2_fjLj128EEEEELb0ELb0ELb1ELb0EEEvNS_9BwdParamsE)
        /*0824*/ 	.word	0x00000000


	//----- nvinfo : EIATTR_REGCOUNT
	.align		4
.L_347:
        /*0828*/ 	.byte	0x04, 0x2f
        /*082a*/ 	.short	(.L_349 - .L_348)
	.align		4
.L_348:
        /*082c*/ 	.word	index@(_ZN10layer_norm13ln_bwd_kernelINS_13Kernel_traitsIf6__halffS2_fjLj1536ELj1ELj1ELj4ELj8ENS_18Kernel_traits_baseILj1536EfS2_fS2_fjLj128EEEEELb0ELb0ELb0ELb1EEEvNS_9BwdParamsE)
        /*0830*/ 	.word	0x00000060


	//----- nvinfo : EIATTR_FRAME_SIZE
	.align		4
.L_349:
        /*0834*/ 	.byte	0x04, 0x11
        /*0836*/ 	.short	(.L_351 - .L_350)
	.align		4
.L_350:
        /*0838*/ 	.word	index@($__internal_141_$__cuda_sm70_shflsync_down_p)
        /*083c*/ 	.word	0x00000000


	//----- nvinfo : EIATTR_FRAME_SIZE
	.align		4
.L_351:
        /*0840*/ 	.byte	0x04, 0x11
        /*0842*/ 	.short	(.L_353 - .L_352)
	.align		4
.L_352:
        /*0844*/ 	.word	index@(_ZN10layer_norm13ln_bwd_kernelINS_13Kernel_traitsIf6__halffS2_fjLj1536ELj1ELj1ELj4ELj8ENS_18Kernel_traits_baseILj1536EfS2_fS2_fjLj128EEEEELb0ELb0ELb0ELb1EEEvNS_9BwdParamsE)
        /*0848*/ 	.word	0x00000000


	//----- nvinfo : EIATTR_REGCOUNT
	.align		4
.L_353:
        /*084c*/ 	.byte	0x04, 0x2f
        /*084e*/ 	.short	(.L_355 - .L_354)
	.align		4
.L_354:
        /*0850*/ 	.word	index@(_ZN10layer_norm13ln_bwd_kernelINS_13Kernel_traitsIf6__halffS2_fjLj1536ELj1ELj1ELj4ELj8ENS_18Kernel_traits_baseILj1536EfS2_fS2_fjLj128EEEEELb0ELb0ELb0ELb0EEEvNS_9BwdParamsE)
        /*0854*/ 	.word	0x00000060


	//----- nvinfo : EIATTR_FRAME_SIZE
	.align		4
.L_355:
        /*0858*/ 	.byte	0x04, 0x11
        /*085a*/ 	.short	(.L_357 - .L_356)
	.align		4
.L_356:
        /*085c*/ 	.word	index@($__internal_140_$__cuda_sm70_shflsync_down_p)
        /*0860*/ 	.word	0x00000000


	//----- nvinfo : EIATTR_FRAME_SIZE
	.align		4
.L_357:
        /*0864*/ 	.byte	0x04, 0x11
        /*0866*/ 	.short	(.L_359 - .L_358)
	.align		4
.L_358:
        /*0868*/ 	.word	index@(_ZN10layer_norm13ln_bwd_kernelINS_13Kernel_traitsIf6__halffS2_fjLj1536ELj1ELj1ELj4ELj8ENS_18Kernel_traits_baseILj1536EfS2_fS2_fjLj128EEEEELb0ELb0ELb0ELb0EEEvNS_9BwdParamsE)
        /*086c*/ 	.word	0x00000000


	//----- nvinfo : EIATTR_REGCOUNT
	.align		4
.L_359:
        /*0870*/ 	.byte	0x04, 0x2f
        /*0872*/ 	.short	(.L_361 - .L_360)
	.align		4
.L_360:
        /*0874*/ 	.word	index@(_ZN10layer_norm13ln_bwd_kernelINS_13Kernel_traitsI6__halfS2_fS2_fjLj1536ELj1ELj1ELj4ELj8ENS_18Kernel_traits_baseILj1536ES2_S2_fS2_fjLj128EEEEELb1ELb1ELb1ELb1EEEvNS_9BwdParamsE)
        /*0878*/ 	.word	0x00000088


	//----- nvinfo : EIATTR_FRAME_SIZE
	.align		4
.L_361:
        /*087c*/ 	.byte	0x04, 0x11
        /*087e*/ 	.short	(.L_363 - .L_362)
	.align		4
.L_362:
        /*0880*/ 	.word	index@($__internal_139_$__cuda_sm70_shflsync_down_p)
        /*0884*/ 	.word	0x00000000


	//----- nvinfo : EIATTR_FRAME_SIZE
	.align		4
.L_363:
        /*0888*/ 	.byte	0x04, 0x11
        /*088a*/ 	.short	(.L_365 - .L_364)
	.align		4
.L_364:
        /*088c*/ 	.word	index@(_ZN10layer_norm13ln_bwd_kernelINS_13Kernel_traitsI6__halfS2_fS2_fjLj1536ELj1ELj1ELj4ELj8ENS_18Kernel_traits_baseILj1536ES2_S2_fS2_fjLj128EEEEELb1ELb1ELb1ELb1EEEvNS_9BwdParamsE)
        /*0890*/ 	.word	0x00000000


	//----- nvinfo : EIATTR_REGCOUNT
	.align		4
.L_365:
        /*0894*/ 	.byte	0x04, 0x2f
        /*0896*/ 	.short	(.L_367 - .L_366)
	.align		4
.L_366:
        /*0898*/ 	.word	index@(_ZN10layer_norm22ln_bwd_finalize_kernelINS_22Kernel_traits_finalizeILj1536E6__halfS2_fS2_fjLb1ELj1024ELj4ENS_18Kernel_traits_baseILj1536ES2_S2_fS2_fjLj1024EEEEELb1ELb1EEEvNS_9BwdParamsE)
        /*089c*/ 	.word	0x00000020


	//----- nvinfo : EIATTR_FRAME_SIZE
	.align		4
.L_367:
        /*08a0*/ 	.byte	0x04, 0x11
        /*08a2*/ 	.short	(.L_369 - .L_368)
	.align		4
.L_368:
        /*08a4*/ 	.word	index@($__internal_138_$__cuda_sm70_shflsync_bfly_p)
        /*08a8*/ 	.word	0x00000000


	//----- nvinfo : EIATTR_FRAME_SIZE
	.align		4
.L_369:
        /*08ac*/ 	.byte	0x04, 0x11
        /*08ae*/ 	.short	(.L_371 - .L_370)
	.align		4
.L_370:
        /*08b0*/ 	.word	index@(_ZN10layer_norm22ln_bwd_finalize_kernelINS_22Kernel_traits_finalizeILj1536E6__halfS2_fS2_fjLb1ELj1024ELj4ENS_18Kernel_traits_baseILj1536ES2_S2_fS2_fjLj1024EEEEELb1ELb1EEEvNS_9BwdParamsE)
        /*08b4*/ 	.word	0x00000000


	//----- nvinfo : EIATTR_REGCOUNT
	.align		4
.L_371:
        /*08b8*/ 	.byte	0x04, 0x2f
        /*08ba*/ 	.short	(.L_373 - .L_372)
	.align		4
.L_372:
        /*08bc*/ 	.word	index@(_ZN10layer_norm13ln_bwd_kernelINS_13Kernel_traitsI6__halfS2_fS2_fjLj1536ELj1ELj1ELj4ELj8ENS_18Kernel_traits_baseILj1536ES2_S2_fS2_fjLj128EEEEELb1ELb1ELb1ELb0EEEvNS_9BwdParamsE)
        /*08c0*/ 	.word	0x00000087


	//----- nvinfo : EIATTR_FRAME_SIZE
	.align		4
.L_373:
        /*08c4*/ 	.byte	0x04, 0x11
        /*08c6*/ 	.short	(.L_375 - .L_374)
	.align		4
.L_374:
        /*08c8*/ 	.word	index@($__internal_137_$__cuda_sm70_shflsync_down_p)
        /*08cc*/ 	.word	0x00000000


	//----- nvinfo : EIATTR_FRAME_SIZE
	.align		4
.L_375:
        /*08d0*/ 	.byte	0x04, 0x11
        /*08d2*/ 	.short	(.L_377 - .L_376)
	.align		4
.L_376:
        /*08d4*/ 	.word	index@(_ZN10layer_norm13ln_bwd_kernelINS_13Kernel_traitsI6__halfS2_fS2_fjLj1536ELj1ELj1ELj4ELj8ENS_18Kernel_traits_baseILj1536ES2_S2_fS2_fjLj128EEEEELb1ELb1ELb1ELb0EEEvNS_9BwdParamsE)
        /*08d8*/ 	.word	0x00000000


	//----- nvinfo : EIATTR_REGCOUNT
	.align		4
.L_377:
        /*08dc*/ 	.byte	0x04, 0x2f
        /*08de*/ 	.short	(.L_379 - .L_378)
	.align		4
.L_378:
        /*08e0*/ 	.word	index@(_ZN10layer_norm22ln_bwd_finalize_kernelINS_22Kernel_traits_finalizeILj1536E6__halfS2_fS2_fjLb1ELj1024ELj4ENS_18Kernel_traits_baseILj1536ES2_S2_fS2_fjLj1024EEEEELb1ELb0EEEvNS_9BwdParamsE)
        /*08e4*/ 	.word	0x00000020


	//----- nvinfo : EIATTR_FRAME_SIZE
	.align		4
.L_379:
        /*08e8*/ 	.byte	0x04, 0x11
        /*08ea*/ 	.short	(.L_381 - .L_380)
	.align		4
.L_380:
        /*08ec*/ 	.word	index@($__internal_136_$__cuda_sm70_shflsync_bfly_p)
        /*08f0*/ 	.word	0x00000000


	//----- nvinfo : EIATTR_FRAME_SIZE
	.align		4
.L_381:
        /*08f4*/ 	.byte	0x04, 0x11
        /*08f6*/ 	.short	(.L_383 - .L_382)
	.align		4
.L_382:
        /*08f8*/ 	.word	index@(_ZN10layer_norm22ln_bwd_finalize_kernelINS_22Kernel_traits_finalizeILj1536E6__halfS2_fS2_fjLb1ELj1024ELj4ENS_18Kernel_traits_baseILj1536ES2_S2_fS2_fjLj1024EEEEELb1ELb0EEEvNS_9BwdParamsE)
        /*08fc*/ 	.word	0x00000000


	//----- nvinfo : EIATTR_REGCOUNT
	.align		4
.L_383:
        /*0900*/ 	.byte	0x04, 0x2f
        /*0902*/ 	.short	(.L_385 - .L_384)
	.align		4
.L_384:
        /*0904*/ 	.word	index@(_ZN10layer_norm13ln_bwd_kernelINS_13Kernel_traitsI6__halfS2_fS2_fjLj1536ELj1ELj1ELj4ELj8ENS_18Kernel_traits_baseILj1536ES2_S2_fS2_fjLj128EEEEELb1ELb1ELb0ELb1EEEvNS_9BwdParamsE)
        /*0908*/ 	.word	0x00000080


	//----- nvinfo : EIATTR_FRAME_SIZE
	.align		4
.L_385:
        /*090c*/ 	.byte	0x04, 0x11
        /*090e*/ 	.short	(.L_387 - .L_386)
	.align		4
.L_386:
        /*0910*/ 	.word	index@($__internal_135_$__cuda_sm70_shflsync_down_p)
        /*0914*/ 	.word	0x00000000


	//----- nvinfo : EIATTR_FRAME_SIZE
	.align		4
.L_387:
        /*0918*/ 	.byte	0x04, 0x11
        /*091a*/ 	.short	(.L_389 - .L_388)
	.align		4
.L_388:
        /*091c*/ 	.word	index@(_ZN10layer_norm13ln_bwd_kernelINS_13Kernel_traitsI6__halfS2_fS2_fjLj1536ELj1ELj1ELj4ELj8ENS_18Kernel_traits_baseILj1536ES2_S2_fS2_fjLj128EEEEELb1ELb1ELb0ELb1EEEvNS_9BwdParamsE)
        /*0920*/ 	.word	0x00000000


	//----- nvinfo : EIATTR_REGCOUNT
	.align		4
.L_389:
        /*0924*/ 	.byte	0x04, 0x2f
        /*0926*/ 	.short	(.L_391 - .L_390)
	.align		4
.L_390:
        /*0928*/ 	.word	index@(_ZN10layer_norm13ln_bwd_kernelINS_13Kernel_traitsI6__halfS2_fS2_fjLj1536ELj1ELj1ELj4ELj8ENS_18Kernel_traits_baseILj1536ES2_S2_fS2_fjLj128EEEEELb1ELb1ELb0ELb0EEEvNS_9BwdParamsE)
        /*092c*/ 	.word	0x00000080


	//----- nvinfo : EIATTR_FRAME_SIZE
	.align		4
.L_391:
        /*0930*/ 	.byte	0x04, 0x11
        /*0932*/ 	.short	(.L_393 - .L_392)
	.align		4
.L_392:
        /*0934*/ 	.word	index@($__internal_134_$__cuda_sm70_shflsync_down_p)
        /*0938*/ 	.word	0x00000000


	//----- nvinfo : EIATTR_FRAME_SIZE
	.align		4
.L_393:
        /*093c*/ 	.byte	0x04, 0x11
        /*093e*/ 	.short	(.L_395 - .L_394)
	.align		4
.L_394:
        /*0940*/ 	.word	index@(_ZN10layer_norm13ln_bwd_kernelINS_13Kernel_traitsI6__halfS2_fS2_fjLj1536ELj1ELj1ELj4ELj8ENS_18Kernel_traits_baseILj1536ES2_S2_fS2_fjLj128EEEEELb1ELb1ELb0ELb0EEEvNS_9BwdParamsE)
        /*0944*/ 	.word	0x00000000


	//----- nvinfo : EIATTR_REGCOUNT
	.align		4
.L_395:
        /*0948*/ 	.byte	0x04, 0x2f
        /*094a*/ 	.short	(.L_397 - .L_396)
	.align		4
.L_396:
        /*094c*/ 	.word	index@(_ZN10layer_norm13ln_bwd_kernelINS_13Kernel_traitsI6__halfS2_fS2_fjLj1536ELj1ELj1ELj4ELj8ENS_18Kernel_traits_baseILj1536ES2_S2_fS2_fjLj128EEEEELb1ELb0ELb1ELb1EEEvNS_9BwdParamsE)
        /*0950*/ 	.word	0x0000006d


	//----- nvinfo : EIATTR_FRAME_SIZE
	.align		4
.L_397:
        /*0954*/ 	.byte	0x04, 0x11
        /*0956*/ 	.short	(.L_399 - .L_398)
	.align		4
.L_398:
        /*0958*/ 	.word	index@($__internal_133_$__cuda_sm70_shflsync_down_p)
        /*095c*/ 	.word	0x00000000


	//----- nvinfo : EIATTR_FRAME_SIZE
	.align		4
.L_399:
        /*0960*/ 	.byte	0x04, 0x11
        /*0962*/ 	.short	(.L_401 - .L_400)
	.align		4
.L_400:
        /*0964*/ 	.word	index@(_ZN10layer_norm13ln_bwd_kernelINS_13Kernel_traitsI6__halfS2_fS2_fjLj1536ELj1ELj1ELj4ELj8ENS_18Kernel_traits_baseILj1536ES2_S2_fS2_fjLj128EEEEELb1ELb0ELb1ELb1EEEvNS_9BwdParamsE)
        /*0968*/ 	.word	0x00000000


	//----- nvinfo : EIATTR_REGCOUNT
	.align		4
.L_401:
        /*096c*/ 	.byte	0x04, 0x2f
        /*096e*/ 	.short	(.L_403 - .L_402)
	.align		4
.L_402:
        /*0970*/ 	.word	index@(_ZN10layer_norm22ln_bwd_finalize_kernelINS_22Kernel_traits_finalizeILj1536E6__halfS2_fS2_fjLb0ELj1024ELj4ENS_18Kernel_traits_baseILj1536ES2_S2_fS2_fjLj1024EEEEELb0ELb1EEEvNS_9BwdParamsE)
        /*0974*/ 	.word	0x00000020


	//----- nvinfo : EIATTR_FRAME_SIZE
	.align		4
.L_403:
        /*0978*/ 	.byte	0x04, 0x11
        /*097a*/ 	.short	(.L_405 - .L_404)
	.align		4
.L_404:
        /*097c*/ 	.word	index@($__internal_132_$__cuda_sm70_shflsync_bfly_p)
        /*0980*/ 	.word	0x00000000


	//----- nvinfo : EIATTR_FRAME_SIZE
	.align		4
.L_405:
        /*0984*/ 	.byte	0x04, 0x11
        /*0986*/ 	.short	(.L_407 - .L_406)
	.align		4
.L_406:
        /*0988*/ 	.word	index@(_ZN10layer_norm22ln_bwd_finalize_kernelINS_22Kernel_traits_finalizeILj1536E6__halfS2_fS2_fjLb0ELj1024ELj4ENS_18Kernel_traits_baseILj1536ES2_S2_fS2_fjLj1024EEEEELb0ELb1EEEvNS_9BwdParamsE)
        /*098c*/ 	.word	0x00000000


	//----- nvinfo : EIATTR_REGCOUNT
	.align		4
.L_407:
        /*0990*/ 	.byte	0x04, 0x2f
        /*0992*/ 	.short	(.L_409 - .L_408)
	.align		4
.L_408:
        /*0994*/ 	.word	index@(_ZN10layer_norm13ln_bwd_kernelINS_13Kernel_traitsI6__halfS2_fS2_fjLj1536ELj1ELj1ELj4ELj8ENS_18Kernel_traits_baseILj1536ES2_S2_fS2_fjLj128EEEEELb1ELb0ELb1ELb0EEEvNS_9BwdParamsE)
        /*0998*/ 	.word	0x0000006d


	//----- nvinfo : EIATTR_FRAME_SIZE
	.align		4
.L_409:
        /*099c*/ 	.byte	0x04, 0x11
        /*099e*/ 	.short	(.L_411 - .L_410)
	.align		4
.L_410:
        /*09a0*/ 	.word	index@($__internal_131_$__cuda_sm70_shflsync_down_p)
        /*09a4*/ 	.word	0x00000000


	//----- nvinfo : EIATTR_FRAME_SIZE
	.align		4
.L_411:
        /*09a8*/ 	.byte	0x04, 0x11
        /*09aa*/ 	.short	(.L_413 - .L_412)
	.align		4
.L_412:
        /*09ac*/ 	.word	index@(_ZN10layer_norm13ln_bwd_kernelINS_13Kernel_traitsI6__halfS2_fS2_fjLj1536ELj1ELj1ELj4ELj8ENS_18Kernel_traits_baseILj1536ES2_S2_fS2_fjLj128EEEEELb1ELb0ELb1ELb0EEEvNS_9BwdParamsE)
        /*09b0*/ 	.word	0x00000000


	//----- nvinfo : EIATTR_REGCOUNT
	.align		4
.L_413:
        /*09b4*/ 	.byte	0x04, 0x2f
        /*09b6*/ 	.short	(.L_415 - .L_414)
	.align		4
.L_414:
        /*09b8*/ 	.word	index@(_ZN10layer_norm22ln_bwd_finalize_kernelINS_22Kernel_traits_finalizeILj1536E6__halfS2_fS2_fjLb0ELj1024ELj4ENS_18Kernel_traits_baseILj1536ES2_S2_fS2_fjLj1024EEEEELb0ELb0EEEvNS_9BwdParamsE)
        /*09bc*/ 	.word	0x0000001e


	//----- nvinfo : EIATTR_FRAME_SIZE
	.align		4
.L_415:
        /*09c0*/ 	.byte	0x04, 0x11
        /*09c2*/ 	.short	(.L_417 - .L_416)
	.align		4
.L_416:
        /*09c4*/ 	.word	index@($__internal_130_$__cuda_sm70_shflsync_bfly_p)
        /*09c8*/ 	.word	0x00000000


	//----- nvinfo : EIATTR_FRAME_SIZE
	.align		4
.L_417:
        /*09cc*/ 	.byte	0x04, 0x11
        /*09ce*/ 	.short	(.L_419 - .L_418)
	.align		4
.L_418:
        /*09d0*/ 	.word	index@(_ZN10layer_norm22ln_bwd_finalize_kernelINS_22Kernel_traits_finalizeILj1536E6__halfS2_fS2_fjLb0ELj1024ELj4ENS_18Kernel_traits_baseILj1536ES2_S2_fS2_fjLj1024EEEEELb0ELb0EEEvNS_9BwdParamsE)
        /*09d4*/ 	.word	0x00000000


	//----- nvinfo : EIATTR_REGCOUNT
	.align		4
.L_419:
        /*09d8*/ 	.byte	0x04, 0x2f
        /*09da*/ 	.short	(.L_421 - .L_420)
	.align		4
.L_420:
        /*09dc*/ 	.word	index@(_ZN10layer_norm13ln_bwd_kernelINS_13Kernel_traitsI6__halfS2_fS2_fjLj1536ELj1ELj1ELj4ELj8ENS_18Kernel_traits_baseILj1536ES2_S2_fS2_fjLj128EEEEELb1ELb0ELb0ELb1EEEvNS_9BwdParamsE)
        /*09e0*/ 	.word	0x00000068


	//----- nvinfo : EIATTR_FRAME_SIZE
	.align		4
.L_421:
        /*09e4*/ 	.byte	0x04, 0x11
        /*09e6*/ 	.short	(.L_423 - .L_422)
	.align		4
.L_422:
        /*09e8*/ 	.word	index@($__internal_129_$__cuda_sm70_shflsync_down_p)
        /*09ec*/ 	.word	0x00000000


	//----- nvinfo : EIATTR_FRAME_SIZE
	.align		4
.L_423:
        /*09f0*/ 	.byte	0x04, 0x11
        /*09f2*/ 	.short	(.L_425 - .L_424)
	.align		4
.L_424:
        /*09f4*/ 	.word	index@(_ZN10layer_norm13ln_bwd_kernelINS_13Kernel_traitsI6__halfS2_fS2_fjLj1536ELj1ELj1ELj4ELj8ENS_18Kernel_traits_baseILj1536ES2_S2_fS2_fjLj128EEEEELb1ELb0ELb0ELb1EEEvNS_9BwdParamsE)
        /*09f8*/ 	.word	0x00000000


	//----- nvinfo : EIATTR_REGCOUNT
	.align		4
.L_425:
        /*09fc*/ 	.byte	0x04, 0x2f
        /*09fe*/ 	.short	(.L_427 - .L_426)
	.align		4
.L_426:
        /*0a00*/ 	.word	index@(_ZN10layer_norm13ln_bwd_kernelINS_13Kernel_traitsI6__halfS2_fS2_fjLj1536ELj1ELj1ELj4ELj8ENS_18Kernel_traits_baseILj1536ES2_S2_fS2_fjLj128EEEEELb1ELb0ELb0ELb0EEEvNS_9BwdParamsE)
        /*0a04*/ 	.word	0x00000068


	//----- nvinfo : EIATTR_FRAME_SIZE
	.align		4
.L_427:
        /*0a08*/ 	.byte	0x04, 0x11
        /*0a0a*/ 	.short	(.L_429 - .L_428)
	.align		4
.L_428:
        /*0a0c*/ 	.word	index@($__internal_128_$__cuda_sm70_shflsync_down_p)
        /*0a10*/ 	.word	0x00000000


	//----- nvinfo : EIATTR_FRAME_SIZE
	.align		4
.L_429:
        /*0a14*/ 	.byte	0x04, 0x11
        /*0a16*/ 	.short	(.L_431 - .L_430)
	.align		4
.L_430:
        /*0a18*/ 	.word	index@(_ZN10layer_norm13ln_bwd_kernelINS_13Kernel_traitsI6__halfS2_fS2_fjLj1536ELj1ELj1ELj4ELj8ENS_18Kernel_traits_baseILj1536ES2_S2_fS2_fjLj128EEEEELb1ELb0ELb0ELb0EEEvNS_9BwdParamsE)
        /*0a1c*/ 	.word	0x00000000


	//----- nvinfo : EIATTR_REGCOUNT
	.align		4
.L_431:
        /*0a20*/ 	.byte	0x04, 0x2f
        /*0a22*/ 	.short	(.L_433 - .L_432)
	.align		4
.L_432:
        /*0a24*/ 	.word	index@(_ZN10layer_norm13ln_bwd_kernelINS_13Kernel_traitsI6__halfS2_fS2_fjLj1536ELj1ELj1ELj4ELj8ENS_18Kernel_traits_baseILj1536ES2_S2_fS2_fjLj128EEEEELb0ELb1ELb1ELb1EEEvNS_9BwdParamsE)
        /*0a28*/ 	.word	0x00000080


	//----- nvinfo : EIATTR_FRAME_SIZE
	.align		4
.L_433:
        /*0a2c*/ 	.byte	0x04, 0x11
        /*0a2e*/ 	.short	(.L_435 - .L_434)
	.align		4
.L_434:
        /*0a30*/ 	.word	index@($__internal_127_$__cuda_sm70_shflsync_down_p)
        /*0a34*/ 	.word	0x00000000


	//----- nvinfo : EIATTR_FRAME_SIZE
	.align		4
.L_435:
        /*0a38*/ 	.byte	0x04, 0x11
        /*0a3a*/ 	.short	(.L_437 - .L_436)
	.align		4
.L_436:
        /*0a3c*/ 	.word	index@(_ZN10layer_norm13ln_bwd_kernelINS_13Kernel_traitsI6__halfS2_fS2_fjLj1536ELj1ELj1ELj4ELj8ENS_18Kernel_traits_baseILj1536ES2_S2_fS2_fjLj128EEEEELb0ELb1ELb1ELb1EEEvNS_9BwdParamsE)
        /*0a40*/ 	.word	0x00000000


	//----- nvinfo : EIATTR_REGCOUNT
	.align		4
.L_437:
        /*0a44*/ 	.byte	0x04, 0x2f
        /*0a46*/ 	.short	(.L_439 - .L_438)
	.align		4
.L_438:
        /*0a48*/ 	.word	index@(_ZN10layer_norm13ln_bwd_kernelINS_13Kernel_traitsI6__halfS2_fS2_fjLj1536ELj1ELj1ELj4ELj8ENS_18Kernel_traits_baseILj1536ES2_S2_fS2_fjLj128EEEEELb0ELb1ELb1ELb0EEEvNS_9BwdParamsE)
        /*0a4c*/ 	.word	0x00000080


	//----- nvinfo : EIATTR_FRAME_SIZE
	.align		4
.L_439:
        /*0a50*/ 	.byte	0x04, 0x11
        /*0a52*/ 	.short	(.L_441 - .L_440)
	.align		4
.L_440:
        /*0a54*/ 	.word	index@($__internal_126_$__cuda_sm70_shflsync_down_p)
        /*0a58*/ 	.word	0x00000000


	//----- nvinfo : EIATTR_FRAME_SIZE
	.align		4
.L_441:
        /*0a5c*/ 	.byte	0x04, 0x11
        /*0a5e*/ 	.short	(.L_443 - .L_442)
	.align		4
.L_442:
        /*0a60*/ 	.word	index@(_ZN10layer_norm13ln_bwd_kernelINS_13Kernel_traitsI6__halfS2_fS2_fjLj1536ELj1ELj1ELj4ELj8ENS_18Kernel_traits_baseILj1536ES2_S2_fS2_fjLj128EEEEELb0ELb1ELb1ELb0EEEvNS_9BwdParamsE)
        /*0a64*/ 	.word	0x00000000


	//----- nvinfo : EIATTR_REGCOUNT
	.align		4
.L_443:
        /*0a68*/ 	.byte	0x04, 0x2f
        /*0a6a*/ 	.short	(.L_445 - .L_444)
	.align		4
.L_444:
        /*0a6c*/ 	.word	index@(_ZN10layer_norm13ln_bwd_kernelINS_13Kernel_traitsI6__halfS2_fS2_fjLj1536ELj1ELj1ELj4ELj8ENS_18Kernel_traits_baseILj1536ES2_S2_fS2_fjLj128EEEEELb0ELb1ELb0ELb1EEEvNS_9BwdParamsE)
        /*0a70*/ 	.word	0x0000007c


	//----- nvinfo : EIATTR_FRAME_SIZE
	.align		4
.L_445:
        /*0a74*/ 	.byte	0x04, 0x11
        /*0a76*/ 	.short	(.L_447 - .L_446)
	.align		4
.L_446:
        /*0a78*/ 	.word	index@($__internal_125_$__cuda_sm70_shflsync_down_p)
        /*0a7c*/ 	.word	0x00000000


	//----- nvinfo : EIATTR_FRAME_SIZE
	.align		4
.L_447:
        /*0a80*/ 	.byte	0x04, 0x11
        /*0a82*/ 	.short	(.L_449 - .L_448)
	.align		4
.L_448:
        /*0a84*/ 	.word	index@(_ZN10layer_norm13ln_bwd_kernelINS_13Kernel_traitsI6__halfS2_fS2_fjLj1536ELj1ELj1ELj4ELj8ENS_18Kernel_traits_baseILj1536ES2_S2_fS2_fjLj128EEEEELb0ELb1ELb0ELb1EEEvNS_9BwdParamsE)
        /*0a88*/ 	.word	0x00000000


	//----- nvinfo : EIATTR_REGCOUNT
	.align		4
.L_449:
        /*0a8c*/ 	.byte	0x04, 0x2f
        /*0a8e*/ 	.short	(.L_451 - .L_450)
	.align		4
.L_450:
        /*0a90*/ 	.word	index@(_ZN10layer_norm13ln_bwd_kernelINS_13Kernel_traitsI6__halfS2_fS2_fjLj1536ELj1ELj1ELj4ELj8ENS_18Kernel_traits_baseILj1536ES2_S2_fS2_fjLj128EEEEELb0ELb1ELb0ELb0EEEvNS_9BwdParamsE)
        /*0a94*/ 	.word	0x0000007f


	//----- nvinfo : EIATTR_FRAME_SIZE
	.align		4
.L_451:
        /*0a98*/ 	.byte	0x04, 0x11
        /*0a9a*/ 	.short	(.L_453 - .L_452)
	.align		4
.L_452:
        /*0a9c*/ 	.word	index@($__internal_124_$__cuda_sm70_shflsync_down_p)
        /*0aa0*/ 	.word	0x00000000


	//----- nvinfo : EIATTR_FRAME_SIZE
	.align		4
.L_453:
        /*0aa4*/ 	.byte	0x04, 0x11
        /*0aa6*/ 	.short	(.L_455 - .L_454)
	.align		4
.L_454:
        /*0aa8*/ 	.word	index@(_ZN10layer_norm13ln_bwd_kernelINS_13Kernel_traitsI6__halfS2_fS2_fjLj1536ELj1ELj1ELj4ELj8ENS_18Kernel_traits_baseILj1536ES2_S2_fS2_fjLj128EEEEELb0ELb1ELb0ELb0EEEvNS_9BwdParamsE)
        /*0aac*/ 	.word	0x00000000


	//----- nvinfo : EIATTR_REGCOUNT
	.align		4
.L_455:
        /*0ab0*/ 	.byte	0x04, 0x2f
        /*0ab2*/ 	.short	(.L_457 - .L_456)
	.align		4
.L_456:
        /*0ab4*/ 	.word	index@(_ZN10layer_norm13ln_bwd_kernelINS_13Kernel_traitsI6__halfS2_fS2_fjLj1536ELj1ELj1ELj4ELj8ENS_18Kernel_traits_baseILj1536ES2_S2_fS2_fjLj128EEEEELb0ELb0ELb1ELb1EEEvNS_9BwdParamsE)
        /*0ab8*/ 	.word	0x0000006c


	//----- nvinfo : EIATTR_FRAME_SIZE
	.align		4
.L_457:
        /*0abc*/ 	.byte	0x04, 0x11
        /*0abe*/ 	.short	(.L_459 - .L_458)
	.align		4
.L_458:
        /*0ac0*/ 	.word	index@($__internal_123_$__cuda_sm70_shflsync_down_p)
        /*0ac4*/ 	.word	0x00000000


	//----- nvinfo : EIATTR_FRAME_SIZE
	.align		4
.L_459:
        /*0ac8*/ 	.byte	0x04, 0x11
        /*0aca*/ 	.short	(.L_461 - .L_460)
	.align		4
.L_460:
        /*0acc*/ 	.word	index@(_ZN10layer_norm13ln_bwd_kernelINS_13Kernel_traitsI6__halfS2_fS2_fjLj1536ELj1ELj1ELj4ELj8ENS_18Kernel_traits_baseILj1536ES2_S2_fS2_fjLj128EEEEELb0ELb0ELb1ELb1EEEvNS_9BwdParamsE)
        /*0ad0*/ 	.word	0x00000000


	//----- nvinfo : EIATTR_REGCOUNT
	.align		4
.L_461:
        /*0ad4*/ 	.byte	0x04, 0x2f
        /*0ad6*/ 	.short	(.L_463 - .L_462)
	.align		4
.L_462:
        /*0ad8*/ 	.word	index@(_ZN10layer_norm13ln_bwd_kernelINS_13Kernel_traitsI6__halfS2_fS2_fjLj1536ELj1ELj1ELj4ELj8ENS_18Kernel_traits_baseILj1536ES2_S2_fS2_fjLj128EEEEELb0ELb0ELb1ELb0EEEvNS_9BwdParamsE)
        /*0adc*/ 	.word	0x0000006a


	//----- nvinfo : EIATTR_FRAME_SIZE
	.align		4
.L_463:
        /*0ae0*/ 	.byte	0x04, 0x11
        /*0ae2*/ 	.short	(.L_465 - .L_464)
	.align		4
.L_464:
        /*0ae4*/ 	.word	index@($__internal_122_$__cuda_sm70_shflsync_down_p)
        /*0ae8*/ 	.word	0x00000000


	//----- nvinfo : EIATTR_FRAME_SIZE
	.align		4
.L_465:
        /*0aec*/ 	.byte	0x04, 0x11
        /*0aee*/ 	.short	(.L_467 - .L_466)
	.align		4
.L_466:
        /*0af0*/ 	.word	index@(_ZN10layer_norm13ln_bwd_kernelINS_13Kernel_traitsI6__halfS2_fS2_fjLj1536ELj1ELj1ELj4ELj8ENS_18Kernel_traits_baseILj1536ES2_S2_fS2_fjLj128EEEEELb0ELb0ELb1ELb0EEEvNS_9BwdParamsE)
        /*0af4*/ 	.word	0x00000000


	//----- nvinfo : EIATTR_REGCOUNT
	.align		4
.L_467:
        /*0af8*/ 	.byte	0x04, 0x2f
        /*0afa*/ 	.short	(.L_469 - .L_468)
	.align		4
.L_468:
        /*0afc*/ 	.word	index@(_ZN10layer_norm13ln_bwd_kernelINS_13Kernel_traitsI6__halfS2_fS2_fjLj1536ELj1ELj1ELj4ELj8ENS_18Kernel_traits_baseILj1536ES2_S2_fS2_fjLj128EEEEELb0ELb0ELb0ELb1EEEvNS_9BwdParamsE)
        /*0b00*/ 	.word	0x00000060


	//----- nvinfo : EIATTR_FRAME_SIZE
	.align		4
.L_469:
        /*0b04*/ 	.byte	0x04, 0x11
        /*0b06*/ 	.short	(.L_471 - .L_470)
	.align		4
.L_470:
        /*0b08*/ 	.word	index@($__internal_121_$__cuda_sm70_shflsync_down_p)
        /*0b0c*/ 	.word	0x00000000


	//----- nvinfo : EIATTR_FRAME_SIZE
	.align		4
.L_471:
        /*0b10*/ 	.byte	0x04, 0x11
        /*0b12*/ 	.short	(.L_473 - .L_472)
	.align		4
.L_472:
        /*0b14*/ 	.word	index@(_ZN10layer_norm13ln_bwd_kernelINS_13Kernel_traitsI6__halfS2_fS2_fjLj1536ELj1ELj1ELj4ELj8ENS_18Kernel_traits_baseILj1536ES2_S2_fS2_fjLj128EEEEELb0ELb0ELb0ELb1EEEvNS_9BwdParamsE)
        /*0b18*/ 	.word	0x00000000


	//----- nvinfo : EIATTR_REGCOUNT
	.align		4
.L_473:
        /*0b1c*/ 	.byte	0x04, 0x2f
        /*0b1e*/ 	.short	(.L_475 - .L_474)
	.align		4
.L_474:
        /*0b20*/ 	.word	index@(_ZN10layer_norm13ln_bwd_kernelINS_13Kernel_traitsI6__halfS2_fS2_fjLj1536ELj1ELj1ELj4ELj8ENS_18Kernel_traits_baseILj1536ES2_S2_fS2_fjLj128EEEEELb0ELb0ELb0ELb0EEEvNS_9BwdParamsE)
        /*0b24*/ 	.word	0x00000060


	//----- nvinfo : EIATTR_FRAME_SIZE
	.align		4
.L_475:
        /*0b28*/ 	.byte	0x04, 0x11
        /*0b2a*/ 	.short	(.L_477 - .L_476)
	.align		4
.L_476:
        /*0b2c*/ 	.word	index@($__internal_120_$__cuda_sm70_shflsync_down_p)
        /*0b30*/ 	.word	0x00000000


	//----- nvinfo : EIATTR_FRAME_SIZE
	.align		4
.L_477:
        /*0b34*/ 	.byte	0x04, 0x11
        /*0b36*/ 	.short	(.L_479 - .L_478)
	.align		4
.L_478:
        /*0b38*/ 	.word	index@(_ZN10layer_norm13ln_bwd_kernelINS_13Kernel_traitsI6__halfS2_fS2_fjLj1536ELj1ELj1ELj4ELj8ENS_18Kernel_traits_baseILj1536ES2_S2_fS2_fjLj128EEEEELb0ELb0ELb0ELb0EEEvNS_9BwdParamsE)
        /*0b3c*/ 	.word	0x00000000


	//----- nvinfo : EIATTR_REGCOUNT
	.align		4
.L_479:
        /*0b40*/ 	.byte	0x04, 0x2f
        /*0b42*/ 	.short	(.L_481 - .L_480)
	.align		4
.L_480:
        /*0b44*/ 	.word	index@(_ZN10layer_norm13ln_bwd_kernelINS_13Kernel_traitsIf6__halfS2_S2_fjLj1536ELj1ELj1ELj4ELj8ENS_18Kernel_traits_baseILj1536EfS2_S2_S2_fjLj128EEEEELb1ELb1ELb1ELb1EEEvNS_9BwdParamsE)
        /*0b48*/ 	.word	0x00000080


	//----- nvinfo : EIATTR_FRAME_SIZE
	.align		4
.L_481:
        /*0b4c*/ 	.byte	0x04, 0x11
        /*0b4e*/ 	.short	(.L_483 - .L_482)
	.align		4
.L_482:
        /*0b50*/ 	.word	index@($__internal_119_$__cuda_sm70_shflsync_down_p)
        /*0b54*/ 	.word	0x00000000


	//----- nvinfo : EIATTR_FRAME_SIZE
	.align		4
.L_483:
        /*0b58*/ 	.byte	0x04, 0x11
        /*0b5a*/ 	.short	(.L_485 - .L_484)
	.align		4
.L_484:
        /*0b5c*/ 	.word	index@(_ZN10layer_norm13ln_bwd_kernelINS_13Kernel_traitsIf6__halfS2_S2_fjLj1536ELj1ELj1ELj4ELj8ENS_18Kernel_traits_baseILj1536EfS2_S2_S2_fjLj128EEEEELb1ELb1ELb1ELb1EEEvNS_9BwdParamsE)
        /*0b60*/ 	.word	0x00000000


	//----- nvinfo : EIATTR_REGCOUNT
	.align		4
.L_485:
        /*0b64*/ 	.byte	0x04, 0x2f
        /*0b66*/ 	.short	(.L_487 - .L_486)
	.align		4
.L_486:
        /*0b68*/ 	.word	index@(_ZN10layer_norm22ln_bwd_finalize_kernelINS_22Kernel_traits_finalizeILj1536Ef6__halfS2_S2_fjLb1ELj1024ELj4ENS_18Kernel_traits_baseILj1536EfS2_S2_S2_fjLj1024EEEEELb1ELb1EEEvNS_9BwdParamsE)
        /*0b6c*/ 	.word	0x00000020


	//----- nvinfo : EIATTR_FRAME_SIZE
	.align		4
.L_487:
        /*0b70*/ 	.byte	0x04, 0x11
        /*0b72*/ 	.short	(.L_489 - .L_488)
	.align		4
.L_488:
        /*0b74*/ 	.word	index@($__internal_118_$__cuda_sm70_shflsync_bfly_p)
        /*0b78*/ 	.word	0x00000000


	//----- nvinfo : EIATTR_FRAME_SIZE
	.align		4
.L_489:
        /*0b7c*/ 	.byte	0x04, 0x11
        /*0b7e*/ 	.short	(.L_491 - .L_490)
	.align		4
.L_490:
        /*0b80*/ 	.word	index@(_ZN10layer_norm22ln_bwd_finalize_kernelINS_22Kernel_traits_finalizeILj1536Ef6__halfS2_S2_fjLb1ELj1024ELj4ENS_18Kernel_traits_baseILj1536EfS2_S2_S2_fjLj1024EEEEELb1ELb1EEEvNS_9BwdParamsE)
        /*0b84*/ 	.word	0x00000000


	//----- nvinfo : EIATTR_REGCOUNT
	.align		4
.L_491:
        /*0b88*/ 	.byte	0x04, 0x2f
        /*0b8a*/ 	.short	(.L_493 - .L_492)
	.align		4
.L_492:
        /*0b8c*/ 	.word	index@(_ZN10layer_norm13ln_bwd_kernelINS_13Kernel_traitsIf6__halfS2_S2_fjLj1536ELj1ELj1ELj4ELj8ENS_18Kernel_traits_baseILj1536EfS2_S2_S2_fjLj128EEEEELb1ELb1ELb1ELb0EEEvNS_9BwdParamsE)
        /*0b90*/ 	.word	0x00000080


	//----- nvinfo : EIATTR_FRAME_SIZE
	.align		4
.L_493:
        /*0b94*/ 	.byte	0x04, 0x11
        /*0b96*/ 	.short	(.L_495 - .L_494)
	.align		4
.L_494:
        /*0b98*/ 	.word	index@($__internal_117_$__cuda_sm70_shflsync_down_p)
        /*0b9c*/ 	.word	0x00000000


	//----- nvinfo : EIATTR_FRAME_SIZE
	.align		4
.L_495:
        /*0ba0*/ 	.byte	0x04, 0x11
        /*0ba2*/ 	.short	(.L_497 - .L_496)
	.align		4
.L_496:
        /*0ba4*/ 	.word	index@(_ZN10layer_norm13ln_bwd_kernelINS_13Kernel_traitsIf6__halfS2_S2_fjLj1536ELj1ELj1ELj4ELj8ENS_18Kernel_traits_baseILj1536EfS2_S2_S2_fjLj128EEEEELb1ELb1ELb1ELb0EEEvNS_9BwdParamsE)
        /*0ba8*/ 	.word	0x00000000


	//----- nvinfo : EIATTR_REGCOUNT
	.align		4
.L_497:
        /*0bac*/ 	.byte	0x04, 0x2f
        /*0bae*/ 	.short	(.L_499 - .L_498)
	.align		4
.L_498:
        /*0bb0*/ 	.word	index@(_ZN10layer_norm22ln_bwd_finalize_kernelINS_22Kernel_traits_finalizeILj1536Ef6__halfS2_S2_fjLb1ELj1024ELj4ENS_18Kernel_traits_baseILj1536EfS2_S2_S2_fjLj1024EEEEELb1ELb0EEEvNS_9BwdParamsE)
        /*0bb4*/ 	.word	0x00000020


	//----- nvinfo : EIATTR_FRAME_SIZE
	.align		4
.L_499:
        /*0bb8*/ 	.byte	0x04, 0x11
        /*0bba*/ 	.short	(.L_501 - .L_500)
	.align		4
.L_500:
        /*0bbc*/ 	.word	index@($__internal_116_$__cuda_sm70_shflsync_bfly_p)
        /*0bc0*/ 	.word	0x00000000


	//----- nvinfo : EIATTR_FRAME_SIZE
	.align		4
.L_501:
        /*0bc4*/ 	.byte	0x04, 0x11
        /*0bc6*/ 	.short	(.L_503 - .L_502)
	.align		4
.L_502:
        /*0bc8*/ 	.word	index@(_ZN10layer_norm22ln_bwd_finalize_kernelINS_22Kernel_traits_finalizeILj1536Ef6__halfS2_S2_fjLb1ELj1024ELj4ENS_18Kernel_traits_baseILj1536EfS2_S2_S2_fjLj1024EEEEELb1ELb0EEEvNS_9BwdParamsE)
        /*0bcc*/ 	.word	0x00000000


	//----- nvinfo : EIATTR_REGCOUNT
	.align		4
.L_503:
        /*0bd0*/ 	.byte	0x04, 0x2f
        /*0bd2*/ 	.short	(.L_505 - .L_504)
	.align		4
.L_504:
        /*0bd4*/ 	.word	index@(_ZN10layer_norm13ln_bwd_kernelINS_13Kernel_traitsIf6__halfS2_S2_fjLj1536ELj1ELj1ELj4ELj8ENS_18Kernel_traits_baseILj1536EfS2_S2_S2_fjLj128EEEEELb1ELb1ELb0ELb1EEEvNS_9BwdParamsE)
        /*0bd8*/ 	.word	0x00000080


	//----- nvinfo : EIATTR_FRAME_SIZE
	.align		4
.L_505:
        /*0bdc*/ 	.byte	0x04, 0x11
        /*0bde*/ 	.short	(.L_507 - .L_506)
	.align		4
.L_506:
        /*0be0*/ 	.word	index@($__internal_115_$__cuda_sm70_shflsync_down_p)
        /*0be4*/ 	.word	0x00000000


	//----- nvinfo : EIATTR_FRAME_SIZE
	.align		4
.L_507:
        /*0be8*/ 	.byte	0x04, 0x11
        /*0bea*/ 	.short	(.L_509 - .L_508)
	.align		4
.L_508:
        /*0bec*/ 	.word	index@(_ZN10layer_norm13ln_bwd_kernelINS_13Kernel_traitsIf6__halfS2_S2_fjLj1536ELj1ELj1ELj4ELj8ENS_18Kernel_traits_baseILj1536EfS2_S2_S2_fjLj128EEEEELb1ELb1ELb0ELb1EEEvNS_9BwdParamsE)
        /*0bf0*/ 	.word	0x00000000


	//----- nvinfo : EIATTR_REGCOUNT
	.align		4
.L_509:
        /*0bf4*/ 	.byte	0x04, 0x2f
        /*0bf6*/ 	.short	(.L_511 - .L_510)
	.align		4
.L_510:
        /*0bf8*/ 	.word	index@(_ZN10layer_norm13ln_bwd_kernelINS_13Kernel_traitsIf6__halfS2_S2_fjLj1536ELj1ELj1ELj4ELj8ENS_18Kernel_traits_baseILj1536EfS2_S2_S2_fjLj128EEEEELb1ELb1ELb0ELb0EEEvNS_9BwdParamsE)
        /*0bfc*/ 	.word	0x00000080


	//----- nvinfo : EIATTR_FRAME_SIZE
	.align		4
.L_511:
        /*0c00*/ 	.byte	0x04, 0x11
        /*0c02*/ 	.short	(.L_513 - .L_512)
	.align		4
.L_512:
        /*0c04*/ 	.word	index@($__internal_114_$__cuda_sm70_shflsync_down_p)
        /*0c08*/ 	.word	0x00000000


	//----- nvinfo : EIATTR_FRAME_SIZE
	.align		4
.L_513:
        /*0c0c*/ 	.byte	0x04, 0x11
        /*0c0e*/ 	.short	(.L_515 - .L_514)
	.align		4
.L_514:
        /*0c10*/ 	.word	index@(_ZN10layer_norm13ln_bwd_kernelINS_13Kernel_traitsIf6__halfS2_S2_fjLj1536ELj1ELj1ELj4ELj8ENS_18Kernel_traits_baseILj1536EfS2_S2_S2_fjLj128EEEEELb1ELb1ELb0ELb0EEEvNS_9BwdParamsE)
        /*0c14*/ 	.word	0x00000000


	//----- nvinfo : EIATTR_REGCOUNT
	.align		4
.L_515:
        /*0c18*/ 	.byte	0x04, 0x2f
        /*0c1a*/ 	.short	(.L_517 - .L_516)
	.align		4
.L_516:
        /*0c1c*/ 	.word	index@(_ZN10layer_norm13ln_bwd_kernelINS_13Kernel_traitsIf6__halfS2_S2_fjLj1536ELj1ELj1ELj4ELj8ENS_18Kernel_traits_baseILj1536EfS2_S2_S2_fjLj128EEEEELb1ELb0ELb1ELb1EEEvNS_9BwdParamsE)
        /*0c20*/ 	.word	0x0000006b


	//----- nvinfo : EIATTR_FRAME_SIZE
	.align		4
.L_517:
        /*0c24*/ 	.byte	0x04, 0x11
        /*0c26*/ 	.short	(.L_519 - .L_518)
	.align		4
.L_518:
        /*0c28*/ 	.word	index@($__internal_113_$__cuda_sm70_shflsync_down_p)
        /*0c2c*/ 	.word	0x00000000


	//----- nvinfo : EIATTR_FRAME_SIZE
	.align		4
.L_519:
        /*0c30*/ 	.byte	0x04, 0x11
        /*0c32*/ 	.short	(.L_521 - .L_520)
	.align		4
.L_520:
        /*0c34*/ 	.word	index@(_ZN10layer_norm13ln_bwd_kernelINS_13Kernel_traitsIf6__halfS2_S2_fjLj1536ELj1ELj1ELj4ELj8ENS_18Kernel_traits_baseILj1536EfS2_S2_S2_fjLj128EEEEELb1ELb0ELb1ELb1EEEvNS_9BwdParamsE)
        /*0c38*/ 	.word	0x00000000


	//----- nvinfo : EIATTR_REGCOUNT
	.align		4
.L_521:
        /*0c3c*/ 	.byte	0x04, 0x2f
        /*0c3e*/ 	.short	(.L_523 - .L_522)
	.align		4
.L_522:
        /*0c40*/ 	.word	index@(_ZN10layer_norm22ln_bwd_finalize_kernelINS_22Kernel_traits_finalizeILj1536Ef6__halfS2_S2_fjLb0ELj1024ELj4ENS_18Kernel_traits_baseILj1536EfS2_S2_S2_fjLj1024EEEEELb0ELb1EEEvNS_9BwdParamsE)
        /*0c44*/ 	.word	0x00000020


	//----- nvinfo : EIATTR_FRAME_SIZE
	.align		4
.L_523:
        /*0c48*/ 	.byte	0x04, 0x11
        /*0c4a*/ 	.short	(.L_525 - .L_524)
	.align		4
.L_524:
        /*0c4c*/ 	.word	index@($__internal_112_$__cuda_sm70_shflsync_bfly_p)
        /*0c50*/ 	.word	0x00000000


	//----- nvinfo : EIATTR_FRAME_SIZE
	.align		4
.L_525:
        /*0c54*/ 	.byte	0x04, 0x11
        /*0c56*/ 	.short	(.L_527 - .L_526)
	.align		4
.L_526:
        /*0c58*/ 	.word	index@(_ZN10layer_norm22ln_bwd_finalize_kernelINS_22Kernel_traits_finalizeILj1536Ef6__halfS2_S2_fjLb0ELj1024ELj4ENS_18Kernel_traits_baseILj1536EfS2_S2_S2_fjLj1024EEEEELb0ELb1EEEvNS_9BwdParamsE)
        /*0c5c*/ 	.word	0x00000000


	//----- nvinfo : EIATTR_REGCOUNT
	.align		4
.L_527:
        /*0c60*/ 	.byte	0x04, 0x2f
        /*0c62*/ 	.short	(.L_529 - .L_528)
	.align		4
.L_528:
        /*0c64*/ 	.word	index@(_ZN10layer_norm13ln_bwd_kernelINS_13Kernel_traitsIf6__halfS2_S2_fjLj1536ELj1ELj1ELj4ELj8ENS_18Kernel_traits_baseILj1536EfS2_S2_S2_fjLj128EEEEELb1ELb0ELb1ELb0EEEvNS_9BwdParamsE)
        /*0c68*/ 	.word	0x00000067


	//----- nvinfo : EIATTR_FRAME_SIZE
	.align		4
.L_529:
        /*0c6c*/ 	.byte	0x04, 0x11
        /*0c6e*/ 	.short	(.L_531 - .L_530)
	.align		4
.L_530:
        /*0c70*/ 	.word	index@($__internal_111_$__cuda_sm70_shflsync_down_p)
        /*0c74*/ 	.word	0x00000000


	//----- nvinfo : EIATTR_FRAME_SIZE
	.align		4
.L_531:
        /*0c78*/ 	.byte	0x04, 0x11
        /*0c7a*/ 	.short	(.L_533 - .L_532)
	.align		4
.L_532:
        /*0c7c*/ 	.word	index@(_ZN10layer_norm13ln_bwd_kernelINS_13Kernel_traitsIf6__halfS2_S2_fjLj1536ELj1ELj1ELj4ELj8ENS_18Kernel_traits_baseILj1536EfS2_S2_S2_fjLj128EEEEELb1ELb0ELb1ELb0EEEvNS_9BwdParamsE)
        /*0c80*/ 	.word	0x00000000


	//----- nvinfo : EIATTR_REGCOUNT
	.align		4
.L_533:
        /*0c84*/ 	.byte	0x04, 0x2f
        /*0c86*/ 	.short	(.L_535 - .L_534)
	.align		4
.L_534:
        /*0c88*/ 	.word	index@(_ZN10layer_norm22ln_bwd_finalize_kernelINS_22Kernel_traits_finalizeILj1536Ef6__halfS2_S2_fjLb0ELj1024ELj4ENS_18Kernel_traits_baseILj1536EfS2_S2_S2_fjLj1024EEEEELb0ELb0EEEvNS_9BwdParamsE)
        /*0c8c*/ 	.word	0x0000001e


	//----- nvinfo : EIATTR_FRAME_SIZE
	.align		4
.L_535:
        /*0c90*/ 	.byte	0x04, 0x11
        /*0c92*/ 	.short	(.L_537 - .L_536)
	.align		4
.L_536:
        /*0c94*/ 	.word	index@($__internal_110_$__cuda_sm70_shflsync_bfly_p)
        /*0c98*/ 	.word	0x00000000


	//----- nvinfo : EIATTR_FRAME_SIZE
	.align		4
.L_537:
        /*0c9c*/ 	.byte	0x04, 0x11
        /*0c9e*/ 	.short	(.L_539 - .L_538)
	.align		4
.L_538:
        /*0ca0*/ 	.word	index@(_ZN10layer_norm22ln_bwd_finalize_kernelINS_22Kernel_traits_finalizeILj1536Ef6__halfS2_S2_fjLb0ELj1024ELj4ENS_18Kernel_traits_baseILj1536EfS2_S2_S2_fjLj1024EEEEELb0ELb0EEEvNS_9BwdParamsE)
        /*0ca4*/ 	.word	0x00000000


	//----- nvinfo : EIATTR_REGCOUNT
	.align		4
.L_539:
        /*0ca8*/ 	.byte	0x04, 0x2f
        /*0caa*/ 	.short	(.L_541 - .L_540)
	.align		4
.L_540:
        /*0cac*/ 	.word	index@(_ZN10layer_norm13ln_bwd_kernelINS_13Kernel_traitsIf6__halfS2_S2_fjLj1536ELj1ELj1ELj4ELj8ENS_18Kernel_traits_baseILj1536EfS2_S2_S2_fjLj128EEEEELb1ELb0ELb0ELb1EEEvNS_9BwdParamsE)
        /*0cb0*/ 	.word	0x00000060


	//----- nvinfo : EIATTR_FRAME_SIZE
	.align		4
.L_541:
        /*0cb4*/ 	.byte	0x04, 0x11
        /*0cb6*/ 	.short	(.L_543 - .L_542)
	.align		4
.L_542:
        /*0cb8*/ 	.word	index@($__internal_109_$__cuda_sm70_shflsync_down_p)
        /*0cbc*/ 	.word	0x00000000


	//----- nvinfo : EIATTR_FRAME_SIZE
	.align		4
.L_543:
        /*0cc0*/ 	.byte	0x04, 0x11
        /*0cc2*/ 	.short	(.L_545 - .L_544)
	.align		4
.L_544:
        /*0cc4*/ 	.word	index@(_ZN10layer_norm13ln_bwd_kernelINS_13Kernel_traitsIf6__halfS2_S2_fjLj1536ELj1ELj1ELj4ELj8ENS_18Kernel_traits_baseILj1536EfS2_S2_S2_fjLj128EEEEELb1ELb0ELb0ELb1EEEvNS_9BwdParamsE)
        /*0cc8*/ 	.word	0x00000000


	//----- nvinfo : EIATTR_REGCOUNT
	.align		4
.L_545:
        /*0ccc*/ 	.byte	0x04, 0x2f
        /*0cce*/ 	.short	(.L_547 - .L_546)
	.align		4
.L_546:
        /*0cd0*/ 	.word	index@(_ZN10layer_norm13ln_bwd_kernelINS_13Kernel_traitsIf6__halfS2_S2_fjLj1536ELj1ELj1ELj4ELj8ENS_18Kernel_traits_baseILj1536EfS2_S2_S2_fjLj128EEEEELb1ELb0ELb0ELb0EEEvNS_9BwdParamsE)
        /*0cd4*/ 	.word	0x00000060


	//----- nvinfo : EIATTR_FRAME_SIZE
	.align		4
.L_547:
        /*0cd8*/ 	.byte	0x04, 0x11
        /*0cda*/ 	.short	(.L_549 - .L_548)
	.align		4
.L_548:
        /*0cdc*/ 	.word	index@($__internal_108_$__cuda_sm70_shflsync_down_p)
        /*0ce0*/ 	.word	0x00000000


	//----- nvinfo : EIATTR_FRAME_SIZE
	.align		4
.L_549:
        /*0ce4*/ 	.byte	0x04, 0x11
        /*0ce6*/ 	.short	(.L_551 - .L_550)
	.align		4
.L_550:
        /*0ce8*/ 	.word	index@(_ZN10layer_norm13ln_bwd_kernelINS_13Kernel_traitsIf6__halfS2_S2_fjLj1536ELj1ELj1ELj4ELj8ENS_18Kernel_traits_baseILj1536EfS2_S2_S2_fjLj128EEEEELb1ELb0ELb0ELb0EEEvNS_9BwdParamsE)
        /*0cec*/ 	.word	0x00000000


	//----- nvinfo : EIATTR_REGCOUNT
	.align		4
.L_551:
        /*0cf0*/ 	.byte	0x04, 0x2f
        /*0cf2*/ 	.short	(.L_553 - .L_552)
	.align		4
.L_552:
        /*0cf4*/ 	.word	index@(_ZN10layer_norm13ln_bwd_kernelINS_13Kernel_traitsIf6__halfS2_S2_fjLj1536ELj1ELj1ELj4ELj8ENS_18Kernel_traits_baseILj1536EfS2_S2_S2_fjLj128EEEEELb0ELb1ELb1ELb1EEEvNS_9BwdParamsE)
        /*0cf8*/ 	.word	0x00000080


	//----- nvinfo : EIATTR_FRAME_SIZE
	.align		4
.L_553:
        /*0cfc*/ 	.byte	0x04, 0x11
        /*0cfe*/ 	.short	(.L_555 - .L_554)
	.align		4
.L_554:
        /*0d00*/ 	.word	index@($__internal_107_$__cuda_sm70_shflsync_down_p)
        /*0d04*/ 	.word	0x00000000


	//----- nvinfo : EIATTR_FRAME_SIZE
	.align		4
.L_555:
        /*0d08*/ 	.byte	0x04, 0x11
        /*0d0a*/ 	.short	(.L_557 - .L_556)
	.align		4
.L_556:
        /*0d0c*/ 	.word	index@(_ZN10layer_norm13ln_bwd_kernelINS_13Kernel_traitsIf6__halfS2_S2_fjLj1536ELj1ELj1ELj4ELj8ENS_18Kernel_traits_baseILj1536EfS2_S2_S2_fjLj128EEEEELb0ELb1ELb1ELb1EEEvNS_9BwdParamsE)
        /*0d10*/ 	.word	0x00000000


	//----- nvinfo : EIATTR_REGCOUNT
	.align		4
.L_557:
        /*0d14*/ 	.byte	0x04, 0x2f
        /*0d16*/ 	.short	(.L_559 - .L_558)
	.align		4
.L_558:
        /*0d18*/ 	.word	index@(_ZN10layer_norm13ln_bwd_kernelINS_13Kernel_traitsIf6__halfS2_S2_fjLj1536ELj1ELj1ELj4ELj8ENS_18Kernel_traits_baseILj1536EfS2_S2_S2_fjLj128EEEEELb0ELb1ELb1ELb0EEEvNS_9BwdParamsE)
        /*0d1c*/ 	.word	0x0000007d


	//----- nvinfo : EIATTR_FRAME_SIZE
	.align		4
.L_559:
        /*0d20*/ 	.byte	0x04, 0x11
        /*0d22*/ 	.short	(.L_561 - .L_560)
	.align		4
.L_560:
        /*0d24*/ 	.word	index@($__internal_106_$__cuda_sm70_shflsync_down_p)
        /*0d28*/ 	.word	0x00000000


	//----- nvinfo : EIATTR_FRAME_SIZE
	.align		4
.L_561:
        /*0d2c*/ 	.byte	0x04, 0x11
        /*0d2e*/ 	.short	(.L_563 - .L_562)
	.align		4
.L_562:
        /*0d30*/ 	.word	index@(_ZN10layer_norm13ln_bwd_kernelINS_13Kernel_traitsIf6__halfS2_S2_fjLj1536ELj1ELj1ELj4ELj8ENS_18Kernel_traits_baseILj1536EfS2_S2_S2_fjLj128EEEEELb0ELb1ELb1ELb0EEEvNS_9BwdParamsE)
        /*0d34*/ 	.word	0x00000000


	//----- nvinfo : EIATTR_REGCOUNT
	.align		4
.L_563:
        /*0d38*/ 	.byte	0x04, 0x2f
        /*0d3a*/ 	.short	(.L_565 - .L_564)
	.align		4
.L_564:
        /*0d3c*/ 	.word	index@(_ZN10layer_norm13ln_bwd_kernelINS_13Kernel_traitsIf6__halfS2_S2_fjLj1536ELj1ELj1ELj4ELj8ENS_18Kernel_traits_baseILj1536EfS2_S2_S2_fjLj128EEEEELb0ELb1ELb0ELb1EEEvNS_9BwdParamsE)
        /*0d40*/ 	.word	0x0000007d


	//----- nvinfo : EIATTR_FRAME_SIZE
	.align		4
.L_565:
        /*0d44*/ 	.byte	0x04, 0x11
        /*0d46*/ 	.short	(.L_567 - .L_566)
	.align		4
.L_566:
        /*0d48*/ 	.word	index@($__internal_105_$__cuda_sm70_shflsync_down_p)
        /*0d4c*/ 	.word	0x00000000


	//----- nvinfo : EIATTR_FRAME_SIZE
	.align		4
.L_567:
        /*0d50*/ 	.byte	0x04, 0x11
        /*0d52*/ 	.short	(.L_569 - .L_568)
	.align		4
.L_568:
        /*0d54*/ 	.word	index@(_ZN10layer_norm13ln_bwd_kernelINS_13Kernel_traitsIf6__halfS2_S2_fjLj1536ELj1ELj1ELj4ELj8ENS_18Kernel_traits_baseILj1536EfS2_S2_S2_fjLj128EEEEELb0ELb1ELb0ELb1EEEvNS_9BwdParamsE)
        /*0d58*/ 	.word	0x00000000


	//----- nvinfo : EIATTR_REGCOUNT
	.align		4
.L_569:
        /*0d5c*/ 	.byte	0x04, 0x2f
        /*0d5e*/ 	.short	(.L_571 - .L_570)
	.align		4
.L_570:
        /*0d60*/ 	.word	index@(_ZN10layer_norm13ln_bwd_kernelINS_13Kernel_traitsIf6__halfS2_S2_fjLj1536ELj1ELj1ELj4ELj8ENS_18Kernel_traits_baseILj1536EfS2_S2_S2_fjLj128EEEEELb0ELb1ELb0ELb0EEEvNS_9BwdParamsE)
        /*0d64*/ 	.word	0x0000007a


	//----- nvinfo : EIATTR_FRAME_SIZE
	.align		4
.L_571:
        /*0d68*/ 	.byte	0x04, 0x11
        /*0d6a*/ 	.short	(.L_573 - .L_572)
	.align		4
.L_572:
        /*0d6c*/ 	.word	index@($__internal_104_$__cuda_sm70_shflsync_down_p)
        /*0d70*/ 	.word	0x00000000


	//----- nvinfo : EIATTR_FRAME_SIZE
	.align		4
.L_573:
        /*0d74*/ 	.byte	0x04, 0x11
        /*0d76*/ 	.short	(.L_575 - .L_574)
	.align		4
.L_574:
        /*0d78*/ 	.word	index@(_ZN10layer_norm13ln_bwd_kernelINS_13Kernel_traitsIf6__halfS2_S2_fjLj1536ELj1ELj1ELj4ELj8ENS_18Kernel_traits_baseILj1536EfS2_S2_S2_fjLj128EEEEELb0ELb1ELb0ELb0EEEvNS_9BwdParamsE)
        /*0d7c*/ 	.word	0x00000000


	//----- nvinfo : EIATTR_REGCOUNT
	.align		4
.L_575:
        /*0d80*/ 	.byte	0x04, 0x2f
        /*0d82*/ 	.short	(.L_577 - .L_576)
	.align		4
.L_576:
        /*0d84*/ 	.word	index@(_ZN10layer_norm13ln_bwd_kernelINS_13Kernel_traitsIf6__halfS2_S2_fjLj1536ELj1ELj1ELj4ELj8ENS_18Kernel_traits_baseILj1536EfS2_S2_S2_fjLj128EEEEELb0ELb0ELb1ELb1EEEvNS_9BwdParamsE)
        /*0d88*/ 	.word	0x00000060


	//----- nvinfo : EIATTR_FRAME_SIZE
	.align		4
.L_577:
        /*0d8c*/ 	.byte	0x04, 0x11
        /*0d8e*/ 	.short	(.L_579 - .L_578)
	.align		4
.L_578:
        /*0d90*/ 	.word	index@($__internal_103_$__cuda_sm70_shflsync_down_p)
        /*0d94*/ 	.word	0x00000000


	//----- nvinfo : EIATTR_FRAME_SIZE
	.align		4
.L_579:
        /*0d98*/ 	.byte	0x04, 0x11
        /*0d9a*/ 	.short	(.L_581 - .L_580)
	.align		4
.L_580:
        /*0d9c*/ 	.word	index@(_ZN10layer_norm13ln_bwd_kernelINS_13Kernel_traitsIf6__halfS2_S2_fjLj1536ELj1ELj1ELj4ELj8ENS_18Kernel_traits_baseILj1536EfS2_S2_S2_fjLj128EEEEELb0ELb0ELb1ELb1EEEvNS_9BwdParamsE)
        /*0da0*/ 	.word	0x00000000


	//----- nvinfo : EIATTR_REGCOUNT
	.align		4
.L_581:
        /*0da4*/ 	.byte	0x04, 0x2f
        /*0da6*/ 	.short	(.L_583 - .L_582)
	.align		4
.L_582:
        /*0da8*/ 	.word	index@(_ZN10layer_norm13ln_bwd_kernelINS_13Kernel_traitsIf6__halfS2_S2_fjLj1536ELj1ELj1ELj4ELj8ENS_18Kernel_traits_baseILj1536EfS2_S2_S2_fjLj128EEEEELb0ELb0ELb1ELb0EEEvNS_9BwdParamsE)
        /*0dac*/ 	.word	0x00000060


	//----- nvinfo : EIATTR_FRAME_SIZE
	.align		4
.L_583:
        /*0db0*/ 	.byte	0x04, 0x11
        /*0db2*/ 	.short	(.L_585 - .L_584)
	.align		4
.L_584:
        /*0db4*/ 	.word	index@($__internal_102_$__cuda_sm70_shflsync_down_p)
        /*0db8*/ 	.word	0x00000000


	//----- nvinfo : EIATTR_FRAME_SIZE
	.align		4
.L_585:
        /*0dbc*/ 	.byte	0x04, 0x11
        /*0dbe*/ 	.short	(.L_587 - .L_586)
	.align		4
.L_586:
        /*0dc0*/ 	.word	index@(_ZN10layer_norm13ln_bwd_kernelINS_13Kernel_traitsIf6__halfS2_S2_fjLj1536ELj1ELj1ELj4ELj8ENS_18Kernel_traits_baseILj1536EfS2_S2_S2_fjLj128EEEEELb0ELb0ELb1ELb0EEEvNS_9BwdParamsE)
        /*0dc4*/ 	.word	0x00000000


	//----- nvinfo : EIATTR_REGCOUNT
	.align		4
.L_587:
        /*0dc8*/ 	.byte	0x04, 0x2f
        /*0dca*/ 	.short	(.L_589 - .L_588)
	.align		4
.L_588:
        /*0dcc*/ 	.word	index@(_ZN10layer_norm13ln_bwd_kernelINS_13Kernel_traitsIf6__halfS2_S2_fjLj1536ELj1ELj1ELj4ELj8ENS_18Kernel_traits_baseILj1536EfS2_S2_S2_fjLj128EEEEELb0ELb0ELb0ELb1EEEvNS_9BwdParamsE)
        /*0dd0*/ 	.word	0x00000060


	//----- nvinfo : EIATTR_FRAME_SIZE
	.align		4
.L_589:
        /*0dd4*/ 	.byte	0x04, 0x11
        /*0dd6*/ 	.short	(.L_591 - .L_590)
	.align		4
.L_590:
        /*0dd8*/ 	.word	index@($__internal_101_$__cuda_sm70_shflsync_down_p)
        /*0ddc*/ 	.word	0x00000000


	//----- nvinfo : EIATTR_FRAME_SIZE
	.align		4
.L_591:
        /*0de0*/ 	.byte	0x04, 0x11
        /*0de2*/ 	.short	(.L_593 - .L_592)
	.align		4
.L_592:
        /*0de4*/ 	.word	index@(_ZN10layer_norm13ln_bwd_kernelINS_13Kernel_traitsIf6__halfS2_S2_fjLj1536ELj1ELj1ELj4ELj8ENS_18Kernel_traits_baseILj1536EfS2_S2_S2_fjLj128EEEEELb0ELb0ELb0ELb1EEEvNS_9BwdParamsE)
        /*0de8*/ 	.word	0x00000000


	//----- nvinfo : EIATTR_REGCOUNT
	.align		4
.L_593:
        /*0dec*/ 	.byte	0x04, 0x2f
        /*0dee*/ 	.short	(.L_595 - .L_594)
	.align		4
.L_594:
        /*0df0*/ 	.word	index@(_ZN10layer_norm13ln_bwd_kernelINS_13Kernel_traitsIf6__halfS2_S2_fjLj1536ELj1ELj1ELj4ELj8ENS_18Kernel_traits_baseILj1536EfS2_S2_S2_fjLj128EEEEELb0ELb0ELb0ELb0EEEvNS_9BwdParamsE)
        /*0df4*/ 	.word	0x0000005e


	//----- nvinfo : EIATTR_FRAME_SIZE
	.align		4
.L_595:
        /*0df8*/ 	.byte	0x04, 0x11
        /*0dfa*/ 	.short	(.L_597 - .L_596)
	.align		4
.L_596:
        /*0dfc*/ 	.word	index@($__internal_100_$__cuda_sm70_shflsync_down_p)
        /*0e00*/ 	.word	0x00000000


	//----- nvinfo : EIATTR_FRAME_SIZE
	.align		4
.L_597:
        /*0e04*/ 	.byte	0x04, 0x11
        /*0e06*/ 	.short	(.L_599 - .L_598)
	.align		4
.L_598:
        /*0e08*/ 	.word	index@(_ZN10layer_norm13ln_bwd_kernelINS_13Kernel_traitsIf6__halfS2_S2_fjLj1536ELj1ELj1ELj4ELj8ENS_18Kernel_traits_baseILj1536EfS2_S2_S2_fjLj128EEEEELb0ELb0ELb0ELb0EEEvNS_9BwdParamsE)
        /*0e0c*/ 	.word	0x00000000


	//----- nvinfo : EIATTR_REGCOUNT
	.align		4
.L_599:
        /*0e10*/ 	.byte	0x04, 0x2f
        /*0e12*/ 	.short	(.L_601 - .L_600)
	.align		4
.L_600:
        /*0e14*/ 	.word	index@(_ZN10layer_norm13ln_bwd_kernelINS_13Kernel_traitsIf13__nv_bfloat16fS2_fjLj1536ELj1ELj1ELj4ELj8ENS_18Kernel_traits_baseILj1536EfS2_fS2_fjLj128EEEEELb1ELb1ELb1ELb1EEEvNS_9BwdParamsE)
        /*0e18*/ 	.word	0x0000008c


	//----- nvinfo : EIATTR_FRAME_SIZE
	.align		4
.L_601:
        /*0e1c*/ 	.byte	0x04, 0x11
        /*0e1e*/ 	.short	(.L_603 - .L_602)
	.align		4
.L_602:
        /*0e20*/ 	.word	index@($__internal_99_$__cuda_sm70_shflsync_down_p)
        /*0e24*/ 	.word	0x00000000


	//----- nvinfo : EIATTR_FRAME_SIZE
	.align		4
.L_603:
        /*0e28*/ 	.byte	0x04, 0x11
        /*0e2a*/ 	.short	(.L_605 - .L_604)
	.align		4
.L_604:
        /*0e2c*/ 	.word	index@(_ZN10layer_norm13ln_bwd_kernelINS_13Kernel_traitsIf13__nv_bfloat16fS2_fjLj1536ELj1ELj1ELj4ELj8ENS_18Kernel_traits_baseILj1536EfS2_fS2_fjLj128EEEEELb1ELb1ELb1ELb1EEEvNS_9BwdParamsE)
        /*0e30*/ 	.word	0x00000000


	//----- nvinfo : EIATTR_REGCOUNT
	.align		4
.L_605:
        /*0e34*/ 	.byte	0x04, 0x2f
        /*0e36*/ 	.short	(.L_607 - .L_606)
	.align		4
.L_606:
        /*0e38*/ 	.word	index@(_ZN10layer_norm22ln_bwd_finalize_kernelINS_22Kernel_traits_finalizeILj1536Ef13__nv_bfloat16fS2_fjLb1ELj1024ELj4ENS_18Kernel_traits_baseILj1536EfS2_fS2_fjLj1024EEEEELb1ELb1EEEvNS_9BwdParamsE)
        /*0e3c*/ 	.word	0x00000020


	//----- nvinfo : EIATTR_FRAME_SIZE
	.align		4
.L_607:
        /*0e40*/ 	.byte	0x04, 0x11
        /*0e42*/ 	.short	(.L_609 - .L_608)
	.align		4
.L_608:
        /*0e44*/ 	.word	index@($__internal_98_$__cuda_sm70_shflsync_bfly_p)
        /*0e48*/ 	.word	0x00000000


	//----- nvinfo : EIATTR_FRAME_SIZE
	.align		4
.L_609:
        /*0e4c*/ 	.byte	0x04, 0x11
        /*0e4e*/ 	.short	(.L_611 - .L_610)
	.align		4
.L_610:
        /*0e50*/ 	.word	index@(_ZN10layer_norm22ln_bwd_finalize_kernelINS_22Kernel_traits_finalizeILj1536Ef13__nv_bfloat16fS2_fjLb1ELj1024ELj4ENS_18Kernel_traits_baseILj1536EfS2_fS2_fjLj1024EEEEELb1ELb1EEEvNS_9BwdParamsE)
        /*0e54*/ 	.word	0x00000000


	//----- nvinfo : EIATTR_REGCOUNT
	.align		4
.L_611:
        /*0e58*/ 	.byte	0x04, 0x2f
        /*0e5a*/ 	.short	(.L_613 - .L_612)
	.align		4
.L_612:
        /*0e5c*/ 	.word	index@(_ZN10layer_norm13ln_bwd_kernelINS_13Kernel_traitsIf13__nv_bfloat16fS2_fjLj1536ELj1ELj1ELj4ELj8ENS_18Kernel_traits_baseILj1536EfS2_fS2_fjLj128EEEEELb1ELb1ELb1ELb0EEEvNS_9BwdParamsE)
        /*0e60*/ 	.word	0x0000008b


	//----- nvinfo : EIATTR_FRAME_SIZE
	.align		4
.L_613:
        /*0e64*/ 	.byte	0x04, 0x11
        /*0e66*/ 	.short	(.L_615 - .L_614)
	.align		4
.L_614:
        /*0e68*/ 	.word	index@($__internal_97_$__cuda_sm70_shflsync_down_p)
        /*0e6c*/ 	.word	0x00000000


	//----- nvinfo : EIATTR_FRAME_SIZE
	.align		4
.L_615:
        /*0e70*/ 	.byte	0x04, 0x11
        /*0e72*/ 	.short	(.L_617 - .L_616)
	.align		4
.L_616:
        /*0e74*/ 	.word	index@(_ZN10layer_norm13ln_bwd_kernelINS_13Kernel_traitsIf13__nv_bfloat16fS2_fjLj1536ELj1ELj1ELj4ELj8ENS_18Kernel_traits_baseILj1536EfS2_fS2_fjLj128EEEEELb1ELb1ELb1ELb0EEEvNS_9BwdParamsE)
        /*0e78*/ 	.word	0x00000000


	//----- nvinfo : EIATTR_REGCOUNT
	.align		4
.L_617:
        /*0e7c*/ 	.byte	0x04, 0x2f
        /*0e7e*/ 	.short	(.L_619 - .L_618)
	.align		4
.L_618:
        /*0e80*/ 	.word	index@(_ZN10layer_norm22ln_bwd_finalize_kernelINS_22Kernel_traits_finalizeILj1536Ef13__nv_bfloat16fS2_fjLb1ELj1024ELj4ENS_18Kernel_traits_baseILj1536EfS2_fS2_fjLj1024EEEEELb1ELb0EEEvNS_9BwdParamsE)
        /*0e84*/ 	.word	0x00000020


	//----- nvinfo : EIATTR_FRAME_SIZE
	.align		4
.L_619:
        /*0e88*/ 	.byte	0x04, 0x11
        /*0e8a*/ 	.short	(.L_621 - .L_620)
	.align		4
.L_620:
        /*0e8c*/ 	.word	index@($__internal_96_$__cuda_sm70_shflsync_bfly_p)
        /*0e90*/ 	.word	0x00000000


	//----- nvinfo : EIATTR_FRAME_SIZE
	.align		4
.L_621:
        /*0e94*/ 	.byte	0x04, 0x11
        /*0e96*/ 	.short	(.L_623 - .L_622)
	.align		4
.L_622:
        /*0e98*/ 	.word	index@(_ZN10layer_norm22ln_bwd_finalize_kernelINS_22Kernel_traits_finalizeILj1536Ef13__nv_bfloat16fS2_fjLb1ELj1024ELj4ENS_18Kernel_traits_baseILj1536EfS2_fS2_fjLj1024EEEEELb1ELb0EEEvNS_9BwdParamsE)
        /*0e9c*/ 	.word	0x00000000


	//----- nvinfo : EIATTR_REGCOUNT
	.align		4
.L_623:
        /*0ea0*/ 	.byte	0x04, 0x2f
        /*0ea2*/ 	.short	(.L_625 - .L_624)
	.align		4
.L_624:
        /*0ea4*/ 	.word	index@(_ZN10layer_norm13ln_bwd_kernelINS_13Kernel_traitsIf13__nv_bfloat16fS2_fjLj1536ELj1ELj1ELj4ELj8ENS_18Kernel_traits_baseILj1536EfS2_fS2_fjLj128EEEEELb1ELb1ELb0ELb1EEEvNS_9BwdParamsE)
        /*0ea8*/ 	.word	0x00000080


	//----- nvinfo : EIATTR_FRAME_SIZE
	.align		4
.L_625:
        /*0eac*/ 	.byte	0x04, 0x11
        /*0eae*/ 	.short	(.L_627 - .L_626)
	.align		4
.L_626:
        /*0eb0*/ 	.word	index@($__internal_95_$__cuda_sm70_shflsync_down_p)
        /*0eb4*/ 	.word	0x00000000


	//----- nvinfo : EIATTR_FRAME_SIZE
	.align		4
.L_627:
        /*0eb8*/ 	.byte	0x04, 0x11
        /*0eba*/ 	.short	(.L_629 - .L_628)
	.align		4
.L_628:
        /*0ebc*/ 	.word	index@(_ZN10layer_norm13ln_bwd_kernelINS_13Kernel_traitsIf13__nv_bfloat16fS2_fjLj1536ELj1ELj1ELj4ELj8ENS_18Kernel_traits_baseILj1536EfS2_fS2_fjLj128EEEEELb1ELb1ELb0ELb1EEEvNS_9BwdParamsE)
        /*0ec0*/ 	.word	0x00000000


	//----- nvinfo : EIATTR_REGCOUNT
	.align		4
.L_629:
        /*0ec4*/ 	.byte	0x04, 0x2f
        /*0ec6*/ 	.short	(.L_631 - .L_630)
	.align		4
.L_630:
        /*0ec8*/ 	.word	index@(_ZN10layer_norm13ln_bwd_kernelINS_13Kernel_traitsIf13__nv_bfloat16fS2_fjLj1536ELj1ELj1ELj4ELj8ENS_18Kernel_traits_baseILj1536EfS2_fS2_fjLj128EEEEELb1ELb1ELb0ELb0EEEvNS_9BwdParamsE)
        /*0ecc*/ 	.word	0x00000080


	//----- nvinfo : EIATTR_FRAME_SIZE
	.align		4
.L_631:
        /*0ed0*/ 	.byte	0x04, 0x11
        /*0ed2*/ 	.short	(.L_633 - .L_632)
	.align		4
.L_632:
        /*0ed4*/ 	.word	index@($__internal_94_$__cuda_sm70_shflsync_down_p)
        /*0ed8*/ 	.word	0x00000000


	//----- nvinfo : EIATTR_FRAME_SIZE
	.align		4
.L_633:
        /*0edc*/ 	.byte	0x04, 0x11
        /*0ede*/ 	.short	(.L_635 - .L_634)
	.align		4
.L_634:
        /*0ee0*/ 	.word	index@(_ZN10layer_norm13ln_bwd_kernelINS_13Kernel_traitsIf13__nv_bfloat16fS2_fjLj1536ELj1ELj1ELj4ELj8ENS_18Kernel_traits_baseILj1536EfS2_fS2_fjLj128EEEEELb1ELb1ELb0ELb0EEEvNS_9BwdParamsE)
        /*0ee4*/ 	.word	0x00000000


	//----- nvinfo : EIATTR_REGCOUNT
	.align		4
.L_635:
        /*0ee8*/ 	.byte	0x04, 0x2f
        /*0eea*/ 	.short	(.L_637 - .L_636)
	.align		4
.L_636:
        /*0eec*/ 	.word	index@(_ZN10layer_norm13ln_bwd_kernelINS_13Kernel_traitsIf13__nv_bfloat16fS2_fjLj1536ELj1ELj1ELj4ELj8ENS_18Kernel_traits_baseILj1536EfS2_fS2_fjLj128EEEEELb1ELb0ELb1ELb1EEEvNS_9BwdParamsE)
        /*0ef0*/ 	.word	0x0000006d


	//----- nvinfo : EIATTR_FRAME_SIZE
	.align		4
.L_637:
        /*0ef4*/ 	.byte	0x04, 0x11
        /*0ef6*/ 	.short	(.L_639 - .L_638)
	.align		4
.L_638:
        /*0ef8*/ 	.word	index@($__internal_93_$__cuda_sm70_shflsync_down_p)
        /*0efc*/ 	.word	0x00000000


	//----- nvinfo : EIATTR_FRAME_SIZE
	.align		4
.L_639:
        /*0f00*/ 	.byte	0x04, 0x11
        /*0f02*/ 	.short	(.L_641 - .L_640)
	.align		4
.L_640:
        /*0f04*/ 	.word	index@(_ZN10layer_norm13ln_bwd_kernelINS_13Kernel_traitsIf13__nv_bfloat16fS2_fjLj1536ELj1ELj1ELj4ELj8ENS_18Kernel_traits_baseILj1536EfS2_fS2_fjLj128EEEEELb1ELb0ELb1ELb1EEEvNS_9BwdParamsE)
        /*0f08*/ 	.word	0x00000000


	//----- nvinfo : EIATTR_REGCOUNT
	.align		4
.L_641:
        /*0f0c*/ 	.byte	0x04, 0x2f
        /*0f0e*/ 	.short	(.L_643 - .L_642)
	.align		4
.L_642:
        /*0f10*/ 	.word	index@(_ZN10layer_norm22ln_bwd_finalize_kernelINS_22Kernel_traits_finalizeILj1536Ef13__nv_bfloat16fS2_fjLb0ELj1024ELj4ENS_18Kernel_traits_baseILj1536EfS2_fS2_fjLj1024EEEEELb0ELb1EEEvNS_9BwdParamsE)
        /*0f14*/ 	.word	0x00000020


	//----- nvinfo : EIATTR_FRAME_SIZE
	.align		4
.L_643:
        /*0f18*/ 	.byte	0x04, 0x11
        /*0f1a*/ 	.short	(.L_645 - .L_644)
	.align		4
.L_644:
        /*0f1c*/ 	.word	index@($__internal_92_$__cuda_sm70_shflsync_bfly_p)
        /*0f20*/ 	.word	0x00000000


	//----- nvinfo : EIATTR_FRAME_SIZE
	.align		4
.L_645:
        /*0f24*/ 	.byte	0x04, 0x11
        /*0f26*/ 	.short	(.L_647 - .L_646)
	.align		4
.L_646:
        /*0f28*/ 	.word	index@(_ZN10layer_norm22ln_bwd_finalize_kernelINS_22Kernel_traits_finalizeILj1536Ef13__nv_bfloat16fS2_fjLb0ELj1024ELj4ENS_18Kernel_traits_baseILj1536EfS2_fS2_fjLj1024EEEEELb0ELb1EEEvNS_9BwdParamsE)
        /*0f2c*/ 	.word	0x00000000


	//----- nvinfo : EIATTR_REGCOUNT
	.align		4
.L_647:
        /*0f30*/ 	.byte	0x04, 0x2f
        /*0f32*/ 	.short	(.L_649 - .L_648)
	.align		4
.L_648:
        /*0f34*/ 	.word	index@(_ZN10layer_norm13ln_bwd_kernelINS_13Kernel_traitsIf13__nv_bfloat16fS2_fjLj1536ELj1ELj1ELj4ELj8ENS_18Kernel_traits_baseILj1536EfS2_fS2_fjLj128EEEEELb1ELb0ELb1ELb0EEEvNS_9BwdParamsE)
        /*0f38*/ 	.word	0x0000006d


	//----- nvinfo : EIATTR_FRAME_SIZE
	.align		4
.L_649:
        /*0f3c*/ 	.byte	0x04, 0x11
        /*0f3e*/ 	.short	(.L_651 - .L_650)
	.align		4
.L_650:
        /*0f40*/ 	.word	index@($__internal_91_$__cuda_sm70_shflsync_down_p)
        /*0f44*/ 	.word	0x00000000


	//----- nvinfo : EIATTR_FRAME_SIZE
	.align		4
.L_651:
        /*0f48*/ 	.byte	0x04, 0x11
        /*0f4a*/ 	.short	(.L_653 - .L_652)
	.align		4
.L_652:
        /*0f4c*/ 	.word	index@(_ZN10layer_norm13ln_bwd_kernelINS_13Kernel_traitsIf13__nv_bfloat16fS2_fjLj1536ELj1ELj1ELj4ELj8ENS_18Kernel_traits_baseILj1536EfS2_fS2_fjLj128EEEEELb1ELb0ELb1ELb0EEEvNS_9BwdParamsE)
        /*0f50*/ 	.word	0x00000000


	//----- nvinfo : EIATTR_REGCOUNT
	.align		4
.L_653:
        /*0f54*/ 	.byte	0x04, 0x2f
        /*0f56*/ 	.short	(.L_655 - .L_654)
	.align		4
.L_654:
        /*0f58*/ 	.word	index@(_ZN10layer_norm22ln_bwd_finalize_kernelINS_22Kernel_traits_finalizeILj1536Ef13__nv_bfloat16fS2_fjLb0ELj1024ELj4ENS_18Kernel_traits_baseILj1536EfS2_fS2_fjLj1024EEEEELb0ELb0EEEvNS_9BwdParamsE)
        /*0f5c*/ 	.word	0x0000001e


	//----- nvinfo : EIATTR_FRAME_SIZE
	.align		4
.L_655:
        /*0f60*/ 	.byte	0x04, 0x11
        /*0f62*/ 	.short	(.L_657 - .L_656)
	.align		4
.L_656:
        /*0f64*/ 	.word	index@($__internal_90_$__cuda_sm70_shflsync_bfly_p)
        /*0f68*/ 	.word	0x00000000


	//----- nvinfo : EIATTR_FRAME_SIZE
	.align		4
.L_657:
        /*0f6c*/ 	.byte	0x04, 0x11
        /*0f6e*/ 	.short	(.L_659 - .L_658)
	.align		4
.L_658:
        /*0f70*/ 	.word	index@(_ZN10layer_norm22ln_bwd_finalize_kernelINS_22Kernel_traits_finalizeILj1536Ef13__nv_bfloat16fS2_fjLb0ELj1024ELj4ENS_18Kernel_traits_baseILj1536EfS2_fS2_fjLj1024EEEEELb0ELb0EEEvNS_9BwdParamsE)
        /*0f74*/ 	.word	0x00000000


	//----- nvinfo : EIATTR_REGCOUNT
	.align		4
.L_659:
        /*0f78*/ 	.byte	0x04, 0x2f
        /*0f7a*/ 	.short	(.L_661 - .L_660)
	.align		4
.L_660:
        /*0f7c*/ 	.word	index@(_ZN10layer_norm13ln_bwd_kernelINS_13Kernel_traitsIf13__nv_bfloat16fS2_fjLj1536ELj1ELj1ELj4ELj8ENS_18Kernel_traits_baseILj1536EfS2_fS2_fjLj128EEEEELb1ELb0ELb0ELb1EEEvNS_9BwdParamsE)
        /*0f80*/ 	.word	0x0000006b


	//----- nvinfo : EIATTR_FRAME_SIZE
	.align		4
.L_661:
        /*0f84*/ 	.byte	0x04, 0x11
        /*0f86*/ 	.short	(.L_663 - .L_662)
	.align		4
.L_662:
        /*0f88*/ 	.word	index@($__internal_89_$__cuda_sm70_shflsync_down_p)
        /*0f8c*/ 	.word	0x00000000


	//----- nvinfo : EIATTR_FRAME_SIZE
	.align		4
.L_663:
        /*0f90*/ 	.byte	0x04, 0x11
        /*0f92*/ 	.short	(.L_665 - .L_664)
	.align		4
.L_664:
        /*0f94*/ 	.word	index@(_ZN10layer_norm13ln_bwd_kernelINS_13Kernel_traitsIf13__nv_bfloat16fS2_fjLj1536ELj1ELj1ELj4ELj8ENS_18Kernel_traits_baseILj1536EfS2_fS2_fjLj128EEEEELb1ELb0ELb0ELb1EEEvNS_9BwdParamsE)
        /*0f98*/ 	.word	0x00000000


	//----- nvinfo : EIATTR_REGCOUNT
	.align		4
.L_665:
        /*0f9c*/ 	.byte	0x04, 0x2f
        /*0f9e*/ 	.short	(.L_667 - .L_666)
	.align		4
.L_666:
        /*0fa0*/ 	.word	index@(_ZN10layer_norm13ln_bwd_kernelINS_13Kernel_traitsIf13__nv_bfloat16fS2_fjLj1536ELj1ELj1ELj4ELj8ENS_18Kernel_traits_baseILj1536EfS2_fS2_fjLj128EEEEELb1ELb0ELb0ELb0EEEvNS_9BwdParamsE)
        /*0fa4*/ 	.word	0x00000069


	//----- nvinfo : EIATTR_FRAME_SIZE
	.align		4
.L_667:
        /*0fa8*/ 	.byte	0x04, 0x11
        /*0faa*/ 	.short	(.L_669 - .L_668)
	.align		4
.L_668:
        /*0fac*/ 	.word	index@($__internal_88_$__cuda_sm70_shflsync_down_p)
        /*0fb0*/ 	.word	0x00000000


	//----- nvinfo : EIATTR_FRAME_SIZE
	.align		4
.L_669:
        /*0fb4*/ 	.byte	0x04, 0x11
        /*0fb6*/ 	.short	(.L_671 - .L_670)
	.align		4
.L_670:
        /*0fb8*/ 	.word	index@(_ZN10layer_norm13ln_bwd_kernelINS_13Kernel_traitsIf13__nv_bfloat16fS2_fjLj1536ELj1ELj1ELj4ELj8ENS_18Kernel_traits_baseILj1536EfS2_fS2_fjLj128EEEEELb1ELb0ELb0ELb0EEEvNS_9BwdParamsE)
        /*0fbc*/ 	.word	0x00000000


	//----- nvinfo : EIATTR_REGCOUNT
	.align		4
.L_671:
        /*0fc0*/ 	.byte	0x04, 0x2f
        /*0fc2*/ 	.short	(.L_673 - .L_672)
	.align		4
.L_672:
        /*0fc4*/ 	.word	index@(_ZN10layer_norm13ln_bwd_kernelINS_13Kernel_traitsIf13__nv_bfloat16fS2_fjLj1536ELj1ELj1ELj4ELj8ENS_18Kernel_traits_baseILj1536EfS2_fS2_fjLj128EEEEELb0ELb1ELb1ELb1EEEvNS_9BwdParamsE)
        /*0fc8*/ 	.word	0x00000080


	//----- nvinfo : EIATTR_FRAME_SIZE
	.align		4
.L_673:
        /*0fcc*/ 	.byte	0x04, 0x11
        /*0fce*/ 	.short	(.L_675 - .L_674)
	.align		4
.L_674:
        /*0fd0*/ 	.word	index@($__internal_87_$__cuda_sm70_shflsync_down_p)
        /*0fd4*/ 	.word	0x00000000


	//----- nvinfo : EIATTR_FRAME_SIZE
	.align		4
.L_675:
        /*0fd8*/ 	.byte	0x04, 0x11
        /*0fda*/ 	.short	(.L_677 - .L_676)
	.align		4
.L_676:
        /*0fdc*/ 	.word	index@(_ZN10layer_norm13ln_bwd_kernelINS_13Kernel_traitsIf13__nv_bfloat16fS2_fjLj1536ELj1ELj1ELj4ELj8ENS_18Kernel_traits_baseILj1536EfS2_fS2_fjLj128EEEEELb0ELb1ELb1ELb1EEEvNS_9BwdParamsE)
        /*0fe0*/ 	.word	0x00000000


	//----- nvinfo : EIATTR_REGCOUNT
	.align		4
.L_677:
        /*0fe4*/ 	.byte	0x04, 0x2f
        /*0fe6*/ 	.short	(.L_679 - .L_678)
	.align		4
.L_678:
        /*0fe8*/ 	.word	index@(_ZN10layer_norm13ln_bwd_kernelINS_13Kernel_traitsIf13__nv_bfloat16fS2_fjLj1536ELj1ELj1ELj4ELj8ENS_18Kernel_traits_baseILj1536EfS2_fS2_fjLj128EEEEELb0ELb1ELb1ELb0EEEvNS_9BwdParamsE)
        /*0fec*/ 	.word	0x00000080


	//----- nvinfo : EIATTR_FRAME_SIZE
	.align		4
.L_679:
        /*0ff0*/ 	.byte	0x04, 0x11
        /*0ff2*/ 	.short	(.L_681 - .L_680)
	.align		4
.L_680:
        /*0ff4*/ 	.word	index@($__internal_86_$__cuda_sm70_shflsync_down_p)
        /*0ff8*/ 	.word	0x00000000


	//----- nvinfo : EIATTR_FRAME_SIZE
	.align		4
.L_681:
        /*0ffc*/ 	.byte	0x04, 0x11
        /*0ffe*/ 	.short	(.L_683 - .L_682)
	.align		4
.L_682:
        /*1000*/ 	.word	index@(_ZN10layer_norm13ln_bwd_kernelINS_13Kernel_traitsIf13__nv_bfloat16fS2_fjLj1536ELj1ELj1ELj4ELj8ENS_18Kernel_traits_baseILj1536EfS2_fS2_fjLj128EEEEELb0ELb1ELb1ELb0EEEvNS_9BwdParamsE)
        /*1004*/ 	.word	0x00000008


	//----- nvinfo : EIATTR_REGCOUNT
	.align		4
.L_683:
        /*1008*/ 	.byte	0x04, 0x2f
        /*100a*/ 	.short	(.L_685 - .L_684)
	.align		4
.L_684:
        /*100c*/ 	.word	index@(_ZN10layer_norm13ln_bwd_kernelINS_13Kernel_traitsIf13__nv_bfloat16fS2_fjLj1536ELj1ELj1ELj4ELj8ENS_18Kernel_traits_baseILj1536EfS2_fS2_fjLj128EEEEELb0ELb1ELb0ELb1EEEvNS_9BwdParamsE)
        /*1010*/ 	.word	0x0000007f


	//----- nvinfo : EIATTR_FRAME_SIZE
	.align		4
.L_685:
        /*1014*/ 	.byte	0x04, 0x11
        /*1016*/ 	.short	(.L_687 - .L_686)
	.align		4
.L_686:
        /*1018*/ 	.word	index@($__internal_85_$__cuda_sm70_shflsync_down_p)
        /*101c*/ 	.word	0x00000000


	//----- nvinfo : EIATTR_FRAME_SIZE
	.align		4
.L_687:
        /*1020*/ 	.byte	0x04, 0x11
        /*1022*/ 	.short	(.L_689 - .L_688)
	.align		4
.L_688:
        /*1024*/ 	.word	index@(_ZN10layer_norm13ln_bwd_kernelINS_13Kernel_traitsIf13__nv_bfloat16fS2_fjLj1536ELj1ELj1ELj4ELj8ENS_18Kernel_traits_baseILj1536EfS2_fS2_fjLj128EEEEELb0ELb1ELb0ELb1EEEvNS_9BwdParamsE)
        /*1028*/ 	.word	0x00000000


	//----- nvinfo : EIATTR_REGCOUNT
	.align		4
.L_689:
        /*102c*/ 	.byte	0x04, 0x2f
        /*102e*/ 	.short	(.L_691 - .L_690)
	.align		4
.L_690:
        /*1030*/ 	.word	index@(_ZN10layer_norm13ln_bwd_kernelINS_13Kernel_traitsIf13__nv_bfloat16fS2_fjLj1536ELj1ELj1ELj4ELj8ENS_18Kernel_traits_baseILj1536EfS2_fS2_fjLj128EEEEELb0ELb1ELb0ELb0EEEvNS_9BwdParamsE)
        /*1034*/ 	.word	0x0000007f


	//----- nvinfo : EIATTR_FRAME_SIZE
	.align		4
.L_691:
        /*1038*/ 	.byte	0x04, 0x11
        /*103a*/ 	.short	(.L_693 - .L_692)
	.align		4
.L_692:
        /*103c*/ 	.word	index@($__internal_84_$__cuda_sm70_shflsync_down_p)
        /*1040*/ 	.word	0x00000000


	//----- nvinfo : EIATTR_FRAME_SIZE
	.align		4
.L_693:
        /*1044*/ 	.byte	0x04, 0x11
        /*1046*/ 	.short	(.L_695 - .L_694)
	.align		4
.L_694:
        /*1048*/ 	.word	index@(_ZN10layer_norm13ln_bwd_kernelINS_13Kernel_traitsIf13__nv_bfloat16fS2_fjLj1536ELj1ELj1ELj4ELj8ENS_18Kernel_traits_baseILj1536EfS2_fS2_fjLj128EEEEELb0ELb1ELb0ELb0EEEvNS_9BwdParamsE)
        /*104c*/ 	.word	0x00000000


	//----- nvinfo : EIATTR_REGCOUNT
	.align		4
.L_695:
        /*1050*/ 	.byte	0x04, 0x2f
        /*1052*/ 	.short	(.L_697 - .L_696)
	.align		4
.L_696:
        /*1054*/ 	.word	index@(_ZN10layer_norm13ln_bwd_kernelINS_13Kernel_traitsIf13__nv_bfloat16fS2_fjLj1536ELj1ELj1ELj4ELj8ENS_18Kernel_traits_baseILj1536EfS2_fS2_fjLj128EEEEELb0ELb0ELb1ELb1EEEvNS_9BwdParamsE)
        /*1058*/ 	.word	0x0000006a


	//----- nvinfo : EIATTR_FRAME_SIZE
	.align		4
.L_697:
        /*105c*/ 	.byte	0x04, 0x11
        /*105e*/ 	.short	(.L_699 - .L_698)
	.align		4
.L_698:
        /*1060*/ 	.word	index@($__internal_83_$__cuda_sm70_shflsync_down_p)
        /*1064*/ 	.word	0x00000000


	//----- nvinfo : EIATTR_FRAME_SIZE
	.align		4
.L_699:
        /*1068*/ 	.byte	0x04, 0x11
        /*106a*/ 	.short	(.L_701 - .L_700)
	.align		4
.L_700:
        /*106c*/ 	.word	index@(_ZN10layer_norm13ln_bwd_kernelINS_13Kernel_traitsIf13__nv_bfloat16fS2_fjLj1536ELj1ELj1ELj4ELj8ENS_18Kernel_traits_baseILj1536EfS2_fS2_fjLj128EEEEELb0ELb0ELb1ELb1EEEvNS_9BwdParamsE)
        /*1070*/ 	.word	0x00000000


	//----- nvinfo : EIATTR_REGCOUNT
	.align		4
.L_701:
        /*1074*/ 	.byte	0x04, 0x2f
        /*1076*/ 	.short	(.L_703 - .L_702)
	.align		4
.L_702:
        /*1078*/ 	.word	index@(_ZN10layer_norm13ln_bwd_kernelINS_13Kernel_traitsIf13__nv_bfloat16fS2_fjLj1536ELj1ELj1ELj4ELj8ENS_18Kernel_traits_baseILj1536EfS2_fS2_fjLj128EEEEELb0ELb0ELb1ELb0EEEvNS_9BwdParamsE)
        /*107c*/ 	.word	0x0000006b


	//----- nvinfo : EIATTR_FRAME_SIZE
	.align		4
.L_703:
        /*1080*/ 	.byte	0x04, 0x11
        /*1082*/ 	.short	(.L_705 - .L_704)
	.align		4
.L_704:
        /*1084*/ 	.word	index@($__internal_82_$__cuda_sm70_shflsync_down_p)
        /*1088*/ 	.word	0x00000000


	//----- nvinfo : EIATTR_FRAME_SIZE
	.align		4
.L_705:
        /*108c*/ 	.byte	0x04, 0x11
        /*108e*/ 	.short	(.L_707 - .L_706)
	.align		4
.L_706:
        /*1090*/ 	.word	index@(_ZN10layer_norm13ln_bwd_kernelINS_13Kernel_traitsIf13__nv_bfloat16fS2_fjLj1536ELj1ELj1ELj4ELj8ENS_18Kernel_traits_baseILj1536EfS2_fS2_fjLj128EEEEELb0ELb0ELb1ELb0EEEvNS_9BwdParamsE)
        /*1094*/ 	.word	0x00000000


	//----- nvinfo : EIATTR_REGCOUNT
	.align		4
.L_707:
        /*1098*/ 	.byte	0x04, 0x2f
        /*109a*/ 	.short	(.L_709 - .L_708)
	.align		4
.L_708:
        /*109c*/ 	.word	index@(_ZN10layer_norm13ln_bwd_kernelINS_13Kernel_traitsIf13__nv_bfloat16fS2_fjLj1536ELj1ELj1ELj4ELj8ENS_18Kernel_traits_baseILj1536EfS2_fS2_fjLj128EEEEELb0ELb0ELb0ELb1EEEvNS_9BwdParamsE)
        /*10a0*/ 	.word	0x0000006a


	//----- nvinfo : EIATTR_FRAME_SIZE
	.align		4
.L_709:
        /*10a4*/ 	.byte	0x04, 0x11
        /*10a6*/ 	.short	(.L_711 - .L_710)
	.align		4
.L_710:
        /*10a8*/ 	.word	index@($__internal_81_$__cuda_sm70_shflsync_down_p)
        /*10ac*/ 	.word	0x00000000


	//----- nvinfo : EIATTR_FRAME_SIZE
	.align		4
.L_711:
        /*10b0*/ 	.byte	0x04, 0x11
        /*10b2*/ 	.short	(.L_713 - .L_712)
	.align		4
.L_712:
        /*10b4*/ 	.word	index@(_ZN10layer_norm13ln_bwd_kernelINS_13Kernel_traitsIf13__nv_bfloat16fS2_fjLj1536ELj1ELj1ELj4ELj8ENS_18Kernel_traits_baseILj1536EfS2_fS2_fjLj128EEEEELb0ELb0ELb0ELb1EEEvNS_9BwdParamsE)
        /*10b8*/ 	.word	0x00000000


	//----- nvinfo : EIATTR_REGCOUNT
	.align		4
.L_713:
        /*10bc*/ 	.byte	0x04, 0x2f
        /*10be*/ 	.short	(.L_715 - .L_714)
	.align		4
.L_714:
        /*10c0*/ 	.word	index@(_ZN10layer_norm13ln_bwd_kernelINS_13Kernel_traitsIf13__nv_bfloat16fS2_fjLj1536ELj1ELj1ELj4ELj8ENS_18Kernel_traits_baseILj1536EfS2_fS2_fjLj128EEEEELb0ELb0ELb0ELb0EEEvNS_9BwdParamsE)
        /*10c4*/ 	.word	0x00000060


	//----- nvinfo : EIATTR_FRAME_SIZE
	.align		4
.L_715:
        /*10c8*/ 	.byte	0x04, 0x11
        /*10ca*/ 	.short	(.L_717 - .L_716)
	.align		4
.L_716:
        /*10cc*/ 	.word	index@($__internal_80_$__cuda_sm70_shflsync_down_p)
        /*10d0*/ 	.word	0x00000000


	//----- nvinfo : EIATTR_FRAME_SIZE
	.align		4
.L_717:
        /*10d4*/ 	.byte	0x04, 0x11
        /*10d6*/ 	.short	(.L_719 - .L_718)
	.align		4
.L_718:
        /*10d8*/ 	.word	index@(_ZN10layer_norm13ln_bwd_kernelINS_13Kernel_traitsIf13__nv_bfloat16fS2_fjLj1536ELj1ELj1ELj4ELj8ENS_18Kernel_traits_baseILj1536EfS2_fS2_fjLj128EEEEELb0ELb0ELb0ELb0EEEvNS_9BwdParamsE)
        /*10dc*/ 	.word	0x00000000


	//----- nvinfo : EIATTR_REGCOUNT
	.align		4
.L_719:
        /*10e0*/ 	.byte	0x04, 0x2f
        /*10e2*/ 	.short	(.L_721 - .L_720)
	.align		4
.L_720:
        /*10e4*/ 	.word	index@(_ZN10layer_norm13ln_bwd_kernelINS_13Kernel_traitsI13__nv_bfloat16S2_fS2_fjLj1536ELj1ELj1ELj4ELj8ENS_18Kernel_traits_baseILj1536ES2_S2_fS2_fjLj128EEEEELb1ELb1ELb1ELb1EEEvNS_9BwdParamsE)
        /*10e8*/ 	.word	0x0000008a


	//----- nvinfo : EIATTR_FRAME_SIZE
	.align		4
.L_721:
        /*10ec*/ 	.byte	0x04, 0x11
        /*10ee*/ 	.short	(.L_723 - .L_722)
	.align		4
.L_722:
        /*10f0*/ 	.word	index@($__internal_79_$__cuda_sm70_shflsync_down_p)
        /*10f4*/ 	.word	0x00000000


	//----- nvinfo : EIATTR_FRAME_SIZE
	.align		4
.L_723:
        /*10f8*/ 	.byte	0x04, 0x11
        /*10fa*/ 	.short	(.L_725 - .L_724)
	.align		4
.L_724:
        /*10fc*/ 	.word	index@(_ZN10layer_norm13ln_bwd_kernelINS_13Kernel_traitsI13__nv_bfloat16S2_fS2_fjLj1536ELj1ELj1ELj4ELj8ENS_18Kernel_traits_baseILj1536ES2_S2_fS2_fjLj128EEEEELb1ELb1ELb1ELb1EEEvNS_9BwdParamsE)
        /*1100*/ 	.word	0x00000000


	//----- nvinfo : EIATTR_REGCOUNT
	.align		4
.L_725:
        /*1104*/ 	.byte	0x04, 0x2f
        /*1106*/ 	.short	(.L_727 - .L_726)
	.align		4
.L_726:
        /*1108*/ 	.word	index@(_ZN10layer_norm22ln_bwd_finalize_kernelINS_22Kernel_traits_finalizeILj1536E13__nv_bfloat16S2_fS2_fjLb1ELj1024ELj4ENS_18Kernel_traits_baseILj1536ES2_S2_fS2_fjLj1024EEEEELb1ELb1EEEvNS_9BwdParamsE)
        /*110c*/ 	.word	0x00000020


	//----- nvinfo : EIATTR_FRAME_SIZE
	.align		4
.L_727:
        /*1110*/ 	.byte	0x04, 0x11
        /*1112*/ 	.short	(.L_729 - .L_728)
	.align		4
.L_728:
        /*1114*/ 	.word	index@($__internal_78_$__cuda_sm70_shflsync_bfly_p)
        /*1118*/ 	.word	0x00000000


	//----- nvinfo : EIATTR_FRAME_SIZE
	.align		4
.L_729:
        /*111c*/ 	.byte	0x04, 0x11
        /*111e*/ 	.short	(.L_731 - .L_730)
	.align		4
.L_730:
        /*1120*/ 	.word	index@(_ZN10layer_norm22ln_bwd_finalize_kernelINS_22Kernel_traits_finalizeILj1536E13__nv_bfloat16S2_fS2_fjLb1ELj1024ELj4ENS_18Kernel_traits_baseILj1536ES2_S2_fS2_fjLj1024EEEEELb1ELb1EEEvNS_9BwdParamsE)
        /*1124*/ 	.word	0x00000000


	//----- nvinfo : EIATTR_REGCOUNT
	.align		4
.L_731:
        /*1128*/ 	.byte	0x04, 0x2f
        /*112a*/ 	.short	(.L_733 - .L_732)
	.align		4
.L_732:
        /*112c*/ 	.word	index@(_ZN10layer_norm13ln_bwd_kernelINS_13Kernel_traitsI13__nv_bfloat16S2_fS2_fjLj1536ELj1ELj1ELj4ELj8ENS_18Kernel_traits_baseILj1536ES2_S2_fS2_fjLj128EEEEELb1ELb1ELb1ELb0EEEvNS_9BwdParamsE)
        /*1130*/ 	.word	0x00000089


	//----- nvinfo : EIATTR_FRAME_SIZE
	.align		4
.L_733:
        /*1134*/ 	.byte	0x04, 0x11
        /*1136*/ 	.short	(.L_735 - .L_734)
	.align		4
.L_734:
        /*1138*/ 	.word	index@($__internal_77_$__cuda_sm70_shflsync_down_p)
        /*113c*/ 	.word	0x00000000


	//----- nvinfo : EIATTR_FRAME_SIZE
	.align		4
.L_735:
        /*1140*/ 	.byte	0x04, 0x11
        /*1142*/ 	.short	(.L_737 - .L_736)
	.align		4
.L_736:
        /*1144*/ 	.word	index@(_ZN10layer_norm13ln_bwd_kernelINS_13Kernel_traitsI13__nv_bfloat16S2_fS2_fjLj1536ELj1ELj1ELj4ELj8ENS_18Kernel_traits_baseILj1536ES2_S2_fS2_fjLj128EEEEELb1ELb1ELb1ELb0EEEvNS_9BwdParamsE)
        /*1148*/ 	.word	0x00000000


	//----- nvinfo : EIATTR_REGCOUNT
	.align		4
.L_737:
        /*114c*/ 	.byte	0x04, 0x2f
        /*114e*/ 	.short	(.L_739 - .L_738)
	.align		4
.L_738:
        /*1150*/ 	.word	index@(_ZN10layer_norm22ln_bwd_finalize_kernelINS_22Kernel_traits_finalizeILj1536E13__nv_bfloat16S2_fS2_fjLb1ELj1024ELj4ENS_18Kernel_traits_baseILj1536ES2_S2_fS2_fjLj1024EEEEELb1ELb0EEEvNS_9BwdParamsE)
        /*1154*/ 	.word	0x00000020


	//----- nvinfo : EIATTR_FRAME_SIZE
	.align		4
.L_739:
        /*1158*/ 	.byte	0x04, 0x11
        /*115a*/ 	.short	(.L_741 - .L_740)
	.align		4
.L_740:
        /*115c*/ 	.word	index@($__internal_76_$__cuda_sm70_shflsync_bfly_p)
        /*1160*/ 	.word	0x00000000


	//----- nvinfo : EIATTR_FRAME_SIZE
	.align		4
.L_741:
        /*1164*/ 	.byte	0x04, 0x11
        /*1166*/ 	.short	(.L_743 - .L_742)
	.align		4
.L_742:
        /*1168*/ 	.word	index@(_ZN10layer_norm22ln_bwd_finalize_kernelINS_22Kernel_traits_finalizeILj1536E13__nv_bfloat16S2_fS2_fjLb1ELj1024ELj4ENS_18Kernel_traits_baseILj1536ES2_S2_fS2_fjLj1024EEEEELb1ELb0EEEvNS_9BwdParamsE)
        /*116c*/ 	.word	0x00000000


	//----- nvinfo : EIATTR_REGCOUNT
	.align		4
.L_743:
        /*1170*/ 	.byte	0x04, 0x2f
        /*1172*/ 	.short	(.L_745 - .L_744)
	.align		4
.L_744:
        /*1174*/ 	.word	index@(_ZN10layer_norm13ln_bwd_kernelINS_13Kernel_traitsI13__nv_bfloat16S2_fS2_fjLj1536ELj1ELj1ELj4ELj8ENS_18Kernel_traits_baseILj1536ES2_S2_fS2_fjLj128EEEEELb1ELb1ELb0ELb1EEEvNS_9BwdParamsE)
        /*1178*/ 	.word	0x00000080


	//----- nvinfo : EIATTR_FRAME_SIZE
	.align		4
.L_745:
        /*117c*/ 	.byte	0x04, 0x11
        /*117e*/ 	.short	(.L_747 - .L_746)
	.align		4
.L_746:
        /*1180*/ 	.word	index@($__internal_75_$__cuda_sm70_shflsync_down_p)
        /*1184*/ 	.word	0x00000000


	//----- nvinfo : EIATTR_FRAME_SIZE
	.align		4
.L_747:
        /*1188*/ 	.byte	0x04, 0x11
        /*118a*/ 	.short	(.L_749 - .L_748)
	.align		4
.L_748:
        /*118c*/ 	.word	index@(_ZN10layer_norm13ln_bwd_kernelINS_13Kernel_traitsI13__nv_bfloat16S2_fS2_fjLj1536ELj1ELj1ELj4ELj8ENS_18Kernel_traits_baseILj1536ES2_S2_fS2_fjLj128EEEEELb1ELb1ELb0ELb1EEEvNS_9BwdParamsE)
        /*1190*/ 	.word	0x00000000


	//----- nvinfo : EIATTR_REGCOUNT
	.align		4
.L_749:
        /*1194*/ 	.byte	0x04, 0x2f
        /*1196*/ 	.short	(.L_751 - .L_750)
	.align		4
.L_750:
        /*1198*/ 	.word	index@(_ZN10layer_norm13ln_bwd_kernelINS_13Kernel_traitsI13__nv_bfloat16S2_fS2_fjLj1536ELj1ELj1ELj4ELj8ENS_18Kernel_traits_baseILj1536ES2_S2_fS2_fjLj128EEEEELb1ELb1ELb0ELb0EEEvNS_9BwdParamsE)
        /*119c*/ 	.word	0x00000080


	//----- nvinfo : EIATTR_FRAME_SIZE
	.align		4
.L_751:
        /*11a0*/ 	.byte	0x04, 0x11
        /*11a2*/ 	.short	(.L_753 - .L_752)
	.align		4
.L_752:
        /*11a4*/ 	.word	index@($__internal_74_$__cuda_sm70_shflsync_down_p)
        /*11a8*/ 	.word	0x00000000


	//----- nvinfo : EIATTR_FRAME_SIZE
	.align		4
.L_753:
        /*11ac*/ 	.byte	0x04, 0x11
        /*11ae*/ 	.short	(.L_755 - .L_754)
	.align		4
.L_754:
        /*11b0*/ 	.word	index@(_ZN10layer_norm13ln_bwd_kernelINS_13Kernel_traitsI13__nv_bfloat16S2_fS2_fjLj1536ELj1ELj1ELj4ELj8ENS_18Kernel_traits_baseILj1536ES2_S2_fS2_fjLj128EEEEELb1ELb1ELb0ELb0EEEvNS_9BwdParamsE)
        /*11b4*/ 	.word	0x00000000


	//----- nvinfo : EIATTR_REGCOUNT
	.align		4
.L_755:
        /*11b8*/ 	.byte	0x04, 0x2f
        /*11ba*/ 	.short	(.L_757 - .L_756)
	.align		4
.L_756:
        /*11bc*/ 	.word	index@(_ZN10layer_norm13ln_bwd_kernelINS_13Kernel_traitsI13__nv_bfloat16S2_fS2_fjLj1536ELj1ELj1ELj4ELj8ENS_18Kernel_traits_baseILj1536ES2_S2_fS2_fjLj128EEEEELb1ELb0ELb1ELb1EEEvNS_9BwdParamsE)
        /*11c0*/ 	.word	0x0000006d


	//----- nvinfo : EIATTR_FRAME_SIZE
	.align		4
.L_757:
        /*11c4*/ 	.byte	0x04, 0x11
        /*11c6*/ 	.short	(.L_759 - .L_758)
	.align		4
.L_758:
        /*11c8*/ 	.word	index@($__internal_73_$__cuda_sm70_shflsync_down_p)
        /*11cc*/ 	.word	0x00000000


	//----- nvinfo : EIATTR_FRAME_SIZE
	.align		4
.L_759:
        /*11d0*/ 	.byte	0x04, 0x11
        /*11d2*/ 	.short	(.L_761 - .L_760)
	.align		4
.L_760:
        /*11d4*/ 	.word	index@(_ZN10layer_norm13ln_bwd_kernelINS_13Kernel_traitsI13__nv_bfloat16S2_fS2_fjLj1536ELj1ELj1ELj4ELj8ENS_18Kernel_traits_baseILj1536ES2_S2_fS2_fjLj128EEEEELb1ELb0ELb1ELb1EEEvNS_9BwdParamsE)
        /*11d8*/ 	.word	0x00000000


	//----- nvinfo : EIATTR_REGCOUNT
	.align		4
.L_761:
        /*11dc*/ 	.byte	0x04, 0x2f
        /*11de*/ 	.short	(.L_763 - .L_762)
	.align		4
.L_762:
        /*11e0*/ 	.word	index@(_ZN10layer_norm22ln_bwd_finalize_kernelINS_22Kernel_traits_finalizeILj1536E13__nv_bfloat16S2_fS2_fjLb0ELj1024ELj4ENS_18Kernel_traits_baseILj1536ES2_S2_fS2_fjLj1024EEEEELb0ELb1EEEvNS_9BwdParamsE)
        /*11e4*/ 	.word	0x00000020


	//----- nvinfo : EIATTR_FRAME_SIZE
	.align		4
.L_763:
        /*11e8*/ 	.byte	0x04, 0x11
        /*11ea*/ 	.short	(.L_765 - .L_764)
	.align		4
.L_764:
        /*11ec*/ 	.word	index@($__internal_72_$__cuda_sm70_shflsync_bfly_p)
        /*11f0*/ 	.word	0x00000000


	//----- nvinfo : EIATTR_FRAME_SIZE
	.align		4
.L_765:
        /*11f4*/ 	.byte	0x04, 0x11
        /*11f6*/ 	.short	(.L_767 - .L_766)
	.align		4
.L_766:
        /*11f8*/ 	.word	index@(_ZN10layer_norm22ln_bwd_finalize_kernelINS_22Kernel_traits_finalizeILj1536E13__nv_bfloat16S2_fS2_fjLb0ELj1024ELj4ENS_18Kernel_traits_baseILj1536ES2_S2_fS2_fjLj1024EEEEELb0ELb1EEEvNS_9BwdParamsE)
        /*11fc*/ 	.word	0x00000000


	//----- nvinfo : EIATTR_REGCOUNT
	.align		4
.L_767:
        /*1200*/ 	.byte	0x04, 0x2f
        /*1202*/ 	.short	(.L_769 - .L_768)
	.align		4
.L_768:
        /*1204*/ 	.word	index@(_ZN10layer_norm13ln_bwd_kernelINS_13Kernel_traitsI13__nv_bfloat16S2_fS2_fjLj1536ELj1ELj1ELj4ELj8ENS_18Kernel_traits_baseILj1536ES2_S2_fS2_fjLj128EEEEELb1ELb0ELb1ELb0EEEvNS_9BwdParamsE)
        /*1208*/ 	.word	0x0000006d


	//----- nvinfo : EIATTR_FRAME_SIZE
	.align		4
.L_769:
        /*120c*/ 	.byte	0x04, 0x11
        /*120e*/ 	.short	(.L_771 - .L_770)
	.align		4
.L_770:
        /*1210*/ 	.word	index@($__internal_71_$__cuda_sm70_shflsync_down_p)
        /*1214*/ 	.word	0x00000000


	//----- nvinfo : EIATTR_FRAME_SIZE
	.align		4
.L_771:
        /*1218*/ 	.byte	0x04, 0x11
        /*121a*/ 	.short	(.L_773 - .L_772)
	.align		4
.L_772:
        /*121c*/ 	.word	index@(_ZN10layer_norm13ln_bwd_kernelINS_13Kernel_traitsI13__nv_bfloat16S2_fS2_fjLj1536ELj1ELj1ELj4ELj8ENS_18Kernel_traits_baseILj1536ES2_S2_fS2_fjLj128EEEEELb1ELb0ELb1ELb0EEEvNS_9BwdParamsE)
        /*1220*/ 	.word	0x00000000


	//----- nvinfo : EIATTR_REGCOUNT
	.align		4
.L_773:
        /*1224*/ 	.byte	0x04, 0x2f
        /*1226*/ 	.short	(.L_775 - .L_774)
	.align		4
.L_774:
        /*1228*/ 	.word	index@(_ZN10layer_norm22ln_bwd_finalize_kernelINS_22Kernel_traits_finalizeILj1536E13__nv_bfloat16S2_fS2_fjLb0ELj1024ELj4ENS_18Kernel_traits_baseILj1536ES2_S2_fS2_fjLj1024EEEEELb0ELb0EEEvNS_9BwdParamsE)
        /*122c*/ 	.word	0x0000001e


	//----- nvinfo : EIATTR_FRAME_SIZE
	.align		4
.L_775:
        /*1230*/ 	.byte	0x04, 0x11
        /*1232*/ 	.short	(.L_777 - .L_776)
	.align		4
.L_776:
        /*1234*/ 	.word	index@($__internal_70_$__cuda_sm70_shflsync_bfly_p)
        /*1238*/ 	.word	0x00000000


	//----- nvinfo : EIATTR_FRAME_SIZE
	.align		4
.L_777:
        /*123c*/ 	.byte	0x04, 0x11
        /*123e*/ 	.short	(.L_779 - .L_778)
	.align		4
.L_778:
        /*1240*/ 	.word	index@(_ZN10layer_norm22ln_bwd_finalize_kernelINS_22Kernel_traits_finalizeILj1536E13__nv_bfloat16S2_fS2_fjLb0ELj1024ELj4ENS_18Kernel_traits_baseILj1536ES2_S2_fS2_fjLj1024EEEEELb0ELb0EEEvNS_9BwdParamsE)
        /*1244*/ 	.word	0x00000000


	//----- nvinfo : EIATTR_REGCOUNT
	.align		4
.L_779:
        /*1248*/ 	.byte	0x04, 0x2f
        /*124a*/ 	.short	(.L_781 - .L_780)
	.align		4
.L_780:
        /*124c*/ 	.word	index@(_ZN10layer_norm13ln_bwd_kernelINS_13Kernel_traitsI13__nv_bfloat16S2_fS2_fjLj1536ELj1ELj1ELj4ELj8ENS_18Kernel_traits_baseILj1536ES2_S2_fS2_fjLj128EEEEELb1ELb0ELb0ELb1EEEvNS_9BwdParamsE)
        /*1250*/ 	.word	0x0000006a


	//----- nvinfo : EIATTR_FRAME_SIZE
	.align		4
.L_781:
        /*1254*/ 	.byte	0x04, 0x11
        /*1256*/ 	.short	(.L_783 - .L_782)
	.align		4
.L_782:
        /*1258*/ 	.word	index@($__internal_69_$__cuda_sm70_shflsync_down_p)
        /*125c*/ 	.word	0x00000000


	//----- nvinfo : EIATTR_FRAME_SIZE
	.align		4
.L_783:
        /*1260*/ 	.byte	0x04, 0x11
        /*1262*/ 	.short	(.L_785 - .L_784)
	.align		4
.L_784:
        /*1264*/ 	.word	index@(_ZN10layer_norm13ln_bwd_kernelINS_13Kernel_traitsI13__nv_bfloat16S2_fS2_fjLj1536ELj1ELj1ELj4ELj8ENS_18Kernel_traits_baseILj1536ES2_S2_fS2_fjLj128EEEEELb1ELb0ELb0ELb1EEEvNS_9BwdParamsE)
        /*1268*/ 	.word	0x00000000


	//----- nvinfo : EIATTR_REGCOUNT
	.align		4
.L_785:
        /*126c*/ 	.byte	0x04, 0x2f
        /*126e*/ 	.short	(.L_787 - .L_786)
	.align		4
.L_786:
        /*1270*/ 	.word	index@(_ZN10layer_norm13ln_bwd_kernelINS_13Kernel_traitsI13__nv_bfloat16S2_fS2_fjLj1536ELj1ELj1ELj4ELj8ENS_18Kernel_traits_baseILj1536ES2_S2_fS2_fjLj128EEEEELb1ELb0ELb0ELb0EEEvNS_9BwdParamsE)
        /*1274*/ 	.word	0x00000069


	//----- nvinfo : EIATTR_FRAME_SIZE
	.align		4
.L_787:
        /*1278*/ 	.byte	0x04, 0x11
        /*127a*/ 	.short	(.L_789 - .L_788)
	.align		4
.L_788:
        /*127c*/ 	.word	index@($__internal_68_$__cuda_sm70_shflsync_down_p)
        /*1280*/ 	.word	0x00000000


	//----- nvinfo : EIATTR_FRAME_SIZE
	.align		4
.L_789:
        /*1284*/ 	.byte	0x04, 0x11
        /*1286*/ 	.short	(.L_791 - .L_790)
	.align		4
.L_790:
        /*1288*/ 	.word	index@(_ZN10layer_norm13ln_bwd_kernelINS_13Kernel_traitsI13__nv_bfloat16S2_fS2_fjLj1536ELj1ELj1ELj4ELj8ENS_18Kernel_traits_baseILj1536ES2_S2_fS2_fjLj128EEEEELb1ELb0ELb0ELb0EEEvNS_9BwdParamsE)
        /*128c*/ 	.word	0x00000000


	//----- nvinfo : EIATTR_REGCOUNT
	.align		4
.L_791:
        /*1290*/ 	.byte	0x04, 0x2f
        /*1292*/ 	.short	(.L_793 - .L_792)
	.align		4
.L_792:
        /*1294*/ 	.word	index@(_ZN10layer_norm13ln_bwd_kernelINS_13Kernel_traitsI13__nv_bfloat16S2_fS2_fjLj1536ELj1ELj1ELj4ELj8ENS_18Kernel_traits_baseILj1536ES2_S2_fS2_fjLj128EEEEELb0ELb1ELb1ELb1EEEvNS_9BwdParamsE)
        /*1298*/ 	.word	0x00000080


	//----- nvinfo : EIATTR_FRAME_SIZE
	.align		4
.L_793:
        /*129c*/ 	.byte	0x04, 0x11
        /*129e*/ 	.short	(.L_795 - .L_794)
	.align		4
.L_794:
        /*12a0*/ 	.word	index@($__internal_67_$__cuda_sm70_shflsync_down_p)
        /*12a4*/ 	.word	0x00000000


	//----- nvinfo : EIATTR_FRAME_SIZE
	.align		4
.L_795:
        /*12a8*/ 	.byte	0x04, 0x11
        /*12aa*/ 	.short	(.L_797 - .L_796)
	.align		4
.L_796:
        /*12ac*/ 	.word	index@(_ZN10layer_norm13ln_bwd_kernelINS_13Kernel_traitsI13__nv_bfloat16S2_fS2_fjLj1536ELj1ELj1ELj4ELj8ENS_18Kernel_traits_baseILj1536ES2_S2_fS2_fjLj128EEEEELb0ELb1ELb1ELb1EEEvNS_9BwdParamsE)
        /*12b0*/ 	.word	0x00000000


	//----- nvinfo : EIATTR_REGCOUNT
	.align		4
.L_797:
        /*12b4*/ 	.byte	0x04, 0x2f
        /*12b6*/ 	.short	(.L_799 - .L_798)
	.align		4
.L_798:
        /*12b8*/ 	.word	index@(_ZN10layer_norm13ln_bwd_kernelINS_13Kernel_traitsI13__nv_bfloat16S2_fS2_fjLj1536ELj1ELj1ELj4ELj8ENS_18Kernel_traits_baseILj1536ES2_S2_fS2_fjLj128EEEEELb0ELb1ELb1ELb0EEEvNS_9BwdParamsE)
        /*12bc*/ 	.word	0x00000080


	//----- nvinfo : EIATTR_FRAME_SIZE
	.align		4
.L_799:
        /*12c0*/ 	.byte	0x04, 0x11
        /*12c2*/ 	.short	(.L_801 - .L_800)
	.align		4
.L_800:
        /*12c4*/ 	.word	index@($__internal_66_$__cuda_sm70_shflsync_down_p)
        /*12c8*/ 	.word	0x00000000


	//----- nvinfo : EIATTR_FRAME_SIZE
	.align		4
.L_801:
        /*12cc*/ 	.byte	0x04, 0x11
        /*12ce*/ 	.short	(.L_803 - .L_802)
	.align		4
.L_802:
        /*12d0*/ 	.word	index@(_ZN10layer_norm13ln_bwd_kernelINS_13Kernel_traitsI13__nv_bfloat16S2_fS2_fjLj1536ELj1ELj1ELj4ELj8ENS_18Kernel_traits_baseILj1536ES2_S2_fS2_fjLj128EEEEELb0ELb1ELb1ELb0EEEvNS_9BwdParamsE)
        /*12d4*/ 	.word	0x00000000


	//----- nvinfo : EIATTR_REGCOUNT
	.align		4
.L_803:
        /*12d8*/ 	.byte	0x04, 0x2f
        /*12da*/ 	.short	(.L_805 - .L_804)
	.align		4
.L_804:
        /*12dc*/ 	.word	index@(_ZN10layer_norm13ln_bwd_kernelINS_13Kernel_traitsI13__nv_bfloat16S2_fS2_fjLj1536ELj1ELj1ELj4ELj8ENS_18Kernel_traits_baseILj1536ES2_S2_fS2_fjLj128EEEEELb0ELb1ELb0ELb1EEEvNS_9BwdParamsE)
        /*12e0*/ 	.word	0x0000007c


	//----- nvinfo : EIATTR_FRAME_SIZE
	.align		4
.L_805:
        /*12e4*/ 	.byte	0x04, 0x11
        /*12e6*/ 	.short	(.L_807 - .L_806)
	.align		4
.L_806:
        /*12e8*/ 	.word	index@($__internal_65_$__cuda_sm70_shflsync_down_p)
        /*12ec*/ 	.word	0x00000000


	//----- nvinfo : EIATTR_FRAME_SIZE
	.align		4
.L_807:
        /*12f0*/ 	.byte	0x04, 0x11
        /*12f2*/ 	.short	(.L_809 - .L_808)
	.align		4
.L_808:
        /*12f4*/ 	.word	index@(_ZN10layer_norm13ln_bwd_kernelINS_13Kernel_traitsI13__nv_bfloat16S2_fS2_fjLj1536ELj1ELj1ELj4ELj8ENS_18Kernel_traits_baseILj1536ES2_S2_fS2_fjLj128EEEEELb0ELb1ELb0ELb1EEEvNS_9BwdParamsE)
        /*12f8*/ 	.word	0x00000000


	//----- nvinfo : EIATTR_REGCOUNT
	.align		4
.L_809:
        /*12fc*/ 	.byte	0x04, 0x2f
        /*12fe*/ 	.short	(.L_811 - .L_810)
	.align		4
.L_810:
        /*1300*/ 	.word	index@(_ZN10layer_norm13ln_bwd_kernelINS_13Kernel_traitsI13__nv_bfloat16S2_fS2_fjLj1536ELj1ELj1ELj4ELj8ENS_18Kernel_traits_baseILj1536ES2_S2_fS2_fjLj128EEEEELb0ELb1ELb0ELb0EEEvNS_9BwdParamsE)
        /*1304*/ 	.word	0x0000007f


	//----- nvinfo : EIATTR_FRAME_SIZE
	.align		4
.L_811:
        /*1308*/ 	.byte	0x04, 0x11
        /*130a*/ 	.short	(.L_813 - .L_812)
	.align		4
.L_812:
        /*130c*/ 	.word	index@($__internal_64_$__cuda_sm70_shflsync_down_p)
        /*1310*/ 	.word	0x00000000


	//----- nvinfo : EIATTR_FRAME_SIZE
	.align		4
.L_813:
        /*1314*/ 	.byte	0x04, 0x11
        /*1316*/ 	.short	(.L_815 - .L_814)
	.align		4
.L_814:
        /*1318*/ 	.word	index@(_ZN10layer_norm13ln_bwd_kernelINS_13Kernel_traitsI13__nv_bfloat16S2_fS2_fjLj1536ELj1ELj1ELj4ELj8ENS_18Kernel_traits_baseILj1536ES2_S2_fS2_fjLj128EEEEELb0ELb1ELb0ELb0EEEvNS_9BwdParamsE)
        /*131c*/ 	.word	0x00000000


	//----- nvinfo : EIATTR_REGCOUNT
	.align		4
.L_815:
        /*1320*/ 	.byte	0x04, 0x2f
        /*1322*/ 	.short	(.L_817 - .L_816)
	.align		4
.L_816:
        /*1324*/ 	.word	index@(_ZN10layer_norm13ln_bwd_kernelINS_13Kernel_traitsI13__nv_bfloat16S2_fS2_fjLj1536ELj1ELj1ELj4ELj8ENS_18Kernel_traits_baseILj1536ES2_S2_fS2_fjLj128EEEEELb0ELb0ELb1ELb1EEEvNS_9BwdParamsE)
        /*1328*/ 	.word	0x0000006c


	//----- nvinfo : EIATTR_FRAME_SIZE
	.align		4
.L_817:
        /*132c*/ 	.byte	0x04, 0x11
        /*132e*/ 	.short	(.L_819 - .L_818)
	.align		4
.L_818:
        /*1330*/ 	.word	index@($__internal_63_$__cuda_sm70_shflsync_down_p)
        /*1334*/ 	.word	0x00000000


	//----- nvinfo : EIATTR_FRAME_SIZE
	.align		4
.L_819:
        /*1338*/ 	.byte	0x04, 0x11
        /*133a*/ 	.short	(.L_821 - .L_820)
	.align		4
.L_820:
        /*133c*/ 	.word	index@(_ZN10layer_norm13ln_bwd_kernelINS_13Kernel_traitsI13__nv_bfloat16S2_fS2_fjLj1536ELj1ELj1ELj4ELj8ENS_18Kernel_traits_baseILj1536ES2_S2_fS2_fjLj128EEEEELb0ELb0ELb1ELb1EEEvNS_9BwdParamsE)
        /*1340*/ 	.word	0x00000000


	//----- nvinfo : EIATTR_REGCOUNT
	.align		4
.L_821:
        /*1344*/ 	.byte	0x04, 0x2f
        /*1346*/ 	.short	(.L_823 - .L_822)
	.align		4
.L_822:
        /*1348*/ 	.word	index@(_ZN10layer_norm13ln_bwd_kernelINS_13Kernel_traitsI13__nv_bfloat16S2_fS2_fjLj1536ELj1ELj1ELj4ELj8ENS_18Kernel_traits_baseILj1536ES2_S2_fS2_fjLj128EEEEELb0ELb0ELb1ELb0EEEvNS_9BwdParamsE)
        /*134c*/ 	.word	0x0000006a


	//----- nvinfo : EIATTR_FRAME_SIZE
	.align		4
.L_823:
        /*1350*/ 	.byte	0x04, 0x11
        /*1352*/ 	.short	(.L_825 - .L_824)
	.align		4
.L_824:
        /*1354*/ 	.word	index@($__internal_62_$__cuda_sm70_shflsync_down_p)
        /*1358*/ 	.word	0x00000000


	//----- nvinfo : EIATTR_FRAME_SIZE
	.align		4
.L_825:
        /*135c*/ 	.byte	0x04, 0x11
        /*135e*/ 	.short	(.L_827 - .L_826)
	.align		4
.L_826:
        /*1360*/ 	.word	index@(_ZN10layer_norm13ln_bwd_kernelINS_13Kernel_traitsI13__nv_bfloat16S2_fS2_fjLj1536ELj1ELj1ELj4ELj8ENS_18Kernel_traits_baseILj1536ES2_S2_fS2_fjLj128EEEEELb0ELb0ELb1ELb0EEEvNS_9BwdParamsE)
        /*1364*/ 	.word	0x00000000


	//----- nvinfo : EIATTR_REGCOUNT
	.align		4
.L_827:
        /*1368*/ 	.byte	0x04, 0x2f
        /*136a*/ 	.short	(.L_829 - .L_828)
	.align		4
.L_828:
        /*136c*/ 	.word	index@(_ZN10layer_norm13ln_bwd_kernelINS_13Kernel_traitsI13__nv_bfloat16S2_fS2_fjLj1536ELj1ELj1ELj4ELj8ENS_18Kernel_traits_baseILj1536ES2_S2_fS2_fjLj128EEEEELb0ELb0ELb0ELb1EEEvNS_9BwdParamsE)
        /*1370*/ 	.word	0x00000060


	//----- nvinfo : EIATTR_FRAME_SIZE
	.align		4
.L_829:
        /*1374*/ 	.byte	0x04, 0x11
        /*1376*/ 	.short	(.L_831 - .L_830)
	.align		4
.L_830:
        /*1378*/ 	.word	index@($__internal_61_$__cuda_sm70_shflsync_down_p)
        /*137c*/ 	.word	0x00000000


	//----- nvinfo : EIATTR_FRAME_SIZE
	.align		4
.L_831:
        /*1380*/ 	.byte	0x04, 0x11
        /*1382*/ 	.short	(.L_833 - .L_832)
	.align		4
.L_832:
        /*1384*/ 	.word	index@(_ZN10layer_norm13ln_bwd_kernelINS_13Kernel_traitsI13__nv_bfloat16S2_fS2_fjLj1536ELj1ELj1ELj4ELj8ENS_18Kernel_traits_baseILj1536ES2_S2_fS2_fjLj128EEEEELb0ELb0ELb0ELb1EEEvNS_9BwdParamsE)
        /*1388*/ 	.word	0x00000000


	//----- nvinfo : EIATTR_REGCOUNT
	.align		4
.L_833:
        /*138c*/ 	.byte	0x04, 0x2f
        /*138e*/ 	.short	(.L_835 - .L_834)
	.align		4
.L_834:
        /*1390*/ 	.word	index@(_ZN10layer_norm13ln_bwd_kernelINS_13Kernel_traitsI13__nv_bfloat16S2_fS2_fjLj1536ELj1ELj1ELj4ELj8ENS_18Kernel_traits_baseILj1536ES2_S2_fS2_fjLj128EEEEELb0ELb0ELb0ELb0EEEvNS_9BwdParamsE)
        /*1394*/ 	.word	0x00000060


	//----- nvinfo : EIATTR_FRAME_SIZE
	.align		4
.L_835:
        /*1398*/ 	.byte	0x04, 0x11
        /*139a*/ 	.short	(.L_837 - .L_836)
	.align		4
.L_836:
        /*139c*/ 	.word	index@($__internal_60_$__cuda_sm70_shflsync_down_p)
        /*13a0*/ 	.word	0x00000000


	//----- nvinfo : EIATTR_FRAME_SIZE
	.align		4
.L_837:
        /*13a4*/ 	.byte	0x04, 0x11
        /*13a6*/ 	.short	(.L_839 - .L_838)
	.align		4
.L_838:
        /*13a8*/ 	.word	index@(_ZN10layer_norm13ln_bwd_kernelINS_13Kernel_traitsI13__nv_bfloat16S2_fS2_fjLj1536ELj1ELj1ELj4ELj8ENS_18Kernel_traits_baseILj1536ES2_S2_fS2_fjLj128EEEEELb0ELb0ELb0ELb0EEEvNS_9BwdParamsE)
        /*13ac*/ 	.word	0x00000000


	//----- nvinfo : EIATTR_REGCOUNT
	.align		4
.L_839:
        /*13b0*/ 	.byte	0x04, 0x2f
        /*13b2*/ 	.short	(.L_841 - .L_840)
	.align		4
.L_840:
        /*13b4*/ 	.word	index@(_ZN10layer_norm13ln_bwd_kernelINS_13Kernel_traitsIf13__nv_bfloat16S2_S2_fjLj1536ELj1ELj1ELj4ELj8ENS_18Kernel_traits_baseILj1536EfS2_S2_S2_fjLj128EEEEELb1ELb1ELb1ELb1EEEvNS_9BwdParamsE)
        /*13b8*/ 	.word	0x00000080


	//----- nvinfo : EIATTR_FRAME_SIZE
	.align		4
.L_841:
        /*13bc*/ 	.byte	0x04, 0x11
        /*13be*/ 	.short	(.L_843 - .L_842)
	.align		4
.L_842:
        /*13c0*/ 	.word	index@($__internal_59_$__cuda_sm70_shflsync_down_p)
        /*13c4*/ 	.word	0x00000000


	//----- nvinfo : EIATTR_FRAME_SIZE
	.align		4
.L_843:
        /*13c8*/ 	.byte	0x04, 0x11
        /*13ca*/ 	.short	(.L_845 - .L_844)
	.align		4
.L_844:
        /*13cc*/ 	.word	index@(_ZN10layer_norm13ln_bwd_kernelINS_13Kernel_traitsIf13__nv_bfloat16S2_S2_fjLj1536ELj1ELj1ELj4ELj8ENS_18Kernel_traits_baseILj1536EfS2_S2_S2_fjLj128EEEEELb1ELb1ELb1ELb1EEEvNS_9BwdParamsE)
        /*13d0*/ 	.word	0x00000000


	//----- nvinfo : EIATTR_REGCOUNT
	.align		4
.L_845:
        /*13d4*/ 	.byte	0x04, 0x2f
        /*13d6*/ 	.short	(.L_847 - .L_846)
	.align		4
.L_846:
        /*13d8*/ 	.word	index@(_ZN10layer_norm22ln_bwd_finalize_kernelINS_22Kernel_traits_finalizeILj1536Ef13__nv_bfloat16S2_S2_fjLb1ELj1024ELj4ENS_18Kernel_traits_baseILj1536EfS2_S2_S2_fjLj1024EEEEELb1ELb1EEEvNS_9BwdParamsE)
        /*13dc*/ 	.word	0x00000020


	//----- nvinfo : EIATTR_FRAME_SIZE
	.align		4
.L_847:
        /*13e0*/ 	.byte	0x04, 0x11
        /*13e2*/ 	.short	(.L_849 - .L_848)
	.align		4
.L_848:
        /*13e4*/ 	.word	index@($__internal_58_$__cuda_sm70_shflsync_bfly_p)
        /*13e8*/ 	.word	0x00000000


	//----- nvinfo : EIATTR_FRAME_SIZE
	.align		4
.L_849:
        /*13ec*/ 	.byte	0x04, 0x11
        /*13ee*/ 	.short	(.L_851 - .L_850)
	.align		4
.L_850:
        /*13f0*/ 	.word	index@(_ZN10layer_norm22ln_bwd_finalize_kernelINS_22Kernel_traits_finalizeILj1536Ef13__nv_bfloat16S2_S2_fjLb1ELj1024ELj4ENS_18Kernel_traits_baseILj1536EfS2_S2_S2_fjLj1024EEEEELb1ELb1EEEvNS_9BwdParamsE)
        /*13f4*/ 	.word	0x00000000


	//----- nvinfo : EIATTR_REGCOUNT
	.align		4
.L_851:
        /*13f8*/ 	.byte	0x04, 0x2f
        /*13fa*/ 	.short	(.L_853 - .L_852)
	.align		4
.L_852:
        /*13fc*/ 	.word	index@(_ZN10layer_norm13ln_bwd_kernelINS_13Kernel_traitsIf13__nv_bfloat16S2_S2_fjLj1536ELj1ELj1ELj4ELj8ENS_18Kernel_traits_baseILj1536EfS2_S2_S2_fjLj128EEEEELb1ELb1ELb1ELb0EEEvNS_9BwdParamsE)
        /*1400*/ 	.word	0x00000080


	//----- nvinfo : EIATTR_FRAME_SIZE
	.align		4
.L_853:
        /*1404*/ 	.byte	0x04, 0x11
        /*1406*/ 	.short	(.L_855 - .L_854)
	.align		4
.L_854:
        /*1408*/ 	.word	index@($__internal_57_$__cuda_sm70_shflsync_down_p)
        /*140c*/ 	.word	0x00000000


	//----- nvinfo : EIATTR_FRAME_SIZE
	.align		4
.L_855:
        /*1410*/ 	.byte	0x04, 0x11
        /*1412*/ 	.short	(.L_857 - .L_856)
	.align		4
.L_856:
        /*1414*/ 	.word	index@(_ZN10layer_norm13ln_bwd_kernelINS_13Kernel_traitsIf13__nv_bfloat16S2_S2_fjLj1536ELj1ELj1ELj4ELj8ENS_18Kernel_traits_baseILj1536EfS2_S2_S2_fjLj128EEEEELb1ELb1ELb1ELb0EEEvNS_9BwdParamsE)
        /*1418*/ 	.word	0x00000000


	//----- nvinfo : EIATTR_REGCOUNT
	.align		4
.L_857:
        /*141c*/ 	.byte	0x04, 0x2f
        /*141e*/ 	.short	(.L_859 - .L_858)
	.align		4
.L_858:
        /*1420*/ 	.word	index@(_ZN10layer_norm22ln_bwd_finalize_kernelINS_22Kernel_traits_finalizeILj1536Ef13__nv_bfloat16S2_S2_fjLb1ELj1024ELj4ENS_18Kernel_traits_baseILj1536EfS2_S2_S2_fjLj1024EEEEELb1ELb0EEEvNS_9BwdParamsE)
        /*1424*/ 	.word	0x00000020


	//----- nvinfo : EIATTR_FRAME_SIZE
	.align		4
.L_859:
        /*1428*/ 	.byte	0x04, 0x11
        /*142a*/ 	.short	(.L_861 - .L_860)
	.align		4
.L_860:
        /*142c*/ 	.word	index@($__internal_56_$__cuda_sm70_shflsync_bfly_p)
        /*1430*/ 	.word	0x00000000


	//----- nvinfo : EIATTR_FRAME_SIZE
	.align		4
.L_861:
        /*1434*/ 	.byte	0x04, 0x11
        /*1436*/ 	.short	(.L_863 - .L_862)
	.align		4
.L_862:
        /*1438*/ 	.word	index@(_ZN10layer_norm22ln_bwd_finalize_kernelINS_22Kernel_traits_finalizeILj1536Ef13__nv_bfloat16S2_S2_fjLb1ELj1024ELj4ENS_18Kernel_traits_baseILj1536EfS2_S2_S2_fjLj1024EEEEELb1ELb0EEEvNS_9BwdParamsE)
        /*143c*/ 	.word	0x00000000


	//----- nvinfo : EIATTR_REGCOUNT
	.align		4
.L_863:
        /*1440*/ 	.byte	0x04, 0x2f
        /*1442*/ 	.short	(.L_865 - .L_864)
	.align		4
.L_864:
        /*1444*/ 	.word	index@(_ZN10layer_norm13ln_bwd_kernelINS_13Kernel_traitsIf13__nv_bfloat16S2_S2_fjLj1536ELj1ELj1ELj4ELj8ENS_18Kernel_traits_baseILj1536EfS2_S2_S2_fjLj128EEEEELb1ELb1ELb0ELb1EEEvNS_9BwdParamsE)
        /*1448*/ 	.word	0x0000007f


	//----- nvinfo : EIATTR_FRAME_SIZE
	.align		4
.L_865:
        /*144c*/ 	.byte	0x04, 0x11
        /*144e*/ 	.short	(.L_867 - .L_866)
	.align		4
.L_866:
        /*1450*/ 	.word	index@($__internal_55_$__cuda_sm70_shflsync_down_p)
        /*1454*/ 	.word	0x00000000


	//----- nvinfo : EIATTR_FRAME_SIZE
	.align		4
.L_867:
        /*1458*/ 	.byte	0x04, 0x11
        /*145a*/ 	.short	(.L_869 - .L_868)
	.align		4
.L_868:
        /*145c*/ 	.word	index@(_ZN10layer_norm13ln_bwd_kernelINS_13Kernel_traitsIf13__nv_bfloat16S2_S2_fjLj1536ELj1ELj1ELj4ELj8ENS_18Kernel_traits_baseILj1536EfS2_S2_S2_fjLj128EEEEELb1ELb1ELb0ELb1EEEvNS_9BwdParamsE)
        /*1460*/ 	.word	0x00000000


	//----- nvinfo : EIATTR_REGCOUNT
	.align		4
.L_869:
        /*1464*/ 	.byte	0x04, 0x2f
        /*1466*/ 	.short	(.L_871 - .L_870)
	.align		4
.L_870:
        /*1468*/ 	.word	index@(_ZN10layer_norm13ln_bwd_kernelINS_13Kernel_traitsIf13__nv_bfloat16S2_S2_fjLj1536ELj1ELj1ELj4ELj8ENS_18Kernel_traits_baseILj1536EfS2_S2_S2_fjLj128EEEEELb1ELb1ELb0ELb0EEEvNS_9BwdParamsE)
        /*146c*/ 	.word	0x00000080


	//----- nvinfo : EIATTR_FRAME_SIZE
	.align		4
.L_871:
        /*1470*/ 	.byte	0x04, 0x11
        /*1472*/ 	.short	(.L_873 - .L_872)
	.align		4
.L_872:
        /*1474*/ 	.word	index@($__internal_54_$__cuda_sm70_shflsync_down_p)
        /*1478*/ 	.word	0x00000000


	//----- nvinfo : EIATTR_FRAME_SIZE
	.align		4
.L_873:
        /*147c*/ 	.byte	0x04, 0x11
        /*147e*/ 	.short	(.L_875 - .L_874)
	.align		4
.L_874:
        /*1480*/ 	.word	index@(_ZN10layer_norm13ln_bwd_kernelINS_13Kernel_traitsIf13__nv_bfloat16S2_S2_fjLj1536ELj1ELj1ELj4ELj8ENS_18Kernel_traits_baseILj1536EfS2_S2_S2_fjLj128EEEEELb1ELb1ELb0ELb0EEEvNS_9BwdParamsE)
        /*1484*/ 	.word	0x00000000


	//----- nvinfo : EIATTR_REGCOUNT
	.align		4
.L_875:
        /*1488*/ 	.byte	0x04, 0x2f
        /*148a*/ 	.short	(.L_877 - .L_876)
	.align		4
.L_876:
        /*148c*/ 	.word	index@(_ZN10layer_norm13ln_bwd_kernelINS_13Kernel_traitsIf13__nv_bfloat16S2_S2_fjLj1536ELj1ELj1ELj4ELj8ENS_18Kernel_traits_baseILj1536EfS2_S2_S2_fjLj128EEEEELb1ELb0ELb1ELb1EEEvNS_9BwdParamsE)
        /*1490*/ 	.word	0x00000068


	//----- nvinfo : EIATTR_FRAME_SIZE
	.align		4
.L_877:
        /*1494*/ 	.byte	0x04, 0x11
        /*1496*/ 	.short	(.L_879 - .L_878)
	.align		4
.L_878:
        /*1498*/ 	.word	index@($__internal_53_$__cuda_sm70_shflsync_down_p)
        /*149c*/ 	.word	0x00000000


	//----- nvinfo : EIATTR_FRAME_SIZE
	.align		4
.L_879:
        /*14a0*/ 	.byte	0x04, 0x11
        /*14a2*/ 	.short	(.L_881 - .L_880)
	.align		4
.L_880:
        /*14a4*/ 	.word	index@(_ZN10layer_norm13ln_bwd_kernelINS_13Kernel_traitsIf13__nv_bfloat16S2_S2_fjLj1536ELj1ELj1ELj4ELj8ENS_18Kernel_traits_baseILj1536EfS2_S2_S2_fjLj128EEEEELb1ELb0ELb1ELb1EEEvNS_9BwdParamsE)
        /*14a8*/ 	.word	0x00000000


	//----- nvinfo : EIATTR_REGCOUNT
	.align		4
.L_881:
        /*14ac*/ 	.byte	0x04, 0x2f
        /*14ae*/ 	.short	(.L_883 - .L_882)
	.align		4
.L_882:
        /*14b0*/ 	.word	index@(_ZN10layer_norm22ln_bwd_finalize_kernelINS_22Kernel_traits_finalizeILj1536Ef13__nv_bfloat16S2_S2_fjLb0ELj1024ELj4ENS_18Kernel_traits_baseILj1536EfS2_S2_S2_fjLj1024EEEEELb0ELb1EEEvNS_9BwdParamsE)
        /*14b4*/ 	.word	0x00000020


	//----- nvinfo : EIATTR_FRAME_SIZE
	.align		4
.L_883:
        /*14b8*/ 	.byte	0x04, 0x11
        /*14ba*/ 	.short	(.L_885 - .L_884)
	.align		4
.L_884:
        /*14bc*/ 	.word	index@($__internal_52_$__cuda_sm70_shflsync_bfly_p)
        /*14c0*/ 	.word	0x00000000


	//----- nvinfo : EIATTR_FRAME_SIZE
	.align		4
.L_885:
        /*14c4*/ 	.byte	0x04, 0x11
        /*14c6*/ 	.short	(.L_887 - .L_886)
	.align		4
.L_886:
        /*14c8*/ 	.word	index@(_ZN10layer_norm22ln_bwd_finalize_kernelINS_22Kernel_traits_finalizeILj1536Ef13__nv_bfloat16S2_S2_fjLb0ELj1024ELj4ENS_18Kernel_traits_baseILj1536EfS2_S2_S2_fjLj1024EEEEELb0ELb1EEEvNS_9BwdParamsE)
        /*14cc*/ 	.word	0x00000000


	//----- nvinfo : EIATTR_REGCOUNT
	.align		4
.L_887:
        /*14d0*/ 	.byte	0x04, 0x2f
        /*14d2*/ 	.short	(.L_889 - .L_888)
	.align		4
.L_888:
        /*14d4*/ 	.word	index@(_ZN10layer_norm13ln_bwd_kernelINS_13Kernel_traitsIf13__nv_bfloat16S2_S2_fjLj1536ELj1ELj1ELj4ELj8ENS_18Kernel_traits_baseILj1536EfS2_S2_S2_fjLj128EEEEELb1ELb0ELb1ELb0EEEvNS_9BwdParamsE)
        /*14d8*/ 	.word	0x00000067


	//----- nvinfo : EIATTR_FRAME_SIZE
	.align		4
.L_889:
        /*14dc*/ 	.byte	0x04, 0x11
        /*14de*/ 	.short	(.L_891 - .L_890)
	.align		4
.L_890:
        /*14e0*/ 	.word	index@($__internal_51_$__cuda_sm70_shflsync_down_p)
        /*14e4*/ 	.word	0x00000000


	//----- nvinfo : EIATTR_FRAME_SIZE
	.align		4
.L_891:
        /*14e8*/ 	.byte	0x04, 0x11
        /*14ea*/ 	.short	(.L_893 - .L_892)
	.align		4
.L_892:
        /*14ec*/ 	.word	index@(_ZN10layer_norm13ln_bwd_kernelINS_13Kernel_traitsIf13__nv_bfloat16S2_S2_fjLj1536ELj1ELj1ELj4ELj8ENS_18Kernel_traits_baseILj1536EfS2_S2_S2_fjLj128EEEEELb1ELb0ELb1ELb0EEEvNS_9BwdParamsE)
        /*14f0*/ 	.word	0x00000000


	//----- nvinfo : EIATTR_REGCOUNT
	.align		4
.L_893:
        /*14f4*/ 	.byte	0x04, 0x2f
        /*14f6*/ 	.short	(.L_895 - .L_894)
	.align		4
.L_894:
        /*14f8*/ 	.word	index@(_ZN10layer_norm22ln_bwd_finalize_kernelINS_22Kernel_traits_finalizeILj1536Ef13__nv_bfloat16S2_S2_fjLb0ELj1024ELj4ENS_18Kernel_traits_baseILj1536EfS2_S2_S2_fjLj1024EEEEELb0ELb0EEEvNS_9BwdParamsE)
        /*14fc*/ 	.word	0x0000001e


	//----- nvinfo : EIATTR_FRAME_SIZE
	.align		4
.L_895:
        /*1500*/ 	.byte	0x04, 0x11
        /*1502*/ 	.short	(.L_897 - .L_896)
	.align		4
.L_896:
        /*1504*/ 	.word	index@($__internal_50_$__cuda_sm70_shflsync_bfly_p)
        /*1508*/ 	.word	0x00000000


	//----- nvinfo : EIATTR_FRAME_SIZE
	.align		4
.L_897:
        /*150c*/ 	.byte	0x04, 0x11
        /*150e*/ 	.short	(.L_899 - .L_898)
	.align		4
.L_898:
        /*1510*/ 	.word	index@(_ZN10layer_norm22ln_bwd_finalize_kernelINS_22Kernel_traits_finalizeILj1536Ef13__nv_bfloat16S2_S2_fjLb0ELj1024ELj4ENS_18Kernel_traits_baseILj1536EfS2_S2_S2_fjLj1024EEEEELb0ELb0EEEvNS_9BwdParamsE)
        /*1514*/ 	.word	0x00000000


	//----- nvinfo : EIATTR_REGCOUNT
	.align		4
.L_899:
        /*1518*/ 	.byte	0x04, 0x2f
        /*151a*/ 	.short	(.L_901 - .L_900)
	.align		4
.L_900:
        /*151c*/ 	.word	index@(_ZN10layer_norm13ln_bwd_kernelINS_13Kernel_traitsIf13__nv_bfloat16S2_S2_fjLj1536ELj1ELj1ELj4ELj8ENS_18Kernel_traits_baseILj1536EfS2_S2_S2_fjLj128EEEEELb1ELb0ELb0ELb1EEEvNS_9BwdParamsE)
        /*1520*/ 	.word	0x00000060


	//----- nvinfo : EIATTR_FRAME_SIZE
	.align		4
.L_901:
        /*1524*/ 	.byte	0x04, 0x11
        /*1526*/ 	.short	(.L_903 - .L_902)
	.align		4
.L_902:
        /*1528*/ 	.word	index@($__internal_49_$__cuda_sm70_shflsync_down_p)
        /*152c*/ 	.word	0x00000000


	//----- nvinfo : EIATTR_FRAME_SIZE
	.align		4
.L_903:
        /*1530*/ 	.byte	0x04, 0x11
        /*1532*/ 	.short	(.L_905 - .L_904)
	.align		4
.L_904:
        /*1534*/ 	.word	index@(_ZN10layer_norm13ln_bwd_kernelINS_13Kernel_traitsIf13__nv_bfloat16S2_S2_fjLj1536ELj1ELj1ELj4ELj8ENS_18Kernel_traits_baseILj1536EfS2_S2_S2_fjLj128EEEEELb1ELb0ELb0ELb1EEEvNS_9BwdParamsE)
        /*1538*/ 	.word	0x00000000


	//----- nvinfo : EIATTR_REGCOUNT
	.align		4
.L_905:
        /*153c*/ 	.byte	0x04, 0x2f
        /*153e*/ 	.short	(.L_907 - .L_906)
	.align		4
.L_906:
        /*1540*/ 	.word	index@(_ZN10layer_norm13ln_bwd_kernelINS_13Kernel_traitsIf13__nv_bfloat16S2_S2_fjLj1536ELj1ELj1ELj4ELj8ENS_18Kernel_traits_baseILj1536EfS2_S2_S2_fjLj128EEEEELb1ELb0ELb0ELb0EEEvNS_9BwdParamsE)
        /*1544*/ 	.word	0x00000060


	//----- nvinfo : EIATTR_FRAME_SIZE
	.align		4
.L_907:
        /*1548*/ 	.byte	0x04, 0x11
        /*154a*/ 	.short	(.L_909 - .L_908)
	.align		4
.L_908:
        /*154c*/ 	.word	index@($__internal_48_$__cuda_sm70_shflsync_down_p)
        /*1550*/ 	.word	0x00000000


	//----- nvinfo : EIATTR_FRAME_SIZE
	.align		4
.L_909:
        /*1554*/ 	.byte	0x04, 0x11
        /*1556*/ 	.short	(.L_911 - .L_910)
	.align		4
.L_910:
        /*1558*/ 	.word	index@(_ZN10layer_norm13ln_bwd_kernelINS_13Kernel_traitsIf13__nv_bfloat16S2_S2_fjLj1536ELj1ELj1ELj4ELj8ENS_18Kernel_traits_baseILj1536EfS2_S2_S2_fjLj128EEEEELb1ELb0ELb0ELb0EEEvNS_9BwdParamsE)
        /*155c*/ 	.word	0x00000000


	//----- nvinfo : EIATTR_REGCOUNT
	.align		4
.L_911:
        /*1560*/ 	.byte	0x04, 0x2f
        /*1562*/ 	.short	(.L_913 - .L_912)
	.align		4
.L_912:
        /*1564*/ 	.word	index@(_ZN10layer_norm13ln_bwd_kernelINS_13Kernel_traitsIf13__nv_bfloat16S2_S2_fjLj1536ELj1ELj1ELj4ELj8ENS_18Kernel_traits_baseILj1536EfS2_S2_S2_fjLj128EEEEELb0ELb1ELb1ELb1EEEvNS_9BwdParamsE)
        /*1568*/ 	.word	0x00000080


	//----- nvinfo : EIATTR_FRAME_SIZE
	.align		4
.L_913:
        /*156c*/ 	.byte	0x04, 0x11
        /*156e*/ 	.short	(.L_915 - .L_914)
	.align		4
.L_914:
        /*1570*/ 	.word	index@($__internal_47_$__cuda_sm70_shflsync_down_p)
        /*1574*/ 	.word	0x00000000


	//----- nvinfo : EIATTR_FRAME_SIZE
	.align		4
.L_915:
        /*1578*/ 	.byte	0x04, 0x11
        /*157a*/ 	.short	(.L_917 - .L_916)
	.align		4
.L_916:
        /*157c*/ 	.word	index@(_ZN10layer_norm13ln_bwd_kernelINS_13Kernel_traitsIf13__nv_bfloat16S2_S2_fjLj1536ELj1ELj1ELj4ELj8ENS_18Kernel_traits_baseILj1536EfS2_S2_S2_fjLj128EEEEELb0ELb1ELb1ELb1EEEvNS_9BwdParamsE)
        /*1580*/ 	.word	0x00000000


	//----- nvinfo : EIATTR_REGCOUNT
	.align		4
.L_917:
        /*1584*/ 	.byte	0x04, 0x2f
        /*1586*/ 	.short	(.L_919 - .L_918)
	.align		4
.L_918:
        /*1588*/ 	.word	index@(_ZN10layer_norm13ln_bwd_kernelINS_13Kernel_traitsIf13__nv_bfloat16S2_S2_fjLj1536ELj1ELj1ELj4ELj8ENS_18Kernel_traits_baseILj1536EfS2_S2_S2_fjLj128EEEEELb0ELb1ELb1ELb0EEEvNS_9BwdParamsE)
        /*158c*/ 	.word	0x0000007f


	//----- nvinfo : EIATTR_FRAME_SIZE
	.align		4
.L_919:
        /*1590*/ 	.byte	0x04, 0x11
        /*1592*/ 	.short	(.L_921 - .L_920)
	.align		4
.L_920:
        /*1594*/ 	.word	index@($__internal_46_$__cuda_sm70_shflsync_down_p)
        /*1598*/ 	.word	0x00000000


	//----- nvinfo : EIATTR_FRAME_SIZE
	.align		4
.L_921:
        /*159c*/ 	.byte	0x04, 0x11
        /*159e*/ 	.short	(.L_923 - .L_922)
	.align		4
.L_922:
        /*15a0*/ 	.word	index@(_ZN10layer_norm13ln_bwd_kernelINS_13Kernel_traitsIf13__nv_bfloat16S2_S2_fjLj1536ELj1ELj1ELj4ELj8ENS_18Kernel_traits_baseILj1536EfS2_S2_S2_fjLj128EEEEELb0ELb1ELb1ELb0EEEvNS_9BwdParamsE)
        /*15a4*/ 	.word	0x00000000


	//----- nvinfo : EIATTR_REGCOUNT
	.align		4
.L_923:
        /*15a8*/ 	.byte	0x04, 0x2f
        /*15aa*/ 	.short	(.L_925 - .L_924)
	.align		4
.L_924:
        /*15ac*/ 	.word	index@(_ZN10layer_norm13ln_bwd_kernelINS_13Kernel_traitsIf13__nv_bfloat16S2_S2_fjLj1536ELj1ELj1ELj4ELj8ENS_18Kernel_traits_baseILj1536EfS2_S2_S2_fjLj128EEEEELb0ELb1ELb0ELb1EEEvNS_9BwdParamsE)
        /*15b0*/ 	.word	0x0000007d


	//----- nvinfo : EIATTR_FRAME_SIZE
	.align		4
.L_925:
        /*15b4*/ 	.byte	0x04, 0x11
        /*15b6*/ 	.short	(.L_927 - .L_926)
	.align		4
.L_926:
        /*15b8*/ 	.word	index@($__internal_45_$__cuda_sm70_shflsync_down_p)
        /*15bc*/ 	.word	0x00000000


	//----- nvinfo : EIATTR_FRAME_SIZE
	.align		4
.L_927:
        /*15c0*/ 	.byte	0x04, 0x11
        /*15c2*/ 	.short	(.L_929 - .L_928)
	.align		4
.L_928:
        /*15c4*/ 	.word	index@(_ZN10layer_norm13ln_bwd_kernelINS_13Kernel_traitsIf13__nv_bfloat16S2_S2_fjLj1536ELj1ELj1ELj4ELj8ENS_18Kernel_traits_baseILj1536EfS2_S2_S2_fjLj128EEEEELb0ELb1ELb0ELb1EEEvNS_9BwdParamsE)
        /*15c8*/ 	.word	0x00000000


	//----- nvinfo : EIATTR_REGCOUNT
	.align		4
.L_929:
        /*15cc*/ 	.byte	0x04, 0x2f
        /*15ce*/ 	.short	(.L_931 - .L_930)
	.align		4
.L_930:
        /*15d0*/ 	.word	index@(_ZN10layer_norm13ln_bwd_kernelINS_13Kernel_traitsIf13__nv_bfloat16S2_S2_fjLj1536ELj1ELj1ELj4ELj8ENS_18Kernel_traits_baseILj1536EfS2_S2_S2_fjLj128EEEEELb0ELb1ELb0ELb0EEEvNS_9BwdParamsE)
        /*15d4*/ 	.word	0x0000007a


	//----- nvinfo : EIATTR_FRAME_SIZE
	.align		4
.L_931:
        /*15d8*/ 	.byte	0x04, 0x11
        /*15da*/ 	.short	(.L_933 - .L_932)
	.align		4
.L_932:
        /*15dc*/ 	.word	index@($__internal_44_$__cuda_sm70_shflsync_down_p)
        /*15e0*/ 	.word	0x00000000


	//----- nvinfo : EIATTR_FRAME_SIZE
	.align		4
.L_933:
        /*15e4*/ 	.byte	0x04, 0x11
        /*15e6*/ 	.short	(.L_935 - .L_934)
	.align		4
.L_934:
        /*15e8*/ 	.word	index@(_ZN10layer_norm13ln_bwd_kernelINS_13Kernel_traitsIf13__nv_bfloat16S2_S2_fjLj1536ELj1ELj1ELj4ELj8ENS_18Kernel_traits_baseILj1536EfS2_S2_S2_fjLj128EEEEELb0ELb1ELb0ELb0EEEvNS_9BwdParamsE)
        /*15ec*/ 	.word	0x00000000


	//----- nvinfo : EIATTR_REGCOUNT
	.align		4
.L_935:
        /*15f0*/ 	.byte	0x04, 0x2f
        /*15f2*/ 	.short	(.L_937 - .L_936)
	.align		4
.L_936:
        /*15f4*/ 	.word	index@(_ZN10layer_norm13ln_bwd_kernelINS_13Kernel_traitsIf13__nv_bfloat16S2_S2_fjLj1536ELj1ELj1ELj4ELj8ENS_18Kernel_traits_baseILj1536EfS2_S2_S2_fjLj128EEEEELb0ELb0ELb1ELb1EEEvNS_9BwdParamsE)
        /*15f8*/ 	.word	0x00000060


	//----- nvinfo : EIATTR_FRAME_SIZE
	.align		4
.L_937:
        /*15fc*/ 	.byte	0x04, 0x11
        /*15fe*/ 	.short	(.L_939 - .L_938)
	.align		4
.L_938:
        /*1600*/ 	.word	index@($__internal_43_$__cuda_sm70_shflsync_down_p)
        /*1604*/ 	.word	0x00000000


	//----- nvinfo : EIATTR_FRAME_SIZE
	.align		4
.L_939:
        /*1608*/ 	.byte	0x04, 0x11
        /*160a*/ 	.short	(.L_941 - .L_940)
	.align		4
.L_940:
        /*160c*/ 	.word	index@(_ZN10layer_norm13ln_bwd_kernelINS_13Kernel_traitsIf13__nv_bfloat16S2_S2_fjLj1536ELj1ELj1ELj4ELj8ENS_18Kernel_traits_baseILj1536EfS2_S2_S2_fjLj128EEEEELb0ELb0ELb1ELb1EEEvNS_9BwdParamsE)
        /*1610*/ 	.word	0x00000000


	//----- nvinfo : EIATTR_REGCOUNT
	.align		4
.L_941:
        /*1614*/ 	.byte	0x04, 0x2f
        /*1616*/ 	.short	(.L_943 - .L_942)
	.align		4
.L_942:
        /*1618*/ 	.word	index@(_ZN10layer_norm13ln_bwd_kernelINS_13Kernel_traitsIf13__nv_bfloat16S2_S2_fjLj1536ELj1ELj1ELj4ELj8ENS_18Kernel_traits_baseILj1536EfS2_S2_S2_fjLj128EEEEELb0ELb0ELb1ELb0EEEvNS_9BwdParamsE)
        /*161c*/ 	.word	0x00000060


	//----- nvinfo : EIATTR_FRAME_SIZE
	.align		4
.L_943:
        /*1620*/ 	.byte	0x04, 0x11
        /*1622*/ 	.short	(.L_945 - .L_944)
	.align		4
.L_944:
        /*1624*/ 	.word	index@($__internal_42_$__cuda_sm70_shflsync_down_p)
        /*1628*/ 	.word	0x00000000


	//----- nvinfo : EIATTR_FRAME_SIZE
	.align		4
.L_945:
        /*162c*/ 	.byte	0x04, 0x11
        /*162e*/ 	.short	(.L_947 - .L_946)
	.align		4
.L_946:
        /*1630*/ 	.word	index@(_ZN10layer_norm13ln_bwd_kernelINS_13Kernel_traitsIf13__nv_bfloat16S2_S2_fjLj1536ELj1ELj1ELj4ELj8ENS_18Kernel_traits_baseILj1536EfS2_S2_S2_fjLj128EEEEELb0ELb0ELb1ELb0EEEvNS_9BwdParamsE)
        /*1634*/ 	.word	0x00000000


	//----- nvinfo : EIATTR_REGCOUNT
	.align		4
.L_947:
        /*1638*/ 	.byte	0x04, 0x2f
        /*163a*/ 	.short	(.L_949 - .L_948)
	.align		4
.L_948:
        /*163c*/ 	.word	index@(_ZN10layer_norm13ln_bwd_kernelINS_13Kernel_traitsIf13__nv_bfloat16S2_S2_fjLj1536ELj1ELj1ELj4ELj8ENS_18Kernel_traits_baseILj1536EfS2_S2_S2_fjLj128EEEEELb0ELb0ELb0ELb1EEEvNS_9BwdParamsE)
        /*1640*/ 	.word	0x00000060


	//----- nvinfo : EIATTR_FRAME_SIZE
	.align		4
.L_949:
        /*1644*/ 	.byte	0x04, 0x11
        /*1646*/ 	.short	(.L_951 - .L_950)
	.align		4
.L_950:
        /*1648*/ 	.word	index@($__internal_41_$__cuda_sm70_shflsync_down_p)
        /*164c*/ 	.word	0x00000000


	//----- nvinfo : EIATTR_FRAME_SIZE
	.align		4
.L_951:
        /*1650*/ 	.byte	0x04, 0x11
        /*1652*/ 	.short	(.L_953 - .L_952)
	.align		4
.L_952:
        /*1654*/ 	.word	index@(_ZN10layer_norm13ln_bwd_kernelINS_13Kernel_traitsIf13__nv_bfloat16S2_S2_fjLj1536ELj1ELj1ELj4ELj8ENS_18Kernel_traits_baseILj1536EfS2_S2_S2_fjLj128EEEEELb0ELb0ELb0ELb1EEEvNS_9BwdParamsE)
        /*1658*/ 	.word	0x00000000


	//----- nvinfo : EIATTR_REGCOUNT
	.align		4
.L_953:
        /*165c*/ 	.byte	0x04, 0x2f
        /*165e*/ 	.short	(.L_955 - .L_954)
	.align		4
.L_954:
        /*1660*/ 	.word	index@(_ZN10layer_norm13ln_bwd_kernelINS_13Kernel_traitsIf13__nv_bfloat16S2_S2_fjLj1536ELj1ELj1ELj4ELj8ENS_18Kernel_traits_baseILj1536EfS2_S2_S2_fjLj128EEEEELb0ELb0ELb0ELb0EEEvNS_9BwdParamsE)
        /*1664*/ 	.word	0x0000005d


	//----- nvinfo : EIATTR_FRAME_SIZE
	.align		4
.L_955:
        /*1668*/ 	.byte	0x04, 0x11
        /*166a*/ 	.short	(.L_957 - .L_956)
	.align		4
.L_956:
        /*166c*/ 	.word	index@($__internal_40_$__cuda_sm70_shflsync_down_p)
        /*1670*/ 	.word	0x00000000


	//----- nvinfo : EIATTR_FRAME_SIZE
	.align		4
.L_957:
        /*1674*/ 	.byte	0x04, 0x11
        /*1676*/ 	.short	(.L_959 - .L_958)
	.align		4
.L_958:
        /*1678*/ 	.word	index@(_ZN10layer_norm13ln_bwd_kernelINS_13Kernel_traitsIf13__nv_bfloat16S2_S2_fjLj1536ELj1ELj1ELj4ELj8ENS_18Kernel_traits_baseILj1536EfS2_S2_S2_fjLj128EEEEELb0ELb0ELb0ELb0EEEvNS_9BwdParamsE)
        /*167c*/ 	.word	0x00000000


	//----- nvinfo : EIATTR_REGCOUNT
	.align		4
.L_959:
        /*1680*/ 	.byte	0x04, 0x2f
        /*1682*/ 	.short	(.L_961 - .L_960)
	.align		4
.L_960:
        /*1684*/ 	.word	index@(_ZN10layer_norm13ln_bwd_kernelINS_13Kernel_traitsI6__halfS2_S2_S2_fjLj1536ELj1ELj1ELj4ELj8ENS_18Kernel_traits_baseILj1536ES2_S2_S2_S2_fjLj128EEEEELb1ELb1ELb1ELb1EEEvNS_9BwdParamsE)
        /*1688*/ 	.word	0x00000080


	//----- nvinfo : EIATTR_FRAME_SIZE
	.align		4
.L_961:
        /*168c*/ 	.byte	0x04, 0x11
        /*168e*/ 	.short	(.L_963 - .L_962)
	.align		4
.L_962:
        /*1690*/ 	.word	index@($__internal_39_$__cuda_sm70_shflsync_down_p)
        /*1694*/ 	.word	0x00000000


	//----- nvinfo : EIATTR_FRAME_SIZE
	.align		4
.L_963:
        /*1698*/ 	.byte	0x04, 0x11
        /*169a*/ 	.short	(.L_965 - .L_964)
	.align		4
.L_964:
        /*169c*/ 	.word	index@(_ZN10layer_norm13ln_bwd_kernelINS_13Kernel_traitsI6__halfS2_S2_S2_fjLj1536ELj1ELj1ELj4ELj8ENS_18Kernel_traits_baseILj1536ES2_S2_S2_S2_fjLj128EEEEELb1ELb1ELb1ELb1EEEvNS_9BwdParamsE)
        /*16a0*/ 	.word	0x00000000


	//----- nvinfo : EIATTR_REGCOUNT
	.align		4
.L_965:
        /*16a4*/ 	.byte	0x04, 0x2f
        /*16a6*/ 	.short	(.L_967 - .L_966)
	.align		4
.L_966:
        /*16a8*/ 	.word	index@(_ZN10layer_norm22ln_bwd_finalize_kernelINS_22Kernel_traits_finalizeILj1536E6__halfS2_S2_S2_fjLb1ELj1024ELj4ENS_18Kernel_traits_baseILj1536ES2_S2_S2_S2_fjLj1024EEEEELb1ELb1EEEvNS_9BwdParamsE)
        /*16ac*/ 	.word	0x00000020


	//----- nvinfo : EIATTR_FRAME_SIZE
	.align		4
.L_967:
        /*16b0*/ 	.byte	0x04, 0x11
        /*16b2*/ 	.short	(.L_969 - .L_968)
	.align		4
.L_968:
        /*16b4*/ 	.word	index@($__internal_38_$__cuda_sm70_shflsync_bfly_p)
        /*16b8*/ 	.word	0x00000000


	//----- nvinfo : EIATTR_FRAME_SIZE
	.align		4
.L_969:
        /*16bc*/ 	.byte	0x04, 0x11
        /*16be*/ 	.short	(.L_971 - .L_970)
	.align		4
.L_970:
        /*16c0*/ 	.word	index@(_ZN10layer_norm22ln_bwd_finalize_kernelINS_22Kernel_traits_finalizeILj1536E6__halfS2_S2_S2_fjLb1ELj1024ELj4ENS_18Kernel_traits_baseILj1536ES2_S2_S2_S2_fjLj1024EEEEELb1ELb1EEEvNS_9BwdParamsE)
        /*16c4*/ 	.word	0x00000000


	//----- nvinfo : EIATTR_REGCOUNT
	.align		4
.L_971:
        /*16c8*/ 	.byte	0x04, 0x2f
        /*16ca*/ 	.short	(.L_973 - .L_972)
	.align		4
.L_972:
        /*16cc*/ 	.word	index@(_ZN10layer_norm13ln_bwd_kernelINS_13Kernel_traitsI6__halfS2_S2_S2_fjLj1536ELj1ELj1ELj4ELj8ENS_18Kernel_traits_baseILj1536ES2_S2_S2_S2_fjLj128EEEEELb1ELb1ELb1ELb0EEEvNS_9BwdParamsE)
        /*16d0*/ 	.word	0x00000080


	//----- nvinfo : EIATTR_FRAME_SIZE
	.align		4
.L_973:
        /*16d4*/ 	.byte	0x04, 0x11
        /*16d6*/ 	.short	(.L_975 - .L_974)
	.align		4
.L_974:
        /*16d8*/ 	.word	index@($__internal_37_$__cuda_sm70_shflsync_down_p)
        /*16dc*/ 	.word	0x00000000


	//----- nvinfo : EIATTR_FRAME_SIZE
	.align		4
.L_975:
        /*16e0*/ 	.byte	0x04, 0x11
        /*16e2*/ 	.short	(.L_977 - .L_976)
	.align		4
.L_976:
        /*16e4*/ 	.word	index@(_ZN10layer_norm13ln_bwd_kernelINS_13Kernel_traitsI6__halfS2_S2_S2_fjLj1536ELj1ELj1ELj4ELj8ENS_18Kernel_traits_baseILj1536ES2_S2_S2_S2_fjLj128EEEEELb1ELb1ELb1ELb0EEEvNS_9BwdParamsE)
        /*16e8*/ 	.word	0x00000000


	//----- nvinfo : EIATTR_REGCOUNT
	.align		4
.L_977:
        /*16ec*/ 	.byte	0x04, 0x2f
        /*16ee*/ 	.short	(.L_979 - .L_978)
	.align		4
.L_978:
        /*16f0*/ 	.word	index@(_ZN10layer_norm22ln_bwd_finalize_kernelINS_22Kernel_traits_finalizeILj1536E6__halfS2_S2_S2_fjLb1ELj1024ELj4ENS_18Kernel_traits_baseILj1536ES2_S2_S2_S2_fjLj1024EEEEELb1ELb0EEEvNS_9BwdParamsE)
        /*16f4*/ 	.word	0x00000020


	//----- nvinfo : EIATTR_FRAME_SIZE
	.align		4
.L_979:
        /*16f8*/ 	.byte	0x04, 0x11
        /*16fa*/ 	.short	(.L_981 - .L_980)
	.align		4
.L_980:
        /*16fc*/ 	.word	index@($__internal_36_$__cuda_sm70_shflsync_bfly_p)
        /*1700*/ 	.word	0x00000000


	//----- nvinfo : EIATTR_FRAME_SIZE
	.align		4
.L_981:
        /*1704*/ 	.byte	0x04, 0x11
        /*1706*/ 	.short	(.L_983 - .L_982)
	.align		4
.L_982:
        /*1708*/ 	.word	index@(_ZN10layer_norm22ln_bwd_finalize_kernelINS_22Kernel_traits_finalizeILj1536E6__halfS2_S2_S2_fjLb1ELj1024ELj4ENS_18Kernel_traits_baseILj1536ES2_S2_S2_S2_fjLj1024EEEEELb1ELb0EEEvNS_9BwdParamsE)
        /*170c*/ 	.word	0x00000000


	//----- nvinfo : EIATTR_REGCOUNT
	.align		4
.L_983:
        /*1710*/ 	.byte	0x04, 0x2f
        /*1712*/ 	.short	(.L_985 - .L_984)
	.align		4
.L_984:
        /*1714*/ 	.word	index@(_ZN10layer_norm13ln_bwd_kernelINS_13Kernel_traitsI6__halfS2_S2_S2_fjLj1536ELj1ELj1ELj4ELj8ENS_18Kernel_traits_baseILj1536ES2_S2_S2_S2_fjLj128EEEEELb1ELb1ELb0ELb1EEEvNS_9BwdParamsE)
        /*1718*/ 	.word	0x0000007c


	//----- nvinfo : EIATTR_FRAME_SIZE
	.align		4
.L_985:
        /*171c*/ 	.byte	0x04, 0x11
        /*171e*/ 	.short	(.L_987 - .L_986)
	.align		4
.L_986:
        /*1720*/ 	.word	index@($__internal_35_$__cuda_sm70_shflsync_down_p)
        /*1724*/ 	.word	0x00000000


	//----- nvinfo : EIATTR_FRAME_SIZE
	.align		4
.L_987:
        /*1728*/ 	.byte	0x04, 0x11
        /*172a*/ 	.short	(.L_989 - .L_988)
	.align		4
.L_988:
        /*172c*/ 	.word	index@(_ZN10layer_norm13ln_bwd_kernelINS_13Kernel_traitsI6__halfS2_S2_S2_fjLj1536ELj1ELj1ELj4ELj8ENS_18Kernel_traits_baseILj1536ES2_S2_S2_S2_fjLj128EEEEELb1ELb1ELb0ELb1EEEvNS_9BwdParamsE)
        /*1730*/ 	.word	0x00000000


	//----- nvinfo : EIATTR_REGCOUNT
	.align		4
.L_989:
        /*1734*/ 	.byte	0x04, 0x2f
        /*1736*/ 	.short	(.L_991 - .L_990)
	.align		4
.L_990:
        /*1738*/ 	.word	index@(_ZN10layer_norm13ln_bwd_kernelINS_13Kernel_traitsI6__halfS2_S2_S2_fjLj1536ELj1ELj1ELj4ELj8ENS_18Kernel_traits_baseILj1536ES2_S2_S2_S2_fjLj128EEEEELb1ELb1ELb0ELb0EEEvNS_9BwdParamsE)
        /*173c*/ 	.word	0x00000080


	//----- nvinfo : EIATTR_FRAME_SIZE
	.align		4
.L_991:
        /*1740*/ 	.byte	0x04, 0x11
        /*1742*/ 	.short	(.L_993 - .L_992)
	.align		4
.L_992:
        /*1744*/ 	.word	index@($__internal_34_$__cuda_sm70_shflsync_down_p)
        /*1748*/ 	.word	0x00000000


	//----- nvinfo : EIATTR_FRAME_SIZE
	.align		4
.L_993:
        /*174c*/ 	.byte	0x04, 0x11
        /*174e*/ 	.short	(.L_995 - .L_994)
	.align		4
.L_994:
        /*1750*/ 	.word	index@(_ZN10layer_norm13ln_bwd_kernelINS_13Kernel_traitsI6__halfS2_S2_S2_fjLj1536ELj1ELj1ELj4ELj8ENS_18Kernel_traits_baseILj1536ES2_S2_S2_S2_fjLj128EEEEELb1ELb1ELb0ELb0EEEvNS_9BwdParamsE)
        /*1754*/ 	.word	0x00000000


	//----- nvinfo : EIATTR_REGCOUNT
	.align		4
.L_995:
        /*1758*/ 	.byte	0x04, 0x2f
        /*175a*/ 	.short	(.L_997 - .L_996)
	.align		4
.L_996:
        /*175c*/ 	.word	index@(_ZN10layer_norm13ln_bwd_kernelINS_13Kernel_traitsI6__halfS2_S2_S2_fjLj1536ELj1ELj1ELj4ELj8ENS_18Kernel_traits_baseILj1536ES2_S2_S2_S2_fjLj128EEEEELb1ELb0ELb1ELb1EEEvNS_9BwdParamsE)
        /*1760*/ 	.word	0x00000068


	//----- nvinfo : EIATTR_FRAME_SIZE
	.align		4
.L_997:
        /*1764*/ 	.byte	0x04, 0x11
        /*1766*/ 	.short	(.L_999 - .L_998)
	.align		4
.L_998:
        /*1768*/ 	.word	index@($__internal_33_$__cuda_sm70_shflsync_down_p)
        /*176c*/ 	.word	0x00000000


	//----- nvinfo : EIATTR_FRAME_SIZE
	.align		4
.L_999:
        /*1770*/ 	.byte	0x04, 0x11
        /*1772*/ 	.short	(.L_1001 - .L_1000)
	.align		4
.L_1000:
        /*1774*/ 	.word	index@(_ZN10layer_norm13ln_bwd_kernelINS_13Kernel_traitsI6__halfS2_S2_S2_fjLj1536ELj1ELj1ELj4ELj8ENS_18Kernel_traits_baseILj1536ES2_S2_S2_S2_fjLj128EEEEELb1ELb0ELb1ELb1EEEvNS_9BwdParamsE)
        /*1778*/ 	.word	0x00000000


	//----- nvinfo : EIATTR_REGCOUNT
	.align		4
.L_1001:
        /*177c*/ 	.byte	0x04, 0x2f
        /*177e*/ 	.short	(.L_1003 - .L_1002)
	.align		4
.L_1002:
        /*1780*/ 	.word	index@(_ZN10layer_norm22ln_bwd_finalize_kernelINS_22Kernel_traits_finalizeILj1536E6__halfS2_S2_S2_fjLb0ELj1024ELj4ENS_18Kernel_traits_baseILj1536ES2_S2_S2_S2_fjLj1024EEEEELb0ELb1EEEvNS_9BwdParamsE)
        /*1784*/ 	.word	0x00000020


	//----- nvinfo : EIATTR_FRAME_SIZE
	.align		4
.L_1003:
        /*1788*/ 	.byte	0x04, 0x11
        /*178a*/ 	.short	(.L_1005 - .L_1004)
	.align		4
.L_1004:
        /*178c*/ 	.word	index@($__internal_32_$__cuda_sm70_shflsync_bfly_p)
        /*1790*/ 	.word	0x00000000


	//----- nvinfo : EIATTR_FRAME_SIZE
	.align		4
.L_1005:
        /*1794*/ 	.byte	0x04, 0x11
        /*1796*/ 	.short	(.L_1007 - .L_1006)
	.align		4
.L_1006:
        /*1798*/ 	.word	index@(_ZN10layer_norm22ln_bwd_finalize_kernelINS_22Kernel_traits_finalizeILj1536E6__halfS2_S2_S2_fjLb0ELj1024ELj4ENS_18Kernel_traits_baseILj1536ES2_S2_S2_S2_fjLj1024EEEEELb0ELb1EEEvNS_9BwdParamsE)
        /*179c*/ 	.word	0x00000000


	//----- nvinfo : EIATTR_REGCOUNT
	.align		4
.L_1007:
        /*17a0*/ 	.byte	0x04, 0x2f
        /*17a2*/ 	.short	(.L_1009 - .L_1008)
	.align		4
.L_1008:
        /*17a4*/ 	.word	index@(_ZN10layer_norm13ln_bwd_kernelINS_13Kernel_traitsI6__halfS2_S2_S2_fjLj1536ELj1ELj1ELj4ELj8ENS_18Kernel_traits_baseILj1536ES2_S2_S2_S2_fjLj128EEEEELb1ELb0ELb1ELb0EEEvNS_9BwdParamsE)
        /*17a8*/ 	.word	0x0000006b


	//----- nvinfo : EIATTR_FRAME_SIZE
	.align		4
.L_1009:
        /*17ac*/ 	.byte	0x04, 0x11
        /*17ae*/ 	.short	(.L_1011 - .L_1010)
	.align		4
.L_1010:
        /*17b0*/ 	.word	index@($__internal_31_$__cuda_sm70_shflsync_down_p)
        /*17b4*/ 	.word	0x00000000


	//----- nvinfo : EIATTR_FRAME_SIZE
	.align		4
.L_1011:
        /*17b8*/ 	.byte	0x04, 0x11
        /*17ba*/ 	.short	(.L_1013 - .L_1012)
	.align		4
.L_1012:
        /*17bc*/ 	.word	index@(_ZN10layer_norm13ln_bwd_kernelINS_13Kernel_traitsI6__halfS2_S2_S2_fjLj1536ELj1ELj1ELj4ELj8ENS_18Kernel_traits_baseILj1536ES2_S2_S2_S2_fjLj128EEEEELb1ELb0ELb1ELb0EEEvNS_9BwdParamsE)
        /*17c0*/ 	.word	0x00000000


	//----- nvinfo : EIATTR_REGCOUNT
	.align		4
.L_1013:
        /*17c4*/ 	.byte	0x04, 0x2f
        /*17c6*/ 	.short	(.L_1015 - .L_1014)
	.align		4
.L_1014:
        /*17c8*/ 	.word	index@(_ZN10layer_norm22ln_bwd_finalize_kernelINS_22Kernel_traits_finalizeILj1536E6__halfS2_S2_S2_fjLb0ELj1024ELj4ENS_18Kernel_traits_baseILj1536ES2_S2_S2_S2_fjLj1024EEEEELb0ELb0EEEvNS_9BwdParamsE)
        /*17cc*/ 	.word	0x0000001e


	//----- nvinfo : EIATTR_FRAME_SIZE
	.align		4
.L_1015:
        /*17d0*/ 	.byte	0x04, 0x11
        /*17d2*/ 	.short	(.L_1017 - .L_1016)
	.align		4
.L_1016:
        /*17d4*/ 	.word	index@($__internal_30_$__cuda_sm70_shflsync_bfly_p)
        /*17d8*/ 	.word	0x00000000


	//----- nvinfo : EIATTR_FRAME_SIZE
	.align		4
.L_1017:
        /*17dc*/ 	.byte	0x04, 0x11
        /*17de*/ 	.short	(.L_1019 - .L_1018)
	.align		4
.L_1018:
        /*17e0*/ 	.word	index@(_ZN10layer_norm22ln_bwd_finalize_kernelINS_22Kernel_traits_finalizeILj1536E6__halfS2_S2_S2_fjLb0ELj1024ELj4ENS_18Kernel_traits_baseILj1536ES2_S2_S2_S2_fjLj1024EEEEELb0ELb0EEEvNS_9BwdParamsE)
        /*17e4*/ 	.word	0x00000000


	//----- nvinfo : EIATTR_REGCOUNT
	.align		4
.L_1019:
        /*17e8*/ 	.byte	0x04, 0x2f
        /*17ea*/ 	.short	(.L_1021 - .L_1020)
	.align		4
.L_1020:
        /*17ec*/ 	.word	index@(_ZN10layer_norm13ln_bwd_kernelINS_13Kernel_traitsI6__halfS2_S2_S2_fjLj1536ELj1ELj1ELj4ELj8ENS_18Kernel_traits_baseILj1536ES2_S2_S2_S2_fjLj128EEEEELb1ELb0ELb0ELb1EEEvNS_9BwdParamsE)
        /*17f0*/ 	.word	0x00000060


	//----- nvinfo : EIATTR_FRAME_SIZE
	.align		4
.L_1021:
        /*17f4*/ 	.byte	0x04, 0x11
        /*17f6*/ 	.short	(.L_1023 - .L_1022)
	.align		4
.L_1022:
        /*17f8*/ 	.word	index@($__internal_29_$__cuda_sm70_shflsync_down_p)
        /*17fc*/ 	.word	0x00000000


	//----- nvinfo : EIATTR_FRAME_SIZE
	.align		4
.L_1023:
        /*1800*/ 	.byte	0x04, 0x11
        /*1802*/ 	.short	(.L_1025 - .L_1024)
	.align		4
.L_1024:
        /*1804*/ 	.word	index@(_ZN10layer_norm13ln_bwd_kernelINS_13Kernel_traitsI6__halfS2_S2_S2_fjLj1536ELj1ELj1ELj4ELj8ENS_18Kernel_traits_baseILj1536ES2_S2_S2_S2_fjLj128EEEEELb1ELb0ELb0ELb1EEEvNS_9BwdParamsE)
        /*1808*/ 	.word	0x00000000


	//----- nvinfo : EIATTR_REGCOUNT
	.align		4
.L_1025:
        /*180c*/ 	.byte	0x04, 0x2f
        /*180e*/ 	.short	(.L_1027 - .L_1026)
	.align		4
.L_1026:
        /*1810*/ 	.word	index@(_ZN10layer_norm13ln_bwd_kernelINS_13Kernel_traitsI6__halfS2_S2_S2_fjLj1536ELj1ELj1ELj4ELj8ENS_18Kernel_traits_baseILj1536ES2_S2_S2_S2_fjLj128EEEEELb1ELb0ELb0ELb0EEEvNS_9BwdParamsE)
        /*1814*/ 	.word	0x00000060


	//----- nvinfo : EIATTR_FRAME_SIZE
	.align		4
.L_1027:
        /*1818*/ 	.byte	0x04, 0x11
        /*181a*/ 	.short	(.L_1029 - .L_1028)
	.align		4
.L_1028:
        /*181c*/ 	.word	index@($__internal_28_$__cuda_sm70_shflsync_down_p)
        /*1820*/ 	.word	0x00000000


	//----- nvinfo : EIATTR_FRAME_SIZE
	.align		4
.L_1029:
        /*1824*/ 	.byte	0x04, 0x11
        /*1826*/ 	.short	(.L_1031 - .L_1030)
	.align		4
.L_1030:
        /*1828*/ 	.word	index@(_ZN10layer_norm13ln_bwd_kernelINS_13Kernel_traitsI6__halfS2_S2_S2_fjLj1536ELj1ELj1ELj4ELj8ENS_18Kernel_traits_baseILj1536ES2_S2_S2_S2_fjLj128EEEEELb1ELb0ELb0ELb0EEEvNS_9BwdParamsE)
        /*182c*/ 	.word	0x00000000


	//----- nvinfo : EIATTR_REGCOUNT
	.align		4
.L_1031:
        /*1830*/ 	.byte	0x04, 0x2f
        /*1832*/ 	.short	(.L_1033 - .L_1032)
	.align		4
.L_1032:
        /*1834*/ 	.word	index@(_ZN10layer_norm13ln_bwd_kernelINS_13Kernel_traitsI6__halfS2_S2_S2_fjLj1536ELj1ELj1ELj4ELj8ENS_18Kernel_traits_baseILj1536ES2_S2_S2_S2_fjLj128EEEEELb0ELb1ELb1ELb1EEEvNS_9BwdParamsE)
        /*1838*/ 	.word	0x00000080


	//----- nvinfo : EIATTR_FRAME_SIZE
	.align		4
.L_1033:
        /*183c*/ 	.byte	0x04, 0x11
        /*183e*/ 	.short	(.L_1035 - .L_1034)
	.align		4
.L_1034:
        /*1840*/ 	.word	index@($__internal_27_$__cuda_sm70_shflsync_down_p)
        /*1844*/ 	.word	0x00000000


	//----- nvinfo : EIATTR_FRAME_SIZE
	.align		4
.L_1035:
        /*1848*/ 	.byte	0x04, 0x11
        /*184a*/ 	.short	(.L_1037 - .L_1036)
	.align		4
.L_1036:
        /*184c*/ 	.word	index@(_ZN10layer_norm13ln_bwd_kernelINS_13Kernel_traitsI6__halfS2_S2_S2_fjLj1536ELj1ELj1ELj4ELj8ENS_18Kernel_traits_baseILj1536ES2_S2_S2_S2_fjLj128EEEEELb0ELb1ELb1ELb1EEEvNS_9BwdParamsE)
        /*1850*/ 	.word	0x00000000


	//----- nvinfo : EIATTR_REGCOUNT
	.align		4
.L_1037:
        /*1854*/ 	.byte	0x04, 0x2f
        /*1856*/ 	.short	(.L_1039 - .L_1038)
	.align		4
.L_1038:
        /*1858*/ 	.word	index@(_ZN10layer_norm13ln_bwd_kernelINS_13Kernel_traitsI6__halfS2_S2_S2_fjLj1536ELj1ELj1ELj4ELj8ENS_18Kernel_traits_baseILj1536ES2_S2_S2_S2_fjLj128EEEEELb0ELb1ELb1ELb0EEEvNS_9BwdParamsE)
        /*185c*/ 	.word	0x0000007d


	//----- nvinfo : EIATTR_FRAME_SIZE
	.align		4
.L_1039:
        /*1860*/ 	.byte	0x04, 0x11
        /*1862*/ 	.short	(.L_1041 - .L_1040)
	.align		4
.L_1040:
        /*1864*/ 	.word	index@($__internal_26_$__cuda_sm70_shflsync_down_p)
        /*1868*/ 	.word	0x00000000


	//----- nvinfo : EIATTR_FRAME_SIZE
	.align		4
.L_1041:
        /*186c*/ 	.byte	0x04, 0x11
        /*186e*/ 	.short	(.L_1043 - .L_1042)
	.align		4
.L_1042:
        /*1870*/ 	.word	index@(_ZN10layer_norm13ln_bwd_kernelINS_13Kernel_traitsI6__halfS2_S2_S2_fjLj1536ELj1ELj1ELj4ELj8ENS_18Kernel_traits_baseILj1536ES2_S2_S2_S2_fjLj128EEEEELb0ELb1ELb1ELb0EEEvNS_9BwdParamsE)
        /*1874*/ 	.word	0x00000000


	//----- nvinfo : EIATTR_REGCOUNT
	.align		4
.L_1043:
        /*1878*/ 	.byte	0x04, 0x2f
        /*187a*/ 	.short	(.L_1045 - .L_1044)
	.align		4
.L_1044:
        /*187c*/ 	.word	index@(_ZN10layer_norm13ln_bwd_kernelINS_13Kernel_traitsI6__halfS2_S2_S2_fjLj1536ELj1ELj1ELj4ELj8ENS_18Kernel_traits_baseILj1536ES2_S2_S2_S2_fjLj128EEEEELb0ELb1ELb0ELb1EEEvNS_9BwdParamsE)
        /*1880*/ 	.word	0x00000076


	//----- nvinfo : EIATTR_FRAME_SIZE
	.align		4
.L_1045:
        /*1884*/ 	.byte	0x04, 0x11
        /*1886*/ 	.short	(.L_1047 - .L_1046)
	.align		4
.L_1046:
        /*1888*/ 	.word	index@($__internal_25_$__cuda_sm70_shflsync_down_p)
        /*188c*/ 	.word	0x00000000


	//----- nvinfo : EIATTR_FRAME_SIZE
	.align		4
.L_1047:
        /*1890*/ 	.byte	0x04, 0x11
        /*1892*/ 	.short	(.L_1049 - .L_1048)
	.align		4
.L_1048:
        /*1894*/ 	.word	index@(_ZN10layer_norm13ln_bwd_kernelINS_13Kernel_traitsI6__halfS2_S2_S2_fjLj1536ELj1ELj1ELj4ELj8ENS_18Kernel_traits_baseILj1536ES2_S2_S2_S2_fjLj128EEEEELb0ELb1ELb0ELb1EEEvNS_9BwdParamsE)
        /*1898*/ 	.word	0x00000000


	//----- nvinfo : EIATTR_REGCOUNT
	.align		4
.L_1049:
        /*189c*/ 	.byte	0x04, 0x2f
        /*189e*/ 	.short	(.L_1051 - .L_1050)
	.align		4
.L_1050:
        /*18a0*/ 	.word	index@(_ZN10layer_norm13ln_bwd_kernelINS_13Kernel_traitsI6__halfS2_S2_S2_fjLj1536ELj1ELj1ELj4ELj8ENS_18Kernel_traits_baseILj1536ES2_S2_S2_S2_fjLj128EEEEELb0ELb1ELb0ELb0EEEvNS_9BwdParamsE)
        /*18a4*/ 	.word	0x0000007a


	//----- nvinfo : EIATTR_FRAME_SIZE
	.align		4
.L_1051:
        /*18a8*/ 	.byte	0x04, 0x11
        /*18aa*/ 	.short	(.L_1053 - .L_1052)
	.align		4
.L_1052:
        /*18ac*/ 	.word	index@($__internal_24_$__cuda_sm70_shflsync_down_p)
        /*18b0*/ 	.word	0x00000000


	//----- nvinfo : EIATTR_FRAME_SIZE
	.align		4
.L_1053:
        /*18b4*/ 	.byte	0x04, 0x11
        /*18b6*/ 	.short	(.L_1055 - .L_1054)
	.align		4
.L_1054:
        /*18b8*/ 	.word	index@(_ZN10layer_norm13ln_bwd_kernelINS_13Kernel_traitsI6__halfS2_S2_S2_fjLj1536ELj1ELj1ELj4ELj8ENS_18Kernel_traits_baseILj1536ES2_S2_S2_S2_fjLj128EEEEELb0ELb1ELb0ELb0EEEvNS_9BwdParamsE)
        /*18bc*/ 	.word	0x00000000


	//----- nvinfo : EIATTR_REGCOUNT
	.align		4
.L_1055:
        /*18c0*/ 	.byte	0x04, 0x2f
        /*18c2*/ 	.short	(.L_1057 - .L_1056)
	.align		4
.L_1056:
        /*18c4*/ 	.word	index@(_ZN10layer_norm13ln_bwd_kernelINS_13Kernel_traitsI6__halfS2_S2_S2_fjLj1536ELj1ELj1ELj4ELj8ENS_18Kernel_traits_baseILj1536ES2_S2_S2_S2_fjLj128EEEEELb0ELb0ELb1ELb1EEEvNS_9BwdParamsE)
        /*18c8*/ 	.word	0x00000060


	//----- nvinfo : EIATTR_FRAME_SIZE
	.align		4
.L_1057:
        /*18cc*/ 	.byte	0x04, 0x11
        /*18ce*/ 	.short	(.L_1059 - .L_1058)
	.align		4
.L_1058:
        /*18d0*/ 	.word	index@($__internal_23_$__cuda_sm70_shflsync_down_p)
        /*18d4*/ 	.word	0x00000000


	//----- nvinfo : EIATTR_FRAME_SIZE
	.align		4
.L_1059:
        /*18d8*/ 	.byte	0x04, 0x11
        /*18da*/ 	.short	(.L_1061 - .L_1060)
	.align		4
.L_1060:
        /*18dc*/ 	.word	index@(_ZN10layer_norm13ln_bwd_kernelINS_13Kernel_traitsI6__halfS2_S2_S2_fjLj1536ELj1ELj1ELj4ELj8ENS_18Kernel_traits_baseILj1536ES2_S2_S2_S2_fjLj128EEEEELb0ELb0ELb1ELb1EEEvNS_9BwdParamsE)
        /*18e0*/ 	.word	0x00000000


	//----- nvinfo : EIATTR_REGCOUNT
	.align		4
.L_1061:
        /*18e4*/ 	.byte	0x04, 0x2f
        /*18e6*/ 	.short	(.L_1063 - .L_1062)
	.align		4
.L_1062:
        /*18e8*/ 	.word	index@(_ZN10layer_norm13ln_bwd_kernelINS_13Kernel_traitsI6__halfS2_S2_S2_fjLj1536ELj1ELj1ELj4ELj8ENS_18Kernel_traits_baseILj1536ES2_S2_S2_S2_fjLj128EEEEELb0ELb0ELb1ELb0EEEvNS_9BwdParamsE)
        /*18ec*/ 	.word	0x00000060


	//----- nvinfo : EIATTR_FRAME_SIZE
	.align		4
.L_1063:
        /*18f0*/ 	.byte	0x04, 0x11
        /*18f2*/ 	.short	(.L_1065 - .L_1064)
	.align		4
.L_1064:
        /*18f4*/ 	.word	index@($__internal_22_$__cuda_sm70_shflsync_down_p)
        /*18f8*/ 	.word	0x00000000


	//----- nvinfo : EIATTR_FRAME_SIZE
	.align		4
.L_1065:
        /*18fc*/ 	.byte	0x04, 0x11
        /*18fe*/ 	.short	(.L_1067 - .L_1066)
	.align		4
.L_1066:
        /*1900*/ 	.word	index@(_ZN10layer_norm13ln_bwd_kernelINS_13Kernel_traitsI6__halfS2_S2_S2_fjLj1536ELj1ELj1ELj4ELj8ENS_18Kernel_traits_baseILj1536ES2_S2_S2_S2_fjLj128EEEEELb0ELb0ELb1ELb0EEEvNS_9BwdParamsE)
        /*1904*/ 	.word	0x00000000


	//----- nvinfo : EIATTR_REGCOUNT
	.align		4
.L_1067:
        /*1908*/ 	.byte	0x04, 0x2f
        /*190a*/ 	.short	(.L_1069 - .L_1068)
	.align		4
.L_1068:
        /*190c*/ 	.word	index@(_ZN10layer_norm13ln_bwd_kernelINS_13Kernel_traitsI6__halfS2_S2_S2_fjLj1536ELj1ELj1ELj4ELj8ENS_18Kernel_traits_baseILj1536ES2_S2_S2_S2_fjLj128EEEEELb0ELb0ELb0ELb1EEEvNS_9BwdParamsE)
        /*1910*/ 	.word	0x0000005e


	//----- nvinfo : EIATTR_FRAME_SIZE
	.align		4
.L_1069:
        /*1914*/ 	.byte	0x04, 0x11
        /*1916*/ 	.short	(.L_1071 - .L_1070)
	.align		4
.L_1070:
        /*1918*/ 	.word	index@($__internal_21_$__cuda_sm70_shflsync_down_p)
        /*191c*/ 	.word	0x00000000


	//----- nvinfo : EIATTR_FRAME_SIZE
	.align		4
.L_1071:
        /*1920*/ 	.byte	0x04, 0x11
        /*1922*/ 	.short	(.L_1073 - .L_1072)
	.align		4
.L_1072:
        /*1924*/ 	.word	index@(_ZN10layer_norm13ln_bwd_kernelINS_13Kernel_traitsI6__halfS2_S2_S2_fjLj1536ELj1ELj1ELj4ELj8ENS_18Kernel_traits_baseILj1536ES2_S2_S2_S2_fjLj128EEEEELb0ELb0ELb0ELb1EEEvNS_9BwdParamsE)
        /*1928*/ 	.word	0x00000000


	//----- nvinfo : EIATTR_REGCOUNT
	.align		4
.L_1073:
        /*192c*/ 	.byte	0x04, 0x2f
        /*192e*/ 	.short	(.L_1075 - .L_1074)
	.align		4
.L_1074:
        /*1930*/ 	.word	index@(_ZN10layer_norm13ln_bwd_kernelINS_13Kernel_traitsI6__halfS2_S2_S2_fjLj1536ELj1ELj1ELj4ELj8ENS_18Kernel_traits_baseILj1536ES2_S2_S2_S2_fjLj128EEEEELb0ELb0ELb0ELb0EEEvNS_9BwdParamsE)
        /*1934*/ 	.word	0x0000005e


	//----- nvinfo : EIATTR_FRAME_SIZE
	.align		4
.L_1075:
        /*1938*/ 	.byte	0x04, 0x11
        /*193a*/ 	.short	(.L_1077 - .L_1076)
	.align		4
.L_1076:
        /*193c*/ 	.word	index@($__internal_20_$__cuda_sm70_shflsync_down_p)
        /*1940*/ 	.word	0x00000000


	//----- nvinfo : EIATTR_FRAME_SIZE
	.align		4
.L_1077:
        /*1944*/ 	.byte	0x04, 0x11
        /*1946*/ 	.short	(.L_1079 - .L_1078)
	.align		4
.L_1078:
        /*1948*/ 	.word	index@(_ZN10layer_norm13ln_bwd_kernelINS_13Kernel_traitsI6__halfS2_S2_S2_fjLj1536ELj1ELj1ELj4ELj8ENS_18Kernel_traits_baseILj1536ES2_S2_S2_S2_fjLj128EEEEELb0ELb0ELb0ELb0EEEvNS_9BwdParamsE)
        /*194c*/ 	.word	0x00000000


	//----- nvinfo : EIATTR_REGCOUNT
	.align		4
.L_1079:
        /*1950*/ 	.byte	0x04, 0x2f
        /*1952*/ 	.short	(.L_1081 - .L_1080)
	.align		4
.L_1080:
        /*1954*/ 	.word	index@(_ZN10layer_norm13ln_bwd_kernelINS_13Kernel_traitsI13__nv_bfloat16S2_S2_S2_fjLj1536ELj1ELj1ELj4ELj8ENS_18Kernel_traits_baseILj1536ES2_S2_S2_S2_fjLj128EEEEELb1ELb1ELb1ELb1EEEvNS_9BwdParamsE)
        /*1958*/ 	.word	0x00000080


	//----- nvinfo : EIATTR_FRAME_SIZE
	.align		4
.L_1081:
        /*195c*/ 	.byte	0x04, 0x11
        /*195e*/ 	.short	(.L_1083 - .L_1082)
	.align		4
.L_1082:
        /*1960*/ 	.word	index@($__internal_19_$__cuda_sm70_shflsync_down_p)
        /*1964*/ 	.word	0x00000000


	//----- nvinfo : EIATTR_FRAME_SIZE
	.align		4
.L_1083:
        /*1968*/ 	.byte	0x04, 0x11
        /*196a*/ 	.short	(.L_1085 - .L_1084)
	.align		4
.L_1084:
        /*196c*/ 	.word	index@(_ZN10layer_norm13ln_bwd_kernelINS_13Kernel_traitsI13__nv_bfloat16S2_S2_S2_fjLj1536ELj1ELj1ELj4ELj8ENS_18Kernel_traits_baseILj1536ES2_S2_S2_S2_fjLj128EEEEELb1ELb1ELb1ELb1EEEvNS_9BwdParamsE)
        /*1970*/ 	.word	0x00000000


	//----- nvinfo : EIATTR_REGCOUNT
	.align		4
.L_1085:
        /*1974*/ 	.byte	0x04, 0x2f
        /*1976*/ 	.short	(.L_1087 - .L_1086)
	.align		4
.L_1086:
        /*1978*/ 	.word	index@(_ZN10layer_norm22ln_bwd_finalize_kernelINS_22Kernel_traits_finalizeILj1536E13__nv_bfloat16S2_S2_S2_fjLb1ELj1024ELj4ENS_18Kernel_traits_baseILj1536ES2_S2_S2_S2_fjLj1024EEEEELb1ELb1EEEvNS_9BwdParamsE)
        /*197c*/ 	.word	0x00000020


	//----- nvinfo : EIATTR_FRAME_SIZE
	.align		4
.L_1087:
        /*1980*/ 	.byte	0x04, 0x11
        /*1982*/ 	.short	(.L_1089 - .L_1088)
	.align		4
.L_1088:
        /*1984*/ 	.word	index@($__internal_18_$__cuda_sm70_shflsync_bfly_p)
        /*1988*/ 	.word	0x00000000


	//----- nvinfo : EIATTR_FRAME_SIZE
	.align		4
.L_1089:
        /*198c*/ 	.byte	0x04, 0x11
        /*198e*/ 	.short	(.L_1091 - .L_1090)
	.align		4
.L_1090:
        /*1990*/ 	.word	index@(_ZN10layer_norm22ln_bwd_finalize_kernelINS_22Kernel_traits_finalizeILj1536E13__nv_bfloat16S2_S2_S2_fjLb1ELj1024ELj4ENS_18Kernel_traits_baseILj1536ES2_S2_S2_S2_fjLj1024EEEEELb1ELb1EEEvNS_9BwdParamsE)
        /*1994*/ 	.word	0x00000000


	//----- nvinfo : EIATTR_REGCOUNT
	.align		4
.L_1091:
        /*1998*/ 	.byte	0x04, 0x2f
        /*199a*/ 	.short	(.L_1093 - .L_1092)
	.align		4
.L_1092:
        /*199c*/ 	.word	index@(_ZN10layer_norm13ln_bwd_kernelINS_13Kernel_traitsI13__nv_bfloat16S2_S2_S2_fjLj1536ELj1ELj1ELj4ELj8ENS_18Kernel_traits_baseILj1536ES2_S2_S2_S2_fjLj128EEEEELb1ELb1ELb1ELb0EEEvNS_9BwdParamsE)
        /*19a0*/ 	.word	0x00000080


	//----- nvinfo : EIATTR_FRAME_SIZE
	.align		4
.L_1093:
        /*19a4*/ 	.byte	0x04, 0x11
        /*19a6*/ 	.short	(.L_1095 - .L_1094)
	.align		4
.L_1094:
        /*19a8*/ 	.word	index@($__internal_17_$__cuda_sm70_shflsync_down_p)
        /*19ac*/ 	.word	0x00000000


	//----- nvinfo : EIATTR_FRAME_SIZE
	.align		4
.L_1095:
        /*19b0*/ 	.byte	0x04, 0x11
        /*19b2*/ 	.short	(.L_1097 - .L_1096)
	.align		4
.L_1096:
        /*19b4*/ 	.word	index@(_ZN10layer_norm13ln_bwd_kernelINS_13Kernel_traitsI13__nv_bfloat16S2_S2_S2_fjLj1536ELj1ELj1ELj4ELj8ENS_18Kernel_traits_baseILj1536ES2_S2_S2_S2_fjLj128EEEEELb1ELb1ELb1ELb0EEEvNS_9BwdParamsE)
        /*19b8*/ 	.word	0x00000000


	//----- nvinfo : EIATTR_REGCOUNT
	.align		4
.L_1097:
        /*19bc*/ 	.byte	0x04, 0x2f
        /*19be*/ 	.short	(.L_1099 - .L_1098)
	.align		4
.L_1098:
        /*19c0*/ 	.word	index@(_ZN10layer_norm22ln_bwd_finalize_kernelINS_22Kernel_traits_finalizeILj1536E13__nv_bfloat16S2_S2_S2_fjLb1ELj1024ELj4ENS_18Kernel_traits_baseILj1536ES2_S2_S2_S2_fjLj1024EEEEELb1ELb0EEEvNS_9BwdParamsE)
        /*19c4*/ 	.word	0x00000020


	//----- nvinfo : EIATTR_FRAME_SIZE
	.align		4
.L_1099:
        /*19c8*/ 	.byte	0x04, 0x11
        /*19ca*/ 	.short	(.L_1101 - .L_1100)
	.align		4
.L_1100:
        /*19cc*/ 	.word	index@($__internal_16_$__cuda_sm70_shflsync_bfly_p)
        /*19d0*/ 	.word	0x00000000


	//----- nvinfo : EIATTR_FRAME_SIZE
	.align		4
.L_1101:
        /*19d4*/ 	.byte	0x04, 0x11
        /*19d6*/ 	.short	(.L_1103 - .L_1102)
	.align		4
.L_1102:
        /*19d8*/ 	.word	index@(_ZN10layer_norm22ln_bwd_finalize_kernelINS_22Kernel_traits_finalizeILj1536E13__nv_bfloat16S2_S2_S2_fjLb1ELj1024ELj4ENS_18Kernel_traits_baseILj1536ES2_S2_S2_S2_fjLj1024EEEEELb1ELb0EEEvNS_9BwdParamsE)
        /*19dc*/ 	.word	0x00000000


	//----- nvinfo : EIATTR_REGCOUNT
	.align		4
.L_1103:
        /*19e0*/ 	.byte	0x04, 0x2f
        /*19e2*/ 	.short	(.L_1105 - .L_1104)
	.align		4
.L_1104:
        /*19e4*/ 	.word	index@(_ZN10layer_norm13ln_bwd_kernelINS_13Kernel_traitsI13__nv_bfloat16S2_S2_S2_fjLj1536ELj1ELj1ELj4ELj8ENS_18Kernel_traits_baseILj1536ES2_S2_S2_S2_fjLj128EEEEELb1ELb1ELb0ELb1EEEvNS_9BwdParamsE)
        /*19e8*/ 	.word	0x0000007c


	//----- nvinfo : EIATTR_FRAME_SIZE
	.align		4
.L_1105:
        /*19ec*/ 	.byte	0x04, 0x11
        /*19ee*/ 	.short	(.L_1107 - .L_1106)
	.align		4
.L_1106:
        /*19f0*/ 	.word	index@($__internal_15_$__cuda_sm70_shflsync_down_p)
        /*19f4*/ 	.word	0x00000000


	//----- nvinfo : EIATTR_FRAME_SIZE
	.align		4
.L_1107:
        /*19f8*/ 	.byte	0x04, 0x11
        /*19fa*/ 	.short	(.L_1109 - .L_1108)
	.align		4
.L_1108:
        /*19fc*/ 	.word	index@(_ZN10layer_norm13ln_bwd_kernelINS_13Kernel_traitsI13__nv_bfloat16S2_S2_S2_fjLj1536ELj1ELj1ELj4ELj8ENS_18Kernel_traits_baseILj1536ES2_S2_S2_S2_fjLj128EEEEELb1ELb1ELb0ELb1EEEvNS_9BwdParamsE)
        /*1a00*/ 	.word	0x00000000


	//----- nvinfo : EIATTR_REGCOUNT
	.align		4
.L_1109:
        /*1a04*/ 	.byte	0x04, 0x2f
        /*1a06*/ 	.short	(.L_1111 - .L_1110)
	.align		4
.L_1110:
        /*1a08*/ 	.word	index@(_ZN10layer_norm13ln_bwd_kernelINS_13Kernel_traitsI13__nv_bfloat16S2_S2_S2_fjLj1536ELj1ELj1ELj4ELj8ENS_18Kernel_traits_baseILj1536ES2_S2_S2_S2_fjLj128EEEEELb1ELb1ELb0ELb0EEEvNS_9BwdParamsE)
        /*1a0c*/ 	.word	0x00000080


	//----- nvinfo : EIATTR_FRAME_SIZE
	.align		4
.L_1111:
        /*1a10*/ 	.byte	0x04, 0x11
        /*1a12*/ 	.short	(.L_1113 - .L_1112)
	.align		4
.L_1112:
        /*1a14*/ 	.word	index@($__internal_14_$__cuda_sm70_shflsync_down_p)
        /*1a18*/ 	.word	0x00000000


	//----- nvinfo : EIATTR_FRAME_SIZE
	.align		4
.L_1113:
        /*1a1c*/ 	.byte	0x04, 0x11
        /*1a1e*/ 	.short	(.L_1115 - .L_1114)
	.align		4
.L_1114:
        /*1a20*/ 	.word	index@(_ZN10layer_norm13ln_bwd_kernelINS_13Kernel_traitsI13__nv_bfloat16S2_S2_S2_fjLj1536ELj1ELj1ELj4ELj8ENS_18Kernel_traits_baseILj1536ES2_S2_S2_S2_fjLj128EEEEELb1ELb1ELb0ELb0EEEvNS_9BwdParamsE)
        /*1a24*/ 	.word	0x00000000


	//----- nvinfo : EIATTR_REGCOUNT
	.align		4
.L_1115:
        /*1a28*/ 	.byte	0x04, 0x2f
        /*1a2a*/ 	.short	(.L_1117 - .L_1116)
	.align		4
.L_1116:
        /*1a2c*/ 	.word	index@(_ZN10layer_norm13ln_bwd_kernelINS_13Kernel_traitsI13__nv_bfloat16S2_S2_S2_fjLj1536ELj1ELj1ELj4ELj8ENS_18Kernel_traits_baseILj1536ES2_S2_S2_S2_fjLj128EEEEELb1ELb0ELb1ELb1EEEvNS_9BwdParamsE)
        /*1a30*/ 	.word	0x00000068


	//----- nvinfo : EIATTR_FRAME_SIZE
	.align		4
.L_1117:
        /*1a34*/ 	.byte	0x04, 0x11
        /*1a36*/ 	.short	(.L_1119 - .L_1118)
	.align		4
.L_1118:
        /*1a38*/ 	.word	index@($__internal_13_$__cuda_sm70_shflsync_down_p)
        /*1a3c*/ 	.word	0x00000000


	//----- nvinfo : EIATTR_FRAME_SIZE
	.align		4
.L_1119:
        /*1a40*/ 	.byte	0x04, 0x11
        /*1a42*/ 	.short	(.L_1121 - .L_1120)
	.align		4
.L_1120:
        /*1a44*/ 	.word	index@(_ZN10layer_norm13ln_bwd_kernelINS_13Kernel_traitsI13__nv_bfloat16S2_S2_S2_fjLj1536ELj1ELj1ELj4ELj8ENS_18Kernel_traits_baseILj1536ES2_S2_S2_S2_fjLj128EEEEELb1ELb0ELb1ELb1EEEvNS_9BwdParamsE)
        /*1a48*/ 	.word	0x00000000


	//----- nvinfo : EIATTR_REGCOUNT
	.align		4
.L_1121:
        /*1a4c*/ 	.byte	0x04, 0x2f
        /*1a4e*/ 	.short	(.L_1123 - .L_1122)
	.align		4
.L_1122:
        /*1a50*/ 	.word	index@(_ZN10layer_norm22ln_bwd_finalize_kernelINS_22Kernel_traits_finalizeILj1536E13__nv_bfloat16S2_S2_S2_fjLb0ELj1024ELj4ENS_18Kernel_traits_baseILj1536ES2_S2_S2_S2_fjLj1024EEEEELb0ELb1EEEvNS_9BwdParamsE)
        /*1a54*/ 	.word	0x00000020


	//----- nvinfo : EIATTR_FRAME_SIZE
	.align		4
.L_1123:
        /*1a58*/ 	.byte	0x04, 0x11
        /*1a5a*/ 	.short	(.L_1125 - .L_1124)
	.align		4
.L_1124:
        /*1a5c*/ 	.word	index@($__internal_12_$__cuda_sm70_shflsync_bfly_p)
        /*1a60*/ 	.word	0x00000000


	//----- nvinfo : EIATTR_FRAME_SIZE
	.align		4
.L_1125:
        /*1a64*/ 	.byte	0x04, 0x11
        /*1a66*/ 	.short	(.L_1127 - .L_1126)
	.align		4
.L_1126:
        /*1a68*/ 	.word	index@(_ZN10layer_norm22ln_bwd_finalize_kernelINS_22Kernel_traits_finalizeILj1536E13__nv_bfloat16S2_S2_S2_fjLb0ELj1024ELj4ENS_18Kernel_traits_baseILj1536ES2_S2_S2_S2_fjLj1024EEEEELb0ELb1EEEvNS_9BwdParamsE)
        /*1a6c*/ 	.word	0x00000000


	//----- nvinfo : EIATTR_REGCOUNT
	.align		4
.L_1127:
        /*1a70*/ 	.byte	0x04, 0x2f
        /*1a72*/ 	.short	(.L_1129 - .L_1128)
	.align		4
.L_1128:
        /*1a74*/ 	.word	index@(_ZN10layer_norm13ln_bwd_kernelINS_13Kernel_traitsI13__nv_bfloat16S2_S2_S2_fjLj1536ELj1ELj1ELj4ELj8ENS_18Kernel_traits_baseILj1536ES2_S2_S2_S2_fjLj128EEEEELb1ELb0ELb1ELb0EEEvNS_9BwdParamsE)
        /*1a78*/ 	.word	0x00000069


	//----- nvinfo : EIATTR_FRAME_SIZE
	.align		4
.L_1129:
        /*1a7c*/ 	.byte	0x04, 0x11
        /*1a7e*/ 	.short	(.L_1131 - .L_1130)
	.align		4
.L_1130:
        /*1a80*/ 	.word	index@($__internal_11_$__cuda_sm70_shflsync_down_p)
        /*1a84*/ 	.word	0x00000000


	//----- nvinfo : EIATTR_FRAME_SIZE
	.align		4
.L_1131:
        /*1a88*/ 	.byte	0x04, 0x11
        /*1a8a*/ 	.short	(.L_1133 - .L_1132)
	.align		4
.L_1132:
        /*1a8c*/ 	.word	index@(_ZN10layer_norm13ln_bwd_kernelINS_13Kernel_traitsI13__nv_bfloat16S2_S2_S2_fjLj1536ELj1ELj1ELj4ELj8ENS_18Kernel_traits_baseILj1536ES2_S2_S2_S2_fjLj128EEEEELb1ELb0ELb1ELb0EEEvNS_9BwdParamsE)
        /*1a90*/ 	.word	0x00000000


	//----- nvinfo : EIATTR_REGCOUNT
	.align		4
.L_1133:
        /*1a94*/ 	.byte	0x04, 0x2f
        /*1a96*/ 	.short	(.L_1135 - .L_1134)
	.align		4
.L_1134:
        /*1a98*/ 	.word	index@(_ZN10layer_norm22ln_bwd_finalize_kernelINS_22Kernel_traits_finalizeILj1536E13__nv_bfloat16S2_S2_S2_fjLb0ELj1024ELj4ENS_18Kernel_traits_baseILj1536ES2_S2_S2_S2_fjLj1024EEEEELb0ELb0EEEvNS_9BwdParamsE)
        /*1a9c*/ 	.word	0x0000001e


	//----- nvinfo : EIATTR_FRAME_SIZE
	.align		4
.L_1135:
        /*1aa0*/ 	.byte	0x04, 0x11
        /*1aa2*/ 	.short	(.L_1137 - .L_1136)
	.align		4
.L_1136:
        /*1aa4*/ 	.word	index@($__internal_10_$__cuda_sm70_shflsync_bfly_p)
        /*1aa8*/ 	.word	0x00000000


	//----- nvinfo : EIATTR_FRAME_SIZE
	.align		4
.L_1137:
        /*1aac*/ 	.byte	0x04, 0x11
        /*1aae*/ 	.short	(.L_1139 - .L_1138)
	.align		4
.L_1138:
        /*1ab0*/ 	.word	index@(_ZN10layer_norm22ln_bwd_finalize_kernelINS_22Kernel_traits_finalizeILj1536E13__nv_bfloat16S2_S2_S2_fjLb0ELj1024ELj4ENS_18Kernel_traits_baseILj1536ES2_S2_S2_S2_fjLj1024EEEEELb0ELb0EEEvNS_9BwdParamsE)
        /*1ab4*/ 	.word	0x00000000


	//----- nvinfo : EIATTR_REGCOUNT
	.align		4
.L_1139:
        /*1ab8*/ 	.byte	0x04, 0x2f
        /*1aba*/ 	.short	(.L_1141 - .L_1140)
	.align		4
.L_1140:
        /*1abc*/ 	.word	index@(_ZN10layer_norm13ln_bwd_kernelINS_13Kernel_traitsI13__nv_bfloat16S2_S2_S2_fjLj1536ELj1ELj1ELj4ELj8ENS_18Kernel_traits_baseILj1536ES2_S2_S2_S2_fjLj128EEEEELb1ELb0ELb0ELb1EEEvNS_9BwdParamsE)
        /*1ac0*/ 	.word	0x00000060


	//----- nvinfo : EIATTR_FRAME_SIZE
	.align		4
.L_1141:
        /*1ac4*/ 	.byte	0x04, 0x11
        /*1ac6*/ 	.short	(.L_1143 - .L_1142)
	.align		4
.L_1142:
        /*1ac8*/ 	.word	index@($__internal_9_$__cuda_sm70_shflsync_down_p)
        /*1acc*/ 	.word	0x00000000


	//----- nvinfo : EIATTR_FRAME_SIZE
	.align		4
.L_1143:
        /*1ad0*/ 	.byte	0x04, 0x11
        /*1ad2*/ 	.short	(.L_1145 - .L_1144)
	.align		4
.L_1144:
        /*1ad4*/ 	.word	index@(_ZN10layer_norm13ln_bwd_kernelINS_13Kernel_traitsI13__nv_bfloat16S2_S2_S2_fjLj1536ELj1ELj1ELj4ELj8ENS_18Kernel_traits_baseILj1536ES2_S2_S2_S2_fjLj128EEEEELb1ELb0ELb0ELb1EEEvNS_9BwdParamsE)
        /*1ad8*/ 	.word	0x00000000


	//----- nvinfo : EIATTR_REGCOUNT
	.align		4
.L_1145:
        /*1adc*/ 	.byte	0x04, 0x2f
        /*1ade*/ 	.short	(.L_1147 - .L_1146)
	.align		4
.L_1146:
        /*1ae0*/ 	.word	index@(_ZN10layer_norm13ln_bwd_kernelINS_13Kernel_traitsI13__nv_bfloat16S2_S2_S2_fjLj1536ELj1ELj1ELj4ELj8ENS_18Kernel_traits_baseILj1536ES2_S2_S2_S2_fjLj128EEEEELb1ELb0ELb0ELb0EEEvNS_9BwdParamsE)
        /*1ae4*/ 	.word	0x00000060


	//----- nvinfo : EIATTR_FRAME_SIZE
	.align		4
.L_1147:
        /*1ae8*/ 	.byte	0x04, 0x11
        /*1aea*/ 	.short	(.L_1149 - .L_1148)
	.align		4
.L_1148:
        /*1aec*/ 	.word	index@($__internal_8_$__cuda_sm70_shflsync_down_p)
        /*1af0*/ 	.word	0x00000000


	//----- nvinfo : EIATTR_FRAME_SIZE
	.align		4
.L_1149:
        /*1af4*/ 	.byte	0x04, 0x11
        /*1af6*/ 	.short	(.L_1151 - .L_1150)
	.align		4
.L_1150:
        /*1af8*/ 	.word	index@(_ZN10layer_norm13ln_bwd_kernelINS_13Kernel_traitsI13__nv_bfloat16S2_S2_S2_fjLj1536ELj1ELj1ELj4ELj8ENS_18Kernel_traits_baseILj1536ES2_S2_S2_S2_fjLj128EEEEELb1ELb0ELb0ELb0EEEvNS_9BwdParamsE)
        /*1afc*/ 	.word	0x00000000


	//----- nvinfo : EIATTR_REGCOUNT
	.align		4
.L_1151:
        /*1b00*/ 	.byte	0x04, 0x2f
        /*1b02*/ 	.short	(.L_1153 - .L_1152)
	.align		4
.L_1152:
        /*1b04*/ 	.word	index@(_ZN10layer_norm13ln_bwd_kernelINS_13Kernel_traitsI13__nv_bfloat16S2_S2_S2_fjLj1536ELj1ELj1ELj4ELj8ENS_18Kernel_traits_baseILj1536ES2_S2_S2_S2_fjLj128EEEEELb0ELb1ELb1ELb1EEEvNS_9BwdParamsE)
        /*1b08*/ 	.word	0x00000080


	//----- nvinfo : EIATTR_FRAME_SIZE
	.align		4
.L_1153:
        /*1b0c*/ 	.byte	0x04, 0x11
        /*1b0e*/ 	.short	(.L_1155 - .L_1154)
	.align		4
.L_1154:
        /*1b10*/ 	.word	index@($__internal_7_$__cuda_sm70_shflsync_down_p)
        /*1b14*/ 	.word	0x00000000


	//----- nvinfo : EIATTR_FRAME_SIZE
	.align		4
.L_1155:
        /*1b18*/ 	.byte	0x04, 0x11
        /*1b1a*/ 	.short	(.L_1157 - .L_1156)
	.align		4
.L_1156:
        /*1b1c*/ 	.word	index@(_ZN10layer_norm13ln_bwd_kernelINS_13Kernel_traitsI13__nv_bfloat16S2_S2_S2_fjLj1536ELj1ELj1ELj4ELj8ENS_18Kernel_traits_baseILj1536ES2_S2_S2_S2_fjLj128EEEEELb0ELb1ELb1ELb1EEEvNS_9BwdParamsE)
        /*1b20*/ 	.word	0x00000000


	//----- nvinfo : EIATTR_REGCOUNT
	.align		4
.L_1157:
        /*1b24*/ 	.byte	0x04, 0x2f
        /*1b26*/ 	.short	(.L_1159 - .L_1158)
	.align		4
.L_1158:
        /*1b28*/ 	.word	index@(_ZN10layer_norm13ln_bwd_kernelINS_13Kernel_traitsI13__nv_bfloat16S2_S2_S2_fjLj1536ELj1ELj1ELj4ELj8ENS_18Kernel_traits_baseILj1536ES2_S2_S2_S2_fjLj128EEEEELb0ELb1ELb1ELb0EEEvNS_9BwdParamsE)
        /*1b2c*/ 	.word	0x0000007f


	//----- nvinfo : EIATTR_FRAME_SIZE
	.align		4
.L_1159:
        /*1b30*/ 	.byte	0x04, 0x11
        /*1b32*/ 	.short	(.L_1161 - .L_1160)
	.align		4
.L_1160:
        /*1b34*/ 	.word	index@($__internal_6_$__cuda_sm70_shflsync_down_p)
        /*1b38*/ 	.word	0x00000000


	//----- nvinfo : EIATTR_FRAME_SIZE
	.align		4
.L_1161:
        /*1b3c*/ 	.byte	0x04, 0x11
        /*1b3e*/ 	.short	(.L_1163 - .L_1162)
	.align		4
.L_1162:
        /*1b40*/ 	.word	index@(_ZN10layer_norm13ln_bwd_kernelINS_13Kernel_traitsI13__nv_bfloat16S2_S2_S2_fjLj1536ELj1ELj1ELj4ELj8ENS_18Kernel_traits_baseILj1536ES2_S2_S2_S2_fjLj128EEEEELb0ELb1ELb1ELb0EEEvNS_9BwdParamsE)
        /*1b44*/ 	.word	0x00000000


	//----- nvinfo : EIATTR_REGCOUNT
	.align		4
.L_1163:
        /*1b48*/ 	.byte	0x04, 0x2f
        /*1b4a*/ 	.short	(.L_1165 - .L_1164)
	.align		4
.L_1164:
        /*1b4c*/ 	.word	index@(_ZN10layer_norm13ln_bwd_kernelINS_13Kernel_traitsI13__nv_bfloat16S2_S2_S2_fjLj1536ELj1ELj1ELj4ELj8ENS_18Kernel_traits_baseILj1536ES2_S2_S2_S2_fjLj128EEEEELb0ELb1ELb0ELb1EEEvNS_9BwdParamsE)
        /*1b50*/ 	.word	0x00000078


	//----- nvinfo : EIATTR_FRAME_SIZE
	.align		4
.L_1165:
        /*1b54*/ 	.byte	0x04, 0x11
        /*1b56*/ 	.short	(.L_1167 - .L_1166)
	.align		4
.L_1166:
        /*1b58*/ 	.word	index@($__internal_5_$__cuda_sm70_shflsync_down_p)
        /*1b5c*/ 	.word	0x00000000


	//----- nvinfo : EIATTR_FRAME_SIZE
	.align		4
.L_1167:
        /*1b60*/ 	.byte	0x04, 0x11
        /*1b62*/ 	.short	(.L_1169 - .L_1168)
	.align		4
.L_1168:
        /*1b64*/ 	.word	index@(_ZN10layer_norm13ln_bwd_kernelINS_13Kernel_traitsI13__nv_bfloat16S2_S2_S2_fjLj1536ELj1ELj1ELj4ELj8ENS_18Kernel_traits_baseILj1536ES2_S2_S2_S2_fjLj128EEEEELb0ELb1ELb0ELb1EEEvNS_9BwdParamsE)
        /*1b68*/ 	.word	0x00000000


	//----- nvinfo : EIATTR_REGCOUNT
	.align		4
.L_1169:
        /*1b6c*/ 	.byte	0x04, 0x2f
        /*1b6e*/ 	.short	(.L_1171 - .L_1170)
	.align		4
.L_1170:
        /*1b70*/ 	.word	index@(_ZN10layer_norm13ln_bwd_kernelINS_13Kernel_traitsI13__nv_bfloat16S2_S2_S2_fjLj1536ELj1ELj1ELj4ELj8ENS_18Kernel_traits_baseILj1536ES2_S2_S2_S2_fjLj128EEEEELb0ELb1ELb0ELb0EEEvNS_9BwdParamsE)
        /*1b74*/ 	.word	0x0000007a


	//----- nvinfo : EIATTR_FRAME_SIZE
	.align		4
.L_1171:
        /*1b78*/ 	.byte	0x04, 0x11
        /*1b7a*/ 	.short	(.L_1173 - .L_1172)
	.align		4
.L_1172:
        /*1b7c*/ 	.word	index@($__internal_4_$__cuda_sm70_shflsync_down_p)
        /*1b80*/ 	.word	0x00000000


	//----- nvinfo : EIATTR_FRAME_SIZE
	.align		4
.L_1173:
        /*1b84*/ 	.byte	0x04, 0x11
        /*1b86*/ 	.short	(.L_1175 - .L_1174)
	.align		4
.L_1174:
        /*1b88*/ 	.word	index@(_ZN10layer_norm13ln_bwd_kernelINS_13Kernel_traitsI13__nv_bfloat16S2_S2_S2_fjLj1536ELj1ELj1ELj4ELj8ENS_18Kernel_traits_baseILj1536ES2_S2_S2_S2_fjLj128EEEEELb0ELb1ELb0ELb0EEEvNS_9BwdParamsE)
        /*1b8c*/ 	.word	0x00000000


	//----- nvinfo : EIATTR_REGCOUNT
	.align		4
.L_1175:
        /*1b90*/ 	.byte	0x04, 0x2f
        /*1b92*/ 	.short	(.L_1177 - .L_1176)
	.align		4
.L_1176:
        /*1b94*/ 	.word	index@(_ZN10layer_norm13ln_bwd_kernelINS_13Kernel_traitsI13__nv_bfloat16S2_S2_S2_fjLj1536ELj1ELj1ELj4ELj8ENS_18Kernel_traits_baseILj1536ES2_S2_S2_S2_fjLj128EEEEELb0ELb0ELb1ELb1EEEvNS_9BwdParamsE)
        /*1b98*/ 	.word	0x00000060


	//----- nvinfo : EIATTR_FRAME_SIZE
	.align		4
.L_1177:
        /*1b9c*/ 	.byte	0x04, 0x11
        /*1b9e*/ 	.short	(.L_1179 - .L_1178)
	.align		4
.L_1178:
        /*1ba0*/ 	.word	index@($__internal_3_$__cuda_sm70_shflsync_down_p)
        /*1ba4*/ 	.word	0x00000000


	//----- nvinfo : EIATTR_FRAME_SIZE
	.align		4
.L_1179:
        /*1ba8*/ 	.byte	0x04, 0x11
        /*1baa*/ 	.short	(.L_1181 - .L_1180)
	.align		4
.L_1180:
        /*1bac*/ 	.word	index@(_ZN10layer_norm13ln_bwd_kernelINS_13Kernel_traitsI13__nv_bfloat16S2_S2_S2_fjLj1536ELj1ELj1ELj4ELj8ENS_18Kernel_traits_baseILj1536ES2_S2_S2_S2_fjLj128EEEEELb0ELb0ELb1ELb1EEEvNS_9BwdParamsE)
        /*1bb0*/ 	.word	0x00000000


	//----- nvinfo : EIATTR_REGCOUNT
	.align		4
.L_1181:
        /*1bb4*/ 	.byte	0x04, 0x2f
        /*1bb6*/ 	.short	(.L_1183 - .L_1182)
	.align		4
.L_1182:
        /*1bb8*/ 	.word	index@(_ZN10layer_norm13ln_bwd_kernelINS_13Kernel_traitsI13__nv_bfloat16S2_S2_S2_fjLj1536ELj1ELj1ELj4ELj8ENS_18Kernel_traits_baseILj1536ES2_S2_S2_S2_fjLj128EEEEELb0ELb0ELb1ELb0EEEvNS_9BwdParamsE)
        /*1bbc*/ 	.word	0x00000060


	//----- nvinfo : EIATTR_FRAME_SIZE
	.align		4
.L_1183:
        /*1bc0*/ 	.byte	0x04, 0x11
        /*1bc2*/ 	.short	(.L_1185 - .L_1184)
	.align		4
.L_1184:
        /*1bc4*/ 	.word	index@($__internal_2_$__cuda_sm70_shflsync_down_p)
        /*1bc8*/ 	.word	0x00000000


	//----- nvinfo : EIATTR_FRAME_SIZE
	.align		4
.L_1185:
        /*1bcc*/ 	.byte	0x04, 0x11
        /*1bce*/ 	.short	(.L_1187 - .L_1186)
	.align		4
.L_1186:
        /*1bd0*/ 	.word	index@(_ZN10layer_norm13ln_bwd_kernelINS_13Kernel_traitsI13__nv_bfloat16S2_S2_S2_fjLj1536ELj1ELj1ELj4ELj8ENS_18Kernel_traits_baseILj1536ES2_S2_S2_S2_fjLj128EEEEELb0ELb0ELb1ELb0EEEvNS_9BwdParamsE)
        /*1bd4*/ 	.word	0x00000000


	//----- nvinfo : EIATTR_REGCOUNT
	.align		4
.L_1187:
        /*1bd8*/ 	.byte	0x04, 0x2f
        /*1bda*/ 	.short	(.L_1189 - .L_1188)
	.align		4
.L_1188:
        /*1bdc*/ 	.word	index@(_ZN10layer_norm13ln_bwd_kernelINS_13Kernel_traitsI13__nv_bfloat16S2_S2_S2_fjLj1536ELj1ELj1ELj4ELj8ENS_18Kernel_traits_baseILj1536ES2_S2_S2_S2_fjLj128EEEEELb0ELb0ELb0ELb1EEEvNS_9BwdParamsE)
        /*1be0*/ 	.word	0x0000005f


	//----- nvinfo : EIATTR_FRAME_SIZE
	.align		4
.L_1189:
        /*1be4*/ 	.byte	0x04, 0x11
        /*1be6*/ 	.short	(.L_1191 - .L_1190)
	.align		4
.L_1190:
        /*1be8*/ 	.word	index@($__internal_1_$__cuda_sm70_shflsync_down_p)
        /*1bec*/ 	.word	0x00000000


	//----- nvinfo : EIATTR_FRAME_SIZE
	.align		4
.L_1191:
        /*1bf0*/ 	.byte	0x04, 0x11
        /*1bf2*/ 	.short	(.L_1193 - .L_1192)
	.align		4
.L_1192:
        /*1bf4*/ 	.word	index@(_ZN10layer_norm13ln_bwd_kernelINS_13Kernel_traitsI13__nv_bfloat16S2_S2_S2_fjLj1536ELj1ELj1ELj4ELj8ENS_18Kernel_traits_baseILj1536ES2_S2_S2_S2_fjLj128EEEEELb0ELb0ELb0ELb1EEEvNS_9BwdParamsE)
        /*1bf8*/ 	.word	0x00000000


	//----- nvinfo : EIATTR_REGCOUNT
	.align		4
.L_1193:
        /*1bfc*/ 	.byte	0x04, 0x2f
        /*1bfe*/ 	.short	(.L_1195 - .L_1194)
	.align		4
.L_1194:
        /*1c00*/ 	.word	index@(_ZN10layer_norm13ln_bwd_kernelINS_13Kernel_traitsI13__nv_bfloat16S2_S2_S2_fjLj1536ELj1ELj1ELj4ELj8ENS_18Kernel_traits_baseILj1536ES2_S2_S2_S2_fjLj128EEEEELb0ELb0ELb0ELb0EEEvNS_9BwdParamsE)
        /*1c04*/ 	.word	0x0000005e


	//----- nvinfo : EIATTR_FRAME_SIZE
	.align		4
.L_1195:
        /*1c08*/ 	.byte	0x04, 0x11
        /*1c0a*/ 	.short	(.L_1197 - .L_1196)
	.align		4
.L_1196:
        /*1c0c*/ 	.word	index@($__internal_0_$__cuda_sm70_shflsync_down_p)
        /*1c10*/ 	.word	0x00000000


	//----- nvinfo : EIATTR_FRAME_SIZE
	.align		4
.L_1197:
        /*1c14*/ 	.byte	0x04, 0x11
        /*1c16*/ 	.short	(.L_1199 - .L_1198)
	.align		4
.L_1198:
        /*1c18*/ 	.word	index@(_ZN10layer_norm13ln_bwd_kernelINS_13Kernel_traitsI13__nv_bfloat16S2_S2_S2_fjLj1536ELj1ELj1ELj4ELj8ENS_18Kernel_traits_baseILj1536ES2_S2_S2_S2_fjLj128EEEEELb0ELb0ELb0ELb0EEEvNS_9BwdParamsE)
        /*1c1c*/ 	.word	0x00000000


	//----- nvinfo : EIATTR_MIN_STACK_SIZE
	.align		4
.L_1199:
        /*1c20*/ 	.byte	0x04, 0x12
        /*1c22*/ 	.short	(.L_1201 - .L_1200)
	.align		4
.L_1200:
        /*1c24*/ 	.word	index@(_ZN10layer_norm13ln_bwd_kernelINS_13Kernel_traitsI13__nv_bfloat16S2_S2_S2_fjLj1536ELj1ELj1ELj4ELj8ENS_18Kernel_traits_baseILj1536ES2_S2_S2_S2_fjLj128EEEEELb0ELb0ELb0ELb0EEEvNS_9BwdParamsE)
        /*1c28*/ 	.word	0x00000000


	//----- nvinfo : EIATTR_MIN_STACK_SIZE
	.align		4
.L_1201:
        /*1c2c*/ 	.byte	0x04, 0x12
        /*1c2e*/ 	.short	(.L_1203 - .L_1202)
	.align		4
.L_1202:
        /*1c30*/ 	.word	index@(_ZN10layer_norm13ln_bwd_kernelINS_13Kernel_traitsI13__nv_bfloat16S2_S2_S2_fjLj1536ELj1ELj1ELj4ELj8ENS_18Kernel_traits_baseILj1536ES2_S2_S2_S2_fjLj128EEEEELb0ELb0ELb0ELb1EEEvNS_9BwdParamsE)
        /*1c34*/ 	.word	0x00000000


	//----- nvinfo : EIATTR_MIN_STACK_SIZE
	.align		4
.L_1203:
        /*1c38*/ 	.byte	0x04, 0x12
        /*1c3a*/ 	.short	(.L_1205 - .L_1204)
	.align		4
.L_1204:
        /*1c3c*/ 	.word	index@(_ZN10layer_norm13ln_bwd_kernelINS_13Kernel_traitsI13__nv_bfloat16S2_S2_S2_fjLj1536ELj1ELj1ELj4ELj8ENS_18Kernel_traits_baseILj1536ES2_S2_S2_S2_fjLj128EEEEELb0ELb0ELb1ELb0EEEvNS_9BwdParamsE)
        /*1c40*/ 	.word	0x00000000


	//----- nvinfo : EIATTR_MIN_STACK_SIZE
	.align		4
.L_1205:
        /*1c44*/ 	.byte	0x04, 0x12
        /*1c46*/ 	.short	(.L_1207 - .L_1206)
	.align		4
.L_1206:
        /*1c48*/ 	.word	index@(_ZN10layer_norm13ln_bwd_kernelINS_13Kernel_traitsI13__nv_bfloat16S2_S2_S2_fjLj1536ELj1ELj1ELj4ELj8ENS_18Kernel_traits_baseILj1536ES2_S2_S2_S2_fjLj128EEEEELb0ELb0ELb1ELb1EEEvNS_9BwdParamsE)
        /*1c4c*/ 	.word	0x00000000


	//----- nvinfo : EIATTR_MIN_STACK_SIZE
	.align		4
.L_1207:
        /*1c50*/ 	.byte	0x04, 0x12
        /*1c52*/ 	.short	(.L_1209 - .L_1208)
	.align		4
.L_1208:
        /*1c54*/ 	.word	index@(_ZN10layer_norm13ln_bwd_kernelINS_13Kernel_traitsI13__nv_bfloat16S2_S2_S2_fjLj1536ELj1ELj1ELj4ELj8ENS_18Kernel_traits_baseILj1536ES2_S2_S2_S2_fjLj128EEEEELb0ELb1ELb0ELb0EEEvNS_9BwdParamsE)
        /*1c58*/ 	.word	0x00000000


	//----- nvinfo : EIATTR_MIN_STACK_SIZE
	.align		4
.L_1209:
        /*1c5c*/ 	.byte	0x04, 0x12
        /*1c5e*/ 	.short	(.L_1211 - .L_1210)
	.align		4
.L_1210:
        /*1c60*/ 	.word	index@(_ZN10layer_norm13ln_bwd_kernelINS_13Kernel_traitsI13__nv_bfloat16S2_S2_S2_fjLj1536ELj1ELj1ELj4ELj8ENS_18Kernel_traits_baseILj1536ES2_S2_S2_S2_fjLj128EEEEELb0ELb1ELb0ELb1EEEvNS_9BwdParamsE)
        /*1c64*/ 	.word	0x00000000


	//----- nvinfo : EIATTR_MIN_STACK_SIZE
	.align		4
.L_1211:
        /*1c68*/ 	.byte	0x04, 0x12
        /*1c6a*/ 	.short	(.L_1213 - .L_1212)
	.align		4
.L_1212:
        /*1c6c*/ 	.word	index@(_ZN10layer_norm13ln_bwd_kernelINS_13Kernel_traitsI13__nv_bfloat16S2_S2_S2_fjLj1536ELj1ELj1ELj4ELj8ENS_18Kernel_traits_baseILj1536ES2_S2_S2_S2_fjLj128EEEEELb0ELb1ELb1ELb0EEEvNS_9BwdParamsE)
        /*1c70*/ 	.word	0x00000000


	//----- nvinfo : EIATTR_MIN_STACK_SIZE
	.align		4
.L_1213:
        /*1c74*/ 	.byte	0x04, 0x12
        /*1c76*/ 	.short	(.L_1215 - .L_1214)
	.align		4
.L_1214:
        /*1c78*/ 	.word	index@(_ZN10layer_norm13ln_bwd_kernelINS_13Kernel_traitsI13__nv_bfloat16S2_S2_S2_fjLj1536ELj1ELj1ELj4ELj8ENS_18Kernel_traits_baseILj1536ES2_S2_S2_S2_fjLj128EEEEELb0ELb1ELb1ELb1EEEvNS_9BwdParamsE)
        /*1c7c*/ 	.word	0x00000000


	//----- nvinfo : EIATTR_MIN_STACK_SIZE
	.align		4
.L_1215:
        /*1c80*/ 	.byte	0x04, 0x12
        /*1c82*/ 	.short	(.L_1217 - .L_1216)
	.align		4
.L_1216:
        /*1c84*/ 	.word	index@(_ZN10layer_norm13ln_bwd_kernelINS_13Kernel_traitsI13__nv_bfloat16S2_S2_S2_fjLj1536ELj1ELj1ELj4ELj8ENS_18Kernel_traits_baseILj1536ES2_S2_S2_S2_fjLj128EEEEELb1ELb0ELb0ELb0EEEvNS_9BwdParamsE)
        /*1c88*/ 	.word	0x00000000


	//----- nvinfo : EIATTR_MIN_STACK_SIZE
	.align		4
.L_1217:
        /*1c8c*/ 	.byte	0x04, 0x12
        /*1c8e*/ 	.short	(.L_1219 - .L_1218)
	.align		4
.L_1218:
        /*1c90*/ 	.word	index@(_ZN10layer_norm13ln_bwd_kernelINS_13Kernel_traitsI13__nv_bfloat16S2_S2_S2_fjLj1536ELj1ELj1ELj4ELj8ENS_18Kernel_traits_baseILj1536ES2_S2_S2_S2_fjLj128EEEEELb1ELb0ELb0ELb1EEEvNS_9BwdParamsE)
        /*1c94*/ 	.word	0x00000000


	//----- nvinfo : EIATTR_MIN_STACK_SIZE
	.align		4
.L_1219:
        /*1c98*/ 	.byte	0x04, 0x12
        /*1c9a*/ 	.short	(.L_1221 - .L_1220)
	.align		4
.L_1220:
        /*1c9c*/ 	.word	index@(_ZN10layer_norm22ln_bwd_finalize_kernelINS_22Kernel_traits_finalizeILj1536E13__nv_bfloat16S2_S2_S2_fjLb0ELj1024ELj4ENS_18Kernel_traits_baseILj1536ES2_S2_S2_S2_fjLj1024EEEEELb0ELb0EEEvNS_9BwdParamsE)
        /*1ca0*/ 	.word	0x00000000


	//----- nvinfo : EIATTR_MIN_STACK_SIZE
	.align		4
.L_1221:
        /*1ca4*/ 	.byte	0x04, 0x12
        /*1ca6*/ 	.short	(.L_1223 - .L_1222)
	.align		4
.L_1222:
        /*1ca8*/ 	.word	index@(_ZN10layer_norm13ln_bwd_kernelINS_13Kernel_traitsI13__nv_bfloat16S2_S2_S2_fjLj1536ELj1ELj1ELj4ELj8ENS_18Kernel_traits_baseILj1536ES2_S2_S2_S2_fjLj128EEEEELb1ELb0ELb1ELb0EEEvNS_9BwdParamsE)
        /*1cac*/ 	.word	0x00000000


	//----- nvinfo : EIATTR_MIN_STACK_SIZE
	.align		4
.L_1223:
        /*1cb0*/ 	.byte	0x04, 0x12
        /*1cb2*/ 	.short	(.L_1225 - .L_1224)
	.align		4
.L_1224:
        /*1cb4*/ 	.word	index@(_ZN10layer_norm22ln_bwd_finalize_kernelINS_22Kernel_traits_finalizeILj1536E13__nv_bfloat16S2_S2_S2_fjLb0ELj1024ELj4ENS_18Kernel_traits_baseILj1536ES2_S2_S2_S2_fjLj1024EEEEELb0ELb1EEEvNS_9BwdParamsE)
        /*1cb8*/ 	.word	0x00000000


	//----- nvinfo : EIATTR_MIN_STACK_SIZE
	.align		4
.L_1225:
        /*1cbc*/ 	.byte	0x04, 0x12
        /*1cbe*/ 	.short	(.L_1227 - .L_1226)
	.align		4
.L_1226:
        /*1cc0*/ 	.word	index@(_ZN10layer_norm13ln_bwd_kernelINS_13Kernel_traitsI13__nv_bfloat16S2_S2_S2_fjLj1536ELj1ELj1ELj4ELj8ENS_18Kernel_traits_baseILj1536ES2_S2_S2_S2_fjLj128EEEEELb1ELb0ELb1ELb1EEEvNS_9BwdParamsE)
        /*1cc4*/ 	.word	0x00000000


	//----- nvinfo : EIATTR_MIN_STACK_SIZE
	.align		4
.L_1227:
        /*1cc8*/ 	.byte	0x04, 0x12
        /*1cca*/ 	.short	(.L_1229 - .L_1228)
	.align		4
.L_1228:
        /*1ccc*/ 	.word	index@(_ZN10layer_norm13ln_bwd_kernelINS_13Kernel_traitsI13__nv_bfloat16S2_S2_S2_fjLj1536ELj1ELj1ELj4ELj8ENS_18Kernel_traits_baseILj1536ES2_S2_S2_S2_fjLj128EEEEELb1ELb1ELb0ELb0EEEvNS_9BwdParamsE)
        /*1cd0*/ 	.word	0x00000000


	//----- nvinfo : EIATTR_MIN_STACK_SIZE
	.align		4
.L_1229:
        /*1cd4*/ 	.byte	0x04, 0x12
        /*1cd6*/ 	.short	(.L_1231 - .L_1230)
	.align		4
.L_1230:
        /*1cd8*/ 	.word	index@(_ZN10layer_norm13ln_bwd_kernelINS_13Kernel_traitsI13__nv_bfloat16S2_S2_S2_fjLj1536ELj1ELj1ELj4ELj8ENS_18Kernel_traits_baseILj1536ES2_S2_S2_S2_fjLj128EEEEELb1ELb1ELb0ELb1EEEvNS_9BwdParamsE)
        /*1cdc*/ 	.word	0x00000000


	//----- nvinfo : EIATTR_MIN_STACK_SIZE
	.align		4
.L_1231:
        /*1ce0*/ 	.byte	0x04, 0x12
        /*1ce2*/ 	.short	(.L_1233 - .L_1232)
	.align		4
.L_1232:
        /*1ce4*/ 	.word	index@(_ZN10layer_norm22ln_bwd_finalize_kernelINS_22Kernel_traits_finalizeILj1536E13__nv_bfloat16S2_S2_S2_fjLb1ELj1024ELj4ENS_18Kernel_traits_baseILj1536ES2_S2_S2_S2_fjLj1024EEEEELb1ELb0EEEvNS_9BwdParamsE)
        /*1ce8*/ 	.word	0x00000000


	//----- nvinfo : EIATTR_MIN_STACK_SIZE
	.align		4
.L_1233:
        /*1cec*/ 	.byte	0x04, 0x12
        /*1cee*/ 	.short	(.L_1235 - .L_1234)
	.align		4
.L_1234:
        /*1cf0*/ 	.word	index@(_ZN10layer_norm13ln_bwd_kernelINS_13Kernel_traitsI13__nv_bfloat16S2_S2_S2_fjLj1536ELj1ELj1ELj4ELj8ENS_18Kernel_traits_baseILj1536ES2_S2_S2_S2_fjLj128EEEEELb1ELb1ELb1ELb0EEEvNS_9BwdParamsE)
        /*1cf4*/ 	.word	0x00000000


	//----- nvinfo : EIATTR_MIN_STACK_SIZE
	.align		4
.L_1235:
        /*1cf8*/ 	.byte	0x04, 0x12
        /*1cfa*/ 	.short	(.L_1237 - .L_1236)
	.align		4
.L_1236:
        /*1cfc*/ 	.word	index@(_ZN10layer_norm22ln_bwd_finalize_kernelINS_22Kernel_traits_finalizeILj1536E13__nv_bfloat16S2_S2_S2_fjLb1ELj1024ELj4ENS_18Kernel_traits_baseILj1536ES2_S2_S2_S2_fjLj1024EEEEELb1ELb1EEEvNS_9BwdParamsE)
        /*1d00*/ 	.word	0x00000000


	//----- nvinfo : EIATTR_MIN_STACK_SIZE
	.align		4
.L_1237:
        /*1d04*/ 	.byte	0x04, 0x12
        /*1d06*/ 	.short	(.L_1239 - .L_1238)
	.align		4
.L_1238:
        /*1d08*/ 	.word	index@(_ZN10layer_norm13ln_bwd_kernelINS_13Kernel_traitsI13__nv_bfloat16S2_S2_S2_fjLj1536ELj1ELj1ELj4ELj8ENS_18Kernel_traits_baseILj1536ES2_S2_S2_S2_fjLj128EEEEELb1ELb1ELb1ELb1EEEvNS_9BwdParamsE)
        /*1d0c*/ 	.word	0x00000000


	//----- nvinfo : EIATTR_MIN_STACK_SIZE
	.align		4
.L_1239:
        /*1d10*/ 	.byte	0x04, 0x12
        /*1d12*/ 	.short	(.L_1241 - .L_1240)
	.align		4
.L_1240:
        /*1d14*/ 	.word	index@(_ZN10layer_norm13ln_bwd_kernelINS_13Kernel_traitsI6__halfS2_S2_S2_fjLj1536ELj1ELj1ELj4ELj8ENS_18Kernel_traits_baseILj1536ES2_S2_S2_S2_fjLj128EEEEELb0ELb0ELb0ELb0EEEvNS_9BwdParamsE)
        /*1d18*/ 	.word	0x00000000


	//----- nvinfo : EIATTR_MIN_STACK_SIZE
	.align		4
.L_1241:
        /*1d1c*/ 	.byte	0x04, 0x12
        /*1d1e*/ 	.short	(.L_1243 - .L_1242)
	.align		4
.L_1242:
        /*1d20*/ 	.word	index@(_ZN10layer_norm13ln_bwd_kernelINS_13Kernel_traitsI6__halfS2_S2_S2_fjLj1536ELj1ELj1ELj4ELj8ENS_18Kernel_traits_baseILj1536ES2_S2_S2_S2_fjLj128EEEEELb0ELb0ELb0ELb1EEEvNS_9BwdParamsE)
        /*1d24*/ 	.word	0x00000000


	//----- nvinfo : EIATTR_MIN_STACK_SIZE
	.align		4
.L_1243:
        /*1d28*/ 	.byte	0x04, 0x12
        /*1d2a*/ 	.short	(.L_1245 - .L_1244)
	.align		4
.L_1244:
        /*1d2c*/ 	.word	index@(_ZN10layer_norm13ln_bwd_kernelINS_13Kernel_traitsI6__halfS2_S2_S2_fjLj1536ELj1ELj1ELj4ELj8ENS_18Kernel_traits_baseILj1536ES2_S2_S2_S2_fjLj128EEEEELb0ELb0ELb1ELb0EEEvNS_9BwdParamsE)
        /*1d30*/ 	.word	0x00000000


	//----- nvinfo : EIATTR_MIN_STACK_SIZE
	.align		4
.L_1245:
        /*1d34*/ 	.byte	0x04, 0x12
        /*1d36*/ 	.short	(.L_1247 - .L_1246)
	.align		4
.L_1246:
        /*1d38*/ 	.word	index@(_ZN10layer_norm13ln_bwd_kernelINS_13Kernel_traitsI6__halfS2_S2_S2_fjLj1536ELj1ELj1ELj4ELj8ENS_18Kernel_traits_baseILj1536ES2_S2_S2_S2_fjLj128EEEEELb0ELb0ELb1ELb1EEEvNS_9BwdParamsE)
        /*1d3c*/ 	.word	0x00000000


	//----- nvinfo : EIATTR_MIN_STACK_SIZE
	.align		4
.L_1247:
        /*1d40*/ 	.byte	0x04, 0x12
        /*1d42*/ 	.short	(.L_1249 - .L_1248)
	.align		4
.L_1248:
        /*1d44*/ 	.word	index@(_ZN10layer_norm13ln_bwd_kernelINS_13Kernel_traitsI6__halfS2_S2_S2_fjLj1536ELj1ELj1ELj4ELj8ENS_18Kernel_traits_baseILj1536ES2_S2_S2_S2_fjLj128EEEEELb0ELb1ELb0ELb0EEEvNS_9BwdParamsE)
        /*1d48*/ 	.word	0x00000000


	//----- nvinfo : EIATTR_MIN_STACK_SIZE
	.align		4
.L_1249:
        /*1d4c*/ 	.byte	0x04, 0x12
        /*1d4e*/ 	.short	(.L_1251 - .L_1250)
	.align		4
.L_1250:
        /*1d50*/ 	.word	index@(_ZN10layer_norm13ln_bwd_kernelINS_13Kernel_traitsI6__halfS2_S2_S2_fjLj1536ELj1ELj1ELj4ELj8ENS_18Kernel_traits_baseILj1536ES2_S2_S2_S2_fjLj128EEEEELb0ELb1ELb0ELb1EEEvNS_9BwdParamsE)
        /*1d54*/ 	.word	0x00000000


	//----- nvinfo : EIATTR_MIN_STACK_SIZE
	.align		4
.L_1251:
        /*1d58*/ 	.byte	0x04, 0x12
        /*1d5a*/ 	.short	(.L_1253 - .L_1252)
	.align		4
.L_1252:
        /*1d5c*/ 	.word	index@(_ZN10layer_norm13ln_bwd_kernelINS_13Kernel_traitsI6__halfS2_S2_S2_fjLj1536ELj1ELj1ELj4ELj8ENS_18Kernel_traits_baseILj1536ES2_S2_S2_S2_fjLj128EEEEELb0ELb1ELb1ELb0EEEvNS_9BwdParamsE)
        /*1d60*/ 	.word	0x00000000


	//----- nvinfo : EIATTR_MIN_STACK_SIZE
	.align		4
.L_1253:
        /*1d64*/ 	.byte	0x04, 0x12
        /*1d66*/ 	.short	(.L_1255 - .L_1254)
	.align		4
.L_1254:
        /*1d68*/ 	.word	index@(_ZN10layer_norm13ln_bwd_kernelINS_13Kernel_traitsI6__halfS2_S2_S2_fjLj1536ELj1ELj1ELj4ELj8ENS_18Kernel_traits_baseILj1536ES2_S2_S2_S2_fjLj128EEEEELb0ELb1ELb1ELb1EEEvNS_9BwdParamsE)
        /*1d6c*/ 	.word	0x00000000


	//----- nvinfo : EIATTR_MIN_STACK_SIZE
	.align		4
.L_1255:
        /*1d70*/ 	.byte	0x04, 0x12
        /*1d72*/ 	.short	(.L_1257 - .L_1256)
	.align		4
.L_1256:
        /*1d74*/ 	.word	index@(_ZN10layer_norm13ln_bwd_kernelINS_13Kernel_traitsI6__halfS2_S2_S2_fjLj1536ELj1ELj1ELj4ELj8ENS_18Kernel_traits_baseILj1536ES2_S2_S2_S2_fjLj128EEEEELb1ELb0ELb0ELb0EEEvNS_9BwdParamsE)
        /*1d78*/ 	.word	0x00000000


	//----- nvinfo : EIATTR_MIN_STACK_SIZE
	.align		4
.L_1257:
        /*1d7c*/ 	.byte	0x04, 0x12
        /*1d7e*/ 	.short	(.L_1259 - .L_1258)
	.align		4
.L_1258:
        /*1d80*/ 	.word	index@(_ZN10layer_norm13ln_bwd_kernelINS_13Kernel_traitsI6__halfS2_S2_S2_fjLj1536ELj1ELj1ELj4ELj8ENS_18Kernel_traits_baseILj1536ES2_S2_S2_S2_fjLj128EEEEELb1ELb0ELb0ELb1EEEvNS_9BwdParamsE)
        /*1d84*/ 	.word	0x00000000


	//----- nvinfo : EIATTR_MIN_STACK_SIZE
	.align		4
.L_1259:
        /*1d88*/ 	.byte	0x04, 0x12
        /*1d8a*/ 	.short	(.L_1261 - .L_1260)
	.align		4
.L_1260:
        /*1d8c*/ 	.word	index@(_ZN10layer_norm22ln_bwd_finalize_kernelINS_22Kernel_traits_finalizeILj1536E6__halfS2_S2_S2_fjLb0ELj1024ELj4ENS_18Kernel_traits_baseILj1536ES2_S2_S2_S2_fjLj1024EEEEELb0ELb0EEEvNS_9BwdParamsE)
        /*1d90*/ 	.word	0x00000000


	//----- nvinfo : EIATTR_MIN_STACK_SIZE
	.align		4
.L_1261:
        /*1d94*/ 	.byte	0x04, 0x12
        /*1d96*/ 	.short	(.L_1263 - .L_1262)
	.align		4
.L_1262:
        /*1d98*/ 	.word	index@(_ZN10layer_norm13ln_bwd_kernelINS_13Kernel_traitsI6__halfS2_S2_S2_fjLj1536ELj1ELj1ELj4ELj8ENS_18Kernel_traits_baseILj1536ES2_S2_S2_S2_fjLj128EEEEELb1ELb0ELb1ELb0EEEvNS_9BwdParamsE)
        /*1d9c*/ 	.word	0x00000000


	//----- nvinfo : EIATTR_MIN_STACK_SIZE
	.align		4
.L_1263:
        /*1da0*/ 	.byte	0x04, 0x12
        /*1da2*/ 	.short	(.L_1265 - .L_1264)
	.align		4
.L_1264:
        /*1da4*/ 	.word	index@(_ZN10layer_norm22ln_bwd_finalize_kernelINS_22Kernel_traits_finalizeILj1536E6__halfS2_S2_S2_fjLb0ELj1024ELj4ENS_18Kernel_traits_baseILj1536ES2_S2_S2_S2_fjLj1024EEEEELb0ELb1EEEvNS_9BwdParamsE)
        /*1da8*/ 	.word	0x00000000


	//----- nvinfo : EIATTR_MIN_STACK_SIZE
	.align		4
.L_1265:
        /*1dac*/ 	.byte	0x04, 0x12
        /*1dae*/ 	.short	(.L_1267 - .L_1266)
	.align		4
.L_1266:
        /*1db0*/ 	.word	index@(_ZN10layer_norm13ln_bwd_kernelINS_13Kernel_traitsI6__halfS2_S2_S2_fjLj1536ELj1ELj1ELj4ELj8ENS_18Kernel_traits_baseILj1536ES2_S2_S2_S2_fjLj128EEEEELb1ELb0ELb1ELb1EEEvNS_9BwdParamsE)
        /*1db4*/ 	.word	0x00000000


	//----- nvinfo : EIATTR_MIN_STACK_SIZE
	.align		4
.L_1267:
        /*1db8*/ 	.byte	0x04, 0x12
        /*1dba*/ 	.short	(.L_1269 - .L_1268)
	.align		4
.L_1268:
        /*1dbc*/ 	.word	index@(_ZN10layer_norm13ln_bwd_kernelINS_13Kernel_traitsI6__halfS2_S2_S2_fjLj1536ELj1ELj1ELj4ELj8ENS_18Kernel_traits_baseILj1536ES2_S2_S2_S2_fjLj128EEEEELb1ELb1ELb0ELb0EEEvNS_9BwdParamsE)
        /*1dc0*/ 	.word	0x00000000


	//----- nvinfo : EIATTR_MIN_STACK_SIZE
	.align		4
.L_1269:
        /*1dc4*/ 	.byte	0x04, 0x12
        /*1dc6*/ 	.short	(.L_1271 - .L_1270)
	.align		4
.L_1270:
        /*1dc8*/ 	.word	index@(_ZN10layer_norm13ln_bwd_kernelINS_13Kernel_traitsI6__halfS2_S2_S2_fjLj1536ELj1ELj1ELj4ELj8ENS_18Kernel_traits_baseILj1536ES2_S2_S2_S2_fjLj128EEEEELb1ELb1ELb0ELb1EEEvNS_9BwdParamsE)
        /*1dcc*/ 	.word	0x00000000


	//----- nvinfo : EIATTR_MIN_STACK_SIZE
	.align		4
.L_1271:
        /*1dd0*/ 	.byte	0x04, 0x12
        /*1dd2*/ 	.short	(.L_1273 - .L_1272)
	.align		4
.L_1272:
        /*1dd4*/ 	.word	index@(_ZN10layer_norm22ln_bwd_finalize_kernelINS_22Kernel_traits_finalizeILj1536E6__halfS2_S2_S2_fjLb1ELj1024ELj4ENS_18Kernel_traits_baseILj1536ES2_S2_S2_S2_fjLj1024EEEEELb1ELb0EEEvNS_9BwdParamsE)
        /*1dd8*/ 	.word	0x00000000


	//----- nvinfo : EIATTR_MIN_STACK_SIZE
	.align		4
.L_1273:
        /*1ddc*/ 	.byte	0x04, 0x12
        /*1dde*/ 	.short	(.L_1275 - .L_1274)
	.align		4
.L_1274:
        /*1de0*/ 	.word	index@(_ZN10layer_norm13ln_bwd_kernelINS_13Kernel_traitsI6__halfS2_S2_S2_fjLj1536ELj1ELj1ELj4ELj8ENS_18Kernel_traits_baseILj1536ES2_S2_S2_S2_fjLj128EEEEELb1ELb1ELb1ELb0EEEvNS_9BwdParamsE)
        /*1de4*/ 	.word	0x00000000


	//----- nvinfo : EIATTR_MIN_STACK_SIZE
	.align		4
.L_1275:
        /*1de8*/ 	.byte	0x04, 0x12
        /*1dea*/ 	.short	(.L_1277 - .L_1276)
	.align		4
.L_1276:
        /*1dec*/ 	.word	index@(_ZN10layer_norm22ln_bwd_finalize_kernelINS_22Kernel_traits_finalizeILj1536E6__halfS2_S2_S2_fjLb1ELj1024ELj4ENS_18Kernel_traits_baseILj1536ES2_S2_S2_S2_fjLj1024EEEEELb1ELb1EEEvNS_9BwdParamsE)
        /*1df0*/ 	.word	0x00000000


	//----- nvinfo : EIATTR_MIN_STACK_SIZE
	.align		4
.L_1277:
        /*1df4*/ 	.byte	0x04, 0x12
        /*1df6*/ 	.short	(.L_1279 - .L_1278)
	.align		4
.L_1278:
        /*1df8*/ 	.word	index@(_ZN10layer_norm13ln_bwd_kernelINS_13Kernel_traitsI6__halfS2_S2_S2_fjLj1536ELj1ELj1ELj4ELj8ENS_18Kernel_traits_baseILj1536ES2_S2_S2_S2_fjLj128EEEEELb1ELb1ELb1ELb1EEEvNS_9BwdParamsE)
        /*1dfc*/ 	.word	0x00000000


	//----- nvinfo : EIATTR_MIN_STACK_SIZE
	.align		4
.L_1279:
        /*1e00*/ 	.byte	0x04, 0x12
        /*1e02*/ 	.short	(.L_1281 - .L_1280)
	.align		4
.L_1280:
        /*1e04*/ 	.word	index@(_ZN10layer_norm13ln_bwd_kernelINS_13Kernel_traitsIf13__nv_bfloat16S2_S2_fjLj1536ELj1ELj1ELj4ELj8ENS_18Kernel_traits_baseILj1536EfS2_S2_S2_fjLj128EEEEELb0ELb0ELb0ELb0EEEvNS_9BwdParamsE)
        /*1e08*/ 	.word	0x00000000


	//----- nvinfo : EIATTR_MIN_STACK_SIZE
	.align		4
.L_1281:
        /*1e0c*/ 	.byte	0x04, 0x12
        /*1e0e*/ 	.short	(.L_1283 - .L_1282)
	.align		4
.L_1282:
        /*1e10*/ 	.word	index@(_ZN10layer_norm13ln_bwd_kernelINS_13Kernel_traitsIf13__nv_bfloat16S2_S2_fjLj1536ELj1ELj1ELj4ELj8ENS_18Kernel_traits_baseILj1536EfS2_S2_S2_fjLj128EEEEELb0ELb0ELb0ELb1EEEvNS_9BwdParamsE)
        /*1e14*/ 	.word	0x00000000


	//----- nvinfo : EIATTR_MIN_STACK_SIZE
	.align		4
.L_1283:
        /*1e18*/ 	.byte	0x04, 0x12
        /*1e1a*/ 	.short	(.L_1285 - .L_1284)
	.align		4
.L_1284:
        /*1e1c*/ 	.word	index@(_ZN10layer_norm13ln_bwd_kernelINS_13Kernel_traitsIf13__nv_bfloat16S2_S2_fjLj1536ELj1ELj1ELj4ELj8ENS_18Kernel_traits_baseILj1536EfS2_S2_S2_fjLj128EEEEELb0ELb0ELb1ELb0EEEvNS_9BwdParamsE)
        /*1e20*/ 	.word	0x00000000


	//----- nvinfo : EIATTR_MIN_STACK_SIZE
	.align		4
.L_1285:
        /*1e24*/ 	.byte	0x04, 0x12
        /*1e26*/ 	.short	(.L_1287 - .L_1286)
	.align		4
.L_1286:
        /*1e28*/ 	.word	index@(_ZN10layer_norm13ln_bwd_kernelINS_13Kernel_traitsIf13__nv_bfloat16S2_S2_fjLj1536ELj1ELj1ELj4ELj8ENS_18Kernel_traits_baseILj1536EfS2_S2_S2_fjLj128EEEEELb0ELb0ELb1ELb1EEEvNS_9BwdParamsE)
        /*1e2c*/ 	.word	0x00000000


	//----- nvinfo : EIATTR_MIN_STACK_SIZE
	.align		4
.L_1287:
        /*1e30*/ 	.byte	0x04, 0x12
        /*1e32*/ 	.short	(.L_1289 - .L_1288)
	.align		4
.L_1288:
        /*1e34*/ 	.word	index@(_ZN10layer_norm13ln_bwd_kernelINS_13Kernel_traitsIf13__nv_bfloat16S2_S2_fjLj1536ELj1ELj1ELj4ELj8ENS_18Kernel_traits_baseILj1536EfS2_S2_S2_fjLj128EEEEELb0ELb1ELb0ELb0EEEvNS_9BwdParamsE)
        /*1e38*/ 	.word	0x00000000


	//----- nvinfo : EIATTR_MIN_STACK_SIZE
	.align		4
.L_1289:
        /*1e3c*/ 	.byte	0x04, 0x12
        /*1e3e*/ 	.short	(.L_1291 - .L_1290)
	.align		4
.L_1290:
        /*1e40*/ 	.word	index@(_ZN10layer_norm13ln_bwd_kernelINS_13Kernel_traitsIf13__nv_bfloat16S2_S2_fjLj1536ELj1ELj1ELj4ELj8ENS_18Kernel_traits_baseILj1536EfS2_S2_S2_fjLj128EEEEELb0ELb1ELb0ELb1EEEvNS_9BwdParamsE)
        /*1e44*/ 	.word	0x00000000


	//----- nvinfo : EIATTR_MIN_STACK_SIZE
	.align		4
.L_1291:
        /*1e48*/ 	.byte	0x04, 0x12
        /*1e4a*/ 	.short	(.L_1293 - .L_1292)
	.align		4
.L_1292:
        /*1e4c*/ 	.word	index@(_ZN10layer_norm13ln_bwd_kernelINS_13Kernel_traitsIf13__nv_bfloat16S2_S2_fjLj1536ELj1ELj1ELj4ELj8ENS_18Kernel_traits_baseILj1536EfS2_S2_S2_fjLj128EEEEELb0ELb1ELb1ELb0EEEvNS_9BwdParamsE)
        /*1e50*/ 	.word	0x00000000


	//----- nvinfo : EIATTR_MIN_STACK_SIZE
	.align		4
.L_1293:
        /*1e54*/ 	.byte	0x04, 0x12
        /*1e56*/ 	.short	(.L_1295 - .L_1294)
	.align		4
.L_1294:
        /*1e58*/ 	.word	index@(_ZN10layer_norm13ln_bwd_kernelINS_13Kernel_traitsIf13__nv_bfloat16S2_S2_fjLj1536ELj1ELj1ELj4ELj8ENS_18Kernel_traits_baseILj1536EfS2_S2_S2_fjLj128EEEEELb0ELb1ELb1ELb1EEEvNS_9BwdParamsE)
        /*1e5c*/ 	.word	0x00000000


	//----- nvinfo : EIATTR_MIN_STACK_SIZE
	.align		4
.L_1295:
        /*1e60*/ 	.byte	0x04, 0x12
        /*1e62*/ 	.short	(.L_1297 - .L_1296)
	.align		4
.L_1296:
        /*1e64*/ 	.word	index@(_ZN10layer_norm13ln_bwd_kernelINS_13Kernel_traitsIf13__nv_bfloat16S2_S2_fjLj1536ELj1ELj1ELj4ELj8ENS_18Kernel_traits_baseILj1536EfS2_S2_S2_fjLj128EEEEELb1ELb0ELb0ELb0EEEvNS_9BwdParamsE)
        /*1e68*/ 	.word	0x00000000


	//----- nvinfo : EIATTR_MIN_STACK_SIZE
	.align		4
.L_1297:
        /*1e6c*/ 	.byte	0x04, 0x12
        /*1e6e*/ 	.short	(.L_1299 - .L_1298)
	.align		4
.L_1298:
        /*1e70*/ 	.word	index@(_ZN10layer_norm13ln_bwd_kernelINS_13Kernel_traitsIf13__nv_bfloat16S2_S2_fjLj1536ELj1ELj1ELj4ELj8ENS_18Kernel_traits_baseILj1536EfS2_S2_S2_fjLj128EEEEELb1ELb0ELb0ELb1EEEvNS_9BwdParamsE)
        /*1e74*/ 	.word	0x00000000


	//----- nvinfo : EIATTR_MIN_STACK_SIZE
	.align		4
.L_1299:
        /*1e78*/ 	.byte	0x04, 0x12
        /*1e7a*/ 	.short	(.L_1301 - .L_1300)
	.align		4
.L_1300:
        /*1e7c*/ 	.word	index@(_ZN10layer_norm22ln_bwd_finalize_kernelINS_22Kernel_traits_finalizeILj1536Ef13__nv_bfloat16S2_S2_fjLb0ELj1024ELj4ENS_18Kernel_traits_baseILj1536EfS2_S2_S2_fjLj1024EEEEELb0ELb0EEEvNS_9BwdParamsE)
        /*1e80*/ 	.word	0x00000000


	//----- nvinfo : EIATTR_MIN_STACK_SIZE
	.align		4
.L_1301:
        /*1e84*/ 	.byte	0x04, 0x12
        /*1e86*/ 	.short	(.L_1303 - .L_1302)
	.align		4
.L_1302:
        /*1e88*/ 	.word	index@(_ZN10layer_norm13ln_bwd_kernelINS_13Kernel_traitsIf13__nv_bfloat16S2_S2_fjLj1536ELj1ELj1ELj4ELj8ENS_18Kernel_traits_baseILj1536EfS2_S2_S2_fjLj128EEEEELb1ELb0ELb1ELb0EEEvNS_9BwdParamsE)
        /*1e8c*/ 	.word	0x00000000


	//----- nvinfo : EIATTR_MIN_STACK_SIZE
	.align		4
.L_1303:
        /*1e90*/ 	.byte	0x04, 0x12
        /*1e92*/ 	.short	(.L_1305 - .L_1304)
	.align		4
.L_1304:
        /*1e94*/ 	.word	index@(_ZN10layer_norm22ln_bwd_finalize_kernelINS_22Kernel_traits_finalizeILj1536Ef13__nv_bfloat16S2_S2_fjLb0ELj1024ELj4ENS_18Kernel_traits_baseILj1536EfS2_S2_S2_fjLj1024EEEEELb0ELb1EEEvNS_9BwdParamsE)
        /*1e98*/ 	.word	0x00000000


	//----- nvinfo : EIATTR_MIN_STACK_SIZE
	.align		4
.L_1305:
        /*1e9c*/ 	.byte	0x04, 0x12
        /*1e9e*/ 	.short	(.L_1307 - .L_1306)
	.align		4
.L_1306:
        /*1ea0*/ 	.word	index@(_ZN10layer_norm13ln_bwd_kernelINS_13Kernel_traitsIf13__nv_bfloat16S2_S2_fjLj1536ELj1ELj1ELj4ELj8ENS_18Kernel_traits_baseILj1536EfS2_S2_S2_fjLj128EEEEELb1ELb0ELb1ELb1EEEvNS_9BwdParamsE)
        /*1ea4*/ 	.word	0x00000000


	//----- nvinfo : EIATTR_MIN_STACK_SIZE
	.align		4
.L_1307:
        /*1ea8*/ 	.byte	0x04, 0x12
        /*1eaa*/ 	.short	(.L_1309 - .L_1308)
	.align		4
.L_1308:
        /*1eac*/ 	.word	index@(_ZN10layer_norm13ln_bwd_kernelINS_13Kernel_traitsIf13__nv_bfloat16S2_S2_fjLj1536ELj1ELj1ELj4ELj8ENS_18Kernel_traits_baseILj1536EfS2_S2_S2_fjLj128EEEEELb1ELb1ELb0ELb0EEEvNS_9BwdParamsE)
        /*1eb0*/ 	.word	0x00000000


	//----- nvinfo : EIATTR_MIN_STACK_SIZE
	.align		4
.L_1309:
        /*1eb4*/ 	.byte	0x04, 0x12
        /*1eb6*/ 	.short	(.L_1311 - .L_1310)
	.align		4
.L_1310:
        /*1eb8*/ 	.word	index@(_ZN10layer_norm13ln_bwd_kernelINS_13Kernel_traitsIf13__nv_bfloat16S2_S2_fjLj1536ELj1ELj1ELj4ELj8ENS_18Kernel_traits_baseILj1536EfS2_S2_S2_fjLj128EEEEELb1ELb1ELb0ELb1EEEvNS_9BwdParamsE)
        /*1ebc*/ 	.word	0x00000000


	//----- nvinfo : EIATTR_MIN_STACK_SIZE
	.align		4
.L_1311:
        /*1ec0*/ 	.byte	0x04, 0x12
        /*1ec2*/ 	.short	(.L_1313 - .L_1312)
	.align		4
.L_1312:
        /*1ec4*/ 	.word	index@(_ZN10layer_norm22ln_bwd_finalize_kernelINS_22Kernel_traits_finalizeILj1536Ef13__nv_bfloat16S2_S2_fjLb1ELj1024ELj4ENS_18Kernel_traits_baseILj1536EfS2_S2_S2_fjLj1024EEEEELb1ELb0EEEvNS_9BwdParamsE)
        /*1ec8*/ 	.word	0x00000000


	//----- nvinfo : EIATTR_MIN_STACK_SIZE
	.align		4
.L_1313:
        /*1ecc*/ 	.byte	0x04, 0x12
        /*1ece*/ 	.short	(.L_1315 - .L_1314)
	.align		4
.L_1314:
        /*1ed0*/ 	.word	index@(_ZN10layer_norm13ln_bwd_kernelINS_13Kernel_traitsIf13__nv_bfloat16S2_S2_fjLj1536ELj1ELj1ELj4ELj8ENS_18Kernel_traits_baseILj1536EfS2_S2_S2_fjLj128EEEEELb1ELb1ELb1ELb0EEEvNS_9BwdParamsE)
        /*1ed4*/ 	.word	0x00000000


	//----- nvinfo : EIATTR_MIN_STACK_SIZE
	.align		4
.L_1315:
        /*1ed8*/ 	.byte	0x04, 0x12
        /*1eda*/ 	.short	(.L_1317 - .L_1316)
	.align		4
.L_1316:
        /*1edc*/ 	.word	index@(_ZN10layer_norm22ln_bwd_finalize_kernelINS_22Kernel_traits_finalizeILj1536Ef13__nv_bfloat16S2_S2_fjLb1ELj1024ELj4ENS_18Kernel_traits_baseILj1536EfS2_S2_S2_fjLj1024EEEEELb1ELb1EEEvNS_9BwdParamsE)
        /*1ee0*/ 	.word	0x00000000


	//----- nvinfo : EIATTR_MIN_STACK_SIZE
	.align		4
.L_1317:
        /*1ee4*/ 	.byte	0x04, 0x12
        /*1ee6*/ 	.short	(.L_1319 - .L_1318)
	.align		4
.L_1318:
        /*1ee8*/ 	.word	index@(_ZN10layer_norm13ln_bwd_kernelINS_13Kernel_traitsIf13__nv_bfloat16S2_S2_fjLj1536ELj1ELj1ELj4ELj8ENS_18Kernel_traits_baseILj1536EfS2_S2_S2_fjLj128EEEEELb1ELb1ELb1ELb1EEEvNS_9BwdParamsE)
        /*1eec*/ 	.word	0x00000000


	//----- nvinfo : EIATTR_MIN_STACK_SIZE
	.align		4
.L_1319:
        /*1ef0*/ 	.byte	0x04, 0x12
        /*1ef2*/ 	.short	(.L_1321 - .L_1320)
	.align		4
.L_1320:
        /*1ef4*/ 	.word	index@(_ZN10layer_norm13ln_bwd_kernelINS_13Kernel_traitsI13__nv_bfloat16S2_fS2_fjLj1536ELj1ELj1ELj4ELj8ENS_18Kernel_traits_baseILj1536ES2_S2_fS2_fjLj128EEEEELb0ELb0ELb0ELb0EEEvNS_9BwdParamsE)
        /*1ef8*/ 	.word	0x00000000


	//----- nvinfo : EIATTR_MIN_STACK_SIZE
	.align		4
.L_1321:
        /*1efc*/ 	.byte	0x04, 0x12
        /*1efe*/ 	.short	(.L_1323 - .L_1322)
	.align		4
.L_1322:
        /*1f00*/ 	.word	index@(_ZN10layer_norm13ln_bwd_kernelINS_13Kernel_traitsI13__nv_bfloat16S2_fS2_fjLj1536ELj1ELj1ELj4ELj8ENS_18Kernel_traits_baseILj1536ES2_S2_fS2_fjLj128EEEEELb0ELb0ELb0ELb1EEEvNS_9BwdParamsE)
        /*1f04*/ 	.word	0x00000000


	//----- nvinfo : EIATTR_MIN_STACK_SIZE
	.align		4
.L_1323:
        /*1f08*/ 	.byte	0x04, 0x12
        /*1f0a*/ 	.short	(.L_1325 - .L_1324)
	.align		4
.L_1324:
        /*1f0c*/ 	.word	index@(_ZN10layer_norm13ln_bwd_kernelINS_13Kernel_traitsI13__nv_bfloat16S2_fS2_fjLj1536ELj1ELj1ELj4ELj8ENS_18Kernel_traits_baseILj1536ES2_S2_fS2_fjLj128EEEEELb0ELb0ELb1ELb0EEEvNS_9BwdParamsE)
        /*1f10*/ 	.word	0x00000000


	//----- nvinfo : EIATTR_MIN_STACK_SIZE
	.align		4
.L_1325:
        /*1f14*/ 	.byte	0x04, 0x12
        /*1f16*/ 	.short	(.L_1327 - .L_1326)
	.align		4
.L_1326:
        /*1f18*/ 	.word	index@(_ZN10layer_norm13ln_bwd_kernelINS_13Kernel_traitsI13__nv_bfloat16S2_fS2_fjLj1536ELj1ELj1ELj4ELj8ENS_18Kernel_traits_baseILj1536ES2_S2_fS2_fjLj128EEEEELb0ELb0ELb1ELb1EEEvNS_9BwdParamsE)
        /*1f1c*/ 	.word	0x00000000


	//----- nvinfo : EIATTR_MIN_STACK_SIZE
	.align		4
.L_1327:
        /*1f20*/ 	.byte	0x04, 0x12
        /*1f22*/ 	.short	(.L_1329 - .L_1328)
	.align		4
.L_1328:
        /*1f24*/ 	.word	index@(_ZN10layer_norm13ln_bwd_kernelINS_13Kernel_traitsI13__nv_bfloat16S2_fS2_fjLj1536ELj1ELj1ELj4ELj8ENS_18Kernel_traits_baseILj1536ES2_S2_fS2_fjLj128EEEEELb0ELb1ELb0ELb0EEEvNS_9BwdParamsE)
        /*1f28*/ 	.word	0x00000000


	//----- nvinfo : EIATTR_MIN_STACK_SIZE
	.align		4
.L_1329:
        /*1f2c*/ 	.byte	0x04, 0x12
        /*1f2e*/ 	.short	(.L_1331 - .L_1330)
	.align		4
.L_1330:
        /*1f30*/ 	.word	index@(_ZN10layer_norm13ln_bwd_kernelINS_13Kernel_traitsI13__nv_bfloat16S2_fS2_fjLj1536ELj1ELj1ELj4ELj8ENS_18Kernel_traits_baseILj1536ES2_S2_fS2_fjLj128EEEEELb0ELb1ELb0ELb1EEEvNS_9BwdParamsE)
        /*1f34*/ 	.word	0x00000000


	//----- nvinfo : EIATTR_MIN_STACK_SIZE
	.align		4
.L_1331:
        /*1f38*/ 	.byte	0x04, 0x12
        /*1f3a*/ 	.short	(.L_1333 - .L_1332)
	.align		4
.L_1332:
        /*1f3c*/ 	.word	index@(_ZN10layer_norm13ln_bwd_kernelINS_13Kernel_traitsI13__nv_bfloat16S2_fS2_fjLj1536ELj1ELj1ELj4ELj8ENS_18Kernel_traits_baseILj1536ES2_S2_fS2_fjLj128EEEEELb0ELb1ELb1ELb0EEEvNS_9BwdParamsE)
        /*1f40*/ 	.word	0x00000000


	//----- nvinfo : EIATTR_MIN_STACK_SIZE
	.align		4
.L_1333:
        /*1f44*/ 	.byte	0x04, 0x12
        /*1f46*/ 	.short	(.L_1335 - .L_1334)
	.align		4
.L_1334:
        /*1f48*/ 	.word	index@(_ZN10layer_norm13ln_bwd_kernelINS_13Kernel_traitsI13__nv_bfloat16S2_fS2_fjLj1536ELj1ELj1ELj4ELj8ENS_18Kernel_traits_baseILj1536ES2_S2_fS2_fjLj128EEEEELb0ELb1ELb1ELb1EEEvNS_9BwdParamsE)
        /*1f4c*/ 	.word	0x00000000


	//----- nvinfo : EIATTR_MIN_STACK_SIZE
	.align		4
.L_1335:
        /*1f50*/ 	.byte	0x04, 0x12
        /*1f52*/ 	.short	(.L_1337 - .L_1336)
	.align		4
.L_1336:
        /*1f54*/ 	.word	index@(_ZN10layer_norm13ln_bwd_kernelINS_13Kernel_traitsI13__nv_bfloat16S2_fS2_fjLj1536ELj1ELj1ELj4ELj8ENS_18Kernel_traits_baseILj1536ES2_S2_fS2_fjLj128EEEEELb1ELb0ELb0ELb0EEEvNS_9BwdParamsE)
        /*1f58*/ 	.word	0x00000000


	//----- nvinfo : EIATTR_MIN_STACK_SIZE
	.align		4
.L_1337:
        /*1f5c*/ 	.byte	0x04, 0x12
        /*1f5e*/ 	.short	(.L_1339 - .L_1338)
	.align		4
.L_1338:
        /*1f60*/ 	.word	index@(_ZN10layer_norm13ln_bwd_kernelINS_13Kernel_traitsI13__nv_bfloat16S2_fS2_fjLj1536ELj1ELj1ELj4ELj8ENS_18Kernel_traits_baseILj1536ES2_S2_fS2_fjLj128EEEEELb1ELb0ELb0ELb1EEEvNS_9BwdParamsE)
        /*1f64*/ 	.word	0x00000000


	//----- nvinfo : EIATTR_MIN_STACK_SIZE
	.align		4
.L_1339:
        /*1f68*/ 	.byte	0x04, 0x12
        /*1f6a*/ 	.short	(.L_1341 - .L_1340)
	.align		4
.L_1340:
        /*1f6c*/ 	.word	index@(_ZN10layer_norm22ln_bwd_finalize_kernelINS_22Kernel_traits_finalizeILj1536E13__nv_bfloat16S2_fS2_fjLb0ELj1024ELj4ENS_18Kernel_traits_baseILj1536ES2_S2_fS2_fjLj1024EEEEELb0ELb0EEEvNS_9BwdParamsE)
        /*1f70*/ 	.word	0x00000000


	//----- nvinfo : EIATTR_MIN_STACK_SIZE
	.align		4
.L_1341:
        /*1f74*/ 	.byte	0x04, 0x12
        /*1f76*/ 	.short	(.L_1343 - .L_1342)
	.align		4
.L_1342:
        /*1f78*/ 	.word	index@(_ZN10layer_norm13ln_bwd_kernelINS_13Kernel_traitsI13__nv_bfloat16S2_fS2_fjLj1536ELj1ELj1ELj4ELj8ENS_18Kernel_traits_baseILj1536ES2_S2_fS2_fjLj128EEEEELb1ELb0ELb1ELb0EEEvNS_9BwdParamsE)
        /*1f7c*/ 	.word	0x00000000


	//----- nvinfo : EIATTR_MIN_STACK_SIZE
	.align		4
.L_1343:
        /*1f80*/ 	.byte	0x04, 0x12
        /*1f82*/ 	.short	(.L_1345 - .L_1344)
	.align		4
.L_1344:
        /*1f84*/ 	.word	index@(_ZN10layer_norm22ln_bwd_finalize_kernelINS_22Kernel_traits_finalizeILj1536E13__nv_bfloat16S2_fS2_fjLb0ELj1024ELj4ENS_18Kernel_traits_baseILj1536ES2_S2_fS2_fjLj1024EEEEELb0ELb1EEEvNS_9BwdParamsE)
        /*1f88*/ 	.word	0x00000000


	//----- nvinfo : EIATTR_MIN_STACK_SIZE
	.align		4
.L_1345:
        /*1f8c*/ 	.byte	0x04, 0x12
        /*1f8e*/ 	.short	(.L_1347 - .L_1346)
	.align		4
.L_1346:
        /*1f90*/ 	.word	index@(_ZN10layer_norm13ln_bwd_kernelINS_13Kernel_traitsI13__nv_bfloat16S2_fS2_fjLj1536ELj1ELj1ELj4ELj8ENS_18Kernel_traits_baseILj1536ES2_S2_fS2_fjLj128EEEEELb1ELb0ELb1ELb1EEEvNS_9BwdParamsE)
        /*1f94*/ 	.word	0x00000000


	//----- nvinfo : EIATTR_MIN_STACK_SIZE
	.align		4
.L_1347:
        /*1f98*/ 	.byte	0x04, 0x12
        /*1f9a*/ 	.short	(.L_1349 - .L_1348)
	.align		4
.L_1348:
        /*1f9c*/ 	.word	index@(_ZN10layer_norm13ln_bwd_kernelINS_13Kernel_traitsI13__nv_bfloat16S2_fS2_fjLj1536ELj1ELj1ELj4ELj8ENS_18Kernel_traits_baseILj1536ES2_S2_fS2_fjLj128EEEEELb1ELb1ELb0ELb0EEEvNS_9BwdParamsE)
        /*1fa0*/ 	.word	0x00000000


	//----- nvinfo : EIATTR_MIN_STACK_SIZE
	.align		4
.L_1349:
        /*1fa4*/ 	.byte	0x04, 0x12
        /*1fa6*/ 	.short	(.L_1351 - .L_1350)
	.align		4
.L_1350:
        /*1fa8*/ 	.word	index@(_ZN10layer_norm13ln_bwd_kernelINS_13Kernel_traitsI13__nv_bfloat16S2_fS2_fjLj1536ELj1ELj1ELj4ELj8ENS_18Kernel_traits_baseILj1536ES2_S2_fS2_fjLj128EEEEELb1ELb1ELb0ELb1EEEvNS_9BwdParamsE)
        /*1fac*/ 	.word	0x00000000


	//----- nvinfo : EIATTR_MIN_STACK_SIZE
	.align		4
.L_1351:
        /*1fb0*/ 	.byte	0x04, 0x12
        /*1fb2*/ 	.short	(.L_1353 - .L_1352)
	.align		4
.L_1352:
        /*1fb4*/ 	.word	index@(_ZN10layer_norm22ln_bwd_finalize_kernelINS_22Kernel_traits_finalizeILj1536E13__nv_bfloat16S2_fS2_fjLb1ELj1024ELj4ENS_18Kernel_traits_baseILj1536ES2_S2_fS2_fjLj1024EEEEELb1ELb0EEEvNS_9BwdParamsE)
        /*1fb8*/ 	.word	0x00000000


	//----- nvinfo : EIATTR_MIN_STACK_SIZE
	.align		4
.L_1353:
        /*1fbc*/ 	.byte	0x04, 0x12
        /*1fbe*/ 	.short	(.L_1355 - .L_1354)
	.align		4
.L_1354:
        /*1fc0*/ 	.word	index@(_ZN10layer_norm13ln_bwd_kernelINS_13Kernel_traitsI13__nv_bfloat16S2_fS2_fjLj1536ELj1ELj1ELj4ELj8ENS_18Kernel_traits_baseILj1536ES2_S2_fS2_fjLj128EEEEELb1ELb1ELb1ELb0EEEvNS_9BwdParamsE)
        /*1fc4*/ 	.word	0x00000000


	//----- nvinfo : EIATTR_MIN_STACK_SIZE
	.align		4
.L_1355:
        /*1fc8*/ 	.byte	0x04, 0x12
        /*1fca*/ 	.short	(.L_1357 - .L_1356)
	.align		4
.L_1356:
        /*1fcc*/ 	.word	index@(_ZN10layer_norm22ln_bwd_finalize_kernelINS_22Kernel_traits_finalizeILj1536E13__nv_bfloat16S2_fS2_fjLb1ELj1024ELj4ENS_18Kernel_traits_baseILj1536ES2_S2_fS2_fjLj1024EEEEELb1ELb1EEEvNS_9BwdParamsE)
        /*1fd0*/ 	.word	0x00000000


	//----- nvinfo : EIATTR_MIN_STACK_SIZE
	.align		4
.L_1357:
        /*1fd4*/ 	.byte	0x04, 0x12
        /*1fd6*/ 	.short	(.L_1359 - .L_1358)
	.align		4
.L_1358:
        /*1fd8*/ 	.word	index@(_ZN10layer_norm13ln_bwd_kernelINS_13Kernel_traitsI13__nv_bfloat16S2_fS2_fjLj1536ELj1ELj1ELj4ELj8ENS_18Kernel_traits_baseILj1536ES2_S2_fS2_fjLj128EEEEELb1ELb1ELb1ELb1EEEvNS_9BwdParamsE)
        /*1fdc*/ 	.word	0x00000000


	//----- nvinfo : EIATTR_MIN_STACK_SIZE
	.align		4
.L_1359:
        /*1fe0*/ 	.byte	0x04, 0x12
        /*1fe2*/ 	.short	(.L_1361 - .L_1360)
	.align		4
.L_1360:
        /*1fe4*/ 	.word	index@(_ZN10layer_norm13ln_bwd_kernelINS_13Kernel_traitsIf13__nv_bfloat16fS2_fjLj1536ELj1ELj1ELj4ELj8ENS_18Kernel_traits_baseILj1536EfS2_fS2_fjLj128EEEEELb0ELb0ELb0ELb0EEEvNS_9BwdParamsE)
        /*1fe8*/ 	.word	0x00000000


	//----- nvinfo : EIATTR_MIN_STACK_SIZE
	.align		4
.L_1361:
        /*1fec*/ 	.byte	0x04, 0x12
        /*1fee*/ 	.short	(.L_1363 - .L_1362)
	.align		4
.L_1362:
        /*1ff0*/ 	.word	index@(_ZN10layer_norm13ln_bwd_kernelINS_13Kernel_traitsIf13__nv_bfloat16fS2_fjLj1536ELj1ELj1ELj4ELj8ENS_18Kernel_traits_baseILj1536EfS2_fS2_fjLj128EEEEELb0ELb0ELb0ELb1EEEvNS_9BwdParamsE)
        /*1ff4*/ 	.word	0x00000000


	//----- nvinfo : EIATTR_MIN_STACK_SIZE
	.align		4
.L_1363:
        /*1ff8*/ 	.byte	0x04, 0x12
        /*1ffa*/ 	.short	(.L_1365 - .L_1364)
	.align		4
.L_1364:
        /*1ffc*/ 	.word	index@(_ZN10layer_norm13ln_bwd_kernelINS_13Kernel_traitsIf13__nv_bfloat16fS2_fjLj1536ELj1ELj1ELj4ELj8ENS_18Kernel_traits_baseILj1536EfS2_fS2_fjLj128EEEEELb0ELb0ELb1ELb0EEEvNS_9BwdParamsE)
        /*2000*/ 	.word	0x00000000


	//----- nvinfo : EIATTR_MIN_STACK_SIZE
	.align		4
.L_1365:
        /*2004*/ 	.byte	0x04, 0x12
        /*2006*/ 	.short	(.L_1367 - .L_1366)
	.align		4
.L_1366:
        /*2008*/ 	.word	index@(_ZN10layer_norm13ln_bwd_kernelINS_13Kernel_traitsIf13__nv_bfloat16fS2_fjLj1536ELj1ELj1ELj4ELj8ENS_18Kernel_traits_baseILj1536EfS2_fS2_fjLj128EEEEELb0ELb0ELb1ELb1EEEvNS_9BwdParamsE)
        /*200c*/ 	.word	0x00000000


	//----- nvinfo : EIATTR_MIN_STACK_SIZE
	.align		4
.L_1367:
        /*2010*/ 	.byte	0x04, 0x12
        /*2012*/ 	.short	(.L_1369 - .L_1368)
	.align		4
.L_1368:
        /*2014*/ 	.word	index@(_ZN10layer_norm13ln_bwd_kernelINS_13Kernel_traitsIf13__nv_bfloat16fS2_fjLj1536ELj1ELj1ELj4ELj8ENS_18Kernel_traits_baseILj1536EfS2_fS2_fjLj128EEEEELb0ELb1ELb0ELb0EEEvNS_9BwdParamsE)
        /*2018*/ 	.word	0x00000000


	//----- nvinfo : EIATTR_MIN_STACK_SIZE
	.align		4
.L_1369:
        /*201c*/ 	.byte	0x04, 0x12
        /*201e*/ 	.short	(.L_1371 - .L_1370)
	.align		4
.L_1370:
        /*2020*/ 	.word	index@(_ZN10layer_norm13ln_bwd_kernelINS_13Kernel_traitsIf13__nv_bfloat16fS2_fjLj1536ELj1ELj1ELj4ELj8ENS_18Kernel_traits_baseILj1536EfS2_fS2_fjLj128EEEEELb0ELb1ELb0ELb1EEEvNS_9BwdParamsE)
        /*2024*/ 	.word	0x00000000


	//----- nvinfo : EIATTR_MIN_STACK_SIZE
	.align		4
.L_1371:
        /*2028*/ 	.byte	0x04, 0x12
        /*202a*/ 	.short	(.L_1373 - .L_1372)
	.align		4
.L_1372:
        /*202c*/ 	.word	index@(_ZN10layer_norm13ln_bwd_kernelINS_13Kernel_traitsIf13__nv_bfloat16fS2_fjLj1536ELj1ELj1ELj4ELj8ENS_18Kernel_traits_baseILj1536EfS2_fS2_fjLj128EEEEELb0ELb1ELb1ELb0EEEvNS_9BwdParamsE)
        /*2030*/ 	.word	0x00000008


	//----- nvinfo : EIATTR_MIN_STACK_SIZE
	.align		4
.L_1373:
        /*2034*/ 	.byte	0x04, 0x12
        /*2036*/ 	.short	(.L_1375 - .L_1374)
	.align		4
.L_1374:
        /*2038*/ 	.word	index@(_ZN10layer_norm13ln_bwd_kernelINS_13Kernel_traitsIf13__nv_bfloat16fS2_fjLj1536ELj1ELj1ELj4ELj8ENS_18Kernel_traits_baseILj1536EfS2_fS2_fjLj128EEEEELb0ELb1ELb1ELb1EEEvNS_9BwdParamsE)
        /*203c*/ 	.word	0x00000000


	//----- nvinfo : EIATTR_MIN_STACK_SIZE
	.align		4
.L_1375:
        /*2040*/ 	.byte	0x04, 0x12
        /*2042*/ 	.short	(.L_1377 - .L_1376)
	.align		4
.L_1376:
        /*2044*/ 	.word	index@(_ZN10layer_norm13ln_bwd_kernelINS_13Kernel_traitsIf13__nv_bfloat16fS2_fjLj1536ELj1ELj1ELj4ELj8ENS_18Kernel_traits_baseILj1536EfS2_fS2_fjLj128EEEEELb1ELb0ELb0ELb0EEEvNS_9BwdParamsE)
        /*2048*/ 	.word	0x00000000


	//----- nvinfo : EIATTR_MIN_STACK_SIZE
	.align		4
.L_1377:
        /*204c*/ 	.byte	0x04, 0x12
        /*204e*/ 	.short	(.L_1379 - .L_1378)
	.align		4
.L_1378:
        /*2050*/ 	.word	index@(_ZN10layer_norm13ln_bwd_kernelINS_13Kernel_traitsIf13__nv_bfloat16fS2_fjLj1536ELj1ELj1ELj4ELj8ENS_18Kernel_traits_baseILj1536EfS2_fS2_fjLj128EEEEELb1ELb0ELb0ELb1EEEvNS_9BwdParamsE)
        /*2054*/ 	.word	0x00000000


	//----- nvinfo : EIATTR_MIN_STACK_SIZE
	.align		4
.L_1379:
        /*2058*/ 	.byte	0x04, 0x12
        /*205a*/ 	.short	(.L_1381 - .L_1380)
	.align		4
.L_1380:
        /*205c*/ 	.word	index@(_ZN10layer_norm22ln_bwd_finalize_kernelINS_22Kernel_traits_finalizeILj1536Ef13__nv_bfloat16fS2_fjLb0ELj1024ELj4ENS_18Kernel_traits_baseILj1536EfS2_fS2_fjLj1024EEEEELb0ELb0EEEvNS_9BwdParamsE)
        /*2060*/ 	.word	0x00000000


	//----- nvinfo : EIATTR_MIN_STACK_SIZE
	.align		4
.L_1381:
        /*2064*/ 	.byte	0x04, 0x12
        /*2066*/ 	.short	(.L_1383 - .L_1382)
	.align		4
.L_1382:
        /*2068*/ 	.word	index@(_ZN10layer_norm13ln_bwd_kernelINS_13Kernel_traitsIf13__nv_bfloat16fS2_fjLj1536ELj1ELj1ELj4ELj8ENS_18Kernel_traits_baseILj1536EfS2_fS2_fjLj128EEEEELb1ELb0ELb1ELb0EEEvNS_9BwdParamsE)
        /*206c*/ 	.word	0x00000000


	//----- nvinfo : EIATTR_MIN_STACK_SIZE
	.align		4
.L_1383:
        /*2070*/ 	.byte	0x04, 0x12
        /*2072*/ 	.short	(.L_1385 - .L_1384)
	.align		4
.L_1384:
        /*2074*/ 	.word	index@(_ZN10layer_norm22ln_bwd_finalize_kernelINS_22Kernel_traits_finalizeILj1536Ef13__nv_bfloat16fS2_fjLb0ELj1024ELj4ENS_18Kernel_traits_baseILj1536EfS2_fS2_fjLj1024EEEEELb0ELb1EEEvNS_9BwdParamsE)
        /*2078*/ 	.word	0x00000000


	//----- nvinfo : EIATTR_MIN_STACK_SIZE
	.align		4
.L_1385:
        /*207c*/ 	.byte	0x04, 0x12
        /*207e*/ 	.short	(.L_1387 - .L_1386)
	.align		4
.L_1386:
        /*2080*/ 	.word	index@(_ZN10layer_norm13ln_bwd_kernelINS_13Kernel_traitsIf13__nv_bfloat16fS2_fjLj1536ELj1ELj1ELj4ELj8ENS_18Kernel_traits_baseILj1536EfS2_fS2_fjLj128EEEEELb1ELb0ELb1ELb1EEEvNS_9BwdParamsE)
        /*2084*/ 	.word	0x00000000


	//----- nvinfo : EIATTR_MIN_STACK_SIZE
	.align		4
.L_1387:
        /*2088*/ 	.byte	0x04, 0x12
        /*208a*/ 	.short	(.L_1389 - .L_1388)
	.align		4
.L_1388:
        /*208c*/ 	.word	index@(_ZN10layer_norm13ln_bwd_kernelINS_13Kernel_traitsIf13__nv_bfloat16fS2_fjLj1536ELj1ELj1ELj4ELj8ENS_18Kernel_traits_baseILj1536EfS2_fS2_fjLj128EEEEELb1ELb1ELb0ELb0EEEvNS_9BwdParamsE)
        /*2090*/ 	.word	0x00000000


	//----- nvinfo : EIATTR_MIN_STACK_SIZE
	.align		4
.L_1389:
        /*2094*/ 	.byte	0x04, 0x12
        /*2096*/ 	.short	(.L_1391 - .L_1390)
	.align		4
.L_1390:
        /*2098*/ 	.word	index@(_ZN10layer_norm13ln_bwd_kernelINS_13Kernel_traitsIf13__nv_bfloat16fS2_fjLj1536ELj1ELj1ELj4ELj8ENS_18Kernel_traits_baseILj1536EfS2_fS2_fjLj128EEEEELb1ELb1ELb0ELb1EEEvNS_9BwdParamsE)
        /*209c*/ 	.word	0x00000000


	//----- nvinfo : EIATTR_MIN_STACK_SIZE
	.align		4
.L_1391:
        /*20a0*/ 	.byte	0x04, 0x12
        /*20a2*/ 	.short	(.L_1393 - .L_1392)
	.align		4
.L_1392:
        /*20a4*/ 	.word	index@(_ZN10layer_norm22ln_bwd_finalize_kernelINS_22Kernel_traits_finalizeILj1536Ef13__nv_bfloat16fS2_fjLb1ELj1024ELj4ENS_18Kernel_traits_baseILj1536EfS2_fS2_fjLj1024EEEEELb1ELb0EEEvNS_9BwdParamsE)
        /*20a8*/ 	.word	0x00000000


	//----- nvinfo : EIATTR_MIN_STACK_SIZE
	.align		4
.L_1393:
        /*20ac*/ 	.byte	0x04, 0x12
        /*20ae*/ 	.short	(.L_1395 - .L_1394)
	.align		4
.L_1394:
        /*20b0*/ 	.word	index@(_ZN10layer_norm13ln_bwd_kernelINS_13Kernel_traitsIf13__nv_bfloat16fS2_fjLj1536ELj1ELj1ELj4ELj8ENS_18Kernel_traits_baseILj1536EfS2_fS2_fjLj128EEEEELb1ELb1ELb1ELb0EEEvNS_9BwdParamsE)
        /*20b4*/ 	.word	0x00000000


	//----- nvinfo : EIATTR_MIN_STACK_SIZE
	.align		4
.L_1395:
        /*20b8*/ 	.byte	0x04, 0x12
        /*20ba*/ 	.short	(.L_1397 - .L_1396)
	.align		4
.L_1396:
        /*20bc*/ 	.word	index@(_ZN10layer_norm22ln_bwd_finalize_kernelINS_22Kernel_traits_finalizeILj1536Ef13__nv_bfloat16fS2_fjLb1ELj1024ELj4ENS_18Kernel_traits_baseILj1536EfS2_fS2_fjLj1024EEEEELb1ELb1EEEvNS_9BwdParamsE)
        /*20c0*/ 	.word	0x00000000


	//----- nvinfo : EIATTR_MIN_STACK_SIZE
	.align		4
.L_1397:
        /*20c4*/ 	.byte	0x04, 0x12
        /*20c6*/ 	.short	(.L_1399 - .L_1398)
	.align		4
.L_1398:
        /*20c8*/ 	.word	index@(_ZN10layer_norm13ln_bwd_kernelINS_13Kernel_traitsIf13__nv_bfloat16fS2_fjLj1536ELj1ELj1ELj4ELj8ENS_18Kernel_traits_baseILj1536EfS2_fS2_fjLj128EEEEELb1ELb1ELb1ELb1EEEvNS_9BwdParamsE)
        /*20cc*/ 	.word	0x00000000


	//----- nvinfo : EIATTR_MIN_STACK_SIZE
	.align		4
.L_1399:
        /*20d0*/ 	.byte	0x04, 0x12
        /*20d2*/ 	.short	(.L_1401 - .L_1400)
	.align		4
.L_1400:
        /*20d4*/ 	.word	index@(_ZN10layer_norm13ln_bwd_kernelINS_13Kernel_traitsIf6__halfS2_S2_fjLj1536ELj1ELj1ELj4ELj8ENS_18Kernel_traits_baseILj1536EfS2_S2_S2_fjLj128EEEEELb0ELb0ELb0ELb0EEEvNS_9BwdParamsE)
        /*20d8*/ 	.word	0x00000000


	//----- nvinfo : EIATTR_MIN_STACK_SIZE
	.align		4
.L_1401:
        /*20dc*/ 	.byte	0x04, 0x12
        /*20de*/ 	.short	(.L_1403 - .L_1402)
	.align		4
.L_1402:
        /*20e0*/ 	.word	index@(_ZN10layer_norm13ln_bwd_kernelINS_13Kernel_traitsIf6__halfS2_S2_fjLj1536ELj1ELj1ELj4ELj8ENS_18Kernel_traits_baseILj1536EfS2_S2_S2_fjLj128EEEEELb0ELb0ELb0ELb1EEEvNS_9BwdParamsE)
        /*20e4*/ 	.word	0x00000000


	//----- nvinfo : EIATTR_MIN_STACK_SIZE
	.align		4
.L_1403:
        /*20e8*/ 	.byte	0x04, 0x12
        /*20ea*/ 	.short	(.L_1405 - .L_1404)
	.align		4
.L_1404:
        /*20ec*/ 	.word	index@(_ZN10layer_norm13ln_bwd_kernelINS_13Kernel_traitsIf6__halfS2_S2_fjLj1536ELj1ELj1ELj4ELj8ENS_18Kernel_traits_baseILj1536EfS2_S2_S2_fjLj128EEEEELb0ELb0ELb1ELb0EEEvNS_9BwdParamsE)
        /*20f0*/ 	.word	0x00000000


	//----- nvinfo : EIATTR_MIN_STACK_SIZE
	.align		4
.L_1405:
        /*20f4*/ 	.byte	0x04, 0x12
        /*20f6*/ 	.short	(.L_1407 - .L_1406)
	.align		4
.L_1406:
        /*20f8*/ 	.word	index@(_ZN10layer_norm13ln_bwd_kernelINS_13Kernel_traitsIf6__halfS2_S2_fjLj1536ELj1ELj1ELj4ELj8ENS_18Kernel_traits_baseILj1536EfS2_S2_S2_fjLj128EEEEELb0ELb0ELb1ELb1EEEvNS_9BwdParamsE)
        /*20fc*/ 	.word	0x00000000


	//----- nvinfo : EIATTR_MIN_STACK_SIZE
	.align		4
.L_1407:
        /*2100*/ 	.byte	0x04, 0x12
        /*2102*/ 	.short	(.L_1409 - .L_1408)
	.align		4
.L_1408:
        /*2104*/ 	.word	index@(_ZN10layer_norm13ln_bwd_kernelINS_13Kernel_traitsIf6__halfS2_S2_fjLj1536ELj1ELj1ELj4ELj8ENS_18Kernel_traits_baseILj1536EfS2_S2_S2_fjLj128EEEEELb0ELb1ELb0ELb0EEEvNS_9BwdParamsE)
        /*2108*/ 	.word	0x00000000


	//----- nvinfo : EIATTR_MIN_STACK_SIZE
	.align		4
.L_1409:
        /*210c*/ 	.byte	0x04, 0x12
        /*210e*/ 	.short	(.L_1411 - .L_1410)
	.align		4
.L_1410:
        /*2110*/ 	.word	index@(_ZN10layer_norm13ln_bwd_kernelINS_13Kernel_traitsIf6__halfS2_S2_fjLj1536ELj1ELj1ELj4ELj8ENS_18Kernel_traits_baseILj1536EfS2_S2_S2_fjLj128EEEEELb0ELb1ELb0ELb1EEEvNS_9BwdParamsE)
        /*2114*/ 	.word	0x00000000


	//----- nvinfo : EIATTR_MIN_STACK_SIZE
	.align		4
.L_1411:
        /*2118*/ 	.byte	0x04, 0x12
        /*211a*/ 	.short	(.L_1413 - .L_1412)
	.align		4
.L_1412:
        /*211c*/ 	.word	index@(_ZN10layer_norm13ln_bwd_kernelINS_13Kernel_traitsIf6__halfS2_S2_fjLj1536ELj1ELj1ELj4ELj8ENS_18Kernel_traits_baseILj1536EfS2_S2_S2_fjLj128EEEEELb0ELb1ELb1ELb0EEEvNS_9BwdParamsE)
        /*2120*/ 	.word	0x00000000


	//----- nvinfo : EIATTR_MIN_STACK_SIZE
	.align		4
.L_1413:
        /*2124*/ 	.byte	0x04, 0x12
        /*2126*/ 	.short	(.L_1415 - .L_1414)
	.align		4
.L_1414:
        /*2128*/ 	.word	index@(_ZN10layer_norm13ln_bwd_kernelINS_13Kernel_traitsIf6__halfS2_S2_fjLj1536ELj1ELj1ELj4ELj8ENS_18Kernel_traits_baseILj1536EfS2_S2_S2_fjLj128EEEEELb0ELb1ELb1ELb1EEEvNS_9BwdParamsE)
        /*212c*/ 	.word	0x00000000


	//----- nvinfo : EIATTR_MIN_STACK_SIZE
	.align		4
.L_1415:
        /*2130*/ 	.byte	0x04, 0x12
        /*2132*/ 	.short	(.L_1417 - .L_1416)
	.align		4
.L_1416:
        /*2134*/ 	.word	index@(_ZN10layer_norm13ln_bwd_kernelINS_13Kernel_traitsIf6__halfS2_S2_fjLj1536ELj1ELj1ELj4ELj8ENS_18Kernel_traits_baseILj1536EfS2_S2_S2_fjLj128EEEEELb1ELb0ELb0ELb0EEEvNS_9BwdParamsE)
        /*2138*/ 	.word	0x00000000


	//----- nvinfo : EIATTR_MIN_STACK_SIZE
	.align		4
.L_1417:
        /*213c*/ 	.byte	0x04, 0x12
        /*213e*/ 	.short	(.L_1419 - .L_1418)
	.align		4
.L_1418:
        /*2140*/ 	.word	index@(_ZN10layer_norm13ln_bwd_kernelINS_13Kernel_traitsIf6__halfS2_S2_fjLj1536ELj1ELj1ELj4ELj8ENS_18Kernel_traits_baseILj1536EfS2_S2_S2_fjLj128EEEEELb1ELb0ELb0ELb1EEEvNS_9BwdParamsE)
        /*2144*/ 	.word	0x00000000


	//----- nvinfo : EIATTR_MIN_STACK_SIZE
	.align		4
.L_1419:
        /*2148*/ 	.byte	0x04, 0x12
        /*214a*/ 	.short	(.L_1421 - .L_1420)
	.align		4
.L_1420:
        /*214c*/ 	.word	index@(_ZN10layer_norm22ln_bwd_finalize_kernelINS_22Kernel_traits_finalizeILj1536Ef6__halfS2_S2_fjLb0ELj1024ELj4ENS_18Kernel_traits_baseILj1536EfS2_S2_S2_fjLj1024EEEEELb0ELb0EEEvNS_9BwdParamsE)
        /*2150*/ 	.word	0x00000000


	//----- nvinfo : EIATTR_MIN_STACK_SIZE
	.align		4
.L_1421:
        /*2154*/ 	.byte	0x04, 0x12
        /*2156*/ 	.short	(.L_1423 - .L_1422)
	.align		4
.L_1422:
        /*2158*/ 	.word	index@(_ZN10layer_norm13ln_bwd_kernelINS_13Kernel_traitsIf6__halfS2_S2_fjLj1536ELj1ELj1ELj4ELj8ENS_18Kernel_traits_baseILj1536EfS2_S2_S2_fjLj128EEEEELb1ELb0ELb1ELb0EEEvNS_9BwdParamsE)
        /*215c*/ 	.word	0x00000000


	//----- nvinfo : EIATTR_MIN_STACK_SIZE
	.align		4
.L_1423:
        /*2160*/ 	.byte	0x04, 0x12
        /*2162*/ 	.short	(.L_1425 - .L_1424)
	.align		4
.L_1424:
        /*2164*/ 	.word	index@(_ZN10layer_norm22ln_bwd_finalize_kernelINS_22Kernel_traits_finalizeILj1536Ef6__halfS2_S2_fjLb0ELj1024ELj4ENS_18Kernel_traits_baseILj1536EfS2_S2_S2_fjLj1024EEEEELb0ELb1EEEvNS_9BwdParamsE)
        /*2168*/ 	.word	0x00000000


	//----- nvinfo : EIATTR_MIN_STACK_SIZE
	.align		4
.L_1425:
        /*216c*/ 	.byte	0x04, 0x12
        /*216e*/ 	.short	(.L_1427 - .L_1426)
	.align		4
.L_1426:
        /*2170*/ 	.word	index@(_ZN10layer_norm13ln_bwd_kernelINS_13Kernel_traitsIf6__halfS2_S2_fjLj1536ELj1ELj1ELj4ELj8ENS_18Kernel_traits_baseILj1536EfS2_S2_S2_fjLj128EEEEELb1ELb0ELb1ELb1EEEvNS_9BwdParamsE)
        /*2174*/ 	.word	0x00000000


	//----- nvinfo : EIATTR_MIN_STACK_SIZE
	.align		4
.L_1427:
        /*2178*/ 	.byte	0x04, 0x12
        /*217a*/ 	.short	(.L_1429 - .L_1428)
	.align		4
.L_1428:
        /*217c*/ 	.word	index@(_ZN10layer_norm13ln_bwd_kernelINS_13Kernel_traitsIf6__halfS2_S2_fjLj1536ELj1ELj1ELj4ELj8ENS_18Kernel_traits_baseILj1536EfS2_S2_S2_fjLj128EEEEELb1ELb1ELb0ELb0EEEvNS_9BwdParamsE)
        /*2180*/ 	.word	0x00000000


	//----- nvinfo : EIATTR_MIN_STACK_SIZE
	.align		4
.L_1429:
        /*2184*/ 	.byte	0x04, 0x12
        /*2186*/ 	.short	(.L_1431 - .L_1430)
	.align		4
.L_1430:
        /*2188*/ 	.word	index@(_ZN10layer_norm13ln_bwd_kernelINS_13Kernel_traitsIf6__halfS2_S2_fjLj1536ELj1ELj1ELj4ELj8ENS_18Kernel_traits_baseILj1536EfS2_S2_S2_fjLj128EEEEELb1ELb1ELb0ELb1EEEvNS_9BwdParamsE)
        /*218c*/ 	.word	0x00000000


	//----- nvinfo : EIATTR_MIN_STACK_SIZE
	.align		4
.L_1431:
        /*2190*/ 	.byte	0x04, 0x12
        /*2192*/ 	.short	(.L_1433 - .L_1432)
	.align		4
.L_1432:
        /*2194*/ 	.word	index@(_ZN10layer_norm22ln_bwd_finalize_kernelINS_22Kernel_traits_finalizeILj1536Ef6__halfS2_S2_fjLb1ELj1024ELj4ENS_18Kernel_traits_baseILj1536EfS2_S2_S2_fjLj1024EEEEELb1ELb0EEEvNS_9BwdParamsE)
        /*2198*/ 	.word	0x00000000


	//----- nvinfo : EIATTR_MIN_STACK_SIZE
	.align		4
.L_1433:
        /*219c*/ 	.byte	0x04, 0x12
        /*219e*/ 	.short	(.L_1435 - .L_1434)
	.align		4
.L_1434:
        /*21a0*/ 	.word	index@(_ZN10layer_norm13ln_bwd_kernelINS_13Kernel_traitsIf6__halfS2_S2_fjLj1536ELj1ELj1ELj4ELj8ENS_18Kernel_traits_baseILj1536EfS2_S2_S2_fjLj128EEEEELb1ELb1ELb1ELb0EEEvNS_9BwdParamsE)
        /*21a4*/ 	.word	0x00000000


	//----- nvinfo : EIATTR_MIN_STACK_SIZE
	.align		4
.L_1435:
        /*21a8*/ 	.byte	0x04, 0x12
        /*21aa*/ 	.short	(.L_1437 - .L_1436)
	.align		4
.L_1436:
        /*21ac*/ 	.word	index@(_ZN10layer_norm22ln_bwd_finalize_kernelINS_22Kernel_traits_finalizeILj1536Ef6__halfS2_S2_fjLb1ELj1024ELj4ENS_18Kernel_traits_baseILj1536EfS2_S2_S2_fjLj1024EEEEELb1ELb1EEEvNS_9BwdParamsE)
        /*21b0*/ 	.word	0x00000000


	//----- nvinfo : EIATTR_MIN_STACK_SIZE
	.align		4
.L_1437:
        /*21b4*/ 	.byte	0x04, 0x12
        /*21b6*/ 	.short	(.L_1439 - .L_1438)
	.align		4
.L_1438:
        /*21b8*/ 	.word	index@(_ZN10layer_norm13ln_bwd_kernelINS_13Kernel_traitsIf6__halfS2_S2_fjLj1536ELj1ELj1ELj4ELj8ENS_18Kernel_traits_baseILj1536EfS2_S2_S2_fjLj128EEEEELb1ELb1ELb1ELb1EEEvNS_9BwdParamsE)
        /*21bc*/ 	.word	0x00000000


	//----- nvinfo : EIATTR_MIN_STACK_SIZE
	.align		4
.L_1439:
        /*21c0*/ 	.byte	0x04, 0x12
        /*21c2*/ 	.short	(.L_1441 - .L_1440)
	.align		4
.L_1440:
        /*21c4*/ 	.word	index@(_ZN10layer_norm13ln_bwd_kernelINS_13Kernel_traitsI6__halfS2_fS2_fjLj1536ELj1ELj1ELj4ELj8ENS_18Kernel_traits_baseILj1536ES2_S2_fS2_fjLj128EEEEELb0ELb0ELb0ELb0EEEvNS_9BwdParamsE)
        /*21c8*/ 	.word	0x00000000


	//----- nvinfo : EIATTR_MIN_STACK_SIZE
	.align		4
.L_1441:
        /*21cc*/ 	.byte	0x04, 0x12
        /*21ce*/ 	.short	(.L_1443 - .L_1442)
	.align		4
.L_1442:
        /*21d0*/ 	.word	index@(_ZN10layer_norm13ln_bwd_kernelINS_13Kernel_traitsI6__halfS2_fS2_fjLj1536ELj1ELj1ELj4ELj8ENS_18Kernel_traits_baseILj1536ES2_S2_fS2_fjLj128EEEEELb0ELb0ELb0ELb1EEEvNS_9BwdParamsE)
        /*21d4*/ 	.word	0x00000000


	//----- nvinfo : EIATTR_MIN_STACK_SIZE
	.align		4
.L_1443:
        /*21d8*/ 	.byte	0x04, 0x12
        /*21da*/ 	.short	(.L_1445 - .L_1444)
	.align		4
.L_1444:
        /*21dc*/ 	.word	index@(_ZN10layer_norm13ln_bwd_kernelINS_13Kernel_traitsI6__halfS2_fS2_fjLj1536ELj1ELj1ELj4ELj8ENS_18Kernel_traits_baseILj1536ES2_S2_fS2_fjLj128EEEEELb0ELb0ELb1ELb0EEEvNS_9BwdParamsE)
        /*21e0*/ 	.word	0x00000000


	//----- nvinfo : EIATTR_MIN_STACK_SIZE
	.align		4
.L_1445:
        /*21e4*/ 	.byte	0x04, 0x12
        /*21e6*/ 	.short	(.L_1447 - .L_1446)
	.align		4
.L_1446:
        /*21e8*/ 	.word	index@(_ZN10layer_norm13ln_bwd_kernelINS_13Kernel_traitsI6__halfS2_fS2_fjLj1536ELj1ELj1ELj4ELj8ENS_18Kernel_traits_baseILj1536ES2_S2_fS2_fjLj128EEEEELb0ELb0ELb1ELb1EEEvNS_9BwdParamsE)
        /*21ec*/ 	.word	0x00000000


	//----- nvinfo : EIATTR_MIN_STACK_SIZE
	.align		4
.L_1447:
        /*21f0*/ 	.byte	0x04, 0x12
        /*21f2*/ 	.short	(.L_1449 - .L_1448)
	.align		4
.L_1448:
        /*21f4*/ 	.word	index@(_ZN10layer_norm13ln_bwd_kernelINS_13Kernel_traitsI6__halfS2_fS2_fjLj1536ELj1ELj1ELj4ELj8ENS_18Kernel_traits_baseILj1536ES2_S2_fS2_fjLj128EEEEELb0ELb1ELb0ELb0EEEvNS_9BwdParamsE)
        /*21f8*/ 	.word	0x00000000


	//----- nvinfo : EIATTR_MIN_STACK_SIZE
	.align		4
.L_1449:
        /*21fc*/ 	.byte	0x04, 0x12
        /*21fe*/ 	.short	(.L_1451 - .L_1450)
	.align		4
.L_1450:
        /*2200*/ 	.word	index@(_ZN10layer_norm13ln_bwd_kernelINS_13Kernel_traitsI6__halfS2_fS2_fjLj1536ELj1ELj1ELj4ELj8ENS_18Kernel_traits_baseILj1536ES2_S2_fS2_fjLj128EEEEELb0ELb1ELb0ELb1EEEvNS_9BwdParamsE)
        /*2204*/ 	.word	0x00000000


	//----- nvinfo : EIATTR_MIN_STACK_SIZE
	.align		4
.L_1451:
        /*2208*/ 	.byte	0x04, 0x12
        /*220a*/ 	.short	(.L_1453 - .L_1452)
	.align		4
.L_1452:
        /*220c*/ 	.word	index@(_ZN10layer_norm13ln_bwd_kernelINS_13Kernel_traitsI6__halfS2_fS2_fjLj1536ELj1ELj1ELj4ELj8ENS_18Kernel_traits_baseILj1536ES2_S2_fS2_fjLj128EEEEELb0ELb1ELb1ELb0EEEvNS_9BwdParamsE)
        /*2210*/ 	.word	0x00000000


	//----- nvinfo : EIATTR_MIN_STACK_SIZE
	.align		4
.L_1453:
        /*2214*/ 	.byte	0x04, 0x12
        /*2216*/ 	.short	(.L_1455 - .L_1454)
	.align		4
.L_1454:
        /*2218*/ 	.word	index@(_ZN10layer_norm13ln_bwd_kernelINS_13Kernel_traitsI6__halfS2_fS2_fjLj1536ELj1ELj1ELj4ELj8ENS_18Kernel_traits_baseILj1536ES2_S2_fS2_fjLj128EEEEELb0ELb1ELb1ELb1EEEvNS_9BwdParamsE)
        /*221c*/ 	.word	0x00000000


	//----- nvinfo : EIATTR_MIN_STACK_SIZE
	.align		4
.L_1455:
        /*2220*/ 	.byte	0x04, 0x12
        /*2222*/ 	.short	(.L_1457 - .L_1456)
	.align		4
.L_1456:
        /*2224*/ 	.word	index@(_ZN10layer_norm13ln_bwd_kernelINS_13Kernel_traitsI6__halfS2_fS2_fjLj1536ELj1ELj1ELj4ELj8ENS_18Kernel_traits_baseILj1536ES2_S2_fS2_fjLj128EEEEELb1ELb0ELb0ELb0EEEvNS_9BwdParamsE)
        /*2228*/ 	.word	0x00000000


	//----- nvinfo : EIATTR_MIN_STACK_SIZE
	.align		4
.L_1457:
        /*222c*/ 	.byte	0x04, 0x12
        /*222e*/ 	.short	(.L_1459 - .L_1458)
	.align		4
.L_1458:
        /*2230*/ 	.word	index@(_ZN10layer_norm13ln_bwd_kernelINS_13Kernel_traitsI6__halfS2_fS2_fjLj1536ELj1ELj1ELj4ELj8ENS_18Kernel_traits_baseILj1536ES2_S2_fS2_fjLj128EEEEELb1ELb0ELb0ELb1EEEvNS_9BwdParamsE)
        /*2234*/ 	.word	0x00000000


	//----- nvinfo : EIATTR_MIN_STACK_SIZE
	.align		4
.L_1459:
        /*2238*/ 	.byte	0x04, 0x12
        /*223a*/ 	.short	(.L_1461 - .L_1460)
	.align		4
.L_1460:
        /*223c*/ 	.word	index@(_ZN10layer_norm22ln_bwd_finalize_kernelINS_22Kernel_traits_finalizeILj1536E6__halfS2_fS2_fjLb0ELj1024ELj4ENS_18Kernel_traits_baseILj1536ES2_S2_fS2_fjLj1024EEEEELb0ELb0EEEvNS_9BwdParamsE)
        /*2240*/ 	.word	0x00000000


	//----- nvinfo : EIATTR_MIN_STACK_SIZE
	.align		4
.L_1461:
        /*2244*/ 	.byte	0x04, 0x12
        /*2246*/ 	.short	(.L_1463 - .L_1462)
	.align		4
.L_1462:
        /*2248*/ 	.word	index@(_ZN10layer_norm13ln_bwd_kernelINS_13Kernel_traitsI6__halfS2_fS2_fjLj1536ELj1ELj1ELj4ELj8ENS_18Kernel_traits_baseILj1536ES2_S2_fS2_fjLj128EEEEELb1ELb0ELb1ELb0EEEvNS_9BwdParamsE)
        /*224c*/ 	.word	0x00000000


	//----- nvinfo : EIATTR_MIN_STACK_SIZE
	.align		4
.L_1463:
        /*2250*/ 	.byte	0x04, 0x12
        /*2252*/ 	.short	(.L_1465 - .L_1464)
	.align		4
.L_1464:
        /*2254*/ 	.word	index@(_ZN10layer_norm22ln_bwd_finalize_kernelINS_22Kernel_traits_finalizeILj1536E6__halfS2_fS2_fjLb0ELj1024ELj4ENS_18Kernel_traits_baseILj1536ES2_S2_fS2_fjLj1024EEEEELb0ELb1EEEvNS_9BwdParamsE)
        /*2258*/ 	.word	0x00000000


	//----- nvinfo : EIATTR_MIN_STACK_SIZE
	.align		4
.L_1465:
        /*225c*/ 	.byte	0x04, 0x12
        /*225e*/ 	.short	(.L_1467 - .L_1466)
	.align		4
.L_1466:
        /*2260*/ 	.word	index@(_ZN10layer_norm13ln_bwd_kernelINS_13Kernel_traitsI6__halfS2_fS2_fjLj1536ELj1ELj1ELj4ELj8ENS_18Kernel_traits_baseILj1536ES2_S2_fS2_fjLj128EEEEELb1ELb0ELb1ELb1EEEvNS_9BwdParamsE)
        /*2264*/ 	.word	0x00000000


	//----- nvinfo : EIATTR_MIN_STACK_SIZE
	.align		4
.L_1467:
        /*2268*/ 	.byte	0x04, 0x12
        /*226a*/ 	.short	(.L_1469 - .L_1468)
	.align		4
.L_1468:
        /*226c*/ 	.word	index@(_ZN10layer_norm13ln_bwd_kernelINS_13Kernel_traitsI6__halfS2_fS2_fjLj1536ELj1ELj1ELj4ELj8ENS_18Kernel_traits_baseILj1536ES2_S2_fS2_fjLj128EEEEELb1ELb1ELb0ELb0EEEvNS_9BwdParamsE)
        /*2270*/ 	.word	0x00000000


	//----- nvinfo : EIATTR_MIN_STACK_SIZE
	.align		4
.L_1469:
        /*2274*/ 	.byte	0x04, 0x12
        /*2276*/ 	.short	(.L_1471 - .L_1470)
	.align		4
.L_1470:
        /*2278*/ 	.word	index@(_ZN10layer_norm13ln_bwd_kernelINS_13Kernel_traitsI6__halfS2_fS2_fjLj1536ELj1ELj1ELj4ELj8ENS_18Kernel_traits_baseILj1536ES2_S2_fS2_fjLj128EEEEELb1ELb1ELb0ELb1EEEvNS_9BwdParamsE)
        /*227c*/ 	.word	0x00000000


	//----- nvinfo : EIATTR_MIN_STACK_SIZE
	.align		4
.L_1471:
        /*2280*/ 	.byte	0x04, 0x12
        /*2282*/ 	.short	(.L_1473 - .L_1472)
	.align		4
.L_1472:
        /*2284*/ 	.word	index@(_ZN10layer_norm22ln_bwd_finalize_kernelINS_22Kernel_traits_finalizeILj1536E6__halfS2_fS2_fjLb1ELj1024ELj4ENS_18Kernel_traits_baseILj1536ES2_S2_fS2_fjLj1024EEEEELb1ELb0EEEvNS_9BwdParamsE)
        /*2288*/ 	.word	0x00000000


	//----- nvinfo : EIATTR_MIN_STACK_SIZE
	.align		4
.L_1473:
        /*228c*/ 	.byte	0x04, 0x12
        /*228e*/ 	.short	(.L_1475 - .L_1474)
	.align		4
.L_1474:
        /*2290*/ 	.word	index@(_ZN10layer_norm13ln_bwd_kernelINS_13Kernel_traitsI6__halfS2_fS2_fjLj1536ELj1ELj1ELj4ELj8ENS_18Kernel_traits_baseILj1536ES2_S2_fS2_fjLj128EEEEELb1ELb1ELb1ELb0EEEvNS_9BwdParamsE)
        /*2294*/ 	.word	0x00000000


	//----- nvinfo : EIATTR_MIN_STACK_SIZE
	.align		4
.L_1475:
        /*2298*/ 	.byte	0x04, 0x12
        /*229a*/ 	.short	(.L_1477 - .L_1476)
	.align		4
.L_1476:
        /*229c*/ 	.word	index@(_ZN10layer_norm22ln_bwd_finalize_kernelINS_22Kernel_traits_finalizeILj1536E6__halfS2_fS2_fjLb1ELj1024ELj4ENS_18Kernel_traits_baseILj1536ES2_S2_fS2_fjLj1024EEEEELb1ELb1EEEvNS_9BwdParamsE)
        /*22a0*/ 	.word	0x00000000


	//----- nvinfo : EIATTR_MIN_STACK_SIZE
	.align		4
.L_1477:
        /*22a4*/ 	.byte	0x04, 0x12
        /*22a6*/ 	.short	(.L_1479 - .L_1478)
	.align		4
.L_1478:
        /*22a8*/ 	.word	index@(_ZN10layer_norm13ln_bwd_kernelINS_13Kernel_traitsI6__halfS2_fS2_fjLj1536ELj1ELj1ELj4ELj8ENS_18Kernel_traits_baseILj1536ES2_S2_fS2_fjLj128EEEEELb1ELb1ELb1ELb1EEEvNS_9BwdParamsE)
        /*22ac*/ 	.word	0x00000000


	//----- nvinfo : EIATTR_MIN_STACK_SIZE
	.align		4
.L_1479:
        /*22b0*/ 	.byte	0x04, 0x12
        /*22b2*/ 	.short	(.L_1481 - .L_1480)
	.align		4
.L_1480:
        /*22b4*/ 	.word	index@(_ZN10layer_norm13ln_bwd_kernelINS_13Kernel_traitsIf6__halffS2_fjLj1536ELj1ELj1ELj4ELj8ENS_18Kernel_traits_baseILj1536EfS2_fS2_fjLj128EEEEELb0ELb0ELb0ELb0EEEvNS_9BwdParamsE)
        /*22b8*/ 	.word	0x00000000


	//----- nvinfo : EIATTR_MIN_STACK_SIZE
	.align		4
.L_1481:
        /*22bc*/ 	.byte	0x04, 0x12
        /*22be*/ 	.short	(.L_1483 - .L_1482)
	.align		4
.L_1482:
        /*22c0*/ 	.word	index@(_ZN10layer_norm13ln_bwd_kernelINS_13Kernel_traitsIf6__halffS2_fjLj1536ELj1ELj1ELj4ELj8ENS_18Kernel_traits_baseILj1536EfS2_fS2_fjLj128EEEEELb0ELb0ELb0ELb1EEEvNS_9BwdParamsE)
        /*22c4*/ 	.word	0x00000000


	//----- nvinfo : EIATTR_MIN_STACK_SIZE
	.align		4
.L_1483:
        /*22c8*/ 	.byte	0x04, 0x12
        /*22ca*/ 	.short	(.L_1485 - .L_1484)
	.align		4
.L_1484:
        /*22cc*/ 	.word	index@(_ZN10layer_norm13ln_bwd_kernelINS_13Kernel_traitsIf6__halffS2_fjLj1536ELj1ELj1ELj4ELj8ENS_18Kernel_traits_baseILj1536EfS2_fS2_fjLj128EEEEELb0ELb0ELb1ELb0EEEvNS_9BwdParamsE)
        /*22d0*/ 	.word	0x00000000


	//----- nvinfo : EIATTR_MIN_STACK_SIZE
	.align		4
.L_1485:
        /*22d4*/ 	.byte	0x04, 0x12
        /*22d6*/ 	.short	(.L_1487 - .L_1486)
	.align		4
.L_1486:
        /*22d8*/ 	.word	index@(_ZN10layer_norm13ln_bwd_kernelINS_13Kernel_traitsIf6__halffS2_fjLj1536ELj1ELj1ELj4ELj8ENS_18Kernel_traits_baseILj1536EfS2_fS2_fjLj128EEEEELb0ELb0ELb1ELb1EEEvNS_9BwdParamsE)
        /*22dc*/ 	.word	0x00000000


	//----- nvinfo : EIATTR_MIN_STACK_SIZE
	.align		4
.L_1487:
        /*22e0*/ 	.byte	0x04, 0x12
        /*22e2*/ 	.short	(.L_1489 - .L_1488)
	.align		4
.L_1488:
        /*22e4*/ 	.word	index@(_ZN10layer_norm13ln_bwd_kernelINS_13Kernel_traitsIf6__halffS2_fjLj1536ELj1ELj1ELj4ELj8ENS_18Kernel_traits_baseILj1536EfS2_fS2_fjLj128EEEEELb0ELb1ELb0ELb0EEEvNS_9BwdParamsE)
        /*22e8*/ 	.word	0x00000000


	//----- nvinfo : EIATTR_MIN_STACK_SIZE
	.align		4
.L_1489:
        /*22ec*/ 	.byte	0x04, 0x12
        /*22ee*/ 	.short	(.L_1491 - .L_1490)
	.align		4
.L_1490:
        /*22f0*/ 	.word	index@(_ZN10layer_norm13ln_bwd_kernelINS_13Kernel_traitsIf6__halffS2_fjLj1536ELj1ELj1ELj4ELj8ENS_18Kernel_traits_baseILj1536EfS2_fS2_fjLj128EEEEELb0ELb1ELb0ELb1EEEvNS_9BwdParamsE)
        /*22f4*/ 	.word	0x00000000


	//----- nvinfo : EIATTR_MIN_STACK_SIZE
	.align		4
.L_1491:
        /*22f8*/ 	.byte	0x04, 0x12
        /*22fa*/ 	.short	(.L_1493 - .L_1492)
	.align		4
.L_1492:
        /*22fc*/ 	.word	index@(_ZN10layer_norm13ln_bwd_kernelINS_13Kernel_traitsIf6__halffS2_fjLj1536ELj1ELj1ELj4ELj8ENS_18Kernel_traits_baseILj1536EfS2_fS2_fjLj128EEEEELb0ELb1ELb1ELb0EEEvNS_9BwdParamsE)
        /*2300*/ 	.word	0x00000008


	//----- nvinfo : EIATTR_MIN_STACK_SIZE
	.align		4
.L_1493:
        /*2304*/ 	.byte	0x04, 0x12
        /*2306*/ 	.short	(.L_1495 - .L_1494)
	.align		4
.L_1494:
        /*2308*/ 	.word	index@(_ZN10layer_norm13ln_bwd_kernelINS_13Kernel_traitsIf6__halffS2_fjLj1536ELj1ELj1ELj4ELj8ENS_18Kernel_traits_baseILj1536EfS2_fS2_fjLj128EEEEELb0ELb1ELb1ELb1EEEvNS_9BwdParamsE)
        /*230c*/ 	.word	0x00000000


	//----- nvinfo : EIATTR_MIN_STACK_SIZE
	.align		4
.L_1495:
        /*2310*/ 	.byte	0x04, 0x12
        /*2312*/ 	.short	(.L_1497 - .L_1496)
	.align		4
.L_1496:
        /*2314*/ 	.word	index@(_ZN10layer_norm13ln_bwd_kernelINS_13Kernel_traitsIf6__halffS2_fjLj1536ELj1ELj1ELj4ELj8ENS_18Kernel_traits_baseILj1536EfS2_fS2_fjLj128EEEEELb1ELb0ELb0ELb0EEEvNS_9BwdParamsE)
        /*2318*/ 	.word	0x00000000


	//----- nvinfo : EIATTR_MIN_STACK_SIZE
	.align		4
.L_1497:
        /*231c*/ 	.byte	0x04, 0x12
        /*231e*/ 	.short	(.L_1499 - .L_1498)
	.align		4
.L_1498:
        /*2320*/ 	.word	index@(_ZN10layer_norm13ln_bwd_kernelINS_13Kernel_traitsIf6__halffS2_fjLj1536ELj1ELj1ELj4ELj8ENS_18Kernel_traits_baseILj1536EfS2_fS2_fjLj128EEEEELb1ELb0ELb0ELb1EEEvNS_9BwdParamsE)
        /*2324*/ 	.word	0x00000000


	//----- nvinfo : EIATTR_MIN_STACK_SIZE
	.align		4
.L_1499:
        /*2328*/ 	.byte	0x04, 0x12
        /*232a*/ 	.short	(.L_1501 - .L_1500)
	.align		4
.L_1500:
        /*232c*/ 	.word	index@(_ZN10layer_norm22ln_bwd_finalize_kernelINS_22Kernel_traits_finalizeILj1536Ef6__halffS2_fjLb0ELj1024ELj4ENS_18Kernel_traits_baseILj1536EfS2_fS2_fjLj1024EEEEELb0ELb0EEEvNS_9BwdParamsE)
        /*2330*/ 	.word	0x00000000


	//----- nvinfo : EIATTR_MIN_STACK_SIZE
	.align		4
.L_1501:
        /*2334*/ 	.byte	0x04, 0x12
        /*2336*/ 	.short	(.L_1503 - .L_1502)
	.align		4
.L_1502:
        /*2338*/ 	.word	index@(_ZN10layer_norm13ln_bwd_kernelINS_13Kernel_traitsIf6__halffS2_fjLj1536ELj1ELj1ELj4ELj8ENS_18Kernel_traits_baseILj1536EfS2_fS2_fjLj128EEEEELb1ELb0ELb1ELb0EEEvNS_9BwdParamsE)
        /*233c*/ 	.word	0x00000000


	//----- nvinfo : EIATTR_MIN_STACK_SIZE
	.align		4
.L_1503:
        /*2340*/ 	.byte	0x04, 0x12
        /*2342*/ 	.short	(.L_1505 - .L_1504)
	.align		4
.L_1504:
        /*2344*/ 	.word	index@(_ZN10layer_norm22ln_bwd_finalize_kernelINS_22Kernel_traits_finalizeILj1536Ef6__halffS2_fjLb0ELj1024ELj4ENS_18Kernel_traits_baseILj1536EfS2_fS2_fjLj1024EEEEELb0ELb1EEEvNS_9BwdParamsE)
        /*2348*/ 	.word	0x00000000


	//----- nvinfo : EIATTR_MIN_STACK_SIZE
	.align		4
.L_1505:
        /*234c*/ 	.byte	0x04, 0x12
        /*234e*/ 	.short	(.L_1507 - .L_1506)
	.align		4
.L_1506:
        /*2350*/ 	.word	index@(_ZN10layer_norm13ln_bwd_kernelINS_13Kernel_traitsIf6__halffS2_fjLj1536ELj1ELj1ELj4ELj8ENS_18Kernel_traits_baseILj1536EfS2_fS2_fjLj128EEEEELb1ELb0ELb1ELb1EEEvNS_9BwdParamsE)
        /*2354*/ 	.word	0x00000000


	//----- nvinfo : EIATTR_MIN_STACK_SIZE
	.align		4
.L_1507:
        /*2358*/ 	.byte	0x04, 0x12
        /*235a*/ 	.short	(.L_1509 - .L_1508)
	.align		4
.L_1508:
        /*235c*/ 	.word	index@(_ZN10layer_norm13ln_bwd_kernelINS_13Kernel_traitsIf6__halffS2_fjLj1536ELj1ELj1ELj4ELj8ENS_18Kernel_traits_baseILj1536EfS2_fS2_fjLj128EEEEELb1ELb1ELb0ELb0EEEvNS_9BwdParamsE)
        /*2360*/ 	.word	0x00000000


	//----- nvinfo : EIATTR_MIN_STACK_SIZE
	.align		4
.L_1509:
        /*2364*/ 	.byte	0x04, 0x12
        /*2366*/ 	.short	(.L_1511 - .L_1510)
	.align		4
.L_1510:
        /*2368*/ 	.word	index@(_ZN10layer_norm13ln_bwd_kernelINS_13Kernel_traitsIf6__halffS2_fjLj1536ELj1ELj1ELj4ELj8ENS_18Kernel_traits_baseILj1536EfS2_fS2_fjLj128EEEEELb1ELb1ELb0ELb1EEEvNS_9BwdParamsE)
        /*236c*/ 	.word	0x00000000


	//----- nvinfo : EIATTR_MIN_STACK_SIZE
	.align		4
.L_1511:
        /*2370*/ 	.byte	0x04, 0x12
        /*2372*/ 	.short	(.L_1513 - .L_1512)
	.align		4
.L_1512:
        /*2374*/ 	.word	index@(_ZN10layer_norm22ln_bwd_finalize_kernelINS_22Kernel_traits_finalizeILj1536Ef6__halffS2_fjLb1ELj1024ELj4ENS_18Kernel_traits_baseILj1536EfS2_fS2_fjLj1024EEEEELb1ELb0EEEvNS_9BwdParamsE)
        /*2378*/ 	.word	0x00000000


	//----- nvinfo : EIATTR_MIN_STACK_SIZE
	.align		4
.L_1513:
        /*237c*/ 	.byte	0x04, 0x12
        /*237e*/ 	.short	(.L_1515 - .L_1514)
	.align		4
.L_1514:
        /*2380*/ 	.word	index@(_ZN10layer_norm13ln_bwd_kernelINS_13Kernel_traitsIf6__halffS2_fjLj1536ELj1ELj1ELj4ELj8ENS_18Kernel_traits_baseILj1536EfS2_fS2_fjLj128EEEEELb1ELb1ELb1ELb0EEEvNS_9BwdParamsE)
        /*2384*/ 	.word	0x00000000


	//----- nvinfo : EIATTR_MIN_STACK_SIZE
	.align		4
.L_1515:
        /*2388*/ 	.byte	0x04, 0x12
        /*238a*/ 	.short	(.L_1517 - .L_1516)
	.align		4
.L_1516:
        /*238c*/ 	.word	index@(_ZN10layer_norm22ln_bwd_finalize_kernelINS_22Kernel_traits_finalizeILj1536Ef6__halffS2_fjLb1ELj1024ELj4ENS_18Kernel_traits_baseILj1536EfS2_fS2_fjLj1024EEEEELb1ELb1EEEvNS_9BwdParamsE)
        /*2390*/ 	.word	0x00000000


	//----- nvinfo : EIATTR_MIN_STACK_SIZE
	.align		4
.L_1517:
        /*2394*/ 	.byte	0x04, 0x12
        /*2396*/ 	.short	(.L_1519 - .L_1518)
	.align		4
.L_1518:
        /*2398*/ 	.word	index@(_ZN10layer_norm13ln_bwd_kernelINS_13Kernel_traitsIf6__halffS2_fjLj1536ELj1ELj1ELj4ELj8ENS_18Kernel_traits_baseILj1536EfS2_fS2_fjLj128EEEEELb1ELb1ELb1ELb1EEEvNS_9BwdParamsE)
        /*239c*/ 	.word	0x00000000


	//----- nvinfo : EIATTR_MIN_STACK_SIZE
	.align		4
.L_1519:
        /*23a0*/ 	.byte	0x04, 0x12
        /*23a2*/ 	.short	(.L_1521 - .L_1520)
	.align		4
.L_1520:
        /*23a4*/ 	.word	index@(_ZN10layer_norm13ln_bwd_kernelINS_13Kernel_traitsI6__halfffffjLj1536ELj1ELj1ELj4ELj16ENS_18Kernel_traits_baseILj1536ES2_ffffjLj128EEEEELb0ELb0ELb0ELb0EEEvNS_9BwdParamsE)
        /*23a8*/ 	.word	0x00000000


	//----- nvinfo : EIATTR_MIN_STACK_SIZE
	.align		4
.L_1521:
        /*23ac*/ 	.byte	0x04, 0x12
        /*23ae*/ 	.short	(.L_1523 - .L_1522)
	.align		4
.L_1522:
        /*23b0*/ 	.word	index@(_ZN10layer_norm13ln_bwd_kernelINS_13Kernel_traitsI6__halfffffjLj1536ELj1ELj1ELj4ELj16ENS_18Kernel_traits_baseILj1536ES2_ffffjLj128EEEEELb0ELb0ELb0ELb1EEEvNS_9BwdParamsE)
        /*23b4*/ 	.word	0x00000000


	//----- nvinfo : EIATTR_MIN_STACK_SIZE
	.align		4
.L_1523:
        /*23b8*/ 	.byte	0x04, 0x12
        /*23ba*/ 	.short	(.L_1525 - .L_1524)
	.align		4
.L_1524:
        /*23bc*/ 	.word	index@(_ZN10layer_norm13ln_bwd_kernelINS_13Kernel_traitsI6__halfffffjLj1536ELj1ELj1ELj4ELj16ENS_18Kernel_traits_baseILj1536ES2_ffffjLj128EEEEELb0ELb0ELb1ELb0EEEvNS_9BwdParamsE)
        /*23c0*/ 	.word	0x00000000


	//----- nvinfo : EIATTR_MIN_STACK_SIZE
	.align		4
.L_1525:
        /*23c4*/ 	.byte	0x04, 0x12
        /*23c6*/ 	.short	(.L_1527 - .L_1526)
	.align		4
.L_1526:
        /*23c8*/ 	.word	index@(_ZN10layer_norm13ln_bwd_kernelINS_13Kernel_traitsI6__halfffffjLj1536ELj1ELj1ELj4ELj16ENS_18Kernel_traits_baseILj1536ES2_ffffjLj128EEEEELb0ELb0ELb1ELb1EEEvNS_9BwdParamsE)
        /*23cc*/ 	.word	0x00000000


	//----- nvinfo : EIATTR_MIN_STACK_SIZE
	.align		4
.L_1527:
        /*23d0*/ 	.byte	0x04, 0x12
        /*23d2*/ 	.short	(.L_1529 - .L_1528)
	.align		4
.L_1528:
        /*23d4*/ 	.word	index@(_ZN10layer_norm13ln_bwd_kernelINS_13Kernel_traitsI6__halfffffjLj1536ELj1ELj1ELj4ELj16ENS_18Kernel_traits_baseILj1536ES2_ffffjLj128EEEEELb0ELb1ELb0ELb0EEEvNS_9BwdParamsE)
        /*23d8*/ 	.word	0x00000000


	//----- nvinfo : EIATTR_MIN_STACK_SIZE
	.align		4
.L_1529:
        /*23dc*/ 	.byte	0x04, 0x12
        /*23de*/ 	.short	(.L_1531 - .L_1530)
	.align		4
.L_1530:
        /*23e0*/ 	.word	index@(_ZN10layer_norm13ln_bwd_kernelINS_13Kernel_traitsI6__halfffffjLj1536ELj1ELj1ELj4ELj16ENS_18Kernel_traits_baseILj1536ES2_ffffjLj128EEEEELb0ELb1ELb0ELb1EEEvNS_9BwdParamsE)
        /*23e4*/ 	.word	0x00000000


	//----- nvinfo : EIATTR_MIN_STACK_SIZE
	.align		4
.L_1531:
        /*23e8*/ 	.byte	0x04, 0x12
        /*23ea*/ 	.short	(.L_1533 - .L_1532)
	.align		4
.L_1532:
        /*23ec*/ 	.word	index@(_ZN10layer_norm13ln_bwd_kernelINS_13Kernel_traitsI6__halfffffjLj1536ELj1ELj1ELj4ELj16ENS_18Kernel_traits_baseILj1536ES2_ffffjLj128EEEEELb0ELb1ELb1ELb0EEEvNS_9BwdParamsE)
        /*23f0*/ 	.word	0x00000000


	//----- nvinfo : EIATTR_MIN_STACK_SIZE
	.align		4
.L_1533:
        /*23f4*/ 	.byte	0x04, 0x12
        /*23f6*/ 	.short	(.L_1535 - .L_1534)
	.align		4
.L_1534:
        /*23f8*/ 	.word	index@(_ZN10layer_norm13ln_bwd_kernelINS_13Kernel_traitsI6__halfffffjLj1536ELj1ELj1ELj4ELj16ENS_18Kernel_traits_baseILj1536ES2_ffffjLj128EEEEELb0ELb1ELb1ELb1EEEvNS_9BwdParamsE)
        /*23fc*/ 	.word	0x00000000


	//----- nvinfo : EIATTR_MIN_STACK_SIZE
	.align		4
.L_1535:
        /*2400*/ 	.byte	0x04, 0x12
        /*2402*/ 	.short	(.L_1537 - .L_1536)
	.align		4
.L_1536:
        /*2404*/ 	.word	index@(_ZN10layer_norm13ln_bwd_kernelINS_13Kernel_traitsI6__halfffffjLj1536ELj1ELj1ELj4ELj16ENS_18Kernel_traits_baseILj1536ES2_ffffjLj128EEEEELb1ELb0ELb0ELb0EEEvNS_9BwdParamsE)
        /*2408*/ 	.word	0x00000000


	//----- nvinfo : EIATTR_MIN_STACK_SIZE
	.align		4
.L_1537:
        /*240c*/ 	.byte	0x04, 0x12
        /*240e*/ 	.short	(.L_1539 - .L_1538)
	.align		4
.L_1538:
        /*2410*/ 	.word	index@(_ZN10layer_norm13ln_bwd_kernelINS_13Kernel_traitsI6__halfffffjLj1536ELj1ELj1ELj4ELj16ENS_18Kernel_traits_baseILj1536ES2_ffffjLj128EEEEELb1ELb0ELb0ELb1EEEvNS_9BwdParamsE)
        /*2414*/ 	.word	0x00000000


	//----- nvinfo : EIATTR_MIN_STACK_SIZE
	.align		4
.L_1539:
        /*2418*/ 	.byte	0x04, 0x12
        /*241a*/ 	.short	(.L_1541 - .L_1540)
	.align		4
.L_1540:
        /*241c*/ 	.word	index@(_ZN10layer_norm22ln_bwd_finalize_kernelINS_22Kernel_traits_finalizeILj1536E6__halfffffjLb0ELj1024ELj4ENS_18Kernel_traits_baseILj1536ES2_ffffjLj1024EEEEELb0ELb0EEEvNS_9BwdParamsE)
        /*2420*/ 	.word	0x00000000


	//----- nvinfo : EIATTR_MIN_STACK_SIZE
	.align		4
.L_1541:
        /*2424*/ 	.byte	0x04, 0x12
        /*2426*/ 	.short	(.L_1543 - .L_1542)
	.align		4
.L_1542:
        /*2428*/ 	.word	index@(_ZN10layer_norm13ln_bwd_kernelINS_13Kernel_traitsI6__halfffffjLj1536ELj1ELj1ELj4ELj16ENS_18Kernel_traits_baseILj1536ES2_ffffjLj128EEEEELb1ELb0ELb1ELb0EEEvNS_9BwdParamsE)
        /*242c*/ 	.word	0x00000000


	//----- nvinfo : EIATTR_MIN_STACK_SIZE
	.align		4
.L_1543:
        /*2430*/ 	.byte	0x04, 0x12
        /*2432*/ 	.short	(.L_1545 - .L_1544)
	.align		4
.L_1544:
        /*2434*/ 	.word	index@(_ZN10layer_norm22ln_bwd_finalize_kernelINS_22Kernel_traits_finalizeILj1536E6__halfffffjLb0ELj1024ELj4ENS_18Kernel_traits_baseILj1536ES2_ffffjLj1024EEEEELb0ELb1EEEvNS_9BwdParamsE)
        /*2438*/ 	.word	0x00000000


	//----- nvinfo : EIATTR_MIN_STACK_SIZE
	.align		4
.L_1545:
        /*243c*/ 	.byte	0x04, 0x12
        /*243e*/ 	.short	(.L_1547 - .L_1546)
	.align		4
.L_1546:
        /*2440*/ 	.word	index@(_ZN10layer_norm13ln_bwd_kernelINS_13Kernel_traitsI6__halfffffjLj1536ELj1ELj1ELj4ELj16ENS_18Kernel_traits_baseILj1536ES2_ffffjLj128EEEEELb1ELb0ELb1ELb1EEEvNS_9BwdParamsE)
        /*2444*/ 	.word	0x00000000


	//----- nvinfo : EIATTR_MIN_STACK_SIZE
	.align		4
.L_1547:
        /*2448*/ 	.byte	0x04, 0x12
        /*244a*/ 	.short	(.L_1549 - .L_1548)
	.align		4
.L_1548:
        /*244c*/ 	.word	index@(_ZN10layer_norm13ln_bwd_kernelINS_13Kernel_traitsI6__halfffffjLj1536ELj1ELj1ELj4ELj16ENS_18Kernel_traits_baseILj1536ES2_ffffjLj128EEEEELb1ELb1ELb0ELb0EEEvNS_9BwdParamsE)
        /*2450*/ 	.word	0x00000000


	//----- nvinfo : EIATTR_MIN_STACK_SIZE
	.align		4
.L_1549:
        /*2454*/ 	.byte	0x04, 0x12
        /*2456*/ 	.short	(.L_1551 - .L_1550)
	.align		4
.L_1550:
        /*2458*/ 	.word	index@(_ZN10layer_norm13ln_bwd_kernelINS_13Kernel_traitsI6__halfffffjLj1536ELj1ELj1ELj4ELj16ENS_18Kernel_traits_baseILj1536ES2_ffffjLj128EEEEELb1ELb1ELb0ELb1EEEvNS_9BwdParamsE)
        /*245c*/ 	.word	0x00000000


	//----- nvinfo : EIATTR_MIN_STACK_SIZE
	.align		4
.L_1551:
        /*2460*/ 	.byte	0x04, 0x12
        /*2462*/ 	.short	(.L_1553 - .L_1552)
	.align		4
.L_1552:
        /*2464*/ 	.word	index@(_ZN10layer_norm22ln_bwd_finalize_kernelINS_22Kernel_traits_finalizeILj1536E6__halfffffjLb1ELj1024ELj4ENS_18Kernel_traits_baseILj1536ES2_ffffjLj1024EEEEELb1ELb0EEEvNS_9BwdParamsE)
        /*2468*/ 	.word	0x00000000


	//----- nvinfo : EIATTR_MIN_STACK_SIZE
	.align		4
.L_1553:
        /*246c*/ 	.byte	0x04, 0x12
        /*246e*/ 	.short	(.L_1555 - .L_1554)
	.align		4
.L_1554:
        /*2470*/ 	.word	index@(_ZN10layer_norm13ln_bwd_kernelINS_13Kernel_traitsI6__halfffffjLj1536ELj1ELj1ELj4ELj16ENS_18Kernel_traits_baseILj1536ES2_ffffjLj128EEEEELb1ELb1ELb1ELb0EEEvNS_9BwdParamsE)
        /*2474*/ 	.word	0x00000000


	//----- nvinfo : EIATTR_MIN_STACK_SIZE
	.align		4
.L_1555:
        /*2478*/ 	.byte	0x04, 0x12
        /*247a*/ 	.short	(.L_1557 - .L_1556)
	.align		4
.L_1556:
        /*247c*/ 	.word	index@(_ZN10layer_norm22ln_bwd_finalize_kernelINS_22Kernel_traits_finalizeILj1536E6__halfffffjLb1ELj1024ELj4ENS_18Kernel_traits_baseILj1536ES2_ffffjLj1024EEEEELb1ELb1EEEvNS_9BwdParamsE)
        /*2480*/ 	.word	0x00000000


	//----- nvinfo : EIATTR_MIN_STACK_SIZE
	.align		4
.L_1557:
        /*2484*/ 	.byte	0x04, 0x12
        /*2486*/ 	.short	(.L_1559 - .L_1558)
	.align		4
.L_1558:
        /*2488*/ 	.word	index@(_ZN10layer_norm13ln_bwd_kernelINS_13Kernel_traitsI6__halfffffjLj1536ELj1ELj1ELj4ELj16ENS_18Kernel_traits_baseILj1536ES2_ffffjLj128EEEEELb1ELb1ELb1ELb1EEEvNS_9BwdParamsE)
        /*248c*/ 	.word	0x00000000


	//----- nvinfo : EIATTR_MIN_STACK_SIZE
	.align		4
.L_1559:
        /*2490*/ 	.byte	0x04, 0x12
        /*2492*/ 	.short	(.L_1561 - .L_1560)
	.align		4
.L_1560:
        /*2494*/ 	.word	index@(_ZN10layer_norm13ln_bwd_kernelINS_13Kernel_traitsIfffffjLj1536ELj1ELj1ELj4ELj16ENS_18Kernel_traits_baseILj1536EfffffjLj128EEEEELb0ELb0ELb0ELb0EEEvNS_9BwdParamsE)
        /*2498*/ 	.word	0x00000000


	//----- nvinfo : EIATTR_MIN_STACK_SIZE
	.align		4
.L_1561:
        /*249c*/ 	.byte	0x04, 0x12
        /*249e*/ 	.short	(.L_1563 - .L_1562)
	.align		4
.L_1562:
        /*24a0*/ 	.word	index@(_ZN10layer_norm13ln_bwd_kernelINS_13Kernel_traitsIfffffjLj1536ELj1ELj1ELj4ELj16ENS_18Kernel_traits_baseILj1536EfffffjLj128EEEEELb0ELb0ELb0ELb1EEEvNS_9BwdParamsE)
        /*24a4*/ 	.word	0x00000000


	//----- nvinfo : EIATTR_MIN_STACK_SIZE
	.align		4
.L_1563:
        /*24a8*/ 	.byte	0x04, 0x12
        /*24aa*/ 	.short	(.L_1565 - .L_1564)
	.align		4
.L_1564:
        /*24ac*/ 	.word	index@(_ZN10layer_norm13ln_bwd_kernelINS_13Kernel_traitsIfffffjLj1536ELj1ELj1ELj4ELj16ENS_18Kernel_traits_baseILj1536EfffffjLj128EEEEELb0ELb0ELb1ELb0EEEvNS_9BwdParamsE)
        /*24b0*/ 	.word	0x00000000


	//----- nvinfo : EIATTR_MIN_STACK_SIZE
	.align		4
.L_1565:
        /*24b4*/ 	.byte	0x04, 0x12
        /*24b6*/ 	.short	(.L_1567 - .L_1566)
	.align		4
.L_1566:
        /*24b8*/ 	.word	index@(_ZN10layer_norm13ln_bwd_kernelINS_13Kernel_traitsIfffffjLj1536ELj1ELj1ELj4ELj16ENS_18Kernel_traits_baseILj1536EfffffjLj128EEEEELb0ELb0ELb1ELb1EEEvNS_9BwdParamsE)
        /*24bc*/ 	.word	0x00000000


	//----- nvinfo : EIATTR_MIN_STACK_SIZE
	.align		4
.L_1567:
        /*24c0*/ 	.byte	0x04, 0x12
        /*24c2*/ 	.short	(.L_1569 - .L_1568)
	.align		4
.L_1568:
        /*24c4*/ 	.word	index@(_ZN10layer_norm13ln_bwd_kernelINS_13Kernel_traitsIfffffjLj1536ELj1ELj1ELj4ELj16ENS_18Kernel_traits_baseILj1536EfffffjLj128EEEEELb0ELb1ELb0ELb0EEEvNS_9BwdParamsE)
        /*24c8*/ 	.word	0x00000000


	//----- nvinfo : EIATTR_MIN_STACK_SIZE
	.align		4
.L_1569:
        /*24cc*/ 	.byte	0x04, 0x12
        /*24ce*/ 	.short	(.L_1571 - .L_1570)
	.align		4
.L_1570:
        /*24d0*/ 	.word	index@(_ZN10layer_norm13ln_bwd_kernelINS_13Kernel_traitsIfffffjLj1536ELj1ELj1ELj4ELj16ENS_18Kernel_traits_baseILj1536EfffffjLj128EEEEELb0ELb1ELb0ELb1EEEvNS_9BwdParamsE)
        /*24d4*/ 	.word	0x00000000


	//----- nvinfo : EIATTR_MIN_STACK_SIZE
	.align		4
.L_1571:
        /*24d8*/ 	.byte	0x04, 0x12
        /*24da*/ 	.short	(.L_1573 - .L_1572)
	.align		4
.L_1572:
        /*24dc*/ 	.word	index@(_ZN10layer_norm13ln_bwd_kernelINS_13Kernel_traitsIfffffjLj1536ELj1ELj1ELj4ELj16ENS_18Kernel_traits_baseILj1536EfffffjLj128EEEEELb0ELb1ELb1ELb0EEEvNS_9BwdParamsE)
        /*24e0*/ 	.word	0x00000000


	//----- nvinfo : EIATTR_MIN_STACK_SIZE
	.align		4
.L_1573:
        /*24e4*/ 	.byte	0x04, 0x12
        /*24e6*/ 	.short	(.L_1575 - .L_1574)
	.align		4
.L_1574:
        /*24e8*/ 	.word	index@(_ZN10layer_norm13ln_bwd_kernelINS_13Kernel_traitsIfffffjLj1536ELj1ELj1ELj4ELj16ENS_18Kernel_traits_baseILj1536EfffffjLj128EEEEELb0ELb1ELb1ELb1EEEvNS_9BwdParamsE)
        /*24ec*/ 	.word	0x00000000


	//----- nvinfo : EIATTR_MIN_STACK_SIZE
	.align		4
.L_1575:
        /*24f0*/ 	.byte	0x04, 0x12
        /*24f2*/ 	.short	(.L_1577 - .L_1576)
	.align		4
.L_1576:
        /*24f4*/ 	.word	index@(_ZN10layer_norm13ln_bwd_kernelINS_13Kernel_traitsIfffffjLj1536ELj1ELj1ELj4ELj16ENS_18Kernel_traits_baseILj1536EfffffjLj128EEEEELb1ELb0ELb0ELb0EEEvNS_9BwdParamsE)
        /*24f8*/ 	.word	0x00000000


	//----- nvinfo : EIATTR_MIN_STACK_SIZE
	.align		4
.L_1577:
        /*24fc*/ 	.byte	0x04, 0x12
        /*24fe*/ 	.short	(.L_1579 - .L_1578)
	.align		4
.L_1578:
        /*2500*/ 	.word	index@(_ZN10layer_norm13ln_bwd_kernelINS_13Kernel_traitsIfffffjLj1536ELj1ELj1ELj4ELj16ENS_18Kernel_traits_baseILj1536EfffffjLj128EEEEELb1ELb0ELb0ELb1EEEvNS_9BwdParamsE)
        /*2504*/ 	.word	0x00000000


	//----- nvinfo : EIATTR_MIN_STACK_SIZE
	.align		4
.L_1579:
        /*2508*/ 	.byte	0x04, 0x12
        /*250a*/ 	.short	(.L_1581 - .L_1580)
	.align		4
.L_1580:
        /*250c*/ 	.word	index@(_ZN10layer_norm22ln_bwd_finalize_kernelINS_22Kernel_traits_finalizeILj1536EfffffjLb0ELj1024ELj4ENS_18Kernel_traits_baseILj1536EfffffjLj1024EEEEELb0ELb0EEEvNS_9BwdParamsE)
        /*2510*/ 	.word	0x00000000


	//----- nvinfo : EIATTR_MIN_STACK_SIZE
	.align		4
.L_1581:
        /*2514*/ 	.byte	0x04, 0x12
        /*2516*/ 	.short	(.L_1583 - .L_1582)
	.align		4
.L_1582:
        /*2518*/ 	.word	index@(_ZN10layer_norm13ln_bwd_kernelINS_13Kernel_traitsIfffffjLj1536ELj1ELj1ELj4ELj16ENS_18Kernel_traits_baseILj1536EfffffjLj128EEEEELb1ELb0ELb1ELb0EEEvNS_9BwdParamsE)
        /*251c*/ 	.word	0x00000000


	//----- nvinfo : EIATTR_MIN_STACK_SIZE
	.align		4
.L_1583:
        /*2520*/ 	.byte	0x04, 0x12
        /*2522*/ 	.short	(.L_1585 - .L_1584)
	.align		4
.L_1584:
        /*2524*/ 	.word	index@(_ZN10layer_norm22ln_bwd_finalize_kernelINS_22Kernel_traits_finalizeILj1536EfffffjLb0ELj1024ELj4ENS_18Kernel_traits_baseILj1536EfffffjLj1024EEEEELb0ELb1EEEvNS_9BwdParamsE)
        /*2528*/ 	.word	0x00000000


	//----- nvinfo : EIATTR_MIN_STACK_SIZE
	.align		4
.L_1585:
        /*252c*/ 	.byte	0x04, 0x12
        /*252e*/ 	.short	(.L_1587 - .L_1586)
	.align		4
.L_1586:
        /*2530*/ 	.word	index@(_ZN10layer_norm13ln_bwd_kernelINS_13Kernel_traitsIfffffjLj1536ELj1ELj1ELj4ELj16ENS_18Kernel_traits_baseILj1536EfffffjLj128EEEEELb1ELb0ELb1ELb1EEEvNS_9BwdParamsE)
        /*2534*/ 	.word	0x00000000


	//----- nvinfo : EIATTR_MIN_STACK_SIZE
	.align		4
.L_1587:
        /*2538*/ 	.byte	0x04, 0x12
        /*253a*/ 	.short	(.L_1589 - .L_1588)
	.align		4
.L_1588:
        /*253c*/ 	.word	index@(_ZN10layer_norm13ln_bwd_kernelINS_13Kernel_traitsIfffffjLj1536ELj1ELj1ELj4ELj16ENS_18Kernel_traits_baseILj1536EfffffjLj128EEEEELb1ELb1ELb0ELb0EEEvNS_9BwdParamsE)
        /*2540*/ 	.word	0x00000000


	//----- nvinfo : EIATTR_MIN_STACK_SIZE
	.align		4
.L_1589:
        /*2544*/ 	.byte	0x04, 0x12
        /*2546*/ 	.short	(.L_1591 - .L_1590)
	.align		4
.L_1590:
        /*2548*/ 	.word	index@(_ZN10layer_norm13ln_bwd_kernelINS_13Kernel_traitsIfffffjLj1536ELj1ELj1ELj4ELj16ENS_18Kernel_traits_baseILj1536EfffffjLj128EEEEELb1ELb1ELb0ELb1EEEvNS_9BwdParamsE)
        /*254c*/ 	.word	0x00000000


	//----- nvinfo : EIATTR_MIN_STACK_SIZE
	.align		4
.L_1591:
        /*2550*/ 	.byte	0x04, 0x12
        /*2552*/ 	.short	(.L_1593 - .L_1592)
	.align		4
.L_1592:
        /*2554*/ 	.word	index@(_ZN10layer_norm22ln_bwd_finalize_kernelINS_22Kernel_traits_finalizeILj1536EfffffjLb1ELj1024ELj4ENS_18Kernel_traits_baseILj1536EfffffjLj1024EEEEELb1ELb0EEEvNS_9BwdParamsE)
        /*2558*/ 	.word	0x00000000


	//----- nvinfo : EIATTR_MIN_STACK_SIZE
	.align		4
.L_1593:
        /*255c*/ 	.byte	0x04, 0x12
        /*255e*/ 	.short	(.L_1595 - .L_1594)
	.align		4
.L_1594:
        /*2560*/ 	.word	index@(_ZN10layer_norm13ln_bwd_kernelINS_13Kernel_traitsIfffffjLj1536ELj1ELj1ELj4ELj16ENS_18Kernel_traits_baseILj1536EfffffjLj128EEEEELb1ELb1ELb1ELb0EEEvNS_9BwdParamsE)
        /*2564*/ 	.word	0x00000000


	//----- nvinfo : EIATTR_MIN_STACK_SIZE
	.align		4
.L_1595:
        /*2568*/ 	.byte	0x04, 0x12
        /*256a*/ 	.short	(.L_1597 - .L_1596)
	.align		4
.L_1596:
        /*256c*/ 	.word	index@(_ZN10layer_norm22ln_bwd_finalize_kernelINS_22Kernel_traits_finalizeILj1536EfffffjLb1ELj1024ELj4ENS_18Kernel_traits_baseILj1536EfffffjLj1024EEEEELb1ELb1EEEvNS_9BwdParamsE)
        /*2570*/ 	.word	0x00000000


	//----- nvinfo : EIATTR_MIN_STACK_SIZE
	.align		4
.L_1597:
        /*2574*/ 	.byte	0x04, 0x12
        /*2576*/ 	.short	(.L_1599 - .L_1598)
	.align		4
.L_1598:
        /*2578*/ 	.word	index@(_ZN10layer_norm13ln_bwd_kernelINS_13Kernel_traitsIfffffjLj1536ELj1ELj1ELj4ELj16ENS_18Kernel_traits_baseILj1536EfffffjLj128EEEEELb1ELb1ELb1ELb1EEEvNS_9BwdParamsE)
        /*257c*/ 	.word	0x00000000
.L_1599:


//--------------------- .nv.info._ZN10layer_norm13ln_bwd_kernelINS_13Kernel_traitsI13__nv_bfloat16S2_S2_S2_fjLj1536ELj1ELj1ELj4ELj8ENS_18Kernel_traits_baseILj1536ES2_S2_S2_S2_fjLj128EEEEELb0ELb0ELb0ELb0EEEvNS_9BwdParamsE --------------------------
	.section	.nv.info._ZN10layer_norm13ln_bwd_kernelINS_13Kernel_traitsI13__nv_bfloat16S2_S2_S2_fjLj1536ELj1ELj1ELj4ELj8ENS_18Kernel_traits_baseILj1536ES2_S2_S2_S2_fjLj128EEEEELb0ELb0ELb0ELb0EEEvNS_9BwdParamsE,"",@"SHT_CUDA_INFO"
	.sectionflags	@""
	.align	4


	//----- nvinfo : EIATTR_CUDA_API_VERSION
	.align		4
        /*0000*/ 	.byte	0x04, 0x37
        /*0002*/ 	.short	(.L_1601 - .L_1600)
.L_1600:
        /*0004*/ 	.word	0x00000082


	//----- nvinfo : EIATTR_SW2861232_WAR
	.align		4
.L_1601:
        /*0008*/ 	.byte	0x01, 0x35
	.zero		2


	//----- nvinfo : EIATTR_PARAM_CBANK
	.align		4
        /*000c*/ 	.byte	0x04, 0x0a
        /*000e*/ 	.short	(.L_1603 - .L_1602)
	.align		4
.L_1602:
        /*0010*/ 	.word	index@(.nv.constant0._ZN10layer_norm13ln_bwd_kernelINS_13Kernel_traitsI13__nv_bfloat16S2_S2_S2_fjLj1536ELj1ELj1ELj4ELj8ENS_18Kernel_traits_baseILj1536ES2_S2_S2_S2_fjLj128EEEEELb0ELb0ELb0ELb0EEEvNS_9BwdParamsE)
        /*0014*/ 	.short	0x0160
        /*0016*/ 	.short	0x0128


	//----- nvinfo : EIATTR_CBANK_PARAM_SIZE
	.align		4
.L_1603:
        /*0018*/ 	.byte	0x03, 0x19
        /*001a*/ 	.short	0x0128


	//----- nvinfo : EIATTR_KPARAM_INFO
	.align		4
        /*001c*/ 	.byte	0x04, 0x17
        /*001e*/ 	.short	(.L_1605 - .L_1604)
.L_1604:
        /*0020*/ 	.word	0x00000000
        /*0024*/ 	.short	0x0000
        /*0026*/ 	.short	0x0000
        /*0028*/ 	.byte	0x00, 0xf0, 0xa1, 0x04


	//----- nvinfo : EIATTR_MAXREG_COUNT
	.align		4
.L_1605:
        /*002c*/ 	.byte	0x03, 0x1b
        /*002e*/ 	.short	0x00ff


	//----- nvinfo : EIATTR_NUM_BARRIERS
	.align		4
        /*0030*/ 	.byte	0x02, 0x4c
        /*0032*/ 	.byte	0x01
	.zero		1


	//----- nvinfo : EIATTR_MERCURY_ISA_VERSION
	.align		4
        /*0034*/ 	.byte	0x03, 0x5f
        /*0036*/ 	.short	0x0000


	//----- nvinfo : EIATTR_COOP_GROUP_MASK_REGIDS
	.align		4
        /*0038*/ 	.byte	0x04, 0x29
        /*003a*/ 	.short	(.L_1607 - .L_1606)


	//   ....[0]....
.L_1606:
        /*003c*/ 	.word	0xffffffff


	//   ....[1]....
        /*0040*/ 	.word	0xffffffff


	//   ....[2]....
        /*0044*/ 	.word	0xffffffff


	//   ....[3]....
        /*0048*/ 	.word	0xffffffff


	//   ....[4]....
        /*004c*/ 	.word	0xffffffff


	//   ....[5]....
        /*0050*/ 	.word	0xffffffff


	//   ....[6]....
        /*0054*/ 	.word	0xffffffff


	//   ....[7]....
        /*0058*/ 	.word	0xffffffff


	//   ....[8]....
        /*005c*/ 	.word	0xffffffff


	//   ....[9]....
        /*0060*/ 	.word	0xffffffff


	//   ....[10]....
        /*0064*/ 	.word	0xffffffff


	//   ....[11]....
        /*0068*/ 	.word	0xffffffff


	//   ....[12]....
        /*006c*/ 	.word	0xffffffff


	//   ....[13]....
        /*0070*/ 	.word	0xffffffff


	//   ....[14]....
        /*0074*/ 	.word	0xffffffff


	//   ....[15]....
        /*0078*/ 	.word	0xffffffff


	//   ....[16]....
        /*007c*/ 	.word	0xffffffff


	//   ....[17]....
        /*0080*/ 	.word	0xffffffff


	//   ....[18]....
        /*0084*/ 	.word	0xffffffff


	//   ....[19]....
        /*0088*/ 	.word	0xffffffff


	//----- nvinfo : EIATTR_COOP_GROUP_INSTR_OFFSETS
	.align		4
.L_1607:
        /*008c*/ 	.byte	0x04, 0x28
        /*008e*/ 	.short	(.L_1609 - .L_1608)


	//   ....[0]....
.L_1608:
        /*0090*/ 	.word	0x00001090


	//   ....[1]....
        /*0094*/ 	.word	0x000010b0


	//   ....[2]....
        /*0098*/ 	.word	0x000010d0


	//   ....[3]....
        /*009c*/ 	.word	0x000010f0


	//   ....[4]....
        /*00a0*/ 	.word	0x00001110


	//   ....[5]....
        /*00a4*/ 	.word	0x00001130


	//   ....[6]....
        /*00a8*/ 	.word	0x00001150


	//   ....[7]....
        /*00ac*/ 	.word	0x00001170


	//   ....[8]....
        /*00b0*/ 	.word	0x00001190


	//   ....[9]....
        /*00b4*/ 	.word	0x000011b0


	//   ....[10]....
        /*00b8*/ 	.word	0x000021b0


	//   ....[11]....
        /*00bc*/ 	.word	0x00002230


	//   ....[12]....
        /*00c0*/ 	.word	0x000022b0


	//   ....[13]....
        /*00c4*/ 	.word	0x00002320


	//   ....[14]....
        /*00c8*/ 	.word	0x000023a0


	//   ....[15]....
        /*00cc*/ 	.word	0x00002410


	//   ....[16]....
        /*00d0*/ 	.word	0x00002490


	//   ....[17]....
        /*00d4*/ 	.word	0x00002500


	//   ....[18]....
        /*00d8*/ 	.word	0x00002580


	//   ....[19]....
        /*00dc*/ 	.word	0x000025f0


	//----- nvinfo : EIATTR_EXIT_INSTR_OFFSETS
	.align		4
.L_1609:
        /*00e0*/ 	.byte	0x04, 0x1c
        /*00e2*/ 	.short	(.L_1611 - .L_1610)


	//   ....[0]....
.L_1610:
        /*00e4*/ 	.word	0x000020f0


	//   ....[1]....
        /*00e8*/ 	.word	0x00002150


	//----- nvinfo : EIATTR_MAX_THREADS
	.align		4
.L_1611:
        /*00ec*/ 	.byte	0x04, 0x05
        /*00ee*/ 	.short	(.L_1613 - .L_1612)
.L_1612:
        /*00f0*/ 	.word	0x00000080
        /*00f4*/ 	.word	0x00000001
        /*00f8*/ 	.word	0x00000001


	//----- nvinfo : EIATTR_CRS_STACK_SIZE
	.align		4
.L_1613:
        /*00fc*/ 	.byte	0x04, 0x1e
        /*00fe*/ 	.short	(.L_1615 - .L_1614)
.L_1614:
        /*0100*/ 	.word	0x00000000
.L_1615:


//--------------------- .nv.info._ZN10layer_norm13ln_bwd_kernelINS_13Kernel_traitsI13__nv_bfloat16S2_S2_S2_fjLj1536ELj1ELj1ELj4ELj8ENS_18Kernel_traits_baseILj1536ES2_S2_S2_S2_fjLj128EEEEELb0ELb0ELb0ELb1EEEvNS_9BwdParamsE --------------------------
	.section	.nv.info._ZN10layer_norm13ln_bwd_kernelINS_13Kernel_traitsI13__nv_bfloat16S2_S2_S2_fjLj1536ELj1ELj1ELj4ELj8ENS_18Kernel_traits_baseILj1536ES2_S2_S2_S2_fjLj128EEEEELb0ELb0ELb0ELb1EEEvNS_9BwdParamsE,"",@"SHT_CUDA_INFO"
	.sectionflags	@""
	.align	4


	//----- nvinfo : EIATTR_CUDA_API_VERSION
	.align		4
        /*0000*/ 	.byte	0x04, 0x37
        /*0002*/ 	.short	(.L_1617 - .L_1616)
.L_1616:
        /*0004*/ 	.word	0x00000082


	//----- nvinfo : EIATTR_SW2861232_WAR
	.align		4
.L_1617:
        /*0008*/ 	.byte	0x01, 0x35
	.zero		2


	//----- nvinfo : EIATTR_PARAM_CBANK
	.align		4
        /*000c*/ 	.byte	0x04, 0x0a
        /*000e*/ 	.short	(.L_1619 - .L_1618)
	.align		4
.L_1618:
        /*0010*/ 	.word	index@(.nv.constant0._ZN10layer_norm13ln_bwd_kernelINS_13Kernel_traitsI13__nv_bfloat16S2_S2_S2_fjLj1536ELj1ELj1ELj4ELj8ENS_18Kernel_traits_baseILj1536ES2_S2_S2_S2_fjLj128EEEEELb0ELb0ELb0ELb1EEEvNS_9BwdParamsE)
        /*0014*/ 	.short	0x0160
        /*0016*/ 	.short	0x0128


	//----- nvinfo : EIATTR_CBANK_PARAM_SIZE
	.align		4
.L_1619:
        /*0018*/ 	.byte	0x03, 0x19
        /*001a*/ 	.short	0x0128


	//----- nvinfo : EIATTR_KPARAM_INFO
	.align		4
        /*001c*/ 	.byte	0x04, 0x17
        /*001e*/ 	.short	(.L_1621 - .L_1620)
.L_1620:
        /*0020*/ 	.word	0x00000000
        /*0024*/ 	.short	0x0000
        /*0026*/ 	.short	0x0000
        /*0028*/ 	.byte	0x00, 0xf0, 0xa1, 0x04


	//----- nvinfo : EIATTR_MAXREG_COUNT
	.align		4
.L_1621:
        /*002c*/ 	.byte	0x03, 0x1b
        /*002e*/ 	.short	0x00ff


	//----- nvinfo : EIATTR_NUM_BARRIERS
	.align		4
        /*0030*/ 	.byte	0x02, 0x4c
        /*0032*/ 	.byte	0x01
	.zero		1


	//----- nvinfo : EIATTR_MERCURY_ISA_VERSION
	.align		4
        /*0034*/ 	.byte	0x03, 0x5f
        /*0036*/ 	.short	0x0000


	//----- nvinfo : EIATTR_COOP_GROUP_MASK_REGIDS
	.align		4
        /*0038*/ 	.byte	0x04, 0x29
        /*003a*/ 	.short	(.L_1623 - .L_1622)


	//   ....[0]....
.L_1622:
        /*003c*/ 	.word	0xffffffff


	//   ....[1]....
        /*0040*/ 	.word	0xffffffff


	//   ....[2]....
        /*0044*/ 	.word	0xffffffff


	//   ....[3]....
        /*0048*/ 	.word	0xffffffff


	//   ....[4]....
        /*004c*/ 	.word	0xffffffff


	//   ....[5]....
        /*0050*/ 	.word	0xffffffff


	//   ....[6]....
        /*0054*/ 	.word	0xffffffff


	//   ....[7]....
        /*0058*/ 	.word	0xffffffff


	//   ....[8]....
        /*005c*/ 	.word	0xffffffff


	//   ....[9]....
        /*0060*/ 	.word	0xffffffff


	//   ....[10]....
        /*0064*/ 	.word	0xffffffff


	//   ....[11]....
        /*0068*/ 	.word	0xffffffff


	//   ....[12]....
        /*006c*/ 	.word	0xffffffff


	//   ....[13]....
        /*0070*/ 	.word	0xffffffff


	//   ....[14]....
        /*0074*/ 	.word	0xffffffff


	//   ....[15]....
        /*0078*/ 	.word	0xffffffff


	//   ....[16]....
        /*007c*/ 	.word	0xffffffff


	//   ....[17]....
        /*0080*/ 	.word	0xffffffff


	//   ....[18]....
        /*0084*/ 	.word	0xffffffff


	//   ....[19]....
        /*0088*/ 	.word	0xffffffff


	//----- nvinfo : EIATTR_COOP_GROUP_INSTR_OFFSETS
	.align		4
.L_1623:
        /*008c*/ 	.byte	0x04, 0x28
        /*008e*/ 	.short	(.L_1625 - .L_1624)


	//   ....[0]....
.L_1624:
        /*0090*/ 	.word	0x00000e70


	//   ....[1]....
        /*0094*/ 	.word	0x00000e90


	//   ....[2]....
        /*0098*/ 	.word	0x00000eb0


	//   ....[3]....
        /*009c*/ 	.word	0x00000ed0


	//   ....[4]....
        /*00a0*/ 	.word	0x00000ef0


	//   ....[5]....
        /*00a4*/ 	.word	0x00000f10


	//   ....[6]....
        /*00a8*/ 	.word	0x00000f30


	//   ....[7]....
        /*00ac*/ 	.word	0x00000f50


	//   ....[8]....
        /*00b0*/ 	.word	0x00000f70


	//   ....[9]....
        /*00b4*/ 	.word	0x00000f90


	//   ....[10]....
        /*00b8*/ 	.word	0x00001ed0


	//   ....[11]....
        /*00bc*/ 	.word	0x00001f50


	//   ....[12]....
        /*00c0*/ 	.word	0x00001fd0


	//   ....[13]....
        /*00c4*/ 	.word	0x00002040


	//   ....[14]....
        /*00c8*/ 	.word	0x000020c0


	//   ....[15]....
        /*00cc*/ 	.word	0x00002130


	//   ....[16]....
        /*00d0*/ 	.word	0x000021b0


	//   ....[17]....
        /*00d4*/ 	.word	0x00002220


	//   ....[18]....
        /*00d8*/ 	.word	0x000022a0


	//   ....[19]....
        /*00dc*/ 	.word	0x00002310


	//----- nvinfo : EIATTR_EXIT_INSTR_OFFSETS
	.align		4
.L_1625:
        /*00e0*/ 	.byte	0x04, 0x1c
        /*00e2*/ 	.short	(.L_1627 - .L_1626)


	//   ....[0]....
.L_1626:
        /*00e4*/ 	.word	0x00001e70


	//----- nvinfo : EIATTR_MAX_THREADS
	.align		4
.L_1627:
        /*00e8*/ 	.byte	0x04, 0x05
        /*00ea*/ 	.short	(.L_1629 - .L_1628)
.L_1628:
        /*00ec*/ 	.word	0x00000080
        /*00f0*/ 	.word	0x00000001
        /*00f4*/ 	.word	0x00000001


	//----- nvinfo : EIATTR_CRS_STACK_SIZE
	.align		4
.L_1629:
        /*00f8*/ 	.byte	0x04, 0x1e
        /*00fa*/ 	.short	(.L_1631 - .L_1630)
.L_1630:
        /*00fc*/ 	.word	0x00000000
.L_1631:


//--------------------- .nv.info._ZN10layer_norm13ln_bwd_kernelINS_13Kernel_traitsI13__nv_bfloat16S2_S2_S2_fjLj1536ELj1ELj1ELj4ELj8ENS_18Kernel_traits_baseILj1536ES2_S2_S2_S2_fjLj128EEEEELb0ELb0ELb1ELb0EEEvNS_9BwdParamsE --------------------------
	.section	.nv.info._ZN10layer_norm13ln_bwd_kernelINS_13Kernel_traitsI13__nv_bfloat16S2_S2_S2_fjLj1536ELj1ELj1ELj4ELj8ENS_18Kernel_traits_baseILj1536ES2_S2_S2_S2_fjLj128EEEEELb0ELb0ELb1ELb0EEEvNS_9BwdParamsE,"",@"SHT_CUDA_INFO"
	.sectionflags	@""
	.align	4


	//----- nvinfo : EIATTR_CUDA_API_VERSION
	.align		4
        /*0000*/ 	.byte	0x04, 0x37
        /*0002*/ 	.short	(.L_1633 - .L_1632)
.L_1632:
        /*0004*/ 	.word	0x00000082


	//----- nvinfo : EIATTR_SW2861232_WAR
	.align		4
.L_1633:
        /*0008*/ 	.byte	0x01, 0x35
	.zero		2


	//----- nvinfo : EIATTR_PARAM_CBANK
	.align		4
        /*000c*/ 	.byte	0x04, 0x0a
        /*000e*/ 	.short	(.L_1635 - .L_1634)
	.align		4
.L_1634:
        /*0010*/ 	.word	index@(.nv.constant0._ZN10layer_norm13ln_bwd_kernelINS_13Kernel_traitsI13__nv_bfloat16S2_S2_S2_fjLj1536ELj1ELj1ELj4ELj8ENS_18Kernel_traits_baseILj1536ES2_S2_S2_S2_fjLj128EEEEELb0ELb0ELb1ELb0EEEvNS_9BwdParamsE)
        /*0014*/ 	.short	0x0160
        /*0016*/ 	.short	0x0128


	//----- nvinfo : EIATTR_CBANK_PARAM_SIZE
	.align		4
.L_1635:
        /*0018*/ 	.byte	0x03, 0x19
        /*001a*/ 	.short	0x0128


	//----- nvinfo : EIATTR_KPARAM_INFO
	.align		4
        /*001c*/ 	.byte	0x04, 0x17
        /*001e*/ 	.short	(.L_1637 - .L_1636)
.L_1636:
        /*0020*/ 	.word	0x00000000
        /*0024*/ 	.short	0x0000
        /*0026*/ 	.short	0x0000
        /*0028*/ 	.byte	0x00, 0xf0, 0xa1, 0x04


	//----- nvinfo : EIATTR_MAXREG_COUNT
	.align		4
.L_1637:
        /*002c*/ 	.byte	0x03, 0x1b
        /*002e*/ 	.short	0x00ff


	//----- nvinfo : EIATTR_NUM_BARRIERS
	.align		4
        /*0030*/ 	.byte	0x02, 0x4c
        /*0032*/ 	.byte	0x01
	.zero		1


	//----- nvinfo : EIATTR_MERCURY_ISA_VERSION
	.align		4
        /*0034*/ 	.byte	0x03, 0x5f
        /*0036*/ 	.short	0x0000


	//----- nvinfo : EIATTR_COOP_GROUP_MASK_REGIDS
	.align		4
        /*0038*/ 	.byte	0x04, 0x29
        /*003a*/ 	.short	(.L_1639 - .L_1638)


	//   ....[0]....
.L_1638:
        /*003c*/ 	.word	0xffffffff


	//   ....[1]....
        /*0040*/ 	.word	0xffffffff


	//   ....[2]....
        /*0044*/ 	.word	0xffffffff


	//   ....[3]....
        /*0048*/ 	.word	0xffffffff


	//   ....[4]....
        /*004c*/ 	.word	0xffffffff


	//   ....[5]....
        /*0050*/ 	.word	0xffffffff


	//   ....[6]....
        /*0054*/ 	.word	0xffffffff


	//   ....[7]....
        /*0058*/ 	.word	0xffffffff


	//   ....[8]....
        /*005c*/ 	.word	0xffffffff


	//   ....[9]....
        /*0060*/ 	.word	0xffffffff


	//   ....[10]....
        /*0064*/ 	.word	0xffffffff


	//   ....[11]....
        /*0068*/ 	.word	0xffffffff


	//   ....[12]....
        /*006c*/ 	.word	0xffffffff


	//   ....[13]....
        /*0070*/ 	.word	0xffffffff


	//   ....[14]....
        /*0074*/ 	.word	0xffffffff


	//   ....[15]....
        /*0078*/ 	.word	0xffffffff


	//   ....[16]....
        /*007c*/ 	.word	0xffffffff


	//   ....[17]....
        /*0080*/ 	.word	0xffffffff


	//   ....[18]....
        /*0084*/ 	.word	0xffffffff


	//   ....[19]....
        /*0088*/ 	.word	0xffffffff


	//----- nvinfo : EIATTR_COOP_GROUP_INSTR_OFFSETS
	.align		4
.L_1639:
        /*008c*/ 	.byte	0x04, 0x28
        /*008e*/ 	.short	(.L_1641 - .L_1640)


	//   ....[0]....
.L_1640:
        /*0090*/ 	.word	0x00001220


	//   ....[1]....
        /*0094*/ 	.word	0x00001240


	//   ....[2]....
        /*0098*/ 	.word	0x00001260


	//   ....[3]....
        /*009c*/ 	.word	0x00001280


	//   ....[4]....
        /*00a0*/ 	.word	0x000012a0


	//   ....[5]....
        /*00a4*/ 	.word	0x000012c0


	//   ....[6]....
        /*00a8*/ 	.word	0x000012e0


	//   ....[7]....
        /*00ac*/ 	.word	0x00001300


	//   ....[8]....
        /*00b0*/ 	.word	0x00001320


	//   ....[9]....
        /*00b4*/ 	.word	0x00001340


	//   ....[10]....
        /*00b8*/ 	.word	0x00002b30


	//   ....[11]....
        /*00bc*/ 	.word	0x00002bb0


	//   ....[12]....
        /*00c0*/ 	.word	0x00002c30


	//   ....[13]....
        /*00c4*/ 	.word	0x00002ca0


	//   ....[14]....
        /*00c8*/ 	.word	0x00002d20


	//   ....[15]....
        /*00cc*/ 	.word	0x00002d90


	//   ....[16]....
        /*00d0*/ 	.word	0x00002e10


	//   ....[17]....
        /*00d4*/ 	.word	0x00002e80


	//   ....[18]....
        /*00d8*/ 	.word	0x00002f00


	//   ....[19]....
        /*00dc*/ 	.word	0x00002f70


	//----- nvinfo : EIATTR_EXIT_INSTR_OFFSETS
	.align		4
.L_1641:
        /*00e0*/ 	.byte	0x04, 0x1c
        /*00e2*/ 	.short	(.L_1643 - .L_1642)


	//   ....[0]....
.L_1642:
        /*00e4*/ 	.word	0x00002a70


	//   ....[1]....
        /*00e8*/ 	.word	0x00002ad0


	//----- nvinfo : EIATTR_MAX_THREADS
	.align		4
.L_1643:
        /*00ec*/ 	.byte	0x04, 0x05
        /*00ee*/ 	.short	(.L_1645 - .L_1644)
.L_1644:
        /*00f0*/ 	.word	0x00000080
        /*00f4*/ 	.word	0x00000001
        /*00f8*/ 	.word	0x00000001


	//----- nvinfo : EIATTR_CRS_STACK_SIZE
	.align		4
.L_1645:
        /*00fc*/ 	.byte	0x04, 0x1e
        /*00fe*/ 	.short	(.L_1647 - .L_1646)
.L_1646:
        /*0100*/ 	.word	0x00000000
.L_1647:


//--------------------- .nv.info._ZN10layer_norm13ln_bwd_kernelINS_13Kernel_traitsI13__nv_bfloat16S2_S2_S2_fjLj1536ELj1ELj1ELj4ELj8ENS_18Kernel_traits_baseILj1536ES2_S2_S2_S2_fjLj128EEEEELb0ELb0ELb1ELb1EEEvNS_9BwdParamsE --------------------------
	.section	.nv.info._ZN10layer_norm13ln_bwd_kernelINS_13Kernel_traitsI13__nv_bfloat16S2_S2_S2_fjLj1536ELj1ELj1ELj4ELj8ENS_18Kernel_traits_baseILj1536ES2_S2_S2_S2_fjLj128EEEEELb0ELb0ELb1ELb1EEEvNS_9BwdParamsE,"",@"SHT_CUDA_INFO"
	.sectionflags	@""
	.align	4


	//----- nvinfo : EIATTR_CUDA_API_VERSION
	.align		4
        /*0000*/ 	.byte	0x04, 0x37
        /*0002*/ 	.short	(.L_1649 - .L_1648)
.L_1648:
        /*0004*/ 	.word	0x00000082


	//----- nvinfo : EIATTR_SW2861232_WAR
	.align		4
.L_1649:
        /*0008*/ 	.byte	0x01, 0x35
	.zero		2


	//----- nvinfo : EIATTR_PARAM_CBANK
	.align		4
        /*000c*/ 	.byte	0x04, 0x0a
        /*000e*/ 	.short	(.L_1651 - .L_1650)
	.align		4
.L_1650:
        /*0010*/ 	.word	index@(.nv.constant0._ZN10layer_norm13ln_bwd_kernelINS_13Kernel_traitsI13__nv_bfloat16S2_S2_S2_fjLj1536ELj1ELj1ELj4ELj8ENS_18Kernel_traits_baseILj1536ES2_S2_S2_S2_fjLj128EEEEELb0ELb0ELb1ELb1EEEvNS_9BwdParamsE)
        /*0014*/ 	.short	0x0160
        /*0016*/ 	.short	0x0128


	//----- nvinfo : EIATTR_CBANK_PARAM_SIZE
	.align		4
.L_1651:
        /*0018*/ 	.byte	0x03, 0x19
        /*001a*/ 	.short	0x0128


	//----- nvinfo : EIATTR_KPARAM_INFO
	.align		4
        /*001c*/ 	.byte	0x04, 0x17
        /*001e*/ 	.short	(.L_1653 - .L_1652)
.L_1652:
        /*0020*/ 	.word	0x00000000
        /*0024*/ 	.short	0x0000
        /*0026*/ 	.short	0x0000
        /*0028*/ 	.byte	0x00, 0xf0, 0xa1, 0x04


	//----- nvinfo : EIATTR_MAXREG_COUNT
	.align		4
.L_1653:
        /*002c*/ 	.byte	0x03, 0x1b
        /*002e*/ 	.short	0x00ff


	//----- nvinfo : EIATTR_NUM_BARRIERS
	.align		4
        /*0030*/ 	.byte	0x02, 0x4c
        /*0032*/ 	.byte	0x01
	.zero		1


	//----- nvinfo : EIATTR_MERCURY_ISA_VERSION
	.align		4
        /*0034*/ 	.byte	0x03, 0x5f
        /*0036*/ 	.short	0x0000


	//----- nvinfo : EIATTR_COOP_GROUP_MASK_REGIDS
	.align		4
        /*0038*/ 	.byte	0x04, 0x29
        /*003a*/ 	.short	(.L_1655 - .L_1654)


	//   ....[0]....
.L_1654:
        /*003c*/ 	.word	0xffffffff


	//   ....[1]....
        /*0040*/ 	.word	0xffffffff


	//   ....[2]....
        /*0044*/ 	.word	0xffffffff


	//   ....[3]....
        /*0048*/ 	.word	0xffffffff


	//   ....[4]....
        /*004c*/ 	.word	0xffffffff


	//   ....[5]....
        /*0050*/ 	.word	0xffffffff


	//   ....[6]....
        /*0054*/ 	.word	0xffffffff


	//   ....[7]....
        /*0058*/ 	.word	0xffffffff


	//   ....[8]....
        /*005c*/ 	.word	0xffffffff


	//   ....[9]....
        /*0060*/ 	.word	0xffffffff


	//   ....[10]....
        /*0064*/ 	.word	0xffffffff


	//   ....[11]....
        /*0068*/ 	.word	0xffffffff


	//   ....[12]....
        /*006c*/ 	.word	0xffffffff


	//   ....[13]....
        /*0070*/ 	.word	0xffffffff


	//   ....[14]....
        /*0074*/ 	.word	0xffffffff


	//   ....[15]....
        /*0078*/ 	.word	0xffffffff


	//   ....[16]....
        /*007c*/ 	.word	0xffffffff


	//   ....[17]....
        /*0080*/ 	.word	0xffffffff


	//   ....[18]....
        /*0084*/ 	.word	0xffffffff


	//   ....[19]....
        /*0088*/ 	.word	0xffffffff


	//----- nvinfo : EIATTR_COOP_GROUP_INSTR_OFFSETS
	.align		4
.L_1655:
        /*008c*/ 	.byte	0x04, 0x28
        /*008e*/ 	.short	(.L_1657 - .L_1656)


	//   ....[0]....
.L_1656:
        /*0090*/ 	.word	0x00000fc0


	//   ....[1]....
        /*0094*/ 	.word	0x00000fe0


	//   ....[2]....
        /*0098*/ 	.word	0x00001000


	//   ....[3]....
        /*009c*/ 	.word	0x00001020


	//   ....[4]....
        /*00a0*/ 	.word	0x00001040


	//   ....[5]....
        /*00a4*/ 	.word	0x00001060


	//   ....[6]....
        /*00a8*/ 	.word	0x00001090


	//   ....[7]....
        /*00ac*/ 	.word	0x000010a0


	//   ....[8]....
        /*00b0*/ 	.word	0x000010d0


	//   ....[9]....
        /*00b4*/ 	.word	0x000010e0


	//   ....[10]....
        /*00b8*/ 	.word	0x00002660


	//   ....[11]....
        /*00bc*/ 	.word	0x000026e0


	//   ....[12]....
        /*00c0*/ 	.word	0x00002760


	//   ....[13]....
        /*00c4*/ 	.word	0x000027d0


	//   ....[14]....
        /*00c8*/ 	.word	0x00002850


	//   ....[15]....
        /*00cc*/ 	.word	0x000028c0


	//   ....[16]....
        /*00d0*/ 	.word	0x00002940


	//   ....[17]....
        /*00d4*/ 	.word	0x000029b0


	//   ....[18]....
        /*00d8*/ 	.word	0x00002a30


	//   ....[19]....
        /*00dc*/ 	.word	0x00002aa0


	//----- nvinfo : EIATTR_EXIT_INSTR_OFFSETS
	.align		4
.L_1657:
        /*00e0*/ 	.byte	0x04, 0x1c
        /*00e2*/ 	.short	(.L_1659 - .L_1658)


	//   ....[0]....
.L_1658:
        /*00e4*/ 	.word	0x00002600


	//----- nvinfo : EIATTR_MAX_THREADS
	.align		4
.L_1659:
        /*00e8*/ 	.byte	0x04, 0x05
        /*00ea*/ 	.short	(.L_1661 - .L_1660)
.L_1660:
        /*00ec*/ 	.word	0x00000080
        /*00f0*/ 	.word	0x00000001
        /*00f4*/ 	.word	0x00000001


	//----- nvinfo : EIATTR_CRS_STACK_SIZE
	.align		4
.L_1661:
        /*00f8*/ 	.byte	0x04, 0x1e
        /*00fa*/ 	.short	(.L_1663 - .L_1662)
.L_1662:
        /*00fc*/ 	.word	0x00000000
.L_1663:


//--------------------- .nv.info._ZN10layer_norm13ln_bwd_kernelINS_13Kernel_traitsI13__nv_bfloat16S2_S2_S2_fjLj1536ELj1ELj1ELj4ELj8ENS_18Kernel_traits_baseILj1536ES2_S2_S2_S2_fjLj128EEEEELb0ELb1ELb0ELb0EEEvNS_9BwdParamsE --------------------------
	.section	.nv.info._ZN10layer_norm13ln_bwd_kernelINS_13Kernel_traitsI13__nv_bfloat16S2_S2_S2_fjLj1536ELj1ELj1ELj4ELj8ENS_18Kernel_traits_baseILj1536ES2_S2_S2_S2_fjLj128EEEEELb0ELb1ELb0ELb0EEEvNS_9BwdParamsE,"",@"SHT_CUDA_INFO"
	.sectionflags	@""
	.align	4


	//----- nvinfo : EIATTR_CUDA_API_VERSION
	.align		4
        /*0000*/ 	.byte	0x04, 0x37
        /*0002*/ 	.short	(.L_1665 - .L_1664)
.L_1664:
        /*0004*/ 	.word	0x00000082


	//----- nvinfo : EIATTR_SW2861232_WAR
	.align		4
.L_1665:
        /*0008*/ 	.byte	0x01, 0x35
	.zero		2


	//----- nvinfo : EIATTR_PARAM_CBANK
	.align		4
        /*000c*/ 	.byte	0x04, 0x0a
        /*000e*/ 	.short	(.L_1667 - .L_1666)
	.align		4
.L_1666:
        /*0010*/ 	.word	index@(.nv.constant0._ZN10layer_norm13ln_bwd_kernelINS_13Kernel_traitsI13__nv_bfloat16S2_S2_S2_fjLj1536ELj1ELj1ELj4ELj8ENS_18Kernel_traits_baseILj1536ES2_S2_S2_S2_fjLj128EEEEELb0ELb1ELb0ELb0EEEvNS_9BwdParamsE)
        /*0014*/ 	.short	0x0160
        /*0016*/ 	.short	0x0128


	//----- nvinfo : EIATTR_CBANK_PARAM_SIZE
	.align		4
.L_1667:
        /*0018*/ 	.byte	0x03, 0x19
        /*001a*/ 	.short	0x0128


	//----- nvinfo : EIATTR_KPARAM_INFO
	.align		4
        /*001c*/ 	.byte	0x04, 0x17
        /*001e*/ 	.short	(.L_1669 - .L_1668)
.L_1668:
        /*0020*/ 	.word	0x00000000
        /*0024*/ 	.short	0x0000
        /*0026*/ 	.short	0x0000
        /*0028*/ 	.byte	0x00, 0xf0, 0xa1, 0x04


	//----- nvinfo : EIATTR_MAXREG_COUNT
	.align		4
.L_1669:
        /*002c*/ 	.byte	0x03, 0x1b
        /*002e*/ 	.short	0x00ff


	//----- nvinfo : EIATTR_NUM_BARRIERS
	.align		4
        /*0030*/ 	.byte	0x02, 0x4c
        /*0032*/ 	.byte	0x01
	.zero		1


	//----- nvinfo : EIATTR_MERCURY_ISA_VERSION
	.align		4
        /*0034*/ 	.byte	0x03, 0x5f
        /*0036*/ 	.short	0x0000


	//----- nvinfo : EIATTR_COOP_GROUP_MASK_REGIDS
	.align		4
        /*0038*/ 	.byte	0x04, 0x29
        /*003a*/ 	.short	(.L_1671 - .L_1670)


	//   ....[0]....
.L_1670:
        /*003c*/ 	.word	0xffffffff


	//   ....[1]....
        /*0040*/ 	.word	0xffffffff


	//   ....[2]....
        /*0044*/ 	.word	0xffffffff


	//   ....[3]....
        /*0048*/ 	.word	0xffffffff


	//   ....[4]....
        /*004c*/ 	.word	0xffffffff


	//   ....[5]....
        /*0050*/ 	.word	0xffffffff


	//   ....[6]....
        /*0054*/ 	.word	0xffffffff


	//   ....[7]....
        /*0058*/ 	.word	0xffffffff


	//   ....[8]....
        /*005c*/ 	.word	0xffffffff


	//   ....[9]....
        /*0060*/ 	.word	0xffffffff


	//   ....[10]....
        /*0064*/ 	.word	0xffffffff


	//   ....[11]....
        /*0068*/ 	.word	0xffffffff


	//   ....[12]....
        /*006c*/ 	.word	0xffffffff


	//   ....[13]....
        /*0070*/ 	.word	0xffffffff


	//   ....[14]....
        /*0074*/ 	.word	0xffffffff


	//   ....[15]....
        /*0078*/ 	.word	0xffffffff


	//   ....[16]....
        /*007c*/ 	.word	0xffffffff


	//   ....[17]....
        /*0080*/ 	.word	0xffffffff


	//   ....[18]....
        /*0084*/ 	.word	0xffffffff


	//   ....[19]....
        /*0088*/ 	.word	0xffffffff


	//----- nvinfo : EIATTR_COOP_GROUP_INSTR_OFFSETS
	.align		4
.L_1671:
        /*008c*/ 	.byte	0x04, 0x28
        /*008e*/ 	.short	(.L_1673 - .L_1672)


	//   ....[0]....
.L_1672:
        /*0090*/ 	.word	0x000012e0


	//   ....[1]....
        /*0094*/ 	.word	0x00001300


	//   ....[2]....
        /*0098*/ 	.word	0x00001320


	//   ....[3]....
        /*009c*/ 	.word	0x00001340


	//   ....[4]....
        /*00a0*/ 	.word	0x00001360


	//   ....[5]....
        /*00a4*/ 	.word	0x00001380


	//   ....[6]....
        /*00a8*/ 	.word	0x000013a0


	//   ....[7]....
        /*00ac*/ 	.word	0x000013c0


	//   ....[8]....
        /*00b0*/ 	.word	0x000013e0


	//   ....[9]....
        /*00b4*/ 	.word	0x00001400


	//   ....[10]....
        /*00b8*/ 	.word	0x00002790


	//   ....[11]....
        /*00bc*/ 	.word	0x00002810


	//   ....[12]....
        /*00c0*/ 	.word	0x00002890


	//   ....[13]....
        /*00c4*/ 	.word	0x00002900


	//   ....[14]....
        /*00c8*/ 	.word	0x00002980


	//   ....[15]....
        /*00cc*/ 	.word	0x000029f0


	//   ....[16]....
        /*00d0*/ 	.word	0x00002a70


	//   ....[17]....
        /*00d4*/ 	.word	0x00002ae0


	//   ....[18]....
        /*00d8*/ 	.word	0x00002b60


	//   ....[19]....
        /*00dc*/ 	.word	0x00002bd0


	//----- nvinfo : EIATTR_EXIT_INSTR_OFFSETS
	.align		4
.L_1673:
        /*00e0*/ 	.byte	0x04, 0x1c
        /*00e2*/ 	.short	(.L_1675 - .L_1674)


	//   ....[0]....
.L_1674:
        /*00e4*/ 	.word	0x000026b0


	//   ....[1]....
        /*00e8*/ 	.word	0x00002730


	//----- nvinfo : EIATTR_MAX_THREADS
	.align		4
.L_1675:
        /*00ec*/ 	.byte	0x04, 0x05
        /*00ee*/ 	.short	(.L_1677 - .L_1676)
.L_1676:
        /*00f0*/ 	.word	0x00000080
        /*00f4*/ 	.word	0x00000001
        /*00f8*/ 	.word	0x00000001


	//----- nvinfo : EIATTR_CRS_STACK_SIZE
	.align		4
.L_1677:
        /*00fc*/ 	.byte	0x04, 0x1e
        /*00fe*/ 	.short	(.L_1679 - .L_1678)
.L_1678:
        /*0100*/ 	.word	0x00000000
.L_1679:


//--------------------- .nv.info._ZN10layer_norm13ln_bwd_kernelINS_13Kernel_traitsI13__nv_bfloat16S2_S2_S2_fjLj1536ELj1ELj1ELj4ELj8ENS_18Kernel_traits_baseILj1536ES2_S2_S2_S2_fjLj128EEEEELb0ELb1ELb0ELb1EEEvNS_9BwdParamsE --------------------------
	.section	.nv.info._ZN10layer_norm13ln_bwd_kernelINS_13Kernel_traitsI13__nv_bfloat16S2_S2_S2_fjLj1536ELj1ELj1ELj4ELj8ENS_18Kernel_traits_baseILj1536ES2_S2_S2_S2_fjLj128EEEEELb0ELb1ELb0ELb1EEEvNS_9BwdParamsE,"",@"SHT_CUDA_INFO"
	.sectionflags	@""
	.align	4


	//----- nvinfo : EIATTR_CUDA_API_VERSION
	.align		4
        /*0000*/ 	.byte	0x04, 0x37
        /*0002*/ 	.short	(.L_1681 - .L_1680)
.L_1680:
        /*0004*/ 	.word	0x00000082


	//----- nvinfo : EIATTR_SW2861232_WAR
	.align		4
.L_1681:
        /*0008*/ 	.byte	0x01, 0x35
	.zero		2


	//----- nvinfo : EIATTR_PARAM_CBANK
	.align		4
        /*000c*/ 	.byte	0x04, 0x0a
        /*000e*/ 	.short	(.L_1683 - .L_1682)
	.align		4
.L_1682:
        /*0010*/ 	.word	index@(.nv.constant0._ZN10layer_norm13ln_bwd_kernelINS_13Kernel_traitsI13__nv_bfloat16S2_S2_S2_fjLj1536ELj1ELj1ELj4ELj8ENS_18Kernel_traits_baseILj1536ES2_S2_S2_S2_fjLj128EEEEELb0ELb1ELb0ELb1EEEvNS_9BwdParamsE)
        /*0014*/ 	.short	0x0160
        /*0016*/ 	.short	0x0128


	//----- nvinfo : EIATTR_CBANK_PARAM_SIZE
	.align		4
.L_1683:
        /*0018*/ 	.byte	0x03, 0x19
        /*001a*/ 	.short	0x0128


	//----- nvinfo : EIATTR_KPARAM_INFO
	.align		4
        /*001c*/ 	.byte	0x04, 0x17
        /*001e*/ 	.short	(.L_1685 - .L_1684)
.L_1684:
        /*0020*/ 	.word	0x00000000
        /*0024*/ 	.short	0x0000
        /*0026*/ 	.short	0x0000
        /*0028*/ 	.byte	0x00, 0xf0, 0xa1, 0x04


	//----- nvinfo : EIATTR_MAXREG_COUNT
	.align		4
.L_1685:
        /*002c*/ 	.byte	0x03, 0x1b
        /*002e*/ 	.short	0x00ff


	//----- nvinfo : EIATTR_NUM_BARRIERS
	.align		4
        /*0030*/ 	.byte	0x02, 0x4c
        /*0032*/ 	.byte	0x01
	.zero		1


	//----- nvinfo : EIATTR_MERCURY_ISA_VERSION
	.align		4
        /*0034*/ 	.byte	0x03, 0x5f
        /*0036*/ 	.short	0x0000


	//----- nvinfo : EIATTR_COOP_GROUP_MASK_REGIDS
	.align		4
        /*0038*/ 	.byte	0x04, 0x29
        /*003a*/ 	.short	(.L_1687 - .L_1686)


	//   ....[0]....
.L_1686:
        /*003c*/ 	.word	0xffffffff


	//   ....[1]....
        /*0040*/ 	.word	0xffffffff


	//   ....[2]....
        /*0044*/ 	.word	0xffffffff


	//   ....[3]....
        /*0048*/ 	.word	0xffffffff


	//   ....[4]....
        /*004c*/ 	.word	0xffffffff


	//   ....[5]....
        /*0050*/ 	.word	0xffffffff


	//   ....[6]....
        /*0054*/ 	.word	0xffffffff


	//   ....[7]....
        /*0058*/ 	.word	0xffffffff


	//   ....[8]....
        /*005c*/ 	.word	0xffffffff


	//   ....[9]....
        /*0060*/ 	.word	0xffffffff


	//   ....[10]....
        /*0064*/ 	.word	0xffffffff


	//   ....[11]....
        /*0068*/ 	.word	0xffffffff


	//   ....[12]....
        /*006c*/ 	.word	0xffffffff


	//   ....[13]....
        /*0070*/ 	.word	0xffffffff


	//   ....[14]....
        /*0074*/ 	.word	0xffffffff


	//   ....[15]....
        /*0078*/ 	.word	0xffffffff


	//   ....[16]....
        /*007c*/ 	.word	0xffffffff


	//   ....[17]....
        /*0080*/ 	.word	0xffffffff


	//   ....[18]....
        /*0084*/ 	.word	0xffffffff


	//   ....[19]....
        /*0088*/ 	.word	0xffffffff


	//----- nvinfo : EIATTR_COOP_GROUP_INSTR_OFFSETS
	.align		4
.L_1687:
        /*008c*/ 	.byte	0x04, 0x28
        /*008e*/ 	.short	(.L_1689 - .L_1688)


	//   ....[0]....
.L_1688:
        /*0090*/ 	.word	0x000010b0


	//   ....[1]....
        /*0094*/ 	.word	0x000010d0


	//   ....[2]....
        /*0098*/ 	.word	0x000010f0


	//   ....[3]....
        /*009c*/ 	.word	0x00001110


	//   ....[4]....
        /*00a0*/ 	.word	0x00001130


	//   ....[5]....
        /*00a4*/ 	.word	0x00001150


	//   ....[6]....
        /*00a8*/ 	.word	0x00001170


	//   ....[7]....
        /*00ac*/ 	.word	0x00001190


	//   ....[8]....
        /*00b0*/ 	.word	0x000011b0


	//   ....[9]....
        /*00b4*/ 	.word	0x000011d0


	//   ....[10]....
        /*00b8*/ 	.word	0x000024e0


	//   ....[11]....
        /*00bc*/ 	.word	0x00002560


	//   ....[12]....
        /*00c0*/ 	.word	0x000025e0


	//   ....[13]....
        /*00c4*/ 	.word	0x00002650


	//   ....[14]....
        /*00c8*/ 	.word	0x000026d0


	//   ....[15]....
        /*00cc*/ 	.word	0x00002740


	//   ....[16]....
        /*00d0*/ 	.word	0x000027c0


	//   ....[17]....
        /*00d4*/ 	.word	0x00002830


	//   ....[18]....
        /*00d8*/ 	.word	0x000028b0


	//   ....[19]....
        /*00dc*/ 	.word	0x00002920


	//----- nvinfo : EIATTR_EXIT_INSTR_OFFSETS
	.align		4
.L_1689:
        /*00e0*/ 	.byte	0x04, 0x1c
        /*00e2*/ 	.short	(.L_1691 - .L_1690)


	//   ....[0]....
.L_1690:
        /*00e4*/ 	.word	0x00002480


	//----- nvinfo : EIATTR_MAX_THREADS
	.align		4
.L_1691:
        /*00e8*/ 	.byte	0x04, 0x05
        /*00ea*/ 	.short	(.L_1693 - .L_1692)
.L_1692:
        /*00ec*/ 	.word	0x00000080
        /*00f0*/ 	.word	0x00000001
        /*00f4*/ 	.word	0x00000001


	//----- nvinfo : EIATTR_CRS_STACK_SIZE
	.align		4
.L_1693:
        /*00f8*/ 	.byte	0x04, 0x1e
        /*00fa*/ 	.short	(.L_1695 - .L_1694)
.L_1694:
        /*00fc*/ 	.word	0x00000000
.L_1695:


//--------------------- .nv.info._ZN10layer_norm13ln_bwd_kernelINS_13Kernel_traitsI13__nv_bfloat16S2_S2_S2_fjLj1536ELj1ELj1ELj4ELj8ENS_18Kernel_traits_baseILj1536ES2_S2_S2_S2_fjLj128EEEEELb0ELb1ELb1ELb0EEEvNS_9BwdParamsE --------------------------
	.section	.nv.info._ZN10layer_norm13ln_bwd_kernelINS_13Kernel_traitsI13__nv_bfloat16S2_S2_S2_fjLj1536ELj1ELj1ELj4ELj8ENS_18Kernel_traits_baseILj1536ES2_S2_S2_S2_fjLj128EEEEELb0ELb1ELb1ELb0EEEvNS_9BwdParamsE,"",@"SHT_CUDA_INFO"
	.sectionflags	@""
	.align	4


	//----- nvinfo : EIATTR_CUDA_API_VERSION
	.align		4
        /*0000*/ 	.byte	0x04, 0x37
        /*0002*/ 	.short	(.L_1697 - .L_1696)
.L_1696:
        /*0004*/ 	.word	0x00000082


	//----- nvinfo : EIATTR_SW2861232_WAR
	.align		4
.L_1697:
        /*0008*/ 	.byte	0x01, 0x35
	.zero		2


	//----- nvinfo : EIATTR_PARAM_CBANK
	.align		4
        /*000c*/ 	.byte	0x04, 0x0a
        /*000e*/ 	.short	(.L_1699 - .L_1698)
	.align		4
.L_1698:
        /*0010*/ 	.word	index@(.nv.constant0._ZN10layer_norm13ln_bwd_kernelINS_13Kernel_traitsI13__nv_bfloat16S2_S2_S2_fjLj1536ELj1ELj1ELj4ELj8ENS_18Kernel_traits_baseILj1536ES2_S2_S2_S2_fjLj128EEEEELb0ELb1ELb1ELb0EEEvNS_9BwdParamsE)
        /*0014*/ 	.short	0x0160
        /*0016*/ 	.short	0x0128


	//----- nvinfo : EIATTR_CBANK_PARAM_SIZE
	.align		4
.L_1699:
        /*0018*/ 	.byte	0x03, 0x19
        /*001a*/ 	.short	0x0128


	//----- nvinfo : EIATTR_KPARAM_INFO
	.align		4
        /*001c*/ 	.byte	0x04, 0x17
        /*001e*/ 	.short	(.L_1701 - .L_1700)
.L_1700:
        /*0020*/ 	.word	0x00000000
        /*0024*/ 	.short	0x0000
        /*0026*/ 	.short	0x0000
        /*0028*/ 	.byte	0x00, 0xf0, 0xa1, 0x04


	//----- nvinfo : EIATTR_MAXREG_COUNT
	.align		4
.L_1701:
        /*002c*/ 	.byte	0x03, 0x1b
        /*002e*/ 	.short	0x00ff


	//----- nvinfo : EIATTR_NUM_BARRIERS
	.align		4
        /*0030*/ 	.byte	0x02, 0x4c
        /*0032*/ 	.byte	0x01
	.zero		1


	//----- nvinfo : EIATTR_MERCURY_ISA_VERSION
	.align		4
        /*0034*/ 	.byte	0x03, 0x5f
        /*0036*/ 	.short	0x0000


	//----- nvinfo : EIATTR_COOP_GROUP_MASK_REGIDS
	.align		4
        /*0038*/ 	.byte	0x04, 0x29
        /*003a*/ 	.short	(.L_1703 - .L_1702)


	//   ....[0]....
.L_1702:
        /*003c*/ 	.word	0xffffffff


	//   ....[1]....
        /*0040*/ 	.word	0xffffffff


	//   ....[2]....
        /*0044*/ 	.word	0xffffffff


	//   ....[3]....
        /*0048*/ 	.word	0xffffffff


	//   ....[4]....
        /*004c*/ 	.word	0xffffffff


	//   ....[5]....
        /*0050*/ 	.word	0xffffffff


	//   ....[6]....
        /*0054*/ 	.word	0xffffffff


	//   ....[7]....
        /*0058*/ 	.word	0xffffffff


	//   ....[8]....
        /*005c*/ 	.word	0xffffffff


	//   ....[9]....
        /*0060*/ 	.word	0xffffffff


	//   ....[10]....
        /*0064*/ 	.word	0xffffffff


	//   ....[11]....
        /*0068*/ 	.word	0xffffffff


	//   ....[12]....
        /*006c*/ 	.word	0xffffffff


	//   ....[13]....
        /*0070*/ 	.word	0xffffffff


	//   ....[14]....
        /*0074*/ 	.word	0xffffffff


	//   ....[15]....
        /*0078*/ 	.word	0xffffffff


	//   ....[16]....
        /*007c*/ 	.word	0xffffffff


	//   ....[17]....
        /*0080*/ 	.word	0xffffffff


	//   ....[18]....
        /*0084*/ 	.word	0xffffffff


	//   ....[19]....
        /*0088*/ 	.word	0xffffffff


	//----- nvinfo : EIATTR_COOP_GROUP_INSTR_OFFSETS
	.align		4
.L_1703:
        /*008c*/ 	.byte	0x04, 0x28
        /*008e*/ 	.short	(.L_1705 - .L_1704)


	//   ....[0]....
.L_1704:
        /*0090*/ 	.word	0x00001470


	//   ....[1]....
        /*0094*/ 	.word	0x00001490


	//   ....[2]....
        /*0098*/ 	.word	0x000014b0


	//   ....[3]....
        /*009c*/ 	.word	0x000014d0


	//   ....[4]....
        /*00a0*/ 	.word	0x000014f0


	//   ....[5]....
        /*00a4*/ 	.word	0x00001510


	//   ....[6]....
        /*00a8*/ 	.word	0x00001530


	//   ....[7]....
        /*00ac*/ 	.word	0x00001550


	//   ....[8]....
        /*00b0*/ 	.word	0x00001570


	//   ....[9]....
        /*00b4*/ 	.word	0x00001590


	//   ....[10]....
        /*00b8*/ 	.word	0x00003260


	//   ....[11]....
        /*00bc*/ 	.word	0x000032e0


	//   ....[12]....
        /*00c0*/ 	.word	0x00003360


	//   ....[13]....
        /*00c4*/ 	.word	0x000033d0


	//   ....[14]....
        /*00c8*/ 	.word	0x00003450


	//   ....[15]....
        /*00cc*/ 	.word	0x000034c0


	//   ....[16]....
        /*00d0*/ 	.word	0x00003540


	//   ....[17]....
        /*00d4*/ 	.word	0x000035b0


	//   ....[18]....
        /*00d8*/ 	.word	0x00003630


	//   ....[19]....
        /*00dc*/ 	.word	0x000036a0


	//----- nvinfo : EIATTR_EXIT_INSTR_OFFSETS
	.align		4
.L_1705:
        /*00e0*/ 	.byte	0x04, 0x1c
        /*00e2*/ 	.short	(.L_1707 - .L_1706)


	//   ....[0]....
.L_1706:
        /*00e4*/ 	.word	0x00003180


	//   ....[1]....
        /*00e8*/ 	.word	0x00003200


	//----- nvinfo : EIATTR_MAX_THREADS
	.align		4
.L_1707:
        /*00ec*/ 	.byte	0x04, 0x05
        /*00ee*/ 	.short	(.L_1709 - .L_1708)
.L_1708:
        /*00f0*/ 	.word	0x00000080
        /*00f4*/ 	.word	0x00000001
        /*00f8*/ 	.word	0x00000001


	//----- nvinfo : EIATTR_CRS_STACK_SIZE
	.align		4
.L_1709:
        /*00fc*/ 	.byte	0x04, 0x1e
        /*00fe*/ 	.short	(.L_1711 - .L_1710)
.L_1710:
        /*0100*/ 	.word	0x00000000
.L_1711:


//--------------------- .nv.info._ZN10layer_norm13ln_bwd_kernelINS_13Kernel_traitsI13__nv_bfloat16S2_S2_S2_fjLj1536ELj1ELj1ELj4ELj8ENS_18Kernel_traits_baseILj1536ES2_S2_S2_S2_fjLj128EEEEELb0ELb1ELb1ELb1EEEvNS_9BwdParamsE --------------------------
	.section	.nv.info._ZN10layer_norm13ln_bwd_kernelINS_13Kernel_traitsI13__nv_bfloat16S2_S2_S2_fjLj1536ELj1ELj1ELj4ELj8ENS_18Kernel_traits_baseILj1536ES2_S2_S2_S2_fjLj128EEEEELb0ELb1ELb1ELb1EEEvNS_9BwdParamsE,"",@"SHT_CUDA_INFO"
	.sectionflags	@""
	.align	4


	//----- nvinfo : EIATTR_CUDA_API_VERSION
	.align		4
        /*0000*/ 	.byte	0x04, 0x37
        /*0002*/ 	.short	(.L_1713 - .L_1712)
.L_1712:
        /*0004*/ 	.word	0x00000082


	//----- nvinfo : EIATTR_SW2861232_WAR
	.align		4
.L_1713:
        /*0008*/ 	.byte	0x01, 0x35
	.zero		2


	//----- nvinfo : EIATTR_PARAM_CBANK
	.align		4
        /*000c*/ 	.byte	0x04, 0x0a
        /*000e*/ 	.short	(.L_1715 - .L_1714)
	.align		4
.L_1714:
        /*0010*/ 	.word	index@(.nv.constant0._ZN10layer_norm13ln_bwd_kernelINS_13Kernel_traitsI13__nv_bfloat16S2_S2_S2_fjLj1536ELj1ELj1ELj4ELj8ENS_18Kernel_traits_baseILj1536ES2_S2_S2_S2_fjLj128EEEEELb0ELb1ELb1ELb1EEEvNS_9BwdParamsE)
        /*0014*/ 	.short	0x0160
        /*0016*/ 	.short	0x0128


	//----- nvinfo : EIATTR_CBANK_PARAM_SIZE
	.align		4
.L_1715:
        /*0018*/ 	.byte	0x03, 0x19
        /*001a*/ 	.short	0x0128


	//----- nvinfo : EIATTR_KPARAM_INFO
	.align		4
        /*001c*/ 	.byte	0x04, 0x17
        /*001e*/ 	.short	(.L_1717 - .L_1716)
.L_1716:
        /*0020*/ 	.word	0x00000000
        /*0024*/ 	.short	0x0000
        /*0026*/ 	.short	0x0000
        /*0028*/ 	.byte	0x00, 0xf0, 0xa1, 0x04


	//----- nvinfo : EIATTR_MAXREG_COUNT
	.align		4
.L_1717:
        /*002c*/ 	.byte	0x03, 0x1b
        /*002e*/ 	.short	0x00ff


	//----- nvinfo : EIATTR_NUM_BARRIERS
	.align		4
        /*0030*/ 	.byte	0x02, 0x4c
        /*0032*/ 	.byte	0x01
	.zero		1


	//----- nvinfo : EIATTR_MERCURY_ISA_VERSION
	.align		4
        /*0034*/ 	.byte	0x03, 0x5f
        /*0036*/ 	.short	0x0000


	//----- nvinfo : EIATTR_COOP_GROUP_MASK_REGIDS
	.align		4
        /*0038*/ 	.byte	0x04, 0x29
        /*003a*/ 	.short	(.L_1719 - .L_1718)


	//   ....[0]....
.L_1718:
        /*003c*/ 	.word	0xffffffff


	//   ....[1]....
        /*0040*/ 	.word	0xffffffff


	//   ....[2]....
        /*0044*/ 	.word	0xffffffff


	//   ....[3]....
        /*0048*/ 	.word	0xffffffff


	//   ....[4]....
        /*004c*/ 	.word	0xffffffff


	//   ....[5]....
        /*0050*/ 	.word	0xffffffff


	//   ....[6]....
        /*0054*/ 	.word	0xffffffff


	//   ....[7]....
        /*0058*/ 	.word	0xffffffff


	//   ....[8]....
        /*005c*/ 	.word	0xffffffff


	//   ....[9]....
        /*0060*/ 	.word	0xffffffff


	//   ....[10]....
        /*0064*/ 	.word	0xffffffff


	//   ....[11]....
        /*0068*/ 	.word	0xffffffff


	//   ....[12]....
        /*006c*/ 	.word	0xffffffff


	//   ....[13]....
        /*0070*/ 	.word	0xffffffff


	//   ....[14]....
        /*0074*/ 	.word	0xffffffff


	//   ....[15]....
        /*0078*/ 	.word	0xffffffff


	//   ....[16]....
        /*007c*/ 	.word	0xffffffff


	//   ....[17]....
        /*0080*/ 	.word	0xffffffff


	//   ....[18]....
        /*0084*/ 	.word	0xffffffff


	//   ....[19]....
        /*0088*/ 	.word	0xffffffff


	//----- nvinfo : EIATTR_COOP_GROUP_INSTR_OFFSETS
	.align		4
.L_1719:
        /*008c*/ 	.byte	0x04, 0x28
        /*008e*/ 	.short	(.L_1721 - .L_1720)


	//   ....[0]....
.L_1720:
        /*0090*/ 	.word	0x000011d0


	//   ....[1]....
        /*0094*/ 	.word	0x000011f0


	//   ....[2]....
        /*0098*/ 	.word	0x00001210


	//   ....[3]....
        /*009c*/ 	.word	0x00001230


	//   ....[4]....
        /*00a0*/ 	.word	0x00001250


	//   ....[5]....
        /*00a4*/ 	.word	0x00001270


	//   ....[6]....
        /*00a8*/ 	.word	0x00001290


	//   ....[7]....
        /*00ac*/ 	.word	0x000012b0


	//   ....[8]....
        /*00b0*/ 	.word	0x000012d0


	//   ....[9]....
        /*00b4*/ 	.word	0x000012f0


	//   ....[10]....
        /*00b8*/ 	.word	0x00002d10


	//   ....[11]....
        /*00bc*/ 	.word	0x00002d90


	//   ....[12]....
        /*00c0*/ 	.word	0x00002e10


	//   ....[13]....
        /*00c4*/ 	.word	0x00002e80


	//   ....[14]....
        /*00c8*/ 	.word	0x00002f00


	//   ....[15]....
        /*00cc*/ 	.word	0x00002f70


	//   ....[16]....
        /*00d0*/ 	.word	0x00002ff0


	//   ....[17]....
        /*00d4*/ 	.word	0x00003060


	//   ....[18]....
        /*00d8*/ 	.word	0x000030e0


	//   ....[19]....
        /*00dc*/ 	.word	0x00003150


	//----- nvinfo : EIATTR_EXIT_INSTR_OFFSETS
	.align		4
.L_1721:
        /*00e0*/ 	.byte	0x04, 0x1c
        /*00e2*/ 	.short	(.L_1723 - .L_1722)


	//   ....[0]....
.L_1722:
        /*00e4*/ 	.word	0x00002cb0


	//----- nvinfo : EIATTR_MAX_THREADS
	.align		4
.L_1723:
        /*00e8*/ 	.byte	0x04, 0x05
        /*00ea*/ 	.short	(.L_1725 - .L_1724)
.L_1724:
        /*00ec*/ 	.word	0x00000080
        /*00f0*/ 	.word	0x00000001
        /*00f4*/ 	.word	0x00000001


	//----- nvinfo : EIATTR_CRS_STACK_SIZE
	.align		4
.L_1725:
        /*00f8*/ 	.byte	0x04, 0x1e
        /*00fa*/ 	.short	(.L_1727 - .L_1726)
.L_1726:
        /*00fc*/ 	.word	0x00000000
.L_1727:


//--------------------- .nv.info._ZN10layer_norm13ln_bwd_kernelINS_13Kernel_traitsI13__nv_bfloat16S2_S2_S2_fjLj1536ELj1ELj1ELj4ELj8ENS_18Kernel_traits_baseILj1536ES2_S2_S2_S2_fjLj128EEEEELb1ELb0ELb0ELb0EEEvNS_9BwdParamsE --------------------------
	.section	.nv.info._ZN10layer_norm13ln_bwd_kernelINS_13Kernel_traitsI13__nv_bfloat16S2_S2_S2_fjLj1536ELj1ELj1ELj4ELj8ENS_18Kernel_traits_baseILj1536ES2_S2_S2_S2_fjLj128EEEEELb1ELb0ELb0ELb0EEEvNS_9BwdParamsE,"",@"SHT_CUDA_INFO"
	.sectionflags	@""
	.align	4


	//----- nvinfo : EIATTR_CUDA_API_VERSION
	.align		4
        /*0000*/ 	.byte	0x04, 0x37
        /*0002*/ 	.short	(.L_1729 - .L_1728)
.L_1728:
        /*0004*/ 	.word	0x00000082


	//----- nvinfo : EIATTR_SW2861232_WAR
	.align		4
.L_1729:
        /*0008*/ 	.byte	0x01, 0x35
	.zero		2


	//----- nvinfo : EIATTR_PARAM_CBANK
	.align		4
        /*000c*/ 	.byte	0x04, 0x0a
        /*000e*/ 	.short	(.L_1731 - .L_1730)
	.align		4
.L_1730:
        /*0010*/ 	.word	index@(.nv.constant0._ZN10layer_norm13ln_bwd_kernelINS_13Kernel_traitsI13__nv_bfloat16S2_S2_S2_fjLj1536ELj1ELj1ELj4ELj8ENS_18Kernel_traits_baseILj1536ES2_S2_S2_S2_fjLj128EEEEELb1ELb0ELb0ELb0EEEvNS_9BwdParamsE)
        /*0014*/ 	.short	0x0160
        /*0016*/ 	.short	0x0128


	//----- nvinfo : EIATTR_CBANK_PARAM_SIZE
	.align		4
.L_1731:
        /*0018*/ 	.byte	0x03, 0x19
        /*001a*/ 	.short	0x0128


	//----- nvinfo : EIATTR_KPARAM_INFO
	.align		4
        /*001c*/ 	.byte	0x04, 0x17
        /*001e*/ 	.short	(.L_1733 - .L_1732)
.L_1732:
        /*0020*/ 	.word	0x00000000
        /*0024*/ 	.short	0x0000
        /*0026*/ 	.short	0x0000
        /*0028*/ 	.byte	0x00, 0xf0, 0xa1, 0x04


	//----- nvinfo : EIATTR_MAXREG_COUNT
	.align		4
.L_1733:
        /*002c*/ 	.byte	0x03, 0x1b
        /*002e*/ 	.short	0x00ff


	//----- nvinfo : EIATTR_NUM_BARRIERS
	.align		4
        /*0030*/ 	.byte	0x02, 0x4c
        /*0032*/ 	.byte	0x01
	.zero		1


	//----- nvinfo : EIATTR_MERCURY_ISA_VERSION
	.align		4
        /*0034*/ 	.byte	0x03, 0x5f
        /*0036*/ 	.short	0x0000


	//----- nvinfo : EIATTR_COOP_GROUP_MASK_REGIDS
	.align		4
        /*0038*/ 	.byte	0x04, 0x29
        /*003a*/ 	.short	(.L_1735 - .L_1734)


	//   ....[0]....
.L_1734:
        /*003c*/ 	.word	0xffffffff


	//   ....[1]....
        /*0040*/ 	.word	0xffffffff


	//   ....[2]....
        /*0044*/ 	.word	0xffffffff


	//   ....[3]....
        /*0048*/ 	.word	0xffffffff


	//   ....[4]....
        /*004c*/ 	.word	0xffffffff


	//   ....[5]....
        /*0050*/ 	.word	0xffffffff


	//   ....[6]....
        /*0054*/ 	.word	0xffffffff


	//   ....[7]....
        /*0058*/ 	.word	0xffffffff


	//   ....[8]....
        /*005c*/ 	.word	0xffffffff


	//   ....[9]....
        /*0060*/ 	.word	0xffffffff


	//   ....[10]....
        /*0064*/ 	.word	0xffffffff


	//   ....[11]....
        /*0068*/ 	.word	0xffffffff


	//   ....[12]....
        /*006c*/ 	.word	0xffffffff


	//   ....[13]....
        /*0070*/ 	.word	0xffffffff


	//   ....[14]....
        /*0074*/ 	.word	0xffffffff


	//   ....[15]....
        /*0078*/ 	.word	0xffffffff


	//   ....[16]....
        /*007c*/ 	.word	0xffffffff


	//   ....[17]....
        /*0080*/ 	.word	0xffffffff


	//   ....[18]....
        /*0084*/ 	.word	0xffffffff


	//   ....[19]....
        /*0088*/ 	.word	0xffffffff


	//----- nvinfo : EIATTR_COOP_GROUP_INSTR_OFFSETS
	.align		4
.L_1735:
        /*008c*/ 	.byte	0x04, 0x28
        /*008e*/ 	.short	(.L_1737 - .L_1736)


	//   ....[0]....
.L_1736:
        /*0090*/ 	.word	0x00001110


	//   ....[1]....
        /*0094*/ 	.word	0x00001130


	//   ....[2]....
        /*0098*/ 	.word	0x00001150


	//   ....[3]....
        /*009c*/ 	.word	0x00001170


	//   ....[4]....
        /*00a0*/ 	.word	0x00001190


	//   ....[5]....
        /*00a4*/ 	.word	0x000011b0


	//   ....[6]....
        /*00a8*/ 	.word	0x000011d0


	//   ....[7]....
        /*00ac*/ 	.word	0x000011f0


	//   ....[8]....
        /*00b0*/ 	.word	0x00001210


	//   ....[9]....
        /*00b4*/ 	.word	0x00001230


	//   ....[10]....
        /*00b8*/ 	.word	0x00002470


	//   ....[11]....
        /*00bc*/ 	.word	0x000024f0


	//   ....[12]....
        /*00c0*/ 	.word	0x00002570


	//   ....[13]....
        /*00c4*/ 	.word	0x000025e0


	//   ....[14]....
        /*00c8*/ 	.word	0x00002660


	//   ....[15]....
        /*00cc*/ 	.word	0x000026d0


	//   ....[16]....
        /*00d0*/ 	.word	0x00002750


	//   ....[17]....
        /*00d4*/ 	.word	0x000027c0


	//   ....[18]....
        /*00d8*/ 	.word	0x00002840


	//   ....[19]....
        /*00dc*/ 	.word	0x000028b0


	//----- nvinfo : EIATTR_EXIT_INSTR_OFFSETS
	.align		4
.L_1737:
        /*00e0*/ 	.byte	0x04, 0x1c
        /*00e2*/ 	.short	(.L_1739 - .L_1738)


	//   ....[0]....
.L_1738:
        /*00e4*/ 	.word	0x000023b0


	//   ....[1]....
        /*00e8*/ 	.word	0x00002410


	//----- nvinfo : EIATTR_MAX_THREADS
	.align		4
.L_1739:
        /*00ec*/ 	.byte	0x04, 0x05
        /*00ee*/ 	.short	(.L_1741 - .L_1740)
.L_1740:
        /*00f0*/ 	.word	0x00000080
        /*00f4*/ 	.word	0x00000001
        /*00f8*/ 	.word	0x00000001


	//----- nvinfo : EIATTR_CRS_STACK_SIZE
	.align		4
.L_1741:
        /*00fc*/ 	.byte	0x04, 0x1e
        /*00fe*/ 	.short	(.L_1743 - .L_1742)
.L_1742:
        /*0100*/ 	.word	0x00000000
.L_1743:


//--------------------- .nv.info._ZN10layer_norm13ln_bwd_kernelINS_13Kernel_traitsI13__nv_bfloat16S2_S2_S2_fjLj1536ELj1ELj1ELj4ELj8ENS_18Kernel_traits_baseILj1536ES2_S2_S2_S2_fjLj128EEEEELb1ELb0ELb0ELb1EEEvNS_9BwdParamsE --------------------------
	.section	.nv.info._ZN10layer_norm13ln_bwd_kernelINS_13Kernel_traitsI13__nv_bfloat16S2_S2_S2_fjLj1536ELj1ELj1ELj4ELj8ENS_18Kernel_traits_baseILj1536ES2_S2_S2_S2_fjLj128EEEEELb1ELb0ELb0ELb1EEEvNS_9BwdParamsE,"",@"SHT_CUDA_INFO"
	.sectionflags	@""
	.align	4


	//----- nvinfo : EIATTR_CUDA_API_VERSION
	.align		4
        /*0000*/ 	.byte	0x04, 0x37
        /*0002*/ 	.short	(.L_1745 - .L_1744)
.L_1744:
        /*0004*/ 	.word	0x00000082


	//----- nvinfo : EIATTR_SW2861232_WAR
	.align		4
.L_1745:
        /*0008*/ 	.byte	0x01, 0x35
	.zero		2


	//----- nvinfo : EIATTR_PARAM_CBANK
	.align		4
        /*000c*/ 	.byte	0x04, 0x0a
        /*000e*/ 	.short	(.L_1747 - .L_1746)
	.align		4
.L_1746:
        /*0010*/ 	.word	index@(.nv.constant0._ZN10layer_norm13ln_bwd_kernelINS_13Kernel_traitsI13__nv_bfloat16S2_S2_S2_fjLj1536ELj1ELj1ELj4ELj8ENS_18Kernel_traits_baseILj1536ES2_S2_S2_S2_fjLj128EEEEELb1ELb0ELb0ELb1EEEvNS_9BwdParamsE)
        /*0014*/ 	.short	0x0160
        /*0016*/ 	.short	0x0128


	//----- nvinfo : EIATTR_CBANK_PARAM_SIZE
	.align		4
.L_1747:
        /*0018*/ 	.byte	0x03, 0x19
        /*001a*/ 	.short	0x0128


	//----- nvinfo : EIATTR_KPARAM_INFO
	.align		4
        /*001c*/ 	.byte	0x04, 0x17
        /*001e*/ 	.short	(.L_1749 - .L_1748)
.L_1748:
        /*0020*/ 	.word	0x00000000
        /*0024*/ 	.short	0x0000
        /*0026*/ 	.short	0x0000
        /*0028*/ 	.byte	0x00, 0xf0, 0xa1, 0x04


	//----- nvinfo : EIATTR_MAXREG_COUNT
	.align		4
.L_1749:
        /*002c*/ 	.byte	0x03, 0x1b
        /*002e*/ 	.short	0x00ff


	//----- nvinfo : EIATTR_NUM_BARRIERS
	.align		4
        /*0030*/ 	.byte	0x02, 0x4c
        /*0032*/ 	.byte	0x01
	.zero		1


	//----- nvinfo : EIATTR_MERCURY_ISA_VERSION
	.align		4
        /*0034*/ 	.byte	0x03, 0x5f
        /*0036*/ 	.short	0x0000


	//----- nvinfo : EIATTR_COOP_GROUP_MASK_REGIDS
	.align		4
        /*0038*/ 	.byte	0x04, 0x29
        /*003a*/ 	.short	(.L_1751 - .L_1750)


	//   ....[0]....
.L_1750:
        /*003c*/ 	.word	0xffffffff


	//   ....[1]....
        /*0040*/ 	.word	0xffffffff


	//   ....[2]....
        /*0044*/ 	.word	0xffffffff


	//   ....[3]....
        /*0048*/ 	.word	0xffffffff


	//   ....[4]....
        /*004c*/ 	.word	0xffffffff


	//   ....[5]....
        /*0050*/ 	.word	0xffffffff


	//   ....[6]....
        /*0054*/ 	.word	0xffffffff


	//   ....[7]....
        /*0058*/ 	.word	0xffffffff


	//   ....[8]....
        /*005c*/ 	.word	0xffffffff


	//   ....[9]....
        /*0060*/ 	.word	0xffffffff


	//   ....[10]....
        /*0064*/ 	.word	0xffffffff


	//   ....[11]....
        /*0068*/ 	.word	0xffffffff


	//   ....[12]....
        /*006c*/ 	.word	0xffffffff


	//   ....[13]....
        /*0070*/ 	.word	0xffffffff


	//   ....[14]....
        /*0074*/ 	.word	0xffffffff


	//   ....[15]....
        /*0078*/ 	.word	0xffffffff


	//   ....[16]....
        /*007c*/ 	.word	0xffffffff


	//   ....[17]....
        /*0080*/ 	.word	0xffffffff


	//   ....[18]....
        /*0084*/ 	.word	0xffffffff


	//   ....[19]....
        /*0088*/ 	.word	0xffffffff


	//----- nvinfo : EIATTR_COOP_GROUP_INSTR_OFFSETS
	.align		4
.L_1751:
        /*008c*/ 	.byte	0x04, 0x28
        /*008e*/ 	.short	(.L_1753 - .L_1752)


	//   ....[0]....
.L_1752:
        /*0090*/ 	.word	0x00000ee0


	//   ....[1]....
        /*0094*/ 	.word	0x00000f00


	//   ....[2]....
        /*0098*/ 	.word	0x00000f20


	//   ....[3]....
        /*009c*/ 	.word	0x00000f40


	//   ....[4]....
        /*00a0*/ 	.word	0x00000f60


	//   ....[5]....
        /*00a4*/ 	.word	0x00000f80


	//   ....[6]....
        /*00a8*/ 	.word	0x00000fa0


	//   ....[7]....
        /*00ac*/ 	.word	0x00000fc0


	//   ....[8]....
        /*00b0*/ 	.word	0x00000fe0


	//   ....[9]....
        /*00b4*/ 	.word	0x00001000


	//   ....[10]....
        /*00b8*/ 	.word	0x000021a0


	//   ....[11]....
        /*00bc*/ 	.word	0x00002220


	//   ....[12]....
        /*00c0*/ 	.word	0x000022a0


	//   ....[13]....
        /*00c4*/ 	.word	0x00002310


	//   ....[14]....
        /*00c8*/ 	.word	0x00002390


	//   ....[15]....
        /*00cc*/ 	.word	0x00002400


	//   ....[16]....
        /*00d0*/ 	.word	0x00002480


	//   ....[17]....
        /*00d4*/ 	.word	0x000024f0


	//   ....[18]....
        /*00d8*/ 	.word	0x00002570


	//   ....[19]....
        /*00dc*/ 	.word	0x000025e0


	//----- nvinfo : EIATTR_EXIT_INSTR_OFFSETS
	.align		4
.L_1753:
        /*00e0*/ 	.byte	0x04, 0x1c
        /*00e2*/ 	.short	(.L_1755 - .L_1754)


	//   ....[0]....
.L_1754:
        /*00e4*/ 	.word	0x00002140


	//----- nvinfo : EIATTR_MAX_THREADS
	.align		4
.L_1755:
        /*00e8*/ 	.byte	0x04, 0x05
        /*00ea*/ 	.short	(.L_1757 - .L_1756)
.L_1756:
        /*00ec*/ 	.word	0x00000080
        /*00f0*/ 	.word	0x00000001
        /*00f4*/ 	.word	0x00000001


	//----- nvinfo : EIATTR_CRS_STACK_SIZE
	.align		4
.L_1757:
        /*00f8*/ 	.byte	0x04, 0x1e
        /*00fa*/ 	.short	(.L_1759 - .L_1758)
.L_1758:
        /*00fc*/ 	.word	0x00000000
.L_1759:


//--------------------- .nv.info._ZN10layer_norm22ln_bwd_finalize_kernelINS_22Kernel_traits_finalizeILj1536E13__nv_bfloat16S2_S2_S2_fjLb0ELj1024ELj4ENS_18Kernel_traits_baseILj1536ES2_S2_S2_S2_fjLj1024EEEEELb0ELb0EEEvNS_9BwdParamsE --------------------------
	.section	.nv.info._ZN10layer_norm22ln_bwd_finalize_kernelINS_22Kernel_traits_finalizeILj1536E13__nv_bfloat16S2_S2_S2_fjLb0ELj1024ELj4ENS_18Kernel_traits_baseILj1536ES2_S2_S2_S2_fjLj1024EEEEELb0ELb0EEEvNS_9BwdParamsE,"",@"SHT_CUDA_INFO"
	.sectionflags	@""
	.align	4


	//----- nvinfo : EIATTR_CUDA_API_VERSION
	.align		4
        /*0000*/ 	.byte	0x04, 0x37
        /*0002*/ 	.short	(.L_1761 - .L_1760)
.L_1760:
        /*0004*/ 	.word	0x00000082


	//----- nvinfo : EIATTR_SW2861232_WAR
	.align		4
.L_1761:
        /*0008*/ 	.byte	0x01, 0x35
	.zero		2


	//----- nvinfo : EIATTR_PARAM_CBANK
	.align		4
        /*000c*/ 	.byte	0x04, 0x0a
        /*000e*/ 	.short	(.L_1763 - .L_1762)
	.align		4
.L_1762:
        /*0010*/ 	.word	index@(.nv.constant0._ZN10layer_norm22ln_bwd_finalize_kernelINS_22Kernel_traits_finalizeILj1536E13__nv_bfloat16S2_S2_S2_fjLb0ELj1024ELj4ENS_18Kernel_traits_baseILj1536ES2_S2_S2_S2_fjLj1024EEEEELb0ELb0EEEvNS_9BwdParamsE)
        /*0014*/ 	.short	0x0160
        /*0016*/ 	.short	0x0128


	//----- nvinfo : EIATTR_CBANK_PARAM_SIZE
	.align		4
.L_1763:
        /*0018*/ 	.byte	0x03, 0x19
        /*001a*/ 	.short	0x0128


	//----- nvinfo : EIATTR_KPARAM_INFO
	.align		4
        /*001c*/ 	.byte	0x04, 0x17
        /*001e*/ 	.short	(.L_1765 - .L_1764)
.L_1764:
        /*0020*/ 	.word	0x00000000
        /*0024*/ 	.short	0x0000
        /*0026*/ 	.short	0x0000
        /*0028*/ 	.byte	0x00, 0xf0, 0xa1, 0x04


	//----- nvinfo : EIATTR_MAXREG_COUNT
	.align		4
.L_1765:
        /*002c*/ 	.byte	0x03, 0x1b
        /*002e*/ 	.short	0x0040


	//----- nvinfo : EIATTR_NUM_BARRIERS
	.align		4
        /*0030*/ 	.byte	0x02, 0x4c
        /*0032*/ 	.byte	0x01
	.zero		1


	//----- nvinfo : EIATTR_MERCURY_ISA_VERSION
	.align		4
        /*0034*/ 	.byte	0x03, 0x5f
        /*0036*/ 	.short	0x0000


	//----- nvinfo : EIATTR_COOP_GROUP_MASK_REGIDS
	.align		4
        /*0038*/ 	.byte	0x04, 0x29
        /*003a*/ 	.short	(.L_1767 - .L_1766)


	//   ....[0]....
.L_1766:
        /*003c*/ 	.word	0xffffffff


	//   ....[1]....
        /*0040*/ 	.word	0xffffffff


	//   ....[2]....
        /*0044*/ 	.word	0xffffffff


	//   ....[3]....
        /*0048*/ 	.word	0xffffffff


	//   ....[4]....
        /*004c*/ 	.word	0xffffffff


	//   ....[5]....
        /*0050*/ 	.word	0xffffffff


	//   ....[6]....
        /*0054*/ 	.word	0xffffffff


	//   ....[7]....
        /*0058*/ 	.word	0xffffffff


	//   ....[8]....
        /*005c*/ 	.word	0xffffffff


	//   ....[9]....
        /*0060*/ 	.word	0xffffffff


	//   ....[10]....
        /*0064*/ 	.word	0xffffffff


	//   ....[11]....
        /*0068*/ 	.word	0xffffffff


	//   ....[12]....
        /*006c*/ 	.word	0xffffffff


	//   ....[13]....
        /*0070*/ 	.word	0xffffffff


	//   ....[14]....
        /*0074*/ 	.word	0xffffffff


	//   ....[15]....
        /*0078*/ 	.word	0xffffffff


	//   ....[16]....
        /*007c*/ 	.word	0xffffffff


	//   ....[17]....
        /*0080*/ 	.word	0xffffffff


	//   ....[18]....
        /*0084*/ 	.word	0xffffffff


	//   ....[19]....
        /*0088*/ 	.word	0xffffffff


	//----- nvinfo : EIATTR_COOP_GROUP_INSTR_OFFSETS
	.align		4
.L_1767:
        /*008c*/ 	.byte	0x04, 0x28
        /*008e*/ 	.short	(.L_1769 - .L_1768)


	//   ....[0]....
.L_1768:
        /*0090*/ 	.word	0x00000820


	//   ....[1]....
        /*0094*/ 	.word	0x00000850


	//   ....[2]....
        /*0098*/ 	.word	0x00000860


	//   ....[3]....
        /*009c*/ 	.word	0x00000890


	//   ....[4]....
        /*00a0*/ 	.word	0x000008a0


	//   ....[5]....
        /*00a4*/ 	.word	0x000008d0


	//   ....[6]....
        /*00a8*/ 	.word	0x000008f0


	//   ....[7]....
        /*00ac*/ 	.word	0x00000900


	//   ....[8]....
        /*00b0*/ 	.word	0x00000930


	//   ....[9]....
        /*00b4*/ 	.word	0x00000940


	//   ....[10]....
        /*00b8*/ 	.word	0x00000b50


	//   ....[11]....
        /*00bc*/ 	.word	0x00000bc0


	//   ....[12]....
        /*00c0*/ 	.word	0x00000c20


	//   ....[13]....
        /*00c4*/ 	.word	0x00000c80


	//   ....[14]....
        /*00c8*/ 	.word	0x00000cf0


	//   ....[15]....
        /*00cc*/ 	.word	0x00000d60


	//   ....[16]....
        /*00d0*/ 	.word	0x00000dc0


	//   ....[17]....
        /*00d4*/ 	.word	0x00000e20


	//   ....[18]....
        /*00d8*/ 	.word	0x00000e80


	//   ....[19]....
        /*00dc*/ 	.word	0x00000ee0


	//----- nvinfo : EIATTR_EXIT_INSTR_OFFSETS
	.align		4
.L_1769:
        /*00e0*/ 	.byte	0x04, 0x1c
        /*00e2*/ 	.short	(.L_1771 - .L_1770)


	//   ....[0]....
.L_1770:
        /*00e4*/ 	.word	0x00000070


	//   ....[1]....
        /*00e8*/ 	.word	0x00000af0


	//----- nvinfo : EIATTR_MAX_THREADS
	.align		4
.L_1771:
        /*00ec*/ 	.byte	0x04, 0x05
        /*00ee*/ 	.short	(.L_1773 - .L_1772)
.L_1772:
        /*00f0*/ 	.word	0x00000400
        /*00f4*/ 	.word	0x00000001
        /*00f8*/ 	.word	0x00000001


	//----- nvinfo : EIATTR_CRS_STACK_SIZE
	.align		4
.L_1773:
        /*00fc*/ 	.byte	0x04, 0x1e
        /*00fe*/ 	.short	(.L_1775 - .L_1774)
.L_1774:
        /*0100*/ 	.word	0x00000000
.L_1775:


//--------------------- .nv.info._ZN10layer_norm13ln_bwd_kernelINS_13Kernel_traitsI13__nv_bfloat16S2_S2_S2_fjLj1536ELj1ELj1ELj4ELj8ENS_18Kernel_traits_baseILj1536ES2_S2_S2_S2_fjLj128EEEEELb1ELb0ELb1ELb0EEEvNS_9BwdParamsE --------------------------
	.section	.nv.info._ZN10layer_norm13ln_bwd_kernelINS_13Kernel_traitsI13__nv_bfloat16S2_S2_S2_fjLj1536ELj1ELj1ELj4ELj8ENS_18Kernel_traits_baseILj1536ES2_S2_S2_S2_fjLj128EEEEELb1ELb0ELb1ELb0EEEvNS_9BwdParamsE,"",@"SHT_CUDA_INFO"
	.sectionflags	@""
	.align	4


	//----- nvinfo : EIATTR_CUDA_API_VERSION
	.align		4
        /*0000*/ 	.byte	0x04, 0x37
        /*0002*/ 	.short	(.L_1777 - .L_1776)
.L_1776:
        /*0004*/ 	.word	0x00000082


	//----- nvinfo : EIATTR_SW2861232_WAR
	.align		4
.L_1777:
        /*0008*/ 	.byte	0x01, 0x35
	.zero		2


	//----- nvinfo : EIATTR_PARAM_CBANK
	.align		4
        /*000c*/ 	.byte	0x04, 0x0a
        /*000e*/ 	.short	(.L_1779 - .L_1778)
	.align		4
.L_1778:
        /*0010*/ 	.word	index@(.nv.constant0._ZN10layer_norm13ln_bwd_kernelINS_13Kernel_traitsI13__nv_bfloat16S2_S2_S2_fjLj1536ELj1ELj1ELj4ELj8ENS_18Kernel_traits_baseILj1536ES2_S2_S2_S2_fjLj128EEEEELb1ELb0ELb1ELb0EEEvNS_9BwdParamsE)
        /*0014*/ 	.short	0x0160
        /*0016*/ 	.short	0x0128


	//----- nvinfo : EIATTR_CBANK_PARAM_SIZE
	.align		4
.L_1779:
        /*0018*/ 	.byte	0x03, 0x19
        /*001a*/ 	.short	0x0128


	//----- nvinfo : EIATTR_KPARAM_INFO
	.align		4
        /*001c*/ 	.byte	0x04, 0x17
        /*001e*/ 	.short	(.L_1781 - .L_1780)
.L_1780:
        /*0020*/ 	.word	0x00000000
        /*0024*/ 	.short	0x0000
        /*0026*/ 	.short	0x0000
        /*0028*/ 	.byte	0x00, 0xf0, 0xa1, 0x04


	//----- nvinfo : EIATTR_MAXREG_COUNT
	.align		4
.L_1781:
        /*002c*/ 	.byte	0x03, 0x1b
        /*002e*/ 	.short	0x00ff


	//----- nvinfo : EIATTR_NUM_BARRIERS
	.align		4
        /*0030*/ 	.byte	0x02, 0x4c
        /*0032*/ 	.byte	0x01
	.zero		1


	//----- nvinfo : EIATTR_MERCURY_ISA_VERSION
	.align		4
        /*0034*/ 	.byte	0x03, 0x5f
        /*0036*/ 	.short	0x0000


	//----- nvinfo : EIATTR_COOP_GROUP_MASK_REGIDS
	.align		4
        /*0038*/ 	.byte	0x04, 0x29
        /*003a*/ 	.short	(.L_1783 - .L_1782)


	//   ....[0]....
.L_1782:
        /*003c*/ 	.word	0xffffffff


	//   ....[1]....
        /*0040*/ 	.word	0xffffffff


	//   ....[2]....
        /*0044*/ 	.word	0xffffffff


	//   ....[3]....
        /*0048*/ 	.word	0xffffffff


	//   ....[4]....
        /*004c*/ 	.word	0xffffffff


	//   ....[5]....
        /*0050*/ 	.word	0xffffffff


	//   ....[6]....
        /*0054*/ 	.word	0xffffffff


	//   ....[7]....
        /*0058*/ 	.word	0xffffffff


	//   ....[8]....
        /*005c*/ 	.word	0xffffffff


	//   ....[9]....
        /*0060*/ 	.word	0xffffffff


	//   ....[10]....
        /*0064*/ 	.word	0xffffffff


	//   ....[11]....
        /*0068*/ 	.word	0xffffffff


	//   ....[12]....
        /*006c*/ 	.word	0xffffffff


	//   ....[13]....
        /*0070*/ 	.word	0xffffffff


	//   ....[14]....
        /*0074*/ 	.word	0xffffffff


	//   ....[15]....
        /*0078*/ 	.word	0xffffffff


	//   ....[16]....
        /*007c*/ 	.word	0xffffffff


	//   ....[17]....
        /*0080*/ 	.word	0xffffffff


	//   ....[18]....
        /*0084*/ 	.word	0xffffffff


	//   ....[19]....
        /*0088*/ 	.word	0xffffffff


	//----- nvinfo : EIATTR_COOP_GROUP_INSTR_OFFSETS
	.align		4
.L_1783:
        /*008c*/ 	.byte	0x04, 0x28
        /*008e*/ 	.short	(.L_1785 - .L_1784)


	//   ....[0]....
.L_1784:
        /*0090*/ 	.word	0x00001400


	//   ....[1]....
        /*0094*/ 	.word	0x00001420


	//   ....[2]....
        /*0098*/ 	.word	0x00001440


	//   ....[3]....
        /*009c*/ 	.word	0x00001460


	//   ....[4]....
        /*00a0*/ 	.word	0x00001480


	//   ....[5]....
        /*00a4*/ 	.word	0x000014a0


	//   ....[6]....
        /*00a8*/ 	.word	0x000014c0


	//   ....[7]....
        /*00ac*/ 	.word	0x000014e0


	//   ....[8]....
        /*00b0*/ 	.word	0x00001500


	//   ....[9]....
        /*00b4*/ 	.word	0x00001520


	//   ....[10]....
        /*00b8*/ 	.word	0x00002f70


	//   ....[11]....
        /*00bc*/ 	.word	0x00002ff0


	//   ....[12]....
        /*00c0*/ 	.word	0x00003070


	//   ....[13]....
        /*00c4*/ 	.word	0x000030e0


	//   ....[14]....
        /*00c8*/ 	.word	0x00003160


	//   ....[15]....
        /*00cc*/ 	.word	0x000031d0


	//   ....[16]....
        /*00d0*/ 	.word	0x00003250


	//   ....[17]....
        /*00d4*/ 	.word	0x000032c0


	//   ....[18]....
        /*00d8*/ 	.word	0x00003340


	//   ....[19]....
        /*00dc*/ 	.word	0x000033b0


	//----- nvinfo : EIATTR_EXIT_INSTR_OFFSETS
	.align		4
.L_1785:
        /*00e0*/ 	.byte	0x04, 0x1c
        /*00e2*/ 	.short	(.L_1787 - .L_1786)


	//   ....[0]....
.L_1786:
        /*00e4*/ 	.word	0x00002eb0


	//   ....[1]....
        /*00e8*/ 	.word	0x00002f10


	//----- nvinfo : EIATTR_MAX_THREADS
	.align		4
.L_1787:
        /*00ec*/ 	.byte	0x04, 0x05
        /*00ee*/ 	.short	(.L_1789 - .L_1788)
.L_1788:
        /*00f0*/ 	.word	0x00000080
        /*00f4*/ 	.word	0x00000001
        /*00f8*/ 	.word	0x00000001


	//----- nvinfo : EIATTR_CRS_STACK_SIZE
	.align		4
.L_1789:
        /*00fc*/ 	.byte	0x04, 0x1e
        /*00fe*/ 	.short	(.L_1791 - .L_1790)
.L_1790:
        /*0100*/ 	.word	0x00000000
.L_1791:


//--------------------- .nv.info._ZN10layer_norm22ln_bwd_finalize_kernelINS_22Kernel_traits_finalizeILj1536E13__nv_bfloat16S2_S2_S2_fjLb0ELj1024ELj4ENS_18Kernel_traits_baseILj1536ES2_S2_S2_S2_fjLj1024EEEEELb0ELb1EEEvNS_9BwdParamsE --------------------------
	.section	.nv.info._ZN10layer_norm22ln_bwd_finalize_kernelINS_22Kernel_traits_finalizeILj1536E13__nv_bfloat16S2_S2_S2_fjLb0ELj1024ELj4ENS_18Kernel_traits_baseILj1536ES2_S2_S2_S2_fjLj1024EEEEELb0ELb1EEEvNS_9BwdParamsE,"",@"SHT_CUDA_INFO"
	.sectionflags	@""
	.align	4


	//----- nvinfo : EIATTR_CUDA_API_VERSION
	.align		4
        /*0000*/ 	.byte	0x04, 0x37
        /*0002*/ 	.short	(.L_1793 - .L_1792)
.L_1792:
        /*0004*/ 	.word	0x00000082


	//----- nvinfo : EIATTR_SW2861232_WAR
	.align		4
.L_1793:
        /*0008*/ 	.byte	0x01, 0x35
	.zero		2


	//----- nvinfo : EIATTR_PARAM_CBANK
	.align		4
        /*000c*/ 	.byte	0x04, 0x0a
        /*000e*/ 	.short	(.L_1795 - .L_1794)
	.align		4
.L_1794:
        /*0010*/ 	.word	index@(.nv.constant0._ZN10layer_norm22ln_bwd_finalize_kernelINS_22Kernel_traits_finalizeILj1536E13__nv_bfloat16S2_S2_S2_fjLb0ELj1024ELj4ENS_18Kernel_traits_baseILj1536ES2_S2_S2_S2_fjLj1024EEEEELb0ELb1EEEvNS_9BwdParamsE)
        /*0014*/ 	.short	0x0160
        /*0016*/ 	.short	0x0128


	//----- nvinfo : EIATTR_CBANK_PARAM_SIZE
	.align		4
.L_1795:
        /*0018*/ 	.byte	0x03, 0x19
        /*001a*/ 	.short	0x0128


	//----- nvinfo : EIATTR_KPARAM_INFO
	.align		4
        /*001c*/ 	.byte	0x04, 0x17
        /*001e*/ 	.short	(.L_1797 - .L_1796)
.L_1796:
        /*0020*/ 	.word	0x00000000
        /*0024*/ 	.short	0x0000
        /*0026*/ 	.short	0x0000
        /*0028*/ 	.byte	0x00, 0xf0, 0xa1, 0x04


	//----- nvinfo : EIATTR_MAXREG_COUNT
	.align		4
.L_1797:
        /*002c*/ 	.byte	0x03, 0x1b
        /*002e*/ 	.short	0x0040


	//----- nvinfo : EIATTR_NUM_BARRIERS
	.align		4
        /*0030*/ 	.byte	0x02, 0x4c
        /*0032*/ 	.byte	0x01
	.zero		1


	//----- nvinfo : EIATTR_MERCURY_ISA_VERSION
	.align		4
        /*0034*/ 	.byte	0x03, 0x5f
        /*0036*/ 	.short	0x0000


	//----- nvinfo : EIATTR_COOP_GROUP_MASK_REGIDS
	.align		4
        /*0038*/ 	.byte	0x04, 0x29
        /*003a*/ 	.short	(.L_1799 - .L_1798)


	//   ....[0]....
.L_1798:
        /*003c*/ 	.word	0xffffffff


	//   ....[1]....
        /*0040*/ 	.word	0xffffffff


	//   ....[2]....
        /*0044*/ 	.word	0xffffffff


	//   ....[3]....
        /*0048*/ 	.word	0xffffffff


	//   ....[4]....
        /*004c*/ 	.word	0xffffffff


	//   ....[5]....
        /*0050*/ 	.word	0xffffffff


	//   ....[6]....
        /*0054*/ 	.word	0xffffffff


	//   ....[7]....
        /*0058*/ 	.word	0xffffffff


	//   ....[8]....
        /*005c*/ 	.word	0xffffffff


	//   ....[9]....
        /*0060*/ 	.word	0xffffffff


	//   ....[10]....
        /*0064*/ 	.word	0xffffffff


	//   ....[11]....
        /*0068*/ 	.word	0xffffffff


	//   ....[12]....
        /*006c*/ 	.word	0xffffffff


	//   ....[13]....
        /*0070*/ 	.word	0xffffffff


	//   ....[14]....
        /*0074*/ 	.word	0xffffffff


	//   ....[15]....
        /*0078*/ 	.word	0xffffffff


	//   ....[16]....
        /*007c*/ 	.word	0xffffffff


	//   ....[17]....
        /*0080*/ 	.word	0xffffffff


	//   ....[18]....
        /*0084*/ 	.word	0xffffffff


	//   ....[19]....
        /*0088*/ 	.word	0xffffffff


	//----- nvinfo : EIATTR_COOP_GROUP_INSTR_OFFSETS
	.align		4
.L_1799:
        /*008c*/ 	.byte	0x04, 0x28
        /*008e*/ 	.short	(.L_1801 - .L_1800)


	//   ....[0]....
.L_1800:
        /*0090*/ 	.word	0x000007f0


	//   ....[1]....
        /*0094*/ 	.word	0x00000820


	//   ....[2]....
        /*0098*/ 	.word	0x00000840


	//   ....[3]....
        /*009c*/ 	.word	0x00000850


	//   ....[4]....
        /*00a0*/ 	.word	0x00000880


	//   ....[5]....
        /*00a4*/ 	.word	0x00000890


	//   ....[6]....
        /*00a8*/ 	.word	0x000008c0


	//   ....[7]....
        /*00ac*/ 	.word	0x000008d0


	//   ....[8]....
        /*00b0*/ 	.word	0x00000900


	//   ....[9]....
        /*00b4*/ 	.word	0x00000910


	//   ....[10]....
        /*00b8*/ 	.word	0x00000b00


	//   ....[11]....
        /*00bc*/ 	.word	0x00000b80


	//   ....[12]....
        /*00c0*/ 	.word	0x00000be0


	//   ....[13]....
        /*00c4*/ 	.word	0x00000c40


	//   ....[14]....
        /*00c8*/ 	.word	0x00000cb0


	//   ....[15]....
        /*00cc*/ 	.word	0x00000d20


	//   ....[16]....
        /*00d0*/ 	.word	0x00000d80


	//   ....[17]....
        /*00d4*/ 	.word	0x00000de0


	//   ....[18]....
        /*00d8*/ 	.word	0x00000e40


	//   ....[19]....
        /*00dc*/ 	.word	0x00000ea0


	//----- nvinfo : EIATTR_EXIT_INSTR_OFFSETS
	.align		4
.L_1801:
        /*00e0*/ 	.byte	0x04, 0x1c
        /*00e2*/ 	.short	(.L_1803 - .L_1802)


	//   ....[0]....
.L_1802:
        /*00e4*/ 	.word	0x00000070


	//   ....[1]....
        /*00e8*/ 	.word	0x00000aa0


	//----- nvinfo : EIATTR_MAX_THREADS
	.align		4
.L_1803:
        /*00ec*/ 	.byte	0x04, 0x05
        /*00ee*/ 	.short	(.L_1805 - .L_1804)
.L_1804:
        /*00f0*/ 	.word	0x00000400
        /*00f4*/ 	.word	0x00000001
        /*00f8*/ 	.word	0x00000001


	//----- nvinfo : EIATTR_CRS_STACK_SIZE
	.align		4
.L_1805:
        /*00fc*/ 	.byte	0x04, 0x1e
        /*00fe*/ 	.short	(.L_1807 - .L_1806)
.L_1806:
        /*0100*/ 	.word	0x00000000
.L_1807:


//--------------------- .nv.info._ZN10layer_norm13ln_bwd_kernelINS_13Kernel_traitsI13__nv_bfloat16S2_S2_S2_fjLj1536ELj1ELj1ELj4ELj8ENS_18Kernel_traits_baseILj1536ES2_S2_S2_S2_fjLj128EEEEELb1ELb0ELb1ELb1EEEvNS_9BwdParamsE --------------------------
	.section	.nv.info._ZN10layer_norm13ln_bwd_kernelINS_13Kernel_traitsI13__nv_bfloat16S2_S2_S2_fjLj1536ELj1ELj1ELj4ELj8ENS_18Kernel_traits_baseILj1536ES2_S2_S2_S2_fjLj128EEEEELb1ELb0ELb1ELb1EEEvNS_9BwdParamsE,"",@"SHT_CUDA_INFO"
	.sectionflags	@""
	.align	4


	//----- nvinfo : EIATTR_CUDA_API_VERSION
	.align		4
        /*0000*/ 	.byte	0x04, 0x37
        /*0002*/ 	.short	(.L_1809 - .L_1808)
.L_1808:
        /*0004*/ 	.word	0x00000082


	//----- nvinfo : EIATTR_SW2861232_WAR
	.align		4
.L_1809:
        /*0008*/ 	.byte	0x01, 0x35
	.zero		2


	//----- nvinfo : EIATTR_PARAM_CBANK
	.align		4
        /*000c*/ 	.byte	0x04, 0x0a
        /*000e*/ 	.short	(.L_1811 - .L_1810)
	.align		4
.L_1810:
        /*0010*/ 	.word	index@(.nv.constant0._ZN10layer_norm13ln_bwd_kernelINS_13Kernel_traitsI13__nv_bfloat16S2_S2_S2_fjLj1536ELj1ELj1ELj4ELj8ENS_18Kernel_traits_baseILj1536ES2_S2_S2_S2_fjLj128EEEEELb1ELb0ELb1ELb1EEEvNS_9BwdParamsE)
        /*0014*/ 	.short	0x0160
        /*0016*/ 	.short	0x0128


	//----- nvinfo : EIATTR_CBANK_PARAM_SIZE
	.align		4
.L_1811:
        /*0018*/ 	.byte	0x03, 0x19
        /*001a*/ 	.short	0x0128


	//----- nvinfo : EIATTR_KPARAM_INFO
	.align		4
        /*001c*/ 	.byte	0x04, 0x17
        /*001e*/ 	.short	(.L_1813 - .L_1812)
.L_1812:
        /*0020*/ 	.word	0x00000000
        /*0024*/ 	.short	0x0000
        /*0026*/ 	.short	0x0000
        /*0028*/ 	.byte	0x00, 0xf0, 0xa1, 0x04


	//----- nvinfo : EIATTR_MAXREG_COUNT
	.align		4
.L_1813:
        /*002c*/ 	.byte	0x03, 0x1b
        /*002e*/ 	.short	0x00ff


	//----- nvinfo : EIATTR_NUM_BARRIERS
	.align		4
        /*0030*/ 	.byte	0x02, 0x4c
        /*0032*/ 	.byte	0x01
	.zero		1


	//----- nvinfo : EIATTR_MERCURY_ISA_VERSION
	.align		4
        /*0034*/ 	.byte	0x03, 0x5f
        /*0036*/ 	.short	0x0000


	//----- nvinfo : EIATTR_COOP_GROUP_MASK_REGIDS
	.align		4
        /*0038*/ 	.byte	0x04, 0x29
        /*003a*/ 	.short	(.L_1815 - .L_1814)


	//   ....[0]....
.L_1814:
        /*003c*/ 	.word	0xffffffff


	//   ....[1]....
        /*0040*/ 	.word	0xffffffff


	//   ....[2]....
        /*0044*/ 	.word	0xffffffff


	//   ....[3]....
        /*0048*/ 	.word	0xffffffff


	//   ....[4]....
        /*004c*/ 	.word	0xffffffff


	//   ....[5]....
        /*0050*/ 	.word	0xffffffff


	//   ....[6]....
        /*0054*/ 	.word	0xffffffff


	//   ....[7]....
        /*0058*/ 	.word	0xffffffff


	//   ....[8]....
        /*005c*/ 	.word	0xffffffff


	//   ....[9]....
        /*0060*/ 	.word	0xffffffff


	//   ....[10]....
        /*0064*/ 	.word	0xffffffff


	//   ....[11]....
        /*0068*/ 	.word	0xffffffff


	//   ....[12]....
        /*006c*/ 	.word	0xffffffff


	//   ....[13]....
        /*0070*/ 	.word	0xffffffff


	//   ....[14]....
        /*0074*/ 	.word	0xffffffff


	//   ....[15]....
        /*0078*/ 	.word	0xffffffff


	//   ....[16]....
        /*007c*/ 	.word	0xffffffff


	//   ....[17]....
        /*0080*/ 	.word	0xffffffff


	//   ....[18]....
        /*0084*/ 	.word	0xffffffff


	//   ....[19]....
        /*0088*/ 	.word	0xffffffff


	//----- nvinfo : EIATTR_COOP_GROUP_INSTR_OFFSETS
	.align		4
.L_1815:
        /*008c*/ 	.byte	0x04, 0x28
        /*008e*/ 	.short	(.L_1817 - .L_1816)


	//   ....[0]....
.L_1816:
        /*0090*/ 	.word	0x00001160


	//   ....[1]....
        /*0094*/ 	.word	0x00001180


	//   ....[2]....
        /*0098*/ 	.word	0x000011a0


	//   ....[3]....
        /*009c*/ 	.word	0x000011c0


	//   ....[4]....
        /*00a0*/ 	.word	0x000011e0


	//   ....[5]....
        /*00a4*/ 	.word	0x00001200


	//   ....[6]....
        /*00a8*/ 	.word	0x00001220


	//   ....[7]....
        /*00ac*/ 	.word	0x00001240


	//   ....[8]....
        /*00b0*/ 	.word	0x00001260


	//   ....[9]....
        /*00b4*/ 	.word	0x00001280


	//   ....[10]....
        /*00b8*/ 	.word	0x00002a40


	//   ....[11]....
        /*00bc*/ 	.word	0x00002ac0


	//   ....[12]....
        /*00c0*/ 	.word	0x00002b40


	//   ....[13]....
        /*00c4*/ 	.word	0x00002bb0


	//   ....[14]....
        /*00c8*/ 	.word	0x00002c30


	//   ....[15]....
        /*00cc*/ 	.word	0x00002ca0


	//   ....[16]....
        /*00d0*/ 	.word	0x00002d20


	//   ....[17]....
        /*00d4*/ 	.word	0x00002d90


	//   ....[18]....
        /*00d8*/ 	.word	0x00002e10


	//   ....[19]....
        /*00dc*/ 	.word	0x00002e80


	//----- nvinfo : EIATTR_EXIT_INSTR_OFFSETS
	.align		4
.L_1817:
        /*00e0*/ 	.byte	0x04, 0x1c
        /*00e2*/ 	.short	(.L_1819 - .L_1818)


	//   ....[0]....
.L_1818:
        /*00e4*/ 	.word	0x000029e0


	//----- nvinfo : EIATTR_MAX_THREADS
	.align		4
.L_1819:
        /*00e8*/ 	.byte	0x04, 0x05
        /*00ea*/ 	.short	(.L_1821 - .L_1820)
.L_1820:
        /*00ec*/ 	.word	0x00000080
        /*00f0*/ 	.word	0x00000001
        /*00f4*/ 	.word	0x00000001


	//----- nvinfo : EIATTR_CRS_STACK_SIZE
	.align		4
.L_1821:
        /*00f8*/ 	.byte	0x04, 0x1e
        /*00fa*/ 	.short	(.L_1823 - .L_1822)
.L_1822:
        /*00fc*/ 	.word	0x00000000
.L_1823:


//--------------------- .nv.info._ZN10layer_norm13ln_bwd_kernelINS_13Kernel_traitsI13__nv_bfloat16S2_S2_S2_fjLj1536ELj1ELj1ELj4ELj8ENS_18Kernel_traits_baseILj1536ES2_S2_S2_S2_fjLj128EEEEELb1ELb1ELb0ELb0EEEvNS_9BwdParamsE --------------------------
	.section	.nv.info._ZN10layer_norm13ln_bwd_kernelINS_13Kernel_traitsI13__nv_bfloat16S2_S2_S2_fjLj1536ELj1ELj1ELj4ELj8ENS_18Kernel_traits_baseILj1536ES2_S2_S2_S2_fjLj128EEEEELb1ELb1ELb0ELb0EEEvNS_9BwdParamsE,"",@"SHT_CUDA_INFO"
	.sectionflags	@""
	.align	4


	//----- nvinfo : EIATTR_CUDA_API_VERSION
	.align		4
        /*0000*/ 	.byte	0x04, 0x37
        /*0002*/ 	.short	(.L_1825 - .L_1824)
.L_1824:
        /*0004*/ 	.word	0x00000082


	//----- nvinfo : EIATTR_SW2861232_WAR
	.align		4
.L_1825:
        /*0008*/ 	.byte	0x01, 0x35
	.zero		2


	//----- nvinfo : EIATTR_PARAM_CBANK
	.align		4
        /*000c*/ 	.byte	0x04, 0x0a
        /*000e*/ 	.short	(.L_1827 - .L_1826)
	.align		4
.L_1826:
        /*0010*/ 	.word	index@(.nv.constant0._ZN10layer_norm13ln_bwd_kernelINS_13Kernel_traitsI13__nv_bfloat16S2_S2_S2_fjLj1536ELj1ELj1ELj4ELj8ENS_18Kernel_traits_baseILj1536ES2_S2_S2_S2_fjLj128EEEEELb1ELb1ELb0ELb0EEEvNS_9BwdParamsE)
        /*0014*/ 	.short	0x0160
        /*0016*/ 	.short	0x0128


	//----- nvinfo : EIATTR_CBANK_PARAM_SIZE
	.align		4
.L_1827:
        /*0018*/ 	.byte	0x03, 0x19
        /*001a*/ 	.short	0x0128


	//----- nvinfo : EIATTR_KPARAM_INFO
	.align		4
        /*001c*/ 	.byte	0x04, 0x17
        /*001e*/ 	.short	(.L_1829 - .L_1828)
.L_1828:
        /*0020*/ 	.word	0x00000000
        /*0024*/ 	.short	0x0000
        /*0026*/ 	.short	0x0000
        /*0028*/ 	.byte	0x00, 0xf0, 0xa1, 0x04


	//----- nvinfo : EIATTR_MAXREG_COUNT
	.align		4
.L_1829:
        /*002c*/ 	.byte	0x03, 0x1b
        /*002e*/ 	.short	0x00ff


	//----- nvinfo : EIATTR_NUM_BARRIERS
	.align		4
        /*0030*/ 	.byte	0x02, 0x4c
        /*0032*/ 	.byte	0x01
	.zero		1


	//----- nvinfo : EIATTR_MERCURY_ISA_VERSION
	.align		4
        /*0034*/ 	.byte	0x03, 0x5f
        /*0036*/ 	.short	0x0000


	//----- nvinfo : EIATTR_COOP_GROUP_MASK_REGIDS
	.align		4
        /*0038*/ 	.byte	0x04, 0x29
        /*003a*/ 	.short	(.L_1831 - .L_1830)


	//   ....[0]....
.L_1830:
        /*003c*/ 	.word	0xffffffff


	//   ....[1]....
        /*0040*/ 	.word	0xffffffff


	//   ....[2]....
        /*0044*/ 	.word	0xffffffff


	//   ....[3]....
        /*0048*/ 	.word	0xffffffff


	//   ....[4]....
        /*004c*/ 	.word	0xffffffff


	//   ....[5]....
        /*0050*/ 	.word	0xffffffff


	//   ....[6]....
        /*0054*/ 	.word	0xffffffff


	//   ....[7]....
        /*0058*/ 	.word	0xffffffff


	//   ....[8]....
        /*005c*/ 	.word	0xffffffff


	//   ....[9]....
        /*0060*/ 	.word	0xffffffff


	//   ....[10]....
        /*0064*/ 	.word	0xffffffff


	//   ....[11]....
        /*0068*/ 	.word	0xffffffff


	//   ....[12]....
        /*006c*/ 	.word	0xffffffff


	//   ....[13]....
        /*0070*/ 	.word	0xffffffff


	//   ....[14]....
        /*0074*/ 	.word	0xffffffff


	//   ....[15]....
        /*0078*/ 	.word	0xffffffff


	//   ....[16]....
        /*007c*/ 	.word	0xffffffff


	//   ....[17]....
        /*0080*/ 	.word	0xffffffff


	//   ....[18]....
        /*0084*/ 	.word	0xffffffff


	//   ....[19]....
        /*0088*/ 	.word	0xffffffff


	//----- nvinfo : EIATTR_COOP_GROUP_INSTR_OFFSETS
	.align		4
.L_1831:
        /*008c*/ 	.byte	0x04, 0x28
        /*008e*/ 	.short	(.L_1833 - .L_1832)


	//   ....[0]....
.L_1832:
        /*0090*/ 	.word	0x00001360


	//   ....[1]....
        /*0094*/ 	.word	0x00001380


	//   ....[2]....
        /*0098*/ 	.word	0x000013a0


	//   ....[3]....
        /*009c*/ 	.word	0x000013c0


	//   ....[4]....
        /*00a0*/ 	.word	0x000013e0


	//   ....[5]....
        /*00a4*/ 	.word	0x00001400


	//   ....[6]....
        /*00a8*/ 	.word	0x00001420


	//   ....[7]....
        /*00ac*/ 	.word	0x00001440


	//   ....[8]....
        /*00b0*/ 	.word	0x00001460


	//   ....[9]....
        /*00b4*/ 	.word	0x00001480


	//   ....[10]....
        /*00b8*/ 	.word	0x00002b60


	//   ....[11]....
        /*00bc*/ 	.word	0x00002be0


	//   ....[12]....
        /*00c0*/ 	.word	0x00002c60


	//   ....[13]....
        /*00c4*/ 	.word	0x00002cd0


	//   ....[14]....
        /*00c8*/ 	.word	0x00002d50


	//   ....[15]....
        /*00cc*/ 	.word	0x00002dc0


	//   ....[16]....
        /*00d0*/ 	.word	0x00002e40


	//   ....[17]....
        /*00d4*/ 	.word	0x00002eb0


	//   ....[18]....
        /*00d8*/ 	.word	0x00002f30


	//   ....[19]....
        /*00dc*/ 	.word	0x00002fa0


	//----- nvinfo : EIATTR_EXIT_INSTR_OFFSETS
	.align		4
.L_1833:
        /*00e0*/ 	.byte	0x04, 0x1c
        /*00e2*/ 	.short	(.L_1835 - .L_1834)


	//   ....[0]....
.L_1834:
        /*00e4*/ 	.word	0x00002a80


	//   ....[1]....
        /*00e8*/ 	.word	0x00002b00


	//----- nvinfo : EIATTR_MAX_THREADS
	.align		4
.L_1835:
        /*00ec*/ 	.byte	0x04, 0x05
        /*00ee*/ 	.short	(.L_1837 - .L_1836)
.L_1836:
        /*00f0*/ 	.word	0x00000080
        /*00f4*/ 	.word	0x00000001
        /*00f8*/ 	.word	0x00000001


	//----- nvinfo : EIATTR_CRS_STACK_SIZE
	.align		4
.L_1837:
        /*00fc*/ 	.byte	0x04, 0x1e
        /*00fe*/ 	.short	(.L_1839 - .L_1838)
.L_1838:
        /*0100*/ 	.word	0x00000000
.L_1839:


//--------------------- .nv.info._ZN10layer_norm13ln_bwd_kernelINS_13Kernel_traitsI13__nv_bfloat16S2_S2_S2_fjLj1536ELj1ELj1ELj4ELj8ENS_18Kernel_traits_baseILj1536ES2_S2_S2_S2_fjLj128EEEEELb1ELb1ELb0ELb1EEEvNS_9BwdParamsE --------------------------
	.section	.nv.info._ZN10layer_norm13ln_bwd_kernelINS_13Kernel_traitsI13__nv_bfloat16S2_S2_S2_fjLj1536ELj1ELj1ELj4ELj8ENS_18Kernel_traits_baseILj1536ES2_S2_S2_S2_fjLj128EEEEELb1ELb1ELb0ELb1EEEvNS_9BwdParamsE,"",@"SHT_CUDA_INFO"
	.sectionflags	@""
	.align	4


	//----- nvinfo : EIATTR_CUDA_API_VERSION
	.align		4
        /*0000*/ 	.byte	0x04, 0x37
        /*0002*/ 	.short	(.L_1841 - .L_1840)
.L_1840:
        /*0004*/ 	.word	0x00000082


	//----- nvinfo : EIATTR_SW2861232_WAR
	.align		4
.L_1841:
        /*0008*/ 	.byte	0x01, 0x35
	.zero		2


	//----- nvinfo : EIATTR_PARAM_CBANK
	.align		4
        /*000c*/ 	.byte	0x04, 0x0a
        /*000e*/ 	.short	(.L_1843 - .L_1842)
	.align		4
.L_1842:
        /*0010*/ 	.word	index@(.nv.constant0._ZN10layer_norm13ln_bwd_kernelINS_13Kernel_traitsI13__nv_bfloat16S2_S2_S2_fjLj1536ELj1ELj1ELj4ELj8ENS_18Kernel_traits_baseILj1536ES2_S2_S2_S2_fjLj128EEEEELb1ELb1ELb0ELb1EEEvNS_9BwdParamsE)
        /*0014*/ 	.short	0x0160
        /*0016*/ 	.short	0x0128


	//----- nvinfo : EIATTR_CBANK_PARAM_SIZE
	.align		4
.L_1843:
        /*0018*/ 	.byte	0x03, 0x19
        /*001a*/ 	.short	0x0128


	//----- nvinfo : EIATTR_KPARAM_INFO
	.align		4
        /*001c*/ 	.byte	0x04, 0x17
        /*001e*/ 	.short	(.L_1845 - .L_1844)
.L_1844:
        /*0020*/ 	.word	0x00000000
        /*0024*/ 	.short	0x0000
        /*0026*/ 	.short	0x0000
        /*0028*/ 	.byte	0x00, 0xf0, 0xa1, 0x04


	//----- nvinfo : EIATTR_MAXREG_COUNT
	.align		4
.L_1845:
        /*002c*/ 	.byte	0x03, 0x1b
        /*002e*/ 	.short	0x00ff


	//----- nvinfo : EIATTR_NUM_BARRIERS
	.align		4
        /*0030*/ 	.byte	0x02, 0x4c
        /*0032*/ 	.byte	0x01
	.zero		1


	//----- nvinfo : EIATTR_MERCURY_ISA_VERSION
	.align		4
        /*0034*/ 	.byte	0x03, 0x5f
        /*0036*/ 	.short	0x0000


	//----- nvinfo : EIATTR_COOP_GROUP_MASK_REGIDS
	.align		4
        /*0038*/ 	.byte	0x04, 0x29
        /*003a*/ 	.short	(.L_1847 - .L_1846)


	//   ....[0]....
.L_1846:
        /*003c*/ 	.word	0xffffffff


	//   ....[1]....
        /*0040*/ 	.word	0xffffffff


	//   ....[2]....
        /*0044*/ 	.word	0xffffffff


	//   ....[3]....
        /*0048*/ 	.word	0xffffffff


	//   ....[4]....
        /*004c*/ 	.word	0xffffffff


	//   ....[5]....
        /*0050*/ 	.word	0xffffffff


	//   ....[6]....
        /*0054*/ 	.word	0xffffffff


	//   ....[7]....
        /*0058*/ 	.word	0xffffffff


	//   ....[8]....
        /*005c*/ 	.word	0xffffffff


	//   ....[9]....
        /*0060*/ 	.word	0xffffffff


	//   ....[10]....
        /*0064*/ 	.word	0xffffffff


	//   ....[11]....
        /*0068*/ 	.word	0xffffffff


	//   ....[12]....
        /*006c*/ 	.word	0xffffffff


	//   ....[13]....
        /*0070*/ 	.word	0xffffffff


	//   ....[14]....
        /*0074*/ 	.word	0xffffffff


	//   ....[15]....
        /*0078*/ 	.word	0xffffffff


	//   ....[16]....
        /*007c*/ 	.word	0xffffffff


	//   ....[17]....
        /*0080*/ 	.word	0xffffffff


	//   ....[18]....
        /*0084*/ 	.word	0xffffffff


	//   ....[19]....
        /*0088*/ 	.word	0xffffffff


	//----- nvinfo : EIATTR_COOP_GROUP_INSTR_OFFSETS
	.align		4
.L_1847:
        /*008c*/ 	.byte	0x04, 0x28
        /*008e*/ 	.short	(.L_1849 - .L_1848)


	//   ....[0]....
.L_1848:
        /*0090*/ 	.word	0x00001110


	//   ....[1]....
        /*0094*/ 	.word	0x00001130


	//   ....[2]....
        /*0098*/ 	.word	0x00001150


	//   ....[3]....
        /*009c*/ 	.word	0x00001170


	//   ....[4]....
        /*00a0*/ 	.word	0x00001190


	//   ....[5]....
        /*00a4*/ 	.word	0x000011b0


	//   ....[6]....
        /*00a8*/ 	.word	0x000011d0


	//   ....[7]....
        /*00ac*/ 	.word	0x000011f0


	//   ....[8]....
        /*00b0*/ 	.word	0x00001210


	//   ....[9]....
        /*00b4*/ 	.word	0x00001230


	//   ....[10]....
        /*00b8*/ 	.word	0x000028e0


	//   ....[11]....
        /*00bc*/ 	.word	0x00002960


	//   ....[12]....
        /*00c0*/ 	.word	0x000029e0


	//   ....[13]....
        /*00c4*/ 	.word	0x00002a50


	//   ....[14]....
        /*00c8*/ 	.word	0x00002ad0


	//   ....[15]....
        /*00cc*/ 	.word	0x00002b40


	//   ....[16]....
        /*00d0*/ 	.word	0x00002bc0


	//   ....[17]....
        /*00d4*/ 	.word	0x00002c30


	//   ....[18]....
        /*00d8*/ 	.word	0x00002cb0


	//   ....[19]....
        /*00dc*/ 	.word	0x00002d20


	//----- nvinfo : EIATTR_EXIT_INSTR_OFFSETS
	.align		4
.L_1849:
        /*00e0*/ 	.byte	0x04, 0x1c
        /*00e2*/ 	.short	(.L_1851 - .L_1850)


	//   ....[0]....
.L_1850:
        /*00e4*/ 	.word	0x00002880


	//----- nvinfo : EIATTR_MAX_THREADS
	.align		4
.L_1851:
        /*00e8*/ 	.byte	0x04, 0x05
        /*00ea*/ 	.short	(.L_1853 - .L_1852)
.L_1852:
        /*00ec*/ 	.word	0x00000080
        /*00f0*/ 	.word	0x00000001
        /*00f4*/ 	.word	0x00000001


	//----- nvinfo : EIATTR_CRS_STACK_SIZE
	.align		4
.L_1853:
        /*00f8*/ 	.byte	0x04, 0x1e
        /*00fa*/ 	.short	(.L_1855 - .L_1854)
.L_1854:
        /*00fc*/ 	.word	0x00000000
.L_1855:


//--------------------- .nv.info._ZN10layer_norm22ln_bwd_finalize_kernelINS_22Kernel_traits_finalizeILj1536E13__nv_bfloat16S2_S2_S2_fjLb1ELj1024ELj4ENS_18Kernel_traits_baseILj1536ES2_S2_S2_S2_fjLj1024EEEEELb1ELb0EEEvNS_9BwdParamsE --------------------------
	.section	.nv.info._ZN10layer_norm22ln_bwd_finalize_kernelINS_22Kernel_traits_finalizeILj1536E13__nv_bfloat16S2_S2_S2_fjLb1ELj1024ELj4ENS_18Kernel_traits_baseILj1536ES2_S2_S2_S2_fjLj1024EEEEELb1ELb0EEEvNS_9BwdParamsE,"",@"SHT_CUDA_INFO"
	.sectionflags	@""
	.align	4


	//----- nvinfo : EIATTR_CUDA_API_VERSION
	.align		4
        /*0000*/ 	.byte	0x04, 0x37
        /*0002*/ 	.short	(.L_1857 - .L_1856)
.L_1856:
        /*0004*/ 	.word	0x00000082


	//----- nvinfo : EIATTR_SW2861232_WAR
	.align		4
.L_1857:
        /*0008*/ 	.byte	0x01, 0x35
	.zero		2


	//----- nvinfo : EIATTR_PARAM_CBANK
	.align		4
        /*000c*/ 	.byte	0x04, 0x0a
        /*000e*/ 	.short	(.L_1859 - .L_1858)
	.align		4
.L_1858:
        /*0010*/ 	.word	index@(.nv.constant0._ZN10layer_norm22ln_bwd_finalize_kernelINS_22Kernel_traits_finalizeILj1536E13__nv_bfloat16S2_S2_S2_fjLb1ELj1024ELj4ENS_18Kernel_traits_baseILj1536ES2_S2_S2_S2_fjLj1024EEEEELb1ELb0EEEvNS_9BwdParamsE)
        /*0014*/ 	.short	0x0160
        /*0016*/ 	.short	0x0128


	//----- nvinfo : EIATTR_CBANK_PARAM_SIZE
	.align		4
.L_1859:
        /*0018*/ 	.byte	0x03, 0x19
        /*001a*/ 	.short	0x0128


	//----- nvinfo : EIATTR_KPARAM_INFO
	.align		4
        /*001c*/ 	.byte	0x04, 0x17
        /*001e*/ 	.short	(.L_1861 - .L_1860)
.L_1860:
        /*0020*/ 	.word	0x00000000
        /*0024*/ 	.short	0x0000
        /*0026*/ 	.short	0x0000
        /*0028*/ 	.byte	0x00, 0xf0, 0xa1, 0x04


	//----- nvinfo : EIATTR_MAXREG_COUNT
	.align		4
.L_1861:
        /*002c*/ 	.byte	0x03, 0x1b
        /*002e*/ 	.short	0x0040


	//----- nvinfo : EIATTR_NUM_BARRIERS
	.align		4
        /*0030*/ 	.byte	0x02, 0x4c
        /*0032*/ 	.byte	0x01
	.zero		1


	//----- nvinfo : EIATTR_MERCURY_ISA_VERSION
	.align		4
        /*0034*/ 	.byte	0x03, 0x5f
        /*0036*/ 	.short	0x0000


	//----- nvinfo : EIATTR_COOP_GROUP_MASK_REGIDS
	.align		4
        /*0038*/ 	.byte	0x04, 0x29
        /*003a*/ 	.short	(.L_1863 - .L_1862)


	//   ....[0]....
.L_1862:
        /*003c*/ 	.word	0xffffffff


	//   ....[1]....
        /*0040*/ 	.word	0xffffffff


	//   ....[2]....
        /*0044*/ 	.word	0xffffffff


	//   ....[3]....
        /*0048*/ 	.word	0xffffffff


	//   ....[4]....
        /*004c*/ 	.word	0xffffffff


	//   ....[5]....
        /*0050*/ 	.word	0xffffffff


	//   ....[6]....
        /*0054*/ 	.word	0xffffffff


	//   ....[7]....
        /*0058*/ 	.word	0xffffffff


	//   ....[8]....
        /*005c*/ 	.word	0xffffffff


	//   ....[9]....
        /*0060*/ 	.word	0xffffffff


	//   ....[10]....
        /*0064*/ 	.word	0xffffffff


	//   ....[11]....
        /*0068*/ 	.word	0xffffffff


	//   ....[12]....
        /*006c*/ 	.word	0xffffffff


	//   ....[13]....
        /*0070*/ 	.word	0xffffffff


	//   ....[14]....
        /*0074*/ 	.word	0xffffffff


	//   ....[15]....
        /*0078*/ 	.word	0xffffffff


	//   ....[16]....
        /*007c*/ 	.word	0xffffffff


	//   ....[17]....
        /*0080*/ 	.word	0xffffffff


	//   ....[18]....
        /*0084*/ 	.word	0xffffffff


	//   ....[19]....
        /*0088*/ 	.word	0xffffffff


	//   ....[20]....
        /*008c*/ 	.word	0xffffffff


	//   ....[21]....
        /*0090*/ 	.word	0xffffffff


	//   ....[22]....
        /*0094*/ 	.word	0xffffffff


	//   ....[23]....
        /*0098*/ 	.word	0xffffffff


	//   ....[24]....
        /*009c*/ 	.word	0xffffffff


	//   ....[25]....
        /*00a0*/ 	.word	0xffffffff


	//   ....[26]....
        /*00a4*/ 	.word	0xffffffff


	//   ....[27]....
        /*00a8*/ 	.word	0xffffffff


	//   ....[28]....
        /*00ac*/ 	.word	0xffffffff


	//   ....[29]....
        /*00b0*/ 	.word	0xffffffff


	//----- nvinfo : EIATTR_COOP_GROUP_INSTR_OFFSETS
	.align		4
.L_1863:
        /*00b4*/ 	.byte	0x04, 0x28
        /*00b6*/ 	.short	(.L_1865 - .L_1864)


	//   ....[0]....
.L_1864:
        /*00b8*/ 	.word	0x000009d0


	//   ....[1]....
        /*00bc*/ 	.word	0x00000a00


	//   ....[2]....
        /*00c0*/ 	.word	0x00000a10


	//   ....[3]....
        /*00c4*/ 	.word	0x00000a30


	//   ....[4]....
        /*00c8*/ 	.word	0x00000a50


	//   ....[5]....
        /*00cc*/ 	.word	0x00000a60


	//   ....[6]....
        /*00d0*/ 	.word	0x00000a90


	//   ....[7]....
        /*00d4*/ 	.word	0x00000ab0


	//   ....[8]....
        /*00d8*/ 	.word	0x00000ac0


	//   ....[9]....
        /*00dc*/ 	.word	0x00000af0


	//   ....[10]....
        /*00e0*/ 	.word	0x00000b10


	//   ....[11]....
        /*00e4*/ 	.word	0x00000b20


	//   ....[12]....
        /*00e8*/ 	.word	0x00000b50


	//   ....[13]....
        /*00ec*/ 	.word	0x00000b70


	//   ....[14]....
        /*00f0*/ 	.word	0x00000b80


	//   ....[15]....
        /*00f4*/ 	.word	0x00000e20


	//   ....[16]....
        /*00f8*/ 	.word	0x00000e80


	//   ....[17]....
        /*00fc*/ 	.word	0x00000ee0


	//   ....[18]....
        /*0100*/ 	.word	0x00000f40


	//   ....[19]....
        /*0104*/ 	.word	0x00000fb0


	//   ....[20]....
        /*0108*/ 	.word	0x00001020


	//   ....[21]....
        /*010c*/ 	.word	0x00001080


	//   ....[22]....
        /*0110*/ 	.word	0x000010e0


	//   ....[23]....
        /*0114*/ 	.word	0x00001140


	//   ....[24]....
        /*0118*/ 	.word	0x000011b0


	//   ....[25]....
        /*011c*/ 	.word	0x00001220


	//   ....[26]....
        /*0120*/ 	.word	0x00001280


	//   ....[27]....
        /*0124*/ 	.word	0x000012e0


	//   ....[28]....
        /*0128*/ 	.word	0x00001340


	//   ....[29]....
        /*012c*/ 	.word	0x000013a0


	//----- nvinfo : EIATTR_EXIT_INSTR_OFFSETS
	.align		4
.L_1865:
        /*0130*/ 	.byte	0x04, 0x1c
        /*0132*/ 	.short	(.L_1867 - .L_1866)


	//   ....[0]....
.L_1866:
        /*0134*/ 	.word	0x00000070


	//   ....[1]....
        /*0138*/ 	.word	0x00000dc0


	//----- nvinfo : EIATTR_MAX_THREADS
	.align		4
.L_1867:
        /*013c*/ 	.byte	0x04, 0x05
        /*013e*/ 	.short	(.L_1869 - .L_1868)
.L_1868:
        /*0140*/ 	.word	0x00000400
        /*0144*/ 	.word	0x00000001
        /*0148*/ 	.word	0x00000001


	//----- nvinfo : EIATTR_CRS_STACK_SIZE
	.align		4
.L_1869:
        /*014c*/ 	.byte	0x04, 0x1e
        /*014e*/ 	.short	(.L_1871 - .L_1870)
.L_1870:
        /*0150*/ 	.word	0x00000000
.L_1871:


//--------------------- .nv.info._ZN10layer_norm13ln_bwd_kernelINS_13Kernel_traitsI13__nv_bfloat16S2_S2_S2_fjLj1536ELj1ELj1ELj4ELj8ENS_18Kernel_traits_baseILj1536ES2_S2_S2_S2_fjLj128EEEEELb1ELb1ELb1ELb0EEEvNS_9BwdParamsE --------------------------
	.section	.nv.info._ZN10layer_norm13ln_bwd_kernelINS_13Kernel_traitsI13__nv_bfloat16S2_S2_S2_fjLj1536ELj1ELj1ELj4ELj8ENS_18Kernel_traits_baseILj1536ES2_S2_S2_S2_fjLj128EEEEELb1ELb1ELb1ELb0EEEvNS_9BwdParamsE,"",@"SHT_CUDA_INFO"
	.sectionflags	@""
	.align	4


	//----- nvinfo : EIATTR_CUDA_API_VERSION
	.align		4
        /*0000*/ 	.byte	0x04, 0x37
        /*0002*/ 	.short	(.L_1873 - .L_1872)
.L_1872:
        /*0004*/ 	.word	0x00000082


	//----- nvinfo : EIATTR_SW2861232_WAR
	.align		4
.L_1873:
        /*0008*/ 	.byte	0x01, 0x35
	.zero		2


	//----- nvinfo : EIATTR_PARAM_CBANK
	.align		4
        /*000c*/ 	.byte	0x04, 0x0a
        /*000e*/ 	.short	(.L_1875 - .L_1874)
	.align		4
.L_1874:
        /*0010*/ 	.word	index@(.nv.constant0._ZN10layer_norm13ln_bwd_kernelINS_13Kernel_traitsI13__nv_bfloat16S2_S2_S2_fjLj1536ELj1ELj1ELj4ELj8ENS_18Kernel_traits_baseILj1536ES2_S2_S2_S2_fjLj128EEEEELb1ELb1ELb1ELb0EEEvNS_9BwdParamsE)
        /*0014*/ 	.short	0x0160
        /*0016*/ 	.short	0x0128


	//----- nvinfo : EIATTR_CBANK_PARAM_SIZE
	.align		4
.L_1875:
        /*0018*/ 	.byte	0x03, 0x19
        /*001a*/ 	.short	0x0128


	//----- nvinfo : EIATTR_KPARAM_INFO
	.align		4
        /*001c*/ 	.byte	0x04, 0x17
        /*001e*/ 	.short	(.L_1877 - .L_1876)
.L_1876:
        /*0020*/ 	.word	0x00000000
        /*0024*/ 	.short	0x0000
        /*0026*/ 	.short	0x0000
        /*0028*/ 	.byte	0x00, 0xf0, 0xa1, 0x04


	//----- nvinfo : EIATTR_MAXREG_COUNT
	.align		4
.L_1877:
        /*002c*/ 	.byte	0x03, 0x1b
        /*002e*/ 	.short	0x00ff


	//----- nvinfo : EIATTR_NUM_BARRIERS
	.align		4
        /*0030*/ 	.byte	0x02, 0x4c
        /*0032*/ 	.byte	0x01
	.zero		1


	//----- nvinfo : EIATTR_MERCURY_ISA_VERSION
	.align		4
        /*0034*/ 	.byte	0x03, 0x5f
        /*0036*/ 	.short	0x0000


	//----- nvinfo : EIATTR_COOP_GROUP_MASK_REGIDS
	.align		4
        /*0038*/ 	.byte	0x04, 0x29
        /*003a*/ 	.short	(.L_1879 - .L_1878)


	//   ....[0]....
.L_1878:
        /*003c*/ 	.word	0xffffffff


	//   ....[1]....
        /*0040*/ 	.word	0xffffffff


	//   ....[2]....
        /*0044*/ 	.word	0xffffffff


	//   ....[3]....
        /*0048*/ 	.word	0xffffffff


	//   ....[4]....
        /*004c*/ 	.word	0xffffffff


	//   ....[5]....
        /*0050*/ 	.word	0xffffffff


	//   ....[6]....
        /*0054*/ 	.word	0xffffffff


	//   ....[7]....
        /*0058*/ 	.word	0xffffffff


	//   ....[8]....
        /*005c*/ 	.word	0xffffffff


	//   ....[9]....
        /*0060*/ 	.word	0xffffffff


	//   ....[10]....
        /*0064*/ 	.word	0xffffffff


	//   ....[11]....
        /*0068*/ 	.word	0xffffffff


	//   ....[12]....
        /*006c*/ 	.word	0xffffffff


	//   ....[13]....
        /*0070*/ 	.word	0xffffffff


	//   ....[14]....
        /*0074*/ 	.word	0xffffffff


	//   ....[15]....
        /*0078*/ 	.word	0xffffffff


	//   ....[16]....
        /*007c*/ 	.word	0xffffffff


	//   ....[17]....
        /*0080*/ 	.word	0xffffffff


	//   ....[18]....
        /*0084*/ 	.word	0xffffffff


	//   ....[19]....
        /*0088*/ 	.word	0xffffffff


	//----- nvinfo : EIATTR_COOP_GROUP_INSTR_OFFSETS
	.align		4
.L_1879:
        /*008c*/ 	.byte	0x04, 0x28
        /*008e*/ 	.short	(.L_1881 - .L_1880)


	//   ....[0]....
.L_1880:
        /*0090*/ 	.word	0x00001620


	//   ....[1]....
        /*0094*/ 	.word	0x00001640


	//   ....[2]....
        /*0098*/ 	.word	0x00001660


	//   ....[3]....
        /*009c*/ 	.word	0x00001680


	//   ....[4]....
        /*00a0*/ 	.word	0x000016a0


	//   ....[5]....
        /*00a4*/ 	.word	0x000016c0


	//   ....[6]....
        /*00a8*/ 	.word	0x000016e0


	//   ....[7]....
        /*00ac*/ 	.word	0x00001700


	//   ....[8]....
        /*00b0*/ 	.word	0x00001720


	//   ....[9]....
        /*00b4*/ 	.word	0x00001740


	//   ....[10]....
        /*00b8*/ 	.word	0x000039b0


	//   ....[11]....
        /*00bc*/ 	.word	0x00003a30


	//   ....[12]....
        /*00c0*/ 	.word	0x00003ab0


	//   ....[13]....
        /*00c4*/ 	.word	0x00003b20


	//   ....[14]....
        /*00c8*/ 	.word	0x00003ba0


	//   ....[15]....
        /*00cc*/ 	.word	0x00003c10


	//   ....[16]....
        /*00d0*/ 	.word	0x00003c90


	//   ....[17]....
        /*00d4*/ 	.word	0x00003d00


	//   ....[18]....
        /*00d8*/ 	.word	0x00003d80


	//   ....[19]....
        /*00dc*/ 	.word	0x00003df0


	//----- nvinfo : EIATTR_EXIT_INSTR_OFFSETS
	.align		4
.L_1881:
        /*00e0*/ 	.byte	0x04, 0x1c
        /*00e2*/ 	.short	(.L_1883 - .L_1882)


	//   ....[0]....
.L_1882:
        /*00e4*/ 	.word	0x000038d0


	//   ....[1]....
        /*00e8*/ 	.word	0x00003950


	//----- nvinfo : EIATTR_MAX_THREADS
	.align		4
.L_1883:
        /*00ec*/ 	.byte	0x04, 0x05
        /*00ee*/ 	.short	(.L_1885 - .L_1884)
.L_1884:
        /*00f0*/ 	.word	0x00000080
        /*00f4*/ 	.word	0x00000001
        /*00f8*/ 	.word	0x00000001


	//----- nvinfo : EIATTR_CRS_STACK_SIZE
	.align		4
.L_1885:
        /*00fc*/ 	.byte	0x04, 0x1e
        /*00fe*/ 	.short	(.L_1887 - .L_1886)
.L_1886:
        /*0100*/ 	.word	0x00000000
.L_1887:


//--------------------- .nv.info._ZN10layer_norm22ln_bwd_finalize_kernelINS_22Kernel_traits_finalizeILj1536E13__nv_bfloat16S2_S2_S2_fjLb1ELj1024ELj4ENS_18Kernel_traits_baseILj1536ES2_S2_S2_S2_fjLj1024EEEEELb1ELb1EEEvNS_9BwdParamsE --------------------------
	.section	.nv.info._ZN10layer_norm22ln_bwd_finalize_kernelINS_22Kernel_traits_finalizeILj1536E13__nv_bfloat16S2_S2_S2_fjLb1ELj1024ELj4ENS_18Kernel_traits_baseILj1536ES2_S2_S2_S2_fjLj1024EEEEELb1ELb1EEEvNS_9BwdParamsE,"",@"SHT_CUDA_INFO"
	.sectionflags	@""
	.align	4


	//----- nvinfo : EIATTR_CUDA_API_VERSION
	.align		4
        /*0000*/ 	.byte	0x04, 0x37
        /*0002*/ 	.short	(.L_1889 - .L_1888)
.L_1888:
        /*0004*/ 	.word	0x00000082


	//----- nvinfo : EIATTR_SW2861232_WAR
	.align		4
.L_1889:
        /*0008*/ 	.byte	0x01, 0x35
	.zero		2


	//----- nvinfo : EIATTR_PARAM_CBANK
	.align		4
        /*000c*/ 	.byte	0x04, 0x0a
        /*000e*/ 	.short	(.L_1891 - .L_1890)
	.align		4
.L_1890:
        /*0010*/ 	.word	index@(.nv.constant0._ZN10layer_norm22ln_bwd_finalize_kernelINS_22Kernel_traits_finalizeILj1536E13__nv_bfloat16S2_S2_S2_fjLb1ELj1024ELj4ENS_18Kernel_traits_baseILj1536ES2_S2_S2_S2_fjLj1024EEEEELb1ELb1EEEvNS_9BwdParamsE)
        /*0014*/ 	.short	0x0160
        /*0016*/ 	.short	0x0128


	//----- nvinfo : EIATTR_CBANK_PARAM_SIZE
	.align		4
.L_1891:
        /*0018*/ 	.byte	0x03, 0x19
        /*001a*/ 	.short	0x0128


	//----- nvinfo : EIATTR_KPARAM_INFO
	.align		4
        /*001c*/ 	.byte	0x04, 0x17
        /*001e*/ 	.short	(.L_1893 - .L_1892)
.L_1892:
        /*0020*/ 	.word	0x00000000
        /*0024*/ 	.short	0x0000
        /*0026*/ 	.short	0x0000
        /*0028*/ 	.byte	0x00, 0xf0, 0xa1, 0x04


	//----- nvinfo : EIATTR_MAXREG_COUNT
	.align		4
.L_1893:
        /*002c*/ 	.byte	0x03, 0x1b
        /*002e*/ 	.short	0x0040


	//----- nvinfo : EIATTR_NUM_BARRIERS
	.align		4
        /*0030*/ 	.byte	0x02, 0x4c
        /*0032*/ 	.byte	0x01
	.zero		1


	//----- nvinfo : EIATTR_MERCURY_ISA_VERSION
	.align		4
        /*0034*/ 	.byte	0x03, 0x5f
        /*0036*/ 	.short	0x0000


	//----- nvinfo : EIATTR_COOP_GROUP_MASK_REGIDS
	.align		4
        /*0038*/ 	.byte	0x04, 0x29
        /*003a*/ 	.short	(.L_1895 - .L_1894)


	//   ....[0]....
.L_1894:
        /*003c*/ 	.word	0xffffffff


	//   ....[1]....
        /*0040*/ 	.word	0xffffffff


	//   ....[2]....
        /*0044*/ 	.word	0xffffffff


	//   ....[3]....
        /*0048*/ 	.word	0xffffffff


	//   ....[4]....
        /*004c*/ 	.word	0xffffffff


	//   ....[5]....
        /*0050*/ 	.word	0xffffffff


	//   ....[6]....
        /*0054*/ 	.word	0xffffffff


	//   ....[7]....
        /*0058*/ 	.word	0xffffffff


	//   ....[8]....
        /*005c*/ 	.word	0xffffffff


	//   ....[9]....
        /*0060*/ 	.word	0xffffffff


	//   ....[10]....
        /*0064*/ 	.word	0xffffffff


	//   ....[11]....
        /*0068*/ 	.word	0xffffffff


	//   ....[12]....
        /*006c*/ 	.word	0xffffffff


	//   ....[13]....
        /*0070*/ 	.word	0xffffffff


	//   ....[14]....
        /*0074*/ 	.word	0xffffffff


	//   ....[15]....
        /*0078*/ 	.word	0xffffffff


	//   ....[16]....
        /*007c*/ 	.word	0xffffffff


	//   ....[17]....
        /*0080*/ 	.word	0xffffffff


	//   ....[18]....
        /*0084*/ 	.word	0xffffffff


	//   ....[19]....
        /*0088*/ 	.word	0xffffffff


	//   ....[20]....
        /*008c*/ 	.word	0xffffffff


	//   ....[21]....
        /*0090*/ 	.word	0xffffffff


	//   ....[22]....
        /*0094*/ 	.word	0xffffffff


	//   ....[23]....
        /*0098*/ 	.word	0xffffffff


	//   ....[24]....
        /*009c*/ 	.word	0xffffffff


	//   ....[25]....
        /*00a0*/ 	.word	0xffffffff


	//   ....[26]....
        /*00a4*/ 	.word	0xffffffff


	//   ....[27]....
        /*00a8*/ 	.word	0xffffffff


	//   ....[28]....
        /*00ac*/ 	.word	0xffffffff


	//   ....[29]....
        /*00b0*/ 	.word	0xffffffff


	//----- nvinfo : EIATTR_COOP_GROUP_INSTR_OFFSETS
	.align		4
.L_1895:
        /*00b4*/ 	.byte	0x04, 0x28
        /*00b6*/ 	.short	(.L_1897 - .L_1896)


	//   ....[0]....
.L_1896:
        /*00b8*/ 	.word	0x000009a0


	//   ....[1]....
        /*00bc*/ 	.word	0x000009d0


	//   ....[2]....
        /*00c0*/ 	.word	0x000009e0


	//   ....[3]....
        /*00c4*/ 	.word	0x00000a00


	//   ....[4]....
        /*00c8*/ 	.word	0x00000a20


	//   ....[5]....
        /*00cc*/ 	.word	0x00000a30


	//   ....[6]....
        /*00d0*/ 	.word	0x00000a60


	//   ....[7]....
        /*00d4*/ 	.word	0x00000a80


	//   ....[8]....
        /*00d8*/ 	.word	0x00000a90


	//   ....[9]....
        /*00dc*/ 	.word	0x00000ac0


	//   ....[10]....
        /*00e0*/ 	.word	0x00000ae0


	//   ....[11]....
        /*00e4*/ 	.word	0x00000af0


	//   ....[12]....
        /*00e8*/ 	.word	0x00000b20


	//   ....[13]....
        /*00ec*/ 	.word	0x00000b40


	//   ....[14]....
        /*00f0*/ 	.word	0x00000b50


	//   ....[15]....
        /*00f4*/ 	.word	0x00000dd0


	//   ....[16]....
        /*00f8*/ 	.word	0x00000e30


	//   ....[17]....
        /*00fc*/ 	.word	0x00000e90


	//   ....[18]....
        /*0100*/ 	.word	0x00000ef0


	//   ....[19]....
        /*0104*/ 	.word	0x00000f60


	//   ....[20]....
        /*0108*/ 	.word	0x00000fd0


	//   ....[21]....
        /*010c*/ 	.word	0x00001030


	//   ....[22]....
        /*0110*/ 	.word	0x00001090


	//   ....[23]....
        /*0114*/ 	.word	0x000010f0


	//   ....[24]....
        /*0118*/ 	.word	0x00001160


	//   ....[25]....
        /*011c*/ 	.word	0x000011d0


	//   ....[26]....
        /*0120*/ 	.word	0x00001230


	//   ....[27]....
        /*0124*/ 	.word	0x00001290


	//   ....[28]....
        /*0128*/ 	.word	0x000012f0


	//   ....[29]....
        /*012c*/ 	.word	0x00001350


	//----- nvinfo : EIATTR_EXIT_INSTR_OFFSETS
	.align		4
.L_1897:
        /*0130*/ 	.byte	0x04, 0x1c
        /*0132*/ 	.short	(.L_1899 - .L_1898)


	//   ....[0]....
.L_1898:
        /*0134*/ 	.word	0x00000070


	//   ....[1]....
        /*0138*/ 	.word	0x00000d70


	//----- nvinfo : EIATTR_MAX_THREADS
	.align		4
.L_1899:
        /*013c*/ 	.byte	0x04, 0x05
        /*013e*/ 	.short	(.L_1901 - .L_1900)
.L_1900:
        /*0140*/ 	.word	0x00000400
        /*0144*/ 	.word	0x00000001
        /*0148*/ 	.word	0x00000001


	//----- nvinfo : EIATTR_CRS_STACK_SIZE
	.align		4
.L_1901:
        /*014c*/ 	.byte	0x04, 0x1e
        /*014e*/ 	.short	(.L_1903 - .L_1902)
.L_1902:
        /*0150*/ 	.word	0x00000000
.L_1903:


//--------------------- .nv.info._ZN10layer_norm13ln_bwd_kernelINS_13Kernel_traitsI13__nv_bfloat16S2_S2_S2_fjLj1536ELj1ELj1ELj4ELj8ENS_18Kernel_traits_baseILj1536ES2_S2_S2_S2_fjLj128EEEEELb1ELb1ELb1ELb1EEEvNS_9BwdParamsE --------------------------
	.section	.nv.info._ZN10layer_norm13ln_bwd_kernelINS_13Kernel_traitsI13__nv_bfloat16S2_S2_S2_fjLj1536ELj1ELj1ELj4ELj8ENS_18Kernel_traits_baseILj1536ES2_S2_S2_S2_fjLj128EEEEELb1ELb1ELb1ELb1EEEvNS_9BwdParamsE,"",@"SHT_CUDA_INFO"
	.sectionflags	@""
	.align	4


	//----- nvinfo : EIATTR_CUDA_API_VERSION
	.align		4
        /*0000*/ 	.byte	0x04, 0x37
        /*0002*/ 	.short	(.L_1905 - .L_1904)
.L_1904:
        /*0004*/ 	.word	0x00000082


	//----- nvinfo : EIATTR_SW2861232_WAR
	.align		4
.L_1905:
        /*0008*/ 	.byte	0x01, 0x35
	.zero		2


	//----- nvinfo : EIATTR_PARAM_CBANK
	.align		4
        /*000c*/ 	.byte	0x04, 0x0a
        /*000e*/ 	.short	(.L_1907 - .L_1906)
	.align		4
.L_1906:
        /*0010*/ 	.word	index@(.nv.constant0._ZN10layer_norm13ln_bwd_kernelINS_13Kernel_traitsI13__nv_bfloat16S2_S2_S2_fjLj1536ELj1ELj1ELj4ELj8ENS_18Kernel_traits_baseILj1536ES2_S2_S2_S2_fjLj128EEEEELb1ELb1ELb1ELb1EEEvNS_9BwdParamsE)
        /*0014*/ 	.short	0x0160
        /*0016*/ 	.short	0x0128


	//----- nvinfo : EIATTR_CBANK_PARAM_SIZE
	.align		4
.L_1907:
        /*0018*/ 	.byte	0x03, 0x19
        /*001a*/ 	.short	0x0128


	//----- nvinfo : EIATTR_KPARAM_INFO
	.align		4
        /*001c*/ 	.byte	0x04, 0x17
        /*001e*/ 	.short	(.L_1909 - .L_1908)
.L_1908:
        /*0020*/ 	.word	0x00000000
        /*0024*/ 	.short	0x0000
        /*0026*/ 	.short	0x0000
        /*0028*/ 	.byte	0x00, 0xf0, 0xa1, 0x04


	//----- nvinfo : EIATTR_MAXREG_COUNT
	.align		4
.L_1909:
        /*002c*/ 	.byte	0x03, 0x1b
        /*002e*/ 	.short	0x00ff


	//----- nvinfo : EIATTR_NUM_BARRIERS
	.align		4
        /*0030*/ 	.byte	0x02, 0x4c
        /*0032*/ 	.byte	0x01
	.zero		1


	//----- nvinfo : EIATTR_MERCURY_ISA_VERSION
	.align		4
        /*0034*/ 	.byte	0x03, 0x5f
        /*0036*/ 	.short	0x0000


	//----- nvinfo : EIATTR_COOP_GROUP_MASK_REGIDS
	.align		4
        /*0038*/ 	.byte	0x04, 0x29
        /*003a*/ 	.short	(.L_1911 - .L_1910)


	//   ....[0]....
.L_1910:
        /*003c*/ 	.word	0xffffffff


	//   ....[1]....
        /*0040*/ 	.word	0xffffffff


	//   ....[2]....
        /*0044*/ 	.word	0xffffffff


	//   ....[3]....
        /*0048*/ 	.word	0xffffffff


	//   ....[4]....
        /*004c*/ 	.word	0xffffffff


	//   ....[5]....
        /*0050*/ 	.word	0xffffffff


	//   ....[6]....
        /*0054*/ 	.word	0xffffffff


	//   ....[7]....
        /*0058*/ 	.word	0xffffffff


	//   ....[8]....
        /*005c*/ 	.word	0xffffffff


	//   ....[9]....
        /*0060*/ 	.word	0xffffffff


	//   ....[10]....
        /*0064*/ 	.word	0xffffffff


	//   ....[11]....
        /*0068*/ 	.word	0xffffffff


	//   ....[12]....
        /*006c*/ 	.word	0xffffffff


	//   ....[13]....
        /*0070*/ 	.word	0xffffffff


	//   ....[14]....
        /*0074*/ 	.word	0xffffffff


	//   ....[15]....
        /*0078*/ 	.word	0xffffffff


	//   ....[16]....
        /*007c*/ 	.word	0xffffffff


	//   ....[17]....
        /*0080*/ 	.word	0xffffffff


	//   ....[18]....
        /*0084*/ 	.word	0xffffffff


	//   ....[19]....
        /*0088*/ 	.word	0xffffffff


	//----- nvinfo : EIATTR_COOP_GROUP_INSTR_OFFSETS
	.align		4
.L_1911:
        /*008c*/ 	.byte	0x04, 0x28
        /*008e*/ 	.short	(.L_1913 - .L_1912)


	//   ....[0]....
.L_1912:
        /*0090*/ 	.word	0x000013a0


	//   ....[1]....
        /*0094*/ 	.word	0x000013c0


	//   ....[2]....
        /*0098*/ 	.word	0x000013e0


	//   ....[3]....
        /*009c*/ 	.word	0x00001400


	//   ....[4]....
        /*00a0*/ 	.word	0x00001420


	//   ....[5]....
        /*00a4*/ 	.word	0x00001440


	//   ....[6]....
        /*00a8*/ 	.word	0x00001460


	//   ....[7]....
        /*00ac*/ 	.word	0x00001480


	//   ....[8]....
        /*00b0*/ 	.word	0x000014b0


	//   ....[9]....
        /*00b4*/ 	.word	0x000014c0


	//   ....[10]....
        /*00b8*/ 	.word	0x00003480


	//   ....[11]....
        /*00bc*/ 	.word	0x00003500


	//   ....[12]....
        /*00c0*/ 	.word	0x00003580


	//   ....[13]....
        /*00c4*/ 	.word	0x000035f0


	//   ....[14]....
        /*00c8*/ 	.word	0x00003670


	//   ....[15]....
        /*00cc*/ 	.word	0x000036e0


	//   ....[16]....
        /*00d0*/ 	.word	0x00003760


	//   ....[17]....
        /*00d4*/ 	.word	0x000037d0


	//   ....[18]....
        /*00d8*/ 	.word	0x00003850


	//   ....[19]....
        /*00dc*/ 	.word	0x000038c0


	//----- nvinfo : EIATTR_EXIT_INSTR_OFFSETS
	.align		4
.L_1913:
        /*00e0*/ 	.byte	0x04, 0x1c
        /*00e2*/ 	.short	(.L_1915 - .L_1914)


	//   ....[0]....
.L_1914:
        /*00e4*/ 	.word	0x00003420


	//----- nvinfo : EIATTR_MAX_THREADS
	.align		4
.L_1915:
        /*00e8*/ 	.byte	0x04, 0x05
        /*00ea*/ 	.short	(.L_1917 - .L_1916)
.L_1916:
        /*00ec*/ 	.word	0x00000080
        /*00f0*/ 	.word	0x00000001
        /*00f4*/ 	.word	0x00000001


	//----- nvinfo : EIATTR_CRS_STACK_SIZE
	.align		4
.L_1917:
        /*00f8*/ 	.byte	0x04, 0x1e
        /*00fa*/ 	.short	(.L_1919 - .L_1918)
.L_1918:
        /*00fc*/ 	.word	0x00000000
.L_1919:


//--------------------- .nv.info._ZN10layer_norm13ln_bwd_kernelINS_13Kernel_traitsI6__halfS2_S2_S2_fjLj1536ELj1ELj1ELj4ELj8ENS_18Kernel_traits_baseILj1536ES2_S2_S2_S2_fjLj128EEEEELb0ELb0ELb0ELb0EEEvNS_9BwdParamsE --------------------------
	.section	.nv.info._ZN10layer_norm13ln_bwd_kernelINS_13Kernel_traitsI6__halfS2_S2_S2_fjLj1536ELj1ELj1ELj4ELj8ENS_18Kernel_traits_baseILj1536ES2_S2_S2_S2_fjLj128EEEEELb0ELb0ELb0ELb0EEEvNS_9BwdParamsE,"",@"SHT_CUDA_INFO"
	.sectionflags	@""
	.align	4


	//----- nvinfo : EIATTR_CUDA_API_VERSION
	.align		4
        /*0000*/ 	.byte	0x04, 0x37
        /*0002*/ 	.short	(.L_1921 - .L_1920)
.L_1920:
        /*0004*/ 	.word	0x00000082


	//----- nvinfo : EIATTR_SW2861232_WAR
	.align		4
.L_1921:
        /*0008*/ 	.byte	0x01, 0x35
	.zero		2


	//----- nvinfo : EIATTR_PARAM_CBANK
	.align		4
        /*000c*/ 	.byte	0x04, 0x0a
        /*000e*/ 	.short	(.L_1923 - .L_1922)
	.align		4
.L_1922:
        /*0010*/ 	.word	index@(.nv.constant0._ZN10layer_norm13ln_bwd_kernelINS_13Kernel_traitsI6__halfS2_S2_S2_fjLj1536ELj1ELj1ELj4ELj8ENS_18Kernel_traits_baseILj1536ES2_S2_S2_S2_fjLj128EEEEELb0ELb0ELb0ELb0EEEvNS_9BwdParamsE)
        /*0014*/ 	.short	0x0160
        /*0016*/ 	.short	0x0128


	//----- nvinfo : EIATTR_CBANK_PARAM_SIZE
	.align		4
.L_1923:
        /*0018*/ 	.byte	0x03, 0x19
        /*001a*/ 	.short	0x0128


	//----- nvinfo : EIATTR_KPARAM_INFO
	.align		4
        /*001c*/ 	.byte	0x04, 0x17
        /*001e*/ 	.short	(.L_1925 - .L_1924)
.L_1924:
        /*0020*/ 	.word	0x00000000
        /*0024*/ 	.short	0x0000
        /*0026*/ 	.short	0x0000
        /*0028*/ 	.byte	0x00, 0xf0, 0xa1, 0x04


	//----- nvinfo : EIATTR_MAXREG_COUNT
	.align		4
.L_1925:
        /*002c*/ 	.byte	0x03, 0x1b
        /*002e*/ 	.short	0x00ff


	//----- nvinfo : EIATTR_NUM_BARRIERS
	.align		4
        /*0030*/ 	.byte	0x02, 0x4c
        /*0032*/ 	.byte	0x01
	.zero		1


	//----- nvinfo : EIATTR_MERCURY_ISA_VERSION
	.align		4
        /*0034*/ 	.byte	0x03, 0x5f
        /*0036*/ 	.short	0x0000


	//----- nvinfo : EIATTR_COOP_GROUP_MASK_REGIDS
	.align		4
        /*0038*/ 	.byte	0x04, 0x29
        /*003a*/ 	.short	(.L_1927 - .L_1926)


	//   ....[0]....
.L_1926:
        /*003c*/ 	.word	0xffffffff


	//   ....[1]....
        /*0040*/ 	.word	0xffffffff


	//   ....[2]....
        /*0044*/ 	.word	0xffffffff


	//   ....[3]....
        /*0048*/ 	.word	0xffffffff


	//   ....[4]....
        /*004c*/ 	.word	0xffffffff


	//   ....[5]....
        /*0050*/ 	.word	0xffffffff


	//   ....[6]....
        /*0054*/ 	.word	0xffffffff


	//   ....[7]....
        /*0058*/ 	.word	0xffffffff


	//   ....[8]....
        /*005c*/ 	.word	0xffffffff


	//   ....[9]....
        /*0060*/ 	.word	0xffffffff


	//   ....[10]....
        /*0064*/ 	.word	0xffffffff


	//   ....[11]....
        /*0068*/ 	.word	0xffffffff


	//   ....[12]....
        /*006c*/ 	.word	0xffffffff


	//   ....[13]....
        /*0070*/ 	.word	0xffffffff


	//   ....[14]....
        /*0074*/ 	.word	0xffffffff


	//   ....[15]....
        /*0078*/ 	.word	0xffffffff


	//   ....[16]....
        /*007c*/ 	.word	0xffffffff


	//   ....[17]....
        /*0080*/ 	.word	0xffffffff


	//   ....[18]....
        /*0084*/ 	.word	0xffffffff


	//   ....[19]....
        /*0088*/ 	.word	0xffffffff


	//----- nvinfo : EIATTR_COOP_GROUP_INSTR_OFFSETS
	.align		4
.L_1927:
        /*008c*/ 	.byte	0x04, 0x28
        /*008e*/ 	.short	(.L_1929 - .L_1928)


	//   ....[0]....
.L_1928:
        /*0090*/ 	.word	0x00001090


	//   ....[1]....
        /*0094*/ 	.word	0x000010b0


	//   ....[2]....
        /*0098*/ 	.word	0x000010d0


	//   ....[3]....
        /*009c*/ 	.word	0x000010f0


	//   ....[4]....
        /*00a0*/ 	.word	0x00001110


	//   ....[5]....
        /*00a4*/ 	.word	0x00001130


	//   ....[6]....
        /*00a8*/ 	.word	0x00001150


	//   ....[7]....
        /*00ac*/ 	.word	0x00001170


	//   ....[8]....
        /*00b0*/ 	.word	0x00001190


	//   ....[9]....
        /*00b4*/ 	.word	0x000011b0


	//   ....[10]....
        /*00b8*/ 	.word	0x000021b0


	//   ....[11]....
        /*00bc*/ 	.word	0x00002230


	//   ....[12]....
        /*00c0*/ 	.word	0x000022b0


	//   ....[13]....
        /*00c4*/ 	.word	0x00002320


	//   ....[14]....
        /*00c8*/ 	.word	0x000023a0


	//   ....[15]....
        /*00cc*/ 	.word	0x00002410


	//   ....[16]....
        /*00d0*/ 	.word	0x00002490


	//   ....[17]....
        /*00d4*/ 	.word	0x00002500


	//   ....[18]....
        /*00d8*/ 	.word	0x00002580


	//   ....[19]....
        /*00dc*/ 	.word	0x000025f0


	//----- nvinfo : EIATTR_EXIT_INSTR_OFFSETS
	.align		4
.L_1929:
        /*00e0*/ 	.byte	0x04, 0x1c
        /*00e2*/ 	.short	(.L_1931 - .L_1930)


	//   ....[0]....
.L_1930:
        /*00e4*/ 	.word	0x000020f0


	//   ....[1]....
        /*00e8*/ 	.word	0x00002150


	//----- nvinfo : EIATTR_MAX_THREADS
	.align		4
.L_1931:
        /*00ec*/ 	.byte	0x04, 0x05
        /*00ee*/ 	.short	(.L_1933 - .L_1932)
.L_1932:
        /*00f0*/ 	.word	0x00000080
        /*00f4*/ 	.word	0x00000001
        /*00f8*/ 	.word	0x00000001


	//----- nvinfo : EIATTR_CRS_STACK_SIZE
	.align		4
.L_1933:
        /*00fc*/ 	.byte	0x04, 0x1e
        /*00fe*/ 	.short	(.L_1935 - .L_1934)
.L_1934:
        /*0100*/ 	.word	0x00000000
.L_1935:


//--------------------- .nv.info._ZN10layer_norm13ln_bwd_kernelINS_13Kernel_traitsI6__halfS2_S2_S2_fjLj1536ELj1ELj1ELj4ELj8ENS_18Kernel_traits_baseILj1536ES2_S2_S2_S2_fjLj128EEEEELb0ELb0ELb0ELb1EEEvNS_9BwdParamsE --------------------------
	.section	.nv.info._ZN10layer_norm13ln_bwd_kernelINS_13Kernel_traitsI6__halfS2_S2_S2_fjLj1536ELj1ELj1ELj4ELj8ENS_18Kernel_traits_baseILj1536ES2_S2_S2_S2_fjLj128EEEEELb0ELb0ELb0ELb1EEEvNS_9BwdParamsE,"",@"SHT_CUDA_INFO"
	.sectionflags	@""
	.align	4


	//----- nvinfo : EIATTR_CUDA_API_VERSION
	.align		4
        /*0000*/ 	.byte	0x04, 0x37
        /*0002*/ 	.short	(.L_1937 - .L_1936)
.L_1936:
        /*0004*/ 	.word	0x00000082


	//----- nvinfo : EIATTR_SW2861232_WAR
	.align		4
.L_1937:
        /*0008*/ 	.byte	0x01, 0x35
	.zero		2


	//----- nvinfo : EIATTR_PARAM_CBANK
	.align		4
        /*000c*/ 	.byte	0x04, 0x0a
        /*000e*/ 	.short	(.L_1939 - .L_1938)
	.align		4
.L_1938:
        /*0010*/ 	.word	index@(.nv.constant0._ZN10layer_norm13ln_bwd_kernelINS_13Kernel_traitsI6__halfS2_S2_S2_fjLj1536ELj1ELj1ELj4ELj8ENS_18Kernel_traits_baseILj1536ES2_S2_S2_S2_fjLj128EEEEELb0ELb0ELb0ELb1EEEvNS_9BwdParamsE)
        /*0014*/ 	.short	0x0160
        /*0016*/ 	.short	0x0128


	//----- nvinfo : EIATTR_CBANK_PARAM_SIZE
	.align		4
.L_1939:
        /*0018*/ 	.byte	0x03, 0x19
        /*001a*/ 	.short	0x0128


	//----- nvinfo : EIATTR_KPARAM_INFO
	.align		4
        /*001c*/ 	.byte	0x04, 0x17
        /*001e*/ 	.short	(.L_1941 - .L_1940)
.L_1940:
        /*0020*/ 	.word	0x00000000
        /*0024*/ 	.short	0x0000
        /*0026*/ 	.short	0x0000
        /*0028*/ 	.byte	0x00, 0xf0, 0xa1, 0x04


	//----- nvinfo : EIATTR_MAXREG_COUNT
	.align		4
.L_1941:
        /*002c*/ 	.byte	0x03, 0x1b
        /*002e*/ 	.short	0x00ff


	//----- nvinfo : EIATTR_NUM_BARRIERS
	.align		4
        /*0030*/ 	.byte	0x02, 0x4c
        /*0032*/ 	.byte	0x01
	.zero		1


	//----- nvinfo : EIATTR_MERCURY_ISA_VERSION
	.align		4
        /*0034*/ 	.byte	0x03, 0x5f
        /*0036*/ 	.short	0x0000


	//----- nvinfo : EIATTR_COOP_GROUP_MASK_REGIDS
	.align		4
        /*0038*/ 	.byte	0x04, 0x29
        /*003a*/ 	.short	(.L_1943 - .L_1942)


	//   ....[0]....
.L_1942:
        /*003c*/ 	.word	0xffffffff


	//   ....[1]....
        /*0040*/ 	.word	0xffffffff


	//   ....[2]....
        /*0044*/ 	.word	0xffffffff


	//   ....[3]....
        /*0048*/ 	.word	0xffffffff


	//   ....[4]....
        /*004c*/ 	.word	0xffffffff


	//   ....[5]....
        /*0050*/ 	.word	0xffffffff


	//   ....[6]....
        /*0054*/ 	.word	0xffffffff


	//   ....[7]....
        /*0058*/ 	.word	0xffffffff


	//   ....[8]....
        /*005c*/ 	.word	0xffffffff


	//   ....[9]....
        /*0060*/ 	.word	0xffffffff


	//   ....[10]....
        /*0064*/ 	.word	0xffffffff


	//   ....[11]....
        /*0068*/ 	.word	0xffffffff


	//   ....[12]....
        /*006c*/ 	.word	0xffffffff


	//   ....[13]....
        /*0070*/ 	.word	0xffffffff


	//   ....[14]....
        /*0074*/ 	.word	0xffffffff


	//   ....[15]....
        /*0078*/ 	.word	0xffffffff


	//   ....[16]....
        /*007c*/ 	.word	0xffffffff


	//   ....[17]....
        /*0080*/ 	.word	0xffffffff


	//   ....[18]....
        /*0084*/ 	.word	0xffffffff


	//   ....[19]....
        /*0088*/ 	.word	0xffffffff


	//----- nvinfo : EIATTR_COOP_GROUP_INSTR_OFFSETS
	.align		4
.L_1943:
        /*008c*/ 	.byte	0x04, 0x28
        /*008e*/ 	.short	(.L_1945 - .L_1944)


	//   ....[0]....
.L_1944:
        /*0090*/ 	.word	0x00000e80


	//   ....[1]....
        /*0094*/ 	.word	0x00000ea0


	//   ....[2]....
        /*0098*/ 	.word	0x00000ec0


	//   ....[3]....
        /*009c*/ 	.word	0x00000ee0


	//   ....[4]....
        /*00a0*/ 	.word	0x00000f00


	//   ....[5]....
        /*00a4*/ 	.word	0x00000f20


	//   ....[6]....
        /*00a8*/ 	.word	0x00000f40


	//   ....[7]....
        /*00ac*/ 	.word	0x00000f60


	//   ....[8]....
        /*00b0*/ 	.word	0x00000f80


	//   ....[9]....
        /*00b4*/ 	.word	0x00000fa0


	//   ....[10]....
        /*00b8*/ 	.word	0x00001f20


	//   ....[11]....
        /*00bc*/ 	.word	0x00001fa0


	//   ....[12]....
        /*00c0*/ 	.word	0x00002020


	//   ....[13]....
        /*00c4*/ 	.word	0x00002090


	//   ....[14]....
        /*00c8*/ 	.word	0x00002110


	//   ....[15]....
        /*00cc*/ 	.word	0x00002180


	//   ....[16]....
        /*00d0*/ 	.word	0x00002200


	//   ....[17]....
        /*00d4*/ 	.word	0x00002270


	//   ....[18]....
        /*00d8*/ 	.word	0x000022f0


	//   ....[19]....
        /*00dc*/ 	.word	0x00002360


	//----- nvinfo : EIATTR_EXIT_INSTR_OFFSETS
	.align		4
.L_1945:
        /*00e0*/ 	.byte	0x04, 0x1c
        /*00e2*/ 	.short	(.L_1947 - .L_1946)


	//   ....[0]....
.L_1946:
        /*00e4*/ 	.word	0x00001ec0


	//----- nvinfo : EIATTR_MAX_THREADS
	.align		4
.L_1947:
        /*00e8*/ 	.byte	0x04, 0x05
        /*00ea*/ 	.short	(.L_1949 - .L_1948)
.L_1948:
        /*00ec*/ 	.word	0x00000080
        /*00f0*/ 	.word	0x00000001
        /*00f4*/ 	.word	0x00000001


	//----- nvinfo : EIATTR_CRS_STACK_SIZE
	.align		4
.L_1949:
        /*00f8*/ 	.byte	0x04, 0x1e
        /*00fa*/ 	.short	(.L_1951 - .L_1950)
.L_1950:
        /*00fc*/ 	.word	0x00000000
.L_1951:


//--------------------- .nv.info._ZN10layer_norm13ln_bwd_kernelINS_13Kernel_traitsI6__halfS2_S2_S2_fjLj1536ELj1ELj1ELj4ELj8ENS_18Kernel_traits_baseILj1536ES2_S2_S2_S2_fjLj128EEEEELb0ELb0ELb1ELb0EEEvNS_9BwdParamsE --------------------------
	.section	.nv.info._ZN10layer_norm13ln_bwd_kernelINS_13Kernel_traitsI6__halfS2_S2_S2_fjLj1536ELj1ELj1ELj4ELj8ENS_18Kernel_traits_baseILj1536ES2_S2_S2_S2_fjLj128EEEEELb0ELb0ELb1ELb0EEEvNS_9BwdParamsE,"",@"SHT_CUDA_INFO"
	.sectionflags	@""
	.align	4


	//----- nvinfo : EIATTR_CUDA_API_VERSION
	.align		4
        /*0000*/ 	.byte	0x04, 0x37
        /*0002*/ 	.short	(.L_1953 - .L_1952)
.L_1952:
        /*0004*/ 	.word	0x00000082


	//----- nvinfo : EIATTR_SW2861232_WAR
	.align		4
.L_1953:
        /*0008*/ 	.byte	0x01, 0x35
	.zero		2


	//----- nvinfo : EIATTR_PARAM_CBANK
	.align		4
        /*000c*/ 	.byte	0x04, 0x0a
        /*000e*/ 	.short	(.L_1955 - .L_1954)
	.align		4
.L_1954:
        /*0010*/ 	.word	index@(.nv.constant0._ZN10layer_norm13ln_bwd_kernelINS_13Kernel_traitsI6__halfS2_S2_S2_fjLj1536ELj1ELj1ELj4ELj8ENS_18Kernel_traits_baseILj1536ES2_S2_S2_S2_fjLj128EEEEELb0ELb0ELb1ELb0EEEvNS_9BwdParamsE)
        /*0014*/ 	.short	0x0160
        /*0016*/ 	.short	0x0128


	//----- nvinfo : EIATTR_CBANK_PARAM_SIZE
	.align		4
.L_1955:
        /*0018*/ 	.byte	0x03, 0x19
        /*001a*/ 	.short	0x0128


	//----- nvinfo : EIATTR_KPARAM_INFO
	.align		4
        /*001c*/ 	.byte	0x04, 0x17
        /*001e*/ 	.short	(.L_1957 - .L_1956)
.L_1956:
        /*0020*/ 	.word	0x00000000
        /*0024*/ 	.short	0x0000
        /*0026*/ 	.short	0x0000
        /*0028*/ 	.byte	0x00, 0xf0, 0xa1, 0x04


	//----- nvinfo : EIATTR_MAXREG_COUNT
	.align		4
.L_1957:
        /*002c*/ 	.byte	0x03, 0x1b
        /*002e*/ 	.short	0x00ff


	//----- nvinfo : EIATTR_NUM_BARRIERS
	.align		4
        /*0030*/ 	.byte	0x02, 0x4c
        /*0032*/ 	.byte	0x01
	.zero		1


	//----- nvinfo : EIATTR_MERCURY_ISA_VERSION
	.align		4
        /*0034*/ 	.byte	0x03, 0x5f
        /*0036*/ 	.short	0x0000


	//----- nvinfo : EIATTR_COOP_GROUP_MASK_REGIDS
	.align		4
        /*0038*/ 	.byte	0x04, 0x29
        /*003a*/ 	.short	(.L_1959 - .L_1958)


	//   ....[0]....
.L_1958:
        /*003c*/ 	.word	0xffffffff


	//   ....[1]....
        /*0040*/ 	.word	0xffffffff


	//   ....[2]....
        /*0044*/ 	.word	0xffffffff


	//   ....[3]....
        /*0048*/ 	.word	0xffffffff


	//   ....[4]....
        /*004c*/ 	.word	0xffffffff


	//   ....[5]....
        /*0050*/ 	.word	0xffffffff


	//   ....[6]....
        /*0054*/ 	.word	0xffffffff


	//   ....[7]....
        /*0058*/ 	.word	0xffffffff


	//   ....[8]....
        /*005c*/ 	.word	0xffffffff


	//   ....[9]....
        /*0060*/ 	.word	0xffffffff


	//   ....[10]....
        /*0064*/ 	.word	0xffffffff


	//   ....[11]....
        /*0068*/ 	.word	0xffffffff


	//   ....[12]....
        /*006c*/ 	.word	0xffffffff


	//   ....[13]....
        /*0070*/ 	.word	0xffffffff


	//   ....[14]....
        /*0074*/ 	.word	0xffffffff


	//   ....[15]....
        /*0078*/ 	.word	0xffffffff


	//   ....[16]....
        /*007c*/ 	.word	0xffffffff


	//   ....[17]....
        /*0080*/ 	.word	0xffffffff


	//   ....[18]....
        /*0084*/ 	.word	0xffffffff


	//   ....[19]....
        /*0088*/ 	.word	0xffffffff


	//----- nvinfo : EIATTR_COOP_GROUP_INSTR_OFFSETS
	.align		4
.L_1959:
        /*008c*/ 	.byte	0x04, 0x28
        /*008e*/ 	.short	(.L_1961 - .L_1960)


	//   ....[0]....
.L_1960:
        /*0090*/ 	.word	0x00001220


	//   ....[1]....
        /*0094*/ 	.word	0x00001240


	//   ....[2]....
        /*0098*/ 	.word	0x00001260


	//   ....[3]....
        /*009c*/ 	.word	0x00001280


	//   ....[4]....
        /*00a0*/ 	.word	0x000012a0


	//   ....[5]....
        /*00a4*/ 	.word	0x000012c0


	//   ....[6]....
        /*00a8*/ 	.word	0x000012e0


	//   ....[7]....
        /*00ac*/ 	.word	0x00001300


	//   ....[8]....
        /*00b0*/ 	.word	0x00001320


	//   ....[9]....
        /*00b4*/ 	.word	0x00001340


	//   ....[10]....
        /*00b8*/ 	.word	0x00002b30


	//   ....[11]....
        /*00bc*/ 	.word	0x00002bb0


	//   ....[12]....
        /*00c0*/ 	.word	0x00002c30


	//   ....[13]....
        /*00c4*/ 	.word	0x00002ca0


	//   ....[14]....
        /*00c8*/ 	.word	0x00002d20


	//   ....[15]....
        /*00cc*/ 	.word	0x00002d90


	//   ....[16]....
        /*00d0*/ 	.word	0x00002e10


	//   ....[17]....
        /*00d4*/ 	.word	0x00002e80


	//   ....[18]....
        /*00d8*/ 	.word	0x00002f00


	//   ....[19]....
        /*00dc*/ 	.word	0x00002f70


	//----- nvinfo : EIATTR_EXIT_INSTR_OFFSETS
	.align		4
.L_1961:
        /*00e0*/ 	.byte	0x04, 0x1c
        /*00e2*/ 	.short	(.L_1963 - .L_1962)


	//   ....[0]....
.L_1962:
        /*00e4*/ 	.word	0x00002a70


	//   ....[1]....
        /*00e8*/ 	.word	0x00002ad0


	//----- nvinfo : EIATTR_MAX_THREADS
	.align		4
.L_1963:
        /*00ec*/ 	.byte	0x04, 0x05
        /*00ee*/ 	.short	(.L_1965 - .L_1964)
.L_1964:
        /*00f0*/ 	.word	0x00000080
        /*00f4*/ 	.word	0x00000001
        /*00f8*/ 	.word	0x00000001


	//----- nvinfo : EIATTR_CRS_STACK_SIZE
	.align		4
.L_1965:
        /*00fc*/ 	.byte	0x04, 0x1e
        /*00fe*/ 	.short	(.L_1967 - .L_1966)
.L_1966:
        /*0100*/ 	.word	0x00000000
.L_1967:


//--------------------- .nv.info._ZN10layer_norm13ln_bwd_kernelINS_13Kernel_traitsI6__halfS2_S2_S2_fjLj1536ELj1ELj1ELj4ELj8ENS_18Kernel_traits_baseILj1536ES2_S2_S2_S2_fjLj128EEEEELb0ELb0ELb1ELb1EEEvNS_9BwdParamsE --------------------------
	.section	.nv.info._ZN10layer_norm13ln_bwd_kernelINS_13Kernel_traitsI6__halfS2_S2_S2_fjLj1536ELj1ELj1ELj4ELj8ENS_18Kernel_traits_baseILj1536ES2_S2_S2_S2_fjLj128EEEEELb0ELb0ELb1ELb1EEEvNS_9BwdParamsE,"",@"SHT_CUDA_INFO"
	.sectionflags	@""
	.align	4


	//----- nvinfo : EIATTR_CUDA_API_VERSION
	.align		4
        /*0000*/ 	.byte	0x04, 0x37
        /*0002*/ 	.short	(.L_1969 - .L_1968)
.L_1968:
        /*0004*/ 	.word	0x00000082


	//----- nvinfo : EIATTR_SW2861232_WAR
	.align		4
.L_1969:
        /*0008*/ 	.byte	0x01, 0x35
	.zero		2


	//----- nvinfo : EIATTR_PARAM_CBANK
	.align		4
        /*000c*/ 	.byte	0x04, 0x0a
        /*000e*/ 	.short	(.L_1971 - .L_1970)
	.align		4
.L_1970:
        /*0010*/ 	.word	index@(.nv.constant0._ZN10layer_norm13ln_bwd_kernelINS_13Kernel_traitsI6__halfS2_S2_S2_fjLj1536ELj1ELj1ELj4ELj8ENS_18Kernel_traits_baseILj1536ES2_S2_S2_S2_fjLj128EEEEELb0ELb0ELb1ELb1EEEvNS_9BwdParamsE)
        /*0014*/ 	.short	0x0160
        /*0016*/ 	.short	0x0128


	//----- nvinfo : EIATTR_CBANK_PARAM_SIZE
	.align		4
.L_1971:
        /*0018*/ 	.byte	0x03, 0x19
        /*001a*/ 	.short	0x0128


	//----- nvinfo : EIATTR_KPARAM_INFO
	.align		4
        /*001c*/ 	.byte	0x04, 0x17
        /*001e*/ 	.short	(.L_1973 - .L_1972)
.L_1972:
        /*0020*/ 	.word	0x00000000
        /*0024*/ 	.short	0x0000
        /*0026*/ 	.short	0x0000
        /*0028*/ 	.byte	0x00, 0xf0, 0xa1, 0x04


	//----- nvinfo : EIATTR_MAXREG_COUNT
	.align		4
.L_1973:
        /*002c*/ 	.byte	0x03, 0x1b
        /*002e*/ 	.short	0x00ff


	//----- nvinfo : EIATTR_NUM_BARRIERS
	.align		4
        /*0030*/ 	.byte	0x02, 0x4c
        /*0032*/ 	.byte	0x01
	.zero		1


	//----- nvinfo : EIATTR_MERCURY_ISA_VERSION
	.align		4
        /*0034*/ 	.byte	0x03, 0x5f
        /*0036*/ 	.short	0x0000


	//----- nvinfo : EIATTR_COOP_GROUP_MASK_REGIDS
	.align		4
        /*0038*/ 	.byte	0x04, 0x29
        /*003a*/ 	.short	(.L_1975 - .L_1974)


	//   ....[0]....
.L_1974:
        /*003c*/ 	.word	0xffffffff


	//   ....[1]....
        /*0040*/ 	.word	0xffffffff


	//   ....[2]....
        /*0044*/ 	.word	0xffffffff


	//   ....[3]....
        /*0048*/ 	.word	0xffffffff


	//   ....[4]....
        /*004c*/ 	.word	0xffffffff


	//   ....[5]....
        /*0050*/ 	.word	0xffffffff


	//   ....[6]....
        /*0054*/ 	.word	0xffffffff


	//   ....[7]....
        /*0058*/ 	.word	0xffffffff


	//   ....[8]....
        /*005c*/ 	.word	0xffffffff


	//   ....[9]....
        /*0060*/ 	.word	0xffffffff


	//   ....[10]....
        /*0064*/ 	.word	0xffffffff


	//   ....[11]....
        /*0068*/ 	.word	0xffffffff


	//   ....[12]....
        /*006c*/ 	.word	0xffffffff


	//   ....[13]....
        /*0070*/ 	.word	0xffffffff


	//   ....[14]....
        /*0074*/ 	.word	0xffffffff


	//   ....[15]....
        /*0078*/ 	.word	0xffffffff


	//   ....[16]....
        /*007c*/ 	.word	0xffffffff


	//   ....[17]....
        /*0080*/ 	.word	0xffffffff


	//   ....[18]....
        /*0084*/ 	.word	0xffffffff


	//   ....[19]....
        /*0088*/ 	.word	0xffffffff


	//----- nvinfo : EIATTR_COOP_GROUP_INSTR_OFFSETS
	.align		4
.L_1975:
        /*008c*/ 	.byte	0x04, 0x28
        /*008e*/ 	.short	(.L_1977 - .L_1976)


	//   ....[0]....
.L_1976:
        /*0090*/ 	.word	0x00000fc0


	//   ....[1]....
        /*0094*/ 	.word	0x00000fe0


	//   ....[2]....
        /*0098*/ 	.word	0x00001000


	//   ....[3]....
        /*009c*/ 	.word	0x00001020


	//   ....[4]....
        /*00a0*/ 	.word	0x00001040


	//   ....[5]....
        /*00a4*/ 	.word	0x00001060


	//   ....[6]....
        /*00a8*/ 	.word	0x00001090


	//   ....[7]....
        /*00ac*/ 	.word	0x000010a0


	//   ....[8]....
        /*00b0*/ 	.word	0x000010d0


	//   ....[9]....
        /*00b4*/ 	.word	0x000010e0


	//   ....[10]....
        /*00b8*/ 	.word	0x00002660


	//   ....[11]....
        /*00bc*/ 	.word	0x000026e0


	//   ....[12]....
        /*00c0*/ 	.word	0x00002760


	//   ....[13]....
        /*00c4*/ 	.word	0x000027d0


	//   ....[14]....
        /*00c8*/ 	.word	0x00002850


	//   ....[15]....
        /*00cc*/ 	.word	0x000028c0


	//   ....[16]....
        /*00d0*/ 	.word	0x00002940


	//   ....[17]....
        /*00d4*/ 	.word	0x000029b0


	//   ....[18]....
        /*00d8*/ 	.word	0x00002a30


	//   ....[19]....
        /*00dc*/ 	.word	0x00002aa0


	//----- nvinfo : EIATTR_EXIT_INSTR_OFFSETS
	.align		4
.L_1977:
        /*00e0*/ 	.byte	0x04, 0x1c
        /*00e2*/ 	.short	(.L_1979 - .L_1978)


	//   ....[0]....
.L_1978:
        /*00e4*/ 	.word	0x00002600


	//----- nvinfo : EIATTR_MAX_THREADS
	.align		4
.L_1979:
        /*00e8*/ 	.byte	0x04, 0x05
        /*00ea*/ 	.short	(.L_1981 - .L_1980)
.L_1980:
        /*00ec*/ 	.word	0x00000080
        /*00f0*/ 	.word	0x00000001
        /*00f4*/ 	.word	0x00000001


	//----- nvinfo : EIATTR_CRS_STACK_SIZE
	.align		4
.L_1981:
        /*00f8*/ 	.byte	0x04, 0x1e
        /*00fa*/ 	.short	(.L_1983 - .L_1982)
.L_1982:
        /*00fc*/ 	.word	0x00000000
.L_1983:


//--------------------- .nv.info._ZN10layer_norm13ln_bwd_kernelINS_13Kernel_traitsI6__halfS2_S2_S2_fjLj1536ELj1ELj1ELj4ELj8ENS_18Kernel_traits_baseILj1536ES2_S2_S2_S2_fjLj128EEEEELb0ELb1ELb0ELb0EEEvNS_9BwdParamsE --------------------------
	.section	.nv.info._ZN10layer_norm13ln_bwd_kernelINS_13Kernel_traitsI6__halfS2_S2_S2_fjLj1536ELj1ELj1ELj4ELj8ENS_18Kernel_traits_baseILj1536ES2_S2_S2_S2_fjLj128EEEEELb0ELb1ELb0ELb0EEEvNS_9BwdParamsE,"",@"SHT_CUDA_INFO"
	.sectionflags	@""
	.align	4


	//----- nvinfo : EIATTR_CUDA_API_VERSION
	.align		4
        /*0000*/ 	.byte	0x04, 0x37
        /*0002*/ 	.short	(.L_1985 - .L_1984)
.L_1984:
        /*0004*/ 	.word	0x00000082


	//----- nvinfo : EIATTR_SW2861232_WAR
	.align		4
.L_1985:
        /*0008*/ 	.byte	0x01, 0x35
	.zero		2


	//----- nvinfo : EIATTR_PARAM_CBANK
	.align		4
        /*000c*/ 	.byte	0x04, 0x0a
        /*000e*/ 	.short	(.L_1987 - .L_1986)
	.align		4
.L_1986:
        /*0010*/ 	.word	index@(.nv.constant0._ZN10layer_norm13ln_bwd_kernelINS_13Kernel_traitsI6__halfS2_S2_S2_fjLj1536ELj1ELj1ELj4ELj8ENS_18Kernel_traits_baseILj1536ES2_S2_S2_S2_fjLj128EEEEELb0ELb1ELb0ELb0EEEvNS_9BwdParamsE)
        /*0014*/ 	.short	0x0160
        /*0016*/ 	.short	0x0128


	//----- nvinfo : EIATTR_CBANK_PARAM_SIZE
	.align		4
.L_1987:
        /*0018*/ 	.byte	0x03, 0x19
        /*001a*/ 	.short	0x0128


	//----- nvinfo : EIATTR_KPARAM_INFO
	.align		4
        /*001c*/ 	.byte	0x04, 0x17
        /*001e*/ 	.short	(.L_1989 - .L_1988)
.L_1988:
        /*0020*/ 	.word	0x00000000
        /*0024*/ 	.short	0x0000
        /*0026*/ 	.short	0x0000
        /*0028*/ 	.byte	0x00, 0xf0, 0xa1, 0x04


	//----- nvinfo : EIATTR_MAXREG_COUNT
	.align		4
.L_1989:
        /*002c*/ 	.byte	0x03, 0x1b
        /*002e*/ 	.short	0x00ff


	//----- nvinfo : EIATTR_NUM_BARRIERS
	.align		4
        /*0030*/ 	.byte	0x02, 0x4c
        /*0032*/ 	.byte	0x01
	.zero		1


	//----- nvinfo : EIATTR_MERCURY_ISA_VERSION
	.align		4
        /*0034*/ 	.byte	0x03, 0x5f
        /*0036*/ 	.short	0x0000


	//----- nvinfo : EIATTR_COOP_GROUP_MASK_REGIDS
	.align		4
        /*0038*/ 	.byte	0x04, 0x29
        /*003a*/ 	.short	(.L_1991 - .L_1990)


	//   ....[0]....
.L_1990:
        /*003c*/ 	.word	0xffffffff


	//   ....[1]....
        /*0040*/ 	.word	0xffffffff


	//   ....[2]....
        /*0044*/ 	.word	0xffffffff


	//   ....[3]....
        /*0048*/ 	.word	0xffffffff


	//   ....[4]....
        /*004c*/ 	.word	0xffffffff


	//   ....[5]....
        /*0050*/ 	.word	0xffffffff


	//   ....[6]....
        /*0054*/ 	.word	0xffffffff


	//   ....[7]....
        /*0058*/ 	.word	0xffffffff


	//   ....[8]....
        /*005c*/ 	.word	0xffffffff


	//   ....[9]....
        /*0060*/ 	.word	0xffffffff


	//   ....[10]....
        /*0064*/ 	.word	0xffffffff


	//   ....[11]....
        /*0068*/ 	.word	0xffffffff


	//   ....[12]....
        /*006c*/ 	.word	0xffffffff


	//   ....[13]....
        /*0070*/ 	.word	0xffffffff


	//   ....[14]....
        /*0074*/ 	.word	0xffffffff


	//   ....[15]....
        /*0078*/ 	.word	0xffffffff


	//   ....[16]....
        /*007c*/ 	.word	0xffffffff


	//   ....[17]....
        /*0080*/ 	.word	0xffffffff


	//   ....[18]....
        /*0084*/ 	.word	0xffffffff


	//   ....[19]....
        /*0088*/ 	.word	0xffffffff


	//----- nvinfo : EIATTR_COOP_GROUP_INSTR_OFFSETS
	.align		4
.L_1991:
        /*008c*/ 	.byte	0x04, 0x28
        /*008e*/ 	.short	(.L_1993 - .L_1992)


	//   ....[0]....
.L_1992:
        /*0090*/ 	.word	0x000012d0


	//   ....[1]....
        /*0094*/ 	.word	0x000012f0


	//   ....[2]....
        /*0098*/ 	.word	0x00001310


	//   ....[3]....
        /*009c*/ 	.word	0x00001330


	//   ....[4]....
        /*00a0*/ 	.word	0x00001350


	//   ....[5]....
        /*00a4*/ 	.word	0x00001370


	//   ....[6]....
        /*00a8*/ 	.word	0x00001390


	//   ....[7]....
        /*00ac*/ 	.word	0x000013b0


	//   ....[8]....
        /*00b0*/ 	.word	0x000013d0


	//   ....[9]....
        /*00b4*/ 	.word	0x000013f0


	//   ....[10]....
        /*00b8*/ 	.word	0x00002760


	//   ....[11]....
        /*00bc*/ 	.word	0x000027e0


	//   ....[12]....
        /*00c0*/ 	.word	0x00002860


	//   ....[13]....
        /*00c4*/ 	.word	0x000028d0


	//   ....[14]....
        /*00c8*/ 	.word	0x00002950


	//   ....[15]....
        /*00cc*/ 	.word	0x000029c0


	//   ....[16]....
        /*00d0*/ 	.word	0x00002a40


	//   ....[17]....
        /*00d4*/ 	.word	0x00002ab0


	//   ....[18]....
        /*00d8*/ 	.word	0x00002b30


	//   ....[19]....
        /*00dc*/ 	.word	0x00002ba0


	//----- nvinfo : EIATTR_EXIT_INSTR_OFFSETS
	.align		4
.L_1993:
        /*00e0*/ 	.byte	0x04, 0x1c
        /*00e2*/ 	.short	(.L_1995 - .L_1994)


	//   ....[0]....
.L_1994:
        /*00e4*/ 	.word	0x00002680


	//   ....[1]....
        /*00e8*/ 	.word	0x00002700


	//----- nvinfo : EIATTR_MAX_THREADS
	.align		4
.L_1995:
        /*00ec*/ 	.byte	0x04, 0x05
        /*00ee*/ 	.short	(.L_1997 - .L_1996)
.L_1996:
        /*00f0*/ 	.word	0x00000080
        /*00f4*/ 	.word	0x00000001
        /*00f8*/ 	.word	0x00000001


	//----- nvinfo : EIATTR_CRS_STACK_SIZE
	.align		4
.L_1997:
        /*00fc*/ 	.byte	0x04, 0x1e
        /*00fe*/ 	.short	(.L_1999 - .L_1998)
.L_1998:
        /*0100*/ 	.word	0x00000000
.L_1999:


//--------------------- .nv.info._ZN10layer_norm13ln_bwd_kernelINS_13Kernel_traitsI6__halfS2_S2_S2_fjLj1536ELj1ELj1ELj4ELj8ENS_18Kernel_traits_baseILj1536ES2_S2_S2_S2_fjLj128EEEEELb0ELb1ELb0ELb1EEEvNS_9BwdParamsE --------------------------
	.section	.nv.info._ZN10layer_norm13ln_bwd_kernelINS_13Kernel_traitsI6__halfS2_S2_S2_fjLj1536ELj1ELj1ELj4ELj8ENS_18Kernel_traits_baseILj1536ES2_S2_S2_S2_fjLj128EEEEELb0ELb1ELb0ELb1EEEvNS_9BwdParamsE,"",@"SHT_CUDA_INFO"
	.sectionflags	@""
	.align	4


	//----- nvinfo : EIATTR_CUDA_API_VERSION
	.align		4
        /*0000*/ 	.byte	0x04, 0x37
        /*0002*/ 	.short	(.L_2001 - .L_2000)
.L_2000:
        /*0004*/ 	.word	0x00000082


	//----- nvinfo : EIATTR_SW2861232_WAR
	.align		4
.L_2001:
        /*0008*/ 	.byte	0x01, 0x35
	.zero		2


	//----- nvinfo : EIATTR_PARAM_CBANK
	.align		4
        /*000c*/ 	.byte	0x04, 0x0a
        /*000e*/ 	.short	(.L_2003 - .L_2002)
	.align		4
.L_2002:
        /*0010*/ 	.word	index@(.nv.constant0._ZN10layer_norm13ln_bwd_kernelINS_13Kernel_traitsI6__halfS2_S2_S2_fjLj1536ELj1ELj1ELj4ELj8ENS_18Kernel_traits_baseILj1536ES2_S2_S2_S2_fjLj128EEEEELb0ELb1ELb0ELb1EEEvNS_9BwdParamsE)
        /*0014*/ 	.short	0x0160
        /*0016*/ 	.short	0x0128


	//----- nvinfo : EIATTR_CBANK_PARAM_SIZE
	.align		4
.L_2003:
        /*0018*/ 	.byte	0x03, 0x19
        /*001a*/ 	.short	0x0128


	//----- nvinfo : EIATTR_KPARAM_INFO
	.align		4
        /*001c*/ 	.byte	0x04, 0x17
        /*001e*/ 	.short	(.L_2005 - .L_2004)
.L_2004:
        /*0020*/ 	.word	0x00000000
        /*0024*/ 	.short	0x0000
        /*0026*/ 	.short	0x0000
        /*0028*/ 	.byte	0x00, 0xf0, 0xa1, 0x04


	//----- nvinfo : EIATTR_MAXREG_COUNT
	.align		4
.L_2005:
        /*002c*/ 	.byte	0x03, 0x1b
        /*002e*/ 	.short	0x00ff


	//----- nvinfo : EIATTR_NUM_BARRIERS
	.align		4
        /*0030*/ 	.byte	0x02, 0x4c
        /*0032*/ 	.byte	0x01
	.zero		1


	//----- nvinfo : EIATTR_MERCURY_ISA_VERSION
	.align		4
        /*0034*/ 	.byte	0x03, 0x5f
        /*0036*/ 	.short	0x0000


	//----- nvinfo : EIATTR_COOP_GROUP_MASK_REGIDS
	.align		4
        /*0038*/ 	.byte	0x04, 0x29
        /*003a*/ 	.short	(.L_2007 - .L_2006)


	//   ....[0]....
.L_2006:
        /*003c*/ 	.word	0xffffffff


	//   ....[1]....
        /*0040*/ 	.word	0xffffffff


	//   ....[2]....
        /*0044*/ 	.word	0xffffffff


	//   ....[3]....
        /*0048*/ 	.word	0xffffffff


	//   ....[4]....
        /*004c*/ 	.word	0xffffffff


	//   ....[5]....
        /*0050*/ 	.word	0xffffffff


	//   ....[6]....
        /*0054*/ 	.word	0xffffffff


	//   ....[7]....
        /*0058*/ 	.word	0xffffffff


	//   ....[8]....
        /*005c*/ 	.word	0xffffffff


	//   ....[9]....
        /*0060*/ 	.word	0xffffffff


	//   ....[10]....
        /*0064*/ 	.word	0xffffffff


	//   ....[11]....
        /*0068*/ 	.word	0xffffffff


	//   ....[12]....
        /*006c*/ 	.word	0xffffffff


	//   ....[13]....
        /*0070*/ 	.word	0xffffffff


	//   ....[14]....
        /*0074*/ 	.word	0xffffffff


	//   ....[15]....
        /*0078*/ 	.word	0xffffffff


	//   ....[16]....
        /*007c*/ 	.word	0xffffffff


	//   ....[17]....
        /*0080*/ 	.word	0xffffffff


	//   ....[18]....
        /*0084*/ 	.word	0xffffffff


	//   ....[19]....
        /*0088*/ 	.word	0xffffffff


	//----- nvinfo : EIATTR_COOP_GROUP_INSTR_OFFSETS
	.align		4
.L_2007:
        /*008c*/ 	.byte	0x04, 0x28
        /*008e*/ 	.short	(.L_2009 - .L_2008)


	//   ....[0]....
.L_2008:
        /*0090*/ 	.word	0x000010b0


	//   ....[1]....
        /*0094*/ 	.word	0x000010d0


	//   ....[2]....
        /*0098*/ 	.word	0x000010f0


	//   ....[3]....
        /*009c*/ 	.word	0x00001110


	//   ....[4]....
        /*00a0*/ 	.word	0x00001130


	//   ....[5]....
        /*00a4*/ 	.word	0x00001150


	//   ....[6]....
        /*00a8*/ 	.word	0x00001170


	//   ....[7]....
        /*00ac*/ 	.word	0x00001190


	//   ....[8]....
        /*00b0*/ 	.word	0x000011b0


	//   ....[9]....
        /*00b4*/ 	.word	0x000011d0


	//   ....[10]....
        /*00b8*/ 	.word	0x000024e0


	//   ....[11]....
        /*00bc*/ 	.word	0x00002560


	//   ....[12]....
        /*00c0*/ 	.word	0x000025e0


	//   ....[13]....
        /*00c4*/ 	.word	0x00002650


	//   ....[14]....
        /*00c8*/ 	.word	0x000026d0


	//   ....[15]....
        /*00cc*/ 	.word	0x00002740


	//   ....[16]....
        /*00d0*/ 	.word	0x000027c0


	//   ....[17]....
        /*00d4*/ 	.word	0x00002830


	//   ....[18]....
        /*00d8*/ 	.word	0x000028b0


	//   ....[19]....
        /*00dc*/ 	.word	0x00002920


	//----- nvinfo : EIATTR_EXIT_INSTR_OFFSETS
	.align		4
.L_2009:
        /*00e0*/ 	.byte	0x04, 0x1c
        /*00e2*/ 	.short	(.L_2011 - .L_2010)


	//   ....[0]....
.L_2010:
        /*00e4*/ 	.word	0x00002480


	//----- nvinfo : EIATTR_MAX_THREADS
	.align		4
.L_2011:
        /*00e8*/ 	.byte	0x04, 0x05
        /*00ea*/ 	.short	(.L_2013 - .L_2012)
.L_2012:
        /*00ec*/ 	.word	0x00000080
        /*00f0*/ 	.word	0x00000001
        /*00f4*/ 	.word	0x00000001


	//----- nvinfo : EIATTR_CRS_STACK_SIZE
	.align		4
.L_2013:
        /*00f8*/ 	.byte	0x04, 0x1e
        /*00fa*/ 	.short	(.L_2015 - .L_2014)
.L_2014:
        /*00fc*/ 	.word	0x00000000
.L_2015:


//--------------------- .nv.info._ZN10layer_norm13ln_bwd_kernelINS_13Kernel_traitsI6__halfS2_S2_S2_fjLj1536ELj1ELj1ELj4ELj8ENS_18Kernel_traits_baseILj1536ES2_S2_S2_S2_fjLj128EEEEELb0ELb1ELb1ELb0EEEvNS_9BwdParamsE --------------------------
	.section	.nv.info._ZN10layer_norm13ln_bwd_kernelINS_13Kernel_traitsI6__halfS2_S2_S2_fjLj1536ELj1ELj1ELj4ELj8ENS_18Kernel_traits_baseILj1536ES2_S2_S2_S2_fjLj128EEEEELb0ELb1ELb1ELb0EEEvNS_9BwdParamsE,"",@"SHT_CUDA_INFO"
	.sectionflags	@""
	.align	4


	//----- nvinfo : EIATTR_CUDA_API_VERSION
	.align		4
        /*0000*/ 	.byte	0x04, 0x37
        /*0002*/ 	.short	(.L_2017 - .L_2016)
.L_2016:
        /*0004*/ 	.word	0x00000082


	//----- nvinfo : EIATTR_SW2861232_WAR
	.align		4
.L_2017:
        /*0008*/ 	.byte	0x01, 0x35
	.zero		2


	//----- nvinfo : EIATTR_PARAM_CBANK
	.align		4
        /*000c*/ 	.byte	0x04, 0x0a
        /*000e*/ 	.short	(.L_2019 - .L_2018)
	.align		4
.L_2018:
        /*0010*/ 	.word	index@(.nv.constant0._ZN10layer_norm13ln_bwd_kernelINS_13Kernel_traitsI6__halfS2_S2_S2_fjLj1536ELj1ELj1ELj4ELj8ENS_18Kernel_traits_baseILj1536ES2_S2_S2_S2_fjLj128EEEEELb0ELb1ELb1ELb0EEEvNS_9BwdParamsE)
        /*0014*/ 	.short	0x0160
        /*0016*/ 	.short	0x0128


	//----- nvinfo : EIATTR_CBANK_PARAM_SIZE
	.align		4
.L_2019:
        /*0018*/ 	.byte	0x03, 0x19
        /*001a*/ 	.short	0x0128


	//----- nvinfo : EIATTR_KPARAM_INFO
	.align		4
        /*001c*/ 	.byte	0x04, 0x17
        /*001e*/ 	.short	(.L_2021 - .L_2020)
.L_2020:
        /*0020*/ 	.word	0x00000000
        /*0024*/ 	.short	0x0000
        /*0026*/ 	.short	0x0000
        /*0028*/ 	.byte	0x00, 0xf0, 0xa1, 0x04


	//----- nvinfo : EIATTR_MAXREG_COUNT
	.align		4
.L_2021:
        /*002c*/ 	.byte	0x03, 0x1b
        /*002e*/ 	.short	0x00ff


	//----- nvinfo : EIATTR_NUM_BARRIERS
	.align		4
        /*0030*/ 	.byte	0x02, 0x4c
        /*0032*/ 	.byte	0x01
	.zero		1


	//----- nvinfo : EIATTR_MERCURY_ISA_VERSION
	.align		4
        /*0034*/ 	.byte	0x03, 0x5f
        /*0036*/ 	.short	0x0000


	//----- nvinfo : EIATTR_COOP_GROUP_MASK_REGIDS
	.align		4
        /*0038*/ 	.byte	0x04, 0x29
        /*003a*/ 	.short	(.L_2023 - .L_2022)


	//   ....[0]....
.L_2022:
        /*003c*/ 	.word	0xffffffff


	//   ....[1]....
        /*0040*/ 	.word	0xffffffff


	//   ....[2]....
        /*0044*/ 	.word	0xffffffff


	//   ....[3]....
        /*0048*/ 	.word	0xffffffff


	//   ....[4]....
        /*004c*/ 	.word	0xffffffff


	//   ....[5]....
        /*0050*/ 	.word	0xffffffff


	//   ....[6]....
        /*0054*/ 	.word	0xffffffff


	//   ....[7]....
        /*0058*/ 	.word	0xffffffff


	//   ....[8]....
        /*005c*/ 	.word	0xffffffff


	//   ....[9]....
        /*0060*/ 	.word	0xffffffff


	//   ....[10]....
        /*0064*/ 	.word	0xffffffff


	//   ....[11]....
        /*0068*/ 	.word	0xffffffff


	//   ....[12]....
        /*006c*/ 	.word	0xffffffff


	//   ....[13]....
        /*0070*/ 	.word	0xffffffff


	//   ....[14]....
        /*0074*/ 	.word	0xffffffff


	//   ....[15]....
        /*0078*/ 	.word	0xffffffff


	//   ....[16]....
        /*007c*/ 	.word	0xffffffff


	//   ....[17]....
        /*0080*/ 	.word	0xffffffff


	//   ....[18]....
        /*0084*/ 	.word	0xffffffff


	//   ....[19]....
        /*0088*/ 	.word	0xffffffff


	//----- nvinfo : EIATTR_COOP_GROUP_INSTR_OFFSETS
	.align		4
.L_2023:
        /*008c*/ 	.byte	0x04, 0x28
        /*008e*/ 	.short	(.L_2025 - .L_2024)


	//   ....[0]....
.L_2024:
        /*0090*/ 	.word	0x00001460


	//   ....[1]....
        /*0094*/ 	.word	0x00001480


	//   ....[2]....
        /*0098*/ 	.word	0x000014a0


	//   ....[3]....
        /*009c*/ 	.word	0x000014c0


	//   ....[4]....
        /*00a0*/ 	.word	0x000014e0


	//   ....[5]....
        /*00a4*/ 	.word	0x00001500


	//   ....[6]....
        /*00a8*/ 	.word	0x00001520


	//   ....[7]....
        /*00ac*/ 	.word	0x00001540


	//   ....[8]....
        /*00b0*/ 	.word	0x00001560


	//   ....[9]....
        /*00b4*/ 	.word	0x00001580


	//   ....[10]....
        /*00b8*/ 	.word	0x000031f0


	//   ....[11]....
        /*00bc*/ 	.word	0x00003270


	//   ....[12]....
        /*00c0*/ 	.word	0x000032f0


	//   ....[13]....
        /*00c4*/ 	.word	0x00003360


	//   ....[14]....
        /*00c8*/ 	.word	0x000033e0


	//   ....[15]....
        /*00cc*/ 	.word	0x00003450


	//   ....[16]....
        /*00d0*/ 	.word	0x000034d0


	//   ....[17]....
        /*00d4*/ 	.word	0x00003540


	//   ....[18]....
        /*00d8*/ 	.word	0x000035c0


	//   ....[19]....
        /*00dc*/ 	.word	0x00003630


	//----- nvinfo : EIATTR_EXIT_INSTR_OFFSETS
	.align		4
.L_2025:
        /*00e0*/ 	.byte	0x04, 0x1c
        /*00e2*/ 	.short	(.L_2027 - .L_2026)


	//   ....[0]....
.L_2026:
        /*00e4*/ 	.word	0x00003110


	//   ....[1]....
        /*00e8*/ 	.word	0x00003190


	//----- nvinfo : EIATTR_MAX_THREADS
	.align		4
.L_2027:
        /*00ec*/ 	.byte	0x04, 0x05
        /*00ee*/ 	.short	(.L_2029 - .L_2028)
.L_2028:
        /*00f0*/ 	.word	0x00000080
        /*00f4*/ 	.word	0x00000001
        /*00f8*/ 	.word	0x00000001


	//----- nvinfo : EIATTR_CRS_STACK_SIZE
	.align		4
.L_2029:
        /*00fc*/ 	.byte	0x04, 0x1e
        /*00fe*/ 	.short	(.L_2031 - .L_2030)
.L_2030:
        /*0100*/ 	.word	0x00000000
.L_2031:


//--------------------- .nv.info._ZN10layer_norm13ln_bwd_kernelINS_13Kernel_traitsI6__halfS2_S2_S2_fjLj1536ELj1ELj1ELj4ELj8ENS_18Kernel_traits_baseILj1536ES2_S2_S2_S2_fjLj128EEEEELb0ELb1ELb1ELb1EEEvNS_9BwdParamsE --------------------------
	.section	.nv.info._ZN10layer_norm13ln_bwd_kernelINS_13Kernel_traitsI6__halfS2_S2_S2_fjLj1536ELj1ELj1ELj4ELj8ENS_18Kernel_traits_baseILj1536ES2_S2_S2_S2_fjLj128EEEEELb0ELb1ELb1ELb1EEEvNS_9BwdParamsE,"",@"SHT_CUDA_INFO"
	.sectionflags	@""
	.align	4


	//----- nvinfo : EIATTR_CUDA_API_VERSION
	.align		4
        /*0000*/ 	.byte	0x04, 0x37
        /*0002*/ 	.short	(.L_2033 - .L_2032)
.L_2032:
        /*0004*/ 	.word	0x00000082


	//----- nvinfo : EIATTR_SW2861232_WAR
	.align		4
.L_2033:
        /*0008*/ 	.byte	0x01, 0x35
	.zero		2


	//----- nvinfo : EIATTR_PARAM_CBANK
	.align		4
        /*000c*/ 	.byte	0x04, 0x0a
        /*000e*/ 	.short	(.L_2035 - .L_2034)
	.align		4
.L_2034:
        /*0010*/ 	.word	index@(.nv.constant0._ZN10layer_norm13ln_bwd_kernelINS_13Kernel_traitsI6__halfS2_S2_S2_fjLj1536ELj1ELj1ELj4ELj8ENS_18Kernel_traits_baseILj1536ES2_S2_S2_S2_fjLj128EEEEELb0ELb1ELb1ELb1EEEvNS_9BwdParamsE)
        /*0014*/ 	.short	0x0160
        /*0016*/ 	.short	0x0128


	//----- nvinfo : EIATTR_CBANK_PARAM_SIZE
	.align		4
.L_2035:
        /*0018*/ 	.byte	0x03, 0x19
        /*001a*/ 	.short	0x0128


	//----- nvinfo : EIATTR_KPARAM_INFO
	.align		4
        /*001c*/ 	.byte	0x04, 0x17
        /*001e*/ 	.short	(.L_2037 - .L_2036)
.L_2036:
        /*0020*/ 	.word	0x00000000
        /*0024*/ 	.short	0x0000
        /*0026*/ 	.short	0x0000
        /*0028*/ 	.byte	0x00, 0xf0, 0xa1, 0x04


	//----- nvinfo : EIATTR_MAXREG_COUNT
	.align		4
.L_2037:
        /*002c*/ 	.byte	0x03, 0x1b
        /*002e*/ 	.short	0x00ff


	//----- nvinfo : EIATTR_NUM_BARRIERS
	.align		4
        /*0030*/ 	.byte	0x02, 0x4c
        /*0032*/ 	.byte	0x01
	.zero		1


	//----- nvinfo : EIATTR_MERCURY_ISA_VERSION
	.align		4
        /*0034*/ 	.byte	0x03, 0x5f
        /*0036*/ 	.short	0x0000


	//----- nvinfo : EIATTR_COOP_GROUP_MASK_REGIDS
	.align		4
        /*0038*/ 	.byte	0x04, 0x29
        /*003a*/ 	.short	(.L_2039 - .L_2038)


	//   ....[0]....
.L_2038:
        /*003c*/ 	.word	0xffffffff


	//   ....[1]....
        /*0040*/ 	.word	0xffffffff


	//   ....[2]....
        /*0044*/ 	.word	0xffffffff


	//   ....[3]....
        /*0048*/ 	.word	0xffffffff


	//   ....[4]....
        /*004c*/ 	.word	0xffffffff


	//   ....[5]....
        /*0050*/ 	.word	0xffffffff


	//   ....[6]....
        /*0054*/ 	.word	0xffffffff


	//   ....[7]....
        /*0058*/ 	.word	0xffffffff


	//   ....[8]....
        /*005c*/ 	.word	0xffffffff


	//   ....[9]....
        /*0060*/ 	.word	0xffffffff


	//   ....[10]....
        /*0064*/ 	.word	0xffffffff


	//   ....[11]....
        /*0068*/ 	.word	0xffffffff


	//   ....[12]....
        /*006c*/ 	.word	0xffffffff


	//   ....[13]....
        /*0070*/ 	.word	0xffffffff


	//   ....[14]....
        /*0074*/ 	.word	0xffffffff


	//   ....[15]....
        /*0078*/ 	.word	0xffffffff


	//   ....[16]....
        /*007c*/ 	.word	0xffffffff


	//   ....[17]....
        /*0080*/ 	.word	0xffffffff


	//   ....[18]....
        /*0084*/ 	.word	0xffffffff


	//   ....[19]....
        /*0088*/ 	.word	0xffffffff


	//----- nvinfo : EIATTR_COOP_GROUP_INSTR_OFFSETS
	.align		4
.L_2039:
        /*008c*/ 	.byte	0x04, 0x28
        /*008e*/ 	.short	(.L_2041 - .L_2040)


	//   ....[0]....
.L_2040:
        /*0090*/ 	.word	0x000011d0


	//   ....[1]....
        /*0094*/ 	.word	0x000011f0


	//   ....[2]....
        /*0098*/ 	.word	0x00001210


	//   ....[3]....
        /*009c*/ 	.word	0x00001230


	//   ....[4]....
        /*00a0*/ 	.word	0x00001250


	//   ....[5]....
        /*00a4*/ 	.word	0x00001270


	//   ....[6]....
        /*00a8*/ 	.word	0x00001290


	//   ....[7]....
        /*00ac*/ 	.word	0x000012b0


	//   ....[8]....
        /*00b0*/ 	.word	0x000012d0


	//   ....[9]....
        /*00b4*/ 	.word	0x000012f0


	//   ....[10]....
        /*00b8*/ 	.word	0x00002cd0


	//   ....[11]....
        /*00bc*/ 	.word	0x00002d50


	//   ....[12]....
        /*00c0*/ 	.word	0x00002dd0


	//   ....[13]....
        /*00c4*/ 	.word	0x00002e40


	//   ....[14]....
        /*00c8*/ 	.word	0x00002ec0


	//   ....[15]....
        /*00cc*/ 	.word	0x00002f30


	//   ....[16]....
        /*00d0*/ 	.word	0x00002fb0


	//   ....[17]....
        /*00d4*/ 	.word	0x00003020


	//   ....[18]....
        /*00d8*/ 	.word	0x000030a0


	//   ....[19]....
        /*00dc*/ 	.word	0x00003110


	//----- nvinfo : EIATTR_EXIT_INSTR_OFFSETS
	.align		4
.L_2041:
        /*00e0*/ 	.byte	0x04, 0x1c
        /*00e2*/ 	.short	(.L_2043 - .L_2042)


	//   ....[0]....
.L_2042:
        /*00e4*/ 	.word	0x00002c70


	//----- nvinfo : EIATTR_MAX_THREADS
	.align		4
.L_2043:
        /*00e8*/ 	.byte	0x04, 0x05
        /*00ea*/ 	.short	(.L_2045 - .L_2044)
.L_2044:
        /*00ec*/ 	.word	0x00000080
        /*00f0*/ 	.word	0x00000001
        /*00f4*/ 	.word	0x00000001


	//----- nvinfo : EIATTR_CRS_STACK_SIZE
	.align		4
.L_2045:
        /*00f8*/ 	.byte	0x04, 0x1e
        /*00fa*/ 	.short	(.L_2047 - .L_2046)
.L_2046:
        /*00fc*/ 	.word	0x00000000
.L_2047:


//--------------------- .nv.info._ZN10layer_norm13ln_bwd_kernelINS_13Kernel_traitsI6__halfS2_S2_S2_fjLj1536ELj1ELj1ELj4ELj8ENS_18Kernel_traits_baseILj1536ES2_S2_S2_S2_fjLj128EEEEELb1ELb0ELb0ELb0EEEvNS_9BwdParamsE --------------------------
	.section	.nv.info._ZN10layer_norm13ln_bwd_kernelINS_13Kernel_traitsI6__halfS2_S2_S2_fjLj1536ELj1ELj1ELj4ELj8ENS_18Kernel_traits_baseILj1536ES2_S2_S2_S2_fjLj128EEEEELb1ELb0ELb0ELb0EEEvNS_9BwdParamsE,"",@"SHT_CUDA_INFO"
	.sectionflags	@""
	.align	4


	//----- nvinfo : EIATTR_CUDA_API_VERSION
	.align		4
        /*0000*/ 	.byte	0x04, 0x37
        /*0002*/ 	.short	(.L_2049 - .L_2048)
.L_2048:
        /*0004*/ 	.word	0x00000082


	//----- nvinfo : EIATTR_SW2861232_WAR
	.align		4
.L_2049:
        /*0008*/ 	.byte	0x01, 0x35
	.zero		2


	//----- nvinfo : EIATTR_PARAM_CBANK
	.align		4
        /*000c*/ 	.byte	0x04, 0x0a
        /*000e*/ 	.short	(.L_2051 - .L_2050)
	.align		4
.L_2050:
        /*0010*/ 	.word	index@(.nv.constant0._ZN10layer_norm13ln_bwd_kernelINS_13Kernel_traitsI6__halfS2_S2_S2_fjLj1536ELj1ELj1ELj4ELj8ENS_18Kernel_traits_baseILj1536ES2_S2_S2_S2_fjLj128EEEEELb1ELb0ELb0ELb0EEEvNS_9BwdParamsE)
        /*0014*/ 	.short	0x0160
        /*0016*/ 	.short	0x0128


	//----- nvinfo : EIATTR_CBANK_PARAM_SIZE
	.align		4
.L_2051:
        /*0018*/ 	.byte	0x03, 0x19
        /*001a*/ 	.short	0x0128


	//----- nvinfo : EIATTR_KPARAM_INFO
	.align		4
        /*001c*/ 	.byte	0x04, 0x17
        /*001e*/ 	.short	(.L_2053 - .L_2052)
.L_2052:
        /*0020*/ 	.word	0x00000000
        /*0024*/ 	.short	0x0000
        /*0026*/ 	.short	0x0000
        /*0028*/ 	.byte	0x00, 0xf0, 0xa1, 0x04


	//----- nvinfo : EIATTR_MAXREG_COUNT
	.align		4
.L_2053:
        /*002c*/ 	.byte	0x03, 0x1b
        /*002e*/ 	.short	0x00ff


	//----- nvinfo : EIATTR_NUM_BARRIERS
	.align		4
        /*0030*/ 	.byte	0x02, 0x4c
        /*0032*/ 	.byte	0x01
	.zero		1


	//----- nvinfo : EIATTR_MERCURY_ISA_VERSION
	.align		4
        /*0034*/ 	.byte	0x03, 0x5f
        /*0036*/ 	.short	0x0000


	//----- nvinfo : EIATTR_COOP_GROUP_MASK_REGIDS
	.align		4
        /*0038*/ 	.byte	0x04, 0x29
        /*003a*/ 	.short	(.L_2055 - .L_2054)


	//   ....[0]....
.L_2054:
        /*003c*/ 	.word	0xffffffff


	//   ....[1]....
        /*0040*/ 	.word	0xffffffff


	//   ....[2]....
        /*0044*/ 	.word	0xffffffff


	//   ....[3]....
        /*0048*/ 	.word	0xffffffff


	//   ....[4]....
        /*004c*/ 	.word	0xffffffff


	//   ....[5]....
        /*0050*/ 	.word	0xffffffff


	//   ....[6]....
        /*0054*/ 	.word	0xffffffff


	//   ....[7]....
        /*0058*/ 	.word	0xffffffff


	//   ....[8]....
        /*005c*/ 	.word	0xffffffff


	//   ....[9]....
        /*0060*/ 	.word	0xffffffff


	//   ....[10]....
        /*0064*/ 	.word	0xffffffff


	//   ....[11]....
        /*0068*/ 	.word	0xffffffff


	//   ....[12]....
        /*006c*/ 	.word	0xffffffff


	//   ....[13]....
        /*0070*/ 	.word	0xffffffff


	//   ....[14]....
        /*0074*/ 	.word	0xffffffff


	//   ....[15]....
        /*0078*/ 	.word	0xffffffff


	//   ....[16]....
        /*007c*/ 	.word	0xffffffff


	//   ....[17]....
        /*0080*/ 	.word	0xffffffff


	//   ....[18]....
        /*0084*/ 	.word	0xffffffff


	//   ....[19]....
        /*0088*/ 	.word	0xffffffff


	//----- nvinfo : EIATTR_COOP_GROUP_INSTR_OFFSETS
	.align		4
.L_2055:
        /*008c*/ 	.byte	0x04, 0x28
        /*008e*/ 	.short	(.L_2057 - .L_2056)


	//   ....[0]....
.L_2056:
        /*0090*/ 	.word	0x00001110


	//   ....[1]....
        /*0094*/ 	.word	0x00001130


	//   ....[2]....
        /*0098*/ 	.word	0x00001150


	//   ....[3]....
        /*009c*/ 	.word	0x00001170


	//   ....[4]....
        /*00a0*/ 	.word	0x00001190


	//   ....[5]....
        /*00a4*/ 	.word	0x000011b0


	//   ....[6]....
        /*00a8*/ 	.word	0x000011d0


	//   ....[7]....
        /*00ac*/ 	.word	0x000011f0


	//   ....[8]....
        /*00b0*/ 	.word	0x00001210


	//   ....[9]....
        /*00b4*/ 	.word	0x00001230


	//   ....[10]....
        /*00b8*/ 	.word	0x00002470


	//   ....[11]....
        /*00bc*/ 	.word	0x000024f0


	//   ....[12]....
        /*00c0*/ 	.word	0x00002570


	//   ....[13]....
        /*00c4*/ 	.word	0x000025e0


	//   ....[14]....
        /*00c8*/ 	.word	0x00002660


	//   ....[15]....
        /*00cc*/ 	.word	0x000026d0


	//   ....[16]....
        /*00d0*/ 	.word	0x00002750


	//   ....[17]....
        /*00d4*/ 	.word	0x000027c0


	//   ....[18]....
        /*00d8*/ 	.word	0x00002840


	//   ....[19]....
        /*00dc*/ 	.word	0x000028b0


	//----- nvinfo : EIATTR_EXIT_INSTR_OFFSETS
	.align		4
.L_2057:
        /*00e0*/ 	.byte	0x04, 0x1c
        /*00e2*/ 	.short	(.L_2059 - .L_2058)


	//   ....[0]....
.L_2058:
        /*00e4*/ 	.word	0x000023b0


	//   ....[1]....
        /*00e8*/ 	.word	0x00002410


	//----- nvinfo : EIATTR_MAX_THREADS
	.align		4
.L_2059:
        /*00ec*/ 	.byte	0x04, 0x05
        /*00ee*/ 	.short	(.L_2061 - .L_2060)
.L_2060:
        /*00f0*/ 	.word	0x00000080
        /*00f4*/ 	.word	0x00000001
        /*00f8*/ 	.word	0x00000001


	//----- nvinfo : EIATTR_CRS_STACK_SIZE
	.align		4
.L_2061:
        /*00fc*/ 	.byte	0x04, 0x1e
        /*00fe*/ 	.short	(.L_2063 - .L_2062)
.L_2062:
        /*0100*/ 	.word	0x00000000
.L_2063:


//--------------------- .nv.info._ZN10layer_norm13ln_bwd_kernelINS_13Kernel_traitsI6__halfS2_S2_S2_fjLj1536ELj1ELj1ELj4ELj8ENS_18Kernel_traits_baseILj1536ES2_S2_S2_S2_fjLj128EEEEELb1ELb0ELb0ELb1EEEvNS_9BwdParamsE --------------------------
	.section	.nv.info._ZN10layer_norm13ln_bwd_kernelINS_13Kernel_traitsI6__halfS2_S2_S2_fjLj1536ELj1ELj1ELj4ELj8ENS_18Kernel_traits_baseILj1536ES2_S2_S2_S2_fjLj128EEEEELb1ELb0ELb0ELb1EEEvNS_9BwdParamsE,"",@"SHT_CUDA_INFO"
	.sectionflags	@""
	.align	4


	//----- nvinfo : EIATTR_CUDA_API_VERSION
	.align		4
        /*0000*/ 	.byte	0x04, 0x37
        /*0002*/ 	.short	(.L_2065 - .L_2064)
.L_2064:
        /*0004*/ 	.word	0x00000082


	//----- nvinfo : EIATTR_SW2861232_WAR
	.align		4
.L_2065:
        /*0008*/ 	.byte	0x01, 0x35
	.zero		2


	//----- nvinfo : EIATTR_PARAM_CBANK
	.align		4
        /*000c*/ 	.byte	0x04, 0x0a
        /*000e*/ 	.short	(.L_2067 - .L_2066)
	.align		4
.L_2066:
        /*0010*/ 	.word	index@(.nv.constant0._ZN10layer_norm13ln_bwd_kernelINS_13Kernel_traitsI6__halfS2_S2_S2_fjLj1536ELj1ELj1ELj4ELj8ENS_18Kernel_traits_baseILj1536ES2_S2_S2_S2_fjLj128EEEEELb1ELb0ELb0ELb1EEEvNS_9BwdParamsE)
        /*0014*/ 	.short	0x0160
        /*0016*/ 	.short	0x0128


	//----- nvinfo : EIATTR_CBANK_PARAM_SIZE
	.align		4
.L_2067:
        /*0018*/ 	.byte	0x03, 0x19
        /*001a*/ 	.short	0x0128


	//----- nvinfo : EIATTR_KPARAM_INFO
	.align		4
        /*001c*/ 	.byte	0x04, 0x17
        /*001e*/ 	.short	(.L_2069 - .L_2068)
.L_2068:
        /*0020*/ 	.word	0x00000000
        /*0024*/ 	.short	0x0000
        /*0026*/ 	.short	0x0000
        /*0028*/ 	.byte	0x00, 0xf0, 0xa1, 0x04


	//----- nvinfo : EIATTR_MAXREG_COUNT
	.align		4
.L_2069:
        /*002c*/ 	.byte	0x03, 0x1b
        /*002e*/ 	.short	0x00ff


	//----- nvinfo : EIATTR_NUM_BARRIERS
	.align		4
        /*0030*/ 	.byte	0x02, 0x4c
        /*0032*/ 	.byte	0x01
	.zero		1


	//----- nvinfo : EIATTR_MERCURY_ISA_VERSION
	.align		4
        /*0034*/ 	.byte	0x03, 0x5f
        /*0036*/ 	.short	0x0000


	//----- nvinfo : EIATTR_COOP_GROUP_MASK_REGIDS
	.align		4
        /*0038*/ 	.byte	0x04, 0x29
        /*003a*/ 	.short	(.L_2071 - .L_2070)


	//   ....[0]....
.L_2070:
        /*003c*/ 	.word	0xffffffff


	//   ....[1]....
        /*0040*/ 	.word	0xffffffff


	//   ....[2]....
        /*0044*/ 	.word	0xffffffff


	//   ....[3]....
        /*0048*/ 	.word	0xffffffff


	//   ....[4]....
        /*004c*/ 	.word	0xffffffff


	//   ....[5]....
        /*0050*/ 	.word	0xffffffff


	//   ....[6]....
        /*0054*/ 	.word	0xffffffff


	//   ....[7]....
        /*0058*/ 	.word	0xffffffff


	//   ....[8]....
        /*005c*/ 	.word	0xffffffff


	//   ....[9]....
        /*0060*/ 	.word	0xffffffff


	//   ....[10]....
        /*0064*/ 	.word	0xffffffff


	//   ....[11]....
        /*0068*/ 	.word	0xffffffff


	//   ....[12]....
        /*006c*/ 	.word	0xffffffff


	//   ....[13]....
        /*0070*/ 	.word	0xffffffff


	//   ....[14]....
        /*0074*/ 	.word	0xffffffff


	//   ....[15]....
        /*0078*/ 	.word	0xffffffff


	//   ....[16]....
        /*007c*/ 	.word	0xffffffff


	//   ....[17]....
        /*0080*/ 	.word	0xffffffff


	//   ....[18]....
        /*0084*/ 	.word	0xffffffff


	//   ....[19]....
        /*0088*/ 	.word	0xffffffff


	//----- nvinfo : EIATTR_COOP_GROUP_INSTR_OFFSETS
	.align		4
.L_2071:
        /*008c*/ 	.byte	0x04, 0x28
        /*008e*/ 	.short	(.L_2073 - .L_2072)


	//   ....[0]....
.L_2072:
        /*0090*/ 	.word	0x00000ee0


	//   ....[1]....
        /*0094*/ 	.word	0x00000f00


	//   ....[2]....
        /*0098*/ 	.word	0x00000f20


	//   ....[3]....
        /*009c*/ 	.word	0x00000f40


	//   ....[4]....
        /*00a0*/ 	.word	0x00000f60


	//   ....[5]....
        /*00a4*/ 	.word	0x00000f80


	//   ....[6]....
        /*00a8*/ 	.word	0x00000fa0


	//   ....[7]....
        /*00ac*/ 	.word	0x00000fc0


	//   ....[8]....
        /*00b0*/ 	.word	0x00000fe0


	//   ....[9]....
        /*00b4*/ 	.word	0x00001000


	//   ....[10]....
        /*00b8*/ 	.word	0x000021a0


	//   ....[11]....
        /*00bc*/ 	.word	0x00002220


	//   ....[12]....
        /*00c0*/ 	.word	0x000022a0


	//   ....[13]....
        /*00c4*/ 	.word	0x00002310


	//   ....[14]....
        /*00c8*/ 	.word	0x00002390


	//   ....[15]....
        /*00cc*/ 	.word	0x00002400


	//   ....[16]....
        /*00d0*/ 	.word	0x00002480


	//   ....[17]....
        /*00d4*/ 	.word	0x000024f0


	//   ....[18]....
        /*00d8*/ 	.word	0x00002570


	//   ....[19]....
        /*00dc*/ 	.word	0x000025e0


	//----- nvinfo : EIATTR_EXIT_INSTR_OFFSETS
	.align		4
.L_2073:
        /*00e0*/ 	.byte	0x04, 0x1c
        /*00e2*/ 	.short	(.L_2075 - .L_2074)


	//   ....[0]....
.L_2074:
        /*00e4*/ 	.word	0x00002140


	//----- nvinfo : EIATTR_MAX_THREADS
	.align		4
.L_2075:
        /*00e8*/ 	.byte	0x04, 0x05
        /*00ea*/ 	.short	(.L_2077 - .L_2076)
.L_2076:
        /*00ec*/ 	.word	0x00000080
        /*00f0*/ 	.word	0x00000001
        /*00f4*/ 	.word	0x00000001


	//----- nvinfo : EIATTR_CRS_STACK_SIZE
	.align		4
.L_2077:
        /*00f8*/ 	.byte	0x04, 0x1e
        /*00fa*/ 	.short	(.L_2079 - .L_2078)
.L_2078:
        /*00fc*/ 	.word	0x00000000
.L_2079:


//--------------------- .nv.info._ZN10layer_norm22ln_bwd_finalize_kernelINS_22Kernel_traits_finalizeILj1536E6__halfS2_S2_S2_fjLb0ELj1024ELj4ENS_18Kernel_traits_baseILj1536ES2_S2_S2_S2_fjLj1024EEEEELb0ELb0EEEvNS_9BwdParamsE --------------------------
	.section	.nv.info._ZN10layer_norm22ln_bwd_finalize_kernelINS_22Kernel_traits_finalizeILj1536E6__halfS2_S2_S2_fjLb0ELj1024ELj4ENS_18Kernel_traits_baseILj1536ES2_S2_S2_S2_fjLj1024EEEEELb0ELb0EEEvNS_9BwdParamsE,"",@"SHT_CUDA_INFO"
	.sectionflags	@""
	.align	4


	//----- nvinfo : EIATTR_CUDA_API_VERSION
	.align		4
        /*0000*/ 	.byte	0x04, 0x37
        /*0002*/ 	.short	(.L_2081 - .L_2080)
.L_2080:
        /*0004*/ 	.word	0x00000082


	//----- nvinfo : EIATTR_SW2861232_WAR
	.align		4
.L_2081:
        /*0008*/ 	.byte	0x01, 0x35
	.zero		2


	//----- nvinfo : EIATTR_PARAM_CBANK
	.align		4
        /*000c*/ 	.byte	0x04, 0x0a
        /*000e*/ 	.short	(.L_2083 - .L_2082)
	.align		4
.L_2082:
        /*0010*/ 	.word	index@(.nv.constant0._ZN10layer_norm22ln_bwd_finalize_kernelINS_22Kernel_traits_finalizeILj1536E6__halfS2_S2_S2_fjLb0ELj1024ELj4ENS_18Kernel_traits_baseILj1536ES2_S2_S2_S2_fjLj1024EEEEELb0ELb0EEEvNS_9BwdParamsE)
        /*0014*/ 	.short	0x0160
        /*0016*/ 	.short	0x0128


	//----- nvinfo : EIATTR_CBANK_PARAM_SIZE
	.align		4
.L_2083:
        /*0018*/ 	.byte	0x03, 0x19
        /*001a*/ 	.short	0x0128


	//----- nvinfo : EIATTR_KPARAM_INFO
	.align		4
        /*001c*/ 	.byte	0x04, 0x17
        /*001e*/ 	.short	(.L_2085 - .L_2084)
.L_2084:
        /*0020*/ 	.word	0x00000000
        /*0024*/ 	.short	0x0000
        /*0026*/ 	.short	0x0000
        /*0028*/ 	.byte	0x00, 0xf0, 0xa1, 0x04


	//----- nvinfo : EIATTR_MAXREG_COUNT
	.align		4
.L_2085:
        /*002c*/ 	.byte	0x03, 0x1b
        /*002e*/ 	.short	0x0040


	//----- nvinfo : EIATTR_NUM_BARRIERS
	.align		4
        /*0030*/ 	.byte	0x02, 0x4c
        /*0032*/ 	.byte	0x01
	.zero		1


	//----- nvinfo : EIATTR_MERCURY_ISA_VERSION
	.align		4
        /*0034*/ 	.byte	0x03, 0x5f
        /*0036*/ 	.short	0x0000


	//----- nvinfo : EIATTR_COOP_GROUP_MASK_REGIDS
	.align		4
        /*0038*/ 	.byte	0x04, 0x29
        /*003a*/ 	.short	(.L_2087 - .L_2086)


	//   ....[0]....
.L_2086:
        /*003c*/ 	.word	0xffffffff


	//   ....[1]....
        /*0040*/ 	.word	0xffffffff


	//   ....[2]....
        /*0044*/ 	.word	0xffffffff


	//   ....[3]....
        /*0048*/ 	.word	0xffffffff


	//   ....[4]....
        /*004c*/ 	.word	0xffffffff


	//   ....[5]....
        /*0050*/ 	.word	0xffffffff


	//   ....[6]....
        /*0054*/ 	.word	0xffffffff


	//   ....[7]....
        /*0058*/ 	.word	0xffffffff


	//   ....[8]....
        /*005c*/ 	.word	0xffffffff


	//   ....[9]....
        /*0060*/ 	.word	0xffffffff


	//   ....[10]....
        /*0064*/ 	.word	0xffffffff


	//   ....[11]....
        /*0068*/ 	.word	0xffffffff


	//   ....[12]....
        /*006c*/ 	.word	0xffffffff


	//   ....[13]....
        /*0070*/ 	.word	0xffffffff


	//   ....[14]....
        /*0074*/ 	.word	0xffffffff


	//   ....[15]....
        /*0078*/ 	.word	0xffffffff


	//   ....[16]....
        /*007c*/ 	.word	0xffffffff


	//   ....[17]....
        /*0080*/ 	.word	0xffffffff


	//   ....[18]....
        /*0084*/ 	.word	0xffffffff


	//   ....[19]....
        /*0088*/ 	.word	0xffffffff


	//----- nvinfo : EIATTR_COOP_GROUP_INSTR_OFFSETS
	.align		4
.L_2087:
        /*008c*/ 	.byte	0x04, 0x28
        /*008e*/ 	.short	(.L_2089 - .L_2088)


	//   ....[0]....
.L_2088:
        /*0090*/ 	.word	0x00000820


	//   ....[1]....
        /*0094*/ 	.word	0x00000850


	//   ....[2]....
        /*0098*/ 	.word	0x00000860


	//   ....[3]....
        /*009c*/ 	.word	0x00000890


	//   ....[4]....
        /*00a0*/ 	.word	0x000008a0


	//   ....[5]....
        /*00a4*/ 	.word	0x000008d0


	//   ....[6]....
        /*00a8*/ 	.word	0x000008f0


	//   ....[7]....
        /*00ac*/ 	.word	0x00000900


	//   ....[8]....
        /*00b0*/ 	.word	0x00000930


	//   ....[9]....
        /*00b4*/ 	.word	0x00000940


	//   ....[10]....
        /*00b8*/ 	.word	0x00000b50


	//   ....[11]....
        /*00bc*/ 	.word	0x00000bc0


	//   ....[12]....
        /*00c0*/ 	.word	0x00000c20


	//   ....[13]....
        /*00c4*/ 	.word	0x00000c80


	//   ....[14]....
        /*00c8*/ 	.word	0x00000cf0


	//   ....[15]....
        /*00cc*/ 	.word	0x00000d60


	//   ....[16]....
        /*00d0*/ 	.word	0x00000dc0


	//   ....[17]....
        /*00d4*/ 	.word	0x00000e20


	//   ....[18]....
        /*00d8*/ 	.word	0x00000e80


	//   ....[19]....
        /*00dc*/ 	.word	0x00000ee0


	//----- nvinfo : EIATTR_EXIT_INSTR_OFFSETS
	.align		4
.L_2089:
        /*00e0*/ 	.byte	0x04, 0x1c
        /*00e2*/ 	.short	(.L_2091 - .L_2090)


	//   ....[0]....
.L_2090:
        /*00e4*/ 	.word	0x00000070


	//   ....[1]....
        /*00e8*/ 	.word	0x00000af0


	//----- nvinfo : EIATTR_MAX_THREADS
	.align		4
.L_2091:
        /*00ec*/ 	.byte	0x04, 0x05
        /*00ee*/ 	.short	(.L_2093 - .L_2092)
.L_2092:
        /*00f0*/ 	.word	0x00000400
        /*00f4*/ 	.word	0x00000001
        /*00f8*/ 	.word	0x00000001


	//----- nvinfo : EIATTR_CRS_STACK_SIZE
	.align		4
.L_2093:
        /*00fc*/ 	.byte	0x04, 0x1e
        /*00fe*/ 	.short	(.L_2095 - .L_2094)
.L_2094:
        /*0100*/ 	.word	0x00000000
.L_2095:


//--------------------- .nv.info._ZN10layer_norm13ln_bwd_kernelINS_13Kernel_traitsI6__halfS2_S2_S2_fjLj1536ELj1ELj1ELj4ELj8ENS_18Kernel_traits_baseILj1536ES2_S2_S2_S2_fjLj128EEEEELb1ELb0ELb1ELb0EEEvNS_9BwdParamsE --------------------------
	.section	.nv.info._ZN10layer_norm13ln_bwd_kernelINS_13Kernel_traitsI6__halfS2_S2_S2_fjLj1536ELj1ELj1ELj4ELj8ENS_18Kernel_traits_baseILj1536ES2_S2_S2_S2_fjLj128EEEEELb1ELb0ELb1ELb0EEEvNS_9BwdParamsE,"",@"SHT_CUDA_INFO"
	.sectionflags	@""
	.align	4


	//----- nvinfo : EIATTR_CUDA_API_VERSION
	.align		4
        /*0000*/ 	.byte	0x04, 0x37
        /*0002*/ 	.short	(.L_2097 - .L_2096)
.L_2096:
        /*0004*/ 	.word	0x00000082


	//----- nvinfo : EIATTR_SW2861232_WAR
	.align		4
.L_2097:
        /*0008*/ 	.byte	0x01, 0x35
	.zero		2


	//----- nvinfo : EIATTR_PARAM_CBANK
	.align		4
        /*000c*/ 	.byte	0x04, 0x0a
        /*000e*/ 	.short	(.L_2099 - .L_2098)
	.align		4
.L_2098:
        /*0010*/ 	.word	index@(.nv.constant0._ZN10layer_norm13ln_bwd_kernelINS_13Kernel_traitsI6__halfS2_S2_S2_fjLj1536ELj1ELj1ELj4ELj8ENS_18Kernel_traits_baseILj1536ES2_S2_S2_S2_fjLj128EEEEELb1ELb0ELb1ELb0EEEvNS_9BwdParamsE)
        /*0014*/ 	.short	0x0160
        /*0016*/ 	.short	0x0128


	//----- nvinfo : EIATTR_CBANK_PARAM_SIZE
	.align		4
.L_2099:
        /*0018*/ 	.byte	0x03, 0x19
        /*001a*/ 	.short	0x0128


	//----- nvinfo : EIATTR_KPARAM_INFO
	.align		4
        /*001c*/ 	.byte	0x04, 0x17
        /*001e*/ 	.short	(.L_2101 - .L_2100)
.L_2100:
        /*0020*/ 	.word	0x00000000
        /*0024*/ 	.short	0x0000
        /*0026*/ 	.short	0x0000
        /*0028*/ 	.byte	0x00, 0xf0, 0xa1, 0x04


	//----- nvinfo : EIATTR_MAXREG_COUNT
	.align		4
.L_2101:
        /*002c*/ 	.byte	0x03, 0x1b
        /*002e*/ 	.short	0x00ff


	//----- nvinfo : EIATTR_NUM_BARRIERS
	.align		4
        /*0030*/ 	.byte	0x02, 0x4c
        /*0032*/ 	.byte	0x01
	.zero		1


	//----- nvinfo : EIATTR_MERCURY_ISA_VERSION
	.align		4
        /*0034*/ 	.byte	0x03, 0x5f
        /*0036*/ 	.short	0x0000


	//----- nvinfo : EIATTR_COOP_GROUP_MASK_REGIDS
	.align		4
        /*0038*/ 	.byte	0x04, 0x29
        /*003a*/ 	.short	(.L_2103 - .L_2102)


	//   ....[0]....
.L_2102:
        /*003c*/ 	.word	0xffffffff


	//   ....[1]....
        /*0040*/ 	.word	0xffffffff


	//   ....[2]....
        /*0044*/ 	.word	0xffffffff


	//   ....[3]....
        /*0048*/ 	.word	0xffffffff


	//   ....[4]....
        /*004c*/ 	.word	0xffffffff


	//   ....[5]....
        /*0050*/ 	.word	0xffffffff


	//   ....[6]....
        /*0054*/ 	.word	0xffffffff


	//   ....[7]....
        /*0058*/ 	.word	0xffffffff


	//   ....[8]....
        /*005c*/ 	.word	0xffffffff


	//   ....[9]....
        /*0060*/ 	.word	0xffffffff


	//   ....[10]....
        /*0064*/ 	.word	0xffffffff


	//   ....[11]....
        /*0068*/ 	.word	0xffffffff


	//   ....[12]....
        /*006c*/ 	.word	0xffffffff


	//   ....[13]....
        /*0070*/ 	.word	0xffffffff


	//   ....[14]....
        /*0074*/ 	.word	0xffffffff


	//   ....[15]....
        /*0078*/ 	.word	0xffffffff


	//   ....[16]....
        /*007c*/ 	.word	0xffffffff


	//   ....[17]....
        /*0080*/ 	.word	0xffffffff


	//   ....[18]....
        /*0084*/ 	.word	0xffffffff


	//   ....[19]....
        /*0088*/ 	.word	0xffffffff


	//----- nvinfo : EIATTR_COOP_GROUP_INSTR_OFFSETS
	.align		4
.L_2103:
        /*008c*/ 	.byte	0x04, 0x28
        /*008e*/ 	.short	(.L_2105 - .L_2104)


	//   ....[0]....
.L_2104:
        /*0090*/ 	.word	0x00001400


	//   ....[1]....
        /*0094*/ 	.word	0x00001420


	//   ....[2]....
        /*0098*/ 	.word	0x00001440


	//   ....[3]....
        /*009c*/ 	.word	0x00001460


	//   ....[4]....
        /*00a0*/ 	.word	0x00001480


	//   ....[5]....
        /*00a4*/ 	.word	0x000014a0


	//   ....[6]....
        /*00a8*/ 	.word	0x000014c0


	//   ....[7]....
        /*00ac*/ 	.word	0x000014e0


	//   ....[8]....
        /*00b0*/ 	.word	0x00001500


	//   ....[9]....
        /*00b4*/ 	.word	0x00001520


	//   ....[10]....
        /*00b8*/ 	.word	0x00002f70


	//   ....[11]....
        /*00bc*/ 	.word	0x00002ff0


	//   ....[12]....
        /*00c0*/ 	.word	0x00003070


	//   ....[13]....
        /*00c4*/ 	.word	0x000030e0


	//   ....[14]....
        /*00c8*/ 	.word	0x00003160


	//   ....[15]....
        /*00cc*/ 	.word	0x000031d0


	//   ....[16]....
        /*00d0*/ 	.word	0x00003250


	//   ....[17]....
        /*00d4*/ 	.word	0x000032c0


	//   ....[18]....
        /*00d8*/ 	.word	0x00003340


	//   ....[19]....
        /*00dc*/ 	.word	0x000033b0


	//----- nvinfo : EIATTR_EXIT_INSTR_OFFSETS
	.align		4
.L_2105:
        /*00e0*/ 	.byte	0x04, 0x1c
        /*00e2*/ 	.short	(.L_2107 - .L_2106)


	//   ....[0]....
.L_2106:
        /*00e4*/ 	.word	0x00002eb0


	//   ....[1]....
        /*00e8*/ 	.word	0x00002f10


	//----- nvinfo : EIATTR_MAX_THREADS
	.align		4
.L_2107:
        /*00ec*/ 	.byte	0x04, 0x05
        /*00ee*/ 	.short	(.L_2109 - .L_2108)
.L_2108:
        /*00f0*/ 	.word	0x00000080
        /*00f4*/ 	.word	0x00000001
        /*00f8*/ 	.word	0x00000001


	//----- nvinfo : EIATTR_CRS_STACK_SIZE
	.align		4
.L_2109:
        /*00fc*/ 	.byte	0x04, 0x1e
        /*00fe*/ 	.short	(.L_2111 - .L_2110)
.L_2110:
        /*0100*/ 	.word	0x00000000
.L_2111:


//--------------------- .nv.info._ZN10layer_norm22ln_bwd_finalize_kernelINS_22Kernel_traits_finalizeILj1536E6__halfS2_S2_S2_fjLb0ELj1024ELj4ENS_18Kernel_traits_baseILj1536ES2_S2_S2_S2_fjLj1024EEEEELb0ELb1EEEvNS_9BwdParamsE --------------------------
	.section	.nv.info._ZN10layer_norm22ln_bwd_finalize_kernelINS_22Kernel_traits_finalizeILj1536E6__halfS2_S2_S2_fjLb0ELj1024ELj4ENS_18Kernel_traits_baseILj1536ES2_S2_S2_S2_fjLj1024EEEEELb0ELb1EEEvNS_9BwdParamsE,"",@"SHT_CUDA_INFO"
	.sectionflags	@""
	.align	4


	//----- nvinfo : EIATTR_CUDA_API_VERSION
	.align		4
        /*0000*/ 	.byte	0x04, 0x37
        /*0002*/ 	.short	(.L_2113 - .L_2112)
.L_2112:
        /*0004*/ 	.word	0x00000082


	//----- nvinfo : EIATTR_SW2861232_WAR
	.align		4
.L_2113:
        /*0008*/ 	.byte	0x01, 0x35
	.zero		2


	//----- nvinfo : EIATTR_PARAM_CBANK
	.align		4
        /*000c*/ 	.byte	0x04, 0x0a
        /*000e*/ 	.short	(.L_2115 - .L_2114)
	.align		4
.L_2114:
        /*0010*/ 	.word	index@(.nv.constant0._ZN10layer_norm22ln_bwd_finalize_kernelINS_22Kernel_traits_finalizeILj1536E6__halfS2_S2_S2_fjLb0ELj1024ELj4ENS_18Kernel_traits_baseILj1536ES2_S2_S2_S2_fjLj1024EEEEELb0ELb1EEEvNS_9BwdParamsE)
        /*0014*/ 	.short	0x0160
        /*0016*/ 	.short	0x0128


	//----- nvinfo : EIATTR_CBANK_PARAM_SIZE
	.align		4
.L_2115:
        /*0018*/ 	.byte	0x03, 0x19
        /*001a*/ 	.short	0x0128


	//----- nvinfo : EIATTR_KPARAM_INFO
	.align		4
        /*001c*/ 	.byte	0x04, 0x17
        /*001e*/ 	.short	(.L_2117 - .L_2116)
.L_2116:
        /*0020*/ 	.word	0x00000000
        /*0024*/ 	.short	0x0000
        /*0026*/ 	.short	0x0000
        /*0028*/ 	.byte	0x00, 0xf0, 0xa1, 0x04


	//----- nvinfo : EIATTR_MAXREG_COUNT
	.align		4
.L_2117:
        /*002c*/ 	.byte	0x03, 0x1b
        /*002e*/ 	.short	0x0040


	//----- nvinfo : EIATTR_NUM_BARRIERS
	.align		4
        /*0030*/ 	.byte	0x02, 0x4c
        /*0032*/ 	.byte	0x01
	.zero		1


	//----- nvinfo : EIATTR_MERCURY_ISA_VERSION
	.align		4
        /*0034*/ 	.byte	0x03, 0x5f
        /*0036*/ 	.short	0x0000


	//----- nvinfo : EIATTR_COOP_GROUP_MASK_REGIDS
	.align		4
        /*0038*/ 	.byte	0x04, 0x29
        /*003a*/ 	.short	(.L_2119 - .L_2118)


	//   ....[0]....
.L_2118:
        /*003c*/ 	.word	0xffffffff


	//   ....[1]....
        /*0040*/ 	.word	0xffffffff


	//   ....[2]....
        /*0044*/ 	.word	0xffffffff


	//   ....[3]....
        /*0048*/ 	.word	0xffffffff


	//   ....[4]....
        /*004c*/ 	.word	0xffffffff


	//   ....[5]....
        /*0050*/ 	.word	0xffffffff


	//   ....[6]....
        /*0054*/ 	.word	0xffffffff


	//   ....[7]....
        /*0058*/ 	.word	0xffffffff


	//   ....[8]....
        /*005c*/ 	.word	0xffffffff


	//   ....[9]....
        /*0060*/ 	.word	0xffffffff


	//   ....[10]....
        /*0064*/ 	.word	0xffffffff


	//   ....[11]....
        /*0068*/ 	.word	0xffffffff


	//   ....[12]....
        /*006c*/ 	.word	0xffffffff


	//   ....[13]....
        /*0070*/ 	.word	0xffffffff


	//   ....[14]....
        /*0074*/ 	.word	0xffffffff


	//   ....[15]....
        /*0078*/ 	.word	0xffffffff


	//   ....[16]....
        /*007c*/ 	.word	0xffffffff


	//   ....[17]....
        /*0080*/ 	.word	0xffffffff


	//   ....[18]....
        /*0084*/ 	.word	0xffffffff


	//   ....[19]....
        /*0088*/ 	.word	0xffffffff


	//----- nvinfo : EIATTR_COOP_GROUP_INSTR_OFFSETS
	.align		4
.L_2119:
        /*008c*/ 	.byte	0x04, 0x28
        /*008e*/ 	.short	(.L_2121 - .L_2120)


	//   ....[0]....
.L_2120:
        /*0090*/ 	.word	0x000007f0


	//   ....[1]....
        /*0094*/ 	.word	0x00000820


	//   ....[2]....
        /*0098*/ 	.word	0x00000840


	//   ....[3]....
        /*009c*/ 	.word	0x00000850


	//   ....[4]....
        /*00a0*/ 	.word	0x00000880


	//   ....[5]....
        /*00a4*/ 	.word	0x00000890


	//   ....[6]....
        /*00a8*/ 	.word	0x000008c0


	//   ....[7]....
        /*00ac*/ 	.word	0x000008d0


	//   ....[8]....
        /*00b0*/ 	.word	0x00000900


	//   ....[9]....
        /*00b4*/ 	.word	0x00000910


	//   ....[10]....
        /*00b8*/ 	.word	0x00000b00


	//   ....[11]....
        /*00bc*/ 	.word	0x00000b80


	//   ....[12]....
        /*00c0*/ 	.word	0x00000be0


	//   ....[13]....
        /*00c4*/ 	.word	0x00000c40


	//   ....[14]....
        /*00c8*/ 	.word	0x00000cb0


	//   ....[15]....
        /*00cc*/ 	.word	0x00000d20


	//   ....[16]....
        /*00d0*/ 	.word	0x00000d80


	//   ....[17]....
        /*00d4*/ 	.word	0x00000de0


	//   ....[18]....
        /*00d8*/ 	.word	0x00000e40


	//   ....[19]....
        /*00dc*/ 	.word	0x00000ea0


	//----- nvinfo : EIATTR_EXIT_INSTR_OFFSETS
	.align		4
.L_2121:
        /*00e0*/ 	.byte	0x04, 0x1c
        /*00e2*/ 	.short	(.L_2123 - .L_2122)


	//   ....[0]....
.L_2122:
        /*00e4*/ 	.word	0x00000070


	//   ....[1]....
        /*00e8*/ 	.word	0x00000aa0


	//----- nvinfo : EIATTR_MAX_THREADS
	.align		4
.L_2123:
        /*00ec*/ 	.byte	0x04, 0x05
        /*00ee*/ 	.short	(.L_2125 - .L_2124)
.L_2124:
        /*00f0*/ 	.word	0x00000400
        /*00f4*/ 	.word	0x00000001
        /*00f8*/ 	.word	0x00000001


	//----- nvinfo : EIATTR_CRS_STACK_SIZE
	.align		4
.L_2125:
        /*00fc*/ 	.byte	0x04, 0x1e
        /*00fe*/ 	.short	(.L_2127 - .L_2126)
.L_2126:
        /*0100*/ 	.word	0x00000000
.L_2127:


//--------------------- .nv.info._ZN10layer_norm13ln_bwd_kernelINS_13Kernel_traitsI6__halfS2_S2_S2_fjLj1536ELj1ELj1ELj4ELj8ENS_18Kernel_traits_baseILj1536ES2_S2_S2_S2_fjLj128EEEEELb1ELb0ELb1ELb1EEEvNS_9BwdParamsE --------------------------
	.section	.nv.info._ZN10layer_norm13ln_bwd_kernelINS_13Kernel_traitsI6__halfS2_S2_S2_fjLj1536ELj1ELj1ELj4ELj8ENS_18Kernel_traits_baseILj1536ES2_S2_S2_S2_fjLj128EEEEELb1ELb0ELb1ELb1EEEvNS_9BwdParamsE,"",@"SHT_CUDA_INFO"
	.sectionflags	@""
	.align	4


	//----- nvinfo : EIATTR_CUDA_API_VERSION
	.align		4
        /*0000*/ 	.byte	0x04, 0x37
        /*0002*/ 	.short	(.L_2129 - .L_2128)
.L_2128:
        /*0004*/ 	.word	0x00000082


	//----- nvinfo : EIATTR_SW2861232_WAR
	.align		4
.L_2129:
        /*0008*/ 	.byte	0x01, 0x35
	.zero		2


	//----- nvinfo : EIATTR_PARAM_CBANK
	.align		4
        /*000c*/ 	.byte	0x04, 0x0a
        /*000e*/ 	.short	(.L_2131 - .L_2130)
	.align		4
.L_2130:
        /*0010*/ 	.word	index@(.nv.constant0._ZN10layer_norm13ln_bwd_kernelINS_13Kernel_traitsI6__halfS2_S2_S2_fjLj1536ELj1ELj1ELj4ELj8ENS_18Kernel_traits_baseILj1536ES2_S2_S2_S2_fjLj128EEEEELb1ELb0ELb1ELb1EEEvNS_9BwdParamsE)
        /*0014*/ 	.short	0x0160
        /*0016*/ 	.short	0x0128


	//----- nvinfo : EIATTR_CBANK_PARAM_SIZE
	.align		4
.L_2131:
        /*0018*/ 	.byte	0x03, 0x19
        /*001a*/ 	.short	0x0128


	//----- nvinfo : EIATTR_KPARAM_INFO
	.align		4
        /*001c*/ 	.byte	0x04, 0x17
        /*001e*/ 	.short	(.L_2133 - .L_2132)
.L_2132:
        /*0020*/ 	.word	0x00000000
        /*0024*/ 	.short	0x0000
        /*0026*/ 	.short	0x0000
        /*0028*/ 	.byte	0x00, 0xf0, 0xa1, 0x04


	//----- nvinfo : EIATTR_MAXREG_COUNT
	.align		4
.L_2133:
        /*002c*/ 	.byte	0x03, 0x1b
        /*002e*/ 	.short	0x00ff


	//----- nvinfo : EIATTR_NUM_BARRIERS
	.align		4
        /*0030*/ 	.byte	0x02, 0x4c
        /*0032*/ 	.byte	0x01
	.zero		1


	//----- nvinfo : EIATTR_MERCURY_ISA_VERSION
	.align		4
        /*0034*/ 	.byte	0x03, 0x5f
        /*0036*/ 	.short	0x0000


	//----- nvinfo : EIATTR_COOP_GROUP_MASK_REGIDS
	.align		4
        /*0038*/ 	.byte	0x04, 0x29
        /*003a*/ 	.short	(.L_2135 - .L_2134)


	//   ....[0]....
.L_2134:
        /*003c*/ 	.word	0xffffffff


	//   ....[1]....
        /*0040*/ 	.word	0xffffffff


	//   ....[2]....
        /*0044*/ 	.word	0xffffffff


	//   ....[3]....
        /*0048*/ 	.word	0xffffffff


	//   ....[4]....
        /*004c*/ 	.word	0xffffffff


	//   ....[5]....
        /*0050*/ 	.word	0xffffffff


	//   ....[6]....
        /*0054*/ 	.word	0xffffffff


	//   ....[7]....
        /*0058*/ 	.word	0xffffffff


	//   ....[8]....
        /*005c*/ 	.word	0xffffffff


	//   ....[9]....
        /*0060*/ 	.word	0xffffffff


	//   ....[10]....
        /*0064*/ 	.word	0xffffffff


	//   ....[11]....
        /*0068*/ 	.word	0xffffffff


	//   ....[12]....
        /*006c*/ 	.word	0xffffffff


	//   ....[13]....
        /*0070*/ 	.word	0xffffffff


	//   ....[14]....
        /*0074*/ 	.word	0xffffffff


	//   ....[15]....
        /*0078*/ 	.word	0xffffffff


	//   ....[16]....
        /*007c*/ 	.word	0xffffffff


	//   ....[17]....
        /*0080*/ 	.word	0xffffffff


	//   ....[18]....
        /*0084*/ 	.word	0xffffffff


	//   ....[19]....
        /*0088*/ 	.word	0xffffffff


	//----- nvinfo : EIATTR_COOP_GROUP_INSTR_OFFSETS
	.align		4
.L_2135:
        /*008c*/ 	.byte	0x04, 0x28
        /*008e*/ 	.short	(.L_2137 - .L_2136)


	//   ....[0]....
.L_2136:
        /*0090*/ 	.word	0x00001160


	//   ....[1]....
        /*0094*/ 	.word	0x00001180


	//   ....[2]....
        /*0098*/ 	.word	0x000011a0


	//   ....[3]....
        /*009c*/ 	.word	0x000011c0


	//   ....[4]....
        /*00a0*/ 	.word	0x000011e0


	//   ....[5]....
        /*00a4*/ 	.word	0x00001200


	//   ....[6]....
        /*00a8*/ 	.word	0x00001220


	//   ....[7]....
        /*00ac*/ 	.word	0x00001240


	//   ....[8]....
        /*00b0*/ 	.word	0x00001260


	//   ....[9]....
        /*00b4*/ 	.word	0x00001280


	//   ....[10]....
        /*00b8*/ 	.word	0x00002a40


	//   ....[11]....
        /*00bc*/ 	.word	0x00002ac0


	//   ....[12]....
        /*00c0*/ 	.word	0x00002b40


	//   ....[13]....
        /*00c4*/ 	.word	0x00002bb0


	//   ....[14]....
        /*00c8*/ 	.word	0x00002c30


	//   ....[15]....
        /*00cc*/ 	.word	0x00002ca0


	//   ....[16]....
        /*00d0*/ 	.word	0x00002d20


	//   ....[17]....
        /*00d4*/ 	.word	0x00002d90


	//   ....[18]....
        /*00d8*/ 	.word	0x00002e10


	//   ....[19]....
        /*00dc*/ 	.word	0x00002e80


	//----- nvinfo : EIATTR_EXIT_INSTR_OFFSETS
	.align		4
.L_2137:
        /*00e0*/ 	.byte	0x04, 0x1c
        /*00e2*/ 	.short	(.L_2139 - .L_2138)


	//   ....[0]....
.L_2138:
        /*00e4*/ 	.word	0x000029e0


	//----- nvinfo : EIATTR_MAX_THREADS
	.align		4
.L_2139:
        /*00e8*/ 	.byte	0x04, 0x05
        /*00ea*/ 	.short	(.L_2141 - .L_2140)
.L_2140:
        /*00ec*/ 	.word	0x00000080
        /*00f0*/ 	.word	0x00000001
        /*00f4*/ 	.word	0x00000001


	//----- nvinfo : EIATTR_CRS_STACK_SIZE
	.align		4
.L_2141:
        /*00f8*/ 	.byte	0x04, 0x1e
        /*00fa*/ 	.short	(.L_2143 - .L_2142)
.L_2142:
        /*00fc*/ 	.word	0x00000000
.L_2143:


//--------------------- .nv.info._ZN10layer_norm13ln_bwd_kernelINS_13Kernel_traitsI6__halfS2_S2_S2_fjLj1536ELj1ELj1ELj4ELj8ENS_18Kernel_traits_baseILj1536ES2_S2_S2_S2_fjLj128EEEEELb1ELb1ELb0ELb0EEEvNS_9BwdParamsE --------------------------
	.section	.nv.info._ZN10layer_norm13ln_bwd_kernelINS_13Kernel_traitsI6__halfS2_S2_S2_fjLj1536ELj1ELj1ELj4ELj8ENS_18Kernel_traits_baseILj1536ES2_S2_S2_S2_fjLj128EEEEELb1ELb1ELb0ELb0EEEvNS_9BwdParamsE,"",@"SHT_CUDA_INFO"
	.sectionflags	@""
	.align	4


	//----- nvinfo : EIATTR_CUDA_API_VERSION
	.align		4
        /*0000*/ 	.byte	0x04, 0x37
        /*0002*/ 	.short	(.L_2145 - .L_2144)
.L_2144:
        /*0004*/ 	.word	0x00000082


	//----- nvinfo : EIATTR_SW2861232_WAR
	.align		4
.L_2145:
        /*0008*/ 	.byte	0x01, 0x35
	.zero		2


	//----- nvinfo : EIATTR_PARAM_CBANK
	.align		4
        /*000c*/ 	.byte	0x04, 0x0a
        /*000e*/ 	.short	(.L_2147 - .L_2146)
	.align		4
.L_2146:
        /*0010*/ 	.word	index@(.nv.constant0._ZN10layer_norm13ln_bwd_kernelINS_13Kernel_traitsI6__halfS2_S2_S2_fjLj1536ELj1ELj1ELj4ELj8ENS_18Kernel_traits_baseILj1536ES2_S2_S2_S2_fjLj128EEEEELb1ELb1ELb0ELb0EEEvNS_9BwdParamsE)
        /*0014*/ 	.short	0x0160
        /*0016*/ 	.short	0x0128


	//----- nvinfo : EIATTR_CBANK_PARAM_SIZE
	.align		4
.L_2147:
        /*0018*/ 	.byte	0x03, 0x19
        /*001a*/ 	.short	0x0128


	//----- nvinfo : EIATTR_KPARAM_INFO
	.align		4
        /*001c*/ 	.byte	0x04, 0x17
        /*001e*/ 	.short	(.L_2149 - .L_2148)
.L_2148:
        /*0020*/ 	.word	0x00000000
        /*0024*/ 	.short	0x0000
        /*0026*/ 	.short	0x0000
        /*0028*/ 	.byte	0x00, 0xf0, 0xa1, 0x04


	//----- nvinfo : EIATTR_MAXREG_COUNT
	.align		4
.L_2149:
        /*002c*/ 	.byte	0x03, 0x1b
        /*002e*/ 	.short	0x00ff


	//----- nvinfo : EIATTR_NUM_BARRIERS
	.align		4
        /*0030*/ 	.byte	0x02, 0x4c
        /*0032*/ 	.byte	0x01
	.zero		1


	//----- nvinfo : EIATTR_MERCURY_ISA_VERSION
	.align		4
        /*0034*/ 	.byte	0x03, 0x5f
        /*0036*/ 	.short	0x0000


	//----- nvinfo : EIATTR_COOP_GROUP_MASK_REGIDS
	.align		4
        /*0038*/ 	.byte	0x04, 0x29
        /*003a*/ 	.short	(.L_2151 - .L_2150)


	//   ....[0]....
.L_2150:
        /*003c*/ 	.word	0xffffffff


	//   ....[1]....
        /*0040*/ 	.word	0xffffffff


	//   ....[2]....
        /*0044*/ 	.word	0xffffffff


	//   ....[3]....
        /*0048*/ 	.word	0xffffffff


	//   ....[4]....
        /*004c*/ 	.word	0xffffffff


	//   ....[5]....
        /*0050*/ 	.word	0xffffffff


	//   ....[6]....
        /*0054*/ 	.word	0xffffffff


	//   ....[7]....
        /*0058*/ 	.word	0xffffffff


	//   ....[8]....
        /*005c*/ 	.word	0xffffffff


	//   ....[9]....
        /*0060*/ 	.word	0xffffffff


	//   ....[10]....
        /*0064*/ 	.word	0xffffffff


	//   ....[11]....
        /*0068*/ 	.word	0xffffffff


	//   ....[12]....
        /*006c*/ 	.word	0xffffffff


	//   ....[13]....
        /*0070*/ 	.word	0xffffffff


	//   ....[14]....
        /*0074*/ 	.word	0xffffffff


	//   ....[15]....
        /*0078*/ 	.word	0xffffffff


	//   ....[16]....
        /*007c*/ 	.word	0xffffffff


	//   ....[17]....
        /*0080*/ 	.word	0xffffffff


	//   ....[18]....
        /*0084*/ 	.word	0xffffffff


	//   ....[19]....
        /*0088*/ 	.word	0xffffffff


	//----- nvinfo : EIATTR_COOP_GROUP_INSTR_OFFSETS
	.align		4
.L_2151:
        /*008c*/ 	.byte	0x04, 0x28
        /*008e*/ 	.short	(.L_2153 - .L_2152)


	//   ....[0]....
.L_2152:
        /*0090*/ 	.word	0x00001370


	//   ....[1]....
        /*0094*/ 	.word	0x00001390


	//   ....[2]....
        /*0098*/ 	.word	0x000013b0


	//   ....[3]....
        /*009c*/ 	.word	0x000013d0


	//   ....[4]....
        /*00a0*/ 	.word	0x000013f0


	//   ....[5]....
        /*00a4*/ 	.word	0x00001410


	//   ....[6]....
        /*00a8*/ 	.word	0x00001430


	//   ....[7]....
        /*00ac*/ 	.word	0x00001450


	//   ....[8]....
        /*00b0*/ 	.word	0x00001470


	//   ....[9]....
        /*00b4*/ 	.word	0x00001490


	//   ....[10]....
        /*00b8*/ 	.word	0x00002b80


	//   ....[11]....
        /*00bc*/ 	.word	0x00002c00


	//   ....[12]....
        /*00c0*/ 	.word	0x00002c80


	//   ....[13]....
        /*00c4*/ 	.word	0x00002cf0


	//   ....[14]....
        /*00c8*/ 	.word	0x00002d70


	//   ....[15]....
        /*00cc*/ 	.word	0x00002de0


	//   ....[16]....
        /*00d0*/ 	.word	0x00002e60


	//   ....[17]....
        /*00d4*/ 	.word	0x00002ed0


	//   ....[18]....
        /*00d8*/ 	.word	0x00002f50


	//   ....[19]....
        /*00dc*/ 	.word	0x00002fc0


	//----- nvinfo : EIATTR_EXIT_INSTR_OFFSETS
	.align		4
.L_2153:
        /*00e0*/ 	.byte	0x04, 0x1c
        /*00e2*/ 	.short	(.L_2155 - .L_2154)


	//   ....[0]....
.L_2154:
        /*00e4*/ 	.word	0x00002aa0


	//   ....[1]....
        /*00e8*/ 	.word	0x00002b20


	//----- nvinfo : EIATTR_MAX_THREADS
	.align		4
.L_2155:
        /*00ec*/ 	.byte	0x04, 0x05
        /*00ee*/ 	.short	(.L_2157 - .L_2156)
.L_2156:
        /*00f0*/ 	.word	0x00000080
        /*00f4*/ 	.word	0x00000001
        /*00f8*/ 	.word	0x00000001


	//----- nvinfo : EIATTR_CRS_STACK_SIZE
	.align		4
.L_2157:
        /*00fc*/ 	.byte	0x04, 0x1e
        /*00fe*/ 	.short	(.L_2159 - .L_2158)
.L_2158:
        /*0100*/ 	.word	0x00000000
.L_2159:


//--------------------- .nv.info._ZN10layer_norm13ln_bwd_kernelINS_13Kernel_traitsI6__halfS2_S2_S2_fjLj1536ELj1ELj1ELj4ELj8ENS_18Kernel_traits_baseILj1536ES2_S2_S2_S2_fjLj128EEEEELb1ELb1ELb0ELb1EEEvNS_9BwdParamsE --------------------------
	.section	.nv.info._ZN10layer_norm13ln_bwd_kernelINS_13Kernel_traitsI6__halfS2_S2_S2_fjLj1536ELj1ELj1ELj4ELj8ENS_18Kernel_traits_baseILj1536ES2_S2_S2_S2_fjLj128EEEEELb1ELb1ELb0ELb1EEEvNS_9BwdParamsE,"",@"SHT_CUDA_INFO"
	.sectionflags	@""
	.align	4


	//----- nvinfo : EIATTR_CUDA_API_VERSION
	.align		4
        /*0000*/ 	.byte	0x04, 0x37
        /*0002*/ 	.short	(.L_2161 - .L_2160)
.L_2160:
        /*0004*/ 	.word	0x00000082


	//----- nvinfo : EIATTR_SW2861232_WAR
	.align		4
.L_2161:
        /*0008*/ 	.byte	0x01, 0x35
	.zero		2


	//----- nvinfo : EIATTR_PARAM_CBANK
	.align		4
        /*000c*/ 	.byte	0x04, 0x0a
        /*000e*/ 	.short	(.L_2163 - .L_2162)
	.align		4
.L_2162:
        /*0010*/ 	.word	index@(.nv.constant0._ZN10layer_norm13ln_bwd_kernelINS_13Kernel_traitsI6__halfS2_S2_S2_fjLj1536ELj1ELj1ELj4ELj8ENS_18Kernel_traits_baseILj1536ES2_S2_S2_S2_fjLj128EEEEELb1ELb1ELb0ELb1EEEvNS_9BwdParamsE)
        /*0014*/ 	.short	0x0160
        /*0016*/ 	.short	0x0128


	//----- nvinfo : EIATTR_CBANK_PARAM_SIZE
	.align		4
.L_2163:
        /*0018*/ 	.byte	0x03, 0x19
        /*001a*/ 	.short	0x0128


	//----- nvinfo : EIATTR_KPARAM_INFO
	.align		4
        /*001c*/ 	.byte	0x04, 0x17
        /*001e*/ 	.short	(.L_2165 - .L_2164)
.L_2164:
        /*0020*/ 	.word	0x00000000
        /*0024*/ 	.short	0x0000
        /*0026*/ 	.short	0x0000
        /*0028*/ 	.byte	0x00, 0xf0, 0xa1, 0x04


	//----- nvinfo : EIATTR_MAXREG_COUNT
	.align		4
.L_2165:
        /*002c*/ 	.byte	0x03, 0x1b
        /*002e*/ 	.short	0x00ff


	//----- nvinfo : EIATTR_NUM_BARRIERS
	.align		4
        /*0030*/ 	.byte	0x02, 0x4c
        /*0032*/ 	.byte	0x01
	.zero		1


	//----- nvinfo : EIATTR_MERCURY_ISA_VERSION
	.align		4
        /*0034*/ 	.byte	0x03, 0x5f
        /*0036*/ 	.short	0x0000


	//----- nvinfo : EIATTR_COOP_GROUP_MASK_REGIDS
	.align		4
        /*0038*/ 	.byte	0x04, 0x29
        /*003a*/ 	.short	(.L_2167 - .L_2166)


	//   ....[0]....
.L_2166:
        /*003c*/ 	.word	0xffffffff


	//   ....[1]....
        /*0040*/ 	.word	0xffffffff


	//   ....[2]....
        /*0044*/ 	.word	0xffffffff


	//   ....[3]....
        /*0048*/ 	.word	0xffffffff


	//   ....[4]....
        /*004c*/ 	.word	0xffffffff


	//   ....[5]....
        /*0050*/ 	.word	0xffffffff


	//   ....[6]....
        /*0054*/ 	.word	0xffffffff


	//   ....[7]....
        /*0058*/ 	.word	0xffffffff


	//   ....[8]....
        /*005c*/ 	.word	0xffffffff


	//   ....[9]....
        /*0060*/ 	.word	0xffffffff


	//   ....[10]....
        /*0064*/ 	.word	0xffffffff


	//   ....[11]....
        /*0068*/ 	.word	0xffffffff


	//   ....[12]....
        /*006c*/ 	.word	0xffffffff


	//   ....[13]....
        /*0070*/ 	.word	0xffffffff


	//   ....[14]....
        /*0074*/ 	.word	0xffffffff


	//   ....[15]....
        /*0078*/ 	.word	0xffffffff


	//   ....[16]....
        /*007c*/ 	.word	0xffffffff


	//   ....[17]....
        /*0080*/ 	.word	0xffffffff


	//   ....[18]....
        /*0084*/ 	.word	0xffffffff


	//   ....[19]....
        /*0088*/ 	.word	0xffffffff


	//----- nvinfo : EIATTR_COOP_GROUP_INSTR_OFFSETS
	.align		4
.L_2167:
        /*008c*/ 	.byte	0x04, 0x28
        /*008e*/ 	.short	(.L_2169 - .L_2168)


	//   ....[0]....
.L_2168:
        /*0090*/ 	.word	0x00001110


	//   ....[1]....
        /*0094*/ 	.word	0x00001130


	//   ....[2]....
        /*0098*/ 	.word	0x00001150


	//   ....[3]....
        /*009c*/ 	.word	0x00001170


	//   ....[4]....
        /*00a0*/ 	.word	0x00001190


	//   ....[5]....
        /*00a4*/ 	.word	0x000011b0


	//   ....[6]....
        /*00a8*/ 	.word	0x000011d0


	//   ....[7]....
        /*00ac*/ 	.word	0x000011f0


	//   ....[8]....
        /*00b0*/ 	.word	0x00001210


	//   ....[9]....
        /*00b4*/ 	.word	0x00001230


	//   ....[10]....
        /*00b8*/ 	.word	0x000028f0


	//   ....[11]....
        /*00bc*/ 	.word	0x00002970


	//   ....[12]....
        /*00c0*/ 	.word	0x000029f0


	//   ....[13]....
        /*00c4*/ 	.word	0x00002a60


	//   ....[14]....
        /*00c8*/ 	.word	0x00002ae0


	//   ....[15]....
        /*00cc*/ 	.word	0x00002b50


	//   ....[16]....
        /*00d0*/ 	.word	0x00002bd0


	//   ....[17]....
        /*00d4*/ 	.word	0x00002c40


	//   ....[18]....
        /*00d8*/ 	.word	0x00002cc0


	//   ....[19]....
        /*00dc*/ 	.word	0x00002d30


	//----- nvinfo : EIATTR_EXIT_INSTR_OFFSETS
	.align		4
.L_2169:
        /*00e0*/ 	.byte	0x04, 0x1c
        /*00e2*/ 	.short	(.L_2171 - .L_2170)


	//   ....[0]....
.L_2170:
        /*00e4*/ 	.word	0x00002890


	//----- nvinfo : EIATTR_MAX_THREADS
	.align		4
.L_2171:
        /*00e8*/ 	.byte	0x04, 0x05
        /*00ea*/ 	.short	(.L_2173 - .L_2172)
.L_2172:
        /*00ec*/ 	.word	0x00000080
        /*00f0*/ 	.word	0x00000001
        /*00f4*/ 	.word	0x00000001


	//----- nvinfo : EIATTR_CRS_STACK_SIZE
	.align		4
.L_2173:
        /*00f8*/ 	.byte	0x04, 0x1e
        /*00fa*/ 	.short	(.L_2175 - .L_2174)
.L_2174:
        /*00fc*/ 	.word	0x00000000
.L_2175:


//--------------------- .nv.info._ZN10layer_norm22ln_bwd_finalize_kernelINS_22Kernel_traits_finalizeILj1536E6__halfS2_S2_S2_fjLb1ELj1024ELj4ENS_18Kernel_traits_baseILj1536ES2_S2_S2_S2_fjLj1024EEEEELb1ELb0EEEvNS_9BwdParamsE --------------------------
	.section	.nv.info._ZN10layer_norm22ln_bwd_finalize_kernelINS_22Kernel_traits_finalizeILj1536E6__halfS2_S2_S2_fjLb1ELj1024ELj4ENS_18Kernel_traits_baseILj1536ES2_S2_S2_S2_fjLj1024EEEEELb1ELb0EEEvNS_9BwdParamsE,"",@"SHT_CUDA_INFO"
	.sectionflags	@""
	.align	4


	//----- nvinfo : EIATTR_CUDA_API_VERSION
	.align		4
        /*0000*/ 	.byte	0x04, 0x37
        /*0002*/ 	.short	(.L_2177 - .L_2176)
.L_2176:
        /*0004*/ 	.word	0x00000082


	//----- nvinfo : EIATTR_SW2861232_WAR
	.align		4
.L_2177:
        /*0008*/ 	.byte	0x01, 0x35
	.zero		2


	//----- nvinfo : EIATTR_PARAM_CBANK
	.align		4
        /*000c*/ 	.byte	0x04, 0x0a
        /*000e*/ 	.short	(.L_2179 - .L_2178)
	.align		4
.L_2178:
        /*0010*/ 	.word	index@(.nv.constant0._ZN10layer_norm22ln_bwd_finalize_kernelINS_22Kernel_traits_finalizeILj1536E6__halfS2_S2_S2_fjLb1ELj1024ELj4ENS_18Kernel_traits_baseILj1536ES2_S2_S2_S2_fjLj1024EEEEELb1ELb0EEEvNS_9BwdParamsE)
        /*0014*/ 	.short	0x0160
        /*0016*/ 	.short	0x0128


	//----- nvinfo : EIATTR_CBANK_PARAM_SIZE
	.align		4
.L_2179:
        /*0018*/ 	.byte	0x03, 0x19
        /*001a*/ 	.short	0x0128


	//----- nvinfo : EIATTR_KPARAM_INFO
	.align		4
        /*001c*/ 	.byte	0x04, 0x17
        /*001e*/ 	.short	(.L_2181 - .L_2180)
.L_2180:
        /*0020*/ 	.word	0x00000000
        /*0024*/ 	.short	0x0000
        /*0026*/ 	.short	0x0000
        /*0028*/ 	.byte	0x00, 0xf0, 0xa1, 0x04


	//----- nvinfo : EIATTR_MAXREG_COUNT
	.align		4
.L_2181:
        /*002c*/ 	.byte	0x03, 0x1b
        /*002e*/ 	.short	0x0040


	//----- nvinfo : EIATTR_NUM_BARRIERS
	.align		4
        /*0030*/ 	.byte	0x02, 0x4c
        /*0032*/ 	.byte	0x01
	.zero		1


	//----- nvinfo : EIATTR_MERCURY_ISA_VERSION
	.align		4
        /*0034*/ 	.byte	0x03, 0x5f
        /*0036*/ 	.short	0x0000


	//----- nvinfo : EIATTR_COOP_GROUP_MASK_REGIDS
	.align		4
        /*0038*/ 	.byte	0x04, 0x29
        /*003a*/ 	.short	(.L_2183 - .L_2182)


	//   ....[0]....
.L_2182:
        /*003c*/ 	.word	0xffffffff


	//   ....[1]....
        /*0040*/ 	.word	0xffffffff


	//   ....[2]....
        /*0044*/ 	.word	0xffffffff


	//   ....[3]....
        /*0048*/ 	.word	0xffffffff


	//   ....[4]....
        /*004c*/ 	.word	0xffffffff


	//   ....[5]....
        /*0050*/ 	.word	0xffffffff


	//   ....[6]....
        /*0054*/ 	.word	0xffffffff


	//   ....[7]....
        /*0058*/ 	.word	0xffffffff


	//   ....[8]....
        /*005c*/ 	.word	0xffffffff


	//   ....[9]....
        /*0060*/ 	.word	0xffffffff


	//   ....[10]....
        /*0064*/ 	.word	0xffffffff


	//   ....[11]....
        /*0068*/ 	.word	0xffffffff


	//   ....[12]....
        /*006c*/ 	.word	0xffffffff


	//   ....[13]....
        /*0070*/ 	.word	0xffffffff


	//   ....[14]....
        /*0074*/ 	.word	0xffffffff


	//   ....[15]....
        /*0078*/ 	.word	0xffffffff


	//   ....[16]....
        /*007c*/ 	.word	0xffffffff


	//   ....[17]....
        /*0080*/ 	.word	0xffffffff


	//   ....[18]....
        /*0084*/ 	.word	0xffffffff


	//   ....[19]....
        /*0088*/ 	.word	0xffffffff


	//   ....[20]....
        /*008c*/ 	.word	0xffffffff


	//   ....[21]....
        /*0090*/ 	.word	0xffffffff


	//   ....[22]....
        /*0094*/ 	.word	0xffffffff


	//   ....[23]....
        /*0098*/ 	.word	0xffffffff


	//   ....[24]....
        /*009c*/ 	.word	0xffffffff


	//   ....[25]....
        /*00a0*/ 	.word	0xffffffff


	//   ....[26]....
        /*00a4*/ 	.word	0xffffffff


	//   ....[27]....
        /*00a8*/ 	.word	0xffffffff


	//   ....[28]....
        /*00ac*/ 	.word	0xffffffff


	//   ....[29]....
        /*00b0*/ 	.word	0xffffffff


	//----- nvinfo : EIATTR_COOP_GROUP_INSTR_OFFSETS
	.align		4
.L_2183:
        /*00b4*/ 	.byte	0x04, 0x28
        /*00b6*/ 	.short	(.L_2185 - .L_2184)


	//   ....[0]....
.L_2184:
        /*00b8*/ 	.word	0x000009d0


	//   ....[1]....
        /*00bc*/ 	.word	0x00000a00


	//   ....[2]....
        /*00c0*/ 	.word	0x00000a10


	//   ....[3]....
        /*00c4*/ 	.word	0x00000a30


	//   ....[4]....
        /*00c8*/ 	.word	0x00000a50


	//   ....[5]....
        /*00cc*/ 	.word	0x00000a60


	//   ....[6]....
        /*00d0*/ 	.word	0x00000a90


	//   ....[7]....
        /*00d4*/ 	.word	0x00000ab0


	//   ....[8]....
        /*00d8*/ 	.word	0x00000ac0


	//   ....[9]....
        /*00dc*/ 	.word	0x00000af0


	//   ....[10]....
        /*00e0*/ 	.word	0x00000b10


	//   ....[11]....
        /*00e4*/ 	.word	0x00000b20


	//   ....[12]....
        /*00e8*/ 	.word	0x00000b50


	//   ....[13]....
        /*00ec*/ 	.word	0x00000b70


	//   ....[14]....
        /*00f0*/ 	.word	0x00000b80


	//   ....[15]....
        /*00f4*/ 	.word	0x00000e20


	//   ....[16]....
        /*00f8*/ 	.word	0x00000e80


	//   ....[17]....
        /*00fc*/ 	.word	0x00000ee0


	//   ....[18]....
        /*0100*/ 	.word	0x00000f40


	//   ....[19]....
        /*0104*/ 	.word	0x00000fb0


	//   ....[20]....
        /*0108*/ 	.word	0x00001020


	//   ....[21]....
        /*010c*/ 	.word	0x00001080


	//   ....[22]....
        /*0110*/ 	.word	0x000010e0


	//   ....[23]....
        /*0114*/ 	.word	0x00001140


	//   ....[24]....
        /*0118*/ 	.word	0x000011b0


	//   ....[25]....
        /*011c*/ 	.word	0x00001220


	//   ....[26]....
        /*0120*/ 	.word	0x00001280


	//   ....[27]....
        /*0124*/ 	.word	0x000012e0


	//   ....[28]....
        /*0128*/ 	.word	0x00001340


	//   ....[29]....
        /*012c*/ 	.word	0x000013a0


	//----- nvinfo : EIATTR_EXIT_INSTR_OFFSETS
	.align		4
.L_2185:
        /*0130*/ 	.byte	0x04, 0x1c
        /*0132*/ 	.short	(.L_2187 - .L_2186)


	//   ....[0]....
.L_2186:
        /*0134*/ 	.word	0x00000070


	//   ....[1]....
        /*0138*/ 	.word	0x00000dc0


	//----- nvinfo : EIATTR_MAX_THREADS
	.align		4
.L_2187:
        /*013c*/ 	.byte	0x04, 0x05
        /*013e*/ 	.short	(.L_2189 - .L_2188)
.L_2188:
        /*0140*/ 	.word	0x00000400
        /*0144*/ 	.word	0x00000001
        /*0148*/ 	.word	0x00000001


	//----- nvinfo : EIATTR_CRS_STACK_SIZE
	.align		4
.L_2189:
        /*014c*/ 	.byte	0x04, 0x1e
        /*014e*/ 	.short	(.L_2191 - .L_2190)
.L_2190:
        /*0150*/ 	.word	0x00000000
.L_2191:


//--------------------- .nv.info._ZN10layer_norm13ln_bwd_kernelINS_13Kernel_traitsI6__halfS2_S2_S2_fjLj1536ELj1ELj1ELj4ELj8ENS_18Kernel_traits_baseILj1536ES2_S2_S2_S2_fjLj128EEEEELb1ELb1ELb1ELb0EEEvNS_9BwdParamsE --------------------------
	.section	.nv.info._ZN10layer_norm13ln_bwd_kernelINS_13Kernel_traitsI6__halfS2_S2_S2_fjLj1536ELj1ELj1ELj4ELj8ENS_18Kernel_traits_baseILj1536ES2_S2_S2_S2_fjLj128EEEEELb1ELb1ELb1ELb0EEEvNS_9BwdParamsE,"",@"SHT_CUDA_INFO"
	.sectionflags	@""
	.align	4


	//----- nvinfo : EIATTR_CUDA_API_VERSION
	.align		4
        /*0000*/ 	.byte	0x04, 0x37
        /*0002*/ 	.short	(.L_2193 - .L_2192)
.L_2192:
        /*0004*/ 	.word	0x00000082


	//----- nvinfo : EIATTR_SW2861232_WAR
	.align		4
.L_2193:
        /*0008*/ 	.byte	0x01, 0x35
	.zero		2


	//----- nvinfo : EIATTR_PARAM_CBANK
	.align		4
        /*000c*/ 	.byte	0x04, 0x0a
        /*000e*/ 	.short	(.L_2195 - .L_2194)
	.align		4
.L_2194:
        /*0010*/ 	.word	index@(.nv.constant0._ZN10layer_norm13ln_bwd_kernelINS_13Kernel_traitsI6__halfS2_S2_S2_fjLj1536ELj1ELj1ELj4ELj8ENS_18Kernel_traits_baseILj1536ES2_S2_S2_S2_fjLj128EEEEELb1ELb1ELb1ELb0EEEvNS_9BwdParamsE)
        /*0014*/ 	.short	0x0160
        /*0016*/ 	.short	0x0128


	//----- nvinfo : EIATTR_CBANK_PARAM_SIZE
	.align		4
.L_2195:
        /*0018*/ 	.byte	0x03, 0x19
        /*001a*/ 	.short	0x0128


	//----- nvinfo : EIATTR_KPARAM_INFO
	.align		4
        /*001c*/ 	.byte	0x04, 0x17
        /*001e*/ 	.short	(.L_2197 - .L_2196)
.L_2196:
        /*0020*/ 	.word	0x00000000
        /*0024*/ 	.short	0x0000
        /*0026*/ 	.short	0x0000
        /*0028*/ 	.byte	0x00, 0xf0, 0xa1, 0x04


	//----- nvinfo : EIATTR_MAXREG_COUNT
	.align		4
.L_2197:
        /*002c*/ 	.byte	0x03, 0x1b
        /*002e*/ 	.short	0x00ff


	//----- nvinfo : EIATTR_NUM_BARRIERS
	.align		4
        /*0030*/ 	.byte	0x02, 0x4c
        /*0032*/ 	.byte	0x01
	.zero		1


	//----- nvinfo : EIATTR_MERCURY_ISA_VERSION
	.align		4
        /*0034*/ 	.byte	0x03, 0x5f
        /*0036*/ 	.short	0x0000


	//----- nvinfo : EIATTR_COOP_GROUP_MASK_REGIDS
	.align		4
        /*0038*/ 	.byte	0x04, 0x29
        /*003a*/ 	.short	(.L_2199 - .L_2198)


	//   ....[0]....
.L_2198:
        /*003c*/ 	.word	0xffffffff


	//   ....[1]....
        /*0040*/ 	.word	0xffffffff


	//   ....[2]....
        /*0044*/ 	.word	0xffffffff


	//   ....[3]....
        /*0048*/ 	.word	0xffffffff


	//   ....[4]....
        /*004c*/ 	.word	0xffffffff


	//   ....[5]....
        /*0050*/ 	.word	0xffffffff


	//   ....[6]....
        /*0054*/ 	.word	0xffffffff


	//   ....[7]....
        /*0058*/ 	.word	0xffffffff


	//   ....[8]....
        /*005c*/ 	.word	0xffffffff


	//   ....[9]....
        /*0060*/ 	.word	0xffffffff


	//   ....[10]....
        /*0064*/ 	.word	0xffffffff


	//   ....[11]....
        /*0068*/ 	.word	0xffffffff


	//   ....[12]....
        /*006c*/ 	.word	0xffffffff


	//   ....[13]....
        /*0070*/ 	.word	0xffffffff


	//   ....[14]....
        /*0074*/ 	.word	0xffffffff


	//   ....[15]....
        /*0078*/ 	.word	0xffffffff


	//   ....[16]....
        /*007c*/ 	.word	0xffffffff


	//   ....[17]....
        /*0080*/ 	.word	0xffffffff


	//   ....[18]....
        /*0084*/ 	.word	0xffffffff


	//   ....[19]....
        /*0088*/ 	.word	0xffffffff


	//----- nvinfo : EIATTR_COOP_GROUP_INSTR_OFFSETS
	.align		4
.L_2199:
        /*008c*/ 	.byte	0x04, 0x28
        /*008e*/ 	.short	(.L_2201 - .L_2200)


	//   ....[0]....
.L_2200:
        /*0090*/ 	.word	0x00001620


	//   ....[1]....
        /*0094*/ 	.word	0x00001640


	//   ....[2]....
        /*0098*/ 	.word	0x00001660


	//   ....[3]....
        /*009c*/ 	.word	0x00001680


	//   ....[4]....
        /*00a0*/ 	.word	0x000016a0


	//   ....[5]....
        /*00a4*/ 	.word	0x000016c0


	//   ....[6]....
        /*00a8*/ 	.word	0x000016e0


	//   ....[7]....
        /*00ac*/ 	.word	0x00001700


	//   ....[8]....
        /*00b0*/ 	.word	0x00001720


	//   ....[9]....
        /*00b4*/ 	.word	0x00001740


	//   ....[10]....
        /*00b8*/ 	.word	0x000039a0


	//   ....[11]....
        /*00bc*/ 	.word	0x00003a20


	//   ....[12]....
        /*00c0*/ 	.word	0x00003aa0


	//   ....[13]....
        /*00c4*/ 	.word	0x00003b10


	//   ....[14]....
        /*00c8*/ 	.word	0x00003b90


	//   ....[15]....
        /*00cc*/ 	.word	0x00003c00


	//   ....[16]....
        /*00d0*/ 	.word	0x00003c80


	//   ....[17]....
        /*00d4*/ 	.word	0x00003cf0


	//   ....[18]....
        /*00d8*/ 	.word	0x00003d70


	//   ....[19]....
        /*00dc*/ 	.word	0x00003de0


	//----- nvinfo : EIATTR_EXIT_INSTR_OFFSETS
	.align		4
.L_2201:
        /*00e0*/ 	.byte	0x04, 0x1c
        /*00e2*/ 	.short	(.L_2203 - .L_2202)


	//   ....[0]....
.L_2202:
        /*00e4*/ 	.word	0x000038c0


	//   ....[1]....
        /*00e8*/ 	.word	0x00003940


	//----- nvinfo : EIATTR_MAX_THREADS
	.align		4
.L_2203:
        /*00ec*/ 	.byte	0x04, 0x05
        /*00ee*/ 	.short	(.L_2205 - .L_2204)
.L_2204:
        /*00f0*/ 	.word	0x00000080
        /*00f4*/ 	.word	0x00000001
        /*00f8*/ 	.word	0x00000001


	//----- nvinfo : EIATTR_CRS_STACK_SIZE
	.align		4
.L_2205:
        /*00fc*/ 	.byte	0x04, 0x1e
        /*00fe*/ 	.short	(.L_2207 - .L_2206)
.L_2206:
        /*0100*/ 	.word	0x00000000
.L_2207:


//--------------------- .nv.info._ZN10layer_norm22ln_bwd_finalize_kernelINS_22Kernel_traits_finalizeILj1536E6__halfS2_S2_S2_fjLb1ELj1024ELj4ENS_18Kernel_traits_baseILj1536ES2_S2_S2_S2_fjLj1024EEEEELb1ELb1EEEvNS_9BwdParamsE --------------------------
	.section	.nv.info._ZN10layer_norm22ln_bwd_finalize_kernelINS_22Kernel_traits_finalizeILj1536E6__halfS2_S2_S2_fjLb1ELj1024ELj4ENS_18Kernel_traits_baseILj1536ES2_S2_S2_S2_fjLj1024EEEEELb1ELb1EEEvNS_9BwdParamsE,"",@"SHT_CUDA_INFO"
	.sectionflags	@""
	.align	4


	//----- nvinfo : EIATTR_CUDA_API_VERSION
	.align		4
        /*0000*/ 	.byte	0x04, 0x37
        /*0002*/ 	.short	(.L_2209 - .L_2208)
.L_2208:
        /*0004*/ 	.word	0x00000082


	//----- nvinfo : EIATTR_SW2861232_WAR
	.align		4
.L_2209:
        /*0008*/ 	.byte	0x01, 0x35
	.zero		2


	//----- nvinfo : EIATTR_PARAM_CBANK
	.align		4
        /*000c*/ 	.byte	0x04, 0x0a
        /*000e*/ 	.short	(.L_2211 - .L_2210)
	.align		4
.L_2210:
        /*0010*/ 	.word	index@(.nv.constant0._ZN10layer_norm22ln_bwd_finalize_kernelINS_22Kernel_traits_finalizeILj1536E6__halfS2_S2_S2_fjLb1ELj1024ELj4ENS_18Kernel_traits_baseILj1536ES2_S2_S2_S2_fjLj1024EEEEELb1ELb1EEEvNS_9BwdParamsE)
        /*0014*/ 	.short	0x0160
        /*0016*/ 	.short	0x0128


	//----- nvinfo : EIATTR_CBANK_PARAM_SIZE
	.align		4
.L_2211:
        /*0018*/ 	.byte	0x03, 0x19
        /*001a*/ 	.short	0x0128


	//----- nvinfo : EIATTR_KPARAM_INFO
	.align		4
        /*001c*/ 	.byte	0x04, 0x17
        /*001e*/ 	.short	(.L_2213 - .L_2212)
.L_2212:
        /*0020*/ 	.word	0x00000000
        /*0024*/ 	.short	0x0000
        /*0026*/ 	.short	0x0000
        /*0028*/ 	.byte	0x00, 0xf0, 0xa1, 0x04


	//----- nvinfo : EIATTR_MAXREG_COUNT
	.align		4
.L_2213:
        /*002c*/ 	.byte	0x03, 0x1b
        /*002e*/ 	.short	0x0040


	//----- nvinfo : EIATTR_NUM_BARRIERS
	.align		4
        /*0030*/ 	.byte	0x02, 0x4c
        /*0032*/ 	.byte	0x01
	.zero		1


	//----- nvinfo : EIATTR_MERCURY_ISA_VERSION
	.align		4
        /*0034*/ 	.byte	0x03, 0x5f
        /*0036*/ 	.short	0x0000


	//----- nvinfo : EIATTR_COOP_GROUP_MASK_REGIDS
	.align		4
        /*0038*/ 	.byte	0x04, 0x29
        /*003a*/ 	.short	(.L_2215 - .L_2214)


	//   ....[0]....
.L_2214:
        /*003c*/ 	.word	0xffffffff


	//   ....[1]....
        /*0040*/ 	.word	0xffffffff


	//   ....[2]....
        /*0044*/ 	.word	0xffffffff


	//   ....[3]....
        /*0048*/ 	.word	0xffffffff


	//   ....[4]....
        /*004c*/ 	.word	0xffffffff


	//   ....[5]....
        /*0050*/ 	.word	0xffffffff


	//   ....[6]....
        /*0054*/ 	.word	0xffffffff


	//   ....[7]....
        /*0058*/ 	.word	0xffffffff


	//   ....[8]....
        /*005c*/ 	.word	0xffffffff


	//   ....[9]....
        /*0060*/ 	.word	0xffffffff


	//   ....[10]....
        /*0064*/ 	.word	0xffffffff


	//   ....[11]....
        /*0068*/ 	.word	0xffffffff


	//   ....[12]....
        /*006c*/ 	.word	0xffffffff


	//   ....[13]....
        /*0070*/ 	.word	0xffffffff


	//   ....[14]....
        /*0074*/ 	.word	0xffffffff


	//   ....[15]....
        /*0078*/ 	.word	0xffffffff


	//   ....[16]....
        /*007c*/ 	.word	0xffffffff


	//   ....[17]....
        /*0080*/ 	.word	0xffffffff


	//   ....[18]....
        /*0084*/ 	.word	0xffffffff


	//   ....[19]....
        /*0088*/ 	.word	0xffffffff


	//   ....[20]....
        /*008c*/ 	.word	0xffffffff


	//   ....[21]....
        /*0090*/ 	.word	0xffffffff


	//   ....[22]....
        /*0094*/ 	.word	0xffffffff


	//   ....[23]....
        /*0098*/ 	.word	0xffffffff


	//   ....[24]....
        /*009c*/ 	.word	0xffffffff


	//   ....[25]....
        /*00a0*/ 	.word	0xffffffff


	//   ....[26]....
        /*00a4*/ 	.word	0xffffffff


	//   ....[27]....
        /*00a8*/ 	.word	0xffffffff


	//   ....[28]....
        /*00ac*/ 	.word	0xffffffff


	//   ....[29]....
        /*00b0*/ 	.word	0xffffffff


	//----- nvinfo : EIATTR_COOP_GROUP_INSTR_OFFSETS
	.align		4
.L_2215:
        /*00b4*/ 	.byte	0x04, 0x28
        /*00b6*/ 	.short	(.L_2217 - .L_2216)


	//   ....[0]....
.L_2216:
        /*00b8*/ 	.word	0x000009a0


	//   ....[1]....
        /*00bc*/ 	.word	0x000009d0


	//   ....[2]....
        /*00c0*/ 	.word	0x000009e0


	//   ....[3]....
        /*00c4*/ 	.word	0x00000a00


	//   ....[4]....
        /*00c8*/ 	.word	0x00000a20


	//   ....[5]....
        /*00cc*/ 	.word	0x00000a30


	//   ....[6]....
        /*00d0*/ 	.word	0x00000a60


	//   ....[7]....
        /*00d4*/ 	.word	0x00000a80


	//   ....[8]....
        /*00d8*/ 	.word	0x00000a90


	//   ....[9]....
        /*00dc*/ 	.word	0x00000ac0


	//   ....[10]....
        /*00e0*/ 	.word	0x00000ae0


	//   ....[11]....
        /*00e4*/ 	.word	0x00000af0


	//   ....[12]....
        /*00e8*/ 	.word	0x00000b20


	//   ....[13]....
        /*00ec*/ 	.word	0x00000b40


	//   ....[14]....
        /*00f0*/ 	.word	0x00000b50


	//   ....[15]....
        /*00f4*/ 	.word	0x00000dd0


	//   ....[16]....
        /*00f8*/ 	.word	0x00000e30


	//   ....[17]....
        /*00fc*/ 	.word	0x00000e90


	//   ....[18]....
        /*0100*/ 	.word	0x00000ef0


	//   ....[19]....
        /*0104*/ 	.word	0x00000f60


	//   ....[20]....
        /*0108*/ 	.word	0x00000fd0


	//   ....[21]....
        /*010c*/ 	.word	0x00001030


	//   ....[22]....
        /*0110*/ 	.word	0x00001090


	//   ....[23]....
        /*0114*/ 	.word	0x000010f0


	//   ....[24]....
        /*0118*/ 	.word	0x00001160


	//   ....[25]....
        /*011c*/ 	.word	0x000011d0


	//   ....[26]....
        /*0120*/ 	.word	0x00001230


	//   ....[27]....
        /*0124*/ 	.word	0x00001290


	//   ....[28]....
        /*0128*/ 	.word	0x000012f0


	//   ....[29]....
        /*012c*/ 	.word	0x00001350


	//----- nvinfo : EIATTR_EXIT_INSTR_OFFSETS
	.align		4
.L_2217:
        /*0130*/ 	.byte	0x04, 0x1c
        /*0132*/ 	.short	(.L_2219 - .L_2218)


	//   ....[0]....
.L_2218:
        /*0134*/ 	.word	0x00000070


	//   ....[1]....
        /*0138*/ 	.word	0x00000d70


	//----- nvinfo : EIATTR_MAX_THREADS
	.align		4
.L_2219:
        /*013c*/ 	.byte	0x04, 0x05
        /*013e*/ 	.short	(.L_2221 - .L_2220)
.L_2220:
        /*0140*/ 	.word	0x00000400
        /*0144*/ 	.word	0x00000001
        /*0148*/ 	.word	0x00000001


	//----- nvinfo : EIATTR_CRS_STACK_SIZE
	.align		4
.L_2221:
        /*014c*/ 	.byte	0x04, 0x1e
        /*014e*/ 	.short	(.L_2223 - .L_2222)
.L_2222:
        /*0150*/ 	.word	0x00000000
.L_2223:


//--------------------- .nv.info._ZN10layer_norm13ln_bwd_kernelINS_13Kernel_traitsI6__halfS2_S2_S2_fjLj1536ELj1ELj1ELj4ELj8ENS_18Kernel_traits_baseILj1536ES2_S2_S2_S2_fjLj128EEEEELb1ELb1ELb1ELb1EEEvNS_9BwdParamsE --------------------------
	.section	.nv.info._ZN10layer_norm13ln_bwd_kernelINS_13Kernel_traitsI6__halfS2_S2_S2_fjLj1536ELj1ELj1ELj4ELj8ENS_18Kernel_traits_baseILj1536ES2_S2_S2_S2_fjLj128EEEEELb1ELb1ELb1ELb1EEEvNS_9BwdParamsE,"",@"SHT_CUDA_INFO"
	.sectionflags	@""
	.align	4


	//----- nvinfo : EIATTR_CUDA_API_VERSION
	.align		4
        /*0000*/ 	.byte	0x04, 0x37
        /*0002*/ 	.short	(.L_2225 - .L_2224)
.L_2224:
        /*0004*/ 	.word	0x00000082


	//----- nvinfo : EIATTR_SW2861232_WAR
	.align		4
.L_2225:
        /*0008*/ 	.byte	0x01, 0x35
	.zero		2


	//----- nvinfo : EIATTR_PARAM_CBANK
	.align		4
        /*000c*/ 	.byte	0x04, 0x0a
        /*000e*/ 	.short	(.L_2227 - .L_2226)
	.align		4
.L_2226:
        /*0010*/ 	.word	index@(.nv.constant0._ZN10layer_norm13ln_bwd_kernelINS_13Kernel_traitsI6__halfS2_S2_S2_fjLj1536ELj1ELj1ELj4ELj8ENS_18Kernel_traits_baseILj1536ES2_S2_S2_S2_fjLj128EEEEELb1ELb1ELb1ELb1EEEvNS_9BwdParamsE)
        /*0014*/ 	.short	0x0160
        /*0016*/ 	.short	0x0128


	//----- nvinfo : EIATTR_CBANK_PARAM_SIZE
	.align		4
.L_2227:
        /*0018*/ 	.byte	0x03, 0x19
        /*001a*/ 	.short	0x0128


	//----- nvinfo : EIATTR_KPARAM_INFO
	.align		4
        /*001c*/ 	.byte	0x04, 0x17
        /*001e*/ 	.short	(.L_2229 - .L_2228)
.L_2228:
        /*0020*/ 	.word	0x00000000
        /*0024*/ 	.short	0x0000
        /*0026*/ 	.short	0x0000
        /*0028*/ 	.byte	0x00, 0xf0, 0xa1, 0x04


	//----- nvinfo : EIATTR_MAXREG_COUNT
	.align		4
.L_2229:
        /*002c*/ 	.byte	0x03, 0x1b
        /*002e*/ 	.short	0x00ff


	//----- nvinfo : EIATTR_NUM_BARRIERS
	.align		4
        /*0030*/ 	.byte	0x02, 0x4c
        /*0032*/ 	.byte	0x01
	.zero		1


	//----- nvinfo : EIATTR_MERCURY_ISA_VERSION
	.align		4
        /*0034*/ 	.byte	0x03, 0x5f
        /*0036*/ 	.short	0x0000


	//----- nvinfo : EIATTR_COOP_GROUP_MASK_REGIDS
	.align		4
        /*0038*/ 	.byte	0x04, 0x29
        /*003a*/ 	.short	(.L_2231 - .L_2230)


	//   ....[0]....
.L_2230:
        /*003c*/ 	.word	0xffffffff


	//   ....[1]....
        /*0040*/ 	.word	0xffffffff


	//   ....[2]....
        /*0044*/ 	.word	0xffffffff


	//   ....[3]....
        /*0048*/ 	.word	0xffffffff


	//   ....[4]....
        /*004c*/ 	.word	0xffffffff


	//   ....[5]....
        /*0050*/ 	.word	0xffffffff


	//   ....[6]....
        /*0054*/ 	.word	0xffffffff


	//   ....[7]....
        /*0058*/ 	.word	0xffffffff


	//   ....[8]....
        /*005c*/ 	.word	0xffffffff


	//   ....[9]....
        /*0060*/ 	.word	0xffffffff


	//   ....[10]....
        /*0064*/ 	.word	0xffffffff


	//   ....[11]....
        /*0068*/ 	.word	0xffffffff


	//   ....[12]....
        /*006c*/ 	.word	0xffffffff


	//   ....[13]....
        /*0070*/ 	.word	0xffffffff


	//   ....[14]....
        /*0074*/ 	.word	0xffffffff


	//   ....[15]....
        /*0078*/ 	.word	0xffffffff


	//   ....[16]....
        /*007c*/ 	.word	0xffffffff


	//   ....[17]....
        /*0080*/ 	.word	0xffffffff


	//   ....[18]....
        /*0084*/ 	.word	0xffffffff


	//   ....[19]....
        /*0088*/ 	.word	0xffffffff


	//----- nvinfo : EIATTR_COOP_GROUP_INSTR_OFFSETS
	.align		4
.L_2231:
        /*008c*/ 	.byte	0x04, 0x28
        /*008e*/ 	.short	(.L_2233 - .L_2232)


	//   ....[0]....
.L_2232:
        /*0090*/ 	.word	0x000013a0


	//   ....[1]....
        /*0094*/ 	.word	0x000013c0


	//   ....[2]....
        /*0098*/ 	.word	0x000013e0


	//   ....[3]....
        /*009c*/ 	.word	0x00001400


	//   ....[4]....
        /*00a0*/ 	.word	0x00001420


	//   ....[5]....
        /*00a4*/ 	.word	0x00001440


	//   ....[6]....
        /*00a8*/ 	.word	0x00001460


	//   ....[7]....
        /*00ac*/ 	.word	0x00001480


	//   ....[8]....
        /*00b0*/ 	.word	0x000014b0


	//   ....[9]....
        /*00b4*/ 	.word	0x000014c0


	//   ....[10]....
        /*00b8*/ 	.word	0x00003460


	//   ....[11]....
        /*00bc*/ 	.word	0x000034e0


	//   ....[12]....
        /*00c0*/ 	.word	0x00003560


	//   ....[13]....
        /*00c4*/ 	.word	0x000035d0


	//   ....[14]....
        /*00c8*/ 	.word	0x00003650


	//   ....[15]....
        /*00cc*/ 	.word	0x000036c0


	//   ....[16]....
        /*00d0*/ 	.word	0x00003740


	//   ....[17]....
        /*00d4*/ 	.word	0x000037b0


	//   ....[18]....
        /*00d8*/ 	.word	0x00003830


	//   ....[19]....
        /*00dc*/ 	.word	0x000038a0


	//----- nvinfo : EIATTR_EXIT_INSTR_OFFSETS
	.align		4
.L_2233:
        /*00e0*/ 	.byte	0x04, 0x1c
        /*00e2*/ 	.short	(.L_2235 - .L_2234)


	//   ....[0]....
.L_2234:
        /*00e4*/ 	.word	0x00003400


	//----- nvinfo : EIATTR_MAX_THREADS
	.align		4
.L_2235:
        /*00e8*/ 	.byte	0x04, 0x05
        /*00ea*/ 	.short	(.L_2237 - .L_2236)
.L_2236:
        /*00ec*/ 	.word	0x00000080
        /*00f0*/ 	.word	0x00000001
        /*00f4*/ 	.word	0x00000001


	//----- nvinfo : EIATTR_CRS_STACK_SIZE
	.align		4
.L_2237:
        /*00f8*/ 	.byte	0x04, 0x1e
        /*00fa*/ 	.short	(.L_2239 - .L_2238)
.L_2238:
        /*00fc*/ 	.word	0x00000000
.L_2239:


//--------------------- .nv.info._ZN10layer_norm13ln_bwd_kernelINS_13Kernel_traitsIf13__nv_bfloat16S2_S2_fjLj1536ELj1ELj1ELj4ELj8ENS_18Kernel_traits_baseILj1536EfS2_S2_S2_fjLj128EEEEELb0ELb0ELb0ELb0EEEvNS_9BwdParamsE --------------------------
	.section	.nv.info._ZN10layer_norm13ln_bwd_kernelINS_13Kernel_traitsIf13__nv_bfloat16S2_S2_fjLj1536ELj1ELj1ELj4ELj8ENS_18Kernel_traits_baseILj1536EfS2_S2_S2_fjLj128EEEEELb0ELb0ELb0ELb0EEEvNS_9BwdParamsE,"",@"SHT_CUDA_INFO"
	.sectionflags	@""
	.align	4


	//----- nvinfo : EIATTR_CUDA_API_VERSION
	.align		4
        /*0000*/ 	.byte	0x04, 0x37
        /*0002*/ 	.short	(.L_2241 - .L_2240)
.L_2240:
        /*0004*/ 	.word	0x00000082


	//----- nvinfo : EIATTR_SW2861232_WAR
	.align		4
.L_2241:
        /*0008*/ 	.byte	0x01, 0x35
	.zero		2


	//----- nvinfo : EIATTR_PARAM_CBANK
	.align		4
        /*000c*/ 	.byte	0x04, 0x0a
        /*000e*/ 	.short	(.L_2243 - .L_2242)
	.align		4
.L_2242:
        /*0010*/ 	.word	index@(.nv.constant0._ZN10layer_norm13ln_bwd_kernelINS_13Kernel_traitsIf13__nv_bfloat16S2_S2_fjLj1536ELj1ELj1ELj4ELj8ENS_18Kernel_traits_baseILj1536EfS2_S2_S2_fjLj128EEEEELb0ELb0ELb0ELb0EEEvNS_9BwdParamsE)
        /*0014*/ 	.short	0x0160
        /*0016*/ 	.short	0x0128


	//----- nvinfo : EIATTR_CBANK_PARAM_SIZE
	.align		4
.L_2243:
        /*0018*/ 	.byte	0x03, 0x19
        /*001a*/ 	.short	0x0128


	//----- nvinfo : EIATTR_KPARAM_INFO
	.align		4
        /*001c*/ 	.byte	0x04, 0x17
        /*001e*/ 	.short	(.L_2245 - .L_2244)
.L_2244:
        /*0020*/ 	.word	0x00000000
        /*0024*/ 	.short	0x0000
        /*0026*/ 	.short	0x0000
        /*0028*/ 	.byte	0x00, 0xf0, 0xa1, 0x04


	//----- nvinfo : EIATTR_MAXREG_COUNT
	.align		4
.L_2245:
        /*002c*/ 	.byte	0x03, 0x1b
        /*002e*/ 	.short	0x00ff


	//----- nvinfo : EIATTR_NUM_BARRIERS
	.align		4
        /*0030*/ 	.byte	0x02, 0x4c
        /*0032*/ 	.byte	0x01
	.zero		1


	//----- nvinfo : EIATTR_MERCURY_ISA_VERSION
	.align		4
        /*0034*/ 	.byte	0x03, 0x5f
        /*0036*/ 	.short	0x0000


	//----- nvinfo : EIATTR_COOP_GROUP_MASK_REGIDS
	.align		4
        /*0038*/ 	.byte	0x04, 0x29
        /*003a*/ 	.short	(.L_2247 - .L_2246)


	//   ....[0]....
.L_2246:
        /*003c*/ 	.word	0xffffffff


	//   ....[1]....
        /*0040*/ 	.word	0xffffffff


	//   ....[2]....
        /*0044*/ 	.word	0xffffffff


	//   ....[3]....
        /*0048*/ 	.word	0xffffffff


	//   ....[4]....
        /*004c*/ 	.word	0xffffffff


	//   ....[5]....
        /*0050*/ 	.word	0xffffffff


	//   ....[6]....
        /*0054*/ 	.word	0xffffffff


	//   ....[7]....
        /*0058*/ 	.word	0xffffffff


	//   ....[8]....
        /*005c*/ 	.word	0xffffffff


	//   ....[9]....
        /*0060*/ 	.word	0xffffffff


	//   ....[10]....
        /*0064*/ 	.word	0xffffffff


	//   ....[11]....
        /*0068*/ 	.word	0xffffffff


	//   ....[12]....
        /*006c*/ 	.word	0xffffffff


	//   ....[13]....
        /*0070*/ 	.word	0xffffffff


	//   ....[14]....
        /*0074*/ 	.word	0xffffffff


	//   ....[15]....
        /*0078*/ 	.word	0xffffffff


	//   ....[16]....
        /*007c*/ 	.word	0xffffffff


	//   ....[17]....
        /*0080*/ 	.word	0xffffffff


	//   ....[18]....
        /*0084*/ 	.word	0xffffffff


	//   ....[19]....
        /*0088*/ 	.word	0xffffffff


	//----- nvinfo : EIATTR_COOP_GROUP_INSTR_OFFSETS
	.align		4
.L_2247:
        /*008c*/ 	.byte	0x04, 0x28
        /*008e*/ 	.short	(.L_2249 - .L_2248)


	//   ....[0]....
.L_2248:
        /*0090*/ 	.word	0x00000f10


	//   ....[1]....
        /*0094*/ 	.word	0x00000f30


	//   ....[2]....
        /*0098*/ 	.word	0x00000f50


	//   ....[3]....
        /*009c*/ 	.word	0x00000f70


	//   ....[4]....
        /*00a0*/ 	.word	0x00000f90


	//   ....[5]....
        /*00a4*/ 	.word	0x00000fb0


	//   ....[6]....
        /*00a8*/ 	.word	0x00000fd0


	//   ....[7]....
        /*00ac*/ 	.word	0x00000ff0


	//   ....[8]....
        /*00b0*/ 	.word	0x00001010


	//   ....[9]....
        /*00b4*/ 	.word	0x00001030


	//   ....[10]....
        /*00b8*/ 	.word	0x00002030


	//   ....[11]....
        /*00bc*/ 	.word	0x000020b0


	//   ....[12]....
        /*00c0*/ 	.word	0x00002130


	//   ....[13]....
        /*00c4*/ 	.word	0x000021a0


	//   ....[14]....
        /*00c8*/ 	.word	0x00002220


	//   ....[15]....
        /*00cc*/ 	.word	0x00002290


	//   ....[16]....
        /*00d0*/ 	.word	0x00002310


	//   ....[17]....
        /*00d4*/ 	.word	0x00002380


	//   ....[18]....
        /*00d8*/ 	.word	0x00002400


	//   ....[19]....
        /*00dc*/ 	.word	0x00002470


	//----- nvinfo : EIATTR_EXIT_INSTR_OFFSETS
	.align		4
.L_2249:
        /*00e0*/ 	.byte	0x04, 0x1c
        /*00e2*/ 	.short	(.L_2251 - .L_2250)


	//   ....[0]....
.L_2250:
        /*00e4*/ 	.word	0x00001f70


	//   ....[1]....
        /*00e8*/ 	.word	0x00001fd0


	//----- nvinfo : EIATTR_MAX_THREADS
	.align		4
.L_2251:
        /*00ec*/ 	.byte	0x04, 0x05
        /*00ee*/ 	.short	(.L_2253 - .L_2252)
.L_2252:
        /*00f0*/ 	.word	0x00000080
        /*00f4*/ 	.word	0x00000001
        /*00f8*/ 	.word	0x00000001


	//----- nvinfo : EIATTR_CRS_STACK_SIZE
	.align		4
.L_2253:
        /*00fc*/ 	.byte	0x04, 0x1e
        /*00fe*/ 	.short	(.L_2255 - .L_2254)
.L_2254:
        /*0100*/ 	.word	0x00000000
.L_2255:


//--------------------- .nv.info._ZN10layer_norm13ln_bwd_kernelINS_13Kernel_traitsIf13__nv_bfloat16S2_S2_fjLj1536ELj1ELj1ELj4ELj8ENS_18Kernel_traits_baseILj1536EfS2_S2_S2_fjLj128EEEEELb0ELb0ELb0ELb1EEEvNS_9BwdParamsE --------------------------
	.section	.nv.info._ZN10layer_norm13ln_bwd_kernelINS_13Kernel_traitsIf13__nv_bfloat16S2_S2_fjLj1536ELj1ELj1ELj4ELj8ENS_18Kernel_traits_baseILj1536EfS2_S2_S2_fjLj128EEEEELb0ELb0ELb0ELb1EEEvNS_9BwdParamsE,"",@"SHT_CUDA_INFO"
	.sectionflags	@""
	.align	4


	//----- nvinfo : EIATTR_CUDA_API_VERSION
	.align		4
        /*0000*/ 	.byte	0x04, 0x37
        /*0002*/ 	.short	(.L_2257 - .L_2256)
.L_2256:
        /*0004*/ 	.word	0x00000082


	//----- nvinfo : EIATTR_SW2861232_WAR
	.align		4
.L_2257:
        /*0008*/ 	.byte	0x01, 0x35
	.zero		2


	//----- nvinfo : EIATTR_PARAM_CBANK
	.align		4
        /*000c*/ 	.byte	0x04, 0x0a
        /*000e*/ 	.short	(.L_2259 - .L_2258)
	.align		4
.L_2258:
        /*0010*/ 	.word	index@(.nv.constant0._ZN10layer_norm13ln_bwd_kernelINS_13Kernel_traitsIf13__nv_bfloat16S2_S2_fjLj1536ELj1ELj1ELj4ELj8ENS_18Kernel_traits_baseILj1536EfS2_S2_S2_fjLj128EEEEELb0ELb0ELb0ELb1EEEvNS_9BwdParamsE)
        /*0014*/ 	.short	0x0160
        /*0016*/ 	.short	0x0128


	//----- nvinfo : EIATTR_CBANK_PARAM_SIZE
	.align		4
.L_2259:
        /*0018*/ 	.byte	0x03, 0x19
        /*001a*/ 	.short	0x0128


	//----- nvinfo : EIATTR_KPARAM_INFO
	.align		4
        /*001c*/ 	.byte	0x04, 0x17
        /*001e*/ 	.short	(.L_2261 - .L_2260)
.L_2260:
        /*0020*/ 	.word	0x00000000
        /*0024*/ 	.short	0x0000
        /*0026*/ 	.short	0x0000
        /*0028*/ 	.byte	0x00, 0xf0, 0xa1, 0x04


	//----- nvinfo : EIATTR_MAXREG_COUNT
	.align		4
.L_2261:
        /*002c*/ 	.byte	0x03, 0x1b
        /*002e*/ 	.short	0x00ff


	//----- nvinfo : EIATTR_NUM_BARRIERS
	.align		4
        /*0030*/ 	.byte	0x02, 0x4c
        /*0032*/ 	.byte	0x01
	.zero		1


	//----- nvinfo : EIATTR_MERCURY_ISA_VERSION
	.align		4
        /*0034*/ 	.byte	0x03, 0x5f
        /*0036*/ 	.short	0x0000


	//----- nvinfo : EIATTR_COOP_GROUP_MASK_REGIDS
	.align		4
        /*0038*/ 	.byte	0x04, 0x29
        /*003a*/ 	.short	(.L_2263 - .L_2262)


	//   ....[0]....
.L_2262:
        /*003c*/ 	.word	0xffffffff


	//   ....[1]....
        /*0040*/ 	.word	0xffffffff


	//   ....[2]....
        /*0044*/ 	.word	0xffffffff


	//   ....[3]....
        /*0048*/ 	.word	0xffffffff


	//   ....[4]....
        /*004c*/ 	.word	0xffffffff


	//   ....[5]....
        /*0050*/ 	.word	0xffffffff


	//   ....[6]....
        /*0054*/ 	.word	0xffffffff


	//   ....[7]....
        /*0058*/ 	.word	0xffffffff


	//   ....[8]....
        /*005c*/ 	.word	0xffffffff


	//   ....[9]....
        /*0060*/ 	.word	0xffffffff


	//   ....[10]....
        /*0064*/ 	.word	0xffffffff


	//   ....[11]....
        /*0068*/ 	.word	0xffffffff


	//   ....[12]....
        /*006c*/ 	.word	0xffffffff


	//   ....[13]....
        /*0070*/ 	.word	0xffffffff


	//   ....[14]....
        /*0074*/ 	.word	0xffffffff


	//   ....[15]....
        /*0078*/ 	.word	0xffffffff


	//   ....[16]....
        /*007c*/ 	.word	0xffffffff


	//   ....[17]....
        /*0080*/ 	.word	0xffffffff


	//   ....[18]....
        /*0084*/ 	.word	0xffffffff


	//   ....[19]....
        /*0088*/ 	.word	0xffffffff


	//----- nvinfo : EIATTR_COOP_GROUP_INSTR_OFFSETS
	.align		4
.L_2263:
        /*008c*/ 	.byte	0x04, 0x28
        /*008e*/ 	.short	(.L_2265 - .L_2264)


	//   ....[0]....
.L_2264:
        /*0090*/ 	.word	0x00000de0


	//   ....[1]....
        /*0094*/ 	.word	0x00000e00


	//   ....[2]....
        /*0098*/ 	.word	0x00000e20


	//   ....[3]....
        /*009c*/ 	.word	0x00000e40


	//   ....[4]....
        /*00a0*/ 	.word	0x00000e60


	//   ....[5]....
        /*00a4*/ 	.word	0x00000e80


	//   ....[6]....
        /*00a8*/ 	.word	0x00000ea0


	//   ....[7]....
        /*00ac*/ 	.word	0x00000ec0


	//   ....[8]....
        /*00b0*/ 	.word	0x00000ee0


	//   ....[9]....
        /*00b4*/ 	.word	0x00000f00


	//   ....[10]....
        /*00b8*/ 	.word	0x00001e80


	//   ....[11]....
        /*00bc*/ 	.word	0x00001f00


	//   ....[12]....
        /*00c0*/ 	.word	0x00001f80


	//   ....[13]....
        /*00c4*/ 	.word	0x00001ff0


	//   ....[14]....
        /*00c8*/ 	.word	0x00002070


	//   ....[15]....
        /*00cc*/ 	.word	0x000020e0


	//   ....[16]....
        /*00d0*/ 	.word	0x00002160


	//   ....[17]....
        /*00d4*/ 	.word	0x000021d0


	//   ....[18]....
        /*00d8*/ 	.word	0x00002250


	//   ....[19]....
        /*00dc*/ 	.word	0x000022c0


	//----- nvinfo : EIATTR_EXIT_INSTR_OFFSETS
	.align		4
.L_2265:
        /*00e0*/ 	.byte	0x04, 0x1c
        /*00e2*/ 	.short	(.L_2267 - .L_2266)


	//   ....[0]....
.L_2266:
        /*00e4*/ 	.word	0x00001e20


	//----- nvinfo : EIATTR_MAX_THREADS
	.align		4
.L_2267:
        /*00e8*/ 	.byte	0x04, 0x05
        /*00ea*/ 	.short	(.L_2269 - .L_2268)
.L_2268:
        /*00ec*/ 	.word	0x00000080
        /*00f0*/ 	.word	0x00000001
        /*00f4*/ 	.word	0x00000001


	//----- nvinfo : EIATTR_CRS_STACK_SIZE
	.align		4
.L_2269:
        /*00f8*/ 	.byte	0x04, 0x1e
        /*00fa*/ 	.short	(.L_2271 - .L_2270)
.L_2270:
        /*00fc*/ 	.word	0x00000000
.L_2271:


//--------------------- .nv.info._ZN10layer_norm13ln_bwd_kernelINS_13Kernel_traitsIf13__nv_bfloat16S2_S2_fjLj1536ELj1ELj1ELj4ELj8ENS_18Kernel_traits_baseILj1536EfS2_S2_S2_fjLj128EEEEELb0ELb0ELb1ELb0EEEvNS_9BwdParamsE --------------------------
	.section	.nv.info._ZN10layer_norm13ln_bwd_kernelINS_13Kernel_traitsIf13__nv_bfloat16S2_S2_fjLj1536ELj1ELj1ELj4ELj8ENS_18Kernel_traits_baseILj1536EfS2_S2_S2_fjLj128EEEEELb0ELb0ELb1ELb0EEEvNS_9BwdParamsE,"",@"SHT_CUDA_INFO"
	.sectionflags	@""
	.align	4


	//----- nvinfo : EIATTR_CUDA_API_VERSION
	.align		4
        /*0000*/ 	.byte	0x04, 0x37
        /*0002*/ 	.short	(.L_2273 - .L_2272)
.L_2272:
        /*0004*/ 	.word	0x00000082


	//----- nvinfo : EIATTR_SW2861232_WAR
	.align		4
.L_2273:
        /*0008*/ 	.byte	0x01, 0x35
	.zero		2


	//----- nvinfo : EIATTR_PARAM_CBANK
	.align		4
        /*000c*/ 	.byte	0x04, 0x0a
        /*000e*/ 	.short	(.L_2275 - .L_2274)
	.align		4
.L_2274:
        /*0010*/ 	.word	index@(.nv.constant0._ZN10layer_norm13ln_bwd_kernelINS_13Kernel_traitsIf13__nv_bfloat16S2_S2_fjLj1536ELj1ELj1ELj4ELj8ENS_18Kernel_traits_baseILj1536EfS2_S2_S2_fjLj128EEEEELb0ELb0ELb1ELb0EEEvNS_9BwdParamsE)
        /*0014*/ 	.short	0x0160
        /*0016*/ 	.short	0x0128


	//----- nvinfo : EIATTR_CBANK_PARAM_SIZE
	.align		4
.L_2275:
        /*0018*/ 	.byte	0x03, 0x19
        /*001a*/ 	.short	0x0128


	//----- nvinfo : EIATTR_KPARAM_INFO
	.align		4
        /*001c*/ 	.byte	0x04, 0x17
        /*001e*/ 	.short	(.L_2277 - .L_2276)
.L_2276:
        /*0020*/ 	.word	0x00000000
        /*0024*/ 	.short	0x0000
        /*0026*/ 	.short	0x0000
        /*0028*/ 	.byte	0x00, 0xf0, 0xa1, 0x04


	//----- nvinfo : EIATTR_MAXREG_COUNT
	.align		4
.L_2277:
        /*002c*/ 	.byte	0x03, 0x1b
        /*002e*/ 	.short	0x00ff


	//----- nvinfo : EIATTR_NUM_BARRIERS
	.align		4
        /*0030*/ 	.byte	0x02, 0x4c
        /*0032*/ 	.byte	0x01
	.zero		1


	//----- nvinfo : EIATTR_MERCURY_ISA_VERSION
	.align		4
        /*0034*/ 	.byte	0x03, 0x5f
        /*0036*/ 	.short	0x0000


	//----- nvinfo : EIATTR_COOP_GROUP_MASK_REGIDS
	.align		4
        /*0038*/ 	.byte	0x04, 0x29
        /*003a*/ 	.short	(.L_2279 - .L_2278)


	//   ....[0]....
.L_2278:
        /*003c*/ 	.word	0xffffffff


	//   ....[1]....
        /*0040*/ 	.word	0xffffffff


	//   ....[2]....
        /*0044*/ 	.word	0xffffffff


	//   ....[3]....
        /*0048*/ 	.word	0xffffffff


	//   ....[4]....
        /*004c*/ 	.word	0xffffffff


	//   ....[5]....
        /*0050*/ 	.word	0xffffffff


	//   ....[6]....
        /*0054*/ 	.word	0xffffffff


	//   ....[7]....
        /*0058*/ 	.word	0xffffffff


	//   ....[8]....
        /*005c*/ 	.word	0xffffffff


	//   ....[9]....
        /*0060*/ 	.word	0xffffffff


	//   ....[10]....
        /*0064*/ 	.word	0xffffffff


	//   ....[11]....
        /*0068*/ 	.word	0xffffffff


	//   ....[12]....
        /*006c*/ 	.word	0xffffffff


	//   ....[13]....
        /*0070*/ 	.word	0xffffffff


	//   ....[14]....
        /*0074*/ 	.word	0xffffffff


	//   ....[15]....
        /*0078*/ 	.word	0xffffffff


	//   ....[16]....
        /*007c*/ 	.word	0xffffffff


	//   ....[17]....
        /*0080*/ 	.word	0xffffffff


	//   ....[18]....
        /*0084*/ 	.word	0xffffffff


	//   ....[19]....
        /*0088*/ 	.word	0xffffffff


	//----- nvinfo : EIATTR_COOP_GROUP_INSTR_OFFSETS
	.align		4
.L_2279:
        /*008c*/ 	.byte	0x04, 0x28
        /*008e*/ 	.short	(.L_2281 - .L_2280)


	//   ....[0]....
.L_2280:
        /*0090*/ 	.word	0x00001090


	//   ....[1]....
        /*0094*/ 	.word	0x000010b0


	//   ....[2]....
        /*0098*/ 	.word	0x000010d0


	//   ....[3]....
        /*009c*/ 	.word	0x000010f0


	//   ....[4]....
        /*00a0*/ 	.word	0x00001110


	//   ....[5]....
        /*00a4*/ 	.word	0x00001130


	//   ....[6]....
        /*00a8*/ 	.word	0x00001150


	//   ....[7]....
        /*00ac*/ 	.word	0x00001170


	//   ....[8]....
        /*00b0*/ 	.word	0x00001190


	//   ....[9]....
        /*00b4*/ 	.word	0x000011b0


	//   ....[10]....
        /*00b8*/ 	.word	0x000029a0


	//   ....[11]....
        /*00bc*/ 	.word	0x00002a20


	//   ....[12]....
        /*00c0*/ 	.word	0x00002aa0


	//   ....[13]....
        /*00c4*/ 	.word	0x00002b10


	//   ....[14]....
        /*00c8*/ 	.word	0x00002b90


	//   ....[15]....
        /*00cc*/ 	.word	0x00002c00


	//   ....[16]....
        /*00d0*/ 	.word	0x00002c80


	//   ....[17]....
        /*00d4*/ 	.word	0x00002cf0


	//   ....[18]....
        /*00d8*/ 	.word	0x00002d70


	//   ....[19]....
        /*00dc*/ 	.word	0x00002de0


	//----- nvinfo : EIATTR_EXIT_INSTR_OFFSETS
	.align		4
.L_2281:
        /*00e0*/ 	.byte	0x04, 0x1c
        /*00e2*/ 	.short	(.L_2283 - .L_2282)


	//   ....[0]....
.L_2282:
        /*00e4*/ 	.word	0x000028e0


	//   ....[1]....
        /*00e8*/ 	.word	0x00002940


	//----- nvinfo : EIATTR_MAX_THREADS
	.align		4
.L_2283:
        /*00ec*/ 	.byte	0x04, 0x05
        /*00ee*/ 	.short	(.L_2285 - .L_2284)
.L_2284:
        /*00f0*/ 	.word	0x00000080
        /*00f4*/ 	.word	0x00000001
        /*00f8*/ 	.word	0x00000001


	//----- nvinfo : EIATTR_CRS_STACK_SIZE
	.align		4
.L_2285:
        /*00fc*/ 	.byte	0x04, 0x1e
        /*00fe*/ 	.short	(.L_2287 - .L_2286)
.L_2286:
        /*0100*/ 	.word	0x00000000
.L_2287:


//--------------------- .nv.info._ZN10layer_norm13ln_bwd_kernelINS_13Kernel_traitsIf13__nv_bfloat16S2_S2_fjLj1536ELj1ELj1ELj4ELj8ENS_18Kernel_traits_baseILj1536EfS2_S2_S2_fjLj128EEEEELb0ELb0ELb1ELb1EEEvNS_9BwdParamsE --------------------------
	.section	.nv.info._ZN10layer_norm13ln_bwd_kernelINS_13Kernel_traitsIf13__nv_bfloat16S2_S2_fjLj1536ELj1ELj1ELj4ELj8ENS_18Kernel_traits_baseILj1536EfS2_S2_S2_fjLj128EEEEELb0ELb0ELb1ELb1EEEvNS_9BwdParamsE,"",@"SHT_CUDA_INFO"
	.sectionflags	@""
	.align	4


	//----- nvinfo : EIATTR_CUDA_API_VERSION
	.align		4
        /*0000*/ 	.byte	0x04, 0x37
        /*0002*/ 	.short	(.L_2289 - .L_2288)
.L_2288:
        /*0004*/ 	.word	0x00000082


	//----- nvinfo : EIATTR_SW2861232_WAR
	.align		4
.L_2289:
        /*0008*/ 	.byte	0x01, 0x35
	.zero		2


	//----- nvinfo : EIATTR_PARAM_CBANK
	.align		4
        /*000c*/ 	.byte	0x04, 0x0a
        /*000e*/ 	.short	(.L_2291 - .L_2290)
	.align		4
.L_2290:
        /*0010*/ 	.word	index@(.nv.constant0._ZN10layer_norm13ln_bwd_kernelINS_13Kernel_traitsIf13__nv_bfloat16S2_S2_fjLj1536ELj1ELj1ELj4ELj8ENS_18Kernel_traits_baseILj1536EfS2_S2_S2_fjLj128EEEEELb0ELb0ELb1ELb1EEEvNS_9BwdParamsE)
        /*0014*/ 	.short	0x0160
        /*0016*/ 	.short	0x0128


	//----- nvinfo : EIATTR_CBANK_PARAM_SIZE
	.align		4
.L_2291:
        /*0018*/ 	.byte	0x03, 0x19
        /*001a*/ 	.short	0x0128


	//----- nvinfo : EIATTR_KPARAM_INFO
	.align		4
        /*001c*/ 	.byte	0x04, 0x17
        /*001e*/ 	.short	(.L_2293 - .L_2292)
.L_2292:
        /*0020*/ 	.word	0x00000000
        /*0024*/ 	.short	0x0000
        /*0026*/ 	.short	0x0000
        /*0028*/ 	.byte	0x00, 0xf0, 0xa1, 0x04


	//----- nvinfo : EIATTR_MAXREG_COUNT
	.align		4
.L_2293:
        /*002c*/ 	.byte	0x03, 0x1b
        /*002e*/ 	.short	0x00ff


	//----- nvinfo : EIATTR_NUM_BARRIERS
	.align		4
        /*0030*/ 	.byte	0x02, 0x4c
        /*0032*/ 	.byte	0x01
	.zero		1


	//----- nvinfo : EIATTR_MERCURY_ISA_VERSION
	.align		4
        /*0034*/ 	.byte	0x03, 0x5f
        /*0036*/ 	.short	0x0000


	//----- nvinfo : EIATTR_COOP_GROUP_MASK_REGIDS
	.align		4
        /*0038*/ 	.byte	0x04, 0x29
        /*003a*/ 	.short	(.L_2295 - .L_2294)


	//   ....[0]....
.L_2294:
        /*003c*/ 	.word	0xffffffff


	//   ....[1]....
        /*0040*/ 	.word	0xffffffff


	//   ....[2]....
        /*0044*/ 	.word	0xffffffff


	//   ....[3]....
        /*0048*/ 	.word	0xffffffff


	//   ....[4]....
        /*004c*/ 	.word	0xffffffff


	//   ....[5]....
        /*0050*/ 	.word	0xffffffff


	//   ....[6]....
        /*0054*/ 	.word	0xffffffff


	//   ....[7]....
        /*0058*/ 	.word	0xffffffff


	//   ....[8]....
        /*005c*/ 	.word	0xffffffff


	//   ....[9]....
        /*0060*/ 	.word	0xffffffff


	//   ....[10]....
        /*0064*/ 	.word	0xffffffff


	//   ....[11]....
        /*0068*/ 	.word	0xffffffff


	//   ....[12]....
        /*006c*/ 	.word	0xffffffff


	//   ....[13]....
        /*0070*/ 	.word	0xffffffff


	//   ....[14]....
        /*0074*/ 	.word	0xffffffff


	//   ....[15]....
        /*0078*/ 	.word	0xffffffff


	//   ....[16]....
        /*007c*/ 	.word	0xffffffff


	//   ....[17]....
        /*0080*/ 	.word	0xffffffff


	//   ....[18]....
        /*0084*/ 	.word	0xffffffff


	//   ....[19]....
        /*0088*/ 	.word	0xffffffff


	//----- nvinfo : EIATTR_COOP_GROUP_INSTR_OFFSETS
	.align		4
.L_2295:
        /*008c*/ 	.byte	0x04, 0x28
        /*008e*/ 	.short	(.L_2297 - .L_2296)


	//   ....[0]....
.L_2296:
        /*0090*/ 	.word	0x00000ea0


	//   ....[1]....
        /*0094*/ 	.word	0x00000ec0


	//   ....[2]....
        /*0098*/ 	.word	0x00000ee0


	//   ....[3]....
        /*009c*/ 	.word	0x00000f00


	//   ....[4]....
        /*00a0*/ 	.word	0x00000f20


	//   ....[5]....
        /*00a4*/ 	.word	0x00000f40


	//   ....[6]....
        /*00a8*/ 	.word	0x00000f60


	//   ....[7]....
        /*00ac*/ 	.word	0x00000f80


	//   ....[8]....
        /*00b0*/ 	.word	0x00000fa0


	//   ....[9]....
        /*00b4*/ 	.word	0x00000fc0


	//   ....[10]....
        /*00b8*/ 	.word	0x00002540


	//   ....[11]....
        /*00bc*/ 	.word	0x000025c0


	//   ....[12]....
        /*00c0*/ 	.word	0x00002640


	//   ....[13]....
        /*00c4*/ 	.word	0x000026b0


	//   ....[14]....
        /*00c8*/ 	.word	0x00002730


	//   ....[15]....
        /*00cc*/ 	.word	0x000027a0


	//   ....[16]....
        /*00d0*/ 	.word	0x00002820


	//   ....[17]....
        /*00d4*/ 	.word	0x00002890


	//   ....[18]....
        /*00d8*/ 	.word	0x00002910


	//   ....[19]....
        /*00dc*/ 	.word	0x00002980


	//----- nvinfo : EIATTR_EXIT_INSTR_OFFSETS
	.align		4
.L_2297:
        /*00e0*/ 	.byte	0x04, 0x1c
        /*00e2*/ 	.short	(.L_2299 - .L_2298)


	//   ....[0]....
.L_2298:
        /*00e4*/ 	.word	0x000024e0


	//----- nvinfo : EIATTR_MAX_THREADS
	.align		4
.L_2299:
        /*00e8*/ 	.byte	0x04, 0x05
        /*00ea*/ 	.short	(.L_2301 - .L_2300)
.L_2300:
        /*00ec*/ 	.word	0x00000080
        /*00f0*/ 	.word	0x00000001
        /*00f4*/ 	.word	0x00000001


	//----- nvinfo : EIATTR_CRS_STACK_SIZE
	.align		4
.L_2301:
        /*00f8*/ 	.byte	0x04, 0x1e
        /*00fa*/ 	.short	(.L_2303 - .L_2302)
.L_2302:
        /*00fc*/ 	.word	0x00000000
.L_2303:


//--------------------- .nv.info._ZN10layer_norm13ln_bwd_kernelINS_13Kernel_traitsIf13__nv_bfloat16S2_S2_fjLj1536ELj1ELj1ELj4ELj8ENS_18Kernel_traits_baseILj1536EfS2_S2_S2_fjLj128EEEEELb0ELb1ELb0ELb0EEEvNS_9BwdParamsE --------------------------
	.section	.nv.info._ZN10layer_norm13ln_bwd_kernelINS_13Kernel_traitsIf13__nv_bfloat16S2_S2_fjLj1536ELj1ELj1ELj4ELj8ENS_18Kernel_traits_baseILj1536EfS2_S2_S2_fjLj128EEEEELb0ELb1ELb0ELb0EEEvNS_9BwdParamsE,"",@"SHT_CUDA_INFO"
	.sectionflags	@""
	.align	4


	//----- nvinfo : EIATTR_CUDA_API_VERSION
	.align		4
        /*0000*/ 	.byte	0x04, 0x37
        /*0002*/ 	.short	(.L_2305 - .L_2304)
.L_2304:
        /*0004*/ 	.word	0x00000082


	//----- nvinfo : EIATTR_SW2861232_WAR
	.align		4
.L_2305:
        /*0008*/ 	.byte	0x01, 0x35
	.zero		2


	//----- nvinfo : EIATTR_PARAM_CBANK
	.align		4
        /*000c*/ 	.byte	0x04, 0x0a
        /*000e*/ 	.short	(.L_2307 - .L_2306)
	.align		4
.L_2306:
        /*0010*/ 	.word	index@(.nv.constant0._ZN10layer_norm13ln_bwd_kernelINS_13Kernel_traitsIf13__nv_bfloat16S2_S2_fjLj1536ELj1ELj1ELj4ELj8ENS_18Kernel_traits_baseILj1536EfS2_S2_S2_fjLj128EEEEELb0ELb1ELb0ELb0EEEvNS_9BwdParamsE)
        /*0014*/ 	.short	0x0160
        /*0016*/ 	.short	0x0128


	//----- nvinfo : EIATTR_CBANK_PARAM_SIZE
	.align		4
.L_2307:
        /*0018*/ 	.byte	0x03, 0x19
        /*001a*/ 	.short	0x0128


	//----- nvinfo : EIATTR_KPARAM_INFO
	.align		4
        /*001c*/ 	.byte	0x04, 0x17
        /*001e*/ 	.short	(.L_2309 - .L_2308)
.L_2308:
        /*0020*/ 	.word	0x00000000
        /*0024*/ 	.short	0x0000
        /*0026*/ 	.short	0x0000
        /*0028*/ 	.byte	0x00, 0xf0, 0xa1, 0x04


	//----- nvinfo : EIATTR_MAXREG_COUNT
	.align		4
.L_2309:
        /*002c*/ 	.byte	0x03, 0x1b
        /*002e*/ 	.short	0x00ff


	//----- nvinfo : EIATTR_NUM_BARRIERS
	.align		4
        /*0030*/ 	.byte	0x02, 0x4c
        /*0032*/ 	.byte	0x01
	.zero		1


	//----- nvinfo : EIATTR_MERCURY_ISA_VERSION
	.align		4
        /*0034*/ 	.byte	0x03, 0x5f
        /*0036*/ 	.short	0x0000


	//----- nvinfo : EIATTR_COOP_GROUP_MASK_REGIDS
	.align		4
        /*0038*/ 	.byte	0x04, 0x29
        /*003a*/ 	.short	(.L_2311 - .L_2310)


	//   ....[0]....
.L_2310:
        /*003c*/ 	.word	0xffffffff


	//   ....[1]....
        /*0040*/ 	.word	0xffffffff


	//   ....[2]....
        /*0044*/ 	.word	0xffffffff


	//   ....[3]....
        /*0048*/ 	.word	0xffffffff


	//   ....[4]....
        /*004c*/ 	.word	0xffffffff


	//   ....[5]....
        /*0050*/ 	.word	0xffffffff


	//   ....[6]....
        /*0054*/ 	.word	0xffffffff


	//   ....[7]....
        /*0058*/ 	.word	0xffffffff


	//   ....[8]....
        /*005c*/ 	.word	0xffffffff


	//   ....[9]....
        /*0060*/ 	.word	0xffffffff


	//   ....[10]....
        /*0064*/ 	.word	0xffffffff


	//   ....[11]....
        /*0068*/ 	.word	0xffffffff


	//   ....[12]....
        /*006c*/ 	.word	0xffffffff


	//   ....[13]....
        /*0070*/ 	.word	0xffffffff


	//   ....[14]....
        /*0074*/ 	.word	0xffffffff


	//   ....[15]....
        /*0078*/ 	.word	0xffffffff


	//   ....[16]....
        /*007c*/ 	.word	0xffffffff


	//   ....[17]....
        /*0080*/ 	.word	0xffffffff


	//   ....[18]....
        /*0084*/ 	.word	0xffffffff


	//   ....[19]....
        /*0088*/ 	.word	0xffffffff


	//----- nvinfo : EIATTR_COOP_GROUP_INSTR_OFFSETS
	.align		4
.L_2311:
        /*008c*/ 	.byte	0x04, 0x28
        /*008e*/ 	.short	(.L_2313 - .L_2312)


	//   ....[0]....
.L_2312:
        /*0090*/ 	.word	0x00000fc0


	//   ....[1]....
        /*0094*/ 	.word	0x00000fe0


	//   ....[2]....
        /*0098*/ 	.word	0x00001000


	//   ....[3]....
        /*009c*/ 	.word	0x00001020


	//   ....[4]....
        /*00a0*/ 	.word	0x00001040


	//   ....[5]....
        /*00a4*/ 	.word	0x00001060


	//   ....[6]....
        /*00a8*/ 	.word	0x00001080


	//   ....[7]....
        /*00ac*/ 	.word	0x000010a0


	//   ....[8]....
        /*00b0*/ 	.word	0x000010c0


	//   ....[9]....
        /*00b4*/ 	.word	0x000010e0


	//   ....[10]....
        /*00b8*/ 	.word	0x00002470


	//   ....[11]....
        /*00bc*/ 	.word	0x000024f0


	//   ....[12]....
        /*00c0*/ 	.word	0x00002570


	//   ....[13]....
        /*00c4*/ 	.word	0x000025e0


	//   ....[14]....
        /*00c8*/ 	.word	0x00002660


	//   ....[15]....
        /*00cc*/ 	.word	0x000026d0


	//   ....[16]....
        /*00d0*/ 	.word	0x00002750


	//   ....[17]....
        /*00d4*/ 	.word	0x000027c0


	//   ....[18]....
        /*00d8*/ 	.word	0x00002840


	//   ....[19]....
        /*00dc*/ 	.word	0x000028b0


	//----- nvinfo : EIATTR_EXIT_INSTR_OFFSETS
	.align		4
.L_2313:
        /*00e0*/ 	.byte	0x04, 0x1c
        /*00e2*/ 	.short	(.L_2315 - .L_2314)


	//   ....[0]....
.L_2314:
        /*00e4*/ 	.word	0x00002390


	//   ....[1]....
        /*00e8*/ 	.word	0x00002410


	//----- nvinfo : EIATTR_MAX_THREADS
	.align		4
.L_2315:
        /*00ec*/ 	.byte	0x04, 0x05
        /*00ee*/ 	.short	(.L_2317 - .L_2316)
.L_2316:
        /*00f0*/ 	.word	0x00000080
        /*00f4*/ 	.word	0x00000001
        /*00f8*/ 	.word	0x00000001


	//----- nvinfo : EIATTR_CRS_STACK_SIZE
	.align		4
.L_2317:
        /*00fc*/ 	.byte	0x04, 0x1e
        /*00fe*/ 	.short	(.L_2319 - .L_2318)
.L_2318:
        /*0100*/ 	.word	0x00000000
.L_2319:


//--------------------- .nv.info._ZN10layer_norm13ln_bwd_kernelINS_13Kernel_traitsIf13__nv_bfloat16S2_S2_fjLj1536ELj1ELj1ELj4ELj8ENS_18Kernel_traits_baseILj1536EfS2_S2_S2_fjLj128EEEEELb0ELb1ELb0ELb1EEEvNS_9BwdParamsE --------------------------
	.section	.nv.info._ZN10layer_norm13ln_bwd_kernelINS_13Kernel_traitsIf13__nv_bfloat16S2_S2_fjLj1536ELj1ELj1ELj4ELj8ENS_18Kernel_traits_baseILj1536EfS2_S2_S2_fjLj128EEEEELb0ELb1ELb0ELb1EEEvNS_9BwdParamsE,"",@"SHT_CUDA_INFO"
	.sectionflags	@""
	.align	4


	//----- nvinfo : EIATTR_CUDA_API_VERSION
	.align		4
        /*0000*/ 	.byte	0x04, 0x37
        /*0002*/ 	.short	(.L_2321 - .L_2320)
.L_2320:
        /*0004*/ 	.word	0x00000082


	//----- nvinfo : EIATTR_SW2861232_WAR
	.align		4
.L_2321:
        /*0008*/ 	.byte	0x01, 0x35
	.zero		2


	//----- nvinfo : EIATTR_PARAM_CBANK
	.align		4
        /*000c*/ 	.byte	0x04, 0x0a
        /*000e*/ 	.short	(.L_2323 - .L_2322)
	.align		4
.L_2322:
        /*0010*/ 	.word	index@(.nv.constant0._ZN10layer_norm13ln_bwd_kernelINS_13Kernel_traitsIf13__nv_bfloat16S2_S2_fjLj1536ELj1ELj1ELj4ELj8ENS_18Kernel_traits_baseILj1536EfS2_S2_S2_fjLj128EEEEELb0ELb1ELb0ELb1EEEvNS_9BwdParamsE)
        /*0014*/ 	.short	0x0160
        /*0016*/ 	.short	0x0128


	//----- nvinfo : EIATTR_CBANK_PARAM_SIZE
	.align		4
.L_2323:
        /*0018*/ 	.byte	0x03, 0x19
        /*001a*/ 	.short	0x0128


	//----- nvinfo : EIATTR_KPARAM_INFO
	.align		4
        /*001c*/ 	.byte	0x04, 0x17
        /*001e*/ 	.short	(.L_2325 - .L_2324)
.L_2324:
        /*0020*/ 	.word	0x00000000
        /*0024*/ 	.short	0x0000
        /*0026*/ 	.short	0x0000
        /*0028*/ 	.byte	0x00, 0xf0, 0xa1, 0x04


	//----- nvinfo : EIATTR_MAXREG_COUNT
	.align		4
.L_2325:
        /*002c*/ 	.byte	0x03, 0x1b
        /*002e*/ 	.short	0x00ff


	//----- nvinfo : EIATTR_NUM_BARRIERS
	.align		4
        /*0030*/ 	.byte	0x02, 0x4c
        /*0032*/ 	.byte	0x01
	.zero		1


	//----- nvinfo : EIATTR_MERCURY_ISA_VERSION
	.align		4
        /*0034*/ 	.byte	0x03, 0x5f
        /*0036*/ 	.short	0x0000


	//----- nvinfo : EIATTR_COOP_GROUP_MASK_REGIDS
	.align		4
        /*0038*/ 	.byte	0x04, 0x29
        /*003a*/ 	.short	(.L_2327 - .L_2326)


	//   ....[0]....
.L_2326:
        /*003c*/ 	.word	0xffffffff


	//   ....[1]....
        /*0040*/ 	.word	0xffffffff


	//   ....[2]....
        /*0044*/ 	.word	0xffffffff


	//   ....[3]....
        /*0048*/ 	.word	0xffffffff


	//   ....[4]....
        /*004c*/ 	.word	0xffffffff


	//   ....[5]....
        /*0050*/ 	.word	0xffffffff


	//   ....[6]....
        /*0054*/ 	.word	0xffffffff


	//   ....[7]....
        /*0058*/ 	.word	0xffffffff


	//   ....[8]....
        /*005c*/ 	.word	0xffffffff


	//   ....[9]....
        /*0060*/ 	.word	0xffffffff


	//   ....[10]....
        /*0064*/ 	.word	0xffffffff


	//   ....[11]....
        /*0068*/ 	.word	0xffffffff


	//   ....[12]....
        /*006c*/ 	.word	0xffffffff


	//   ....[13]....
        /*0070*/ 	.word	0xffffffff


	//   ....[14]....
        /*0074*/ 	.word	0xffffffff


	//   ....[15]....
        /*0078*/ 	.word	0xffffffff


	//   ....[16]....
        /*007c*/ 	.word	0xffffffff


	//   ....[17]....
        /*0080*/ 	.word	0xffffffff


	//   ....[18]....
        /*0084*/ 	.word	0xffffffff


	//   ....[19]....
        /*0088*/ 	.word	0xffffffff


	//----- nvinfo : EIATTR_COOP_GROUP_INSTR_OFFSETS
	.align		4
.L_2327:
        /*008c*/ 	.byte	0x04, 0x28
        /*008e*/ 	.short	(.L_2329 - .L_2328)


	//   ....[0]....
.L_2328:
        /*0090*/ 	.word	0x00000f50


	//   ....[1]....
        /*0094*/ 	.word	0x00000f70


	//   ....[2]....
        /*0098*/ 	.word	0x00000f90


	//   ....[3]....
        /*009c*/ 	.word	0x00000fb0


	//   ....[4]....
        /*00a0*/ 	.word	0x00000fd0


	//   ....[5]....
        /*00a4*/ 	.word	0x00000ff0


	//   ....[6]....
        /*00a8*/ 	.word	0x00001010


	//   ....[7]....
        /*00ac*/ 	.word	0x00001030


	//   ....[8]....
        /*00b0*/ 	.word	0x00001050


	//   ....[9]....
        /*00b4*/ 	.word	0x00001070


	//   ....[10]....
        /*00b8*/ 	.word	0x000023b0


	//   ....[11]....
        /*00bc*/ 	.word	0x00002430


	//   ....[12]....
        /*00c0*/ 	.word	0x000024b0


	//   ....[13]....
        /*00c4*/ 	.word	0x00002520


	//   ....[14]....
        /*00c8*/ 	.word	0x000025a0


	//   ....[15]....
        /*00cc*/ 	.word	0x00002610


	//   ....[16]....
        /*00d0*/ 	.word	0x00002690


	//   ....[17]....
        /*00d4*/ 	.word	0x00002700


	//   ....[18]....
        /*00d8*/ 	.word	0x00002780


	//   ....[19]....
        /*00dc*/ 	.word	0x000027f0


	//----- nvinfo : EIATTR_EXIT_INSTR_OFFSETS
	.align		4
.L_2329:
        /*00e0*/ 	.byte	0x04, 0x1c
        /*00e2*/ 	.short	(.L_2331 - .L_2330)


	//   ....[0]....
.L_2330:
        /*00e4*/ 	.word	0x00002350


	//----- nvinfo : EIATTR_MAX_THREADS
	.align		4
.L_2331:
        /*00e8*/ 	.byte	0x04, 0x05
        /*00ea*/ 	.short	(.L_2333 - .L_2332)
.L_2332:
        /*00ec*/ 	.word	0x00000080
        /*00f0*/ 	.word	0x00000001
        /*00f4*/ 	.word	0x00000001


	//----- nvinfo : EIATTR_CRS_STACK_SIZE
	.align		4
.L_2333:
        /*00f8*/ 	.byte	0x04, 0x1e
        /*00fa*/ 	.short	(.L_2335 - .L_2334)
.L_2334:
        /*00fc*/ 	.word	0x00000000
.L_2335:


//--------------------- .nv.info._ZN10layer_norm13ln_bwd_kernelINS_13Kernel_traitsIf13__nv_bfloat16S2_S2_fjLj1536ELj1ELj1ELj4ELj8ENS_18Kernel_traits_baseILj1536EfS2_S2_S2_fjLj128EEEEELb0ELb1ELb1ELb0EEEvNS_9BwdParamsE --------------------------
	.section	.nv.info._ZN10layer_norm13ln_bwd_kernelINS_13Kernel_traitsIf13__nv_bfloat16S2_S2_fjLj1536ELj1ELj1ELj4ELj8ENS_18Kernel_traits_baseILj1536EfS2_S2_S2_fjLj128EEEEELb0ELb1ELb1ELb0EEEvNS_9BwdParamsE,"",@"SHT_CUDA_INFO"
	.sectionflags	@""
	.align	4


	//----- nvinfo : EIATTR_CUDA_API_VERSION
	.align		4
        /*0000*/ 	.byte	0x04, 0x37
        /*0002*/ 	.short	(.L_2337 - .L_2336)
.L_2336:
        /*0004*/ 	.word	0x00000082


	//----- nvinfo : EIATTR_SW2861232_WAR
	.align		4
.L_2337:
        /*0008*/ 	.byte	0x01, 0x35
	.zero		2


	//----- nvinfo : EIATTR_PARAM_CBANK
	.align		4
        /*000c*/ 	.byte	0x04, 0x0a
        /*000e*/ 	.short	(.L_2339 - .L_2338)
	.align		4
.L_2338:
        /*0010*/ 	.word	index@(.nv.constant0._ZN10layer_norm13ln_bwd_kernelINS_13Kernel_traitsIf13__nv_bfloat16S2_S2_fjLj1536ELj1ELj1ELj4ELj8ENS_18Kernel_traits_baseILj1536EfS2_S2_S2_fjLj128EEEEELb0ELb1ELb1ELb0EEEvNS_9BwdParamsE)
        /*0014*/ 	.short	0x0160
        /*0016*/ 	.short	0x0128


	//----- nvinfo : EIATTR_CBANK_PARAM_SIZE
	.align		4
.L_2339:
        /*0018*/ 	.byte	0x03, 0x19
        /*001a*/ 	.short	0x0128


	//----- nvinfo : EIATTR_KPARAM_INFO
	.align		4
        /*001c*/ 	.byte	0x04, 0x17
        /*001e*/ 	.short	(.L_2341 - .L_2340)
.L_2340:
        /*0020*/ 	.word	0x00000000
        /*0024*/ 	.short	0x0000
        /*0026*/ 	.short	0x0000
        /*0028*/ 	.byte	0x00, 0xf0, 0xa1, 0x04


	//----- nvinfo : EIATTR_MAXREG_COUNT
	.align		4
.L_2341:
        /*002c*/ 	.byte	0x03, 0x1b
        /*002e*/ 	.short	0x00ff


	//----- nvinfo : EIATTR_NUM_BARRIERS
	.align		4
        /*0030*/ 	.byte	0x02, 0x4c
        /*0032*/ 	.byte	0x01
	.zero		1


	//----- nvinfo : EIATTR_MERCURY_ISA_VERSION
	.align		4
        /*0034*/ 	.byte	0x03, 0x5f
        /*0036*/ 	.short	0x0000


	//----- nvinfo : EIATTR_COOP_GROUP_MASK_REGIDS
	.align		4
        /*0038*/ 	.byte	0x04, 0x29
        /*003a*/ 	.short	(.L_2343 - .L_2342)


	//   ....[0]....
.L_2342:
        /*003c*/ 	.word	0xffffffff


	//   ....[1]....
        /*0040*/ 	.word	0xffffffff


	//   ....[2]....
        /*0044*/ 	.word	0xffffffff


	//   ....[3]....
        /*0048*/ 	.word	0xffffffff


	//   ....[4]....
        /*004c*/ 	.word	0xffffffff


	//   ....[5]....
        /*0050*/ 	.word	0xffffffff


	//   ....[6]....
        /*0054*/ 	.word	0xffffffff


	//   ....[7]....
        /*0058*/ 	.word	0xffffffff


	//   ....[8]....
        /*005c*/ 	.word	0xffffffff


	//   ....[9]....
        /*0060*/ 	.word	0xffffffff


	//   ....[10]....
        /*0064*/ 	.word	0xffffffff


	//   ....[11]....
        /*0068*/ 	.word	0xffffffff


	//   ....[12]....
        /*006c*/ 	.word	0xffffffff


	//   ....[13]....
        /*0070*/ 	.word	0xffffffff


	//   ....[14]....
        /*0074*/ 	.word	0xffffffff


	//   ....[15]....
        /*0078*/ 	.word	0xffffffff


	//   ....[16]....
        /*007c*/ 	.word	0xffffffff


	//   ....[17]....
        /*0080*/ 	.word	0xffffffff


	//   ....[18]....
        /*0084*/ 	.word	0xffffffff


	//   ....[19]....
        /*0088*/ 	.word	0xffffffff


	//----- nvinfo : EIATTR_COOP_GROUP_INSTR_OFFSETS
	.align		4
.L_2343:
        /*008c*/ 	.byte	0x04, 0x28
        /*008e*/ 	.short	(.L_2345 - .L_2344)


	//   ....[0]....
.L_2344:
        /*0090*/ 	.word	0x00001160


	//   ....[1]....
        /*0094*/ 	.word	0x00001180


	//   ....[2]....
        /*0098*/ 	.word	0x000011a0


	//   ....[3]....
        /*009c*/ 	.word	0x000011c0


	//   ....[4]....
        /*00a0*/ 	.word	0x000011e0


	//   ....[5]....
        /*00a4*/ 	.word	0x00001200


	//   ....[6]....
        /*00a8*/ 	.word	0x00001220


	//   ....[7]....
        /*00ac*/ 	.word	0x00001240


	//   ....[8]....
        /*00b0*/ 	.word	0x00001260


	//   ....[9]....
        /*00b4*/ 	.word	0x00001280


	//   ....[10]....
        /*00b8*/ 	.word	0x00002f50


	//   ....[11]....
        /*00bc*/ 	.word	0x00002fd0


	//   ....[12]....
        /*00c0*/ 	.word	0x00003050


	//   ....[13]....
        /*00c4*/ 	.word	0x000030c0


	//   ....[14]....
        /*00c8*/ 	.word	0x00003140


	//   ....[15]....
        /*00cc*/ 	.word	0x000031b0


	//   ....[16]....
        /*00d0*/ 	.word	0x00003230


	//   ....[17]....
        /*00d4*/ 	.word	0x000032a0


	//   ....[18]....
        /*00d8*/ 	.word	0x00003320


	//   ....[19]....
        /*00dc*/ 	.word	0x00003390


	//----- nvinfo : EIATTR_EXIT_INSTR_OFFSETS
	.align		4
.L_2345:
        /*00e0*/ 	.byte	0x04, 0x1c
        /*00e2*/ 	.short	(.L_2347 - .L_2346)


	//   ....[0]....
.L_2346:
        /*00e4*/ 	.word	0x00002e70


	//   ....[1]....
        /*00e8*/ 	.word	0x00002ef0


	//----- nvinfo : EIATTR_MAX_THREADS
	.align		4
.L_2347:
        /*00ec*/ 	.byte	0x04, 0x05
        /*00ee*/ 	.short	(.L_2349 - .L_2348)
.L_2348:
        /*00f0*/ 	.word	0x00000080
        /*00f4*/ 	.word	0x00000001
        /*00f8*/ 	.word	0x00000001


	//----- nvinfo : EIATTR_CRS_STACK_SIZE
	.align		4
.L_2349:
        /*00fc*/ 	.byte	0x04, 0x1e
        /*00fe*/ 	.short	(.L_2351 - .L_2350)
.L_2350:
        /*0100*/ 	.word	0x00000000
.L_2351:


//--------------------- .nv.info._ZN10layer_norm13ln_bwd_kernelINS_13Kernel_traitsIf13__nv_bfloat16S2_S2_fjLj1536ELj1ELj1ELj4ELj8ENS_18Kernel_traits_baseILj1536EfS2_S2_S2_fjLj128EEEEELb0ELb1ELb1ELb1EEEvNS_9BwdParamsE --------------------------
	.section	.nv.info._ZN10layer_norm13ln_bwd_kernelINS_13Kernel_traitsIf13__nv_bfloat16S2_S2_fjLj1536ELj1ELj1ELj4ELj8ENS_18Kernel_traits_baseILj1536EfS2_S2_S2_fjLj128EEEEELb0ELb1ELb1ELb1EEEvNS_9BwdParamsE,"",@"SHT_CUDA_INFO"
	.sectionflags	@""
	.align	4


	//----- nvinfo : EIATTR_CUDA_API_VERSION
	.align		4
        /*0000*/ 	.byte	0x04, 0x37
        /*0002*/ 	.short	(.L_2353 - .L_2352)
.L_2352:
        /*0004*/ 	.word	0x00000082


	//----- nvinfo : EIATTR_SW2861232_WAR
	.align		4
.L_2353:
        /*0008*/ 	.byte	0x01, 0x35
	.zero		2


	//----- nvinfo : EIATTR_PARAM_CBANK
	.align		4
        /*000c*/ 	.byte	0x04, 0x0a
        /*000e*/ 	.short	(.L_2355 - .L_2354)
	.align		4
.L_2354:
        /*0010*/ 	.word	index@(.nv.constant0._ZN10layer_norm13ln_bwd_kernelINS_13Kernel_traitsIf13__nv_bfloat16S2_S2_fjLj1536ELj1ELj1ELj4ELj8ENS_18Kernel_traits_baseILj1536EfS2_S2_S2_fjLj128EEEEELb0ELb1ELb1ELb1EEEvNS_9BwdParamsE)
        /*0014*/ 	.short	0x0160
        /*0016*/ 	.short	0x0128


	//----- nvinfo : EIATTR_CBANK_PARAM_SIZE
	.align		4
.L_2355:
        /*0018*/ 	.byte	0x03, 0x19
        /*001a*/ 	.short	0x0128


	//----- nvinfo : EIATTR_KPARAM_INFO
	.align		4
        /*001c*/ 	.byte	0x04, 0x17
        /*001e*/ 	.short	(.L_2357 - .L_2356)
.L_2356:
        /*0020*/ 	.word	0x00000000
        /*0024*/ 	.short	0x0000
        /*0026*/ 	.short	0x0000
        /*0028*/ 	.byte	0x00, 0xf0, 0xa1, 0x04


	//----- nvinfo : EIATTR_MAXREG_COUNT
	.align		4
.L_2357:
        /*002c*/ 	.byte	0x03, 0x1b
        /*002e*/ 	.short	0x00ff


	//----- nvinfo : EIATTR_NUM_BARRIERS
	.align		4
        /*0030*/ 	.byte	0x02, 0x4c
        /*0032*/ 	.byte	0x01
	.zero		1


	//----- nvinfo : EIATTR_MERCURY_ISA_VERSION
	.align		4
        /*0034*/ 	.byte	0x03, 0x5f
        /*0036*/ 	.short	0x0000


	//----- nvinfo : EIATTR_COOP_GROUP_MASK_REGIDS
	.align		4
        /*0038*/ 	.byte	0x04, 0x29
        /*003a*/ 	.short	(.L_2359 - .L_2358)


	//   ....[0]....
.L_2358:
        /*003c*/ 	.word	0xffffffff


	//   ....[1]....
        /*0040*/ 	.word	0xffffffff


	//   ....[2]....
        /*0044*/ 	.word	0xffffffff


	//   ....[3]....
        /*0048*/ 	.word	0xffffffff


	//   ....[4]....
        /*004c*/ 	.word	0xffffffff


	//   ....[5]....
        /*0050*/ 	.word	0xffffffff


	//   ....[6]....
        /*0054*/ 	.word	0xffffffff


	//   ....[7]....
        /*0058*/ 	.word	0xffffffff


	//   ....[8]....
        /*005c*/ 	.word	0xffffffff


	//   ....[9]....
        /*0060*/ 	.word	0xffffffff


	//   ....[10]....
        /*0064*/ 	.word	0xffffffff


	//   ....[11]....
        /*0068*/ 	.word	0xffffffff


	//   ....[12]....
        /*006c*/ 	.word	0xffffffff


	//   ....[13]....
        /*0070*/ 	.word	0xffffffff


	//   ....[14]....
        /*0074*/ 	.word	0xffffffff


	//   ....[15]....
        /*0078*/ 	.word	0xffffffff


	//   ....[16]....
        /*007c*/ 	.word	0xffffffff


	//   ....[17]....
        /*0080*/ 	.word	0xffffffff


	//   ....[18]....
        /*0084*/ 	.word	0xffffffff


	//   ....[19]....
        /*0088*/ 	.word	0xffffffff


	//----- nvinfo : EIATTR_COOP_GROUP_INSTR_OFFSETS
	.align		4
.L_2359:
        /*008c*/ 	.byte	0x04, 0x28
        /*008e*/ 	.short	(.L_2361 - .L_2360)


	//   ....[0]....
.L_2360:
        /*0090*/ 	.word	0x00000fb0


	//   ....[1]....
        /*0094*/ 	.word	0x00000fd0


	//   ....[2]....
        /*0098*/ 	.word	0x00000ff0


	//   ....[3]....
        /*009c*/ 	.word	0x00001010


	//   ....[4]....
        /*00a0*/ 	.word	0x00001030


	//   ....[5]....
        /*00a4*/ 	.word	0x00001050


	//   ....[6]....
        /*00a8*/ 	.word	0x00001070


	//   ....[7]....
        /*00ac*/ 	.word	0x00001090


	//   ....[8]....
        /*00b0*/ 	.word	0x000010b0


	//   ....[9]....
        /*00b4*/ 	.word	0x000010d0


	//   ....[10]....
        /*00b8*/ 	.word	0x00002af0


	//   ....[11]....
        /*00bc*/ 	.word	0x00002b70


	//   ....[12]....
        /*00c0*/ 	.word	0x00002bf0


	//   ....[13]....
        /*00c4*/ 	.word	0x00002c60


	//   ....[14]....
        /*00c8*/ 	.word	0x00002ce0


	//   ....[15]....
        /*00cc*/ 	.word	0x00002d50


	//   ....[16]....
        /*00d0*/ 	.word	0x00002dd0


	//   ....[17]....
        /*00d4*/ 	.word	0x00002e40


	//   ....[18]....
        /*00d8*/ 	.word	0x00002ec0


	//   ....[19]....
        /*00dc*/ 	.word	0x00002f30


	//----- nvinfo : EIATTR_EXIT_INSTR_OFFSETS
	.align		4
.L_2361:
        /*00e0*/ 	.byte	0x04, 0x1c
        /*00e2*/ 	.short	(.L_2363 - .L_2362)


	//   ....[0]....
.L_2362:
        /*00e4*/ 	.word	0x00002a90


	//----- nvinfo : EIATTR_MAX_THREADS
	.align		4
.L_2363:
        /*00e8*/ 	.byte	0x04, 0x05
        /*00ea*/ 	.short	(.L_2365 - .L_2364)
.L_2364:
        /*00ec*/ 	.word	0x00000080
        /*00f0*/ 	.word	0x00000001
        /*00f4*/ 	.word	0x00000001


	//----- nvinfo : EIATTR_CRS_STACK_SIZE
	.align		4
.L_2365:
        /*00f8*/ 	.byte	0x04, 0x1e
        /*00fa*/ 	.short	(.L_2367 - .L_2366)
.L_2366:
        /*00fc*/ 	.word	0x00000000
.L_2367:


//--------------------- .nv.info._ZN10layer_norm13ln_bwd_kernelINS_13Kernel_traitsIf13__nv_bfloat16S2_S2_fjLj1536ELj1ELj1ELj4ELj8ENS_18Kernel_traits_baseILj1536EfS2_S2_S2_fjLj128EEEEELb1ELb0ELb0ELb0EEEvNS_9BwdParamsE --------------------------
	.section	.nv.info._ZN10layer_norm13ln_bwd_kernelINS_13Kernel_traitsIf13__nv_bfloat16S2_S2_fjLj1536ELj1ELj1ELj4ELj8ENS_18Kernel_traits_baseILj1536EfS2_S2_S2_fjLj128EEEEELb1ELb0ELb0ELb0EEEvNS_9BwdParamsE,"",@"SHT_CUDA_INFO"
	.sectionflags	@""
	.align	4


	//----- nvinfo : EIATTR_CUDA_API_VERSION
	.align		4
        /*0000*/ 	.byte	0x04, 0x37
        /*0002*/ 	.short	(.L_2369 - .L_2368)
.L_2368:
        /*0004*/ 	.word	0x00000082


	//----- nvinfo : EIATTR_SW2861232_WAR
	.align		4
.L_2369:
        /*0008*/ 	.byte	0x01, 0x35
	.zero		2


	//----- nvinfo : EIATTR_PARAM_CBANK
	.align		4
        /*000c*/ 	.byte	0x04, 0x0a
        /*000e*/ 	.short	(.L_2371 - .L_2370)
	.align		4
.L_2370:
        /*0010*/ 	.word	index@(.nv.constant0._ZN10layer_norm13ln_bwd_kernelINS_13Kernel_traitsIf13__nv_bfloat16S2_S2_fjLj1536ELj1ELj1ELj4ELj8ENS_18Kernel_traits_baseILj1536EfS2_S2_S2_fjLj128EEEEELb1ELb0ELb0ELb0EEEvNS_9BwdParamsE)
        /*0014*/ 	.short	0x0160
        /*0016*/ 	.short	0x0128


	//----- nvinfo : EIATTR_CBANK_PARAM_SIZE
	.align		4
.L_2371:
        /*0018*/ 	.byte	0x03, 0x19
        /*001a*/ 	.short	0x0128


	//----- nvinfo : EIATTR_KPARAM_INFO
	.align		4
        /*001c*/ 	.byte	0x04, 0x17
        /*001e*/ 	.short	(.L_2373 - .L_2372)
.L_2372:
        /*0020*/ 	.word	0x00000000
        /*0024*/ 	.short	0x0000
        /*0026*/ 	.short	0x0000
        /*0028*/ 	.byte	0x00, 0xf0, 0xa1, 0x04


	//----- nvinfo : EIATTR_MAXREG_COUNT
	.align		4
.L_2373:
        /*002c*/ 	.byte	0x03, 0x1b
        /*002e*/ 	.short	0x00ff


	//----- nvinfo : EIATTR_NUM_BARRIERS
	.align		4
        /*0030*/ 	.byte	0x02, 0x4c
        /*0032*/ 	.byte	0x01
	.zero		1


	//----- nvinfo : EIATTR_MERCURY_ISA_VERSION
	.align		4
        /*0034*/ 	.byte	0x03, 0x5f
        /*0036*/ 	.short	0x0000


	//----- nvinfo : EIATTR_COOP_GROUP_MASK_REGIDS
	.align		4
        /*0038*/ 	.byte	0x04, 0x29
        /*003a*/ 	.short	(.L_2375 - .L_2374)


	//   ....[0]....
.L_2374:
        /*003c*/ 	.word	0xffffffff


	//   ....[1]....
        /*0040*/ 	.word	0xffffffff


	//   ....[2]....
        /*0044*/ 	.word	0xffffffff


	//   ....[3]....
        /*0048*/ 	.word	0xffffffff


	//   ....[4]....
        /*004c*/ 	.word	0xffffffff


	//   ....[5]....
        /*0050*/ 	.word	0xffffffff


	//   ....[6]....
        /*0054*/ 	.word	0xffffffff


	//   ....[7]....
        /*0058*/ 	.word	0xffffffff


	//   ....[8]....
        /*005c*/ 	.word	0xffffffff


	//   ....[9]....
        /*0060*/ 	.word	0xffffffff


	//   ....[10]....
        /*0064*/ 	.word	0xffffffff


	//   ....[11]....
        /*0068*/ 	.word	0xffffffff


	//   ....[12]....
        /*006c*/ 	.word	0xffffffff


	//   ....[13]....
        /*0070*/ 	.word	0xffffffff


	//   ....[14]....
        /*0074*/ 	.word	0xffffffff


	//   ....[15]....
        /*0078*/ 	.word	0xffffffff


	//   ....[16]....
        /*007c*/ 	.word	0xffffffff


	//   ....[17]....
        /*0080*/ 	.word	0xffffffff


	//   ....[18]....
        /*0084*/ 	.word	0xffffffff


	//   ....[19]....
        /*0088*/ 	.word	0xffffffff


	//----- nvinfo : EIATTR_COOP_GROUP_INSTR_OFFSETS
	.align		4
.L_2375:
        /*008c*/ 	.byte	0x04, 0x28
        /*008e*/ 	.short	(.L_2377 - .L_2376)


	//   ....[0]....
.L_2376:
        /*0090*/ 	.word	0x00000f90


	//   ....[1]....
        /*0094*/ 	.word	0x00000fb0


	//   ....[2]....
        /*0098*/ 	.word	0x00000fd0


	//   ....[3]....
        /*009c*/ 	.word	0x00000ff0


	//   ....[4]....
        /*00a0*/ 	.word	0x00001010


	//   ....[5]....
        /*00a4*/ 	.word	0x00001030


	//   ....[6]....
        /*00a8*/ 	.word	0x00001050


	//   ....[7]....
        /*00ac*/ 	.word	0x00001070


	//   ....[8]....
        /*00b0*/ 	.word	0x00001090


	//   ....[9]....
        /*00b4*/ 	.word	0x000010b0


	//   ....[10]....
        /*00b8*/ 	.word	0x000022f0


	//   ....[11]....
        /*00bc*/ 	.word	0x00002370


	//   ....[12]....
        /*00c0*/ 	.word	0x000023f0


	//   ....[13]....
        /*00c4*/ 	.word	0x00002460


	//   ....[14]....
        /*00c8*/ 	.word	0x000024e0


	//   ....[15]....
        /*00cc*/ 	.word	0x00002550


	//   ....[16]....
        /*00d0*/ 	.word	0x000025d0


	//   ....[17]....
        /*00d4*/ 	.word	0x00002640


	//   ....[18]....
        /*00d8*/ 	.word	0x000026c0


	//   ....[19]....
        /*00dc*/ 	.word	0x00002730


	//----- nvinfo : EIATTR_EXIT_INSTR_OFFSETS
	.align		4
.L_2377:
        /*00e0*/ 	.byte	0x04, 0x1c
        /*00e2*/ 	.short	(.L_2379 - .L_2378)


	//   ....[0]....
.L_2378:
        /*00e4*/ 	.word	0x00002230


	//   ....[1]....
        /*00e8*/ 	.word	0x00002290


	//----- nvinfo : EIATTR_MAX_THREADS
	.align		4
.L_2379:
        /*00ec*/ 	.byte	0x04, 0x05
        /*00ee*/ 	.short	(.L_2381 - .L_2380)
.L_2380:
        /*00f0*/ 	.word	0x00000080
        /*00f4*/ 	.word	0x00000001
        /*00f8*/ 	.word	0x00000001


	//----- nvinfo : EIATTR_CRS_STACK_SIZE
	.align		4
.L_2381:
        /*00fc*/ 	.byte	0x04, 0x1e
        /*00fe*/ 	.short	(.L_2383 - .L_2382)
.L_2382:
        /*0100*/ 	.word	0x00000000
.L_2383:


//--------------------- .nv.info._ZN10layer_norm13ln_bwd_kernelINS_13Kernel_traitsIf13__nv_bfloat16S2_S2_fjLj1536ELj1ELj1ELj4ELj8ENS_18Kernel_traits_baseILj1536EfS2_S2_S2_fjLj128EEEEELb1ELb0ELb0ELb1EEEvNS_9BwdParamsE --------------------------
	.section	.nv.info._ZN10layer_norm13ln_bwd_kernelINS_13Kernel_traitsIf13__nv_bfloat16S2_S2_fjLj1536ELj1ELj1ELj4ELj8ENS_18Kernel_traits_baseILj1536EfS2_S2_S2_fjLj128EEEEELb1ELb0ELb0ELb1EEEvNS_9BwdParamsE,"",@"SHT_CUDA_INFO"
	.sectionflags	@""
	.align	4


	//----- nvinfo : EIATTR_CUDA_API_VERSION
	.align		4
        /*0000*/ 	.byte	0x04, 0x37
        /*0002*/ 	.short	(.L_2385 - .L_2384)
.L_2384:
        /*0004*/ 	.word	0x00000082


	//----- nvinfo : EIATTR_SW2861232_WAR
	.align		4
.L_2385:
        /*0008*/ 	.byte	0x01, 0x35
	.zero		2


	//----- nvinfo : EIATTR_PARAM_CBANK
	.align		4
        /*000c*/ 	.byte	0x04, 0x0a
        /*000e*/ 	.short	(.L_2387 - .L_2386)
	.align		4
.L_2386:
        /*0010*/ 	.word	index@(.nv.constant0._ZN10layer_norm13ln_bwd_kernelINS_13Kernel_traitsIf13__nv_bfloat16S2_S2_fjLj1536ELj1ELj1ELj4ELj8ENS_18Kernel_traits_baseILj1536EfS2_S2_S2_fjLj128EEEEELb1ELb0ELb0ELb1EEEvNS_9BwdParamsE)
        /*0014*/ 	.short	0x0160
        /*0016*/ 	.short	0x0128


	//----- nvinfo : EIATTR_CBANK_PARAM_SIZE
	.align		4
.L_2387:
        /*0018*/ 	.byte	0x03, 0x19
        /*001a*/ 	.short	0x0128


	//----- nvinfo : EIATTR_KPARAM_INFO
	.align		4
        /*001c*/ 	.byte	0x04, 0x17
        /*001e*/ 	.short	(.L_2389 - .L_2388)
.L_2388:
        /*0020*/ 	.word	0x00000000
        /*0024*/ 	.short	0x0000
        /*0026*/ 	.short	0x0000
        /*0028*/ 	.byte	0x00, 0xf0, 0xa1, 0x04


	//----- nvinfo : EIATTR_MAXREG_COUNT
	.align		4
.L_2389:
        /*002c*/ 	.byte	0x03, 0x1b
        /*002e*/ 	.short	0x00ff


	//----- nvinfo : EIATTR_NUM_BARRIERS
	.align		4
        /*0030*/ 	.byte	0x02, 0x4c
        /*0032*/ 	.byte	0x01
	.zero		1


	//----- nvinfo : EIATTR_MERCURY_ISA_VERSION
	.align		4
        /*0034*/ 	.byte	0x03, 0x5f
        /*0036*/ 	.short	0x0000


	//----- nvinfo : EIATTR_COOP_GROUP_MASK_REGIDS
	.align		4
        /*0038*/ 	.byte	0x04, 0x29
        /*003a*/ 	.short	(.L_2391 - .L_2390)


	//   ....[0]....
.L_2390:
        /*003c*/ 	.word	0xffffffff


	//   ....[1]....
        /*0040*/ 	.word	0xffffffff


	//   ....[2]....
        /*0044*/ 	.word	0xffffffff


	//   ....[3]....
        /*0048*/ 	.word	0xffffffff


	//   ....[4]....
        /*004c*/ 	.word	0xffffffff


	//   ....[5]....
        /*0050*/ 	.word	0xffffffff


	//   ....[6]....
        /*0054*/ 	.word	0xffffffff


	//   ....[7]....
        /*0058*/ 	.word	0xffffffff


	//   ....[8]....
        /*005c*/ 	.word	0xffffffff


	//   ....[9]....
        /*0060*/ 	.word	0xffffffff


	//   ....[10]....
        /*0064*/ 	.word	0xffffffff


	//   ....[11]....
        /*0068*/ 	.word	0xffffffff


	//   ....[12]....
        /*006c*/ 	.word	0xffffffff


	//   ....[13]....
        /*0070*/ 	.word	0xffffffff


	//   ....[14]....
        /*0074*/ 	.word	0xffffffff


	//   ....[15]....
        /*0078*/ 	.word	0xffffffff


	//   ....[16]....
        /*007c*/ 	.word	0xffffffff


	//   ....[17]....
        /*0080*/ 	.word	0xffffffff


	//   ....[18]....
        /*0084*/ 	.word	0xffffffff


	//   ....[19]....
        /*0088*/ 	.word	0xffffffff


	//----- nvinfo : EIATTR_COOP_GROUP_INSTR_OFFSETS
	.align		4
.L_2391:
        /*008c*/ 	.byte	0x04, 0x28
        /*008e*/ 	.short	(.L_2393 - .L_2392)


	//   ....[0]....
.L_2392:
        /*0090*/ 	.word	0x00000e60


	//   ....[1]....
        /*0094*/ 	.word	0x00000e80


	//   ....[2]....
        /*0098*/ 	.word	0x00000ea0


	//   ....[3]....
        /*009c*/ 	.word	0x00000ec0


	//   ....[4]....
        /*00a0*/ 	.word	0x00000ee0


	//   ....[5]....
        /*00a4*/ 	.word	0x00000f00


	//   ....[6]....
        /*00a8*/ 	.word	0x00000f20


	//   ....[7]....
        /*00ac*/ 	.word	0x00000f40


	//   ....[8]....
        /*00b0*/ 	.word	0x00000f60


	//   ....[9]....
        /*00b4*/ 	.word	0x00000f80


	//   ....[10]....
        /*00b8*/ 	.word	0x00002140


	//   ....[11]....
        /*00bc*/ 	.word	0x000021c0


	//   ....[12]....
        /*00c0*/ 	.word	0x00002240


	//   ....[13]....
        /*00c4*/ 	.word	0x000022b0


	//   ....[14]....
        /*00c8*/ 	.word	0x00002330


	//   ....[15]....
        /*00cc*/ 	.word	0x000023a0


	//   ....[16]....
        /*00d0*/ 	.word	0x00002420


	//   ....[17]....
        /*00d4*/ 	.word	0x00002490


	//   ....[18]....
        /*00d8*/ 	.word	0x00002510


	//   ....[19]....
        /*00dc*/ 	.word	0x00002580


	//----- nvinfo : EIATTR_EXIT_INSTR_OFFSETS
	.align		4
.L_2393:
        /*00e0*/ 	.byte	0x04, 0x1c
        /*00e2*/ 	.short	(.L_2395 - .L_2394)


	//   ....[0]....
.L_2394:
        /*00e4*/ 	.word	0x000020e0


	//----- nvinfo : EIATTR_MAX_THREADS
	.align		4
.L_2395:
        /*00e8*/ 	.byte	0x04, 0x05
        /*00ea*/ 	.short	(.L_2397 - .L_2396)
.L_2396:
        /*00ec*/ 	.word	0x00000080
        /*00f0*/ 	.word	0x00000001
        /*00f4*/ 	.word	0x00000001


	//----- nvinfo : EIATTR_CRS_STACK_SIZE
	.align		4
.L_2397:
        /*00f8*/ 	.byte	0x04, 0x1e
        /*00fa*/ 	.short	(.L_2399 - .L_2398)
.L_2398:
        /*00fc*/ 	.word	0x00000000
.L_2399:


//--------------------- .nv.info._ZN10layer_norm22ln_bwd_finalize_kernelINS_22Kernel_traits_finalizeILj1536Ef13__nv_bfloat16S2_S2_fjLb0ELj1024ELj4ENS_18Kernel_traits_baseILj1536EfS2_S2_S2_fjLj1024EEEEELb0ELb0EEEvNS_9BwdParamsE --------------------------
	.section	.nv.info._ZN10layer_norm22ln_bwd_finalize_kernelINS_22Kernel_traits_finalizeILj1536Ef13__nv_bfloat16S2_S2_fjLb0ELj1024ELj4ENS_18Kernel_traits_baseILj1536EfS2_S2_S2_fjLj1024EEEEELb0ELb0EEEvNS_9BwdParamsE,"",@"SHT_CUDA_INFO"
	.sectionflags	@""
	.align	4


	//----- nvinfo : EIATTR_CUDA_API_VERSION
	.align		4
        /*0000*/ 	.byte	0x04, 0x37
        /*0002*/ 	.short	(.L_2401 - .L_2400)
.L_2400:
        /*0004*/ 	.word	0x00000082


	//----- nvinfo : EIATTR_SW2861232_WAR
	.align		4
.L_2401:
        /*0008*/ 	.byte	0x01, 0x35
	.zero		2


	//----- nvinfo : EIATTR_PARAM_CBANK
	.align		4
        /*000c*/ 	.byte	0x04, 0x0a
        /*000e*/ 	.short	(.L_2403 - .L_2402)
	.align		4
.L_2402:
        /*0010*/ 	.word	index@(.nv.constant0._ZN10layer_norm22ln_bwd_finalize_kernelINS_22Kernel_traits_finalizeILj1536Ef13__nv_bfloat16S2_S2_fjLb0ELj1024ELj4ENS_18Kernel_traits_baseILj1536EfS2_S2_S2_fjLj1024EEEEELb0ELb0EEEvNS_9BwdParamsE)
        /*0014*/ 	.short	0x0160
        /*0016*/ 	.short	0x0128


	//----- nvinfo : EIATTR_CBANK_PARAM_SIZE
	.align		4
.L_2403:
        /*0018*/ 	.byte	0x03, 0x19
        /*001a*/ 	.short	0x0128


	//----- nvinfo : EIATTR_KPARAM_INFO
	.align		4
        /*001c*/ 	.byte	0x04, 0x17
        /*001e*/ 	.short	(.L_2405 - .L_2404)
.L_2404:
        /*0020*/ 	.word	0x00000000
        /*0024*/ 	.short	0x0000
        /*0026*/ 	.short	0x0000
        /*0028*/ 	.byte	0x00, 0xf0, 0xa1, 0x04


	//----- nvinfo : EIATTR_MAXREG_COUNT
	.align		4
.L_2405:
        /*002c*/ 	.byte	0x03, 0x1b
        /*002e*/ 	.short	0x0040


	//----- nvinfo : EIATTR_NUM_BARRIERS
	.align		4
        /*0030*/ 	.byte	0x02, 0x4c
        /*0032*/ 	.byte	0x01
	.zero		1


	//----- nvinfo : EIATTR_MERCURY_ISA_VERSION
	.align		4
        /*0034*/ 	.byte	0x03, 0x5f
        /*0036*/ 	.short	0x0000


	//----- nvinfo : EIATTR_COOP_GROUP_MASK_REGIDS
	.align		4
        /*0038*/ 	.byte	0x04, 0x29
        /*003a*/ 	.short	(.L_2407 - .L_2406)


	//   ....[0]....
.L_2406:
        /*003c*/ 	.word	0xffffffff


	//   ....[1]....
        /*0040*/ 	.word	0xffffffff


	//   ....[2]....
        /*0044*/ 	.word	0xffffffff


	//   ....[3]....
        /*0048*/ 	.word	0xffffffff


	//   ....[4]....
        /*004c*/ 	.word	0xffffffff


	//   ....[5]....
        /*0050*/ 	.word	0xffffffff


	//   ....[6]....
        /*0054*/ 	.word	0xffffffff


	//   ....[7]....
        /*0058*/ 	.word	0xffffffff


	//   ....[8]....
        /*005c*/ 	.word	0xffffffff


	//   ....[9]....
        /*0060*/ 	.word	0xffffffff


	//   ....[10]....
        /*0064*/ 	.word	0xffffffff


	//   ....[11]....
        /*0068*/ 	.word	0xffffffff


	//   ....[12]....
        /*006c*/ 	.word	0xffffffff


	//   ....[13]....
        /*0070*/ 	.word	0xffffffff


	//   ....[14]....
        /*0074*/ 	.word	0xffffffff


	//   ....[15]....
        /*0078*/ 	.word	0xffffffff


	//   ....[16]....
        /*007c*/ 	.word	0xffffffff


	//   ....[17]....
        /*0080*/ 	.word	0xffffffff


	//   ....[18]....
        /*0084*/ 	.word	0xffffffff


	//   ....[19]....
        /*0088*/ 	.word	0xffffffff


	//----- nvinfo : EIATTR_COOP_GROUP_INSTR_OFFSETS
	.align		4
.L_2407:
        /*008c*/ 	.byte	0x04, 0x28
        /*008e*/ 	.short	(.L_2409 - .L_2408)


	//   ....[0]....
.L_2408:
        /*0090*/ 	.word	0x00000820


	//   ....[1]....
        /*0094*/ 	.word	0x00000850


	//   ....[2]....
        /*0098*/ 	.word	0x00000860


	//   ....[3]....
        /*009c*/ 	.word	0x00000890


	//   ....[4]....
        /*00a0*/ 	.word	0x000008a0


	//   ....[5]....
        /*00a4*/ 	.word	0x000008d0


	//   ....[6]....
        /*00a8*/ 	.word	0x000008f0


	//   ....[7]....
        /*00ac*/ 	.word	0x00000900


	//   ....[8]....
        /*00b0*/ 	.word	0x00000930


	//   ....[9]....
        /*00b4*/ 	.word	0x00000940


	//   ....[10]....
        /*00b8*/ 	.word	0x00000b30


	//   ....[11]....
        /*00bc*/ 	.word	0x00000ba0


	//   ....[12]....
        /*00c0*/ 	.word	0x00000c00


	//   ....[13]....
        /*00c4*/ 	.word	0x00000c60


	//   ....[14]....
        /*00c8*/ 	.word	0x00000cd0


	//   ....[15]....
        /*00cc*/ 	.word	0x00000d40


	//   ....[16]....
        /*00d0*/ 	.word	0x00000da0


	//   ....[17]....
        /*00d4*/ 	.word	0x00000e00


	//   ....[18]....
        /*00d8*/ 	.word	0x00000e60


	//   ....[19]....
        /*00dc*/ 	.word	0x00000ec0


	//----- nvinfo : EIATTR_EXIT_INSTR_OFFSETS
	.align		4
.L_2409:
        /*00e0*/ 	.byte	0x04, 0x1c
        /*00e2*/ 	.short	(.L_2411 - .L_2410)


	//   ....[0]....
.L_2410:
        /*00e4*/ 	.word	0x00000070


	//   ....[1]....
        /*00e8*/ 	.word	0x00000ad0


	//----- nvinfo : EIATTR_MAX_THREADS
	.align		4
.L_2411:
        /*00ec*/ 	.byte	0x04, 0x05
        /*00ee*/ 	.short	(.L_2413 - .L_2412)
.L_2412:
        /*00f0*/ 	.word	0x00000400
        /*00f4*/ 	.word	0x00000001
        /*00f8*/ 	.word	0x00000001


	//----- nvinfo : EIATTR_CRS_STACK_SIZE
	.align		4
.L_2413:
        /*00fc*/ 	.byte	0x04, 0x1e
        /*00fe*/ 	.short	(.L_2415 - .L_2414)
.L_2414:
        /*0100*/ 	.word	0x00000000
.L_2415:


//--------------------- .nv.info._ZN10layer_norm13ln_bwd_kernelINS_13Kernel_traitsIf13__nv_bfloat16S2_S2_fjLj1536ELj1ELj1ELj4ELj8ENS_18Kernel_traits_baseILj1536EfS2_S2_S2_fjLj128EEEEELb1ELb0ELb1ELb0EEEvNS_9BwdParamsE --------------------------
	.section	.nv.info._ZN10layer_norm13ln_bwd_kernelINS_13Kernel_traitsIf13__nv_bfloat16S2_S2_fjLj1536ELj1ELj1ELj4ELj8ENS_18Kernel_traits_baseILj1536EfS2_S2_S2_fjLj128EEEEELb1ELb0ELb1ELb0EEEvNS_9BwdParamsE,"",@"SHT_CUDA_INFO"
	.sectionflags	@""
	.align	4


	//----- nvinfo : EIATTR_CUDA_API_VERSION
	.align		4
        /*0000*/ 	.byte	0x04, 0x37
        /*0002*/ 	.short	(.L_2417 - .L_2416)
.L_2416:
        /*0004*/ 	.word	0x00000082


	//----- nvinfo : EIATTR_SW2861232_WAR
	.align		4
.L_2417:
        /*0008*/ 	.byte	0x01, 0x35
	.zero		2


	//----- nvinfo : EIATTR_PARAM_CBANK
	.align		4
        /*000c*/ 	.byte	0x04, 0x0a
        /*000e*/ 	.short	(.L_2419 - .L_2418)
	.align		4
.L_2418:
        /*0010*/ 	.word	index@(.nv.constant0._ZN10layer_norm13ln_bwd_kernelINS_13Kernel_traitsIf13__nv_bfloat16S2_S2_fjLj1536ELj1ELj1ELj4ELj8ENS_18Kernel_traits_baseILj1536EfS2_S2_S2_fjLj128EEEEELb1ELb0ELb1ELb0EEEvNS_9BwdParamsE)
        /*0014*/ 	.short	0x0160
        /*0016*/ 	.short	0x0128


	//----- nvinfo : EIATTR_CBANK_PARAM_SIZE
	.align		4
.L_2419:
        /*0018*/ 	.byte	0x03, 0x19
        /*001a*/ 	.short	0x0128


	//----- nvinfo : EIATTR_KPARAM_INFO
	.align		4
        /*001c*/ 	.byte	0x04, 0x17
        /*001e*/ 	.short	(.L_2421 - .L_2420)
.L_2420:
        /*0020*/ 	.word	0x00000000
        /*0024*/ 	.short	0x0000
        /*0026*/ 	.short	0x0000
        /*0028*/ 	.byte	0x00, 0xf0, 0xa1, 0x04


	//----- nvinfo : EIATTR_MAXREG_COUNT
	.align		4
.L_2421:
        /*002c*/ 	.byte	0x03, 0x1b
        /*002e*/ 	.short	0x00ff


	//----- nvinfo : EIATTR_NUM_BARRIERS
	.align		4
        /*0030*/ 	.byte	0x02, 0x4c
        /*0032*/ 	.byte	0x01
	.zero		1


	//----- nvinfo : EIATTR_MERCURY_ISA_VERSION
	.align		4
        /*0034*/ 	.byte	0x03, 0x5f
        /*0036*/ 	.short	0x0000


	//----- nvinfo : EIATTR_COOP_GROUP_MASK_REGIDS
	.align		4
        /*0038*/ 	.byte	0x04, 0x29
        /*003a*/ 	.short	(.L_2423 - .L_2422)


	//   ....[0]....
.L_2422:
        /*003c*/ 	.word	0xffffffff


	//   ....[1]....
        /*0040*/ 	.word	0xffffffff


	//   ....[2]....
        /*0044*/ 	.word	0xffffffff


	//   ....[3]....
        /*0048*/ 	.word	0xffffffff


	//   ....[4]....
        /*004c*/ 	.word	0xffffffff


	//   ....[5]....
        /*0050*/ 	.word	0xffffffff


	//   ....[6]....
        /*0054*/ 	.word	0xffffffff


	//   ....[7]....
        /*0058*/ 	.word	0xffffffff


	//   ....[8]....
        /*005c*/ 	.word	0xffffffff


	//   ....[9]....
        /*0060*/ 	.word	0xffffffff


	//   ....[10]....
        /*0064*/ 	.word	0xffffffff


	//   ....[11]....
        /*0068*/ 	.word	0xffffffff


	//   ....[12]....
        /*006c*/ 	.word	0xffffffff


	//   ....[13]....
        /*0070*/ 	.word	0xffffffff


	//   ....[14]....
        /*0074*/ 	.word	0xffffffff


	//   ....[15]....
        /*0078*/ 	.word	0xffffffff


	//   ....[16]....
        /*007c*/ 	.word	0xffffffff


	//   ....[17]....
        /*0080*/ 	.word	0xffffffff


	//   ....[18]....
        /*0084*/ 	.word	0xffffffff


	//   ....[19]....
        /*0088*/ 	.word	0xffffffff


	//----- nvinfo : EIATTR_COOP_GROUP_INSTR_OFFSETS
	.align		4
.L_2423:
        /*008c*/ 	.byte	0x04, 0x28
        /*008e*/ 	.short	(.L_2425 - .L_2424)


	//   ....[0]....
.L_2424:
        /*0090*/ 	.word	0x00001280


	//   ....[1]....
        /*0094*/ 	.word	0x000012a0


	//   ....[2]....
        /*0098*/ 	.word	0x000012c0


	//   ....[3]....
        /*009c*/ 	.word	0x000012e0


	//   ....[4]....
        /*00a0*/ 	.word	0x00001300


	//   ....[5]....
        /*00a4*/ 	.word	0x00001320


	//   ....[6]....
        /*00a8*/ 	.word	0x00001340


	//   ....[7]....
        /*00ac*/ 	.word	0x00001360


	//   ....[8]....
        /*00b0*/ 	.word	0x00001380


	//   ....[9]....
        /*00b4*/ 	.word	0x000013a0


	//   ....[10]....
        /*00b8*/ 	.word	0x00002df0


	//   ....[11]....
        /*00bc*/ 	.word	0x00002e70


	//   ....[12]....
        /*00c0*/ 	.word	0x00002ef0


	//   ....[13]....
        /*00c4*/ 	.word	0x00002f60


	//   ....[14]....
        /*00c8*/ 	.word	0x00002fe0


	//   ....[15]....
        /*00cc*/ 	.word	0x00003050


	//   ....[16]....
        /*00d0*/ 	.word	0x000030d0


	//   ....[17]....
        /*00d4*/ 	.word	0x00003140


	//   ....[18]....
        /*00d8*/ 	.word	0x000031c0


	//   ....[19]....
        /*00dc*/ 	.word	0x00003230


	//----- nvinfo : EIATTR_EXIT_INSTR_OFFSETS
	.align		4
.L_2425:
        /*00e0*/ 	.byte	0x04, 0x1c
        /*00e2*/ 	.short	(.L_2427 - .L_2426)


	//   ....[0]....
.L_2426:
        /*00e4*/ 	.word	0x00002d30


	//   ....[1]....
        /*00e8*/ 	.word	0x00002d90


	//----- nvinfo : EIATTR_MAX_THREADS
	.align		4
.L_2427:
        /*00ec*/ 	.byte	0x04, 0x05
        /*00ee*/ 	.short	(.L_2429 - .L_2428)
.L_2428:
        /*00f0*/ 	.word	0x00000080
        /*00f4*/ 	.word	0x00000001
        /*00f8*/ 	.word	0x00000001


	//----- nvinfo : EIATTR_CRS_STACK_SIZE
	.align		4
.L_2429:
        /*00fc*/ 	.byte	0x04, 0x1e
        /*00fe*/ 	.short	(.L_2431 - .L_2430)
.L_2430:
        /*0100*/ 	.word	0x00000000
.L_2431:


//--------------------- .nv.info._ZN10layer_norm22ln_bwd_finalize_kernelINS_22Kernel_traits_finalizeILj1536Ef13__nv_bfloat16S2_S2_fjLb0ELj1024ELj4ENS_18Kernel_traits_baseILj1536EfS2_S2_S2_fjLj1024EEEEELb0ELb1EEEvNS_9BwdParamsE --------------------------
	.section	.nv.info._ZN10layer_norm22ln_bwd_finalize_kernelINS_22Kernel_traits_finalizeILj1536Ef13__nv_bfloat16S2_S2_fjLb0ELj1024ELj4ENS_18Kernel_traits_baseILj1536EfS2_S2_S2_fjLj1024EEEEELb0ELb1EEEvNS_9BwdParamsE,"",@"SHT_CUDA_INFO"
	.sectionflags	@""
	.align	4


	//----- nvinfo : EIATTR_CUDA_API_VERSION
	.align		4
        /*0000*/ 	.byte	0x04, 0x37
        /*0002*/ 	.short	(.L_2433 - .L_2432)
.L_2432:
        /*0004*/ 	.word	0x00000082


	//----- nvinfo : EIATTR_SW2861232_WAR
	.align		4
.L_2433:
        /*0008*/ 	.byte	0x01, 0x35
	.zero		2


	//----- nvinfo : EIATTR_PARAM_CBANK
	.align		4
        /*000c*/ 	.byte	0x04, 0x0a
        /*000e*/ 	.short	(.L_2435 - .L_2434)
	.align		4
.L_2434:
        /*0010*/ 	.word	index@(.nv.constant0._ZN10layer_norm22ln_bwd_finalize_kernelINS_22Kernel_traits_finalizeILj1536Ef13__nv_bfloat16S2_S2_fjLb0ELj1024ELj4ENS_18Kernel_traits_baseILj1536EfS2_S2_S2_fjLj1024EEEEELb0ELb1EEEvNS_9BwdParamsE)
        /*0014*/ 	.short	0x0160
        /*0016*/ 	.short	0x0128


	//----- nvinfo : EIATTR_CBANK_PARAM_SIZE
	.align		4
.L_2435:
        /*0018*/ 	.byte	0x03, 0x19
        /*001a*/ 	.short	0x0128


	//----- nvinfo : EIATTR_KPARAM_INFO
	.align		4
        /*001c*/ 	.byte	0x04, 0x17
        /*001e*/ 	.short	(.L_2437 - .L_2436)
.L_2436:
        /*0020*/ 	.word	0x00000000
        /*0024*/ 	.short	0x0000
        /*0026*/ 	.short	0x0000
        /*0028*/ 	.byte	0x00, 0xf0, 0xa1, 0x04


	//----- nvinfo : EIATTR_MAXREG_COUNT
	.align		4
.L_2437:
        /*002c*/ 	.byte	0x03, 0x1b
        /*002e*/ 	.short	0x0040


	//----- nvinfo : EIATTR_NUM_BARRIERS
	.align		4
        /*0030*/ 	.byte	0x02, 0x4c
        /*0032*/ 	.byte	0x01
	.zero		1


	//----- nvinfo : EIATTR_MERCURY_ISA_VERSION
	.align		4
        /*0034*/ 	.byte	0x03, 0x5f
        /*0036*/ 	.short	0x0000


	//----- nvinfo : EIATTR_COOP_GROUP_MASK_REGIDS
	.align		4
        /*0038*/ 	.byte	0x04, 0x29
        /*003a*/ 	.short	(.L_2439 - .L_2438)


	//   ....[0]....
.L_2438:
        /*003c*/ 	.word	0xffffffff


	//   ....[1]....
        /*0040*/ 	.word	0xffffffff


	//   ....[2]....
        /*0044*/ 	.word	0xffffffff


	//   ....[3]....
        /*0048*/ 	.word	0xffffffff


	//   ....[4]....
        /*004c*/ 	.word	0xffffffff


	//   ....[5]....
        /*0050*/ 	.word	0xffffffff


	//   ....[6]....
        /*0054*/ 	.word	0xffffffff


	//   ....[7]....
        /*0058*/ 	.word	0xffffffff


	//   ....[8]....
        /*005c*/ 	.word	0xffffffff


	//   ....[9]....
        /*0060*/ 	.word	0xffffffff


	//   ....[10]....
        /*0064*/ 	.word	0xffffffff


	//   ....[11]....
        /*0068*/ 	.word	0xffffffff


	//   ....[12]....
        /*006c*/ 	.word	0xffffffff


	//   ....[13]....
        /*0070*/ 	.word	0xffffffff


	//   ....[14]....
        /*0074*/ 	.word	0xffffffff


	//   ....[15]....
        /*0078*/ 	.word	0xffffffff


	//   ....[16]....
        /*007c*/ 	.word	0xffffffff


	//   ....[17]....
        /*0080*/ 	.word	0xffffffff


	//   ....[18]....
        /*0084*/ 	.word	0xffffffff


	//   ....[19]....
        /*0088*/ 	.word	0xffffffff


	//----- nvinfo : EIATTR_COOP_GROUP_INSTR_OFFSETS
	.align		4
.L_2439:
        /*008c*/ 	.byte	0x04, 0x28
        /*008e*/ 	.short	(.L_2441 - .L_2440)


	//   ....[0]....
.L_2440:
        /*0090*/ 	.word	0x000007f0


	//   ....[1]....
        /*0094*/ 	.word	0x00000820


	//   ....[2]....
        /*0098*/ 	.word	0x00000840


	//   ....[3]....
        /*009c*/ 	.word	0x00000850


	//   ....[4]....
        /*00a0*/ 	.word	0x00000880


	//   ....[5]....
        /*00a4*/ 	.word	0x00000890


	//   ....[6]....
        /*00a8*/ 	.word	0x000008c0


	//   ....[7]....
        /*00ac*/ 	.word	0x000008d0


	//   ....[8]....
        /*00b0*/ 	.word	0x00000900


	//   ....[9]....
        /*00b4*/ 	.word	0x00000910


	//   ....[10]....
        /*00b8*/ 	.word	0x00000ab0


	//   ....[11]....
        /*00bc*/ 	.word	0x00000b30


	//   ....[12]....
        /*00c0*/ 	.word	0x00000b90


	//   ....[13]....
        /*00c4*/ 	.word	0x00000bf0


	//   ....[14]....
        /*00c8*/ 	.word	0x00000c60


	//   ....[15]....
        /*00cc*/ 	.word	0x00000cd0


	//   ....[16]....
        /*00d0*/ 	.word	0x00000d30


	//   ....[17]....
        /*00d4*/ 	.word	0x00000d90


	//   ....[18]....
        /*00d8*/ 	.word	0x00000df0


	//   ....[19]....
        /*00dc*/ 	.word	0x00000e50


	//----- nvinfo : EIATTR_EXIT_INSTR_OFFSETS
	.align		4
.L_2441:
        /*00e0*/ 	.byte	0x04, 0x1c
        /*00e2*/ 	.short	(.L_2443 - .L_2442)


	//   ....[0]....
.L_2442:
        /*00e4*/ 	.word	0x00000070


	//   ....[1]....
        /*00e8*/ 	.word	0x00000a50


	//----- nvinfo : EIATTR_MAX_THREADS
	.align		4
.L_2443:
        /*00ec*/ 	.byte	0x04, 0x05
        /*00ee*/ 	.short	(.L_2445 - .L_2444)
.L_2444:
        /*00f0*/ 	.word	0x00000400
        /*00f4*/ 	.word	0x00000001
        /*00f8*/ 	.word	0x00000001


	//----- nvinfo : EIATTR_CRS_STACK_SIZE
	.align		4
.L_2445:
        /*00fc*/ 	.byte	0x04, 0x1e
        /*00fe*/ 	.short	(.L_2447 - .L_2446)
.L_2446:
        /*0100*/ 	.word	0x00000000
.L_2447:


//--------------------- .nv.info._ZN10layer_norm13ln_bwd_kernelINS_13Kernel_traitsIf13__nv_bfloat16S2_S2_fjLj1536ELj1ELj1ELj4ELj8ENS_18Kernel_traits_baseILj1536EfS2_S2_S2_fjLj128EEEEELb1ELb0ELb1ELb1EEEvNS_9BwdParamsE --------------------------
	.section	.nv.info._ZN10layer_norm13ln_bwd_kernelINS_13Kernel_traitsIf13__nv_bfloat16S2_S2_fjLj1536ELj1ELj1ELj4ELj8ENS_18Kernel_traits_baseILj1536EfS2_S2_S2_fjLj128EEEEELb1ELb0ELb1ELb1EEEvNS_9BwdParamsE,"",@"SHT_CUDA_INFO"
	.sectionflags	@""
	.align	4


	//----- nvinfo : EIATTR_CUDA_API_VERSION
	.align		4
        /*0000*/ 	.byte	0x04, 0x37
        /*0002*/ 	.short	(.L_2449 - .L_2448)
.L_2448:
        /*0004*/ 	.word	0x00000082


	//----- nvinfo : EIATTR_SW2861232_WAR
	.align		4
.L_2449:
        /*0008*/ 	.byte	0x01, 0x35
	.zero		2


	//----- nvinfo : EIATTR_PARAM_CBANK
	.align		4
        /*000c*/ 	.byte	0x04, 0x0a
        /*000e*/ 	.short	(.L_2451 - .L_2450)
	.align		4
.L_2450:
        /*0010*/ 	.word	index@(.nv.constant0._ZN10layer_norm13ln_bwd_kernelINS_13Kernel_traitsIf13__nv_bfloat16S2_S2_fjLj1536ELj1ELj1ELj4ELj8ENS_18Kernel_traits_baseILj1536EfS2_S2_S2_fjLj128EEEEELb1ELb0ELb1ELb1EEEvNS_9BwdParamsE)
        /*0014*/ 	.short	0x0160
        /*0016*/ 	.short	0x0128


	//----- nvinfo : EIATTR_CBANK_PARAM_SIZE
	.align		4
.L_2451:
        /*0018*/ 	.byte	0x03, 0x19
        /*001a*/ 	.short	0x0128


	//----- nvinfo : EIATTR_KPARAM_INFO
	.align		4
        /*001c*/ 	.byte	0x04, 0x17
        /*001e*/ 	.short	(.L_2453 - .L_2452)
.L_2452:
        /*0020*/ 	.word	0x00000000
        /*0024*/ 	.short	0x0000
        /*0026*/ 	.short	0x0000
        /*0028*/ 	.byte	0x00, 0xf0, 0xa1, 0x04


	//----- nvinfo : EIATTR_MAXREG_COUNT
	.align		4
.L_2453:
        /*002c*/ 	.byte	0x03, 0x1b
        /*002e*/ 	.short	0x00ff


	//----- nvinfo : EIATTR_NUM_BARRIERS
	.align		4
        /*0030*/ 	.byte	0x02, 0x4c
        /*0032*/ 	.byte	0x01
	.zero		1


	//----- nvinfo : EIATTR_MERCURY_ISA_VERSION
	.align		4
        /*0034*/ 	.byte	0x03, 0x5f
        /*0036*/ 	.short	0x0000


	//----- nvinfo : EIATTR_COOP_GROUP_MASK_REGIDS
	.align		4
        /*0038*/ 	.byte	0x04, 0x29
        /*003a*/ 	.short	(.L_2455 - .L_2454)


	//   ....[0]....
.L_2454:
        /*003c*/ 	.word	0xffffffff


	//   ....[1]....
        /*0040*/ 	.word	0xffffffff


	//   ....[2]....
        /*0044*/ 	.word	0xffffffff


	//   ....[3]....
        /*0048*/ 	.word	0xffffffff


	//   ....[4]....
        /*004c*/ 	.word	0xffffffff


	//   ....[5]....
        /*0050*/ 	.word	0xffffffff


	//   ....[6]....
        /*0054*/ 	.word	0xffffffff


	//   ....[7]....
        /*0058*/ 	.word	0xffffffff


	//   ....[8]....
        /*005c*/ 	.word	0xffffffff


	//   ....[9]....
        /*0060*/ 	.word	0xffffffff


	//   ....[10]....
        /*0064*/ 	.word	0xffffffff


	//   ....[11]....
        /*0068*/ 	.word	0xffffffff


	//   ....[12]....
        /*006c*/ 	.word	0xffffffff


	//   ....[13]....
        /*0070*/ 	.word	0xffffffff


	//   ....[14]....
        /*0074*/ 	.word	0xffffffff


	//   ....[15]....
        /*0078*/ 	.word	0xffffffff


	//   ....[16]....
        /*007c*/ 	.word	0xffffffff


	//   ....[17]....
        /*0080*/ 	.word	0xffffffff


	//   ....[18]....
        /*0084*/ 	.word	0xffffffff


	//   ....[19]....
        /*0088*/ 	.word	0xffffffff


	//----- nvinfo : EIATTR_COOP_GROUP_INSTR_OFFSETS
	.align		4
.L_2455:
        /*008c*/ 	.byte	0x04, 0x28
        /*008e*/ 	.short	(.L_2457 - .L_2456)


	//   ....[0]....
.L_2456:
        /*0090*/ 	.word	0x00001040


	//   ....[1]....
        /*0094*/ 	.word	0x00001060


	//   ....[2]....
        /*0098*/ 	.word	0x00001080


	//   ....[3]....
        /*009c*/ 	.word	0x000010a0


	//   ....[4]....
        /*00a0*/ 	.word	0x000010c0


	//   ....[5]....
        /*00a4*/ 	.word	0x000010e0


	//   ....[6]....
        /*00a8*/ 	.word	0x00001100


	//   ....[7]....
        /*00ac*/ 	.word	0x00001120


	//   ....[8]....
        /*00b0*/ 	.word	0x00001140


	//   ....[9]....
        /*00b4*/ 	.word	0x00001160


	//   ....[10]....
        /*00b8*/ 	.word	0x00002920


	//   ....[11]....
        /*00bc*/ 	.word	0x000029a0


	//   ....[12]....
        /*00c0*/ 	.word	0x00002a20


	//   ....[13]....
        /*00c4*/ 	.word	0x00002a90


	//   ....[14]....
        /*00c8*/ 	.word	0x00002b10


	//   ....[15]....
        /*00cc*/ 	.word	0x00002b80


	//   ....[16]....
        /*00d0*/ 	.word	0x00002c00


	//   ....[17]....
        /*00d4*/ 	.word	0x00002c70


	//   ....[18]....
        /*00d8*/ 	.word	0x00002cf0


	//   ....[19]....
        /*00dc*/ 	.word	0x00002d60


	//----- nvinfo : EIATTR_EXIT_INSTR_OFFSETS
	.align		4
.L_2457:
        /*00e0*/ 	.byte	0x04, 0x1c
        /*00e2*/ 	.short	(.L_2459 - .L_2458)


	//   ....[0]....
.L_2458:
        /*00e4*/ 	.word	0x000028c0


	//----- nvinfo : EIATTR_MAX_THREADS
	.align		4
.L_2459:
        /*00e8*/ 	.byte	0x04, 0x05
        /*00ea*/ 	.short	(.L_2461 - .L_2460)
.L_2460:
        /*00ec*/ 	.word	0x00000080
        /*00f0*/ 	.word	0x00000001
        /*00f4*/ 	.word	0x00000001


	//----- nvinfo : EIATTR_CRS_STACK_SIZE
	.align		4
.L_2461:
        /*00f8*/ 	.byte	0x04, 0x1e
        /*00fa*/ 	.short	(.L_2463 - .L_2462)
.L_2462:
        /*00fc*/ 	.word	0x00000000
.L_2463:


//--------------------- .nv.info._ZN10layer_norm13ln_bwd_kernelINS_13Kernel_traitsIf13__nv_bfloat16S2_S2_fjLj1536ELj1ELj1ELj4ELj8ENS_18Kernel_traits_baseILj1536EfS2_S2_S2_fjLj128EEEEELb1ELb1ELb0ELb0EEEvNS_9BwdParamsE --------------------------
	.section	.nv.info._ZN10layer_norm13ln_bwd_kernelINS_13Kernel_traitsIf13__nv_bfloat16S2_S2_fjLj1536ELj1ELj1ELj4ELj8ENS_18Kernel_traits_baseILj1536EfS2_S2_S2_fjLj128EEEEELb1ELb1ELb0ELb0EEEvNS_9BwdParamsE,"",@"SHT_CUDA_INFO"
	.sectionflags	@""
	.align	4


	//----- nvinfo : EIATTR_CUDA_API_VERSION
	.align		4
        /*0000*/ 	.byte	0x04, 0x37
        /*0002*/ 	.short	(.L_2465 - .L_2464)
.L_2464:
        /*0004*/ 	.word	0x00000082


	//----- nvinfo : EIATTR_SW2861232_WAR
	.align		4
.L_2465:
        /*0008*/ 	.byte	0x01, 0x35
	.zero		2


	//----- nvinfo : EIATTR_PARAM_CBANK
	.align		4
        /*000c*/ 	.byte	0x04, 0x0a
        /*000e*/ 	.short	(.L_2467 - .L_2466)
	.align		4
.L_2466:
        /*0010*/ 	.word	index@(.nv.constant0._ZN10layer_norm13ln_bwd_kernelINS_13Kernel_traitsIf13__nv_bfloat16S2_S2_fjLj1536ELj1ELj1ELj4ELj8ENS_18Kernel_traits_baseILj1536EfS2_S2_S2_fjLj128EEEEELb1ELb1ELb0ELb0EEEvNS_9BwdParamsE)
        /*0014*/ 	.short	0x0160
        /*0016*/ 	.short	0x0128


	//----- nvinfo : EIATTR_CBANK_PARAM_SIZE
	.align		4
.L_2467:
        /*0018*/ 	.byte	0x03, 0x19
        /*001a*/ 	.short	0x0128


	//----- nvinfo : EIATTR_KPARAM_INFO
	.align		4
        /*001c*/ 	.byte	0x04, 0x17
        /*001e*/ 	.short	(.L_2469 - .L_2468)
.L_2468:
        /*0020*/ 	.word	0x00000000
        /*0024*/ 	.short	0x0000
        /*0026*/ 	.short	0x0000
        /*0028*/ 	.byte	0x00, 0xf0, 0xa1, 0x04


	//----- nvinfo : EIATTR_MAXREG_COUNT
	.align		4
.L_2469:
        /*002c*/ 	.byte	0x03, 0x1b
        /*002e*/ 	.short	0x00ff


	//----- nvinfo : EIATTR_NUM_BARRIERS
	.align		4
        /*0030*/ 	.byte	0x02, 0x4c
        /*0032*/ 	.byte	0x01
	.zero		1


	//----- nvinfo : EIATTR_MERCURY_ISA_VERSION
	.align		4
        /*0034*/ 	.byte	0x03, 0x5f
        /*0036*/ 	.short	0x0000


	//----- nvinfo : EIATTR_COOP_GROUP_MASK_REGIDS
	.align		4
        /*0038*/ 	.byte	0x04, 0x29
        /*003a*/ 	.short	(.L_2471 - .L_2470)


	//   ....[0]....
.L_2470:
        /*003c*/ 	.word	0xffffffff


	//   ....[1]....
        /*0040*/ 	.word	0xffffffff


	//   ....[2]....
        /*0044*/ 	.word	0xffffffff


	//   ....[3]....
        /*0048*/ 	.word	0xffffffff


	//   ....[4]....
        /*004c*/ 	.word	0xffffffff


	//   ....[5]....
        /*0050*/ 	.word	0xffffffff


	//   ....[6]....
        /*0054*/ 	.word	0xffffffff


	//   ....[7]....
        /*0058*/ 	.word	0xffffffff


	//   ....[8]....
        /*005c*/ 	.word	0xffffffff


	//   ....[9]....
        /*0060*/ 	.word	0xffffffff


	//   ....[10]....
        /*0064*/ 	.word	0xffffffff


	//   ....[11]....
        /*0068*/ 	.word	0xffffffff


	//   ....[12]....
        /*006c*/ 	.word	0xffffffff


	//   ....[13]....
        /*0070*/ 	.word	0xffffffff


	//   ....[14]....
        /*0074*/ 	.word	0xffffffff


	//   ....[15]....
        /*0078*/ 	.word	0xffffffff


	//   ....[16]....
        /*007c*/ 	.word	0xffffffff


	//   ....[17]....
        /*0080*/ 	.word	0xffffffff


	//   ....[18]....
        /*0084*/ 	.word	0xffffffff


	//   ....[19]....
        /*0088*/ 	.word	0xffffffff


	//----- nvinfo : EIATTR_COOP_GROUP_INSTR_OFFSETS
	.align		4
.L_2471:
        /*008c*/ 	.byte	0x04, 0x28
        /*008e*/ 	.short	(.L_2473 - .L_2472)


	//   ....[0]....
.L_2472:
        /*0090*/ 	.word	0x00001060


	//   ....[1]....
        /*0094*/ 	.word	0x00001080


	//   ....[2]....
        /*0098*/ 	.word	0x000010a0


	//   ....[3]....
        /*009c*/ 	.word	0x000010c0


	//   ....[4]....
        /*00a0*/ 	.word	0x000010e0


	//   ....[5]....
        /*00a4*/ 	.word	0x00001100


	//   ....[6]....
        /*00a8*/ 	.word	0x00001120


	//   ....[7]....
        /*00ac*/ 	.word	0x00001140


	//   ....[8]....
        /*00b0*/ 	.word	0x00001160


	//   ....[9]....
        /*00b4*/ 	.word	0x00001180


	//   ....[10]....
        /*00b8*/ 	.word	0x000028a0


	//   ....[11]....
        /*00bc*/ 	.word	0x00002920


	//   ....[12]....
        /*00c0*/ 	.word	0x000029a0


	//   ....[13]....
        /*00c4*/ 	.word	0x00002a10


	//   ....[14]....
        /*00c8*/ 	.word	0x00002a90


	//   ....[15]....
        /*00cc*/ 	.word	0x00002b00


	//   ....[16]....
        /*00d0*/ 	.word	0x00002b80


	//   ....[17]....
        /*00d4*/ 	.word	0x00002bf0


	//   ....[18]....
        /*00d8*/ 	.word	0x00002c70


	//   ....[19]....
        /*00dc*/ 	.word	0x00002ce0


	//----- nvinfo : EIATTR_EXIT_INSTR_OFFSETS
	.align		4
.L_2473:
        /*00e0*/ 	.byte	0x04, 0x1c
        /*00e2*/ 	.short	(.L_2475 - .L_2474)


	//   ....[0]....
.L_2474:
        /*00e4*/ 	.word	0x000027c0


	//   ....[1]....
        /*00e8*/ 	.word	0x00002840


	//----- nvinfo : EIATTR_MAX_THREADS
	.align		4
.L_2475:
        /*00ec*/ 	.byte	0x04, 0x05
        /*00ee*/ 	.short	(.L_2477 - .L_2476)
.L_2476:
        /*00f0*/ 	.word	0x00000080
        /*00f4*/ 	.word	0x00000001
        /*00f8*/ 	.word	0x00000001


	//----- nvinfo : EIATTR_CRS_STACK_SIZE
	.align		4
.L_2477:
        /*00fc*/ 	.byte	0x04, 0x1e
        /*00fe*/ 	.short	(.L_2479 - .L_2478)
.L_2478:
        /*0100*/ 	.word	0x00000000
.L_2479:


//--------------------- .nv.info._ZN10layer_norm13ln_bwd_kernelINS_13Kernel_traitsIf13__nv_bfloat16S2_S2_fjLj1536ELj1ELj1ELj4ELj8ENS_18Kernel_traits_baseILj1536EfS2_S2_S2_fjLj128EEEEELb1ELb1ELb0ELb1EEEvNS_9BwdParamsE --------------------------
	.section	.nv.info._ZN10layer_norm13ln_bwd_kernelINS_13Kernel_traitsIf13__nv_bfloat16S2_S2_fjLj1536ELj1ELj1ELj4ELj8ENS_18Kernel_traits_baseILj1536EfS2_S2_S2_fjLj128EEEEELb1ELb1ELb0ELb1EEEvNS_9BwdParamsE,"",@"SHT_CUDA_INFO"
	.sectionflags	@""
	.align	4


	//----- nvinfo : EIATTR_CUDA_API_VERSION
	.align		4
        /*0000*/ 	.byte	0x04, 0x37
        /*0002*/ 	.short	(.L_2481 - .L_2480)
.L_2480:
        /*0004*/ 	.word	0x00000082


	//----- nvinfo : EIATTR_SW2861232_WAR
	.align		4
.L_2481:
        /*0008*/ 	.byte	0x01, 0x35
	.zero		2


	//----- nvinfo : EIATTR_PARAM_CBANK
	.align		4
        /*000c*/ 	.byte	0x04, 0x0a
        /*000e*/ 	.short	(.L_2483 - .L_2482)
	.align		4
.L_2482:
        /*0010*/ 	.word	index@(.nv.constant0._ZN10layer_norm13ln_bwd_kernelINS_13Kernel_traitsIf13__nv_bfloat16S2_S2_fjLj1536ELj1ELj1ELj4ELj8ENS_18Kernel_traits_baseILj1536EfS2_S2_S2_fjLj128EEEEELb1ELb1ELb0ELb1EEEvNS_9BwdParamsE)
        /*0014*/ 	.short	0x0160
        /*0016*/ 	.short	0x0128


	//----- nvinfo : EIATTR_CBANK_PARAM_SIZE
	.align		4
.L_2483:
        /*0018*/ 	.byte	0x03, 0x19
        /*001a*/ 	.short	0x0128


	//----- nvinfo : EIATTR_KPARAM_INFO
	.align		4
        /*001c*/ 	.byte	0x04, 0x17
        /*001e*/ 	.short	(.L_2485 - .L_2484)
.L_2484:
        /*0020*/ 	.word	0x00000000
        /*0024*/ 	.short	0x0000
        /*0026*/ 	.short	0x0000
        /*0028*/ 	.byte	0x00, 0xf0, 0xa1, 0x04


	//----- nvinfo : EIATTR_MAXREG_COUNT
	.align		4
.L_2485:
        /*002c*/ 	.byte	0x03, 0x1b
        /*002e*/ 	.short	0x00ff


	//----- nvinfo : EIATTR_NUM_BARRIERS
	.align		4
        /*0030*/ 	.byte	0x02, 0x4c
        /*0032*/ 	.byte	0x01
	.zero		1


	//----- nvinfo : EIATTR_MERCURY_ISA_VERSION
	.align		4
        /*0034*/ 	.byte	0x03, 0x5f
        /*0036*/ 	.short	0x0000


	//----- nvinfo : EIATTR_COOP_GROUP_MASK_REGIDS
	.align		4
        /*0038*/ 	.byte	0x04, 0x29
        /*003a*/ 	.short	(.L_2487 - .L_2486)


	//   ....[0]....
.L_2486:
        /*003c*/ 	.word	0xffffffff


	//   ....[1]....
        /*0040*/ 	.word	0xffffffff


	//   ....[2]....
        /*0044*/ 	.word	0xffffffff


	//   ....[3]....
        /*0048*/ 	.word	0xffffffff


	//   ....[4]....
        /*004c*/ 	.word	0xffffffff


	//   ....[5]....
        /*0050*/ 	.word	0xffffffff


	//   ....[6]....
        /*0054*/ 	.word	0xffffffff


	//   ....[7]....
        /*0058*/ 	.word	0xffffffff


	//   ....[8]....
        /*005c*/ 	.word	0xffffffff


	//   ....[9]....
        /*0060*/ 	.word	0xffffffff


	//   ....[10]....
        /*0064*/ 	.word	0xffffffff


	//   ....[11]....
        /*0068*/ 	.word	0xffffffff


	//   ....[12]....
        /*006c*/ 	.word	0xffffffff


	//   ....[13]....
        /*0070*/ 	.word	0xffffffff


	//   ....[14]....
        /*0074*/ 	.word	0xffffffff


	//   ....[15]....
        /*0078*/ 	.word	0xffffffff


	//   ....[16]....
        /*007c*/ 	.word	0xffffffff


	//   ....[17]....
        /*0080*/ 	.word	0xffffffff


	//   ....[18]....
        /*0084*/ 	.word	0xffffffff


	//   ....[19]....
        /*0088*/ 	.word	0xffffffff


	//----- nvinfo : EIATTR_COOP_GROUP_INSTR_OFFSETS
	.align		4
.L_2487:
        /*008c*/ 	.byte	0x04, 0x28
        /*008e*/ 	.short	(.L_2489 - .L_2488)


	//   ....[0]....
.L_2488:
        /*0090*/ 	.word	0x00001020


	//   ....[1]....
        /*0094*/ 	.word	0x00001040


	//   ....[2]....
        /*0098*/ 	.word	0x00001060


	//   ....[3]....
        /*009c*/ 	.word	0x00001080


	//   ....[4]....
        /*00a0*/ 	.word	0x000010a0


	//   ....[5]....
        /*00a4*/ 	.word	0x000010c0


	//   ....[6]....
        /*00a8*/ 	.word	0x000010e0


	//   ....[7]....
        /*00ac*/ 	.word	0x00001100


	//   ....[8]....
        /*00b0*/ 	.word	0x00001120


	//   ....[9]....
        /*00b4*/ 	.word	0x00001140


	//   ....[10]....
        /*00b8*/ 	.word	0x00002850


	//   ....[11]....
        /*00bc*/ 	.word	0x000028d0


	//   ....[12]....
        /*00c0*/ 	.word	0x00002950


	//   ....[13]....
        /*00c4*/ 	.word	0x000029c0


	//   ....[14]....
        /*00c8*/ 	.word	0x00002a40


	//   ....[15]....
        /*00cc*/ 	.word	0x00002ab0


	//   ....[16]....
        /*00d0*/ 	.word	0x00002b30


	//   ....[17]....
        /*00d4*/ 	.word	0x00002ba0


	//   ....[18]....
        /*00d8*/ 	.word	0x00002c20


	//   ....[19]....
        /*00dc*/ 	.word	0x00002c90


	//----- nvinfo : EIATTR_EXIT_INSTR_OFFSETS
	.align		4
.L_2489:
        /*00e0*/ 	.byte	0x04, 0x1c
        /*00e2*/ 	.short	(.L_2491 - .L_2490)


	//   ....[0]....
.L_2490:
        /*00e4*/ 	.word	0x000027f0


	//----- nvinfo : EIATTR_MAX_THREADS
	.align		4
.L_2491:
        /*00e8*/ 	.byte	0x04, 0x05
        /*00ea*/ 	.short	(.L_2493 - .L_2492)
.L_2492:
        /*00ec*/ 	.word	0x00000080
        /*00f0*/ 	.word	0x00000001
        /*00f4*/ 	.word	0x00000001


	//----- nvinfo : EIATTR_CRS_STACK_SIZE
	.align		4
.L_2493:
        /*00f8*/ 	.byte	0x04, 0x1e
        /*00fa*/ 	.short	(.L_2495 - .L_2494)
.L_2494:
        /*00fc*/ 	.word	0x00000000
.L_2495:


//--------------------- .nv.info._ZN10layer_norm22ln_bwd_finalize_kernelINS_22Kernel_traits_finalizeILj1536Ef13__nv_bfloat16S2_S2_fjLb1ELj1024ELj4ENS_18Kernel_traits_baseILj1536EfS2_S2_S2_fjLj1024EEEEELb1ELb0EEEvNS_9BwdParamsE --------------------------
	.section	.nv.info._ZN10layer_norm22ln_bwd_finalize_kernelINS_22Kernel_traits_finalizeILj1536Ef13__nv_bfloat16S2_S2_fjLb1ELj1024ELj4ENS_18Kernel_traits_baseILj1536EfS2_S2_S2_fjLj1024EEEEELb1ELb0EEEvNS_9BwdParamsE,"",@"SHT_CUDA_INFO"
	.sectionflags	@""
	.align	4


	//----- nvinfo : EIATTR_CUDA_API_VERSION
	.align		4
        /*0000*/ 	.byte	0x04, 0x37
        /*0002*/ 	.short	(.L_2497 - .L_2496)
.L_2496:
        /*0004*/ 	.word	0x00000082


	//----- nvinfo : EIATTR_SW2861232_WAR
	.align		4
.L_2497:
        /*0008*/ 	.byte	0x01, 0x35
	.zero		2


	//----- nvinfo : EIATTR_PARAM_CBANK
	.align		4
        /*000c*/ 	.byte	0x04, 0x0a
        /*000e*/ 	.short	(.L_2499 - .L_2498)
	.align		4
.L_2498:
        /*0010*/ 	.word	index@(.nv.constant0._ZN10layer_norm22ln_bwd_finalize_kernelINS_22Kernel_traits_finalizeILj1536Ef13__nv_bfloat16S2_S2_fjLb1ELj1024ELj4ENS_18Kernel_traits_baseILj1536EfS2_S2_S2_fjLj1024EEEEELb1ELb0EEEvNS_9BwdParamsE)
        /*0014*/ 	.short	0x0160
        /*0016*/ 	.short	0x0128


	//----- nvinfo : EIATTR_CBANK_PARAM_SIZE
	.align		4
.L_2499:
        /*0018*/ 	.byte	0x03, 0x19
        /*001a*/ 	.short	0x0128


	//----- nvinfo : EIATTR_KPARAM_INFO
	.align		4
        /*001c*/ 	.byte	0x04, 0x17
        /*001e*/ 	.short	(.L_2501 - .L_2500)
.L_2500:
        /*0020*/ 	.word	0x00000000
        /*0024*/ 	.short	0x0000
        /*0026*/ 	.short	0x0000
        /*0028*/ 	.byte	0x00, 0xf0, 0xa1, 0x04


	//----- nvinfo : EIATTR_MAXREG_COUNT
	.align		4
.L_2501:
        /*002c*/ 	.byte	0x03, 0x1b
        /*002e*/ 	.short	0x0040


	//----- nvinfo : EIATTR_NUM_BARRIERS
	.align		4
        /*0030*/ 	.byte	0x02, 0x4c
        /*0032*/ 	.byte	0x01
	.zero		1


	//----- nvinfo : EIATTR_MERCURY_ISA_VERSION
	.align		4
        /*0034*/ 	.byte	0x03, 0x5f
        /*0036*/ 	.short	0x0000


	//----- nvinfo : EIATTR_COOP_GROUP_MASK_REGIDS
	.align		4
        /*0038*/ 	.byte	0x04, 0x29
        /*003a*/ 	.short	(.L_2503 - .L_2502)


	//   ....[0]....
.L_2502:
        /*003c*/ 	.word	0xffffffff


	//   ....[1]....
        /*0040*/ 	.word	0xffffffff


	//   ....[2]....
        /*0044*/ 	.word	0xffffffff


	//   ....[3]....
        /*0048*/ 	.word	0xffffffff


	//   ....[4]....
        /*004c*/ 	.word	0xffffffff


	//   ....[5]....
        /*0050*/ 	.word	0xffffffff


	//   ....[6]....
        /*0054*/ 	.word	0xffffffff


	//   ....[7]....
        /*0058*/ 	.word	0xffffffff


	//   ....[8]....
        /*005c*/ 	.word	0xffffffff


	//   ....[9]....
        /*0060*/ 	.word	0xffffffff


	//   ....[10]....
        /*0064*/ 	.word	0xffffffff


	//   ....[11]....
        /*0068*/ 	.word	0xffffffff


	//   ....[12]....
        /*006c*/ 	.word	0xffffffff


	//   ....[13]....
        /*0070*/ 	.word	0xffffffff


	//   ....[14]....
        /*0074*/ 	.word	0xffffffff


	//   ....[15]....
        /*0078*/ 	.word	0xffffffff


	//   ....[16]....
        /*007c*/ 	.word	0xffffffff


	//   ....[17]....
        /*0080*/ 	.word	0xffffffff


	//   ....[18]....
        /*0084*/ 	.word	0xffffffff


	//   ....[19]....
        /*0088*/ 	.word	0xffffffff


	//   ....[20]....
        /*008c*/ 	.word	0xffffffff


	//   ....[21]....
        /*0090*/ 	.word	0xffffffff


	//   ....[22]....
        /*0094*/ 	.word	0xffffffff


	//   ....[23]....
        /*0098*/ 	.word	0xffffffff


	//   ....[24]....
        /*009c*/ 	.word	0xffffffff


	//   ....[25]....
        /*00a0*/ 	.word	0xffffffff


	//   ....[26]....
        /*00a4*/ 	.word	0xffffffff


	//   ....[27]....
        /*00a8*/ 	.word	0xffffffff


	//   ....[28]....
        /*00ac*/ 	.word	0xffffffff


	//   ....[29]....
        /*00b0*/ 	.word	0xffffffff


	//----- nvinfo : EIATTR_COOP_GROUP_INSTR_OFFSETS
	.align		4
.L_2503:
        /*00b4*/ 	.byte	0x04, 0x28
        /*00b6*/ 	.short	(.L_2505 - .L_2504)


	//   ....[0]....
.L_2504:
        /*00b8*/ 	.word	0x000009d0


	//   ....[1]....
        /*00bc*/ 	.word	0x00000a00


	//   ....[2]....
        /*00c0*/ 	.word	0x00000a10


	//   ....[3]....
        /*00c4*/ 	.word	0x00000a30


	//   ....[4]....
        /*00c8*/ 	.word	0x00000a50


	//   ....[5]....
        /*00cc*/ 	.word	0x00000a60


	//   ....[6]....
        /*00d0*/ 	.word	0x00000a90


	//   ....[7]....
        /*00d4*/ 	.word	0x00000ab0


	//   ....[8]....
        /*00d8*/ 	.word	0x00000ac0


	//   ....[9]....
        /*00dc*/ 	.word	0x00000af0


	//   ....[10]....
        /*00e0*/ 	.word	0x00000b10


	//   ....[11]....
        /*00e4*/ 	.word	0x00000b20


	//   ....[12]....
        /*00e8*/ 	.word	0x00000b50


	//   ....[13]....
        /*00ec*/ 	.word	0x00000b70


	//   ....[14]....
        /*00f0*/ 	.word	0x00000b80


	//   ....[15]....
        /*00f4*/ 	.word	0x00000df0


	//   ....[16]....
        /*00f8*/ 	.word	0x00000e50


	//   ....[17]....
        /*00fc*/ 	.word	0x00000eb0


	//   ....[18]....
        /*0100*/ 	.word	0x00000f10


	//   ....[19]....
        /*0104*/ 	.word	0x00000f80


	//   ....[20]....
        /*0108*/ 	.word	0x00000ff0


	//   ....[21]....
        /*010c*/ 	.word	0x00001050


	//   ....[22]....
        /*0110*/ 	.word	0x000010b0


	//   ....[23]....
        /*0114*/ 	.word	0x00001110


	//   ....[24]....
        /*0118*/ 	.word	0x00001180


	//   ....[25]....
        /*011c*/ 	.word	0x000011f0


	//   ....[26]....
        /*0120*/ 	.word	0x00001250


	//   ....[27]....
        /*0124*/ 	.word	0x000012b0


	//   ....[28]....
        /*0128*/ 	.word	0x00001310


	//   ....[29]....
        /*012c*/ 	.word	0x00001370


	//----- nvinfo : EIATTR_EXIT_INSTR_OFFSETS
	.align		4
.L_2505:
        /*0130*/ 	.byte	0x04, 0x1c
        /*0132*/ 	.short	(.L_2507 - .L_2506)


	//   ....[0]....
.L_2506:
        /*0134*/ 	.word	0x00000070


	//   ....[1]....
        /*0138*/ 	.word	0x00000d90


	//----- nvinfo : EIATTR_MAX_THREADS
	.align		4
.L_2507:
        /*013c*/ 	.byte	0x04, 0x05
        /*013e*/ 	.short	(.L_2509 - .L_2508)
.L_2508:
        /*0140*/ 	.word	0x00000400
        /*0144*/ 	.word	0x00000001
        /*0148*/ 	.word	0x00000001


	//----- nvinfo : EIATTR_CRS_STACK_SIZE
	.align		4
.L_2509:
        /*014c*/ 	.byte	0x04, 0x1e
        /*014e*/ 	.short	(.L_2511 - .L_2510)
.L_2510:
        /*0150*/ 	.word	0x00000000
.L_2511:


//--------------------- .nv.info._ZN10layer_norm13ln_bwd_kernelINS_13Kernel_traitsIf13__nv_bfloat16S2_S2_fjLj1536ELj1ELj1ELj4ELj8ENS_18Kernel_traits_baseILj1536EfS2_S2_S2_fjLj128EEEEELb1ELb1ELb1ELb0EEEvNS_9BwdParamsE --------------------------
	.section	.nv.info._ZN10layer_norm13ln_bwd_kernelINS_13Kernel_traitsIf13__nv_bfloat16S2_S2_fjLj1536ELj1ELj1ELj4ELj8ENS_18Kernel_traits_baseILj1536EfS2_S2_S2_fjLj128EEEEELb1ELb1ELb1ELb0EEEvNS_9BwdParamsE,"",@"SHT_CUDA_INFO"
	.sectionflags	@""
	.align	4


	//----- nvinfo : EIATTR_CUDA_API_VERSION
	.align		4
        /*0000*/ 	.byte	0x04, 0x37
        /*0002*/ 	.short	(.L_2513 - .L_2512)
.L_2512:
        /*0004*/ 	.word	0x00000082


	//----- nvinfo : EIATTR_SW2861232_WAR
	.align		4
.L_2513:
        /*0008*/ 	.byte	0x01, 0x35
	.zero		2


	//----- nvinfo : EIATTR_PARAM_CBANK
	.align		4
        /*000c*/ 	.byte	0x04, 0x0a
        /*000e*/ 	.short	(.L_2515 - .L_2514)
	.align		4
.L_2514:
        /*0010*/ 	.word	index@(.nv.constant0._ZN10layer_norm13ln_bwd_kernelINS_13Kernel_traitsIf13__nv_bfloat16S2_S2_fjLj1536ELj1ELj1ELj4ELj8ENS_18Kernel_traits_baseILj1536EfS2_S2_S2_fjLj128EEEEELb1ELb1ELb1ELb0EEEvNS_9BwdParamsE)
        /*0014*/ 	.short	0x0160
        /*0016*/ 	.short	0x0128


	//----- nvinfo : EIATTR_CBANK_PARAM_SIZE
	.align		4
.L_2515:
        /*0018*/ 	.byte	0x03, 0x19
        /*001a*/ 	.short	0x0128


	//----- nvinfo : EIATTR_KPARAM_INFO
	.align		4
        /*001c*/ 	.byte	0x04, 0x17
        /*001e*/ 	.short	(.L_2517 - .L_2516)
.L_2516:
        /*0020*/ 	.word	0x00000000
        /*0024*/ 	.short	0x0000
        /*0026*/ 	.short	0x0000
        /*0028*/ 	.byte	0x00, 0xf0, 0xa1, 0x04


	//----- nvinfo : EIATTR_MAXREG_COUNT
	.align		4
.L_2517:
        /*002c*/ 	.byte	0x03, 0x1b
        /*002e*/ 	.short	0x00ff


	//----- nvinfo : EIATTR_NUM_BARRIERS
	.align		4
        /*0030*/ 	.byte	0x02, 0x4c
        /*0032*/ 	.byte	0x01
	.zero		1


	//----- nvinfo : EIATTR_MERCURY_ISA_VERSION
	.align		4
        /*0034*/ 	.byte	0x03, 0x5f
        /*0036*/ 	.short	0x0000


	//----- nvinfo : EIATTR_COOP_GROUP_MASK_REGIDS
	.align		4
        /*0038*/ 	.byte	0x04, 0x29
        /*003a*/ 	.short	(.L_2519 - .L_2518)


	//   ....[0]....
.L_2518:
        /*003c*/ 	.word	0xffffffff


	//   ....[1]....
        /*0040*/ 	.word	0xffffffff


	//   ....[2]....
        /*0044*/ 	.word	0xffffffff


	//   ....[3]....
        /*0048*/ 	.word	0xffffffff


	//   ....[4]....
        /*004c*/ 	.word	0xffffffff


	//   ....[5]....
        /*0050*/ 	.word	0xffffffff


	//   ....[6]....
        /*0054*/ 	.word	0xffffffff


	//   ....[7]....
        /*0058*/ 	.word	0xffffffff


	//   ....[8]....
        /*005c*/ 	.word	0xffffffff


	//   ....[9]....
        /*0060*/ 	.word	0xffffffff


	//   ....[10]....
        /*0064*/ 	.word	0xffffffff


	//   ....[11]....
        /*0068*/ 	.word	0xffffffff


	//   ....[12]....
        /*006c*/ 	.word	0xffffffff


	//   ....[13]....
        /*0070*/ 	.word	0xffffffff


	//   ....[14]....
        /*0074*/ 	.word	0xffffffff


	//   ....[15]....
        /*0078*/ 	.word	0xffffffff


	//   ....[16]....
        /*007c*/ 	.word	0xffffffff


	//   ....[17]....
        /*0080*/ 	.word	0xffffffff


	//   ....[18]....
        /*0084*/ 	.word	0xffffffff


	//   ....[19]....
        /*0088*/ 	.word	0xffffffff


	//----- nvinfo : EIATTR_COOP_GROUP_INSTR_OFFSETS
	.align		4
.L_2519:
        /*008c*/ 	.byte	0x04, 0x28
        /*008e*/ 	.short	(.L_2521 - .L_2520)


	//   ....[0]....
.L_2520:
        /*0090*/ 	.word	0x00001320


	//   ....[1]....
        /*0094*/ 	.word	0x00001340


	//   ....[2]....
        /*0098*/ 	.word	0x00001360


	//   ....[3]....
        /*009c*/ 	.word	0x00001380


	//   ....[4]....
        /*00a0*/ 	.word	0x000013a0


	//   ....[5]....
        /*00a4*/ 	.word	0x000013c0


	//   ....[6]....
        /*00a8*/ 	.word	0x000013e0


	//   ....[7]....
        /*00ac*/ 	.word	0x00001400


	//   ....[8]....
        /*00b0*/ 	.word	0x00001420


	//   ....[9]....
        /*00b4*/ 	.word	0x00001440


	//   ....[10]....
        /*00b8*/ 	.word	0x000036e0


	//   ....[11]....
        /*00bc*/ 	.word	0x00003760


	//   ....[12]....
        /*00c0*/ 	.word	0x000037e0


	//   ....[13]....
        /*00c4*/ 	.word	0x00003850


	//   ....[14]....
        /*00c8*/ 	.word	0x000038d0


	//   ....[15]....
        /*00cc*/ 	.word	0x00003940


	//   ....[16]....
        /*00d0*/ 	.word	0x000039c0


	//   ....[17]....
        /*00d4*/ 	.word	0x00003a30


	//   ....[18]....
        /*00d8*/ 	.word	0x00003ab0


	//   ....[19]....
        /*00dc*/ 	.word	0x00003b20


	//----- nvinfo : EIATTR_EXIT_INSTR_OFFSETS
	.align		4
.L_2521:
        /*00e0*/ 	.byte	0x04, 0x1c
        /*00e2*/ 	.short	(.L_2523 - .L_2522)


	//   ....[0]....
.L_2522:
        /*00e4*/ 	.word	0x00003600


	//   ....[1]....
        /*00e8*/ 	.word	0x00003680


	//----- nvinfo : EIATTR_MAX_THREADS
	.align		4
.L_2523:
        /*00ec*/ 	.byte	0x04, 0x05
        /*00ee*/ 	.short	(.L_2525 - .L_2524)
.L_2524:
        /*00f0*/ 	.word	0x00000080
        /*00f4*/ 	.word	0x00000001
        /*00f8*/ 	.word	0x00000001


	//----- nvinfo : EIATTR_CRS_STACK_SIZE
	.align		4
.L_2525:
        /*00fc*/ 	.byte	0x04, 0x1e
        /*00fe*/ 	.short	(.L_2527 - .L_2526)
.L_2526:
        /*0100*/ 	.word	0x00000000
.L_2527:


//--------------------- .nv.info._ZN10layer_norm22ln_bwd_finalize_kernelINS_22Kernel_traits_finalizeILj1536Ef13__nv_bfloat16S2_S2_fjLb1ELj1024ELj4ENS_18Kernel_traits_baseILj1536EfS2_S2_S2_fjLj1024EEEEELb1ELb1EEEvNS_9BwdParamsE --------------------------
	.section	.nv.info._ZN10layer_norm22ln_bwd_finalize_kernelINS_22Kernel_traits_finalizeILj1536Ef13__nv_bfloat16S2_S2_fjLb1ELj1024ELj4ENS_18Kernel_traits_baseILj1536EfS2_S2_S2_fjLj1024EEEEELb1ELb1EEEvNS_9BwdParamsE,"",@"SHT_CUDA_INFO"
	.sectionflags	@""
	.align	4


	//----- nvinfo : EIATTR_CUDA_API_VERSION
	.align		4
        /*0000*/ 	.byte	0x04, 0x37
        /*0002*/ 	.short	(.L_2529 - .L_2528)
.L_2528:
        /*0004*/ 	.word	0x00000082


	//----- nvinfo : EIATTR_SW2861232_WAR
	.align		4
.L_2529:
        /*0008*/ 	.byte	0x01, 0x35
	.zero		2


	//----- nvinfo : EIATTR_PARAM_CBANK
	.align		4
        /*000c*/ 	.byte	0x04, 0x0a
        /*000e*/ 	.short	(.L_2531 - .L_2530)
	.align		4
.L_2530:
        /*0010*/ 	.word	index@(.nv.constant0._ZN10layer_norm22ln_bwd_finalize_kernelINS_22Kernel_traits_finalizeILj1536Ef13__nv_bfloat16S2_S2_fjLb1ELj1024ELj4ENS_18Kernel_traits_baseILj1536EfS2_S2_S2_fjLj1024EEEEELb1ELb1EEEvNS_9BwdParamsE)
        /*0014*/ 	.short	0x0160
        /*0016*/ 	.short	0x0128


	//----- nvinfo : EIATTR_CBANK_PARAM_SIZE
	.align		4
.L_2531:
        /*0018*/ 	.byte	0x03, 0x19
        /*001a*/ 	.short	0x0128


	//----- nvinfo : EIATTR_KPARAM_INFO
	.align		4
        /*001c*/ 	.byte	0x04, 0x17
        /*001e*/ 	.short	(.L_2533 - .L_2532)
.L_2532:
        /*0020*/ 	.word	0x00000000
        /*0024*/ 	.short	0x0000
        /*0026*/ 	.short	0x0000
        /*0028*/ 	.byte	0x00, 0xf0, 0xa1, 0x04


	//----- nvinfo : EIATTR_MAXREG_COUNT
	.align		4
.L_2533:
        /*002c*/ 	.byte	0x03, 0x1b
        /*002e*/ 	.short	0x0040


	//----- nvinfo : EIATTR_NUM_BARRIERS
	.align		4
        /*0030*/ 	.byte	0x02, 0x4c
        /*0032*/ 	.byte	0x01
	.zero		1


	//----- nvinfo : EIATTR_MERCURY_ISA_VERSION
	.align		4
        /*0034*/ 	.byte	0x03, 0x5f
        /*0036*/ 	.short	0x0000


	//----- nvinfo : EIATTR_COOP_GROUP_MASK_REGIDS
	.align		4
        /*0038*/ 	.byte	0x04, 0x29
        /*003a*/ 	.short	(.L_2535 - .L_2534)


	//   ....[0]....
.L_2534:
        /*003c*/ 	.word	0xffffffff


	//   ....[1]....
        /*0040*/ 	.word	0xffffffff


	//   ....[2]....
        /*0044*/ 	.word	0xffffffff


	//   ....[3]....
        /*0048*/ 	.word	0xffffffff


	//   ....[4]....
        /*004c*/ 	.word	0xffffffff


	//   ....[5]....
        /*0050*/ 	.word	0xffffffff


	//   ....[6]....
        /*0054*/ 	.word	0xffffffff


	//   ....[7]....
        /*0058*/ 	.word	0xffffffff


	//   ....[8]....
        /*005c*/ 	.word	0xffffffff


	//   ....[9]....
        /*0060*/ 	.word	0xffffffff


	//   ....[10]....
        /*0064*/ 	.word	0xffffffff


	//   ....[11]....
        /*0068*/ 	.word	0xffffffff


	//   ....[12]....
        /*006c*/ 	.word	0xffffffff


	//   ....[13]....
        /*0070*/ 	.word	0xffffffff


	//   ....[14]....
        /*0074*/ 	.word	0xffffffff


	//   ....[15]....
        /*0078*/ 	.word	0xffffffff


	//   ....[16]....
        /*007c*/ 	.word	0xffffffff


	//   ....[17]....
        /*0080*/ 	.word	0xffffffff


	//   ....[18]....
        /*0084*/ 	.word	0xffffffff


	//   ....[19]....
        /*0088*/ 	.word	0xffffffff


	//   ....[20]....
        /*008c*/ 	.word	0xffffffff


	//   ....[21]....
        /*0090*/ 	.word	0xffffffff


	//   ....[22]....
        /*0094*/ 	.word	0xffffffff


	//   ....[23]....
        /*0098*/ 	.word	0xffffffff


	//   ....[24]....
        /*009c*/ 	.word	0xffffffff


	//   ....[25]....
        /*00a0*/ 	.word	0xffffffff


	//   ....[26]....
        /*00a4*/ 	.word	0xffffffff


	//   ....[27]....
        /*00a8*/ 	.word	0xffffffff


	//   ....[28]....
        /*00ac*/ 	.word	0xffffffff


	//   ....[29]....
        /*00b0*/ 	.word	0xffffffff


	//----- nvinfo : EIATTR_COOP_GROUP_INSTR_OFFSETS
	.align		4
.L_2535:
        /*00b4*/ 	.byte	0x04, 0x28
        /*00b6*/ 	.short	(.L_2537 - .L_2536)


	//   ....[0]....
.L_2536:
        /*00b8*/ 	.word	0x000009a0


	//   ....[1]....
        /*00bc*/ 	.word	0x000009d0


	//   ....[2]....
        /*00c0*/ 	.word	0x000009e0


	//   ....[3]....
        /*00c4*/ 	.word	0x00000a00


	//   ....[4]....
        /*00c8*/ 	.word	0x00000a20


	//   ....[5]....
        /*00cc*/ 	.word	0x00000a30


	//   ....[6]....
        /*00d0*/ 	.word	0x00000a60


	//   ....[7]....
        /*00d4*/ 	.word	0x00000a80


	//   ....[8]....
        /*00d8*/ 	.word	0x00000a90


	//   ....[9]....
        /*00dc*/ 	.word	0x00000ac0


	//   ....[10]....
        /*00e0*/ 	.word	0x00000ae0


	//   ....[11]....
        /*00e4*/ 	.word	0x00000af0


	//   ....[12]....
        /*00e8*/ 	.word	0x00000b20


	//   ....[13]....
        /*00ec*/ 	.word	0x00000b40


	//   ....[14]....
        /*00f0*/ 	.word	0x00000b50


	//   ....[15]....
        /*00f4*/ 	.word	0x00000da0


	//   ....[16]....
        /*00f8*/ 	.word	0x00000e00


	//   ....[17]....
        /*00fc*/ 	.word	0x00000e60


	//   ....[18]....
        /*0100*/ 	.word	0x00000ec0


	//   ....[19]....
        /*0104*/ 	.word	0x00000f30


	//   ....[20]....
        /*0108*/ 	.word	0x00000fa0


	//   ....[21]....
        /*010c*/ 	.word	0x00001000


	//   ....[22]....
        /*0110*/ 	.word	0x00001060


	//   ....[23]....
        /*0114*/ 	.word	0x000010c0


	//   ....[24]....
        /*0118*/ 	.word	0x00001130


	//   ....[25]....
        /*011c*/ 	.word	0x000011a0


	//   ....[26]....
        /*0120*/ 	.word	0x00001200


	//   ....[27]....
        /*0124*/ 	.word	0x00001260


	//   ....[28]....
        /*0128*/ 	.word	0x000012c0


	//   ....[29]....
        /*012c*/ 	.word	0x00001320


	//----- nvinfo : EIATTR_EXIT_INSTR_OFFSETS
	.align		4
.L_2537:
        /*0130*/ 	.byte	0x04, 0x1c
        /*0132*/ 	.short	(.L_2539 - .L_2538)


	//   ....[0]....
.L_2538:
        /*0134*/ 	.word	0x00000070


	//   ....[1]....
        /*0138*/ 	.word	0x00000d40


	//----- nvinfo : EIATTR_MAX_THREADS
	.align		4
.L_2539:
        /*013c*/ 	.byte	0x04, 0x05
        /*013e*/ 	.short	(.L_2541 - .L_2540)
.L_2540:
        /*0140*/ 	.word	0x00000400
        /*0144*/ 	.word	0x00000001
        /*0148*/ 	.word	0x00000001


	//----- nvinfo : EIATTR_CRS_STACK_SIZE
	.align		4
.L_2541:
        /*014c*/ 	.byte	0x04, 0x1e
        /*014e*/ 	.short	(.L_2543 - .L_2542)
.L_2542:
        /*0150*/ 	.word	0x00000000
.L_2543:


//--------------------- .nv.info._ZN10layer_norm13ln_bwd_kernelINS_13Kernel_traitsIf13__nv_bfloat16S2_S2_fjLj1536ELj1ELj1ELj4ELj8ENS_18Kernel_traits_baseILj1536EfS2_S2_S2_fjLj128EEEEELb1ELb1ELb1ELb1EEEvNS_9BwdParamsE --------------------------
	.section	.nv.info._ZN10layer_norm13ln_bwd_kernelINS_13Kernel_traitsIf13__nv_bfloat16S2_S2_fjLj1536ELj1ELj1ELj4ELj8ENS_18Kernel_traits_baseILj1536EfS2_S2_S2_fjLj128EEEEELb1ELb1ELb1ELb1EEEvNS_9BwdParamsE,"",@"SHT_CUDA_INFO"
	.sectionflags	@""
	.align	4


	//----- nvinfo : EIATTR_CUDA_API_VERSION
	.align		4
        /*0000*/ 	.byte	0x04, 0x37
        /*0002*/ 	.short	(.L_2545 - .L_2544)
.L_2544:
        /*0004*/ 	.word	0x00000082


	//----- nvinfo : EIATTR_SW2861232_WAR
	.align		4
.L_2545:
        /*0008*/ 	.byte	0x01, 0x35
	.zero		2


	//----- nvinfo : EIATTR_PARAM_CBANK
	.align		4
        /*000c*/ 	.byte	0x04, 0x0a
        /*000e*/ 	.short	(.L_2547 - .L_2546)
	.align		4
.L_2546:
        /*0010*/ 	.word	index@(.nv.constant0._ZN10layer_norm13ln_bwd_kernelINS_13Kernel_traitsIf13__nv_bfloat16S2_S2_fjLj1536ELj1ELj1ELj4ELj8ENS_18Kernel_traits_baseILj1536EfS2_S2_S2_fjLj128EEEEELb1ELb1ELb1ELb1EEEvNS_9BwdParamsE)
        /*0014*/ 	.short	0x0160
        /*0016*/ 	.short	0x0128


	//----- nvinfo : EIATTR_CBANK_PARAM_SIZE
	.align		4
.L_2547:
        /*0018*/ 	.byte	0x03, 0x19
        /*001a*/ 	.short	0x0128


	//----- nvinfo : EIATTR_KPARAM_INFO
	.align		4
        /*001c*/ 	.byte	0x04, 0x17
        /*001e*/ 	.short	(.L_2549 - .L_2548)
.L_2548:
        /*0020*/ 	.word	0x00000000
        /*0024*/ 	.short	0x0000
        /*0026*/ 	.short	0x0000
        /*0028*/ 	.byte	0x00, 0xf0, 0xa1, 0x04


	//----- nvinfo : EIATTR_MAXREG_COUNT
	.align		4
.L_2549:
        /*002c*/ 	.byte	0x03, 0x1b
        /*002e*/ 	.short	0x00ff


	//----- nvinfo : EIATTR_NUM_BARRIERS
	.align		4
        /*0030*/ 	.byte	0x02, 0x4c
        /*0032*/ 	.byte	0x01
	.zero		1


	//----- nvinfo : EIATTR_MERCURY_ISA_VERSION
	.align		4
        /*0034*/ 	.byte	0x03, 0x5f
        /*0036*/ 	.short	0x0000


	//----- nvinfo : EIATTR_COOP_GROUP_MASK_REGIDS
	.align		4
        /*0038*/ 	.byte	0x04, 0x29
        /*003a*/ 	.short	(.L_2551 - .L_2550)


	//   ....[0]....
.L_2550:
        /*003c*/ 	.word	0xffffffff


	//   ....[1]....
        /*0040*/ 	.word	0xffffffff


	//   ....[2]....
        /*0044*/ 	.word	0xffffffff


	//   ....[3]....
        /*0048*/ 	.word	0xffffffff


	//   ....[4]....
        /*004c*/ 	.word	0xffffffff


	//   ....[5]....
        /*0050*/ 	.word	0xffffffff


	//   ....[6]....
        /*0054*/ 	.word	0xffffffff


	//   ....[7]....
        /*0058*/ 	.word	0xffffffff


	//   ....[8]....
        /*005c*/ 	.word	0xffffffff


	//   ....[9]....
        /*0060*/ 	.word	0xffffffff


	//   ....[10]....
        /*0064*/ 	.word	0xffffffff


	//   ....[11]....
        /*0068*/ 	.word	0xffffffff


	//   ....[12]....
        /*006c*/ 	.word	0xffffffff


	//   ....[13]....
        /*0070*/ 	.word	0xffffffff


	//   ....[14]....
        /*0074*/ 	.word	0xffffffff


	//   ....[15]....
        /*0078*/ 	.word	0xffffffff


	//   ....[16]....
        /*007c*/ 	.word	0xffffffff


	//   ....[17]....
        /*0080*/ 	.word	0xffffffff


	//   ....[18]....
        /*0084*/ 	.word	0xffffffff


	//   ....[19]....
        /*0088*/ 	.word	0xffffffff


	//----- nvinfo : EIATTR_COOP_GROUP_INSTR_OFFSETS
	.align		4
.L_2551:
        /*008c*/ 	.byte	0x04, 0x28
        /*008e*/ 	.short	(.L_2553 - .L_2552)


	//   ....[0]....
.L_2552:
        /*0090*/ 	.word	0x00001160


	//   ....[1]....
        /*0094*/ 	.word	0x00001180


	//   ....[2]....
        /*0098*/ 	.word	0x000011a0


	//   ....[3]....
        /*009c*/ 	.word	0x000011c0


	//   ....[4]....
        /*00a0*/ 	.word	0x000011e0


	//   ....[5]....
        /*00a4*/ 	.word	0x00001200


	//   ....[6]....
        /*00a8*/ 	.word	0x00001220


	//   ....[7]....
        /*00ac*/ 	.word	0x00001240


	//   ....[8]....
        /*00b0*/ 	.word	0x00001270


	//   ....[9]....
        /*00b4*/ 	.word	0x00001280


	//   ....[10]....
        /*00b8*/ 	.word	0x00003280


	//   ....[11]....
        /*00bc*/ 	.word	0x00003300


	//   ....[12]....
        /*00c0*/ 	.word	0x00003380


	//   ....[13]....
        /*00c4*/ 	.word	0x000033f0


	//   ....[14]....
        /*00c8*/ 	.word	0x00003470


	//   ....[15]....
        /*00cc*/ 	.word	0x000034e0


	//   ....[16]....
        /*00d0*/ 	.word	0x00003560


	//   ....[17]....
        /*00d4*/ 	.word	0x000035d0


	//   ....[18]....
        /*00d8*/ 	.word	0x00003650


	//   ....[19]....
        /*00dc*/ 	.word	0x000036c0


	//----- nvinfo : EIATTR_EXIT_INSTR_OFFSETS
	.align		4
.L_2553:
        /*00e0*/ 	.byte	0x04, 0x1c
        /*00e2*/ 	.short	(.L_2555 - .L_2554)


	//   ....[0]....
.L_2554:
        /*00e4*/ 	.word	0x00003220


	//----- nvinfo : EIATTR_MAX_THREADS
	.align		4
.L_2555:
        /*00e8*/ 	.byte	0x04, 0x05
        /*00ea*/ 	.short	(.L_2557 - .L_2556)
.L_2556:
        /*00ec*/ 	.word	0x00000080
        /*00f0*/ 	.word	0x00000001
        /*00f4*/ 	.word	0x00000001


	//----- nvinfo : EIATTR_CRS_STACK_SIZE
	.align		4
.L_2557:
        /*00f8*/ 	.byte	0x04, 0x1e
        /*00fa*/ 	.short	(.L_2559 - .L_2558)
.L_2558:
        /*00fc*/ 	.word	0x00000000
.L_2559:


//--------------------- .nv.info._ZN10layer_norm13ln_bwd_kernelINS_13Kernel_traitsI13__nv_bfloat16S2_fS2_fjLj1536ELj1ELj1ELj4ELj8ENS_18Kernel_traits_baseILj1536ES2_S2_fS2_fjLj128EEEEELb0ELb0ELb0ELb0EEEvNS_9BwdParamsE --------------------------
	.section	.nv.info._ZN10layer_norm13ln_bwd_kernelINS_13Kernel_traitsI13__nv_bfloat16S2_fS2_fjLj1536ELj1ELj1ELj4ELj8ENS_18Kernel_traits_baseILj1536ES2_S2_fS2_fjLj128EEEEELb0ELb0ELb0ELb0EEEvNS_9BwdParamsE,"",@"SHT_CUDA_INFO"
	.sectionflags	@""
	.align	4


	//----- nvinfo : EIATTR_CUDA_API_VERSION
	.align		4
        /*0000*/ 	.byte	0x04, 0x37
        /*0002*/ 	.short	(.L_2561 - .L_2560)
.L_2560:
        /*0004*/ 	.word	0x00000082


	//----- nvinfo : EIATTR_SW2861232_WAR
	.align		4
.L_2561:
        /*0008*/ 	.byte	0x01, 0x35
	.zero		2


	//----- nvinfo : EIATTR_PARAM_CBANK
	.align		4
        /*000c*/ 	.byte	0x04, 0x0a
        /*000e*/ 	.short	(.L_2563 - .L_2562)
	.align		4
.L_2562:
        /*0010*/ 	.word	index@(.nv.constant0._ZN10layer_norm13ln_bwd_kernelINS_13Kernel_traitsI13__nv_bfloat16S2_fS2_fjLj1536ELj1ELj1ELj4ELj8ENS_18Kernel_traits_baseILj1536ES2_S2_fS2_fjLj128EEEEELb0ELb0ELb0ELb0EEEvNS_9BwdParamsE)
        /*0014*/ 	.short	0x0160
        /*0016*/ 	.short	0x0128


	//----- nvinfo : EIATTR_CBANK_PARAM_SIZE
	.align		4
.L_2563:
        /*0018*/ 	.byte	0x03, 0x19
        /*001a*/ 	.short	0x0128


	//----- nvinfo : EIATTR_KPARAM_INFO
	.align		4
        /*001c*/ 	.byte	0x04, 0x17
        /*001e*/ 	.short	(.L_2565 - .L_2564)
.L_2564:
        /*0020*/ 	.word	0x00000000
        /*0024*/ 	.short	0x0000
        /*0026*/ 	.short	0x0000
        /*0028*/ 	.byte	0x00, 0xf0, 0xa1, 0x04


	//----- nvinfo : EIATTR_MAXREG_COUNT
	.align		4
.L_2565:
        /*002c*/ 	.byte	0x03, 0x1b
        /*002e*/ 	.short	0x00ff


	//----- nvinfo : EIATTR_NUM_BARRIERS
	.align		4
        /*0030*/ 	.byte	0x02, 0x4c
        /*0032*/ 	.byte	0x01
	.zero		1


	//----- nvinfo : EIATTR_MERCURY_ISA_VERSION
	.align		4
        /*0034*/ 	.byte	0x03, 0x5f
        /*0036*/ 	.short	0x0000


	//----- nvinfo : EIATTR_COOP_GROUP_MASK_REGIDS
	.align		4
        /*0038*/ 	.byte	0x04, 0x29
        /*003a*/ 	.short	(.L_2567 - .L_2566)


	//   ....[0]....
.L_2566:
        /*003c*/ 	.word	0xffffffff


	//   ....[1]....
        /*0040*/ 	.word	0xffffffff


	//   ....[2]....
        /*0044*/ 	.word	0xffffffff


	//   ....[3]....
        /*0048*/ 	.word	0xffffffff


	//   ....[4]....
        /*004c*/ 	.word	0xffffffff


	//   ....[5]....
        /*0050*/ 	.word	0xffffffff


	//   ....[6]....
        /*0054*/ 	.word	0xffffffff


	//   ....[7]....
        /*0058*/ 	.word	0xffffffff


	//   ....[8]....
        /*005c*/ 	.word	0xffffffff


	//   ....[9]....
        /*0060*/ 	.word	0xffffffff


	//   ....[10]....
        /*0064*/ 	.word	0xffffffff


	//   ....[11]....
        /*0068*/ 	.word	0xffffffff


	//   ....[12]....
        /*006c*/ 	.word	0xffffffff


	//   ....[13]....
        /*0070*/ 	.word	0xffffffff


	//   ....[14]....
        /*0074*/ 	.word	0xffffffff


	//   ....[15]....
        /*0078*/ 	.word	0xffffffff


	//   ....[16]....
        /*007c*/ 	.word	0xffffffff


	//   ....[17]....
        /*0080*/ 	.word	0xffffffff


	//   ....[18]....
        /*0084*/ 	.word	0xffffffff


	//   ....[19]....
        /*0088*/ 	.word	0xffffffff


	//----- nvinfo : EIATTR_COOP_GROUP_INSTR_OFFSETS
	.align		4
.L_2567:
        /*008c*/ 	.byte	0x04, 0x28
        /*008e*/ 	.short	(.L_2569 - .L_2568)


	//   ....[0]....
.L_2568:
        /*0090*/ 	.word	0x00000f60


	//   ....[1]....
        /*0094*/ 	.word	0x00000f80


	//   ....[2]....
        /*0098*/ 	.word	0x00000fa0


	//   ....[3]....
        /*009c*/ 	.word	0x00000fc0


	//   ....[4]....
        /*00a0*/ 	.word	0x00000fe0


	//   ....[5]....
        /*00a4*/ 	.word	0x00001000


	//   ....[6]....
        /*00a8*/ 	.word	0x00001020


	//   ....[7]....
        /*00ac*/ 	.word	0x00001040


	//   ....[8]....
        /*00b0*/ 	.word	0x00001070


	//   ....[9]....
        /*00b4*/ 	.word	0x00001080


	//   ....[10]....
        /*00b8*/ 	.word	0x00001cb0


	//   ....[11]....
        /*00bc*/ 	.word	0x00001d30


	//   ....[12]....
        /*00c0*/ 	.word	0x00001db0


	//   ....[13]....
        /*00c4*/ 	.word	0x00001e20


	//   ....[14]....
        /*00c8*/ 	.word	0x00001ea0


	//   ....[15]....
        /*00cc*/ 	.word	0x00001f10


	//   ....[16]....
        /*00d0*/ 	.word	0x00001f90


	//   ....[17]....
        /*00d4*/ 	.word	0x00002000


	//   ....[18]....
        /*00d8*/ 	.word	0x00002080


	//   ....[19]....
        /*00dc*/ 	.word	0x000020f0


	//----- nvinfo : EIATTR_EXIT_INSTR_OFFSETS
	.align		4
.L_2569:
        /*00e0*/ 	.byte	0x04, 0x1c
        /*00e2*/ 	.short	(.L_2571 - .L_2570)


	//   ....[0]....
.L_2570:
        /*00e4*/ 	.word	0x00001bf0


	//   ....[1]....
        /*00e8*/ 	.word	0x00001c50


	//----- nvinfo : EIATTR_MAX_THREADS
	.align		4
.L_2571:
        /*00ec*/ 	.byte	0x04, 0x05
        /*00ee*/ 	.short	(.L_2573 - .L_2572)
.L_2572:
        /*00f0*/ 	.word	0x00000080
        /*00f4*/ 	.word	0x00000001
        /*00f8*/ 	.word	0x00000001


	//----- nvinfo : EIATTR_CRS_STACK_SIZE
	.align		4
.L_2573:
        /*00fc*/ 	.byte	0x04, 0x1e
        /*00fe*/ 	.short	(.L_2575 - .L_2574)
.L_2574:
        /*0100*/ 	.word	0x00000000
.L_2575:


//--------------------- .nv.info._ZN10layer_norm13ln_bwd_kernelINS_13Kernel_traitsI13__nv_bfloat16S2_fS2_fjLj1536ELj1ELj1ELj4ELj8ENS_18Kernel_traits_baseILj1536ES2_S2_fS2_fjLj128EEEEELb0ELb0ELb0ELb1EEEvNS_9BwdParamsE --------------------------
	.section	.nv.info._ZN10layer_norm13ln_bwd_kernelINS_13Kernel_traitsI13__nv_bfloat16S2_fS2_fjLj1536ELj1ELj1ELj4ELj8ENS_18Kernel_traits_baseILj1536ES2_S2_fS2_fjLj128EEEEELb0ELb0ELb0ELb1EEEvNS_9BwdParamsE,"",@"SHT_CUDA_INFO"
	.sectionflags	@""
	.align	4


	//----- nvinfo : EIATTR_CUDA_API_VERSION
	.align		4
        /*0000*/ 	.byte	0x04, 0x37
        /*0002*/ 	.short	(.L_2577 - .L_2576)
.L_2576:
        /*0004*/ 	.word	0x00000082


	//----- nvinfo : EIATTR_SW2861232_WAR
	.align		4
.L_2577:
        /*0008*/ 	.byte	0x01, 0x35
	.zero		2


	//----- nvinfo : EIATTR_PARAM_CBANK
	.align		4
        /*000c*/ 	.byte	0x04, 0x0a
        /*000e*/ 	.short	(.L_2579 - .L_2578)
	.align		4
.L_2578:
        /*0010*/ 	.word	index@(.nv.constant0._ZN10layer_norm13ln_bwd_kernelINS_13Kernel_traitsI13__nv_bfloat16S2_fS2_fjLj1536ELj1ELj1ELj4ELj8ENS_18Kernel_traits_baseILj1536ES2_S2_fS2_fjLj128EEEEELb0ELb0ELb0ELb1EEEvNS_9BwdParamsE)
        /*0014*/ 	.short	0x0160
        /*0016*/ 	.short	0x0128


	//----- nvinfo : EIATTR_CBANK_PARAM_SIZE
	.align		4
.L_2579:
        /*0018*/ 	.byte	0x03, 0x19
        /*001a*/ 	.short	0x0128


	//----- nvinfo : EIATTR_KPARAM_INFO
	.align		4
        /*001c*/ 	.byte	0x04, 0x17
        /*001e*/ 	.short	(.L_2581 - .L_2580)
.L_2580:
        /*0020*/ 	.word	0x00000000
        /*0024*/ 	.short	0x0000
        /*0026*/ 	.short	0x0000
        /*0028*/ 	.byte	0x00, 0xf0, 0xa1, 0x04


	//----- nvinfo : EIATTR_MAXREG_COUNT
	.align		4
.L_2581:
        /*002c*/ 	.byte	0x03, 0x1b
        /*002e*/ 	.short	0x00ff


	//----- nvinfo : EIATTR_NUM_BARRIERS
	.align		4
        /*0030*/ 	.byte	0x02, 0x4c
        /*0032*/ 	.byte	0x01
	.zero		1


	//----- nvinfo : EIATTR_MERCURY_ISA_VERSION
	.align		4
        /*0034*/ 	.byte	0x03, 0x5f
        /*0036*/ 	.short	0x0000


	//----- nvinfo : EIATTR_COOP_GROUP_MASK_REGIDS
	.align		4
        /*0038*/ 	.byte	0x04, 0x29
        /*003a*/ 	.short	(.L_2583 - .L_2582)


	//   ....[0]....
.L_2582:
        /*003c*/ 	.word	0xffffffff


	//   ....[1]....
        /*0040*/ 	.word	0xffffffff


	//   ....[2]....
        /*0044*/ 	.word	0xffffffff


	//   ....[3]....
        /*0048*/ 	.word	0xffffffff


	//   ....[4]....
        /*004c*/ 	.word	0xffffffff


	//   ....[5]....
        /*0050*/ 	.word	0xffffffff


	//   ....[6]....
        /*0054*/ 	.word	0xffffffff


	//   ....[7]....
        /*0058*/ 	.word	0xffffffff


	//   ....[8]....
        /*005c*/ 	.word	0xffffffff


	//   ....[9]....
        /*0060*/ 	.word	0xffffffff


	//   ....[10]....
        /*0064*/ 	.word	0xffffffff


	//   ....[11]....
        /*0068*/ 	.word	0xffffffff


	//   ....[12]....
        /*006c*/ 	.word	0xffffffff


	//   ....[13]....
        /*0070*/ 	.word	0xffffffff


	//   ....[14]....
        /*0074*/ 	.word	0xffffffff


	//   ....[15]....
        /*0078*/ 	.word	0xffffffff


	//   ....[16]....
        /*007c*/ 	.word	0xffffffff


	//   ....[17]....
        /*0080*/ 	.word	0xffffffff


	//   ....[18]....
        /*0084*/ 	.word	0xffffffff


	//   ....[19]....
        /*0088*/ 	.word	0xffffffff


	//----- nvinfo : EIATTR_COOP_GROUP_INSTR_OFFSETS
	.align		4
.L_2583:
        /*008c*/ 	.byte	0x04, 0x28
        /*008e*/ 	.short	(.L_2585 - .L_2584)


	//   ....[0]....
.L_2584:
        /*0090*/ 	.word	0x00000e20


	//   ....[1]....
        /*0094*/ 	.word	0x00000e40


	//   ....[2]....
        /*0098*/ 	.word	0x00000e60


	//   ....[3]....
        /*009c*/ 	.word	0x00000e80


	//   ....[4]....
        /*00a0*/ 	.word	0x00000ea0


	//   ....[5]....
        /*00a4*/ 	.word	0x00000ec0


	//   ....[6]....
        /*00a8*/ 	.word	0x00000ee0


	//   ....[7]....
        /*00ac*/ 	.word	0x00000f00


	//   ....[8]....
        /*00b0*/ 	.word	0x00000f30


	//   ....[9]....
        /*00b4*/ 	.word	0x00000f40


	//   ....[10]....
        /*00b8*/ 	.word	0x00001b40


	//   ....[11]....
        /*00bc*/ 	.word	0x00001bc0


	//   ....[12]....
        /*00c0*/ 	.word	0x00001c40


	//   ....[13]....
        /*00c4*/ 	.word	0x00001cb0


	//   ....[14]....
        /*00c8*/ 	.word	0x00001d30


	//   ....[15]....
        /*00cc*/ 	.word	0x00001da0


	//   ....[16]....
        /*00d0*/ 	.word	0x00001e20


	//   ....[17]....
        /*00d4*/ 	.word	0x00001e90


	//   ....[18]....
        /*00d8*/ 	.word	0x00001f10


	//   ....[19]....
        /*00dc*/ 	.word	0x00001f80


	//----- nvinfo : EIATTR_EXIT_INSTR_OFFSETS
	.align		4
.L_2585:
        /*00e0*/ 	.byte	0x04, 0x1c
        /*00e2*/ 	.short	(.L_2587 - .L_2586)


	//   ....[0]....
.L_2586:
        /*00e4*/ 	.word	0x00001ae0


	//----- nvinfo : EIATTR_MAX_THREADS
	.align		4
.L_2587:
        /*00e8*/ 	.byte	0x04, 0x05
        /*00ea*/ 	.short	(.L_2589 - .L_2588)
.L_2588:
        /*00ec*/ 	.word	0x00000080
        /*00f0*/ 	.word	0x00000001
        /*00f4*/ 	.word	0x00000001


	//----- nvinfo : EIATTR_CRS_STACK_SIZE
	.align		4
.L_2589:
        /*00f8*/ 	.byte	0x04, 0x1e
        /*00fa*/ 	.short	(.L_2591 - .L_2590)
.L_2590:
        /*00fc*/ 	.word	0x00000000
.L_2591:


//--------------------- .nv.info._ZN10layer_norm13ln_bwd_kernelINS_13Kernel_traitsI13__nv_bfloat16S2_fS2_fjLj1536ELj1ELj1ELj4ELj8ENS_18Kernel_traits_baseILj1536ES2_S2_fS2_fjLj128EEEEELb0ELb0ELb1ELb0EEEvNS_9BwdParamsE --------------------------
	.section	.nv.info._ZN10layer_norm13ln_bwd_kernelINS_13Kernel_traitsI13__nv_bfloat16S2_fS2_fjLj1536ELj1ELj1ELj4ELj8ENS_18Kernel_traits_baseILj1536ES2_S2_fS2_fjLj128EEEEELb0ELb0ELb1ELb0EEEvNS_9BwdParamsE,"",@"SHT_CUDA_INFO"
	.sectionflags	@""
	.align	4


	//----- nvinfo : EIATTR_CUDA_API_VERSION
	.align		4
        /*0000*/ 	.byte	0x04, 0x37
        /*0002*/ 	.short	(.L_2593 - .L_2592)
.L_2592:
        /*0004*/ 	.word	0x00000082


	//----- nvinfo : EIATTR_SW2861232_WAR
	.align		4
.L_2593:
        /*0008*/ 	.byte	0x01, 0x35
	.zero		2


	//----- nvinfo : EIATTR_PARAM_CBANK
	.align		4
        /*000c*/ 	.byte	0x04, 0x0a
        /*000e*/ 	.short	(.L_2595 - .L_2594)
	.align		4
.L_2594:
        /*0010*/ 	.word	index@(.nv.constant0._ZN10layer_norm13ln_bwd_kernelINS_13Kernel_traitsI13__nv_bfloat16S2_fS2_fjLj1536ELj1ELj1ELj4ELj8ENS_18Kernel_traits_baseILj1536ES2_S2_fS2_fjLj128EEEEELb0ELb0ELb1ELb0EEEvNS_9BwdParamsE)
        /*0014*/ 	.short	0x0160
        /*0016*/ 	.short	0x0128


	//----- nvinfo : EIATTR_CBANK_PARAM_SIZE
	.align		4
.L_2595:
        /*0018*/ 	.byte	0x03, 0x19
        /*001a*/ 	.short	0x0128


	//----- nvinfo : EIATTR_KPARAM_INFO
	.align		4
        /*001c*/ 	.byte	0x04, 0x17
        /*001e*/ 	.short	(.L_2597 - .L_2596)
.L_2596:
        /*0020*/ 	.word	0x00000000
        /*0024*/ 	.short	0x0000
        /*0026*/ 	.short	0x0000
        /*0028*/ 	.byte	0x00, 0xf0, 0xa1, 0x04


	//----- nvinfo : EIATTR_MAXREG_COUNT
	.align		4
.L_2597:
        /*002c*/ 	.byte	0x03, 0x1b
        /*002e*/ 	.short	0x00ff


	//----- nvinfo : EIATTR_NUM_BARRIERS
	.align		4
        /*0030*/ 	.byte	0x02, 0x4c
        /*0032*/ 	.byte	0x01
	.zero		1


	//----- nvinfo : EIATTR_MERCURY_ISA_VERSION
	.align		4
        /*0034*/ 	.byte	0x03, 0x5f
        /*0036*/ 	.short	0x0000


	//----- nvinfo : EIATTR_COOP_GROUP_MASK_REGIDS
	.align		4
        /*0038*/ 	.byte	0x04, 0x29
        /*003a*/ 	.short	(.L_2599 - .L_2598)


	//   ....[0]....
.L_2598:
        /*003c*/ 	.word	0xffffffff


	//   ....[1]....
        /*0040*/ 	.word	0xffffffff


	//   ....[2]....
        /*0044*/ 	.word	0xffffffff


	//   ....[3]....
        /*0048*/ 	.word	0xffffffff


	//   ....[4]....
        /*004c*/ 	.word	0xffffffff


	//   ....[5]....
        /*0050*/ 	.word	0xffffffff


	//   ....[6]....
        /*0054*/ 	.word	0xffffffff


	//   ....[7]....
        /*0058*/ 	.word	0xffffffff


	//   ....[8]....
        /*005c*/ 	.word	0xffffffff


	//   ....[9]....
        /*0060*/ 	.word	0xffffffff


	//   ....[10]....
        /*0064*/ 	.word	0xffffffff


	//   ....[11]....
        /*0068*/ 	.word	0xffffffff


	//   ....[12]....
        /*006c*/ 	.word	0xffffffff


	//   ....[13]....
        /*0070*/ 	.word	0xffffffff


	//   ....[14]....
        /*0074*/ 	.word	0xffffffff


	//   ....[15]....
        /*0078*/ 	.word	0xffffffff


	//   ....[16]....
        /*007c*/ 	.word	0xffffffff


	//   ....[17]....
        /*0080*/ 	.word	0xffffffff


	//   ....[18]....
        /*0084*/ 	.word	0xffffffff


	//   ....[19]....
        /*0088*/ 	.word	0xffffffff


	//----- nvinfo : EIATTR_COOP_GROUP_INSTR_OFFSETS
	.align		4
.L_2599:
        /*008c*/ 	.byte	0x04, 0x28
        /*008e*/ 	.short	(.L_2601 - .L_2600)


	//   ....[0]....
.L_2600:
        /*0090*/ 	.word	0x00001120


	//   ....[1]....
        /*0094*/ 	.word	0x00001140


	//   ....[2]....
        /*0098*/ 	.word	0x00001160


	//   ....[3]....
        /*009c*/ 	.word	0x00001180


	//   ....[4]....
        /*00a0*/ 	.word	0x000011a0


	//   ....[5]....
        /*00a4*/ 	.word	0x000011c0


	//   ....[6]....
        /*00a8*/ 	.word	0x000011e0


	//   ....[7]....
        /*00ac*/ 	.word	0x00001200


	//   ....[8]....
        /*00b0*/ 	.word	0x00001220


	//   ....[9]....
        /*00b4*/ 	.word	0x00001240


	//   ....[10]....
        /*00b8*/ 	.word	0x00002670


	//   ....[11]....
        /*00bc*/ 	.word	0x000026f0


	//   ....[12]....
        /*00c0*/ 	.word	0x00002770


	//   ....[13]....
        /*00c4*/ 	.word	0x000027e0


	//   ....[14]....
        /*00c8*/ 	.word	0x00002860


	//   ....[15]....
        /*00cc*/ 	.word	0x000028d0


	//   ....[16]....
        /*00d0*/ 	.word	0x00002950


	//   ....[17]....
        /*00d4*/ 	.word	0x000029c0


	//   ....[18]....
        /*00d8*/ 	.word	0x00002a40


	//   ....[19]....
        /*00dc*/ 	.word	0x00002ab0


	//----- nvinfo : EIATTR_EXIT_INSTR_OFFSETS
	.align		4
.L_2601:
        /*00e0*/ 	.byte	0x04, 0x1c
        /*00e2*/ 	.short	(.L_2603 - .L_2602)


	//   ....[0]....
.L_2602:
        /*00e4*/ 	.word	0x000025b0


	//   ....[1]....
        /*00e8*/ 	.word	0x00002610


	//----- nvinfo : EIATTR_MAX_THREADS
	.align		4
.L_2603:
        /*00ec*/ 	.byte	0x04, 0x05
        /*00ee*/ 	.short	(.L_2605 - .L_2604)
.L_2604:
        /*00f0*/ 	.word	0x00000080
        /*00f4*/ 	.word	0x00000001
        /*00f8*/ 	.word	0x00000001


	//----- nvinfo : EIATTR_CRS_STACK_SIZE
	.align		4
.L_2605:
        /*00fc*/ 	.byte	0x04, 0x1e
        /*00fe*/ 	.short	(.L_2607 - .L_2606)
.L_2606:
        /*0100*/ 	.word	0x00000000
.L_2607:


//--------------------- .nv.info._ZN10layer_norm13ln_bwd_kernelINS_13Kernel_traitsI13__nv_bfloat16S2_fS2_fjLj1536ELj1ELj1ELj4ELj8ENS_18Kernel_traits_baseILj1536ES2_S2_fS2_fjLj128EEEEELb0ELb0ELb1ELb1EEEvNS_9BwdParamsE --------------------------
	.section	.nv.info._ZN10layer_norm13ln_bwd_kernelINS_13Kernel_traitsI13__nv_bfloat16S2_fS2_fjLj1536ELj1ELj1ELj4ELj8ENS_18Kernel_traits_baseILj1536ES2_S2_fS2_fjLj128EEEEELb0ELb0ELb1ELb1EEEvNS_9BwdParamsE,"",@"SHT_CUDA_INFO"
	.sectionflags	@""
	.align	4


	//----- nvinfo : EIATTR_CUDA_API_VERSION
	.align		4
        /*0000*/ 	.byte	0x04, 0x37
        /*0002*/ 	.short	(.L_2609 - .L_2608)
.L_2608:
        /*0004*/ 	.word	0x00000082


	//----- nvinfo : EIATTR_SW2861232_WAR
	.align		4
.L_2609:
        /*0008*/ 	.byte	0x01, 0x35
	.zero		2


	//----- nvinfo : EIATTR_PARAM_CBANK
	.align		4
        /*000c*/ 	.byte	0x04, 0x0a
        /*000e*/ 	.short	(.L_2611 - .L_2610)
	.align		4
.L_2610:
        /*0010*/ 	.word	index@(.nv.constant0._ZN10layer_norm13ln_bwd_kernelINS_13Kernel_traitsI13__nv_bfloat16S2_fS2_fjLj1536ELj1ELj1ELj4ELj8ENS_18Kernel_traits_baseILj1536ES2_S2_fS2_fjLj128EEEEELb0ELb0ELb1ELb1EEEvNS_9BwdParamsE)
        /*0014*/ 	.short	0x0160
        /*0016*/ 	.short	0x0128


	//----- nvinfo : EIATTR_CBANK_PARAM_SIZE
	.align		4
.L_2611:
        /*0018*/ 	.byte	0x03, 0x19
        /*001a*/ 	.short	0x0128


	//----- nvinfo : EIATTR_KPARAM_INFO
	.align		4
        /*001c*/ 	.byte	0x04, 0x17
        /*001e*/ 	.short	(.L_2613 - .L_2612)
.L_2612:
        /*0020*/ 	.word	0x00000000
        /*0024*/ 	.short	0x0000
        /*0026*/ 	.short	0x0000
        /*0028*/ 	.byte	0x00, 0xf0, 0xa1, 0x04


	//----- nvinfo : EIATTR_MAXREG_COUNT
	.align		4
.L_2613:
        /*002c*/ 	.byte	0x03, 0x1b
        /*002e*/ 	.short	0x00ff


	//----- nvinfo : EIATTR_NUM_BARRIERS
	.align		4
        /*0030*/ 	.byte	0x02, 0x4c
        /*0032*/ 	.byte	0x01
	.zero		1


	//----- nvinfo : EIATTR_MERCURY_ISA_VERSION
	.align		4
        /*0034*/ 	.byte	0x03, 0x5f
        /*0036*/ 	.short	0x0000


	//----- nvinfo : EIATTR_COOP_GROUP_MASK_REGIDS
	.align		4
        /*0038*/ 	.byte	0x04, 0x29
        /*003a*/ 	.short	(.L_2615 - .L_2614)


	//   ....[0]....
.L_2614:
        /*003c*/ 	.word	0xffffffff


	//   ....[1]....
        /*0040*/ 	.word	0xffffffff


	//   ....[2]....
        /*0044*/ 	.word	0xffffffff


	//   ....[3]....
        /*0048*/ 	.word	0xffffffff


	//   ....[4]....
        /*004c*/ 	.word	0xffffffff


	//   ....[5]....
        /*0050*/ 	.word	0xffffffff


	//   ....[6]....
        /*0054*/ 	.word	0xffffffff


	//   ....[7]....
        /*0058*/ 	.word	0xffffffff


	//   ....[8]....
        /*005c*/ 	.word	0xffffffff


	//   ....[9]....
        /*0060*/ 	.word	0xffffffff


	//   ....[10]....
        /*0064*/ 	.word	0xffffffff


	//   ....[11]....
        /*0068*/ 	.word	0xffffffff


	//   ....[12]....
        /*006c*/ 	.word	0xffffffff


	//   ....[13]....
        /*0070*/ 	.word	0xffffffff


	//   ....[14]....
        /*0074*/ 	.word	0xffffffff


	//   ....[15]....
        /*0078*/ 	.word	0xffffffff


	//   ....[16]....
        /*007c*/ 	.word	0xffffffff


	//   ....[17]....
        /*0080*/ 	.word	0xffffffff


	//   ....[18]....
        /*0084*/ 	.word	0xffffffff


	//   ....[19]....
        /*0088*/ 	.word	0xffffffff


	//----- nvinfo : EIATTR_COOP_GROUP_INSTR_OFFSETS
	.align		4
.L_2615:
        /*008c*/ 	.byte	0x04, 0x28
        /*008e*/ 	.short	(.L_2617 - .L_2616)


	//   ....[0]....
.L_2616:
        /*0090*/ 	.word	0x00000eb0


	//   ....[1]....
        /*0094*/ 	.word	0x00000ed0


	//   ....[2]....
        /*0098*/ 	.word	0x00000ef0


	//   ....[3]....
        /*009c*/ 	.word	0x00000f10


	//   ....[4]....
        /*00a0*/ 	.word	0x00000f30


	//   ....[5]....
        /*00a4*/ 	.word	0x00000f50


	//   ....[6]....
        /*00a8*/ 	.word	0x00000f70


	//   ....[7]....
        /*00ac*/ 	.word	0x00000f90


	//   ....[8]....
        /*00b0*/ 	.word	0x00000fb0


	//   ....[9]....
        /*00b4*/ 	.word	0x00000fd0


	//   ....[10]....
        /*00b8*/ 	.word	0x00002250


	//   ....[11]....
        /*00bc*/ 	.word	0x000022d0


	//   ....[12]....
        /*00c0*/ 	.word	0x00002350


	//   ....[13]....
        /*00c4*/ 	.word	0x000023c0


	//   ....[14]....
        /*00c8*/ 	.word	0x00002440


	//   ....[15]....
        /*00cc*/ 	.word	0x000024b0


	//   ....[16]....
        /*00d0*/ 	.word	0x00002530


	//   ....[17]....
        /*00d4*/ 	.word	0x000025a0


	//   ....[18]....
        /*00d8*/ 	.word	0x00002620


	//   ....[19]....
        /*00dc*/ 	.word	0x00002690


	//----- nvinfo : EIATTR_EXIT_INSTR_OFFSETS
	.align		4
.L_2617:
        /*00e0*/ 	.byte	0x04, 0x1c
        /*00e2*/ 	.short	(.L_2619 - .L_2618)


	//   ....[0]....
.L_2618:
        /*00e4*/ 	.word	0x000021f0


	//----- nvinfo : EIATTR_MAX_THREADS
	.align		4
.L_2619:
        /*00e8*/ 	.byte	0x04, 0x05
        /*00ea*/ 	.short	(.L_2621 - .L_2620)
.L_2620:
        /*00ec*/ 	.word	0x00000080
        /*00f0*/ 	.word	0x00000001
        /*00f4*/ 	.word	0x00000001


	//----- nvinfo : EIATTR_CRS_STACK_SIZE
	.align		4
.L_2621:
        /*00f8*/ 	.byte	0x04, 0x1e
        /*00fa*/ 	.short	(.L_2623 - .L_2622)
.L_2622:
        /*00fc*/ 	.word	0x00000000
.L_2623:


//--------------------- .nv.info._ZN10layer_norm13ln_bwd_kernelINS_13Kernel_traitsI13__nv_bfloat16S2_fS2_fjLj1536ELj1ELj1ELj4ELj8ENS_18Kernel_traits_baseILj1536ES2_S2_fS2_fjLj128EEEEELb0ELb1ELb0ELb0EEEvNS_9BwdParamsE --------------------------
	.section	.nv.info._ZN10layer_norm13ln_bwd_kernelINS_13Kernel_traitsI13__nv_bfloat16S2_fS2_fjLj1536ELj1ELj1ELj4ELj8ENS_18Kernel_traits_baseILj1536ES2_S2_fS2_fjLj128EEEEELb0ELb1ELb0ELb0EEEvNS_9BwdParamsE,"",@"SHT_CUDA_INFO"
	.sectionflags	@""
	.align	4


	//----- nvinfo : EIATTR_CUDA_API_VERSION
	.align		4
        /*0000*/ 	.byte	0x04, 0x37
        /*0002*/ 	.short	(.L_2625 - .L_2624)
.L_2624:
        /*0004*/ 	.word	0x00000082


	//----- nvinfo : EIATTR_SW2861232_WAR
	.align		4
.L_2625:
        /*0008*/ 	.byte	0x01, 0x35
	.zero		2


	//----- nvinfo : EIATTR_PARAM_CBANK
	.align		4
        /*000c*/ 	.byte	0x04, 0x0a
        /*000e*/ 	.short	(.L_2627 - .L_2626)
	.align		4
.L_2626:
        /*0010*/ 	.word	index@(.nv.constant0._ZN10layer_norm13ln_bwd_kernelINS_13Kernel_traitsI13__nv_bfloat16S2_fS2_fjLj1536ELj1ELj1ELj4ELj8ENS_18Kernel_traits_baseILj1536ES2_S2_fS2_fjLj128EEEEELb0ELb1ELb0ELb0EEEvNS_9BwdParamsE)
        /*0014*/ 	.short	0x0160
        /*0016*/ 	.short	0x0128


	//----- nvinfo : EIATTR_CBANK_PARAM_SIZE
	.align		4
.L_2627:
        /*0018*/ 	.byte	0x03, 0x19
        /*001a*/ 	.short	0x0128


	//----- nvinfo : EIATTR_KPARAM_INFO
	.align		4
        /*001c*/ 	.byte	0x04, 0x17
        /*001e*/ 	.short	(.L_2629 - .L_2628)
.L_2628:
        /*0020*/ 	.word	0x00000000
        /*0024*/ 	.short	0x0000
        /*0026*/ 	.short	0x0000
        /*0028*/ 	.byte	0x00, 0xf0, 0xa1, 0x04


	//----- nvinfo : EIATTR_MAXREG_COUNT
	.align		4
.L_2629:
        /*002c*/ 	.byte	0x03, 0x1b
        /*002e*/ 	.short	0x00ff


	//----- nvinfo : EIATTR_NUM_BARRIERS
	.align		4
        /*0030*/ 	.byte	0x02, 0x4c
        /*0032*/ 	.byte	0x01
	.zero		1


	//----- nvinfo : EIATTR_MERCURY_ISA_VERSION
	.align		4
        /*0034*/ 	.byte	0x03, 0x5f
        /*0036*/ 	.short	0x0000


	//----- nvinfo : EIATTR_COOP_GROUP_MASK_REGIDS
	.align		4
        /*0038*/ 	.byte	0x04, 0x29
        /*003a*/ 	.short	(.L_2631 - .L_2630)


	//   ....[0]....
.L_2630:
        /*003c*/ 	.word	0xffffffff


	//   ....[1]....
        /*0040*/ 	.word	0xffffffff


	//   ....[2]....
        /*0044*/ 	.word	0xffffffff


	//   ....[3]....
        /*0048*/ 	.word	0xffffffff


	//   ....[4]....
        /*004c*/ 	.word	0xffffffff


	//   ....[5]....
        /*0050*/ 	.word	0xffffffff


	//   ....[6]....
        /*0054*/ 	.word	0xffffffff


	//   ....[7]....
        /*0058*/ 	.word	0xffffffff


	//   ....[8]....
        /*005c*/ 	.word	0xffffffff


	//   ....[9]....
        /*0060*/ 	.word	0xffffffff


	//   ....[10]....
        /*0064*/ 	.word	0xffffffff


	//   ....[11]....
        /*0068*/ 	.word	0xffffffff


	//   ....[12]....
        /*006c*/ 	.word	0xffffffff


	//   ....[13]....
        /*0070*/ 	.word	0xffffffff


	//   ....[14]....
        /*0074*/ 	.word	0xffffffff


	//   ....[15]....
        /*0078*/ 	.word	0xffffffff


	//   ....[16]....
        /*007c*/ 	.word	0xffffffff


	//   ....[17]....
        /*0080*/ 	.word	0xffffffff


	//   ....[18]....
        /*0084*/ 	.word	0xffffffff


	//   ....[19]....
        /*0088*/ 	.word	0xffffffff


	//----- nvinfo : EIATTR_COOP_GROUP_INSTR_OFFSETS
	.align		4
.L_2631:
        /*008c*/ 	.byte	0x04, 0x28
        /*008e*/ 	.short	(.L_2633 - .L_2632)


	//   ....[0]....
.L_2632:
        /*0090*/ 	.word	0x00001170


	//   ....[1]....
        /*0094*/ 	.word	0x00001190


	//   ....[2]....
        /*0098*/ 	.word	0x000011b0


	//   ....[3]....
        /*009c*/ 	.word	0x000011d0


	//   ....[4]....
        /*00a0*/ 	.word	0x000011f0


	//   ....[5]....
        /*00a4*/ 	.word	0x00001210


	//   ....[6]....
        /*00a8*/ 	.word	0x00001230


	//   ....[7]....
        /*00ac*/ 	.word	0x00001250


	//   ....[8]....
        /*00b0*/ 	.word	0x00001270


	//   ....[9]....
        /*00b4*/ 	.word	0x00001290


	//   ....[10]....
        /*00b8*/ 	.word	0x000022d0


	//   ....[11]....
        /*00bc*/ 	.word	0x00002350


	//   ....[12]....
        /*00c0*/ 	.word	0x000023d0


	//   ....[13]....
        /*00c4*/ 	.word	0x00002440


	//   ....[14]....
        /*00c8*/ 	.word	0x000024c0


	//   ....[15]....
        /*00cc*/ 	.word	0x00002530


	//   ....[16]....
        /*00d0*/ 	.word	0x000025b0


	//   ....[17]....
        /*00d4*/ 	.word	0x00002620


	//   ....[18]....
        /*00d8*/ 	.word	0x000026a0


	//   ....[19]....
        /*00dc*/ 	.word	0x00002710


	//----- nvinfo : EIATTR_EXIT_INSTR_OFFSETS
	.align		4
.L_2633:
        /*00e0*/ 	.byte	0x04, 0x1c
        /*00e2*/ 	.short	(.L_2635 - .L_2634)


	//   ....[0]....
.L_2634:
        /*00e4*/ 	.word	0x000021f0


	//   ....[1]....
        /*00e8*/ 	.word	0x00002270


	//----- nvinfo : EIATTR_MAX_THREADS
	.align		4
.L_2635:
        /*00ec*/ 	.byte	0x04, 0x05
        /*00ee*/ 	.short	(.L_2637 - .L_2636)
.L_2636:
        /*00f0*/ 	.word	0x00000080
        /*00f4*/ 	.word	0x00000001
        /*00f8*/ 	.word	0x00000001


	//----- nvinfo : EIATTR_CRS_STACK_SIZE
	.align		4
.L_2637:
        /*00fc*/ 	.byte	0x04, 0x1e
        /*00fe*/ 	.short	(.L_2639 - .L_2638)
.L_2638:
        /*0100*/ 	.word	0x00000000
.L_2639:


//--------------------- .nv.info._ZN10layer_norm13ln_bwd_kernelINS_13Kernel_traitsI13__nv_bfloat16S2_fS2_fjLj1536ELj1ELj1ELj4ELj8ENS_18Kernel_traits_baseILj1536ES2_S2_fS2_fjLj128EEEEELb0ELb1ELb0ELb1EEEvNS_9BwdParamsE --------------------------
	.section	.nv.info._ZN10layer_norm13ln_bwd_kernelINS_13Kernel_traitsI13__nv_bfloat16S2_fS2_fjLj1536ELj1ELj1ELj4ELj8ENS_18Kernel_traits_baseILj1536ES2_S2_fS2_fjLj128EEEEELb0ELb1ELb0ELb1EEEvNS_9BwdParamsE,"",@"SHT_CUDA_INFO"
	.sectionflags	@""
	.align	4


	//----- nvinfo : EIATTR_CUDA_API_VERSION
	.align		4
        /*0000*/ 	.byte	0x04, 0x37
        /*0002*/ 	.short	(.L_2641 - .L_2640)
.L_2640:
        /*0004*/ 	.word	0x00000082


	//----- nvinfo : EIATTR_SW2861232_WAR
	.align		4
.L_2641:
        /*0008*/ 	.byte	0x01, 0x35
	.zero		2


	//----- nvinfo : EIATTR_PARAM_CBANK
	.align		4
        /*000c*/ 	.byte	0x04, 0x0a
        /*000e*/ 	.short	(.L_2643 - .L_2642)
	.align		4
.L_2642:
        /*0010*/ 	.word	index@(.nv.constant0._ZN10layer_norm13ln_bwd_kernelINS_13Kernel_traitsI13__nv_bfloat16S2_fS2_fjLj1536ELj1ELj1ELj4ELj8ENS_18Kernel_traits_baseILj1536ES2_S2_fS2_fjLj128EEEEELb0ELb1ELb0ELb1EEEvNS_9BwdParamsE)
        /*0014*/ 	.short	0x0160
        /*0016*/ 	.short	0x0128


	//----- nvinfo : EIATTR_CBANK_PARAM_SIZE
	.align		4
.L_2643:
        /*0018*/ 	.byte	0x03, 0x19
        /*001a*/ 	.short	0x0128


	//----- nvinfo : EIATTR_KPARAM_INFO
	.align		4
        /*001c*/ 	.byte	0x04, 0x17
        /*001e*/ 	.short	(.L_2645 - .L_2644)
.L_2644:
        /*0020*/ 	.word	0x00000000
        /*0024*/ 	.short	0x0000
        /*0026*/ 	.short	0x0000
        /*0028*/ 	.byte	0x00, 0xf0, 0xa1, 0x04


	//----- nvinfo : EIATTR_MAXREG_COUNT
	.align		4
.L_2645:
        /*002c*/ 	.byte	0x03, 0x1b
        /*002e*/ 	.short	0x00ff


	//----- nvinfo : EIATTR_NUM_BARRIERS
	.align		4
        /*0030*/ 	.byte	0x02, 0x4c
        /*0032*/ 	.byte	0x01
	.zero		1


	//----- nvinfo : EIATTR_MERCURY_ISA_VERSION
	.align		4
        /*0034*/ 	.byte	0x03, 0x5f
        /*0036*/ 	.short	0x0000


	//----- nvinfo : EIATTR_COOP_GROUP_MASK_REGIDS
	.align		4
        /*0038*/ 	.byte	0x04, 0x29
        /*003a*/ 	.short	(.L_2647 - .L_2646)


	//   ....[0]....
.L_2646:
        /*003c*/ 	.word	0xffffffff


	//   ....[1]....
        /*0040*/ 	.word	0xffffffff


	//   ....[2]....
        /*0044*/ 	.word	0xffffffff


	//   ....[3]....
        /*0048*/ 	.word	0xffffffff


	//   ....[4]....
        /*004c*/ 	.word	0xffffffff


	//   ....[5]....
        /*0050*/ 	.word	0xffffffff


	//   ....[6]....
        /*0054*/ 	.word	0xffffffff


	//   ....[7]....
        /*0058*/ 	.word	0xffffffff


	//   ....[8]....
        /*005c*/ 	.word	0xffffffff


	//   ....[9]....
        /*0060*/ 	.word	0xffffffff


	//   ....[10]....
        /*0064*/ 	.word	0xffffffff


	//   ....[11]....
        /*0068*/ 	.word	0xffffffff


	//   ....[12]....
        /*006c*/ 	.word	0xffffffff


	//   ....[13]....
        /*0070*/ 	.word	0xffffffff


	//   ....[14]....
        /*0074*/ 	.word	0xffffffff


	//   ....[15]....
        /*0078*/ 	.word	0xffffffff


	//   ....[16]....
        /*007c*/ 	.word	0xffffffff


	//   ....[17]....
        /*0080*/ 	.word	0xffffffff


	//   ....[18]....
        /*0084*/ 	.word	0xffffffff


	//   ....[19]....
        /*0088*/ 	.word	0xffffffff


	//----- nvinfo : EIATTR_COOP_GROUP_INSTR_OFFSETS
	.align		4
.L_2647:
        /*008c*/ 	.byte	0x04, 0x28
        /*008e*/ 	.short	(.L_2649 - .L_2648)


	//   ....[0]....
.L_2648:
        /*0090*/ 	.word	0x00000fa0


	//   ....[1]....
        /*0094*/ 	.word	0x00000fc0


	//   ....[2]....
        /*0098*/ 	.word	0x00000fe0


	//   ....[3]....
        /*009c*/ 	.word	0x00001000


	//   ....[4]....
        /*00a0*/ 	.word	0x00001020


	//   ....[5]....
        /*00a4*/ 	.word	0x00001040


	//   ....[6]....
        /*00a8*/ 	.word	0x00001060


	//   ....[7]....
        /*00ac*/ 	.word	0x00001080


	//   ....[8]....
        /*00b0*/ 	.word	0x000010a0


	//   ....[9]....
        /*00b4*/ 	.word	0x000010c0


	//   ....[10]....
        /*00b8*/ 	.word	0x00002140


	//   ....[11]....
        /*00bc*/ 	.word	0x000021c0


	//   ....[12]....
        /*00c0*/ 	.word	0x00002240


	//   ....[13]....
        /*00c4*/ 	.word	0x000022b0


	//   ....[14]....
        /*00c8*/ 	.word	0x00002330


	//   ....[15]....
        /*00cc*/ 	.word	0x000023a0


	//   ....[16]....
        /*00d0*/ 	.word	0x00002420


	//   ....[17]....
        /*00d4*/ 	.word	0x00002490


	//   ....[18]....
        /*00d8*/ 	.word	0x00002510


	//   ....[19]....
        /*00dc*/ 	.word	0x00002580


	//----- nvinfo : EIATTR_EXIT_INSTR_OFFSETS
	.align		4
.L_2649:
        /*00e0*/ 	.byte	0x04, 0x1c
        /*00e2*/ 	.short	(.L_2651 - .L_2650)


	//   ....[0]....
.L_2650:
        /*00e4*/ 	.word	0x000020e0


	//----- nvinfo : EIATTR_MAX_THREADS
	.align		4
.L_2651:
        /*00e8*/ 	.byte	0x04, 0x05
        /*00ea*/ 	.short	(.L_2653 - .L_2652)
.L_2652:
        /*00ec*/ 	.word	0x00000080
        /*00f0*/ 	.word	0x00000001
        /*00f4*/ 	.word	0x00000001


	//----- nvinfo : EIATTR_CRS_STACK_SIZE
	.align		4
.L_2653:
        /*00f8*/ 	.byte	0x04, 0x1e
        /*00fa*/ 	.short	(.L_2655 - .L_2654)
.L_2654:
        /*00fc*/ 	.word	0x00000000
.L_2655:


//--------------------- .nv.info._ZN10layer_norm13ln_bwd_kernelINS_13Kernel_traitsI13__nv_bfloat16S2_fS2_fjLj1536ELj1ELj1ELj4ELj8ENS_18Kernel_traits_baseILj1536ES2_S2_fS2_fjLj128EEEEELb0ELb1ELb1ELb0EEEvNS_9BwdParamsE --------------------------
	.section	.nv.info._ZN10layer_norm13ln_bwd_kernelINS_13Kernel_traitsI13__nv_bfloat16S2_fS2_fjLj1536ELj1ELj1ELj4ELj8ENS_18Kernel_traits_baseILj1536ES2_S2_fS2_fjLj128EEEEELb0ELb1ELb1ELb0EEEvNS_9BwdParamsE,"",@"SHT_CUDA_INFO"
	.sectionflags	@""
	.align	4


	//----- nvinfo : EIATTR_CUDA_API_VERSION
	.align		4
        /*0000*/ 	.byte	0x04, 0x37
        /*0002*/ 	.short	(.L_2657 - .L_2656)
.L_2656:
        /*0004*/ 	.word	0x00000082


	//----- nvinfo : EIATTR_SW2861232_WAR
	.align		4
.L_2657:
        /*0008*/ 	.byte	0x01, 0x35
	.zero		2


	//----- nvinfo : EIATTR_PARAM_CBANK
	.align		4
        /*000c*/ 	.byte	0x04, 0x0a
        /*000e*/ 	.short	(.L_2659 - .L_2658)
	.align		4
.L_2658:
        /*0010*/ 	.word	index@(.nv.constant0._ZN10layer_norm13ln_bwd_kernelINS_13Kernel_traitsI13__nv_bfloat16S2_fS2_fjLj1536ELj1ELj1ELj4ELj8ENS_18Kernel_traits_baseILj1536ES2_S2_fS2_fjLj128EEEEELb0ELb1ELb1ELb0EEEvNS_9BwdParamsE)
        /*0014*/ 	.short	0x0160
        /*0016*/ 	.short	0x0128


	//----- nvinfo : EIATTR_CBANK_PARAM_SIZE
	.align		4
.L_2659:
        /*0018*/ 	.byte	0x03, 0x19
        /*001a*/ 	.short	0x0128


	//----- nvinfo : EIATTR_KPARAM_INFO
	.align		4
        /*001c*/ 	.byte	0x04, 0x17
        /*001e*/ 	.short	(.L_2661 - .L_2660)
.L_2660:
        /*0020*/ 	.word	0x00000000
        /*0024*/ 	.short	0x0000
        /*0026*/ 	.short	0x0000
        /*0028*/ 	.byte	0x00, 0xf0, 0xa1, 0x04


	//----- nvinfo : EIATTR_MAXREG_COUNT
	.align		4
.L_2661:
        /*002c*/ 	.byte	0x03, 0x1b
        /*002e*/ 	.short	0x00ff


	//----- nvinfo : EIATTR_NUM_BARRIERS
	.align		4
        /*0030*/ 	.byte	0x02, 0x4c
        /*0032*/ 	.byte	0x01
	.zero		1


	//----- nvinfo : EIATTR_MERCURY_ISA_VERSION
	.align		4
        /*0034*/ 	.byte	0x03, 0x5f
        /*0036*/ 	.short	0x0000


	//----- nvinfo : EIATTR_COOP_GROUP_MASK_REGIDS
	.align		4
        /*0038*/ 	.byte	0x04, 0x29
        /*003a*/ 	.short	(.L_2663 - .L_2662)


	//   ....[0]....
.L_2662:
        /*003c*/ 	.word	0xffffffff


	//   ....[1]....
        /*0040*/ 	.word	0xffffffff


	//   ....[2]....
        /*0044*/ 	.word	0xffffffff


	//   ....[3]....
        /*0048*/ 	.word	0xffffffff


	//   ....[4]....
        /*004c*/ 	.word	0xffffffff


	//   ....[5]....
        /*0050*/ 	.word	0xffffffff


	//   ....[6]....
        /*0054*/ 	.word	0xffffffff


	//   ....[7]....
        /*0058*/ 	.word	0xffffffff


	//   ....[8]....
        /*005c*/ 	.word	0xffffffff


	//   ....[9]....
        /*0060*/ 	.word	0xffffffff


	//   ....[10]....
        /*0064*/ 	.word	0xffffffff


	//   ....[11]....
        /*0068*/ 	.word	0xffffffff


	//   ....[12]....
        /*006c*/ 	.word	0xffffffff


	//   ....[13]....
        /*0070*/ 	.word	0xffffffff


	//   ....[14]....
        /*0074*/ 	.word	0xffffffff


	//   ....[15]....
        /*0078*/ 	.word	0xffffffff


	//   ....[16]....
        /*007c*/ 	.word	0xffffffff


	//   ....[17]....
        /*0080*/ 	.word	0xffffffff


	//   ....[18]....
        /*0084*/ 	.word	0xffffffff


	//   ....[19]....
        /*0088*/ 	.word	0xffffffff


	//----- nvinfo : EIATTR_COOP_GROUP_INSTR_OFFSETS
	.align		4
.L_2663:
        /*008c*/ 	.byte	0x04, 0x28
        /*008e*/ 	.short	(.L_2665 - .L_2664)


	//   ....[0]....
.L_2664:
        /*0090*/ 	.word	0x00001370


	//   ....[1]....
        /*0094*/ 	.word	0x00001390


	//   ....[2]....
        /*0098*/ 	.word	0x000013b0


	//   ....[3]....
        /*009c*/ 	.word	0x000013d0


	//   ....[4]....
        /*00a0*/ 	.word	0x000013f0


	//   ....[5]....
        /*00a4*/ 	.word	0x00001410


	//   ....[6]....
        /*00a8*/ 	.word	0x00001430


	//   ....[7]....
        /*00ac*/ 	.word	0x00001450


	//   ....[8]....
        /*00b0*/ 	.word	0x00001470


	//   ....[9]....
        /*00b4*/ 	.word	0x00001490


	//   ....[10]....
        /*00b8*/ 	.word	0x00002da0


	//   ....[11]....
        /*00bc*/ 	.word	0x00002e20


	//   ....[12]....
        /*00c0*/ 	.word	0x00002ea0


	//   ....[13]....
        /*00c4*/ 	.word	0x00002f10


	//   ....[14]....
        /*00c8*/ 	.word	0x00002f90


	//   ....[15]....
        /*00cc*/ 	.word	0x00003000


	//   ....[16]....
        /*00d0*/ 	.word	0x00003080


	//   ....[17]....
        /*00d4*/ 	.word	0x000030f0


	//   ....[18]....
        /*00d8*/ 	.word	0x00003170


	//   ....[19]....
        /*00dc*/ 	.word	0x000031e0


	//----- nvinfo : EIATTR_EXIT_INSTR_OFFSETS
	.align		4
.L_2665:
        /*00e0*/ 	.byte	0x04, 0x1c
        /*00e2*/ 	.short	(.L_2667 - .L_2666)


	//   ....[0]....
.L_2666:
        /*00e4*/ 	.word	0x00002cc0


	//   ....[1]....
        /*00e8*/ 	.word	0x00002d40


	//----- nvinfo : EIATTR_MAX_THREADS
	.align		4
.L_2667:
        /*00ec*/ 	.byte	0x04, 0x05
        /*00ee*/ 	.short	(.L_2669 - .L_2668)
.L_2668:
        /*00f0*/ 	.word	0x00000080
        /*00f4*/ 	.word	0x00000001
        /*00f8*/ 	.word	0x00000001


	//----- nvinfo : EIATTR_CRS_STACK_SIZE
	.align		4
.L_2669:
        /*00fc*/ 	.byte	0x04, 0x1e
        /*00fe*/ 	.short	(.L_2671 - .L_2670)
.L_2670:
        /*0100*/ 	.word	0x00000000
.L_2671:


//--------------------- .nv.info._ZN10layer_norm13ln_bwd_kernelINS_13Kernel_traitsI13__nv_bfloat16S2_fS2_fjLj1536ELj1ELj1ELj4ELj8ENS_18Kernel_traits_baseILj1536ES2_S2_fS2_fjLj128EEEEELb0ELb1ELb1ELb1EEEvNS_9BwdParamsE --------------------------
	.section	.nv.info._ZN10layer_norm13ln_bwd_kernelINS_13Kernel_traitsI13__nv_bfloat16S2_fS2_fjLj1536ELj1ELj1ELj4ELj8ENS_18Kernel_traits_baseILj1536ES2_S2_fS2_fjLj128EEEEELb0ELb1ELb1ELb1EEEvNS_9BwdParamsE,"",@"SHT_CUDA_INFO"
	.sectionflags	@""
	.align	4


	//----- nvinfo : EIATTR_CUDA_API_VERSION
	.align		4
        /*0000*/ 	.byte	0x04, 0x37
        /*0002*/ 	.short	(.L_2673 - .L_2672)
.L_2672:
        /*0004*/ 	.word	0x00000082


	//----- nvinfo : EIATTR_SW2861232_WAR
	.align		4
.L_2673:
        /*0008*/ 	.byte	0x01, 0x35
	.zero		2


	//----- nvinfo : EIATTR_PARAM_CBANK
	.align		4
        /*000c*/ 	.byte	0x04, 0x0a
        /*000e*/ 	.short	(.L_2675 - .L_2674)
	.align		4
.L_2674:
        /*0010*/ 	.word	index@(.nv.constant0._ZN10layer_norm13ln_bwd_kernelINS_13Kernel_traitsI13__nv_bfloat16S2_fS2_fjLj1536ELj1ELj1ELj4ELj8ENS_18Kernel_traits_baseILj1536ES2_S2_fS2_fjLj128EEEEELb0ELb1ELb1ELb1EEEvNS_9BwdParamsE)
        /*0014*/ 	.short	0x0160
        /*0016*/ 	.short	0x0128


	//----- nvinfo : EIATTR_CBANK_PARAM_SIZE
	.align		4
.L_2675:
        /*0018*/ 	.byte	0x03, 0x19
        /*001a*/ 	.short	0x0128


	//----- nvinfo : EIATTR_KPARAM_INFO
	.align		4
        /*001c*/ 	.byte	0x04, 0x17
        /*001e*/ 	.short	(.L_2677 - .L_2676)
.L_2676:
        /*0020*/ 	.word	0x00000000
        /*0024*/ 	.short	0x0000
        /*0026*/ 	.short	0x0000
        /*0028*/ 	.byte	0x00, 0xf0, 0xa1, 0x04


	//----- nvinfo : EIATTR_MAXREG_COUNT
	.align		4
.L_2677:
        /*002c*/ 	.byte	0x03, 0x1b
        /*002e*/ 	.short	0x00ff


	//----- nvinfo : EIATTR_NUM_BARRIERS
	.align		4
        /*0030*/ 	.byte	0x02, 0x4c
        /*0032*/ 	.byte	0x01
	.zero		1


	//----- nvinfo : EIATTR_MERCURY_ISA_VERSION
	.align		4
        /*0034*/ 	.byte	0x03, 0x5f
        /*0036*/ 	.short	0x0000


	//----- nvinfo : EIATTR_COOP_GROUP_MASK_REGIDS
	.align		4
        /*0038*/ 	.byte	0x04, 0x29
        /*003a*/ 	.short	(.L_2679 - .L_2678)


	//   ....[0]....
.L_2678:
        /*003c*/ 	.word	0xffffffff


	//   ....[1]....
        /*0040*/ 	.word	0xffffffff


	//   ....[2]....
        /*0044*/ 	.word	0xffffffff


	//   ....[3]....
        /*0048*/ 	.word	0xffffffff


	//   ....[4]....
        /*004c*/ 	.word	0xffffffff


	//   ....[5]....
        /*0050*/ 	.word	0xffffffff


	//   ....[6]....
        /*0054*/ 	.word	0xffffffff


	//   ....[7]....
        /*0058*/ 	.word	0xffffffff


	//   ....[8]....
        /*005c*/ 	.word	0xffffffff


	//   ....[9]....
        /*0060*/ 	.word	0xffffffff


	//   ....[10]....
        /*0064*/ 	.word	0xffffffff


	//   ....[11]....
        /*0068*/ 	.word	0xffffffff


	//   ....[12]....
        /*006c*/ 	.word	0xffffffff


	//   ....[13]....
        /*0070*/ 	.word	0xffffffff


	//   ....[14]....
        /*0074*/ 	.word	0xffffffff


	//   ....[15]....
        /*0078*/ 	.word	0xffffffff


	//   ....[16]....
        /*007c*/ 	.word	0xffffffff


	//   ....[17]....
        /*0080*/ 	.word	0xffffffff


	//   ....[18]....
        /*0084*/ 	.word	0xffffffff


	//   ....[19]....
        /*0088*/ 	.word	0xffffffff


	//----- nvinfo : EIATTR_COOP_GROUP_INSTR_OFFSETS
	.align		4
.L_2679:
        /*008c*/ 	.byte	0x04, 0x28
        /*008e*/ 	.short	(.L_2681 - .L_2680)


	//   ....[0]....
.L_2680:
        /*0090*/ 	.word	0x000010c0


	//   ....[1]....
        /*0094*/ 	.word	0x000010e0


	//   ....[2]....
        /*0098*/ 	.word	0x00001100


	//   ....[3]....
        /*009c*/ 	.word	0x00001120


	//   ....[4]....
        /*00a0*/ 	.word	0x00001140


	//   ....[5]....
        /*00a4*/ 	.word	0x00001160


	//   ....[6]....
        /*00a8*/ 	.word	0x00001180


	//   ....[7]....
        /*00ac*/ 	.word	0x000011a0


	//   ....[8]....
        /*00b0*/ 	.word	0x000011c0


	//   ....[9]....
        /*00b4*/ 	.word	0x000011e0


	//   ....[10]....
        /*00b8*/ 	.word	0x000028b0


	//   ....[11]....
        /*00bc*/ 	.word	0x00002920


	//   ....[12]....
        /*00c0*/ 	.word	0x00002990


	//   ....[13]....
        /*00c4*/ 	.word	0x000029f0


	//   ....[14]....
        /*00c8*/ 	.word	0x00002a60


	//   ....[15]....
        /*00cc*/ 	.word	0x00002ac0


	//   ....[16]....
        /*00d0*/ 	.word	0x00002b30


	//   ....[17]....
        /*00d4*/ 	.word	0x00002b90


	//   ....[18]....
        /*00d8*/ 	.word	0x00002c00


	//   ....[19]....
        /*00dc*/ 	.word	0x00002c60


	//----- nvinfo : EIATTR_EXIT_INSTR_OFFSETS
	.align		4
.L_2681:
        /*00e0*/ 	.byte	0x04, 0x1c
        /*00e2*/ 	.short	(.L_2683 - .L_2682)


	//   ....[0]....
.L_2682:
        /*00e4*/ 	.word	0x00002860


	//----- nvinfo : EIATTR_MAX_THREADS
	.align		4
.L_2683:
        /*00e8*/ 	.byte	0x04, 0x05
        /*00ea*/ 	.short	(.L_2685 - .L_2684)
.L_2684:
        /*00ec*/ 	.word	0x00000080
        /*00f0*/ 	.word	0x00000001
        /*00f4*/ 	.word	0x00000001


	//----- nvinfo : EIATTR_CRS_STACK_SIZE
	.align		4
.L_2685:
        /*00f8*/ 	.byte	0x04, 0x1e
        /*00fa*/ 	.short	(.L_2687 - .L_2686)
.L_2686:
        /*00fc*/ 	.word	0x00000000
.L_2687:


//--------------------- .nv.info._ZN10layer_norm13ln_bwd_kernelINS_13Kernel_traitsI13__nv_bfloat16S2_fS2_fjLj1536ELj1ELj1ELj4ELj8ENS_18Kernel_traits_baseILj1536ES2_S2_fS2_fjLj128EEEEELb1ELb0ELb0ELb0EEEvNS_9BwdParamsE --------------------------
	.section	.nv.info._ZN10layer_norm13ln_bwd_kernelINS_13Kernel_traitsI13__nv_bfloat16S2_fS2_fjLj1536ELj1ELj1ELj4ELj8ENS_18Kernel_traits_baseILj1536ES2_S2_fS2_fjLj128EEEEELb1ELb0ELb0ELb0EEEvNS_9BwdParamsE,"",@"SHT_CUDA_INFO"
	.sectionflags	@""
	.align	4


	//----- nvinfo : EIATTR_CUDA_API_VERSION
	.align		4
        /*0000*/ 	.byte	0x04, 0x37
        /*0002*/ 	.short	(.L_2689 - .L_2688)
.L_2688:
        /*0004*/ 	.word	0x00000082


	//----- nvinfo : EIATTR_SW2861232_WAR
	.align		4
.L_2689:
        /*0008*/ 	.byte	0x01, 0x35
	.zero		2


	//----- nvinfo : EIATTR_PARAM_CBANK
	.align		4
        /*000c*/ 	.byte	0x04, 0x0a
        /*000e*/ 	.short	(.L_2691 - .L_2690)
	.align		4
.L_2690:
        /*0010*/ 	.word	index@(.nv.constant0._ZN10layer_norm13ln_bwd_kernelINS_13Kernel_traitsI13__nv_bfloat16S2_fS2_fjLj1536ELj1ELj1ELj4ELj8ENS_18Kernel_traits_baseILj1536ES2_S2_fS2_fjLj128EEEEELb1ELb0ELb0ELb0EEEvNS_9BwdParamsE)
        /*0014*/ 	.short	0x0160
        /*0016*/ 	.short	0x0128


	//----- nvinfo : EIATTR_CBANK_PARAM_SIZE
	.align		4
.L_2691:
        /*0018*/ 	.byte	0x03, 0x19
        /*001a*/ 	.short	0x0128


	//----- nvinfo : EIATTR_KPARAM_INFO
	.align		4
        /*001c*/ 	.byte	0x04, 0x17
        /*001e*/ 	.short	(.L_2693 - .L_2692)
.L_2692:
        /*0020*/ 	.word	0x00000000
        /*0024*/ 	.short	0x0000
        /*0026*/ 	.short	0x0000
        /*0028*/ 	.byte	0x00, 0xf0, 0xa1, 0x04


	//----- nvinfo : EIATTR_MAXREG_COUNT
	.align		4
.L_2693:
        /*002c*/ 	.byte	0x03, 0x1b
        /*002e*/ 	.short	0x00ff


	//----- nvinfo : EIATTR_NUM_BARRIERS
	.align		4
        /*0030*/ 	.byte	0x02, 0x4c
        /*0032*/ 	.byte	0x01
	.zero		1


	//----- nvinfo : EIATTR_MERCURY_ISA_VERSION
	.align		4
        /*0034*/ 	.byte	0x03, 0x5f
        /*0036*/ 	.short	0x0000


	//----- nvinfo : EIATTR_COOP_GROUP_MASK_REGIDS
	.align		4
        /*0038*/ 	.byte	0x04, 0x29
        /*003a*/ 	.short	(.L_2695 - .L_2694)


	//   ....[0]....
.L_2694:
        /*003c*/ 	.word	0xffffffff


	//   ....[1]....
        /*0040*/ 	.word	0xffffffff


	//   ....[2]....
        /*0044*/ 	.word	0xffffffff


	//   ....[3]....
        /*0048*/ 	.word	0xffffffff


	//   ....[4]....
        /*004c*/ 	.word	0xffffffff


	//   ....[5]....
        /*0050*/ 	.word	0xffffffff


	//   ....[6]....
        /*0054*/ 	.word	0xffffffff


	//   ....[7]....
        /*0058*/ 	.word	0xffffffff


	//   ....[8]....
        /*005c*/ 	.word	0xffffffff


	//   ....[9]....
        /*0060*/ 	.word	0xffffffff


	//   ....[10]....
        /*0064*/ 	.word	0xffffffff


	//   ....[11]....
        /*0068*/ 	.word	0xffffffff


	//   ....[12]....
        /*006c*/ 	.word	0xffffffff


	//   ....[13]....
        /*0070*/ 	.word	0xffffffff


	//   ....[14]....
        /*0074*/ 	.word	0xffffffff


	//   ....[15]....
        /*0078*/ 	.word	0xffffffff


	//   ....[16]....
        /*007c*/ 	.word	0xffffffff


	//   ....[17]....
        /*0080*/ 	.word	0xffffffff


	//   ....[18]....
        /*0084*/ 	.word	0xffffffff


	//   ....[19]....
        /*0088*/ 	.word	0xffffffff


	//----- nvinfo : EIATTR_COOP_GROUP_INSTR_OFFSETS
	.align		4
.L_2695:
        /*008c*/ 	.byte	0x04, 0x28
        /*008e*/ 	.short	(.L_2697 - .L_2696)


	//   ....[0]....
.L_2696:
        /*0090*/ 	.word	0x00001000


	//   ....[1]....
        /*0094*/ 	.word	0x00001020


	//   ....[2]....
        /*0098*/ 	.word	0x00001040


	//   ....[3]....
        /*009c*/ 	.word	0x00001060


	//   ....[4]....
        /*00a0*/ 	.word	0x00001080


	//   ....[5]....
        /*00a4*/ 	.word	0x000010a0


	//   ....[6]....
        /*00a8*/ 	.word	0x000010c0


	//   ....[7]....
        /*00ac*/ 	.word	0x000010e0


	//   ....[8]....
        /*00b0*/ 	.word	0x00001100


	//   ....[9]....
        /*00b4*/ 	.word	0x00001120


	//   ....[10]....
        /*00b8*/ 	.word	0x00001f90


	//   ....[11]....
        /*00bc*/ 	.word	0x00002010


	//   ....[12]....
        /*00c0*/ 	.word	0x00002090


	//   ....[13]....
        /*00c4*/ 	.word	0x00002100


	//   ....[14]....
        /*00c8*/ 	.word	0x00002180


	//   ....[15]....
        /*00cc*/ 	.word	0x000021f0


	//   ....[16]....
        /*00d0*/ 	.word	0x00002270


	//   ....[17]....
        /*00d4*/ 	.word	0x000022e0


	//   ....[18]....
        /*00d8*/ 	.word	0x00002360


	//   ....[19]....
        /*00dc*/ 	.word	0x000023d0


	//----- nvinfo : EIATTR_EXIT_INSTR_OFFSETS
	.align		4
.L_2697:
        /*00e0*/ 	.byte	0x04, 0x1c
        /*00e2*/ 	.short	(.L_2699 - .L_2698)


	//   ....[0]....
.L_2698:
        /*00e4*/ 	.word	0x00001ed0


	//   ....[1]....
        /*00e8*/ 	.word	0x00001f30


	//----- nvinfo : EIATTR_MAX_THREADS
	.align		4
.L_2699:
        /*00ec*/ 	.byte	0x04, 0x05
        /*00ee*/ 	.short	(.L_2701 - .L_2700)
.L_2700:
        /*00f0*/ 	.word	0x00000080
        /*00f4*/ 	.word	0x00000001
        /*00f8*/ 	.word	0x00000001


	//----- nvinfo : EIATTR_CRS_STACK_SIZE
	.align		4
.L_2701:
        /*00fc*/ 	.byte	0x04, 0x1e
        /*00fe*/ 	.short	(.L_2703 - .L_2702)
.L_2702:
        /*0100*/ 	.word	0x00000000
.L_2703:


//--------------------- .nv.info._ZN10layer_norm13ln_bwd_kernelINS_13Kernel_traitsI13__nv_bfloat16S2_fS2_fjLj1536ELj1ELj1ELj4ELj8ENS_18Kernel_traits_baseILj1536ES2_S2_fS2_fjLj128EEEEELb1ELb0ELb0ELb1EEEvNS_9BwdParamsE --------------------------
	.section	.nv.info._ZN10layer_norm13ln_bwd_kernelINS_13Kernel_traitsI13__nv_bfloat16S2_fS2_fjLj1536ELj1ELj1ELj4ELj8ENS_18Kernel_traits_baseILj1536ES2_S2_fS2_fjLj128EEEEELb1ELb0ELb0ELb1EEEvNS_9BwdParamsE,"",@"SHT_CUDA_INFO"
	.sectionflags	@""
	.align	4


	//----- nvinfo : EIATTR_CUDA_API_VERSION
	.align		4
        /*0000*/ 	.byte	0x04, 0x37
        /*0002*/ 	.short	(.L_2705 - .L_2704)
.L_2704:
        /*0004*/ 	.word	0x00000082


	//----- nvinfo : EIATTR_SW2861232_WAR
	.align		4
.L_2705:
        /*0008*/ 	.byte	0x01, 0x35
	.zero		2


	//----- nvinfo : EIATTR_PARAM_CBANK
	.align		4
        /*000c*/ 	.byte	0x04, 0x0a
        /*000e*/ 	.short	(.L_2707 - .L_2706)
	.align		4
.L_2706:
        /*0010*/ 	.word	index@(.nv.constant0._ZN10layer_norm13ln_bwd_kernelINS_13Kernel_traitsI13__nv_bfloat16S2_fS2_fjLj1536ELj1ELj1ELj4ELj8ENS_18Kernel_traits_baseILj1536ES2_S2_fS2_fjLj128EEEEELb1ELb0ELb0ELb1EEEvNS_9BwdParamsE)
        /*0014*/ 	.short	0x0160
        /*0016*/ 	.short	0x0128


	//----- nvinfo : EIATTR_CBANK_PARAM_SIZE
	.align		4
.L_2707:
        /*0018*/ 	.byte	0x03, 0x19
        /*001a*/ 	.short	0x0128


	//----- nvinfo : EIATTR_KPARAM_INFO
	.align		4
        /*001c*/ 	.byte	0x04, 0x17
        /*001e*/ 	.short	(.L_2709 - .L_2708)
.L_2708:
        /*0020*/ 	.word	0x00000000
        /*0024*/ 	.short	0x0000
        /*0026*/ 	.short	0x0000
        /*0028*/ 	.byte	0x00, 0xf0, 0xa1, 0x04


	//----- nvinfo : EIATTR_MAXREG_COUNT
	.align		4
.L_2709:
        /*002c*/ 	.byte	0x03, 0x1b
        /*002e*/ 	.short	0x00ff


	//----- nvinfo : EIATTR_NUM_BARRIERS
	.align		4
        /*0030*/ 	.byte	0x02, 0x4c
        /*0032*/ 	.byte	0x01
	.zero		1


	//----- nvinfo : EIATTR_MERCURY_ISA_VERSION
	.align		4
        /*0034*/ 	.byte	0x03, 0x5f
        /*0036*/ 	.short	0x0000


	//----- nvinfo : EIATTR_COOP_GROUP_MASK_REGIDS
	.align		4
        /*0038*/ 	.byte	0x04, 0x29
        /*003a*/ 	.short	(.L_2711 - .L_2710)


	//   ....[0]....
.L_2710:
        /*003c*/ 	.word	0xffffffff


	//   ....[1]....
        /*0040*/ 	.word	0xffffffff


	//   ....[2]....
        /*0044*/ 	.word	0xffffffff


	//   ....[3]....
        /*0048*/ 	.word	0xffffffff


	//   ....[4]....
        /*004c*/ 	.word	0xffffffff


	//   ....[5]....
        /*0050*/ 	.word	0xffffffff


	//   ....[6]....
        /*0054*/ 	.word	0xffffffff


	//   ....[7]....
        /*0058*/ 	.word	0xffffffff


	//   ....[8]....
        /*005c*/ 	.word	0xffffffff


	//   ....[9]....
        /*0060*/ 	.word	0xffffffff


	//   ....[10]....
        /*0064*/ 	.word	0xffffffff


	//   ....[11]....
        /*0068*/ 	.word	0xffffffff


	//   ....[12]....
        /*006c*/ 	.word	0xffffffff


	//   ....[13]....
        /*0070*/ 	.word	0xffffffff


	//   ....[14]....
        /*0074*/ 	.word	0xffffffff


	//   ....[15]....
        /*0078*/ 	.word	0xffffffff


	//   ....[16]....
        /*007c*/ 	.word	0xffffffff


	//   ....[17]....
        /*0080*/ 	.word	0xffffffff


	//   ....[18]....
        /*0084*/ 	.word	0xffffffff


	//   ....[19]....
        /*0088*/ 	.word	0xffffffff


	//----- nvinfo : EIATTR_COOP_GROUP_INSTR_OFFSETS
	.align		4
.L_2711:
        /*008c*/ 	.byte	0x04, 0x28
        /*008e*/ 	.short	(.L_2713 - .L_2712)


	//   ....[0]....
.L_2712:
        /*0090*/ 	.word	0x00000e90


	//   ....[1]....
        /*0094*/ 	.word	0x00000eb0


	//   ....[2]....
        /*0098*/ 	.word	0x00000ed0


	//   ....[3]....
        /*009c*/ 	.word	0x00000ef0


	//   ....[4]....
        /*00a0*/ 	.word	0x00000f10


	//   ....[5]....
        /*00a4*/ 	.word	0x00000f30


	//   ....[6]....
        /*00a8*/ 	.word	0x00000f50


	//   ....[7]....
        /*00ac*/ 	.word	0x00000f70


	//   ....[8]....
        /*00b0*/ 	.word	0x00000f90


	//   ....[9]....
        /*00b4*/ 	.word	0x00000fb0


	//   ....[10]....
        /*00b8*/ 	.word	0x00001e00


	//   ....[11]....
        /*00bc*/ 	.word	0x00001e80


	//   ....[12]....
        /*00c0*/ 	.word	0x00001f00


	//   ....[13]....
        /*00c4*/ 	.word	0x00001f70


	//   ....[14]....
        /*00c8*/ 	.word	0x00001ff0


	//   ....[15]....
        /*00cc*/ 	.word	0x00002060


	//   ....[16]....
        /*00d0*/ 	.word	0x000020e0


	//   ....[17]....
        /*00d4*/ 	.word	0x00002150


	//   ....[18]....
        /*00d8*/ 	.word	0x000021d0


	//   ....[19]....
        /*00dc*/ 	.word	0x00002240


	//----- nvinfo : EIATTR_EXIT_INSTR_OFFSETS
	.align		4
.L_2713:
        /*00e0*/ 	.byte	0x04, 0x1c
        /*00e2*/ 	.short	(.L_2715 - .L_2714)


	//   ....[0]....
.L_2714:
        /*00e4*/ 	.word	0x00001da0


	//----- nvinfo : EIATTR_MAX_THREADS
	.align		4
.L_2715:
        /*00e8*/ 	.byte	0x04, 0x05
        /*00ea*/ 	.short	(.L_2717 - .L_2716)
.L_2716:
        /*00ec*/ 	.word	0x00000080
        /*00f0*/ 	.word	0x00000001
        /*00f4*/ 	.word	0x00000001


	//----- nvinfo : EIATTR_CRS_STACK_SIZE
	.align		4
.L_2717:
        /*00f8*/ 	.byte	0x04, 0x1e
        /*00fa*/ 	.short	(.L_2719 - .L_2718)
.L_2718:
        /*00fc*/ 	.word	0x00000000
.L_2719:


//--------------------- .nv.info._ZN10layer_norm22ln_bwd_finalize_kernelINS_22Kernel_traits_finalizeILj1536E13__nv_bfloat16S2_fS2_fjLb0ELj1024ELj4ENS_18Kernel_traits_baseILj1536ES2_S2_fS2_fjLj1024EEEEELb0ELb0EEEvNS_9BwdParamsE --------------------------
	.section	.nv.info._ZN10layer_norm22ln_bwd_finalize_kernelINS_22Kernel_traits_finalizeILj1536E13__nv_bfloat16S2_fS2_fjLb0ELj1024ELj4ENS_18Kernel_traits_baseILj1536ES2_S2_fS2_fjLj1024EEEEELb0ELb0EEEvNS_9BwdParamsE,"",@"SHT_CUDA_INFO"
	.sectionflags	@""
	.align	4


	//----- nvinfo : EIATTR_CUDA_API_VERSION
	.align		4
        /*0000*/ 	.byte	0x04, 0x37
        /*0002*/ 	.short	(.L_2721 - .L_2720)
.L_2720:
        /*0004*/ 	.word	0x00000082


	//----- nvinfo : EIATTR_SW2861232_WAR
	.align		4
.L_2721:
        /*0008*/ 	.byte	0x01, 0x35
	.zero		2


	//----- nvinfo : EIATTR_PARAM_CBANK
	.align		4
        /*000c*/ 	.byte	0x04, 0x0a
        /*000e*/ 	.short	(.L_2723 - .L_2722)
	.align		4
.L_2722:
        /*0010*/ 	.word	index@(.nv.constant0._ZN10layer_norm22ln_bwd_finalize_kernelINS_22Kernel_traits_finalizeILj1536E13__nv_bfloat16S2_fS2_fjLb0ELj1024ELj4ENS_18Kernel_traits_baseILj1536ES2_S2_fS2_fjLj1024EEEEELb0ELb0EEEvNS_9BwdParamsE)
        /*0014*/ 	.short	0x0160
        /*0016*/ 	.short	0x0128


	//----- nvinfo : EIATTR_CBANK_PARAM_SIZE
	.align		4
.L_2723:
        /*0018*/ 	.byte	0x03, 0x19
        /*001a*/ 	.short	0x0128


	//----- nvinfo : EIATTR_KPARAM_INFO
	.align		4
        /*001c*/ 	.byte	0x04, 0x17
        /*001e*/ 	.short	(.L_2725 - .L_2724)
.L_2724:
        /*0020*/ 	.word	0x00000000
        /*0024*/ 	.short	0x0000
        /*0026*/ 	.short	0x0000
        /*0028*/ 	.byte	0x00, 0xf0, 0xa1, 0x04


	//----- nvinfo : EIATTR_MAXREG_COUNT
	.align		4
.L_2725:
        /*002c*/ 	.byte	0x03, 0x1b
        /*002e*/ 	.short	0x0040


	//----- nvinfo : EIATTR_NUM_BARRIERS
	.align		4
        /*0030*/ 	.byte	0x02, 0x4c
        /*0032*/ 	.byte	0x01
	.zero		1


	//----- nvinfo : EIATTR_MERCURY_ISA_VERSION
	.align		4
        /*0034*/ 	.byte	0x03, 0x5f
        /*0036*/ 	.short	0x0000


	//----- nvinfo : EIATTR_COOP_GROUP_MASK_REGIDS
	.align		4
        /*0038*/ 	.byte	0x04, 0x29
        /*003a*/ 	.short	(.L_2727 - .L_2726)


	//   ....[0]....
.L_2726:
        /*003c*/ 	.word	0xffffffff


	//   ....[1]....
        /*0040*/ 	.word	0xffffffff


	//   ....[2]....
        /*0044*/ 	.word	0xffffffff


	//   ....[3]....
        /*0048*/ 	.word	0xffffffff


	//   ....[4]....
        /*004c*/ 	.word	0xffffffff


	//   ....[5]....
        /*0050*/ 	.word	0xffffffff


	//   ....[6]....
        /*0054*/ 	.word	0xffffffff


	//   ....[7]....
        /*0058*/ 	.word	0xffffffff


	//   ....[8]....
        /*005c*/ 	.word	0xffffffff


	//   ....[9]....
        /*0060*/ 	.word	0xffffffff


	//   ....[10]....
        /*0064*/ 	.word	0xffffffff


	//   ....[11]....
        /*0068*/ 	.word	0xffffffff


	//   ....[12]....
        /*006c*/ 	.word	0xffffffff


	//   ....[13]....
        /*0070*/ 	.word	0xffffffff


	//   ....[14]....
        /*0074*/ 	.word	0xffffffff


	//   ....[15]....
        /*0078*/ 	.word	0xffffffff


	//   ....[16]....
        /*007c*/ 	.word	0xffffffff


	//   ....[17]....
        /*0080*/ 	.word	0xffffffff


	//   ....[18]....
        /*0084*/ 	.word	0xffffffff


	//   ....[19]....
        /*0088*/ 	.word	0xffffffff


	//----- nvinfo : EIATTR_COOP_GROUP_INSTR_OFFSETS
	.align		4
.L_2727:
        /*008c*/ 	.byte	0x04, 0x28
        /*008e*/ 	.short	(.L_2729 - .L_2728)


	//   ....[0]....
.L_2728:
        /*0090*/ 	.word	0x00000820


	//   ....[1]....
        /*0094*/ 	.word	0x00000850


	//   ....[2]....
        /*0098*/ 	.word	0x00000860


	//   ....[3]....
        /*009c*/ 	.word	0x00000890


	//   ....[4]....
        /*00a0*/ 	.word	0x000008a0


	//   ....[5]....
        /*00a4*/ 	.word	0x000008d0


	//   ....[6]....
        /*00a8*/ 	.word	0x000008f0


	//   ....[7]....
        /*00ac*/ 	.word	0x00000900


	//   ....[8]....
        /*00b0*/ 	.word	0x00000930


	//   ....[9]....
        /*00b4*/ 	.word	0x00000940


	//   ....[10]....
        /*00b8*/ 	.word	0x00000b50


	//   ....[11]....
        /*00bc*/ 	.word	0x00000bc0


	//   ....[12]....
        /*00c0*/ 	.word	0x00000c20


	//   ....[13]....
        /*00c4*/ 	.word	0x00000c80


	//   ....[14]....
        /*00c8*/ 	.word	0x00000cf0


	//   ....[15]....
        /*00cc*/ 	.word	0x00000d60


	//   ....[16]....
        /*00d0*/ 	.word	0x00000dc0


	//   ....[17]....
        /*00d4*/ 	.word	0x00000e20


	//   ....[18]....
        /*00d8*/ 	.word	0x00000e80


	//   ....[19]....
        /*00dc*/ 	.word	0x00000ee0


	//----- nvinfo : EIATTR_EXIT_INSTR_OFFSETS
	.align		4
.L_2729:
        /*00e0*/ 	.byte	0x04, 0x1c
        /*00e2*/ 	.short	(.L_2731 - .L_2730)


	//   ....[0]....
.L_2730:
        /*00e4*/ 	.word	0x00000070


	//   ....[1]....
        /*00e8*/ 	.word	0x00000af0


	//----- nvinfo : EIATTR_MAX_THREADS
	.align		4
.L_2731:
        /*00ec*/ 	.byte	0x04, 0x05
        /*00ee*/ 	.short	(.L_2733 - .L_2732)
.L_2732:
        /*00f0*/ 	.word	0x00000400
        /*00f4*/ 	.word	0x00000001
        /*00f8*/ 	.word	0x00000001


	//----- nvinfo : EIATTR_CRS_STACK_SIZE
	.align		4
.L_2733:
        /*00fc*/ 	.byte	0x04, 0x1e
        /*00fe*/ 	.short	(.L_2735 - .L_2734)
.L_2734:
        /*0100*/ 	.word	0x00000000
.L_2735:


//--------------------- .nv.info._ZN10layer_norm13ln_bwd_kernelINS_13Kernel_traitsI13__nv_bfloat16S2_fS2_fjLj1536ELj1ELj1ELj4ELj8ENS_18Kernel_traits_baseILj1536ES2_S2_fS2_fjLj128EEEEELb1ELb0ELb1ELb0EEEvNS_9BwdParamsE --------------------------
	.section	.nv.info._ZN10layer_norm13ln_bwd_kernelINS_13Kernel_traitsI13__nv_bfloat16S2_fS2_fjLj1536ELj1ELj1ELj4ELj8ENS_18Kernel_traits_baseILj1536ES2_S2_fS2_fjLj128EEEEELb1ELb0ELb1ELb0EEEvNS_9BwdParamsE,"",@"SHT_CUDA_INFO"
	.sectionflags	@""
	.align	4


	//----- nvinfo : EIATTR_CUDA_API_VERSION
	.align		4
        /*0000*/ 	.byte	0x04, 0x37
        /*0002*/ 	.short	(.L_2737 - .L_2736)
.L_2736:
        /*0004*/ 	.word	0x00000082


	//----- nvinfo : EIATTR_SW2861232_WAR
	.align		4
.L_2737:
        /*0008*/ 	.byte	0x01, 0x35
	.zero		2


	//----- nvinfo : EIATTR_PARAM_CBANK
	.align		4
        /*000c*/ 	.byte	0x04, 0x0a
        /*000e*/ 	.short	(.L_2739 - .L_2738)
	.align		4
.L_2738:
        /*0010*/ 	.word	index@(.nv.constant0._ZN10layer_norm13ln_bwd_kernelINS_13Kernel_traitsI13__nv_bfloat16S2_fS2_fjLj1536ELj1ELj1ELj4ELj8ENS_18Kernel_traits_baseILj1536ES2_S2_fS2_fjLj128EEEEELb1ELb0ELb1ELb0EEEvNS_9BwdParamsE)
        /*0014*/ 	.short	0x0160
        /*0016*/ 	.short	0x0128


	//----- nvinfo : EIATTR_CBANK_PARAM_SIZE
	.align		4
.L_2739:
        /*0018*/ 	.byte	0x03, 0x19
        /*001a*/ 	.short	0x0128


	//----- nvinfo : EIATTR_KPARAM_INFO
	.align		4
        /*001c*/ 	.byte	0x04, 0x17
        /*001e*/ 	.short	(.L_2741 - .L_2740)
.L_2740:
        /*0020*/ 	.word	0x00000000
        /*0024*/ 	.short	0x0000
        /*0026*/ 	.short	0x0000
        /*0028*/ 	.byte	0x00, 0xf0, 0xa1, 0x04


	//----- nvinfo : EIATTR_MAXREG_COUNT
	.align		4
.L_2741:
        /*002c*/ 	.byte	0x03, 0x1b
        /*002e*/ 	.short	0x00ff


	//----- nvinfo : EIATTR_NUM_BARRIERS
	.align		4
        /*0030*/ 	.byte	0x02, 0x4c
        /*0032*/ 	.byte	0x01
	.zero		1


	//----- nvinfo : EIATTR_MERCURY_ISA_VERSION
	.align		4
        /*0034*/ 	.byte	0x03, 0x5f
        /*0036*/ 	.short	0x0000


	//----- nvinfo : EIATTR_COOP_GROUP_MASK_REGIDS
	.align		4
        /*0038*/ 	.byte	0x04, 0x29
        /*003a*/ 	.short	(.L_2743 - .L_2742)


	//   ....[0]....
.L_2742:
        /*003c*/ 	.word	0xffffffff


	//   ....[1]....
        /*0040*/ 	.word	0xffffffff


	//   ....[2]....
        /*0044*/ 	.word	0xffffffff


	//   ....[3]....
        /*0048*/ 	.word	0xffffffff


	//   ....[4]....
        /*004c*/ 	.word	0xffffffff


	//   ....[5]....
        /*0050*/ 	.word	0xffffffff


	//   ....[6]....
        /*0054*/ 	.word	0xffffffff


	//   ....[7]....
        /*0058*/ 	.word	0xffffffff


	//   ....[8]....
        /*005c*/ 	.word	0xffffffff


	//   ....[9]....
        /*0060*/ 	.word	0xffffffff


	//   ....[10]....
        /*0064*/ 	.word	0xffffffff


	//   ....[11]....
        /*0068*/ 	.word	0xffffffff


	//   ....[12]....
        /*006c*/ 	.word	0xffffffff


	//   ....[13]....
        /*0070*/ 	.word	0xffffffff


	//   ....[14]....
        /*0074*/ 	.word	0xffffffff


	//   ....[15]....
        /*0078*/ 	.word	0xffffffff


	//   ....[16]....
        /*007c*/ 	.word	0xffffffff


	//   ....[17]....
        /*0080*/ 	.word	0xffffffff


	//   ....[18]....
        /*0084*/ 	.word	0xffffffff


	//   ....[19]....
        /*0088*/ 	.word	0xffffffff


	//----- nvinfo : EIATTR_COOP_GROUP_INSTR_OFFSETS
	.align		4
.L_2743:
        /*008c*/ 	.byte	0x04, 0x28
        /*008e*/ 	.short	(.L_2745 - .L_2744)


	//   ....[0]....
.L_2744:
        /*0090*/ 	.word	0x000012e0


	//   ....[1]....
        /*0094*/ 	.word	0x00001300


	//   ....[2]....
        /*0098*/ 	.word	0x00001320


	//   ....[3]....
        /*009c*/ 	.word	0x00001340


	//   ....[4]....
        /*00a0*/ 	.word	0x00001360


	//   ....[5]....
        /*00a4*/ 	.word	0x00001380


	//   ....[6]....
        /*00a8*/ 	.word	0x000013a0


	//   ....[7]....
        /*00ac*/ 	.word	0x000013c0


	//   ....[8]....
        /*00b0*/ 	.word	0x000013e0


	//   ....[9]....
        /*00b4*/ 	.word	0x00001400


	//   ....[10]....
        /*00b8*/ 	.word	0x00002a70


	//   ....[11]....
        /*00bc*/ 	.word	0x00002af0


	//   ....[12]....
        /*00c0*/ 	.word	0x00002b70


	//   ....[13]....
        /*00c4*/ 	.word	0x00002be0


	//   ....[14]....
        /*00c8*/ 	.word	0x00002c60


	//   ....[15]....
        /*00cc*/ 	.word	0x00002cd0


	//   ....[16]....
        /*00d0*/ 	.word	0x00002d50


	//   ....[17]....
        /*00d4*/ 	.word	0x00002dc0


	//   ....[18]....
        /*00d8*/ 	.word	0x00002e40


	//   ....[19]....
        /*00dc*/ 	.word	0x00002eb0


	//----- nvinfo : EIATTR_EXIT_INSTR_OFFSETS
	.align		4
.L_2745:
        /*00e0*/ 	.byte	0x04, 0x1c
        /*00e2*/ 	.short	(.L_2747 - .L_2746)


	//   ....[0]....
.L_2746:
        /*00e4*/ 	.word	0x000029b0


	//   ....[1]....
        /*00e8*/ 	.word	0x00002a10


	//----- nvinfo : EIATTR_MAX_THREADS
	.align		4
.L_2747:
        /*00ec*/ 	.byte	0x04, 0x05
        /*00ee*/ 	.short	(.L_2749 - .L_2748)
.L_2748:
        /*00f0*/ 	.word	0x00000080
        /*00f4*/ 	.word	0x00000001
        /*00f8*/ 	.word	0x00000001


	//----- nvinfo : EIATTR_CRS_STACK_SIZE
	.align		4
.L_2749:
        /*00fc*/ 	.byte	0x04, 0x1e
        /*00fe*/ 	.short	(.L_2751 - .L_2750)
.L_2750:
        /*0100*/ 	.word	0x00000000
.L_2751:


//--------------------- .nv.info._ZN10layer_norm22ln_bwd_finalize_kernelINS_22Kernel_traits_finalizeILj1536E13__nv_bfloat16S2_fS2_fjLb0ELj1024ELj4ENS_18Kernel_traits_baseILj1536ES2_S2_fS2_fjLj1024EEEEELb0ELb1EEEvNS_9BwdParamsE --------------------------
	.section	.nv.info._ZN10layer_norm22ln_bwd_finalize_kernelINS_22Kernel_traits_finalizeILj1536E13__nv_bfloat16S2_fS2_fjLb0ELj1024ELj4ENS_18Kernel_traits_baseILj1536ES2_S2_fS2_fjLj1024EEEEELb0ELb1EEEvNS_9BwdParamsE,"",@"SHT_CUDA_INFO"
	.sectionflags	@""
	.align	4


	//----- nvinfo : EIATTR_CUDA_API_VERSION
	.align		4
        /*0000*/ 	.byte	0x04, 0x37
        /*0002*/ 	.short	(.L_2753 - .L_2752)
.L_2752:
        /*0004*/ 	.word	0x00000082


	//----- nvinfo : EIATTR_SW2861232_WAR
	.align		4
.L_2753:
        /*0008*/ 	.byte	0x01, 0x35
	.zero		2


	//----- nvinfo : EIATTR_PARAM_CBANK
	.align		4
        /*000c*/ 	.byte	0x04, 0x0a
        /*000e*/ 	.short	(.L_2755 - .L_2754)
	.align		4
.L_2754:
        /*0010*/ 	.word	index@(.nv.constant0._ZN10layer_norm22ln_bwd_finalize_kernelINS_22Kernel_traits_finalizeILj1536E13__nv_bfloat16S2_fS2_fjLb0ELj1024ELj4ENS_18Kernel_traits_baseILj1536ES2_S2_fS2_fjLj1024EEEEELb0ELb1EEEvNS_9BwdParamsE)
        /*0014*/ 	.short	0x0160
        /*0016*/ 	.short	0x0128


	//----- nvinfo : EIATTR_CBANK_PARAM_SIZE
	.align		4
.L_2755:
        /*0018*/ 	.byte	0x03, 0x19
        /*001a*/ 	.short	0x0128


	//----- nvinfo : EIATTR_KPARAM_INFO
	.align		4
        /*001c*/ 	.byte	0x04, 0x17
        /*001e*/ 	.short	(.L_2757 - .L_2756)
.L_2756:
        /*0020*/ 	.word	0x00000000
        /*0024*/ 	.short	0x0000
        /*0026*/ 	.short	0x0000
        /*0028*/ 	.byte	0x00, 0xf0, 0xa1, 0x04


	//----- nvinfo : EIATTR_MAXREG_COUNT
	.align		4
.L_2757:
        /*002c*/ 	.byte	0x03, 0x1b
        /*002e*/ 	.short	0x0040


	//----- nvinfo : EIATTR_NUM_BARRIERS
	.align		4
        /*0030*/ 	.byte	0x02, 0x4c
        /*0032*/ 	.byte	0x01
	.zero		1


	//----- nvinfo : EIATTR_MERCURY_ISA_VERSION
	.align		4
        /*0034*/ 	.byte	0x03, 0x5f
        /*0036*/ 	.short	0x0000


	//----- nvinfo : EIATTR_COOP_GROUP_MASK_REGIDS
	.align		4
        /*0038*/ 	.byte	0x04, 0x29
        /*003a*/ 	.short	(.L_2759 - .L_2758)


	//   ....[0]....
.L_2758:
        /*003c*/ 	.word	0xffffffff


	//   ....[1]....
        /*0040*/ 	.word	0xffffffff


	//   ....[2]....
        /*0044*/ 	.word	0xffffffff


	//   ....[3]....
        /*0048*/ 	.word	0xffffffff


	//   ....[4]....
        /*004c*/ 	.word	0xffffffff


	//   ....[5]....
        /*0050*/ 	.word	0xffffffff


	//   ....[6]....
        /*0054*/ 	.word	0xffffffff


	//   ....[7]....
        /*0058*/ 	.word	0xffffffff


	//   ....[8]....
        /*005c*/ 	.word	0xffffffff


	//   ....[9]....
        /*0060*/ 	.word	0xffffffff


	//   ....[10]....
        /*0064*/ 	.word	0xffffffff


	//   ....[11]....
        /*0068*/ 	.word	0xffffffff


	//   ....[12]....
        /*006c*/ 	.word	0xffffffff


	//   ....[13]....
        /*0070*/ 	.word	0xffffffff


	//   ....[14]....
        /*0074*/ 	.word	0xffffffff


	//   ....[15]....
        /*0078*/ 	.word	0xffffffff


	//   ....[16]....
        /*007c*/ 	.word	0xffffffff


	//   ....[17]....
        /*0080*/ 	.word	0xffffffff


	//   ....[18]....
        /*0084*/ 	.word	0xffffffff


	//   ....[19]....
        /*0088*/ 	.word	0xffffffff


	//----- nvinfo : EIATTR_COOP_GROUP_INSTR_OFFSETS
	.align		4
.L_2759:
        /*008c*/ 	.byte	0x04, 0x28
        /*008e*/ 	.short	(.L_2761 - .L_2760)


	//   ....[0]....
.L_2760:
        /*0090*/ 	.word	0x000007f0


	//   ....[1]....
        /*0094*/ 	.word	0x00000820


	//   ....[2]....
        /*0098*/ 	.word	0x00000840


	//   ....[3]....
        /*009c*/ 	.word	0x00000850


	//   ....[4]....
        /*00a0*/ 	.word	0x00000880


	//   ....[5]....
        /*00a4*/ 	.word	0x00000890


	//   ....[6]....
        /*00a8*/ 	.word	0x000008c0


	//   ....[7]....
        /*00ac*/ 	.word	0x000008d0


	//   ....[8]....
        /*00b0*/ 	.word	0x00000900


	//   ....[9]....
        /*00b4*/ 	.word	0x00000910


	//   ....[10]....
        /*00b8*/ 	.word	0x00000b00


	//   ....[11]....
        /*00bc*/ 	.word	0x00000b80


	//   ....[12]....
        /*00c0*/ 	.word	0x00000be0


	//   ....[13]....
        /*00c4*/ 	.word	0x00000c40


	//   ....[14]....
        /*00c8*/ 	.word	0x00000cb0


	//   ....[15]....
        /*00cc*/ 	.word	0x00000d20


	//   ....[16]....
        /*00d0*/ 	.word	0x00000d80


	//   ....[17]....
        /*00d4*/ 	.word	0x00000de0


	//   ....[18]....
        /*00d8*/ 	.word	0x00000e40


	//   ....[19]....
        /*00dc*/ 	.word	0x00000ea0


	//----- nvinfo : EIATTR_EXIT_INSTR_OFFSETS
	.align		4
.L_2761:
        /*00e0*/ 	.byte	0x04, 0x1c
        /*00e2*/ 	.short	(.L_2763 - .L_2762)


	//   ....[0]....
.L_2762:
        /*00e4*/ 	.word	0x00000070


	//   ....[1]....
        /*00e8*/ 	.word	0x00000aa0


	//----- nvinfo : EIATTR_MAX_THREADS
	.align		4
.L_2763:
        /*00ec*/ 	.byte	0x04, 0x05
        /*00ee*/ 	.short	(.L_2765 - .L_2764)
.L_2764:
        /*00f0*/ 	.word	0x00000400
        /*00f4*/ 	.word	0x00000001
        /*00f8*/ 	.word	0x00000001


	//----- nvinfo : EIATTR_CRS_STACK_SIZE
	.align		4
.L_2765:
        /*00fc*/ 	.byte	0x04, 0x1e
        /*00fe*/ 	.short	(.L_2767 - .L_2766)
.L_2766:
        /*0100*/ 	.word	0x00000000
.L_2767:


//--------------------- .nv.info._ZN10layer_norm13ln_bwd_kernelINS_13Kernel_traitsI13__nv_bfloat16S2_fS2_fjLj1536ELj1ELj1ELj4ELj8ENS_18Kernel_traits_baseILj1536ES2_S2_fS2_fjLj128EEEEELb1ELb0ELb1ELb1EEEvNS_9BwdParamsE --------------------------
	.section	.nv.info._ZN10layer_norm13ln_bwd_kernelINS_13Kernel_traitsI13__nv_bfloat16S2_fS2_fjLj1536ELj1ELj1ELj4ELj8ENS_18Kernel_traits_baseILj1536ES2_S2_fS2_fjLj128EEEEELb1ELb0ELb1ELb1EEEvNS_9BwdParamsE,"",@"SHT_CUDA_INFO"
	.sectionflags	@""
	.align	4


	//----- nvinfo : EIATTR_CUDA_API_VERSION
	.align		4
        /*0000*/ 	.byte	0x04, 0x37
        /*0002*/ 	.short	(.L_2769 - .L_2768)
.L_2768:
        /*0004*/ 	.word	0x00000082


	//----- nvinfo : EIATTR_SW2861232_WAR
	.align		4
.L_2769:
        /*0008*/ 	.byte	0x01, 0x35
	.zero		2


	//----- nvinfo : EIATTR_PARAM_CBANK
	.align		4
        /*000c*/ 	.byte	0x04, 0x0a
        /*000e*/ 	.short	(.L_2771 - .L_2770)
	.align		4
.L_2770:
        /*0010*/ 	.word	index@(.nv.constant0._ZN10layer_norm13ln_bwd_kernelINS_13Kernel_traitsI13__nv_bfloat16S2_fS2_fjLj1536ELj1ELj1ELj4ELj8ENS_18Kernel_traits_baseILj1536ES2_S2_fS2_fjLj128EEEEELb1ELb0ELb1ELb1EEEvNS_9BwdParamsE)
        /*0014*/ 	.short	0x0160
        /*0016*/ 	.short	0x0128


	//----- nvinfo : EIATTR_CBANK_PARAM_SIZE
	.align		4
.L_2771:
        /*0018*/ 	.byte	0x03, 0x19
        /*001a*/ 	.short	0x0128


	//----- nvinfo : EIATTR_KPARAM_INFO
	.align		4
        /*001c*/ 	.byte	0x04, 0x17
        /*001e*/ 	.short	(.L_2773 - .L_2772)
.L_2772:
        /*0020*/ 	.word	0x00000000
        /*0024*/ 	.short	0x0000
        /*0026*/ 	.short	0x0000
        /*0028*/ 	.byte	0x00, 0xf0, 0xa1, 0x04


	//----- nvinfo : EIATTR_MAXREG_COUNT
	.align		4
.L_2773:
        /*002c*/ 	.byte	0x03, 0x1b
        /*002e*/ 	.short	0x00ff


	//----- nvinfo : EIATTR_NUM_BARRIERS
	.align		4
        /*0030*/ 	.byte	0x02, 0x4c
        /*0032*/ 	.byte	0x01
	.zero		1


	//----- nvinfo : EIATTR_MERCURY_ISA_VERSION
	.align		4
        /*0034*/ 	.byte	0x03, 0x5f
        /*0036*/ 	.short	0x0000


	//----- nvinfo : EIATTR_COOP_GROUP_MASK_REGIDS
	.align		4
        /*0038*/ 	.byte	0x04, 0x29
        /*003a*/ 	.short	(.L_2775 - .L_2774)


	//   ....[0]....
.L_2774:
        /*003c*/ 	.word	0xffffffff


	//   ....[1]....
        /*0040*/ 	.word	0xffffffff


	//   ....[2]....
        /*0044*/ 	.word	0xffffffff


	//   ....[3]....
        /*0048*/ 	.word	0xffffffff


	//   ....[4]....
        /*004c*/ 	.word	0xffffffff


	//   ....[5]....
        /*0050*/ 	.word	0xffffffff


	//   ....[6]....
        /*0054*/ 	.word	0xffffffff


	//   ....[7]....
        /*0058*/ 	.word	0xffffffff


	//   ....[8]....
        /*005c*/ 	.word	0xffffffff


	//   ....[9]....
        /*0060*/ 	.word	0xffffffff


	//   ....[10]....
        /*0064*/ 	.word	0xffffffff


	//   ....[11]....
        /*0068*/ 	.word	0xffffffff


	//   ....[12]....
        /*006c*/ 	.word	0xffffffff


	//   ....[13]....
        /*0070*/ 	.word	0xffffffff


	//   ....[14]....
        /*0074*/ 	.word	0xffffffff


	//   ....[15]....
        /*0078*/ 	.word	0xffffffff


	//   ....[16]....
        /*007c*/ 	.word	0xffffffff


	//   ....[17]....
        /*0080*/ 	.word	0xffffffff


	//   ....[18]....
        /*0084*/ 	.word	0xffffffff


	//   ....[19]....
        /*0088*/ 	.word	0xffffffff


	//----- nvinfo : EIATTR_COOP_GROUP_INSTR_OFFSETS
	.align		4
.L_2775:
        /*008c*/ 	.byte	0x04, 0x28
        /*008e*/ 	.short	(.L_2777 - .L_2776)


	//   ....[0]....
.L_2776:
        /*0090*/ 	.word	0x00001050


	//   ....[1]....
        /*0094*/ 	.word	0x00001070


	//   ....[2]....
        /*0098*/ 	.word	0x00001090


	//   ....[3]....
        /*009c*/ 	.word	0x000010b0


	//   ....[4]....
        /*00a0*/ 	.word	0x000010d0


	//   ....[5]....
        /*00a4*/ 	.word	0x000010f0


	//   ....[6]....
        /*00a8*/ 	.word	0x00001110


	//   ....[7]....
        /*00ac*/ 	.word	0x00001130


	//   ....[8]....
        /*00b0*/ 	.word	0x00001150


	//   ....[9]....
        /*00b4*/ 	.word	0x00001170


	//   ....[10]....
        /*00b8*/ 	.word	0x00002630


	//   ....[11]....
        /*00bc*/ 	.word	0x000026b0


	//   ....[12]....
        /*00c0*/ 	.word	0x00002730


	//   ....[13]....
        /*00c4*/ 	.word	0x000027a0


	//   ....[14]....
        /*00c8*/ 	.word	0x00002820


	//   ....[15]....
        /*00cc*/ 	.word	0x00002890


	//   ....[16]....
        /*00d0*/ 	.word	0x00002910


	//   ....[17]....
        /*00d4*/ 	.word	0x00002980


	//   ....[18]....
        /*00d8*/ 	.word	0x00002a00


	//   ....[19]....
        /*00dc*/ 	.word	0x00002a70


	//----- nvinfo : EIATTR_EXIT_INSTR_OFFSETS
	.align		4
.L_2777:
        /*00e0*/ 	.byte	0x04, 0x1c
        /*00e2*/ 	.short	(.L_2779 - .L_2778)


	//   ....[0]....
.L_2778:
        /*00e4*/ 	.word	0x000025d0


	//----- nvinfo : EIATTR_MAX_THREADS
	.align		4
.L_2779:
        /*00e8*/ 	.byte	0x04, 0x05
        /*00ea*/ 	.short	(.L_2781 - .L_2780)
.L_2780:
        /*00ec*/ 	.word	0x00000080
        /*00f0*/ 	.word	0x00000001
        /*00f4*/ 	.word	0x00000001


	//----- nvinfo : EIATTR_CRS_STACK_SIZE
	.align		4
.L_2781:
        /*00f8*/ 	.byte	0x04, 0x1e
        /*00fa*/ 	.short	(.L_2783 - .L_2782)
.L_2782:
        /*00fc*/ 	.word	0x00000000
.L_2783:


//--------------------- .nv.info._ZN10layer_norm13ln_bwd_kernelINS_13Kernel_traitsI13__nv_bfloat16S2_fS2_fjLj1536ELj1ELj1ELj4ELj8ENS_18Kernel_traits_baseILj1536ES2_S2_fS2_fjLj128EEEEELb1ELb1ELb0ELb0EEEvNS_9BwdParamsE --------------------------
	.section	.nv.info._ZN10layer_norm13ln_bwd_kernelINS_13Kernel_traitsI13__nv_bfloat16S2_fS2_fjLj1536ELj1ELj1ELj4ELj8ENS_18Kernel_traits_baseILj1536ES2_S2_fS2_fjLj128EEEEELb1ELb1ELb0ELb0EEEvNS_9BwdParamsE,"",@"SHT_CUDA_INFO"
	.sectionflags	@""
	.align	4


	//----- nvinfo : EIATTR_CUDA_API_VERSION
	.align		4
        /*0000*/ 	.byte	0x04, 0x37
        /*0002*/ 	.short	(.L_2785 - .L_2784)
.L_2784:
        /*0004*/ 	.word	0x00000082


	//----- nvinfo : EIATTR_SW2861232_WAR
	.align		4
.L_2785:
        /*0008*/ 	.byte	0x01, 0x35
	.zero		2


	//----- nvinfo : EIATTR_PARAM_CBANK
	.align		4
        /*000c*/ 	.byte	0x04, 0x0a
        /*000e*/ 	.short	(.L_2787 - .L_2786)
	.align		4
.L_2786:
        /*0010*/ 	.word	index@(.nv.constant0._ZN10layer_norm13ln_bwd_kernelINS_13Kernel_traitsI13__nv_bfloat16S2_fS2_fjLj1536ELj1ELj1ELj4ELj8ENS_18Kernel_traits_baseILj1536ES2_S2_fS2_fjLj128EEEEELb1ELb1ELb0ELb0EEEvNS_9BwdParamsE)
        /*0014*/ 	.short	0x0160
        /*0016*/ 	.short	0x0128


	//----- nvinfo : EIATTR_CBANK_PARAM_SIZE
	.align		4
.L_2787:
        /*0018*/ 	.byte	0x03, 0x19
        /*001a*/ 	.short	0x0128


	//----- nvinfo : EIATTR_KPARAM_INFO
	.align		4
        /*001c*/ 	.byte	0x04, 0x17
        /*001e*/ 	.short	(.L_2789 - .L_2788)
.L_2788:
        /*0020*/ 	.word	0x00000000
        /*0024*/ 	.short	0x0000
        /*0026*/ 	.short	0x0000
        /*0028*/ 	.byte	0x00, 0xf0, 0xa1, 0x04


	//----- nvinfo : EIATTR_MAXREG_COUNT
	.align		4
.L_2789:
        /*002c*/ 	.byte	0x03, 0x1b
        /*002e*/ 	.short	0x00ff


	//----- nvinfo : EIATTR_NUM_BARRIERS
	.align		4
        /*0030*/ 	.byte	0x02, 0x4c
        /*0032*/ 	.byte	0x01
	.zero		1


	//----- nvinfo : EIATTR_MERCURY_ISA_VERSION
	.align		4
        /*0034*/ 	.byte	0x03, 0x5f
        /*0036*/ 	.short	0x0000


	//----- nvinfo : EIATTR_COOP_GROUP_MASK_REGIDS
	.align		4
        /*0038*/ 	.byte	0x04, 0x29
        /*003a*/ 	.short	(.L_2791 - .L_2790)


	//   ....[0]....
.L_2790:
        /*003c*/ 	.word	0xffffffff


	//   ....[1]....
        /*0040*/ 	.word	0xffffffff


	//   ....[2]....
        /*0044*/ 	.word	0xffffffff


	//   ....[3]....
        /*0048*/ 	.word	0xffffffff


	//   ....[4]....
        /*004c*/ 	.word	0xffffffff


	//   ....[5]....
        /*0050*/ 	.word	0xffffffff


	//   ....[6]....
        /*0054*/ 	.word	0xffffffff


	//   ....[7]....
        /*0058*/ 	.word	0xffffffff


	//   ....[8]....
        /*005c*/ 	.word	0xffffffff


	//   ....[9]....
        /*0060*/ 	.word	0xffffffff


	//   ....[10]....
        /*0064*/ 	.word	0xffffffff


	//   ....[11]....
        /*0068*/ 	.word	0xffffffff


	//   ....[12]....
        /*006c*/ 	.word	0xffffffff


	//   ....[13]....
        /*0070*/ 	.word	0xffffffff


	//   ....[14]....
        /*0074*/ 	.word	0xffffffff


	//   ....[15]....
        /*0078*/ 	.word	0xffffffff


	//   ....[16]....
        /*007c*/ 	.word	0xffffffff


	//   ....[17]....
        /*0080*/ 	.word	0xffffffff


	//   ....[18]....
        /*0084*/ 	.word	0xffffffff


	//   ....[19]....
        /*0088*/ 	.word	0xffffffff


	//----- nvinfo : EIATTR_COOP_GROUP_INSTR_OFFSETS
	.align		4
.L_2791:
        /*008c*/ 	.byte	0x04, 0x28
        /*008e*/ 	.short	(.L_2793 - .L_2792)


	//   ....[0]....
.L_2792:
        /*0090*/ 	.word	0x00001200


	//   ....[1]....
        /*0094*/ 	.word	0x00001220


	//   ....[2]....
        /*0098*/ 	.word	0x00001240


	//   ....[3]....
        /*009c*/ 	.word	0x00001260


	//   ....[4]....
        /*00a0*/ 	.word	0x00001280


	//   ....[5]....
        /*00a4*/ 	.word	0x000012a0


	//   ....[6]....
        /*00a8*/ 	.word	0x000012c0


	//   ....[7]....
        /*00ac*/ 	.word	0x000012e0


	//   ....[8]....
        /*00b0*/ 	.word	0x00001300


	//   ....[9]....
        /*00b4*/ 	.word	0x00001320


	//   ....[10]....
        /*00b8*/ 	.word	0x00002770


	//   ....[11]....
        /*00bc*/ 	.word	0x000027f0


	//   ....[12]....
        /*00c0*/ 	.word	0x00002870


	//   ....[13]....
        /*00c4*/ 	.word	0x000028e0


	//   ....[14]....
        /*00c8*/ 	.word	0x00002960


	//   ....[15]....
        /*00cc*/ 	.word	0x000029d0


	//   ....[16]....
        /*00d0*/ 	.word	0x00002a50


	//   ....[17]....
        /*00d4*/ 	.word	0x00002ac0


	//   ....[18]....
        /*00d8*/ 	.word	0x00002b40


	//   ....[19]....
        /*00dc*/ 	.word	0x00002bb0


	//----- nvinfo : EIATTR_EXIT_INSTR_OFFSETS
	.align		4
.L_2793:
        /*00e0*/ 	.byte	0x04, 0x1c
        /*00e2*/ 	.short	(.L_2795 - .L_2794)


	//   ....[0]....
.L_2794:
        /*00e4*/ 	.word	0x00002690


	//   ....[1]....
        /*00e8*/ 	.word	0x00002710


	//----- nvinfo : EIATTR_MAX_THREADS
	.align		4
.L_2795:
        /*00ec*/ 	.byte	0x04, 0x05
        /*00ee*/ 	.short	(.L_2797 - .L_2796)
.L_2796:
        /*00f0*/ 	.word	0x00000080
        /*00f4*/ 	.word	0x00000001
        /*00f8*/ 	.word	0x00000001


	//----- nvinfo : EIATTR_CRS_STACK_SIZE
	.align		4
.L_2797:
        /*00fc*/ 	.byte	0x04, 0x1e
        /*00fe*/ 	.short	(.L_2799 - .L_2798)
.L_2798:
        /*0100*/ 	.word	0x00000000
.L_2799:


//--------------------- .nv.info._ZN10layer_norm13ln_bwd_kernelINS_13Kernel_traitsI13__nv_bfloat16S2_fS2_fjLj1536ELj1ELj1ELj4ELj8ENS_18Kernel_traits_baseILj1536ES2_S2_fS2_fjLj128EEEEELb1ELb1ELb0ELb1EEEvNS_9BwdParamsE --------------------------
	.section	.nv.info._ZN10layer_norm13ln_bwd_kernelINS_13Kernel_traitsI13__nv_bfloat16S2_fS2_fjLj1536ELj1ELj1ELj4ELj8ENS_18Kernel_traits_baseILj1536ES2_S2_fS2_fjLj128EEEEELb1ELb1ELb0ELb1EEEvNS_9BwdParamsE,"",@"SHT_CUDA_INFO"
	.sectionflags	@""
	.align	4


	//----- nvinfo : EIATTR_CUDA_API_VERSION
	.align		4
        /*0000*/ 	.byte	0x04, 0x37
        /*0002*/ 	.short	(.L_2801 - .L_2800)
.L_2800:
        /*0004*/ 	.word	0x00000082


	//----- nvinfo : EIATTR_SW2861232_WAR
	.align		4
.L_2801:
        /*0008*/ 	.byte	0x01, 0x35
	.zero		2


	//----- nvinfo : EIATTR_PARAM_CBANK
	.align		4
        /*000c*/ 	.byte	0x04, 0x0a
        /*000e*/ 	.short	(.L_2803 - .L_2802)
	.align		4
.L_2802:
        /*0010*/ 	.word	index@(.nv.constant0._ZN10layer_norm13ln_bwd_kernelINS_13Kernel_traitsI13__nv_bfloat16S2_fS2_fjLj1536ELj1ELj1ELj4ELj8ENS_18Kernel_traits_baseILj1536ES2_S2_fS2_fjLj128EEEEELb1ELb1ELb0ELb1EEEvNS_9BwdParamsE)
        /*0014*/ 	.short	0x0160
        /*0016*/ 	.short	0x0128


	//----- nvinfo : EIATTR_CBANK_PARAM_SIZE
	.align		4
.L_2803:
        /*0018*/ 	.byte	0x03, 0x19
        /*001a*/ 	.short	0x0128


	//----- nvinfo : EIATTR_KPARAM_INFO
	.align		4
        /*001c*/ 	.byte	0x04, 0x17
        /*001e*/ 	.short	(.L_2805 - .L_2804)
.L_2804:
        /*0020*/ 	.word	0x00000000
        /*0024*/ 	.short	0x0000
        /*0026*/ 	.short	0x0000
        /*0028*/ 	.byte	0x00, 0xf0, 0xa1, 0x04


	//----- nvinfo : EIATTR_MAXREG_COUNT
	.align		4
.L_2805:
        /*002c*/ 	.byte	0x03, 0x1b
        /*002e*/ 	.short	0x00ff


	//----- nvinfo : EIATTR_NUM_BARRIERS
	.align		4
        /*0030*/ 	.byte	0x02, 0x4c
        /*0032*/ 	.byte	0x01
	.zero		1


	//----- nvinfo : EIATTR_MERCURY_ISA_VERSION
	.align		4
        /*0034*/ 	.byte	0x03, 0x5f
        /*0036*/ 	.short	0x0000


	//----- nvinfo : EIATTR_COOP_GROUP_MASK_REGIDS
	.align		4
        /*0038*/ 	.byte	0x04, 0x29
        /*003a*/ 	.short	(.L_2807 - .L_2806)


	//   ....[0]....
.L_2806:
        /*003c*/ 	.word	0xffffffff


	//   ....[1]....
        /*0040*/ 	.word	0xffffffff


	//   ....[2]....
        /*0044*/ 	.word	0xffffffff


	//   ....[3]....
        /*0048*/ 	.word	0xffffffff


	//   ....[4]....
        /*004c*/ 	.word	0xffffffff


	//   ....[5]....
        /*0050*/ 	.word	0xffffffff


	//   ....[6]....
        /*0054*/ 	.word	0xffffffff


	//   ....[7]....
        /*0058*/ 	.word	0xffffffff


	//   ....[8]....
        /*005c*/ 	.word	0xffffffff


	//   ....[9]....
        /*0060*/ 	.word	0xffffffff


	//   ....[10]....
        /*0064*/ 	.word	0xffffffff


	//   ....[11]....
        /*0068*/ 	.word	0xffffffff


	//   ....[12]....
        /*006c*/ 	.word	0xffffffff


	//   ....[13]....
        /*0070*/ 	.word	0xffffffff


	//   ....[14]....
        /*0074*/ 	.word	0xffffffff


	//   ....[15]....
        /*0078*/ 	.word	0xffffffff


	//   ....[16]....
        /*007c*/ 	.word	0xffffffff


	//   ....[17]....
        /*0080*/ 	.word	0xffffffff


	//   ....[18]....
        /*0084*/ 	.word	0xffffffff


	//   ....[19]....
        /*0088*/ 	.word	0xffffffff


	//----- nvinfo : EIATTR_COOP_GROUP_INSTR_OFFSETS
	.align		4
.L_2807:
        /*008c*/ 	.byte	0x04, 0x28
        /*008e*/ 	.short	(.L_2809 - .L_2808)


	//   ....[0]....
.L_2808:
        /*0090*/ 	.word	0x00001030


	//   ....[1]....
        /*0094*/ 	.word	0x00001050


	//   ....[2]....
        /*0098*/ 	.word	0x00001070


	//   ....[3]....
        /*009c*/ 	.word	0x00001090


	//   ....[4]....
        /*00a0*/ 	.word	0x000010b0


	//   ....[5]....
        /*00a4*/ 	.word	0x000010d0


	//   ....[6]....
        /*00a8*/ 	.word	0x000010f0


	//   ....[7]....
        /*00ac*/ 	.word	0x00001110


	//   ....[8]....
        /*00b0*/ 	.word	0x00001130


	//   ....[9]....
        /*00b4*/ 	.word	0x00001150


	//   ....[10]....
        /*00b8*/ 	.word	0x00002500


	//   ....[11]....
        /*00bc*/ 	.word	0x00002580


	//   ....[12]....
        /*00c0*/ 	.word	0x00002600


	//   ....[13]....
        /*00c4*/ 	.word	0x00002670


	//   ....[14]....
        /*00c8*/ 	.word	0x000026f0


	//   ....[15]....
        /*00cc*/ 	.word	0x00002760


	//   ....[16]....
        /*00d0*/ 	.word	0x000027e0


	//   ....[17]....
        /*00d4*/ 	.word	0x00002850


	//   ....[18]....
        /*00d8*/ 	.word	0x000028d0


	//   ....[19]....
        /*00dc*/ 	.word	0x00002940


	//----- nvinfo : EIATTR_EXIT_INSTR_OFFSETS
	.align		4
.L_2809:
        /*00e0*/ 	.byte	0x04, 0x1c
        /*00e2*/ 	.short	(.L_2811 - .L_2810)


	//   ....[0]....
.L_2810:
        /*00e4*/ 	.word	0x000024a0


	//----- nvinfo : EIATTR_MAX_THREADS
	.align		4
.L_2811:
        /*00e8*/ 	.byte	0x04, 0x05
        /*00ea*/ 	.short	(.L_2813 - .L_2812)
.L_2812:
        /*00ec*/ 	.word	0x00000080
        /*00f0*/ 	.word	0x00000001
        /*00f4*/ 	.word	0x00000001


	//----- nvinfo : EIATTR_CRS_STACK_SIZE
	.align		4
.L_2813:
        /*00f8*/ 	.byte	0x04, 0x1e
        /*00fa*/ 	.short	(.L_2815 - .L_2814)
.L_2814:
        /*00fc*/ 	.word	0x00000000
.L_2815:


//--------------------- .nv.info._ZN10layer_norm22ln_bwd_finalize_kernelINS_22Kernel_traits_finalizeILj1536E13__nv_bfloat16S2_fS2_fjLb1ELj1024ELj4ENS_18Kernel_traits_baseILj1536ES2_S2_fS2_fjLj1024EEEEELb1ELb0EEEvNS_9BwdParamsE --------------------------
	.section	.nv.info._ZN10layer_norm22ln_bwd_finalize_kernelINS_22Kernel_traits_finalizeILj1536E13__nv_bfloat16S2_fS2_fjLb1ELj1024ELj4ENS_18Kernel_traits_baseILj1536ES2_S2_fS2_fjLj1024EEEEELb1ELb0EEEvNS_9BwdParamsE,"",@"SHT_CUDA_INFO"
	.sectionflags	@""
	.align	4


	//----- nvinfo : EIATTR_CUDA_API_VERSION
	.align		4
        /*0000*/ 	.byte	0x04, 0x37
        /*0002*/ 	.short	(.L_2817 - .L_2816)
.L_2816:
        /*0004*/ 	.word	0x00000082


	//----- nvinfo : EIATTR_SW2861232_WAR
	.align		4
.L_2817:
        /*0008*/ 	.byte	0x01, 0x35
	.zero		2


	//----- nvinfo : EIATTR_PARAM_CBANK
	.align		4
        /*000c*/ 	.byte	0x04, 0x0a
        /*000e*/ 	.short	(.L_2819 - .L_2818)
	.align		4
.L_2818:
        /*0010*/ 	.word	index@(.nv.constant0._ZN10layer_norm22ln_bwd_finalize_kernelINS_22Kernel_traits_finalizeILj1536E13__nv_bfloat16S2_fS2_fjLb1ELj1024ELj4ENS_18Kernel_traits_baseILj1536ES2_S2_fS2_fjLj1024EEEEELb1ELb0EEEvNS_9BwdParamsE)
        /*0014*/ 	.short	0x0160
        /*0016*/ 	.short	0x0128


	//----- nvinfo : EIATTR_CBANK_PARAM_SIZE
	.align		4
.L_2819:
        /*0018*/ 	.byte	0x03, 0x19
        /*001a*/ 	.short	0x0128


	//----- nvinfo : EIATTR_KPARAM_INFO
	.align		4
        /*001c*/ 	.byte	0x04, 0x17
        /*001e*/ 	.short	(.L_2821 - .L_2820)
.L_2820:
        /*0020*/ 	.word	0x00000000
        /*0024*/ 	.short	0x0000
        /*0026*/ 	.short	0x0000
        /*0028*/ 	.byte	0x00, 0xf0, 0xa1, 0x04


	//----- nvinfo : EIATTR_MAXREG_COUNT
	.align		4
.L_2821:
        /*002c*/ 	.byte	0x03, 0x1b
        /*002e*/ 	.short	0x0040


	//----- nvinfo : EIATTR_NUM_BARRIERS
	.align		4
        /*0030*/ 	.byte	0x02, 0x4c
        /*0032*/ 	.byte	0x01
	.zero		1


	//----- nvinfo : EIATTR_MERCURY_ISA_VERSION
	.align		4
        /*0034*/ 	.byte	0x03, 0x5f
        /*0036*/ 	.short	0x0000


	//----- nvinfo : EIATTR_COOP_GROUP_MASK_REGIDS
	.align		4
        /*0038*/ 	.byte	0x04, 0x29
        /*003a*/ 	.short	(.L_2823 - .L_2822)


	//   ....[0]....
.L_2822:
        /*003c*/ 	.word	0xffffffff


	//   ....[1]....
        /*0040*/ 	.word	0xffffffff


	//   ....[2]....
        /*0044*/ 	.word	0xffffffff


	//   ....[3]....
        /*0048*/ 	.word	0xffffffff


	//   ....[4]....
        /*004c*/ 	.word	0xffffffff


	//   ....[5]....
        /*0050*/ 	.word	0xffffffff


	//   ....[6]....
        /*0054*/ 	.word	0xffffffff


	//   ....[7]....
        /*0058*/ 	.word	0xffffffff


	//   ....[8]....
        /*005c*/ 	.word	0xffffffff


	//   ....[9]....
        /*0060*/ 	.word	0xffffffff


	//   ....[10]....
        /*0064*/ 	.word	0xffffffff


	//   ....[11]....
        /*0068*/ 	.word	0xffffffff


	//   ....[12]....
        /*006c*/ 	.word	0xffffffff


	//   ....[13]....
        /*0070*/ 	.word	0xffffffff


	//   ....[14]....
        /*0074*/ 	.word	0xffffffff


	//   ....[15]....
        /*0078*/ 	.word	0xffffffff


	//   ....[16]....
        /*007c*/ 	.word	0xffffffff


	//   ....[17]....
        /*0080*/ 	.word	0xffffffff


	//   ....[18]....
        /*0084*/ 	.word	0xffffffff


	//   ....[19]....
        /*0088*/ 	.word	0xffffffff


	//   ....[20]....
        /*008c*/ 	.word	0xffffffff


	//   ....[21]....
        /*0090*/ 	.word	0xffffffff


	//   ....[22]....
        /*0094*/ 	.word	0xffffffff


	//   ....[23]....
        /*0098*/ 	.word	0xffffffff


	//   ....[24]....
        /*009c*/ 	.word	0xffffffff


	//   ....[25]....
        /*00a0*/ 	.word	0xffffffff


	//   ....[26]....
        /*00a4*/ 	.word	0xffffffff


	//   ....[27]....
        /*00a8*/ 	.word	0xffffffff


	//   ....[28]....
        /*00ac*/ 	.word	0xffffffff


	//   ....[29]....
        /*00b0*/ 	.word	0xffffffff


	//----- nvinfo : EIATTR_COOP_GROUP_INSTR_OFFSETS
	.align		4
.L_2823:
        /*00b4*/ 	.byte	0x04, 0x28
        /*00b6*/ 	.short	(.L_2825 - .L_2824)


	//   ....[0]....
.L_2824:
        /*00b8*/ 	.word	0x000009d0


	//   ....[1]....
        /*00bc*/ 	.word	0x00000a00


	//   ....[2]....
        /*00c0*/ 	.word	0x00000a10


	//   ....[3]....
        /*00c4*/ 	.word	0x00000a30


	//   ....[4]....
        /*00c8*/ 	.word	0x00000a50


	//   ....[5]....
        /*00cc*/ 	.word	0x00000a60


	//   ....[6]....
        /*00d0*/ 	.word	0x00000a90


	//   ....[7]....
        /*00d4*/ 	.word	0x00000ab0


	//   ....[8]....
        /*00d8*/ 	.word	0x00000ac0


	//   ....[9]....
        /*00dc*/ 	.word	0x00000af0


	//   ....[10]....
        /*00e0*/ 	.word	0x00000b10


	//   ....[11]....
        /*00e4*/ 	.word	0x00000b20


	//   ....[12]....
        /*00e8*/ 	.word	0x00000b50


	//   ....[13]....
        /*00ec*/ 	.word	0x00000b70


	//   ....[14]....
        /*00f0*/ 	.word	0x00000b80


	//   ....[15]....
        /*00f4*/ 	.word	0x00000e20


	//   ....[16]....
        /*00f8*/ 	.word	0x00000e80


	//   ....[17]....
        /*00fc*/ 	.word	0x00000ee0


	//   ....[18]....
        /*0100*/ 	.word	0x00000f40


	//   ....[19]....
        /*0104*/ 	.word	0x00000fb0


	//   ....[20]....
        /*0108*/ 	.word	0x00001020


	//   ....[21]....
        /*010c*/ 	.word	0x00001080


	//   ....[22]....
        /*0110*/ 	.word	0x000010e0


	//   ....[23]....
        /*0114*/ 	.word	0x00001140


	//   ....[24]....
        /*0118*/ 	.word	0x000011b0


	//   ....[25]....
        /*011c*/ 	.word	0x00001220


	//   ....[26]....
        /*0120*/ 	.word	0x00001280


	//   ....[27]....
        /*0124*/ 	.word	0x000012e0


	//   ....[28]....
        /*0128*/ 	.word	0x00001340


	//   ....[29]....
        /*012c*/ 	.word	0x000013a0


	//----- nvinfo : EIATTR_EXIT_INSTR_OFFSETS
	.align		4
.L_2825:
        /*0130*/ 	.byte	0x04, 0x1c
        /*0132*/ 	.short	(.L_2827 - .L_2826)


	//   ....[0]....
.L_2826:
        /*0134*/ 	.word	0x00000070


	//   ....[1]....
        /*0138*/ 	.word	0x00000dc0


	//----- nvinfo : EIATTR_MAX_THREADS
	.align		4
.L_2827:
        /*013c*/ 	.byte	0x04, 0x05
        /*013e*/ 	.short	(.L_2829 - .L_2828)
.L_2828:
        /*0140*/ 	.word	0x00000400
        /*0144*/ 	.word	0x00000001
        /*0148*/ 	.word	0x00000001


	//----- nvinfo : EIATTR_CRS_STACK_SIZE
	.align		4
.L_2829:
        /*014c*/ 	.byte	0x04, 0x1e
        /*014e*/ 	.short	(.L_2831 - .L_2830)
.L_2830:
        /*0150*/ 	.word	0x00000000
.L_2831:


//--------------------- .nv.info._ZN10layer_norm13ln_bwd_kernelINS_13Kernel_traitsI13__nv_bfloat16S2_fS2_fjLj1536ELj1ELj1ELj4ELj8ENS_18Kernel_traits_baseILj1536ES2_S2_fS2_fjLj128EEEEELb1ELb1ELb1ELb0EEEvNS_9BwdParamsE --------------------------
	.section	.nv.info._ZN10layer_norm13ln_bwd_kernelINS_13Kernel_traitsI13__nv_bfloat16S2_fS2_fjLj1536ELj1ELj1ELj4ELj8ENS_18Kernel_traits_baseILj1536ES2_S2_fS2_fjLj128EEEEELb1ELb1ELb1ELb0EEEvNS_9BwdParamsE,"",@"SHT_CUDA_INFO"
	.sectionflags	@""
	.align	4


	//----- nvinfo : EIATTR_CUDA_API_VERSION
	.align		4
        /*0000*/ 	.byte	0x04, 0x37
        /*0002*/ 	.short	(.L_2833 - .L_2832)
.L_2832:
        /*0004*/ 	.word	0x00000082


	//----- nvinfo : EIATTR_SW2861232_WAR
	.align		4
.L_2833:
        /*0008*/ 	.byte	0x01, 0x35
	.zero		2


	//----- nvinfo : EIATTR_PARAM_CBANK
	.align		4
        /*000c*/ 	.byte	0x04, 0x0a
        /*000e*/ 	.short	(.L_2835 - .L_2834)
	.align		4
.L_2834:
        /*0010*/ 	.word	index@(.nv.constant0._ZN10layer_norm13ln_bwd_kernelINS_13Kernel_traitsI13__nv_bfloat16S2_fS2_fjLj1536ELj1ELj1ELj4ELj8ENS_18Kernel_traits_baseILj1536ES2_S2_fS2_fjLj128EEEEELb1ELb1ELb1ELb0EEEvNS_9BwdParamsE)
        /*0014*/ 	.short	0x0160
        /*0016*/ 	.short	0x0128


	//----- nvinfo : EIATTR_CBANK_PARAM_SIZE
	.align		4
.L_2835:
        /*0018*/ 	.byte	0x03, 0x19
        /*001a*/ 	.short	0x0128


	//----- nvinfo : EIATTR_KPARAM_INFO
	.align		4
        /*001c*/ 	.byte	0x04, 0x17
        /*001e*/ 	.short	(.L_2837 - .L_2836)
.L_2836:
        /*0020*/ 	.word	0x00000000
        /*0024*/ 	.short	0x0000
        /*0026*/ 	.short	0x0000
        /*0028*/ 	.byte	0x00, 0xf0, 0xa1, 0x04


	//----- nvinfo : EIATTR_MAXREG_COUNT
	.align		4
.L_2837:
        /*002c*/ 	.byte	0x03, 0x1b
        /*002e*/ 	.short	0x00ff


	//----- nvinfo : EIATTR_NUM_BARRIERS
	.align		4
        /*0030*/ 	.byte	0x02, 0x4c
        /*0032*/ 	.byte	0x01
	.zero		1


	//----- nvinfo : EIATTR_MERCURY_ISA_VERSION
	.align		4
        /*0034*/ 	.byte	0x03, 0x5f
        /*0036*/ 	.short	0x0000


	//----- nvinfo : EIATTR_COOP_GROUP_MASK_REGIDS
	.align		4
        /*0038*/ 	.byte	0x04, 0x29
        /*003a*/ 	.short	(.L_2839 - .L_2838)


	//   ....[0]....
.L_2838:
        /*003c*/ 	.word	0xffffffff


	//   ....[1]....
        /*0040*/ 	.word	0xffffffff


	//   ....[2]....
        /*0044*/ 	.word	0xffffffff


	//   ....[3]....
        /*0048*/ 	.word	0xffffffff


	//   ....[4]....
        /*004c*/ 	.word	0xffffffff


	//   ....[5]....
        /*0050*/ 	.word	0xffffffff


	//   ....[6]....
        /*0054*/ 	.word	0xffffffff


	//   ....[7]....
        /*0058*/ 	.word	0xffffffff


	//   ....[8]....
        /*005c*/ 	.word	0xffffffff


	//   ....[9]....
        /*0060*/ 	.word	0xffffffff


	//   ....[10]....
        /*0064*/ 	.word	0xffffffff


	//   ....[11]....
        /*0068*/ 	.word	0xffffffff


	//   ....[12]....
        /*006c*/ 	.word	0xffffffff


	//   ....[13]....
        /*0070*/ 	.word	0xffffffff


	//   ....[14]....
        /*0074*/ 	.word	0xffffffff


	//   ....[15]....
        /*0078*/ 	.word	0xffffffff


	//   ....[16]....
        /*007c*/ 	.word	0xffffffff


	//   ....[17]....
        /*0080*/ 	.word	0xffffffff


	//   ....[18]....
        /*0084*/ 	.word	0xffffffff


	//   ....[19]....
        /*0088*/ 	.word	0xffffffff


	//----- nvinfo : EIATTR_COOP_GROUP_INSTR_OFFSETS
	.align		4
.L_2839:
        /*008c*/ 	.byte	0x04, 0x28
        /*008e*/ 	.short	(.L_2841 - .L_2840)


	//   ....[0]....
.L_2840:
        /*0090*/ 	.word	0x00001520


	//   ....[1]....
        /*0094*/ 	.word	0x00001540


	//   ....[2]....
        /*0098*/ 	.word	0x00001560


	//   ....[3]....
        /*009c*/ 	.word	0x00001580


	//   ....[4]....
        /*00a0*/ 	.word	0x000015a0


	//   ....[5]....
        /*00a4*/ 	.word	0x000015c0


	//   ....[6]....
        /*00a8*/ 	.word	0x000015e0


	//   ....[7]....
        /*00ac*/ 	.word	0x00001600


	//   ....[8]....
        /*00b0*/ 	.word	0x00001620


	//   ....[9]....
        /*00b4*/ 	.word	0x00001640


	//   ....[10]....
        /*00b8*/ 	.word	0x00003550


	//   ....[11]....
        /*00bc*/ 	.word	0x000035d0


	//   ....[12]....
        /*00c0*/ 	.word	0x00003650


	//   ....[13]....
        /*00c4*/ 	.word	0x000036c0


	//   ....[14]....
        /*00c8*/ 	.word	0x00003740


	//   ....[15]....
        /*00cc*/ 	.word	0x000037b0


	//   ....[16]....
        /*00d0*/ 	.word	0x00003830


	//   ....[17]....
        /*00d4*/ 	.word	0x000038a0


	//   ....[18]....
        /*00d8*/ 	.word	0x00003920


	//   ....[19]....
        /*00dc*/ 	.word	0x00003990


	//----- nvinfo : EIATTR_EXIT_INSTR_OFFSETS
	.align		4
.L_2841:
        /*00e0*/ 	.byte	0x04, 0x1c
        /*00e2*/ 	.short	(.L_2843 - .L_2842)


	//   ....[0]....
.L_2842:
        /*00e4*/ 	.word	0x00003470


	//   ....[1]....
        /*00e8*/ 	.word	0x000034f0


	//----- nvinfo : EIATTR_MAX_THREADS
	.align		4
.L_2843:
        /*00ec*/ 	.byte	0x04, 0x05
        /*00ee*/ 	.short	(.L_2845 - .L_2844)
.L_2844:
        /*00f0*/ 	.word	0x00000080
        /*00f4*/ 	.word	0x00000001
        /*00f8*/ 	.word	0x00000001


	//----- nvinfo : EIATTR_CRS_STACK_SIZE
	.align		4
.L_2845:
        /*00fc*/ 	.byte	0x04, 0x1e
        /*00fe*/ 	.short	(.L_2847 - .L_2846)
.L_2846:
        /*0100*/ 	.word	0x00000000
.L_2847:


//--------------------- .nv.info._ZN10layer_norm22ln_bwd_finalize_kernelINS_22Kernel_traits_finalizeILj1536E13__nv_bfloat16S2_fS2_fjLb1ELj1024ELj4ENS_18Kernel_traits_baseILj1536ES2_S2_fS2_fjLj1024EEEEELb1ELb1EEEvNS_9BwdParamsE --------------------------
	.section	.nv.info._ZN10layer_norm22ln_bwd_finalize_kernelINS_22Kernel_traits_finalizeILj1536E13__nv_bfloat16S2_fS2_fjLb1ELj1024ELj4ENS_18Kernel_traits_baseILj1536ES2_S2_fS2_fjLj1024EEEEELb1ELb1EEEvNS_9BwdParamsE,"",@"SHT_CUDA_INFO"
	.sectionflags	@""
	.align	4


	//----- nvinfo : EIATTR_CUDA_API_VERSION
	.align		4
        /*0000*/ 	.byte	0x04, 0x37
        /*0002*/ 	.short	(.L_2849 - .L_2848)
.L_2848:
        /*0004*/ 	.word	0x00000082


	//----- nvinfo : EIATTR_SW2861232_WAR
	.align		4
.L_2849:
        /*0008*/ 	.byte	0x01, 0x35
	.zero		2


	//----- nvinfo : EIATTR_PARAM_CBANK
	.align		4
        /*000c*/ 	.byte	0x04, 0x0a
        /*000e*/ 	.short	(.L_2851 - .L_2850)
	.align		4
.L_2850:
        /*0010*/ 	.word	index@(.nv.constant0._ZN10layer_norm22ln_bwd_finalize_kernelINS_22Kernel_traits_finalizeILj1536E13__nv_bfloat16S2_fS2_fjLb1ELj1024ELj4ENS_18Kernel_traits_baseILj1536ES2_S2_fS2_fjLj1024EEEEELb1ELb1EEEvNS_9BwdParamsE)
        /*0014*/ 	.short	0x0160
        /*0016*/ 	.short	0x0128


	//----- nvinfo : EIATTR_CBANK_PARAM_SIZE
	.align		4
.L_2851:
        /*0018*/ 	.byte	0x03, 0x19
        /*001a*/ 	.short	0x0128


	//----- nvinfo : EIATTR_KPARAM_INFO
	.align		4
        /*001c*/ 	.byte	0x04, 0x17
        /*001e*/ 	.short	(.L_2853 - .L_2852)
.L_2852:
        /*0020*/ 	.word	0x00000000
        /*0024*/ 	.short	0x0000
        /*0026*/ 	.short	0x0000
        /*0028*/ 	.byte	0x00, 0xf0, 0xa1, 0x04


	//----- nvinfo : EIATTR_MAXREG_COUNT
	.align		4
.L_2853:
        /*002c*/ 	.byte	0x03, 0x1b
        /*002e*/ 	.short	0x0040


	//----- nvinfo : EIATTR_NUM_BARRIERS
	.align		4
        /*0030*/ 	.byte	0x02, 0x4c
        /*0032*/ 	.byte	0x01
	.zero		1


	//----- nvinfo : EIATTR_MERCURY_ISA_VERSION
	.align		4
        /*0034*/ 	.byte	0x03, 0x5f
        /*0036*/ 	.short	0x0000


	//----- nvinfo : EIATTR_COOP_GROUP_MASK_REGIDS
	.align		4
        /*0038*/ 	.byte	0x04, 0x29
        /*003a*/ 	.short	(.L_2855 - .L_2854)


	//   ....[0]....
.L_2854:
        /*003c*/ 	.word	0xffffffff


	//   ....[1]....
        /*0040*/ 	.word	0xffffffff


	//   ....[2]....
        /*0044*/ 	.word	0xffffffff


	//   ....[3]....
        /*0048*/ 	.word	0xffffffff


	//   ....[4]....
        /*004c*/ 	.word	0xffffffff


	//   ....[5]....
        /*0050*/ 	.word	0xffffffff


	//   ....[6]....
        /*0054*/ 	.word	0xffffffff


	//   ....[7]....
        /*0058*/ 	.word	0xffffffff


	//   ....[8]....
        /*005c*/ 	.word	0xffffffff


	//   ....[9]....
        /*0060*/ 	.word	0xffffffff


	//   ....[10]....
        /*0064*/ 	.word	0xffffffff


	//   ....[11]....
        /*0068*/ 	.word	0xffffffff


	//   ....[12]....
        /*006c*/ 	.word	0xffffffff


	//   ....[13]....
        /*0070*/ 	.word	0xffffffff


	//   ....[14]....
        /*0074*/ 	.word	0xffffffff


	//   ....[15]....
        /*0078*/ 	.word	0xffffffff


	//   ....[16]....
        /*007c*/ 	.word	0xffffffff


	//   ....[17]....
        /*0080*/ 	.word	0xffffffff


	//   ....[18]....
        /*0084*/ 	.word	0xffffffff


	//   ....[19]....
        /*0088*/ 	.word	0xffffffff


	//   ....[20]....
        /*008c*/ 	.word	0xffffffff


	//   ....[21]....
        /*0090*/ 	.word	0xffffffff


	//   ....[22]....
        /*0094*/ 	.word	0xffffffff


	//   ....[23]....
        /*0098*/ 	.word	0xffffffff


	//   ....[24]....
        /*009c*/ 	.word	0xffffffff


	//   ....[25]....
        /*00a0*/ 	.word	0xffffffff


	//   ....[26]....
        /*00a4*/ 	.word	0xffffffff


	//   ....[27]....
        /*00a8*/ 	.word	0xffffffff


	//   ....[28]....
        /*00ac*/ 	.word	0xffffffff


	//   ....[29]....
        /*00b0*/ 	.word	0xffffffff


	//----- nvinfo : EIATTR_COOP_GROUP_INSTR_OFFSETS
	.align		4
.L_2855:
        /*00b4*/ 	.byte	0x04, 0x28
        /*00b6*/ 	.short	(.L_2857 - .L_2856)


	//   ....[0]....
.L_2856:
        /*00b8*/ 	.word	0x000009a0


	//   ....[1]....
        /*00bc*/ 	.word	0x000009d0


	//   ....[2]....
        /*00c0*/ 	.word	0x000009e0


	//   ....[3]....
        /*00c4*/ 	.word	0x00000a00


	//   ....[4]....
        /*00c8*/ 	.word	0x00000a20


	//   ....[5]....
        /*00cc*/ 	.word	0x00000a30


	//   ....[6]....
        /*00d0*/ 	.word	0x00000a60


	//   ....[7]....
        /*00d4*/ 	.word	0x00000a80


	//   ....[8]....
        /*00d8*/ 	.word	0x00000a90


	//   ....[9]....
        /*00dc*/ 	.word	0x00000ac0


	//   ....[10]....
        /*00e0*/ 	.word	0x00000ae0


	//   ....[11]....
        /*00e4*/ 	.word	0x00000af0


	//   ....[12]....
        /*00e8*/ 	.word	0x00000b20


	//   ....[13]....
        /*00ec*/ 	.word	0x00000b40


	//   ....[14]....
        /*00f0*/ 	.word	0x00000b50


	//   ....[15]....
        /*00f4*/ 	.word	0x00000dd0


	//   ....[16]....
        /*00f8*/ 	.word	0x00000e30


	//   ....[17]....
        /*00fc*/ 	.word	0x00000e90


	//   ....[18]....
        /*0100*/ 	.word	0x00000ef0


	//   ....[19]....
        /*0104*/ 	.word	0x00000f60


	//   ....[20]....
        /*0108*/ 	.word	0x00000fd0


	//   ....[21]....
        /*010c*/ 	.word	0x00001030


	//   ....[22]....
        /*0110*/ 	.word	0x00001090


	//   ....[23]....
        /*0114*/ 	.word	0x000010f0


	//   ....[24]....
        /*0118*/ 	.word	0x00001160


	//   ....[25]....
        /*011c*/ 	.word	0x000011d0


	//   ....[26]....
        /*0120*/ 	.word	0x00001230


	//   ....[27]....
        /*0124*/ 	.word	0x00001290


	//   ....[28]....
        /*0128*/ 	.word	0x000012f0


	//   ....[29]....
        /*012c*/ 	.word	0x00001350


	//----- nvinfo : EIATTR_EXIT_INSTR_OFFSETS
	.align		4
.L_2857:
        /*0130*/ 	.byte	0x04, 0x1c
        /*0132*/ 	.short	(.L_2859 - .L_2858)


	//   ....[0]....
.L_2858:
        /*0134*/ 	.word	0x00000070


	//   ....[1]....
        /*0138*/ 	.word	0x00000d70


	//----- nvinfo : EIATTR_MAX_THREADS
	.align		4
.L_2859:
        /*013c*/ 	.byte	0x04, 0x05
        /*013e*/ 	.short	(.L_2861 - .L_2860)
.L_2860:
        /*0140*/ 	.word	0x00000400
        /*0144*/ 	.word	0x00000001
        /*0148*/ 	.word	0x00000001


	//----- nvinfo : EIATTR_CRS_STACK_SIZE
	.align		4
.L_2861:
        /*014c*/ 	.byte	0x04, 0x1e
        /*014e*/ 	.short	(.L_2863 - .L_2862)
.L_2862:
        /*0150*/ 	.word	0x00000000
.L_2863:


//--------------------- .nv.info._ZN10layer_norm13ln_bwd_kernelINS_13Kernel_traitsI13__nv_bfloat16S2_fS2_fjLj1536ELj1ELj1ELj4ELj8ENS_18Kernel_traits_baseILj1536ES2_S2_fS2_fjLj128EEEEELb1ELb1ELb1ELb1EEEvNS_9BwdParamsE --------------------------
	.section	.nv.info._ZN10layer_norm13ln_bwd_kernelINS_13Kernel_traitsI13__nv_bfloat16S2_fS2_fjLj1536ELj1ELj1ELj4ELj8ENS_18Kernel_traits_baseILj1536ES2_S2_fS2_fjLj128EEEEELb1ELb1ELb1ELb1EEEvNS_9BwdParamsE,"",@"SHT_CUDA_INFO"
	.sectionflags	@""
	.align	4


	//----- nvinfo : EIATTR_CUDA_API_VERSION
	.align		4
        /*0000*/ 	.byte	0x04, 0x37
        /*0002*/ 	.short	(.L_2865 - .L_2864)
.L_2864:
        /*0004*/ 	.word	0x00000082


	//----- nvinfo : EIATTR_SW2861232_WAR
	.align		4
.L_2865:
        /*0008*/ 	.byte	0x01, 0x35
	.zero		2


	//----- nvinfo : EIATTR_PARAM_CBANK
	.align		4
        /*000c*/ 	.byte	0x04, 0x0a
        /*000e*/ 	.short	(.L_2867 - .L_2866)
	.align		4
.L_2866:
        /*0010*/ 	.word	index@(.nv.constant0._ZN10layer_norm13ln_bwd_kernelINS_13Kernel_traitsI13__nv_bfloat16S2_fS2_fjLj1536ELj1ELj1ELj4ELj8ENS_18Kernel_traits_baseILj1536ES2_S2_fS2_fjLj128EEEEELb1ELb1ELb1ELb1EEEvNS_9BwdParamsE)
        /*0014*/ 	.short	0x0160
        /*0016*/ 	.short	0x0128


	//----- nvinfo : EIATTR_CBANK_PARAM_SIZE
	.align		4
.L_2867:
        /*0018*/ 	.byte	0x03, 0x19
        /*001a*/ 	.short	0x0128


	//----- nvinfo : EIATTR_KPARAM_INFO
	.align		4
        /*001c*/ 	.byte	0x04, 0x17
        /*001e*/ 	.short	(.L_2869 - .L_2868)
.L_2868:
        /*0020*/ 	.word	0x00000000
        /*0024*/ 	.short	0x0000
        /*0026*/ 	.short	0x0000
        /*0028*/ 	.byte	0x00, 0xf0, 0xa1, 0x04


	//----- nvinfo : EIATTR_MAXREG_COUNT
	.align		4
.L_2869:
        /*002c*/ 	.byte	0x03, 0x1b
        /*002e*/ 	.short	0x00ff


	//----- nvinfo : EIATTR_NUM_BARRIERS
	.align		4
        /*0030*/ 	.byte	0x02, 0x4c
        /*0032*/ 	.byte	0x01
	.zero		1


	//----- nvinfo : EIATTR_MERCURY_ISA_VERSION
	.align		4
        /*0034*/ 	.byte	0x03, 0x5f
        /*0036*/ 	.short	0x0000


	//----- nvinfo : EIATTR_COOP_GROUP_MASK_REGIDS
	.align		4
        /*0038*/ 	.byte	0x04, 0x29
        /*003a*/ 	.short	(.L_2871 - .L_2870)


	//   ....[0]....
.L_2870:
        /*003c*/ 	.word	0xffffffff


	//   ....[1]....
        /*0040*/ 	.word	0xffffffff


	//   ....[2]....
        /*0044*/ 	.word	0xffffffff


	//   ....[3]....
        /*0048*/ 	.word	0xffffffff


	//   ....[4]....
        /*004c*/ 	.word	0xffffffff


	//   ....[5]....
        /*0050*/ 	.word	0xffffffff


	//   ....[6]....
        /*0054*/ 	.word	0xffffffff


	//   ....[7]....
        /*0058*/ 	.word	0xffffffff


	//   ....[8]....
        /*005c*/ 	.word	0xffffffff


	//   ....[9]....
        /*0060*/ 	.word	0xffffffff


	//   ....[10]....
        /*0064*/ 	.word	0xffffffff


	//   ....[11]....
        /*0068*/ 	.word	0xffffffff


	//   ....[12]....
        /*006c*/ 	.word	0xffffffff


	//   ....[13]....
        /*0070*/ 	.word	0xffffffff


	//   ....[14]....
        /*0074*/ 	.word	0xffffffff


	//   ....[15]....
        /*0078*/ 	.word	0xffffffff


	//   ....[16]....
        /*007c*/ 	.word	0xffffffff


	//   ....[17]....
        /*0080*/ 	.word	0xffffffff


	//   ....[18]....
        /*0084*/ 	.word	0xffffffff


	//   ....[19]....
        /*0088*/ 	.word	0xffffffff


	//----- nvinfo : EIATTR_COOP_GROUP_INSTR_OFFSETS
	.align		4
.L_2871:
        /*008c*/ 	.byte	0x04, 0x28
        /*008e*/ 	.short	(.L_2873 - .L_2872)


	//   ....[0]....
.L_2872:
        /*0090*/ 	.word	0x00001280


	//   ....[1]....
        /*0094*/ 	.word	0x000012a0


	//   ....[2]....
        /*0098*/ 	.word	0x000012c0


	//   ....[3]....
        /*009c*/ 	.word	0x000012e0


	//   ....[4]....
        /*00a0*/ 	.word	0x00001300


	//   ....[5]....
        /*00a4*/ 	.word	0x00001320


	//   ....[6]....
        /*00a8*/ 	.word	0x00001340


	//   ....[7]....
        /*00ac*/ 	.word	0x00001360


	//   ....[8]....
        /*00b0*/ 	.word	0x00001380


	//   ....[9]....
        /*00b4*/ 	.word	0x000013a0


	//   ....[10]....
        /*00b8*/ 	.word	0x00003080


	//   ....[11]....
        /*00bc*/ 	.word	0x00003100


	//   ....[12]....
        /*00c0*/ 	.word	0x00003180


	//   ....[13]....
        /*00c4*/ 	.word	0x000031f0


	//   ....[14]....
        /*00c8*/ 	.word	0x00003270


	//   ....[15]....
        /*00cc*/ 	.word	0x000032e0


	//   ....[16]....
        /*00d0*/ 	.word	0x00003360


	//   ....[17]....
        /*00d4*/ 	.word	0x000033d0


	//   ....[18]....
        /*00d8*/ 	.word	0x00003450


	//   ....[19]....
        /*00dc*/ 	.word	0x000034c0


	//----- nvinfo : EIATTR_EXIT_INSTR_OFFSETS
	.align		4
.L_2873:
        /*00e0*/ 	.byte	0x04, 0x1c
        /*00e2*/ 	.short	(.L_2875 - .L_2874)


	//   ....[0]....
.L_2874:
        /*00e4*/ 	.word	0x00003020


	//----- nvinfo : EIATTR_MAX_THREADS
	.align		4
.L_2875:
        /*00e8*/ 	.byte	0x04, 0x05
        /*00ea*/ 	.short	(.L_2877 - .L_2876)
.L_2876:
        /*00ec*/ 	.word	0x00000080
        /*00f0*/ 	.word	0x00000001
        /*00f4*/ 	.word	0x00000001


	//----- nvinfo : EIATTR_CRS_STACK_SIZE
	.align		4
.L_2877:
        /*00f8*/ 	.byte	0x04, 0x1e
        /*00fa*/ 	.short	(.L_2879 - .L_2878)
.L_2878:
        /*00fc*/ 	.word	0x00000000
.L_2879:


//--------------------- .nv.info._ZN10layer_norm13ln_bwd_kernelINS_13Kernel_traitsIf13__nv_bfloat16fS2_fjLj1536ELj1ELj1ELj4ELj8ENS_18Kernel_traits_baseILj1536EfS2_fS2_fjLj128EEEEELb0ELb0ELb0ELb0EEEvNS_9BwdParamsE --------------------------
	.section	.nv.info._ZN10layer_norm13ln_bwd_kernelINS_13Kernel_traitsIf13__nv_bfloat16fS2_fjLj1536ELj1ELj1ELj4ELj8ENS_18Kernel_traits_baseILj1536EfS2_fS2_fjLj128EEEEELb0ELb0ELb0ELb0EEEvNS_9BwdParamsE,"",@"SHT_CUDA_INFO"
	.sectionflags	@""
	.align	4


	//----- nvinfo : EIATTR_CUDA_API_VERSION
	.align		4
        /*0000*/ 	.byte	0x04, 0x37
        /*0002*/ 	.short	(.L_2881 - .L_2880)
.L_2880:
        /*0004*/ 	.word	0x00000082


	//----- nvinfo : EIATTR_SW2861232_WAR
	.align		4
.L_2881:
        /*0008*/ 	.byte	0x01, 0x35
	.zero		2


	//----- nvinfo : EIATTR_PARAM_CBANK
	.align		4
        /*000c*/ 	.byte	0x04, 0x0a
        /*000e*/ 	.short	(.L_2883 - .L_2882)
	.align		4
.L_2882:
        /*0010*/ 	.word	index@(.nv.constant0._ZN10layer_norm13ln_bwd_kernelINS_13Kernel_traitsIf13__nv_bfloat16fS2_fjLj1536ELj1ELj1ELj4ELj8ENS_18Kernel_traits_baseILj1536EfS2_fS2_fjLj128EEEEELb0ELb0ELb0ELb0EEEvNS_9BwdParamsE)
        /*0014*/ 	.short	0x0160
        /*0016*/ 	.short	0x0128


	//----- nvinfo : EIATTR_CBANK_PARAM_SIZE
	.align		4
.L_2883:
        /*0018*/ 	.byte	0x03, 0x19
        /*001a*/ 	.short	0x0128


	//----- nvinfo : EIATTR_KPARAM_INFO
	.align		4
        /*001c*/ 	.byte	0x04, 0x17
        /*001e*/ 	.short	(.L_2885 - .L_2884)
.L_2884:
        /*0020*/ 	.word	0x00000000
        /*0024*/ 	.short	0x0000
        /*0026*/ 	.short	0x0000
        /*0028*/ 	.byte	0x00, 0xf0, 0xa1, 0x04


	//----- nvinfo : EIATTR_MAXREG_COUNT
	.align		4
.L_2885:
        /*002c*/ 	.byte	0x03, 0x1b
        /*002e*/ 	.short	0x00ff


	//----- nvinfo : EIATTR_NUM_BARRIERS
	.align		4
        /*0030*/ 	.byte	0x02, 0x4c
        /*0032*/ 	.byte	0x01
	.zero		1


	//----- nvinfo : EIATTR_MERCURY_ISA_VERSION
	.align		4
        /*0034*/ 	.byte	0x03, 0x5f
        /*0036*/ 	.short	0x0000


	//----- nvinfo : EIATTR_COOP_GROUP_MASK_REGIDS
	.align		4
        /*0038*/ 	.byte	0x04, 0x29
        /*003a*/ 	.short	(.L_2887 - .L_2886)


	//   ....[0]....
.L_2886:
        /*003c*/ 	.word	0xffffffff


	//   ....[1]....
        /*0040*/ 	.word	0xffffffff


	//   ....[2]....
        /*0044*/ 	.word	0xffffffff


	//   ....[3]....
        /*0048*/ 	.word	0xffffffff


	//   ....[4]....
        /*004c*/ 	.word	0xffffffff


	//   ....[5]....
        /*0050*/ 	.word	0xffffffff


	//   ....[6]....
        /*0054*/ 	.word	0xffffffff


	//   ....[7]....
        /*0058*/ 	.word	0xffffffff


	//   ....[8]....
        /*005c*/ 	.word	0xffffffff


	//   ....[9]....
        /*0060*/ 	.word	0xffffffff


	//   ....[10]....
        /*0064*/ 	.word	0xffffffff


	//   ....[11]....
        /*0068*/ 	.word	0xffffffff


	//   ....[12]....
        /*006c*/ 	.word	0xffffffff


	//   ....[13]....
        /*0070*/ 	.word	0xffffffff


	//   ....[14]....
        /*0074*/ 	.word	0xffffffff


	//   ....[15]....
        /*0078*/ 	.word	0xffffffff


	//   ....[16]....
        /*007c*/ 	.word	0xffffffff


	//   ....[17]....
        /*0080*/ 	.word	0xffffffff


	//   ....[18]....
        /*0084*/ 	.word	0xffffffff


	//   ....[19]....
        /*0088*/ 	.word	0xffffffff


	//----- nvinfo : EIATTR_COOP_GROUP_INSTR_OFFSETS
	.align		4
.L_2887:
        /*008c*/ 	.byte	0x04, 0x28
        /*008e*/ 	.short	(.L_2889 - .L_2888)


	//   ....[0]....
.L_2888:
        /*0090*/ 	.word	0x00000de0


	//   ....[1]....
        /*0094*/ 	.word	0x00000e00


	//   ....[2]....
        /*0098*/ 	.word	0x00000e20


	//   ....[3]....
        /*009c*/ 	.word	0x00000e40


	//   ....[4]....
        /*00a0*/ 	.word	0x00000e60


	//   ....[5]....
        /*00a4*/ 	.word	0x00000e80


	//   ....[6]....
        /*00a8*/ 	.word	0x00000ea0


	//   ....[7]....
        /*00ac*/ 	.word	0x00000ec0


	//   ....[8]....
        /*00b0*/ 	.word	0x00000ef0


	//   ....[9]....
        /*00b4*/ 	.word	0x00000f00


	//   ....[10]....
        /*00b8*/ 	.word	0x00001b30


	//   ....[11]....
        /*00bc*/ 	.word	0x00001bb0


	//   ....[12]....
        /*00c0*/ 	.word	0x00001c30


	//   ....[13]....
        /*00c4*/ 	.word	0x00001ca0


	//   ....[14]....
        /*00c8*/ 	.word	0x00001d20


	//   ....[15]....
        /*00cc*/ 	.word	0x00001d90


	//   ....[16]....
        /*00d0*/ 	.word	0x00001e10


	//   ....[17]....
        /*00d4*/ 	.word	0x00001e80


	//   ....[18]....
        /*00d8*/ 	.word	0x00001f00


	//   ....[19]....
        /*00dc*/ 	.word	0x00001f70


	//----- nvinfo : EIATTR_EXIT_INSTR_OFFSETS
	.align		4
.L_2889:
        /*00e0*/ 	.byte	0x04, 0x1c
        /*00e2*/ 	.short	(.L_2891 - .L_2890)


	//   ....[0]....
.L_2890:
        /*00e4*/ 	.word	0x00001a70


	//   ....[1]....
        /*00e8*/ 	.word	0x00001ad0


	//----- nvinfo : EIATTR_MAX_THREADS
	.align		4
.L_2891:
        /*00ec*/ 	.byte	0x04, 0x05
        /*00ee*/ 	.short	(.L_2893 - .L_2892)
.L_2892:
        /*00f0*/ 	.word	0x00000080
        /*00f4*/ 	.word	0x00000001
        /*00f8*/ 	.word	0x00000001


	//----- nvinfo : EIATTR_CRS_STACK_SIZE
	.align		4
.L_2893:
        /*00fc*/ 	.byte	0x04, 0x1e
        /*00fe*/ 	.short	(.L_2895 - .L_2894)
.L_2894:
        /*0100*/ 	.word	0x00000000
.L_2895:


//--------------------- .nv.info._ZN10layer_norm13ln_bwd_kernelINS_13Kernel_traitsIf13__nv_bfloat16fS2_fjLj1536ELj1ELj1ELj4ELj8ENS_18Kernel_traits_baseILj1536EfS2_fS2_fjLj128EEEEELb0ELb0ELb0ELb1EEEvNS_9BwdParamsE --------------------------
	.section	.nv.info._ZN10layer_norm13ln_bwd_kernelINS_13Kernel_traitsIf13__nv_bfloat16fS2_fjLj1536ELj1ELj1ELj4ELj8ENS_18Kernel_traits_baseILj1536EfS2_fS2_fjLj128EEEEELb0ELb0ELb0ELb1EEEvNS_9BwdParamsE,"",@"SHT_CUDA_INFO"
	.sectionflags	@""
	.align	4


	//----- nvinfo : EIATTR_CUDA_API_VERSION
	.align		4
        /*0000*/ 	.byte	0x04, 0x37
        /*0002*/ 	.short	(.L_2897 - .L_2896)
.L_2896:
        /*0004*/ 	.word	0x00000082


	//----- nvinfo : EIATTR_SW2861232_WAR
	.align		4
.L_2897:
        /*0008*/ 	.byte	0x01, 0x35
	.zero		2


	//----- nvinfo : EIATTR_PARAM_CBANK
	.align		4
        /*000c*/ 	.byte	0x04, 0x0a
        /*000e*/ 	.short	(.L_2899 - .L_2898)
	.align		4
.L_2898:
        /*0010*/ 	.word	index@(.nv.constant0._ZN10layer_norm13ln_bwd_kernelINS_13Kernel_traitsIf13__nv_bfloat16fS2_fjLj1536ELj1ELj1ELj4ELj8ENS_18Kernel_traits_baseILj1536EfS2_fS2_fjLj128EEEEELb0ELb0ELb0ELb1EEEvNS_9BwdParamsE)
        /*0014*/ 	.short	0x0160
        /*0016*/ 	.short	0x0128


	//----- nvinfo : EIATTR_CBANK_PARAM_SIZE
	.align		4
.L_2899:
        /*0018*/ 	.byte	0x03, 0x19
        /*001a*/ 	.short	0x0128


	//----- nvinfo : EIATTR_KPARAM_INFO
	.align		4
        /*001c*/ 	.byte	0x04, 0x17
        /*001e*/ 	.short	(.L_2901 - .L_2900)
.L_2900:
        /*0020*/ 	.word	0x00000000
        /*0024*/ 	.short	0x0000
        /*0026*/ 	.short	0x0000
        /*0028*/ 	.byte	0x00, 0xf0, 0xa1, 0x04


	//----- nvinfo : EIATTR_MAXREG_COUNT
	.align		4
.L_2901:
        /*002c*/ 	.byte	0x03, 0x1b
        /*002e*/ 	.short	0x00ff


	//----- nvinfo : EIATTR_NUM_BARRIERS
	.align		4
        /*0030*/ 	.byte	0x02, 0x4c
        /*0032*/ 	.byte	0x01
	.zero		1


	//----- nvinfo : EIATTR_MERCURY_ISA_VERSION
	.align		4
        /*0034*/ 	.byte	0x03, 0x5f
        /*0036*/ 	.short	0x0000


	//----- nvinfo : EIATTR_COOP_GROUP_MASK_REGIDS
	.align		4
        /*0038*/ 	.byte	0x04, 0x29
        /*003a*/ 	.short	(.L_2903 - .L_2902)


	//   ....[0]....
.L_2902:
        /*003c*/ 	.word	0xffffffff


	//   ....[1]....
        /*0040*/ 	.word	0xffffffff


	//   ....[2]....
        /*0044*/ 	.word	0xffffffff


	//   ....[3]....
        /*0048*/ 	.word	0xffffffff


	//   ....[4]....
        /*004c*/ 	.word	0xffffffff


	//   ....[5]....
        /*0050*/ 	.word	0xffffffff


	//   ....[6]....
        /*0054*/ 	.word	0xffffffff


	//   ....[7]....
        /*0058*/ 	.word	0xffffffff


	//   ....[8]....
        /*005c*/ 	.word	0xffffffff


	//   ....[9]....
        /*0060*/ 	.word	0xffffffff


	//   ....[10]....
        /*0064*/ 	.word	0xffffffff


	//   ....[11]....
        /*0068*/ 	.word	0xffffffff


	//   ....[12]....
        /*006c*/ 	.word	0xffffffff


	//   ....[13]....
        /*0070*/ 	.word	0xffffffff


	//   ....[14]....
        /*0074*/ 	.word	0xffffffff


	//   ....[15]....
        /*0078*/ 	.word	0xffffffff


	//   ....[16]....
        /*007c*/ 	.word	0xffffffff


	//   ....[17]....
        /*0080*/ 	.word	0xffffffff


	//   ....[18]....
        /*0084*/ 	.word	0xffffffff


	//   ....[19]....
        /*0088*/ 	.word	0xffffffff


	//----- nvinfo : EIATTR_COOP_GROUP_INSTR_OFFSETS
	.align		4
.L_2903:
        /*008c*/ 	.byte	0x04, 0x28
        /*008e*/ 	.short	(.L_2905 - .L_2904)


	//   ....[0]....
.L_2904:
        /*0090*/ 	.word	0x00000ce0


	//   ....[1]....
        /*0094*/ 	.word	0x00000d00


	//   ....[2]....
        /*0098*/ 	.word	0x00000d20


	//   ....[3]....
        /*009c*/ 	.word	0x00000d40


	//   ....[4]....
        /*00a0*/ 	.word	0x00000d60


	//   ....[5]....
        /*00a4*/ 	.word	0x00000d80


	//   ....[6]....
        /*00a8*/ 	.word	0x00000da0


	//   ....[7]....
        /*00ac*/ 	.word	0x00000dc0


	//   ....[8]....
        /*00b0*/ 	.word	0x00000de0


	//   ....[9]....
        /*00b4*/ 	.word	0x00000e00


	//   ....[10]....
        /*00b8*/ 	.word	0x00001970


	//   ....[11]....
        /*00bc*/ 	.word	0x000019f0


	//   ....[12]....
        /*00c0*/ 	.word	0x00001a70


	//   ....[13]....
        /*00c4*/ 	.word	0x00001ae0


	//   ....[14]....
        /*00c8*/ 	.word	0x00001b60


	//   ....[15]....
        /*00cc*/ 	.word	0x00001bd0


	//   ....[16]....
        /*00d0*/ 	.word	0x00001c50


	//   ....[17]....
        /*00d4*/ 	.word	0x00001cc0


	//   ....[18]....
        /*00d8*/ 	.word	0x00001d40


	//   ....[19]....
        /*00dc*/ 	.word	0x00001db0


	//----- nvinfo : EIATTR_EXIT_INSTR_OFFSETS
	.align		4
.L_2905:
        /*00e0*/ 	.byte	0x04, 0x1c
        /*00e2*/ 	.short	(.L_2907 - .L_2906)


	//   ....[0]....
.L_2906:
        /*00e4*/ 	.word	0x00001910


	//----- nvinfo : EIATTR_MAX_THREADS
	.align		4
.L_2907:
        /*00e8*/ 	.byte	0x04, 0x05
        /*00ea*/ 	.short	(.L_2909 - .L_2908)
.L_2908:
        /*00ec*/ 	.word	0x00000080
        /*00f0*/ 	.word	0x00000001
        /*00f4*/ 	.word	0x00000001


	//----- nvinfo : EIATTR_CRS_STACK_SIZE
	.align		4
.L_2909:
        /*00f8*/ 	.byte	0x04, 0x1e
        /*00fa*/ 	.short	(.L_2911 - .L_2910)
.L_2910:
        /*00fc*/ 	.word	0x00000000
.L_2911:


//--------------------- .nv.info._ZN10layer_norm13ln_bwd_kernelINS_13Kernel_traitsIf13__nv_bfloat16fS2_fjLj1536ELj1ELj1ELj4ELj8ENS_18Kernel_traits_baseILj1536EfS2_fS2_fjLj128EEEEELb0ELb0ELb1ELb0EEEvNS_9BwdParamsE --------------------------
	.section	.nv.info._ZN10layer_norm13ln_bwd_kernelINS_13Kernel_traitsIf13__nv_bfloat16fS2_fjLj1536ELj1ELj1ELj4ELj8ENS_18Kernel_traits_baseILj1536EfS2_fS2_fjLj128EEEEELb0ELb0ELb1ELb0EEEvNS_9BwdParamsE,"",@"SHT_CUDA_INFO"
	.sectionflags	@""
	.align	4


	//----- nvinfo : EIATTR_CUDA_API_VERSION
	.align		4
        /*0000*/ 	.byte	0x04, 0x37
        /*0002*/ 	.short	(.L_2913 - .L_2912)
.L_2912:
        /*0004*/ 	.word	0x00000082


	//----- nvinfo : EIATTR_SW2861232_WAR
	.align		4
.L_2913:
        /*0008*/ 	.byte	0x01, 0x35
	.zero		2


	//----- nvinfo : EIATTR_PARAM_CBANK
	.align		4
        /*000c*/ 	.byte	0x04, 0x0a
        /*000e*/ 	.short	(.L_2915 - .L_2914)
	.align		4
.L_2914:
        /*0010*/ 	.word	index@(.nv.constant0._ZN10layer_norm13ln_bwd_kernelINS_13Kernel_traitsIf13__nv_bfloat16fS2_fjLj1536ELj1ELj1ELj4ELj8ENS_18Kernel_traits_baseILj1536EfS2_fS2_fjLj128EEEEELb0ELb0ELb1ELb0EEEvNS_9BwdParamsE)
        /*0014*/ 	.short	0x0160
        /*0016*/ 	.short	0x0128


	//----- nvinfo : EIATTR_CBANK_PARAM_SIZE
	.align		4
.L_2915:
        /*0018*/ 	.byte	0x03, 0x19
        /*001a*/ 	.short	0x0128


	//----- nvinfo : EIATTR_KPARAM_INFO
	.align		4
        /*001c*/ 	.byte	0x04, 0x17
        /*001e*/ 	.short	(.L_2917 - .L_2916)
.L_2916:
        /*0020*/ 	.word	0x00000000
        /*0024*/ 	.short	0x0000
        /*0026*/ 	.short	0x0000
        /*0028*/ 	.byte	0x00, 0xf0, 0xa1, 0x04


	//----- nvinfo : EIATTR_MAXREG_COUNT
	.align		4
.L_2917:
        /*002c*/ 	.byte	0x03, 0x1b
        /*002e*/ 	.short	0x00ff


	//----- nvinfo : EIATTR_NUM_BARRIERS
	.align		4
        /*0030*/ 	.byte	0x02, 0x4c
        /*0032*/ 	.byte	0x01
	.zero		1


	//----- nvinfo : EIATTR_MERCURY_ISA_VERSION
	.align		4
        /*0034*/ 	.byte	0x03, 0x5f
        /*0036*/ 	.short	0x0000


	//----- nvinfo : EIATTR_COOP_GROUP_MASK_REGIDS
	.align		4
        /*0038*/ 	.byte	0x04, 0x29
        /*003a*/ 	.short	(.L_2919 - .L_2918)


	//   ....[0]....
.L_2918:
        /*003c*/ 	.word	0xffffffff


	//   ....[1]....
        /*0040*/ 	.word	0xffffffff


	//   ....[2]....
        /*0044*/ 	.word	0xffffffff


	//   ....[3]....
        /*0048*/ 	.word	0xffffffff


	//   ....[4]....
        /*004c*/ 	.word	0xffffffff


	//   ....[5]....
        /*0050*/ 	.word	0xffffffff


	//   ....[6]....
        /*0054*/ 	.word	0xffffffff


	//   ....[7]....
        /*0058*/ 	.word	0xffffffff


	//   ....[8]....
        /*005c*/ 	.word	0xffffffff


	//   ....[9]....
        /*0060*/ 	.word	0xffffffff


	//   ....[10]....
        /*0064*/ 	.word	0xffffffff


	//   ....[11]....
        /*0068*/ 	.word	0xffffffff


	//   ....[12]....
        /*006c*/ 	.word	0xffffffff


	//   ....[13]....
        /*0070*/ 	.word	0xffffffff


	//   ....[14]....
        /*0074*/ 	.word	0xffffffff


	//   ....[15]....
        /*0078*/ 	.word	0xffffffff


	//   ....[16]....
        /*007c*/ 	.word	0xffffffff


	//   ....[17]....
        /*0080*/ 	.word	0xffffffff


	//   ....[18]....
        /*0084*/ 	.word	0xffffffff


	//   ....[19]....
        /*0088*/ 	.word	0xffffffff


	//----- nvinfo : EIATTR_COOP_GROUP_INSTR_OFFSETS
	.align		4
.L_2919:
        /*008c*/ 	.byte	0x04, 0x28
        /*008e*/ 	.short	(.L_2921 - .L_2920)


	//   ....[0]....
.L_2920:
        /*0090*/ 	.word	0x00000fa0


	//   ....[1]....
        /*0094*/ 	.word	0x00000fc0


	//   ....[2]....
        /*0098*/ 	.word	0x00000fe0


	//   ....[3]....
        /*009c*/ 	.word	0x00001000


	//   ....[4]....
        /*00a0*/ 	.word	0x00001020


	//   ....[5]....
        /*00a4*/ 	.word	0x00001040


	//   ....[6]....
        /*00a8*/ 	.word	0x00001060


	//   ....[7]....
        /*00ac*/ 	.word	0x00001080


	//   ....[8]....
        /*00b0*/ 	.word	0x000010a0


	//   ....[9]....
        /*00b4*/ 	.word	0x000010c0


	//   ....[10]....
        /*00b8*/ 	.word	0x000024f0


	//   ....[11]....
        /*00bc*/ 	.word	0x00002570


	//   ....[12]....
        /*00c0*/ 	.word	0x000025f0


	//   ....[13]....
        /*00c4*/ 	.word	0x00002660


	//   ....[14]....
        /*00c8*/ 	.word	0x000026e0


	//   ....[15]....
        /*00cc*/ 	.word	0x00002750


	//   ....[16]....
        /*00d0*/ 	.word	0x000027d0


	//   ....[17]....
        /*00d4*/ 	.word	0x00002840


	//   ....[18]....
        /*00d8*/ 	.word	0x000028c0


	//   ....[19]....
        /*00dc*/ 	.word	0x00002930


	//----- nvinfo : EIATTR_EXIT_INSTR_OFFSETS
	.align		4
.L_2921:
        /*00e0*/ 	.byte	0x04, 0x1c
        /*00e2*/ 	.short	(.L_2923 - .L_2922)


	//   ....[0]....
.L_2922:
        /*00e4*/ 	.word	0x00002430


	//   ....[1]....
        /*00e8*/ 	.word	0x00002490


	//----- nvinfo : EIATTR_MAX_THREADS
	.align		4
.L_2923:
        /*00ec*/ 	.byte	0x04, 0x05
        /*00ee*/ 	.short	(.L_2925 - .L_2924)
.L_2924:
        /*00f0*/ 	.word	0x00000080
        /*00f4*/ 	.word	0x00000001
        /*00f8*/ 	.word	0x00000001


	//----- nvinfo : EIATTR_CRS_STACK_SIZE
	.align		4
.L_2925:
        /*00fc*/ 	.byte	0x04, 0x1e
        /*00fe*/ 	.short	(.L_2927 - .L_2926)
.L_2926:
        /*0100*/ 	.word	0x00000000
.L_2927:


//--------------------- .nv.info._ZN10layer_norm13ln_bwd_kernelINS_13Kernel_traitsIf13__nv_bfloat16fS2_fjLj1536ELj1ELj1ELj4ELj8ENS_18Kernel_traits_baseILj1536EfS2_fS2_fjLj128EEEEELb0ELb0ELb1ELb1EEEvNS_9BwdParamsE --------------------------
	.section	.nv.info._ZN10layer_norm13ln_bwd_kernelINS_13Kernel_traitsIf13__nv_bfloat16fS2_fjLj1536ELj1ELj1ELj4ELj8ENS_18Kernel_traits_baseILj1536EfS2_fS2_fjLj128EEEEELb0ELb0ELb1ELb1EEEvNS_9BwdParamsE,"",@"SHT_CUDA_INFO"
	.sectionflags	@""
	.align	4


	//----- nvinfo : EIATTR_CUDA_API_VERSION
	.align		4
        /*0000*/ 	.byte	0x04, 0x37
        /*0002*/ 	.short	(.L_2929 - .L_2928)
.L_2928:
        /*0004*/ 	.word	0x00000082


	//----- nvinfo : EIATTR_SW2861232_WAR
	.align		4
.L_2929:
        /*0008*/ 	.byte	0x01, 0x35
	.zero		2


	//----- nvinfo : EIATTR_PARAM_CBANK
	.align		4
        /*000c*/ 	.byte	0x04, 0x0a
        /*000e*/ 	.short	(.L_2931 - .L_2930)
	.align		4
.L_2930:
        /*0010*/ 	.word	index@(.nv.constant0._ZN10layer_norm13ln_bwd_kernelINS_13Kernel_traitsIf13__nv_bfloat16fS2_fjLj1536ELj1ELj1ELj4ELj8ENS_18Kernel_traits_baseILj1536EfS2_fS2_fjLj128EEEEELb0ELb0ELb1ELb1EEEvNS_9BwdParamsE)
        /*0014*/ 	.short	0x0160
        /*0016*/ 	.short	0x0128


	//----- nvinfo : EIATTR_CBANK_PARAM_SIZE
	.align		4
.L_2931:
        /*0018*/ 	.byte	0x03, 0x19
        /*001a*/ 	.short	0x0128


	//----- nvinfo : EIATTR_KPARAM_INFO
	.align		4
        /*001c*/ 	.byte	0x04, 0x17
        /*001e*/ 	.short	(.L_2933 - .L_2932)
.L_2932:
        /*0020*/ 	.word	0x00000000
        /*0024*/ 	.short	0x0000
        /*0026*/ 	.short	0x0000
        /*0028*/ 	.byte	0x00, 0xf0, 0xa1, 0x04


	//----- nvinfo : EIATTR_MAXREG_COUNT
	.align		4
.L_2933:
        /*002c*/ 	.byte	0x03, 0x1b
        /*002e*/ 	.short	0x00ff


	//----- nvinfo : EIATTR_NUM_BARRIERS
	.align		4
        /*0030*/ 	.byte	0x02, 0x4c
        /*0032*/ 	.byte	0x01
	.zero		1


	//----- nvinfo : EIATTR_MERCURY_ISA_VERSION
	.align		4
        /*0034*/ 	.byte	0x03, 0x5f
        /*0036*/ 	.short	0x0000


	//----- nvinfo : EIATTR_COOP_GROUP_MASK_REGIDS
	.align		4
        /*0038*/ 	.byte	0x04, 0x29
        /*003a*/ 	.short	(.L_2935 - .L_2934)


	//   ....[0]....
.L_2934:
        /*003c*/ 	.word	0xffffffff


	//   ....[1]....
        /*0040*/ 	.word	0xffffffff


	//   ....[2]....
        /*0044*/ 	.word	0xffffffff


	//   ....[3]....
        /*0048*/ 	.word	0xffffffff


	//   ....[4]....
        /*004c*/ 	.word	0xffffffff


	//   ....[5]....
        /*0050*/ 	.word	0xffffffff


	//   ....[6]....
        /*0054*/ 	.word	0xffffffff


	//   ....[7]....
        /*0058*/ 	.word	0xffffffff


	//   ....[8]....
        /*005c*/ 	.word	0xffffffff


	//   ....[9]....
        /*0060*/ 	.word	0xffffffff


	//   ....[10]....
        /*0064*/ 	.word	0xffffffff


	//   ....[11]....
        /*0068*/ 	.word	0xffffffff


	//   ....[12]....
        /*006c*/ 	.word	0xffffffff


	//   ....[13]....
        /*0070*/ 	.word	0xffffffff


	//   ....[14]....
        /*0074*/ 	.word	0xffffffff


	//   ....[15]....
        /*0078*/ 	.word	0xffffffff


	//   ....[16]....
        /*007c*/ 	.word	0xffffffff


	//   ....[17]....
        /*0080*/ 	.word	0xffffffff


	//   ....[18]....
        /*0084*/ 	.word	0xffffffff


	//   ....[19]....
        /*0088*/ 	.word	0xffffffff


	//----- nvinfo : EIATTR_COOP_GROUP_INSTR_OFFSETS
	.align		4
.L_2935:
        /*008c*/ 	.byte	0x04, 0x28
        /*008e*/ 	.short	(.L_2937 - .L_2936)


	//   ....[0]....
.L_2936:
        /*0090*/ 	.word	0x00000d70


	//   ....[1]....
        /*0094*/ 	.word	0x00000d90


	//   ....[2]....
        /*0098*/ 	.word	0x00000db0


	//   ....[3]....
        /*009c*/ 	.word	0x00000dd0


	//   ....[4]....
        /*00a0*/ 	.word	0x00000df0


	//   ....[5]....
        /*00a4*/ 	.word	0x00000e10


	//   ....[6]....
        /*00a8*/ 	.word	0x00000e30


	//   ....[7]....
        /*00ac*/ 	.word	0x00000e50


	//   ....[8]....
        /*00b0*/ 	.word	0x00000e70


	//   ....[9]....
        /*00b4*/ 	.word	0x00000e90


	//   ....[10]....
        /*00b8*/ 	.word	0x00002110


	//   ....[11]....
        /*00bc*/ 	.word	0x00002190


	//   ....[12]....
        /*00c0*/ 	.word	0x00002210


	//   ....[13]....
        /*00c4*/ 	.word	0x00002280


	//   ....[14]....
        /*00c8*/ 	.word	0x00002300


	//   ....[15]....
        /*00cc*/ 	.word	0x00002370


	//   ....[16]....
        /*00d0*/ 	.word	0x000023f0


	//   ....[17]....
        /*00d4*/ 	.word	0x00002460


	//   ....[18]....
        /*00d8*/ 	.word	0x000024e0


	//   ....[19]....
        /*00dc*/ 	.word	0x00002550


	//----- nvinfo : EIATTR_EXIT_INSTR_OFFSETS
	.align		4
.L_2937:
        /*00e0*/ 	.byte	0x04, 0x1c
        /*00e2*/ 	.short	(.L_2939 - .L_2938)


	//   ....[0]....
.L_2938:
        /*00e4*/ 	.word	0x000020b0


	//----- nvinfo : EIATTR_MAX_THREADS
	.align		4
.L_2939:
        /*00e8*/ 	.byte	0x04, 0x05
        /*00ea*/ 	.short	(.L_2941 - .L_2940)
.L_2940:
        /*00ec*/ 	.word	0x00000080
        /*00f0*/ 	.word	0x00000001
        /*00f4*/ 	.word	0x00000001


	//----- nvinfo : EIATTR_CRS_STACK_SIZE
	.align		4
.L_2941:
        /*00f8*/ 	.byte	0x04, 0x1e
        /*00fa*/ 	.short	(.L_2943 - .L_2942)
.L_2942:
        /*00fc*/ 	.word	0x00000000
.L_2943:


//--------------------- .nv.info._ZN10layer_norm13ln_bwd_kernelINS_13Kernel_traitsIf13__nv_bfloat16fS2_fjLj1536ELj1ELj1ELj4ELj8ENS_18Kernel_traits_baseILj1536EfS2_fS2_fjLj128EEEEELb0ELb1ELb0ELb0EEEvNS_9BwdParamsE --------------------------
	.section	.nv.info._ZN10layer_norm13ln_bwd_kernelINS_13Kernel_traitsIf13__nv_bfloat16fS2_fjLj1536ELj1ELj1ELj4ELj8ENS_18Kernel_traits_baseILj1536EfS2_fS2_fjLj128EEEEELb0ELb1ELb0ELb0EEEvNS_9BwdParamsE,"",@"SHT_CUDA_INFO"
	.sectionflags	@""
	.align	4


	//----- nvinfo : EIATTR_CUDA_API_VERSION
	.align		4
        /*0000*/ 	.byte	0x04, 0x37
        /*0002*/ 	.short	(.L_2945 - .L_2944)
.L_2944:
        /*0004*/ 	.word	0x00000082


	//----- nvinfo : EIATTR_SW2861232_WAR
	.align		4
.L_2945:
        /*0008*/ 	.byte	0x01, 0x35
	.zero		2


	//----- nvinfo : EIATTR_PARAM_CBANK
	.align		4
        /*000c*/ 	.byte	0x04, 0x0a
        /*000e*/ 	.short	(.L_2947 - .L_2946)
	.align		4
.L_2946:
        /*0010*/ 	.word	index@(.nv.constant0._ZN10layer_norm13ln_bwd_kernelINS_13Kernel_traitsIf13__nv_bfloat16fS2_fjLj1536ELj1ELj1ELj4ELj8ENS_18Kernel_traits_baseILj1536EfS2_fS2_fjLj128EEEEELb0ELb1ELb0ELb0EEEvNS_9BwdParamsE)
        /*0014*/ 	.short	0x0160
        /*0016*/ 	.short	0x0128


	//----- nvinfo : EIATTR_CBANK_PARAM_SIZE
	.align		4
.L_2947:
        /*0018*/ 	.byte	0x03, 0x19
        /*001a*/ 	.short	0x0128


	//----- nvinfo : EIATTR_KPARAM_INFO
	.align		4
        /*001c*/ 	.byte	0x04, 0x17
        /*001e*/ 	.short	(.L_2949 - .L_2948)
.L_2948:
        /*0020*/ 	.word	0x00000000
        /*0024*/ 	.short	0x0000
        /*0026*/ 	.short	0x0000
        /*0028*/ 	.byte	0x00, 0xf0, 0xa1, 0x04


	//----- nvinfo : EIATTR_MAXREG_COUNT
	.align		4
.L_2949:
        /*002c*/ 	.byte	0x03, 0x1b
        /*002e*/ 	.short	0x00ff


	//----- nvinfo : EIATTR_NUM_BARRIERS
	.align		4
        /*0030*/ 	.byte	0x02, 0x4c
        /*0032*/ 	.byte	0x01
	.zero		1


	//----- nvinfo : EIATTR_MERCURY_ISA_VERSION
	.align		4
        /*0034*/ 	.byte	0x03, 0x5f
        /*0036*/ 	.short	0x0000


	//----- nvinfo : EIATTR_COOP_GROUP_MASK_REGIDS
	.align		4
        /*0038*/ 	.byte	0x04, 0x29
        /*003a*/ 	.short	(.L_2951 - .L_2950)


	//   ....[0]....
.L_2950:
        /*003c*/ 	.word	0xffffffff


	//   ....[1]....
        /*0040*/ 	.word	0xffffffff


	//   ....[2]....
        /*0044*/ 	.word	0xffffffff


	//   ....[3]....
        /*0048*/ 	.word	0xffffffff


	//   ....[4]....
        /*004c*/ 	.word	0xffffffff


	//   ....[5]....
        /*0050*/ 	.word	0xffffffff


	//   ....[6]....
        /*0054*/ 	.word	0xffffffff


	//   ....[7]....
        /*0058*/ 	.word	0xffffffff


	//   ....[8]....
        /*005c*/ 	.word	0xffffffff


	//   ....[9]....
        /*0060*/ 	.word	0xffffffff


	//   ....[10]....
        /*0064*/ 	.word	0xffffffff


	//   ....[11]....
        /*0068*/ 	.word	0xffffffff


	//   ....[12]....
        /*006c*/ 	.word	0xffffffff


	//   ....[13]....
        /*0070*/ 	.word	0xffffffff


	//   ....[14]....
        /*0074*/ 	.word	0xffffffff


	//   ....[15]....
        /*0078*/ 	.word	0xffffffff


	//   ....[16]....
        /*007c*/ 	.word	0xffffffff


	//   ....[17]....
        /*0080*/ 	.word	0xffffffff


	//   ....[18]....
        /*0084*/ 	.word	0xffffffff


	//   ....[19]....
        /*0088*/ 	.word	0xffffffff


	//----- nvinfo : EIATTR_COOP_GROUP_INSTR_OFFSETS
	.align		4
.L_2951:
        /*008c*/ 	.byte	0x04, 0x28
        /*008e*/ 	.short	(.L_2953 - .L_2952)


	//   ....[0]....
.L_2952:
        /*0090*/ 	.word	0x00000eb0


	//   ....[1]....
        /*0094*/ 	.word	0x00000ed0


	//   ....[2]....
        /*0098*/ 	.word	0x00000ef0


	//   ....[3]....
        /*009c*/ 	.word	0x00000f10


	//   ....[4]....
        /*00a0*/ 	.word	0x00000f30


	//   ....[5]....
        /*00a4*/ 	.word	0x00000f50


	//   ....[6]....
        /*00a8*/ 	.word	0x00000f70


	//   ....[7]....
        /*00ac*/ 	.word	0x00000f90


	//   ....[8]....
        /*00b0*/ 	.word	0x00000fb0


	//   ....[9]....
        /*00b4*/ 	.word	0x00000fd0


	//   ....[10]....
        /*00b8*/ 	.word	0x00002010


	//   ....[11]....
        /*00bc*/ 	.word	0x00002090


	//   ....[12]....
        /*00c0*/ 	.word	0x00002110


	//   ....[13]....
        /*00c4*/ 	.word	0x00002180


	//   ....[14]....
        /*00c8*/ 	.word	0x00002200


	//   ....[15]....
        /*00cc*/ 	.word	0x00002270


	//   ....[16]....
        /*00d0*/ 	.word	0x000022f0


	//   ....[17]....
        /*00d4*/ 	.word	0x00002360


	//   ....[18]....
        /*00d8*/ 	.word	0x000023e0


	//   ....[19]....
        /*00dc*/ 	.word	0x00002450


	//----- nvinfo : EIATTR_EXIT_INSTR_OFFSETS
	.align		4
.L_2953:
        /*00e0*/ 	.byte	0x04, 0x1c
        /*00e2*/ 	.short	(.L_2955 - .L_2954)


	//   ....[0]....
.L_2954:
        /*00e4*/ 	.word	0x00001f30


	//   ....[1]....
        /*00e8*/ 	.word	0x00001fb0


	//----- nvinfo : EIATTR_MAX_THREADS
	.align		4
.L_2955:
        /*00ec*/ 	.byte	0x04, 0x05
        /*00ee*/ 	.short	(.L_2957 - .L_2956)
.L_2956:
        /*00f0*/ 	.word	0x00000080
        /*00f4*/ 	.word	0x00000001
        /*00f8*/ 	.word	0x00000001


	//----- nvinfo : EIATTR_CRS_STACK_SIZE
	.align		4
.L_2957:
        /*00fc*/ 	.byte	0x04, 0x1e
        /*00fe*/ 	.short	(.L_2959 - .L_2958)
.L_2958:
        /*0100*/ 	.word	0x00000000
.L_2959:


//--------------------- .nv.info._ZN10layer_norm13ln_bwd_kernelINS_13Kernel_traitsIf13__nv_bfloat16fS2_fjLj1536ELj1ELj1ELj4ELj8ENS_18Kernel_traits_baseILj1536EfS2_fS2_fjLj128EEEEELb0ELb1ELb0ELb1EEEvNS_9BwdParamsE --------------------------
	.section	.nv.info._ZN10layer_norm13ln_bwd_kernelINS_13Kernel_traitsIf13__nv_bfloat16fS2_fjLj1536ELj1ELj1ELj4ELj8ENS_18Kernel_traits_baseILj1536EfS2_fS2_fjLj128EEEEELb0ELb1ELb0ELb1EEEvNS_9BwdParamsE,"",@"SHT_CUDA_INFO"
	.sectionflags	@""
	.align	4


	//----- nvinfo : EIATTR_CUDA_API_VERSION
	.align		4
        /*0000*/ 	.byte	0x04, 0x37
        /*0002*/ 	.short	(.L_2961 - .L_2960)
.L_2960:
        /*0004*/ 	.word	0x00000082


	//----- nvinfo : EIATTR_SW2861232_WAR
	.align		4
.L_2961:
        /*0008*/ 	.byte	0x01, 0x35
	.zero		2


	//----- nvinfo : EIATTR_PARAM_CBANK
	.align		4
        /*000c*/ 	.byte	0x04, 0x0a
        /*000e*/ 	.short	(.L_2963 - .L_2962)
	.align		4
.L_2962:
        /*0010*/ 	.word	index@(.nv.constant0._ZN10layer_norm13ln_bwd_kernelINS_13Kernel_traitsIf13__nv_bfloat16fS2_fjLj1536ELj1ELj1ELj4ELj8ENS_18Kernel_traits_baseILj1536EfS2_fS2_fjLj128EEEEELb0ELb1ELb0ELb1EEEvNS_9BwdParamsE)
        /*0014*/ 	.short	0x0160
        /*0016*/ 	.short	0x0128


	//----- nvinfo : EIATTR_CBANK_PARAM_SIZE
	.align		4
.L_2963:
        /*0018*/ 	.byte	0x03, 0x19
        /*001a*/ 	.short	0x0128


	//----- nvinfo : EIATTR_KPARAM_INFO
	.align		4
        /*001c*/ 	.byte	0x04, 0x17
        /*001e*/ 	.short	(.L_2965 - .L_2964)
.L_2964:
        /*0020*/ 	.word	0x00000000
        /*0024*/ 	.short	0x0000
        /*0026*/ 	.short	0x0000
        /*0028*/ 	.byte	0x00, 0xf0, 0xa1, 0x04


	//----- nvinfo : EIATTR_MAXREG_COUNT
	.align		4
.L_2965:
        /*002c*/ 	.byte	0x03, 0x1b
        /*002e*/ 	.short	0x00ff


	//----- nvinfo : EIATTR_NUM_BARRIERS
	.align		4
        /*0030*/ 	.byte	0x02, 0x4c
        /*0032*/ 	.byte	0x01
	.zero		1


	//----- nvinfo : EIATTR_MERCURY_ISA_VERSION
	.align		4
        /*0034*/ 	.byte	0x03, 0x5f
        /*0036*/ 	.short	0x0000


	//----- nvinfo : EIATTR_COOP_GROUP_MASK_REGIDS
	.align		4
        /*0038*/ 	.byte	0x04, 0x29
        /*003a*/ 	.short	(.L_2967 - .L_2966)


	//   ....[0]....
.L_2966:
        /*003c*/ 	.word	0xffffffff


	//   ....[1]....
        /*0040*/ 	.word	0xffffffff


	//   ....[2]....
        /*0044*/ 	.word	0xffffffff


	//   ....[3]....
        /*0048*/ 	.word	0xffffffff


	//   ....[4]....
        /*004c*/ 	.word	0xffffffff


	//   ....[5]....
        /*0050*/ 	.word	0xffffffff


	//   ....[6]....
        /*0054*/ 	.word	0xffffffff


	//   ....[7]....
        /*0058*/ 	.word	0xffffffff


	//   ....[8]....
        /*005c*/ 	.word	0xffffffff


	//   ....[9]....
        /*0060*/ 	.word	0xffffffff


	//   ....[10]....
        /*0064*/ 	.word	0xffffffff


	//   ....[11]....
        /*0068*/ 	.word	0xffffffff


	//   ....[12]....
        /*006c*/ 	.word	0xffffffff


	//   ....[13]....
        /*0070*/ 	.word	0xffffffff


	//   ....[14]....
        /*0074*/ 	.word	0xffffffff


	//   ....[15]....
        /*0078*/ 	.word	0xffffffff


	//   ....[16]....
        /*007c*/ 	.word	0xffffffff


	//   ....[17]....
        /*0080*/ 	.word	0xffffffff


	//   ....[18]....
        /*0084*/ 	.word	0xffffffff


	//   ....[19]....
        /*0088*/ 	.word	0xffffffff


	//----- nvinfo : EIATTR_COOP_GROUP_INSTR_OFFSETS
	.align		4
.L_2967:
        /*008c*/ 	.byte	0x04, 0x28
        /*008e*/ 	.short	(.L_2969 - .L_2968)


	//   ....[0]....
.L_2968:
        /*0090*/ 	.word	0x00000dd0


	//   ....[1]....
        /*0094*/ 	.word	0x00000df0


	//   ....[2]....
        /*0098*/ 	.word	0x00000e10


	//   ....[3]....
        /*009c*/ 	.word	0x00000e30


	//   ....[4]....
        /*00a0*/ 	.word	0x00000e50


	//   ....[5]....
        /*00a4*/ 	.word	0x00000e70


	//   ....[6]....
        /*00a8*/ 	.word	0x00000e90


	//   ....[7]....
        /*00ac*/ 	.word	0x00000eb0


	//   ....[8]....
        /*00b0*/ 	.word	0x00000ed0


	//   ....[9]....
        /*00b4*/ 	.word	0x00000ef0


	//   ....[10]....
        /*00b8*/ 	.word	0x00001f90


	//   ....[11]....
        /*00bc*/ 	.word	0x00002010


	//   ....[12]....
        /*00c0*/ 	.word	0x00002090


	//   ....[13]....
        /*00c4*/ 	.word	0x00002100


	//   ....[14]....
        /*00c8*/ 	.word	0x00002180


	//   ....[15]....
        /*00cc*/ 	.word	0x000021f0


	//   ....[16]....
        /*00d0*/ 	.word	0x00002270


	//   ....[17]....
        /*00d4*/ 	.word	0x000022e0


	//   ....[18]....
        /*00d8*/ 	.word	0x00002360


	//   ....[19]....
        /*00dc*/ 	.word	0x000023d0


	//----- nvinfo : EIATTR_EXIT_INSTR_OFFSETS
	.align		4
.L_2969:
        /*00e0*/ 	.byte	0x04, 0x1c
        /*00e2*/ 	.short	(.L_2971 - .L_2970)


	//   ....[0]....
.L_2970:
        /*00e4*/ 	.word	0x00001f30


	//----- nvinfo : EIATTR_MAX_THREADS
	.align		4
.L_2971:
        /*00e8*/ 	.byte	0x04, 0x05
        /*00ea*/ 	.short	(.L_2973 - .L_2972)
.L_2972:
        /*00ec*/ 	.word	0x00000080
        /*00f0*/ 	.word	0x00000001
        /*00f4*/ 	.word	0x00000001


	//----- nvinfo : EIATTR_CRS_STACK_SIZE
	.align		4
.L_2973:
        /*00f8*/ 	.byte	0x04, 0x1e
        /*00fa*/ 	.short	(.L_2975 - .L_2974)
.L_2974:
        /*00fc*/ 	.word	0x00000000
.L_2975:


//--------------------- .nv.info._ZN10layer_norm13ln_bwd_kernelINS_13Kernel_traitsIf13__nv_bfloat16fS2_fjLj1536ELj1ELj1ELj4ELj8ENS_18Kernel_traits_baseILj1536EfS2_fS2_fjLj128EEEEELb0ELb1ELb1ELb0EEEvNS_9BwdParamsE --------------------------
	.section	.nv.info._ZN10layer_norm13ln_bwd_kernelINS_13Kernel_traitsIf13__nv_bfloat16fS2_fjLj1536ELj1ELj1ELj4ELj8ENS_18Kernel_traits_baseILj1536EfS2_fS2_fjLj128EEEEELb0ELb1ELb1ELb0EEEvNS_9BwdParamsE,"",@"SHT_CUDA_INFO"
	.sectionflags	@""
	.align	4


	//----- nvinfo : EIATTR_CUDA_API_VERSION
	.align		4
        /*0000*/ 	.byte	0x04, 0x37
        /*0002*/ 	.short	(.L_2977 - .L_2976)
.L_2976:
        /*0004*/ 	.word	0x00000082


	//----- nvinfo : EIATTR_SW2861232_WAR
	.align		4
.L_2977:
        /*0008*/ 	.byte	0x01, 0x35
	.zero		2


	//----- nvinfo : EIATTR_PARAM_CBANK
	.align		4
        /*000c*/ 	.byte	0x04, 0x0a
        /*000e*/ 	.short	(.L_2979 - .L_2978)
	.align		4
.L_2978:
        /*0010*/ 	.word	index@(.nv.constant0._ZN10layer_norm13ln_bwd_kernelINS_13Kernel_traitsIf13__nv_bfloat16fS2_fjLj1536ELj1ELj1ELj4ELj8ENS_18Kernel_traits_baseILj1536EfS2_fS2_fjLj128EEEEELb0ELb1ELb1ELb0EEEvNS_9BwdParamsE)
        /*0014*/ 	.short	0x0160
        /*0016*/ 	.short	0x0128


	//----- nvinfo : EIATTR_CBANK_PARAM_SIZE
	.align		4
.L_2979:
        /*0018*/ 	.byte	0x03, 0x19
        /*001a*/ 	.short	0x0128


	//----- nvinfo : EIATTR_KPARAM_INFO
	.align		4
        /*001c*/ 	.byte	0x04, 0x17
        /*001e*/ 	.short	(.L_2981 - .L_2980)
.L_2980:
        /*0020*/ 	.word	0x00000000
        /*0024*/ 	.short	0x0000
        /*0026*/ 	.short	0x0000
        /*0028*/ 	.byte	0x00, 0xf0, 0xa1, 0x04


	//----- nvinfo : EIATTR_MAXREG_COUNT
	.align		4
.L_2981:
        /*002c*/ 	.byte	0x03, 0x1b
        /*002e*/ 	.short	0x00ff


	//----- nvinfo : EIATTR_NUM_BARRIERS
	.align		4
        /*0030*/ 	.byte	0x02, 0x4c
        /*0032*/ 	.byte	0x01
	.zero		1


	//----- nvinfo : EIATTR_ANNOTATIONS
	.align		4
        /*0034*/ 	.byte	0x04, 0x55
        /*0036*/ 	.short	(.L_2983 - .L_2982)


	//   ....[0]....
.L_2982:
        /*0038*/ 	.word	0x00000001
        /*003c*/ 	.byte	0x90, 0x13, 0x00, 0x00, 0x01, 0x00, 0x00, 0x00, 0xa0, 0x13, 0x00, 0x00, 0x01, 0x00, 0x00, 0x00
        /*004c*/ 	.byte	0x80, 0x14, 0x00, 0x00, 0x01, 0x00, 0x00, 0x00, 0x90, 0x14, 0x00, 0x00, 0x01, 0x00, 0x00, 0x00
        /*005c*/ 	.byte	0xb0, 0x1a, 0x00, 0x00, 0x01, 0x00, 0x00, 0x00, 0xf0, 0x1a, 0x00, 0x00, 0x01, 0x00, 0x00, 0x00
        /*006c*/ 	.byte	0xd0, 0x1b, 0x00, 0x00, 0x01, 0x00, 0x00, 0x00, 0xe0, 0x1b, 0x00, 0x00, 0x01, 0x00, 0x00, 0x00
        /*007c*/ 	.byte	0x00, 0x22, 0x00, 0x00, 0x01, 0x00, 0x00, 0x00, 0x40, 0x22, 0x00, 0x00, 0x01, 0x00, 0x00, 0x00
        /*008c*/ 	.byte	0x20, 0x23, 0x00, 0x00, 0x01, 0x00, 0x00, 0x00, 0x30, 0x23, 0x00, 0x00


	//----- nvinfo : EIATTR_MERCURY_ISA_VERSION
	.align		4
.L_2983:
        /*0098*/ 	.byte	0x03, 0x5f
        /*009a*/ 	.short	0x0000


	//----- nvinfo : EIATTR_COOP_GROUP_MASK_REGIDS
	.align		4
        /*009c*/ 	.byte	0x04, 0x29
        /*009e*/ 	.short	(.L_2985 - .L_2984)


	//   ....[0]....
.L_2984:
        /*00a0*/ 	.word	0xffffffff


	//   ....[1]....
        /*00a4*/ 	.word	0xffffffff


	//   ....[2]....
        /*00a8*/ 	.word	0xffffffff


	//   ....[3]....
        /*00ac*/ 	.word	0xffffffff


	//   ....[4]....
        /*00b0*/ 	.word	0xffffffff


	//   ....[5]....
        /*00b4*/ 	.word	0xffffffff


	//   ....[6]....
        /*00b8*/ 	.word	0xffffffff


	//   ....[7]....
        /*00bc*/ 	.word	0xffffffff


	//   ....[8]....
        /*00c0*/ 	.word	0xffffffff


	//   ....[9]....
        /*00c4*/ 	.word	0xffffffff


	//   ....[10]....
        /*00c8*/ 	.word	0xffffffff


	//   ....[11]....
        /*00cc*/ 	.word	0xffffffff


	//   ....[12]....
        /*00d0*/ 	.word	0xffffffff


	//   ....[13]....
        /*00d4*/ 	.word	0xffffffff


	//   ....[14]....
        /*00d8*/ 	.word	0xffffffff


	//   ....[15]....
        /*00dc*/ 	.word	0xffffffff


	//   ....[16]....
        /*00e0*/ 	.word	0xffffffff


	//   ....[17]....
        /*00e4*/ 	.word	0xffffffff


	//   ....[18]....
        /*00e8*/ 	.word	0xffffffff


	//   ....[19]....
        /*00ec*/ 	.word	0xffffffff


	//----- nvinfo : EIATTR_COOP_GROUP_INSTR_OFFSETS
	.align		4
.L_2985:
        /*00f0*/ 	.byte	0x04, 0x28
        /*00f2*/ 	.short	(.L_2987 - .L_2986)


	//   ....[0]....
.L_2986:
        /*00f4*/ 	.word	0x00001070


	//   ....[1]....
        /*00f8*/ 	.word	0x00001090


	//   ....[2]....
        /*00fc*/ 	.word	0x000010b0


	//   ....[3]....
        /*0100*/ 	.word	0x000010d0


	//   ....[4]....
        /*0104*/ 	.word	0x000010f0


	//   ....[5]....
        /*0108*/ 	.word	0x00001110


	//   ....[6]....
        /*010c*/ 	.word	0x00001130


	//   ....[7]....
        /*0110*/ 	.word	0x00001150


	//   ....[8]....
        /*0114*/ 	.word	0x00001170


	//   ....[9]....
        /*0118*/ 	.word	0x00001190


	//   ....[10]....
        /*011c*/ 	.word	0x00002b90


	//   ....[11]....
        /*0120*/ 	.word	0x00002c10


	//   ....[12]....
        /*0124*/ 	.word	0x00002c90


	//   ....[13]....
        /*0128*/ 	.word	0x00002d00


	//   ....[14]....
        /*012c*/ 	.word	0x00002d80


	//   ....[15]....
        /*0130*/ 	.word	0x00002df0


	//   ....[16]....
        /*0134*/ 	.word	0x00002e70


	//   ....[17]....
        /*0138*/ 	.word	0x00002ee0


	//   ....[18]....
        /*013c*/ 	.word	0x00002f60


	//   ....[19]....
        /*0140*/ 	.word	0x00002fd0


	//----- nvinfo : EIATTR_EXIT_INSTR_OFFSETS
	.align		4
.L_2987:
        /*0144*/ 	.byte	0x04, 0x1c
        /*0146*/ 	.short	(.L_2989 - .L_2988)


	//   ....[0]....
.L_2988:
        /*0148*/ 	.word	0x00002ab0


	//   ....[1]....
        /*014c*/ 	.word	0x00002b30


	//----- nvinfo : EIATTR_MAX_THREADS
	.align		4
.L_2989:
        /*0150*/ 	.byte	0x04, 0x05
        /*0152*/ 	.short	(.L_2991 - .L_2990)
.L_2990:
        /*0154*/ 	.word	0x00000080
        /*0158*/ 	.word	0x00000001
        /*015c*/ 	.word	0x00000001


	//----- nvinfo : EIATTR_CRS_STACK_SIZE
	.align		4
.L_2991:
        /*0160*/ 	.byte	0x04, 0x1e
        /*0162*/ 	.short	(.L_2993 - .L_2992)
.L_2992:
        /*0164*/ 	.word	0x00000000
.L_2993:


//--------------------- .nv.info._ZN10layer_norm13ln_bwd_kernelINS_13Kernel_traitsIf13__nv_bfloat16fS2_fjLj1536ELj1ELj1ELj4ELj8ENS_18Kernel_traits_baseILj1536EfS2_fS2_fjLj128EEEEELb0ELb1ELb1ELb1EEEvNS_9BwdParamsE --------------------------
	.section	.nv.info._ZN10layer_norm13ln_bwd_kernelINS_13Kernel_traitsIf13__nv_bfloat16fS2_fjLj1536ELj1ELj1ELj4ELj8ENS_18Kernel_traits_baseILj1536EfS2_fS2_fjLj128EEEEELb0ELb1ELb1ELb1EEEvNS_9BwdParamsE,"",@"SHT_CUDA_INFO"
	.sectionflags	@""
	.align	4


	//----- nvinfo : EIATTR_CUDA_API_VERSION
	.align		4
        /*0000*/ 	.byte	0x04, 0x37
        /*0002*/ 	.short	(.L_2995 - .L_2994)
.L_2994:
        /*0004*/ 	.word	0x00000082


	//----- nvinfo : EIATTR_SW2861232_WAR
	.align		4
.L_2995:
        /*0008*/ 	.byte	0x01, 0x35
	.zero		2


	//----- nvinfo : EIATTR_PARAM_CBANK
	.align		4
        /*000c*/ 	.byte	0x04, 0x0a
        /*000e*/ 	.short	(.L_2997 - .L_2996)
	.align		4
.L_2996:
        /*0010*/ 	.word	index@(.nv.constant0._ZN10layer_norm13ln_bwd_kernelINS_13Kernel_traitsIf13__nv_bfloat16fS2_fjLj1536ELj1ELj1ELj4ELj8ENS_18Kernel_traits_baseILj1536EfS2_fS2_fjLj128EEEEELb0ELb1ELb1ELb1EEEvNS_9BwdParamsE)
        /*0014*/ 	.short	0x0160
        /*0016*/ 	.short	0x0128


	//----- nvinfo : EIATTR_CBANK_PARAM_SIZE
	.align		4
.L_2997:
        /*0018*/ 	.byte	0x03, 0x19
        /*001a*/ 	.short	0x0128


	//----- nvinfo : EIATTR_KPARAM_INFO
	.align		4
        /*001c*/ 	.byte	0x04, 0x17
        /*001e*/ 	.short	(.L_2999 - .L_2998)
.L_2998:
        /*0020*/ 	.word	0x00000000
        /*0024*/ 	.short	0x0000
        /*0026*/ 	.short	0x0000
        /*0028*/ 	.byte	0x00, 0xf0, 0xa1, 0x04


	//----- nvinfo : EIATTR_MAXREG_COUNT
	.align		4
.L_2999:
        /*002c*/ 	.byte	0x03, 0x1b
        /*002e*/ 	.short	0x00ff


	//----- nvinfo : EIATTR_NUM_BARRIERS
	.align		4
        /*0030*/ 	.byte	0x02, 0x4c
        /*0032*/ 	.byte	0x01
	.zero		1


	//----- nvinfo : EIATTR_MERCURY_ISA_VERSION
	.align		4
        /*0034*/ 	.byte	0x03, 0x5f
        /*0036*/ 	.short	0x0000


	//----- nvinfo : EIATTR_COOP_GROUP_MASK_REGIDS
	.align		4
        /*0038*/ 	.byte	0x04, 0x29
        /*003a*/ 	.short	(.L_3001 - .L_3000)


	//   ....[0]....
.L_3000:
        /*003c*/ 	.word	0xffffffff


	//   ....[1]....
        /*0040*/ 	.word	0xffffffff


	//   ....[2]....
        /*0044*/ 	.word	0xffffffff


	//   ....[3]....
        /*0048*/ 	.word	0xffffffff


	//   ....[4]....
        /*004c*/ 	.word	0xffffffff


	//   ....[5]....
        /*0050*/ 	.word	0xffffffff


	//   ....[6]....
        /*0054*/ 	.word	0xffffffff


	//   ....[7]....
        /*0058*/ 	.word	0xffffffff


	//   ....[8]....
        /*005c*/ 	.word	0xffffffff


	//   ....[9]....
        /*0060*/ 	.word	0xffffffff


	//   ....[10]....
        /*0064*/ 	.word	0xffffffff


	//   ....[11]....
        /*0068*/ 	.word	0xffffffff


	//   ....[12]....
        /*006c*/ 	.word	0xffffffff


	//   ....[13]....
        /*0070*/ 	.word	0xffffffff


	//   ....[14]....
        /*0074*/ 	.word	0xffffffff


	//   ....[15]....
        /*0078*/ 	.word	0xffffffff


	//   ....[16]....
        /*007c*/ 	.word	0xffffffff


	//   ....[17]....
        /*0080*/ 	.word	0xffffffff


	//   ....[18]....
        /*0084*/ 	.word	0xffffffff


	//   ....[19]....
        /*0088*/ 	.word	0xffffffff


	//----- nvinfo : EIATTR_COOP_GROUP_INSTR_OFFSETS
	.align		4
.L_3001:
        /*008c*/ 	.byte	0x04, 0x28
        /*008e*/ 	.short	(.L_3003 - .L_3002)


	//   ....[0]....
.L_3002:
        /*0090*/ 	.word	0x00000ea0


	//   ....[1]....
        /*0094*/ 	.word	0x00000ec0


	//   ....[2]....
        /*0098*/ 	.word	0x00000ee0


	//   ....[3]....
        /*009c*/ 	.word	0x00000f00


	//   ....[4]....
        /*00a0*/ 	.word	0x00000f20


	//   ....[5]....
        /*00a4*/ 	.word	0x00000f40


	//   ....[6]....
        /*00a8*/ 	.word	0x00000f70


	//   ....[7]....
        /*00ac*/ 	.word	0x00000f80


	//   ....[8]....
        /*00b0*/ 	.word	0x00000fb0


	//   ....[9]....
        /*00b4*/ 	.word	0x00000fc0


	//   ....[10]....
        /*00b8*/ 	.word	0x00002690


	//   ....[11]....
        /*00bc*/ 	.word	0x00002700


	//   ....[12]....
        /*00c0*/ 	.word	0x00002770


	//   ....[13]....
        /*00c4*/ 	.word	0x000027d0


	//   ....[14]....
        /*00c8*/ 	.word	0x00002840


	//   ....[15]....
        /*00cc*/ 	.word	0x000028a0


	//   ....[16]....
        /*00d0*/ 	.word	0x00002910


	//   ....[17]....
        /*00d4*/ 	.word	0x00002970


	//   ....[18]....
        /*00d8*/ 	.word	0x000029e0


	//   ....[19]....
        /*00dc*/ 	.word	0x00002a40


	//----- nvinfo : EIATTR_EXIT_INSTR_OFFSETS
	.align		4
.L_3003:
        /*00e0*/ 	.byte	0x04, 0x1c
        /*00e2*/ 	.short	(.L_3005 - .L_3004)


	//   ....[0]....
.L_3004:
        /*00e4*/ 	.word	0x00002640


	//----- nvinfo : EIATTR_MAX_THREADS
	.align		4
.L_3005:
        /*00e8*/ 	.byte	0x04, 0x05
        /*00ea*/ 	.short	(.L_3007 - .L_3006)
.L_3006:
        /*00ec*/ 	.word	0x00000080
        /*00f0*/ 	.word	0x00000001
        /*00f4*/ 	.word	0x00000001


	//----- nvinfo : EIATTR_CRS_STACK_SIZE
	.align		4
.L_3007:
        /*00f8*/ 	.byte	0x04, 0x1e
        /*00fa*/ 	.short	(.L_3009 - .L_3008)
.L_3008:
        /*00fc*/ 	.word	0x00000000
.L_3009:


//--------------------- .nv.info._ZN10layer_norm13ln_bwd_kernelINS_13Kernel_traitsIf13__nv_bfloat16fS2_fjLj1536ELj1ELj1ELj4ELj8ENS_18Kernel_traits_baseILj1536EfS2_fS2_fjLj128EEEEELb1ELb0ELb0ELb0EEEvNS_9BwdParamsE --------------------------
	.section	.nv.info._ZN10layer_norm13ln_bwd_kernelINS_13Kernel_traitsIf13__nv_bfloat16fS2_fjLj1536ELj1ELj1ELj4ELj8ENS_18Kernel_traits_baseILj1536EfS2_fS2_fjLj128EEEEELb1ELb0ELb0ELb0EEEvNS_9BwdParamsE,"",@"SHT_CUDA_INFO"
	.sectionflags	@""
	.align	4


	//----- nvinfo : EIATTR_CUDA_API_VERSION
	.align		4
        /*0000*/ 	.byte	0x04, 0x37
        /*0002*/ 	.short	(.L_3011 - .L_3010)
.L_3010:
        /*0004*/ 	.word	0x00000082


	//----- nvinfo : EIATTR_SW2861232_WAR
	.align		4
.L_3011:
        /*0008*/ 	.byte	0x01, 0x35
	.zero		2


	//----- nvinfo : EIATTR_PARAM_CBANK
	.align		4
        /*000c*/ 	.byte	0x04, 0x0a
        /*000e*/ 	.short	(.L_3013 - .L_3012)
	.align		4
.L_3012:
        /*0010*/ 	.word	index@(.nv.constant0._ZN10layer_norm13ln_bwd_kernelINS_13Kernel_traitsIf13__nv_bfloat16fS2_fjLj1536ELj1ELj1ELj4ELj8ENS_18Kernel_traits_baseILj1536EfS2_fS2_fjLj128EEEEELb1ELb0ELb0ELb0EEEvNS_9BwdParamsE)
        /*0014*/ 	.short	0x0160
        /*0016*/ 	.short	0x0128


	//----- nvinfo : EIATTR_CBANK_PARAM_SIZE
	.align		4
.L_3013:
        /*0018*/ 	.byte	0x03, 0x19
        /*001a*/ 	.short	0x0128


	//----- nvinfo : EIATTR_KPARAM_INFO
	.align		4
        /*001c*/ 	.byte	0x04, 0x17
        /*001e*/ 	.short	(.L_3015 - .L_3014)
.L_3014:
        /*0020*/ 	.word	0x00000000
        /*0024*/ 	.short	0x0000
        /*0026*/ 	.short	0x0000
        /*0028*/ 	.byte	0x00, 0xf0, 0xa1, 0x04


	//----- nvinfo : EIATTR_MAXREG_COUNT
	.align		4
.L_3015:
        /*002c*/ 	.byte	0x03, 0x1b
        /*002e*/ 	.short	0x00ff


	//----- nvinfo : EIATTR_NUM_BARRIERS
	.align		4
        /*0030*/ 	.byte	0x02, 0x4c
        /*0032*/ 	.byte	0x01
	.zero		1


	//----- nvinfo : EIATTR_MERCURY_ISA_VERSION
	.align		4
        /*0034*/ 	.byte	0x03, 0x5f
        /*0036*/ 	.short	0x0000


	//----- nvinfo : EIATTR_COOP_GROUP_MASK_REGIDS
	.align		4
        /*0038*/ 	.byte	0x04, 0x29
        /*003a*/ 	.short	(.L_3017 - .L_3016)


	//   ....[0]....
.L_3016:
        /*003c*/ 	.word	0xffffffff


	//   ....[1]....
        /*0040*/ 	.word	0xffffffff


	//   ....[2]....
        /*0044*/ 	.word	0xffffffff


	//   ....[3]....
        /*0048*/ 	.word	0xffffffff


	//   ....[4]....
        /*004c*/ 	.word	0xffffffff


	//   ....[5]....
        /*0050*/ 	.word	0xffffffff


	//   ....[6]....
        /*0054*/ 	.word	0xffffffff


	//   ....[7]....
        /*0058*/ 	.word	0xffffffff


	//   ....[8]....
        /*005c*/ 	.word	0xffffffff


	//   ....[9]....
        /*0060*/ 	.word	0xffffffff


	//   ....[10]....
        /*0064*/ 	.word	0xffffffff


	//   ....[11]....
        /*0068*/ 	.word	0xffffffff


	//   ....[12]....
        /*006c*/ 	.word	0xffffffff


	//   ....[13]....
        /*0070*/ 	.word	0xffffffff


	//   ....[14]....
        /*0074*/ 	.word	0xffffffff


	//   ....[15]....
        /*0078*/ 	.word	0xffffffff


	//   ....[16]....
        /*007c*/ 	.word	0xffffffff


	//   ....[17]....
        /*0080*/ 	.word	0xffffffff


	//   ....[18]....
        /*0084*/ 	.word	0xffffffff


	//   ....[19]....
        /*0088*/ 	.word	0xffffffff


	//----- nvinfo : EIATTR_COOP_GROUP_INSTR_OFFSETS
	.align		4
.L_3017:
        /*008c*/ 	.byte	0x04, 0x28
        /*008e*/ 	.short	(.L_3019 - .L_3018)


	//   ....[0]....
.L_3018:
        /*0090*/ 	.word	0x00000e80


	//   ....[1]....
        /*0094*/ 	.word	0x00000ea0


	//   ....[2]....
        /*0098*/ 	.word	0x00000ec0


	//   ....[3]....
        /*009c*/ 	.word	0x00000ee0


	//   ....[4]....
        /*00a0*/ 	.word	0x00000f00


	//   ....[5]....
        /*00a4*/ 	.word	0x00000f20


	//   ....[6]....
        /*00a8*/ 	.word	0x00000f40


	//   ....[7]....
        /*00ac*/ 	.word	0x00000f60


	//   ....[8]....
        /*00b0*/ 	.word	0x00000f80


	//   ....[9]....
        /*00b4*/ 	.word	0x00000fa0


	//   ....[10]....
        /*00b8*/ 	.word	0x00001e10


	//   ....[11]....
        /*00bc*/ 	.word	0x00001e90


	//   ....[12]....
        /*00c0*/ 	.word	0x00001f10


	//   ....[13]....
        /*00c4*/ 	.word	0x00001f80


	//   ....[14]....
        /*00c8*/ 	.word	0x00002000


	//   ....[15]....
        /*00cc*/ 	.word	0x00002070


	//   ....[16]....
        /*00d0*/ 	.word	0x000020f0


	//   ....[17]....
        /*00d4*/ 	.word	0x00002160


	//   ....[18]....
        /*00d8*/ 	.word	0x000021e0


	//   ....[19]....
        /*00dc*/ 	.word	0x00002250


	//----- nvinfo : EIATTR_EXIT_INSTR_OFFSETS
	.align		4
.L_3019:
        /*00e0*/ 	.byte	0x04, 0x1c
        /*00e2*/ 	.short	(.L_3021 - .L_3020)


	//   ....[0]....
.L_3020:
        /*00e4*/ 	.word	0x00001d50


	//   ....[1]....
        /*00e8*/ 	.word	0x00001db0


	//----- nvinfo : EIATTR_MAX_THREADS
	.align		4
.L_3021:
        /*00ec*/ 	.byte	0x04, 0x05
        /*00ee*/ 	.short	(.L_3023 - .L_3022)
.L_3022:
        /*00f0*/ 	.word	0x00000080
        /*00f4*/ 	.word	0x00000001
        /*00f8*/ 	.word	0x00000001


	//----- nvinfo : EIATTR_CRS_STACK_SIZE
	.align		4
.L_3023:
        /*00fc*/ 	.byte	0x04, 0x1e
        /*00fe*/ 	.short	(.L_3025 - .L_3024)
.L_3024:
        /*0100*/ 	.word	0x00000000
.L_3025:


//--------------------- .nv.info._ZN10layer_norm13ln_bwd_kernelINS_13Kernel_traitsIf13__nv_bfloat16fS2_fjLj1536ELj1ELj1ELj4ELj8ENS_18Kernel_traits_baseILj1536EfS2_fS2_fjLj128EEEEELb1ELb0ELb0ELb1EEEvNS_9BwdParamsE --------------------------
	.section	.nv.info._ZN10layer_norm13ln_bwd_kernelINS_13Kernel_traitsIf13__nv_bfloat16fS2_fjLj1536ELj1ELj1ELj4ELj8ENS_18Kernel_traits_baseILj1536EfS2_fS2_fjLj128EEEEELb1ELb0ELb0ELb1EEEvNS_9BwdParamsE,"",@"SHT_CUDA_INFO"
	.sectionflags	@""
	.align	4


	//----- nvinfo : EIATTR_CUDA_API_VERSION
	.align		4
        /*0000*/ 	.byte	0x04, 0x37
        /*0002*/ 	.short	(.L_3027 - .L_3026)
.L_3026:
        /*0004*/ 	.word	0x00000082


	//----- nvinfo : EIATTR_SW2861232_WAR
	.align		4
.L_3027:
        /*0008*/ 	.byte	0x01, 0x35
	.zero		2


	//----- nvinfo : EIATTR_PARAM_CBANK
	.align		4
        /*000c*/ 	.byte	0x04, 0x0a
        /*000e*/ 	.short	(.L_3029 - .L_3028)
	.align		4
.L_3028:
        /*0010*/ 	.word	index@(.nv.constant0._ZN10layer_norm13ln_bwd_kernelINS_13Kernel_traitsIf13__nv_bfloat16fS2_fjLj1536ELj1ELj1ELj4ELj8ENS_18Kernel_traits_baseILj1536EfS2_fS2_fjLj128EEEEELb1ELb0ELb0ELb1EEEvNS_9BwdParamsE)
        /*0014*/ 	.short	0x0160
        /*0016*/ 	.short	0x0128


	//----- nvinfo : EIATTR_CBANK_PARAM_SIZE
	.align		4
.L_3029:
        /*0018*/ 	.byte	0x03, 0x19
        /*001a*/ 	.short	0x0128


	//----- nvinfo : EIATTR_KPARAM_INFO
	.align		4
        /*001c*/ 	.byte	0x04, 0x17
        /*001e*/ 	.short	(.L_3031 - .L_3030)
.L_3030:
        /*0020*/ 	.word	0x00000000
        /*0024*/ 	.short	0x0000
        /*0026*/ 	.short	0x0000
        /*0028*/ 	.byte	0x00, 0xf0, 0xa1, 0x04


	//----- nvinfo : EIATTR_MAXREG_COUNT
	.align		4
.L_3031:
        /*002c*/ 	.byte	0x03, 0x1b
        /*002e*/ 	.short	0x00ff


	//----- nvinfo : EIATTR_NUM_BARRIERS
	.align		4
        /*0030*/ 	.byte	0x02, 0x4c
        /*0032*/ 	.byte	0x01
	.zero		1


	//----- nvinfo : EIATTR_MERCURY_ISA_VERSION
	.align		4
        /*0034*/ 	.byte	0x03, 0x5f
        /*0036*/ 	.short	0x0000


	//----- nvinfo : EIATTR_COOP_GROUP_MASK_REGIDS
	.align		4
        /*0038*/ 	.byte	0x04, 0x29
        /*003a*/ 	.short	(.L_3033 - .L_3032)


	//   ....[0]....
.L_3032:
        /*003c*/ 	.word	0xffffffff


	//   ....[1]....
        /*0040*/ 	.word	0xffffffff


	//   ....[2]....
        /*0044*/ 	.word	0xffffffff


	//   ....[3]....
        /*0048*/ 	.word	0xffffffff


	//   ....[4]....
        /*004c*/ 	.word	0xffffffff


	//   ....[5]....
        /*0050*/ 	.word	0xffffffff


	//   ....[6]....
        /*0054*/ 	.word	0xffffffff


	//   ....[7]....
        /*0058*/ 	.word	0xffffffff


	//   ....[8]....
        /*005c*/ 	.word	0xffffffff


	//   ....[9]....
        /*0060*/ 	.word	0xffffffff


	//   ....[10]....
        /*0064*/ 	.word	0xffffffff


	//   ....[11]....
        /*0068*/ 	.word	0xffffffff


	//   ....[12]....
        /*006c*/ 	.word	0xffffffff


	//   ....[13]....
        /*0070*/ 	.word	0xffffffff


	//   ....[14]....
        /*0074*/ 	.word	0xffffffff


	//   ....[15]....
        /*0078*/ 	.word	0xffffffff


	//   ....[16]....
        /*007c*/ 	.word	0xffffffff


	//   ....[17]....
        /*0080*/ 	.word	0xffffffff


	//   ....[18]....
        /*0084*/ 	.word	0xffffffff


	//   ....[19]....
        /*0088*/ 	.word	0xffffffff


	//----- nvinfo : EIATTR_COOP_GROUP_INSTR_OFFSETS
	.align		4
.L_3033:
        /*008c*/ 	.byte	0x04, 0x28
        /*008e*/ 	.short	(.L_3035 - .L_3034)


	//   ....[0]....
.L_3034:
        /*0090*/ 	.word	0x00000d60


	//   ....[1]....
        /*0094*/ 	.word	0x00000d80


	//   ....[2]....
        /*0098*/ 	.word	0x00000da0


	//   ....[3]....
        /*009c*/ 	.word	0x00000dc0


	//   ....[4]....
        /*00a0*/ 	.word	0x00000de0


	//   ....[5]....
        /*00a4*/ 	.word	0x00000e00


	//   ....[6]....
        /*00a8*/ 	.word	0x00000e20


	//   ....[7]....
        /*00ac*/ 	.word	0x00000e40


	//   ....[8]....
        /*00b0*/ 	.word	0x00000e60


	//   ....[9]....
        /*00b4*/ 	.word	0x00000e80


	//   ....[10]....
        /*00b8*/ 	.word	0x00001cd0


	//   ....[11]....
        /*00bc*/ 	.word	0x00001d50


	//   ....[12]....
        /*00c0*/ 	.word	0x00001dd0


	//   ....[13]....
        /*00c4*/ 	.word	0x00001e40


	//   ....[14]....
        /*00c8*/ 	.word	0x00001ec0


	//   ....[15]....
        /*00cc*/ 	.word	0x00001f30


	//   ....[16]....
        /*00d0*/ 	.word	0x00001fb0


	//   ....[17]....
        /*00d4*/ 	.word	0x00002020


	//   ....[18]....
        /*00d8*/ 	.word	0x000020a0


	//   ....[19]....
        /*00dc*/ 	.word	0x00002110


	//----- nvinfo : EIATTR_EXIT_INSTR_OFFSETS
	.align		4
.L_3035:
        /*00e0*/ 	.byte	0x04, 0x1c
        /*00e2*/ 	.short	(.L_3037 - .L_3036)


	//   ....[0]....
.L_3036:
        /*00e4*/ 	.word	0x00001c70


	//----- nvinfo : EIATTR_MAX_THREADS
	.align		4
.L_3037:
        /*00e8*/ 	.byte	0x04, 0x05
        /*00ea*/ 	.short	(.L_3039 - .L_3038)
.L_3038:
        /*00ec*/ 	.word	0x00000080
        /*00f0*/ 	.word	0x00000001
        /*00f4*/ 	.word	0x00000001


	//----- nvinfo : EIATTR_CRS_STACK_SIZE
	.align		4
.L_3039:
        /*00f8*/ 	.byte	0x04, 0x1e
        /*00fa*/ 	.short	(.L_3041 - .L_3040)
.L_3040:
        /*00fc*/ 	.word	0x00000000
.L_3041:


//--------------------- .nv.info._ZN10layer_norm22ln_bwd_finalize_kernelINS_22Kernel_traits_finalizeILj1536Ef13__nv_bfloat16fS2_fjLb0ELj1024ELj4ENS_18Kernel_traits_baseILj1536EfS2_fS2_fjLj1024EEEEELb0ELb0EEEvNS_9BwdParamsE --------------------------
	.section	.nv.info._ZN10layer_norm22ln_bwd_finalize_kernelINS_22Kernel_traits_finalizeILj1536Ef13__nv_bfloat16fS2_fjLb0ELj1024ELj4ENS_18Kernel_traits_baseILj1536EfS2_fS2_fjLj1024EEEEELb0ELb0EEEvNS_9BwdParamsE,"",@"SHT_CUDA_INFO"
	.sectionflags	@""
	.align	4


	//----- nvinfo : EIATTR_CUDA_API_VERSION
	.align		4
        /*0000*/ 	.byte	0x04, 0x37
        /*0002*/ 	.short	(.L_3043 - .L_3042)
.L_3042:
        /*0004*/ 	.word	0x00000082


	//----- nvinfo : EIATTR_SW2861232_WAR
	.align		4
.L_3043:
        /*0008*/ 	.byte	0x01, 0x35
	.zero		2


	//----- nvinfo : EIATTR_PARAM_CBANK
	.align		4
        /*000c*/ 	.byte	0x04, 0x0a
        /*000e*/ 	.short	(.L_3045 - .L_3044)
	.align		4
.L_3044:
        /*0010*/ 	.word	index@(.nv.constant0._ZN10layer_norm22ln_bwd_finalize_kernelINS_22Kernel_traits_finalizeILj1536Ef13__nv_bfloat16fS2_fjLb0ELj1024ELj4ENS_18Kernel_traits_baseILj1536EfS2_fS2_fjLj1024EEEEELb0ELb0EEEvNS_9BwdParamsE)
        /*0014*/ 	.short	0x0160
        /*0016*/ 	.short	0x0128


	//----- nvinfo : EIATTR_CBANK_PARAM_SIZE
	.align		4
.L_3045:
        /*0018*/ 	.byte	0x03, 0x19
        /*001a*/ 	.short	0x0128


	//----- nvinfo : EIATTR_KPARAM_INFO
	.align		4
        /*001c*/ 	.byte	0x04, 0x17
        /*001e*/ 	.short	(.L_3047 - .L_3046)
.L_3046:
        /*0020*/ 	.word	0x00000000
        /*0024*/ 	.short	0x0000
        /*0026*/ 	.short	0x0000
        /*0028*/ 	.byte	0x00, 0xf0, 0xa1, 0x04


	//----- nvinfo : EIATTR_MAXREG_COUNT
	.align		4
.L_3047:
        /*002c*/ 	.byte	0x03, 0x1b
        /*002e*/ 	.short	0x0040


	//----- nvinfo : EIATTR_NUM_BARRIERS
	.align		4
        /*0030*/ 	.byte	0x02, 0x4c
        /*0032*/ 	.byte	0x01
	.zero		1


	//----- nvinfo : EIATTR_MERCURY_ISA_VERSION
	.align		4
        /*0034*/ 	.byte	0x03, 0x5f
        /*0036*/ 	.short	0x0000


	//----- nvinfo : EIATTR_COOP_GROUP_MASK_REGIDS
	.align		4
        /*0038*/ 	.byte	0x04, 0x29
        /*003a*/ 	.short	(.L_3049 - .L_3048)


	//   ....[0]....
.L_3048:
        /*003c*/ 	.word	0xffffffff


	//   ....[1]....
        /*0040*/ 	.word	0xffffffff


	//   ....[2]....
        /*0044*/ 	.word	0xffffffff


	//   ....[3]....
        /*0048*/ 	.word	0xffffffff


	//   ....[4]....
        /*004c*/ 	.word	0xffffffff


	//   ....[5]....
        /*0050*/ 	.word	0xffffffff


	//   ....[6]....
        /*0054*/ 	.word	0xffffffff


	//   ....[7]....
        /*0058*/ 	.word	0xffffffff


	//   ....[8]....
        /*005c*/ 	.word	0xffffffff


	//   ....[9]....
        /*0060*/ 	.word	0xffffffff


	//   ....[10]....
        /*0064*/ 	.word	0xffffffff


	//   ....[11]....
        /*0068*/ 	.word	0xffffffff


	//   ....[12]....
        /*006c*/ 	.word	0xffffffff


	//   ....[13]....
        /*0070*/ 	.word	0xffffffff


	//   ....[14]....
        /*0074*/ 	.word	0xffffffff


	//   ....[15]....
        /*0078*/ 	.word	0xffffffff


	//   ....[16]....
        /*007c*/ 	.word	0xffffffff


	//   ....[17]....
        /*0080*/ 	.word	0xffffffff


	//   ....[18]....
        /*0084*/ 	.word	0xffffffff


	//   ....[19]....
        /*0088*/ 	.word	0xffffffff


	//----- nvinfo : EIATTR_COOP_GROUP_INSTR_OFFSETS
	.align		4
.L_3049:
        /*008c*/ 	.byte	0x04, 0x28
        /*008e*/ 	.short	(.L_3051 - .L_3050)


	//   ....[0]....
.L_3050:
        /*0090*/ 	.word	0x00000820


	//   ....[1]....
        /*0094*/ 	.word	0x00000850


	//   ....[2]....
        /*0098*/ 	.word	0x00000860


	//   ....[3]....
        /*009c*/ 	.word	0x00000890


	//   ....[4]....
        /*00a0*/ 	.word	0x000008a0


	//   ....[5]....
        /*00a4*/ 	.word	0x000008d0


	//   ....[6]....
        /*00a8*/ 	.word	0x000008f0


	//   ....[7]....
        /*00ac*/ 	.word	0x00000900


	//   ....[8]....
        /*00b0*/ 	.word	0x00000930


	//   ....[9]....
        /*00b4*/ 	.word	0x00000940


	//   ....[10]....
        /*00b8*/ 	.word	0x00000b30


	//   ....[11]....
        /*00bc*/ 	.word	0x00000ba0


	//   ....[12]....
        /*00c0*/ 	.word	0x00000c00


	//   ....[13]....
        /*00c4*/ 	.word	0x00000c60


	//   ....[14]....
        /*00c8*/ 	.word	0x00000cd0


	//   ....[15]....
        /*00cc*/ 	.word	0x00000d40


	//   ....[16]....
        /*00d0*/ 	.word	0x00000da0


	//   ....[17]....
        /*00d4*/ 	.word	0x00000e00


	//   ....[18]....
        /*00d8*/ 	.word	0x00000e60


	//   ....[19]....
        /*00dc*/ 	.word	0x00000ec0


	//----- nvinfo : EIATTR_EXIT_INSTR_OFFSETS
	.align		4
.L_3051:
        /*00e0*/ 	.byte	0x04, 0x1c
        /*00e2*/ 	.short	(.L_3053 - .L_3052)


	//   ....[0]....
.L_3052:
        /*00e4*/ 	.word	0x00000070


	//   ....[1]....
        /*00e8*/ 	.word	0x00000ad0


	//----- nvinfo : EIATTR_MAX_THREADS
	.align		4
.L_3053:
        /*00ec*/ 	.byte	0x04, 0x05
        /*00ee*/ 	.short	(.L_3055 - .L_3054)
.L_3054:
        /*00f0*/ 	.word	0x00000400
        /*00f4*/ 	.word	0x00000001
        /*00f8*/ 	.word	0x00000001


	//----- nvinfo : EIATTR_CRS_STACK_SIZE
	.align		4
.L_3055:
        /*00fc*/ 	.byte	0x04, 0x1e
        /*00fe*/ 	.short	(.L_3057 - .L_3056)
.L_3056:
        /*0100*/ 	.word	0x00000000
.L_3057:


//--------------------- .nv.info._ZN10layer_norm13ln_bwd_kernelINS_13Kernel_traitsIf13__nv_bfloat16fS2_fjLj1536ELj1ELj1ELj4ELj8ENS_18Kernel_traits_baseILj1536EfS2_fS2_fjLj128EEEEELb1ELb0ELb1ELb0EEEvNS_9BwdParamsE --------------------------
	.section	.nv.info._ZN10layer_norm13ln_bwd_kernelINS_13Kernel_traitsIf13__nv_bfloat16fS2_fjLj1536ELj1ELj1ELj4ELj8ENS_18Kernel_traits_baseILj1536EfS2_fS2_fjLj128EEEEELb1ELb0ELb1ELb0EEEvNS_9BwdParamsE,"",@"SHT_CUDA_INFO"
	.sectionflags	@""
	.align	4


	//----- nvinfo : EIATTR_CUDA_API_VERSION
	.align		4
        /*0000*/ 	.byte	0x04, 0x37
        /*0002*/ 	.short	(.L_3059 - .L_3058)
.L_3058:
        /*0004*/ 	.word	0x00000082


	//----- nvinfo : EIATTR_SW2861232_WAR
	.align		4
.L_3059:
        /*0008*/ 	.byte	0x01, 0x35
	.zero		2


	//----- nvinfo : EIATTR_PARAM_CBANK
	.align		4
        /*000c*/ 	.byte	0x04, 0x0a
        /*000e*/ 	.short	(.L_3061 - .L_3060)
	.align		4
.L_3060:
        /*0010*/ 	.word	index@(.nv.constant0._ZN10layer_norm13ln_bwd_kernelINS_13Kernel_traitsIf13__nv_bfloat16fS2_fjLj1536ELj1ELj1ELj4ELj8ENS_18Kernel_traits_baseILj1536EfS2_fS2_fjLj128EEEEELb1ELb0ELb1ELb0EEEvNS_9BwdParamsE)
        /*0014*/ 	.short	0x0160
        /*0016*/ 	.short	0x0128


	//----- nvinfo : EIATTR_CBANK_PARAM_SIZE
	.align		4
.L_3061:
        /*0018*/ 	.byte	0x03, 0x19
        /*001a*/ 	.short	0x0128


	//----- nvinfo : EIATTR_KPARAM_INFO
	.align		4
        /*001c*/ 	.byte	0x04, 0x17
        /*001e*/ 	.short	(.L_3063 - .L_3062)
.L_3062:
        /*0020*/ 	.word	0x00000000
        /*0024*/ 	.short	0x0000
        /*0026*/ 	.short	0x0000
        /*0028*/ 	.byte	0x00, 0xf0, 0xa1, 0x04


	//----- nvinfo : EIATTR_MAXREG_COUNT
	.align		4
.L_3063:
        /*002c*/ 	.byte	0x03, 0x1b
        /*002e*/ 	.short	0x00ff


	//----- nvinfo : EIATTR_NUM_BARRIERS
	.align		4
        /*0030*/ 	.byte	0x02, 0x4c
        /*0032*/ 	.byte	0x01
	.zero		1


	//----- nvinfo : EIATTR_MERCURY_ISA_VERSION
	.align		4
        /*0034*/ 	.byte	0x03, 0x5f
        /*0036*/ 	.short	0x0000


	//----- nvinfo : EIATTR_COOP_GROUP_MASK_REGIDS
	.align		4
        /*0038*/ 	.byte	0x04, 0x29
        /*003a*/ 	.short	(.L_3065 - .L_3064)


	//   ....[0]....
.L_3064:
        /*003c*/ 	.word	0xffffffff


	//   ....[1]....
        /*0040*/ 	.word	0xffffffff


	//   ....[2]....
        /*0044*/ 	.word	0xffffffff


	//   ....[3]....
        /*0048*/ 	.word	0xffffffff


	//   ....[4]....
        /*004c*/ 	.word	0xffffffff


	//   ....[5]....
        /*0050*/ 	.word	0xffffffff


	//   ....[6]....
        /*0054*/ 	.word	0xffffffff


	//   ....[7]....
        /*0058*/ 	.word	0xffffffff


	//   ....[8]....
        /*005c*/ 	.word	0xffffffff


	//   ....[9]....
        /*0060*/ 	.word	0xffffffff


	//   ....[10]....
        /*0064*/ 	.word	0xffffffff


	//   ....[11]....
        /*0068*/ 	.word	0xffffffff


	//   ....[12]....
        /*006c*/ 	.word	0xffffffff


	//   ....[13]....
        /*0070*/ 	.word	0xffffffff


	//   ....[14]....
        /*0074*/ 	.word	0xffffffff


	//   ....[15]....
        /*0078*/ 	.word	0xffffffff


	//   ....[16]....
        /*007c*/ 	.word	0xffffffff


	//   ....[17]....
        /*0080*/ 	.word	0xffffffff


	//   ....[18]....
        /*0084*/ 	.word	0xffffffff


	//   ....[19]....
        /*0088*/ 	.word	0xffffffff


	//----- nvinfo : EIATTR_COOP_GROUP_INSTR_OFFSETS
	.align		4
.L_3065:
        /*008c*/ 	.byte	0x04, 0x28
        /*008e*/ 	.short	(.L_3067 - .L_3066)


	//   ....[0]....
.L_3066:
        /*0090*/ 	.word	0x00001160


	//   ....[1]....
        /*0094*/ 	.word	0x00001180


	//   ....[2]....
        /*0098*/ 	.word	0x000011a0


	//   ....[3]....
        /*009c*/ 	.word	0x000011c0


	//   ....[4]....
        /*00a0*/ 	.word	0x000011e0


	//   ....[5]....
        /*00a4*/ 	.word	0x00001200


	//   ....[6]....
        /*00a8*/ 	.word	0x00001220


	//   ....[7]....
        /*00ac*/ 	.word	0x00001240


	//   ....[8]....
        /*00b0*/ 	.word	0x00001260


	//   ....[9]....
        /*00b4*/ 	.word	0x00001280


	//   ....[10]....
        /*00b8*/ 	.word	0x000028f0


	//   ....[11]....
        /*00bc*/ 	.word	0x00002970


	//   ....[12]....
        /*00c0*/ 	.word	0x000029f0


	//   ....[13]....
        /*00c4*/ 	.word	0x00002a60


	//   ....[14]....
        /*00c8*/ 	.word	0x00002ae0


	//   ....[15]....
        /*00cc*/ 	.word	0x00002b50


	//   ....[16]....
        /*00d0*/ 	.word	0x00002bd0


	//   ....[17]....
        /*00d4*/ 	.word	0x00002c40


	//   ....[18]....
        /*00d8*/ 	.word	0x00002cc0


	//   ....[19]....
        /*00dc*/ 	.word	0x00002d30


	//----- nvinfo : EIATTR_EXIT_INSTR_OFFSETS
	.align		4
.L_3067:
        /*00e0*/ 	.byte	0x04, 0x1c
        /*00e2*/ 	.short	(.L_3069 - .L_3068)


	//   ....[0]....
.L_3068:
        /*00e4*/ 	.word	0x00002830


	//   ....[1]....
        /*00e8*/ 	.word	0x00002890


	//----- nvinfo : EIATTR_MAX_THREADS
	.align		4
.L_3069:
        /*00ec*/ 	.byte	0x04, 0x05
        /*00ee*/ 	.short	(.L_3071 - .L_3070)
.L_3070:
        /*00f0*/ 	.word	0x00000080
        /*00f4*/ 	.word	0x00000001
        /*00f8*/ 	.word	0x00000001


	//----- nvinfo : EIATTR_CRS_STACK_SIZE
	.align		4
.L_3071:
        /*00fc*/ 	.byte	0x04, 0x1e
        /*00fe*/ 	.short	(.L_3073 - .L_3072)
.L_3072:
        /*0100*/ 	.word	0x00000000
.L_3073:


//--------------------- .nv.info._ZN10layer_norm22ln_bwd_finalize_kernelINS_22Kernel_traits_finalizeILj1536Ef13__nv_bfloat16fS2_fjLb0ELj1024ELj4ENS_18Kernel_traits_baseILj1536EfS2_fS2_fjLj1024EEEEELb0ELb1EEEvNS_9BwdParamsE --------------------------
	.section	.nv.info._ZN10layer_norm22ln_bwd_finalize_kernelINS_22Kernel_traits_finalizeILj1536Ef13__nv_bfloat16fS2_fjLb0ELj1024ELj4ENS_18Kernel_traits_baseILj1536EfS2_fS2_fjLj1024EEEEELb0ELb1EEEvNS_9BwdParamsE,"",@"SHT_CUDA_INFO"
	.sectionflags	@""
	.align	4


	//----- nvinfo : EIATTR_CUDA_API_VERSION
	.align		4
        /*0000*/ 	.byte	0x04, 0x37
        /*0002*/ 	.short	(.L_3075 - .L_3074)
.L_3074:
        /*0004*/ 	.word	0x00000082


	//----- nvinfo : EIATTR_SW2861232_WAR
	.align		4
.L_3075:
        /*0008*/ 	.byte	0x01, 0x35
	.zero		2


	//----- nvinfo : EIATTR_PARAM_CBANK
	.align		4
        /*000c*/ 	.byte	0x04, 0x0a
        /*000e*/ 	.short	(.L_3077 - .L_3076)
	.align		4
.L_3076:
        /*0010*/ 	.word	index@(.nv.constant0._ZN10layer_norm22ln_bwd_finalize_kernelINS_22Kernel_traits_finalizeILj1536Ef13__nv_bfloat16fS2_fjLb0ELj1024ELj4ENS_18Kernel_traits_baseILj1536EfS2_fS2_fjLj1024EEEEELb0ELb1EEEvNS_9BwdParamsE)
        /*0014*/ 	.short	0x0160
        /*0016*/ 	.short	0x0128


	//----- nvinfo : EIATTR_CBANK_PARAM_SIZE
	.align		4
.L_3077:
        /*0018*/ 	.byte	0x03, 0x19
        /*001a*/ 	.short	0x0128


	//----- nvinfo : EIATTR_KPARAM_INFO
	.align		4
        /*001c*/ 	.byte	0x04, 0x17
        /*001e*/ 	.short	(.L_3079 - .L_3078)
.L_3078:
        /*0020*/ 	.word	0x00000000
        /*0024*/ 	.short	0x0000
        /*0026*/ 	.short	0x0000
        /*0028*/ 	.byte	0x00, 0xf0, 0xa1, 0x04


	//----- nvinfo : EIATTR_MAXREG_COUNT
	.align		4
.L_3079:
        /*002c*/ 	.byte	0x03, 0x1b
        /*002e*/ 	.short	0x0040


	//----- nvinfo : EIATTR_NUM_BARRIERS
	.align		4
        /*0030*/ 	.byte	0x02, 0x4c
        /*0032*/ 	.byte	0x01
	.zero		1


	//----- nvinfo : EIATTR_MERCURY_ISA_VERSION
	.align		4
        /*0034*/ 	.byte	0x03, 0x5f
        /*0036*/ 	.short	0x0000


	//----- nvinfo : EIATTR_COOP_GROUP_MASK_REGIDS
	.align		4
        /*0038*/ 	.byte	0x04, 0x29
        /*003a*/ 	.short	(.L_3081 - .L_3080)


	//   ....[0]....
.L_3080:
        /*003c*/ 	.word	0xffffffff


	//   ....[1]....
        /*0040*/ 	.word	0xffffffff


	//   ....[2]....
        /*0044*/ 	.word	0xffffffff


	//   ....[3]....
        /*0048*/ 	.word	0xffffffff


	//   ....[4]....
        /*004c*/ 	.word	0xffffffff


	//   ....[5]....
        /*0050*/ 	.word	0xffffffff


	//   ....[6]....
        /*0054*/ 	.word	0xffffffff


	//   ....[7]....
        /*0058*/ 	.word	0xffffffff


	//   ....[8]....
        /*005c*/ 	.word	0xffffffff


	//   ....[9]....
        /*0060*/ 	.word	0xffffffff


	//   ....[10]....
        /*0064*/ 	.word	0xffffffff


	//   ....[11]....
        /*0068*/ 	.word	0xffffffff


	//   ....[12]....
        /*006c*/ 	.word	0xffffffff


	//   ....[13]....
        /*0070*/ 	.word	0xffffffff


	//   ....[14]....
        /*0074*/ 	.word	0xffffffff


	//   ....[15]....
        /*0078*/ 	.word	0xffffffff


	//   ....[16]....
        /*007c*/ 	.word	0xffffffff


	//   ....[17]....
        /*0080*/ 	.word	0xffffffff


	//   ....[18]....
        /*0084*/ 	.word	0xffffffff


	//   ....[19]....
        /*0088*/ 	.word	0xffffffff


	//----- nvinfo : EIATTR_COOP_GROUP_INSTR_OFFSETS
	.align		4
.L_3081:
        /*008c*/ 	.byte	0x04, 0x28
        /*008e*/ 	.short	(.L_3083 - .L_3082)


	//   ....[0]....
.L_3082:
        /*0090*/ 	.word	0x000007f0


	//   ....[1]....
        /*0094*/ 	.word	0x00000820


	//   ....[2]....
        /*0098*/ 	.word	0x00000840


	//   ....[3]....
        /*009c*/ 	.word	0x00000850


	//   ....[4]....
        /*00a0*/ 	.word	0x00000880


	//   ....[5]....
        /*00a4*/ 	.word	0x00000890


	//   ....[6]....
        /*00a8*/ 	.word	0x000008c0


	//   ....[7]....
        /*00ac*/ 	.word	0x000008d0


	//   ....[8]....
        /*00b0*/ 	.word	0x00000900


	//   ....[9]....
        /*00b4*/ 	.word	0x00000910


	//   ....[10]....
        /*00b8*/ 	.word	0x00000ab0


	//   ....[11]....
        /*00bc*/ 	.word	0x00000b30


	//   ....[12]....
        /*00c0*/ 	.word	0x00000b90


	//   ....[13]....
        /*00c4*/ 	.word	0x00000bf0


	//   ....[14]....
        /*00c8*/ 	.word	0x00000c60


	//   ....[15]....
        /*00cc*/ 	.word	0x00000cd0


	//   ....[16]....
        /*00d0*/ 	.word	0x00000d30


	//   ....[17]....
        /*00d4*/ 	.word	0x00000d90


	//   ....[18]....
        /*00d8*/ 	.word	0x00000df0


	//   ....[19]....
        /*00dc*/ 	.word	0x00000e50


	//----- nvinfo : EIATTR_EXIT_INSTR_OFFSETS
	.align		4
.L_3083:
        /*00e0*/ 	.byte	0x04, 0x1c
        /*00e2*/ 	.short	(.L_3085 - .L_3084)


	//   ....[0]....
.L_3084:
        /*00e4*/ 	.word	0x00000070


	//   ....[1]....
        /*00e8*/ 	.word	0x00000a50


	//----- nvinfo : EIATTR_MAX_THREADS
	.align		4
.L_3085:
        /*00ec*/ 	.byte	0x04, 0x05
        /*00ee*/ 	.short	(.L_3087 - .L_3086)
.L_3086:
        /*00f0*/ 	.word	0x00000400
        /*00f4*/ 	.word	0x00000001
        /*00f8*/ 	.word	0x00000001


	//----- nvinfo : EIATTR_CRS_STACK_SIZE
	.align		4
.L_3087:
        /*00fc*/ 	.byte	0x04, 0x1e
        /*00fe*/ 	.short	(.L_3089 - .L_3088)
.L_3088:
        /*0100*/ 	.word	0x00000000
.L_3089:


//--------------------- .nv.info._ZN10layer_norm13ln_bwd_kernelINS_13Kernel_traitsIf13__nv_bfloat16fS2_fjLj1536ELj1ELj1ELj4ELj8ENS_18Kernel_traits_baseILj1536EfS2_fS2_fjLj128EEEEELb1ELb0ELb1ELb1EEEvNS_9BwdParamsE --------------------------
	.section	.nv.info._ZN10layer_norm13ln_bwd_kernelINS_13Kernel_traitsIf13__nv_bfloat16fS2_fjLj1536ELj1ELj1ELj4ELj8ENS_18Kernel_traits_baseILj1536EfS2_fS2_fjLj128EEEEELb1ELb0ELb1ELb1EEEvNS_9BwdParamsE,"",@"SHT_CUDA_INFO"
	.sectionflags	@""
	.align	4


	//----- nvinfo : EIATTR_CUDA_API_VERSION
	.align		4
        /*0000*/ 	.byte	0x04, 0x37
        /*0002*/ 	.short	(.L_3091 - .L_3090)
.L_3090:
        /*0004*/ 	.word	0x00000082


	//----- nvinfo : EIATTR_SW2861232_WAR
	.align		4
.L_3091:
        /*0008*/ 	.byte	0x01, 0x35
	.zero		2


	//----- nvinfo : EIATTR_PARAM_CBANK
	.align		4
        /*000c*/ 	.byte	0x04, 0x0a
        /*000e*/ 	.short	(.L_3093 - .L_3092)
	.align		4
.L_3092:
        /*0010*/ 	.word	index@(.nv.constant0._ZN10layer_norm13ln_bwd_kernelINS_13Kernel_traitsIf13__nv_bfloat16fS2_fjLj1536ELj1ELj1ELj4ELj8ENS_18Kernel_traits_baseILj1536EfS2_fS2_fjLj128EEEEELb1ELb0ELb1ELb1EEEvNS_9BwdParamsE)
        /*0014*/ 	.short	0x0160
        /*0016*/ 	.short	0x0128


	//----- nvinfo : EIATTR_CBANK_PARAM_SIZE
	.align		4
.L_3093:
        /*0018*/ 	.byte	0x03, 0x19
        /*001a*/ 	.short	0x0128


	//----- nvinfo : EIATTR_KPARAM_INFO
	.align		4
        /*001c*/ 	.byte	0x04, 0x17
        /*001e*/ 	.short	(.L_3095 - .L_3094)
.L_3094:
        /*0020*/ 	.word	0x00000000
        /*0024*/ 	.short	0x0000
        /*0026*/ 	.short	0x0000
        /*0028*/ 	.byte	0x00, 0xf0, 0xa1, 0x04


	//----- nvinfo : EIATTR_MAXREG_COUNT
	.align		4
.L_3095:
        /*002c*/ 	.byte	0x03, 0x1b
        /*002e*/ 	.short	0x00ff


	//----- nvinfo : EIATTR_NUM_BARRIERS
	.align		4
        /*0030*/ 	.byte	0x02, 0x4c
        /*0032*/ 	.byte	0x01
	.zero		1


	//----- nvinfo : EIATTR_MERCURY_ISA_VERSION
	.align		4
        /*0034*/ 	.byte	0x03, 0x5f
        /*0036*/ 	.short	0x0000


	//----- nvinfo : EIATTR_COOP_GROUP_MASK_REGIDS
	.align		4
        /*0038*/ 	.byte	0x04, 0x29
        /*003a*/ 	.short	(.L_3097 - .L_3096)


	//   ....[0]....
.L_3096:
        /*003c*/ 	.word	0xffffffff


	//   ....[1]....
        /*0040*/ 	.word	0xffffffff


	//   ....[2]....
        /*0044*/ 	.word	0xffffffff


	//   ....[3]....
        /*0048*/ 	.word	0xffffffff


	//   ....[4]....
        /*004c*/ 	.word	0xffffffff


	//   ....[5]....
        /*0050*/ 	.word	0xffffffff


	//   ....[6]....
        /*0054*/ 	.word	0xffffffff


	//   ....[7]....
        /*0058*/ 	.word	0xffffffff


	//   ....[8]....
        /*005c*/ 	.word	0xffffffff


	//   ....[9]....
        /*0060*/ 	.word	0xffffffff


	//   ....[10]....
        /*0064*/ 	.word	0xffffffff


	//   ....[11]....
        /*0068*/ 	.word	0xffffffff


	//   ....[12]....
        /*006c*/ 	.word	0xffffffff


	//   ....[13]....
        /*0070*/ 	.word	0xffffffff


	//   ....[14]....
        /*0074*/ 	.word	0xffffffff


	//   ....[15]....
        /*0078*/ 	.word	0xffffffff


	//   ....[16]....
        /*007c*/ 	.word	0xffffffff


	//   ....[17]....
        /*0080*/ 	.word	0xffffffff


	//   ....[18]....
        /*0084*/ 	.word	0xffffffff


	//   ....[19]....
        /*0088*/ 	.word	0xffffffff


	//----- nvinfo : EIATTR_COOP_GROUP_INSTR_OFFSETS
	.align		4
.L_3097:
        /*008c*/ 	.byte	0x04, 0x28
        /*008e*/ 	.short	(.L_3099 - .L_3098)


	//   ....[0]....
.L_3098:
        /*0090*/ 	.word	0x00000f40


	//   ....[1]....
        /*0094*/ 	.word	0x00000f60


	//   ....[2]....
        /*0098*/ 	.word	0x00000f80


	//   ....[3]....
        /*009c*/ 	.word	0x00000fa0


	//   ....[4]....
        /*00a0*/ 	.word	0x00000fc0


	//   ....[5]....
        /*00a4*/ 	.word	0x00000fe0


	//   ....[6]....
        /*00a8*/ 	.word	0x00001000


	//   ....[7]....
        /*00ac*/ 	.word	0x00001020


	//   ....[8]....
        /*00b0*/ 	.word	0x00001040


	//   ....[9]....
        /*00b4*/ 	.word	0x00001060


	//   ....[10]....
        /*00b8*/ 	.word	0x00002520


	//   ....[11]....
        /*00bc*/ 	.word	0x000025a0


	//   ....[12]....
        /*00c0*/ 	.word	0x00002620


	//   ....[13]....
        /*00c4*/ 	.word	0x00002690


	//   ....[14]....
        /*00c8*/ 	.word	0x00002710


	//   ....[15]....
        /*00cc*/ 	.word	0x00002780


	//   ....[16]....
        /*00d0*/ 	.word	0x00002800


	//   ....[17]....
        /*00d4*/ 	.word	0x00002870


	//   ....[18]....
        /*00d8*/ 	.word	0x000028f0


	//   ....[19]....
        /*00dc*/ 	.word	0x00002960


	//----- nvinfo : EIATTR_EXIT_INSTR_OFFSETS
	.align		4
.L_3099:
        /*00e0*/ 	.byte	0x04, 0x1c
        /*00e2*/ 	.short	(.L_3101 - .L_3100)


	//   ....[0]....
.L_3100:
        /*00e4*/ 	.word	0x000024c0


	//----- nvinfo : EIATTR_MAX_THREADS
	.align		4
.L_3101:
        /*00e8*/ 	.byte	0x04, 0x05
        /*00ea*/ 	.short	(.L_3103 - .L_3102)
.L_3102:
        /*00ec*/ 	.word	0x00000080
        /*00f0*/ 	.word	0x00000001
        /*00f4*/ 	.word	0x00000001


	//----- nvinfo : EIATTR_CRS_STACK_SIZE
	.align		4
.L_3103:
        /*00f8*/ 	.byte	0x04, 0x1e
        /*00fa*/ 	.short	(.L_3105 - .L_3104)
.L_3104:
        /*00fc*/ 	.word	0x00000000
.L_3105:


//--------------------- .nv.info._ZN10layer_norm13ln_bwd_kernelINS_13Kernel_traitsIf13__nv_bfloat16fS2_fjLj1536ELj1ELj1ELj4ELj8ENS_18Kernel_traits_baseILj1536EfS2_fS2_fjLj128EEEEELb1ELb1ELb0ELb0EEEvNS_9BwdParamsE --------------------------
	.section	.nv.info._ZN10layer_norm13ln_bwd_kernelINS_13Kernel_traitsIf13__nv_bfloat16fS2_fjLj1536ELj1ELj1ELj4ELj8ENS_18Kernel_traits_baseILj1536EfS2_fS2_fjLj128EEEEELb1ELb1ELb0ELb0EEEvNS_9BwdParamsE,"",@"SHT_CUDA_INFO"
	.sectionflags	@""
	.align	4


	//----- nvinfo : EIATTR_CUDA_API_VERSION
	.align		4
        /*0000*/ 	.byte	0x04, 0x37
        /*0002*/ 	.short	(.L_3107 - .L_3106)
.L_3106:
        /*0004*/ 	.word	0x00000082


	//----- nvinfo : EIATTR_SW2861232_WAR
	.align		4
.L_3107:
        /*0008*/ 	.byte	0x01, 0x35
	.zero		2


	//----- nvinfo : EIATTR_PARAM_CBANK
	.align		4
        /*000c*/ 	.byte	0x04, 0x0a
        /*000e*/ 	.short	(.L_3109 - .L_3108)
	.align		4
.L_3108:
        /*0010*/ 	.word	index@(.nv.constant0._ZN10layer_norm13ln_bwd_kernelINS_13Kernel_traitsIf13__nv_bfloat16fS2_fjLj1536ELj1ELj1ELj4ELj8ENS_18Kernel_traits_baseILj1536EfS2_fS2_fjLj128EEEEELb1ELb1ELb0ELb0EEEvNS_9BwdParamsE)
        /*0014*/ 	.short	0x0160
        /*0016*/ 	.short	0x0128


	//----- nvinfo : EIATTR_CBANK_PARAM_SIZE
	.align		4
.L_3109:
        /*0018*/ 	.byte	0x03, 0x19
        /*001a*/ 	.short	0x0128


	//----- nvinfo : EIATTR_KPARAM_INFO
	.align		4
        /*001c*/ 	.byte	0x04, 0x17
        /*001e*/ 	.short	(.L_3111 - .L_3110)
.L_3110:
        /*0020*/ 	.word	0x00000000
        /*0024*/ 	.short	0x0000
        /*0026*/ 	.short	0x0000
        /*0028*/ 	.byte	0x00, 0xf0, 0xa1, 0x04


	//----- nvinfo : EIATTR_MAXREG_COUNT
	.align		4
.L_3111:
        /*002c*/ 	.byte	0x03, 0x1b
        /*002e*/ 	.short	0x00ff


	//----- nvinfo : EIATTR_NUM_BARRIERS
	.align		4
        /*0030*/ 	.byte	0x02, 0x4c
        /*0032*/ 	.byte	0x01
	.zero		1


	//----- nvinfo : EIATTR_MERCURY_ISA_VERSION
	.align		4
        /*0034*/ 	.byte	0x03, 0x5f
        /*0036*/ 	.short	0x0000


	//----- nvinfo : EIATTR_COOP_GROUP_MASK_REGIDS
	.align		4
        /*0038*/ 	.byte	0x04, 0x29
        /*003a*/ 	.short	(.L_3113 - .L_3112)


	//   ....[0]....
.L_3112:
        /*003c*/ 	.word	0xffffffff


	//   ....[1]....
        /*0040*/ 	.word	0xffffffff


	//   ....[2]....
        /*0044*/ 	.word	0xffffffff


	//   ....[3]....
        /*0048*/ 	.word	0xffffffff


	//   ....[4]....
        /*004c*/ 	.word	0xffffffff


	//   ....[5]....
        /*0050*/ 	.word	0xffffffff


	//   ....[6]....
        /*0054*/ 	.word	0xffffffff


	//   ....[7]....
        /*0058*/ 	.word	0xffffffff


	//   ....[8]....
        /*005c*/ 	.word	0xffffffff


	//   ....[9]....
        /*0060*/ 	.word	0xffffffff


	//   ....[10]....
        /*0064*/ 	.word	0xffffffff


	//   ....[11]....
        /*0068*/ 	.word	0xffffffff


	//   ....[12]....
        /*006c*/ 	.word	0xffffffff


	//   ....[13]....
        /*0070*/ 	.word	0xffffffff


	//   ....[14]....
        /*0074*/ 	.word	0xffffffff


	//   ....[15]....
        /*0078*/ 	.word	0xffffffff


	//   ....[16]....
        /*007c*/ 	.word	0xffffffff


	//   ....[17]....
        /*0080*/ 	.word	0xffffffff


	//   ....[18]....
        /*0084*/ 	.word	0xffffffff


	//   ....[19]....
        /*0088*/ 	.word	0xffffffff


	//----- nvinfo : EIATTR_COOP_GROUP_INSTR_OFFSETS
	.align		4
.L_3113:
        /*008c*/ 	.byte	0x04, 0x28
        /*008e*/ 	.short	(.L_3115 - .L_3114)


	//   ....[0]....
.L_3114:
        /*0090*/ 	.word	0x00000f40


	//   ....[1]....
        /*0094*/ 	.word	0x00000f60


	//   ....[2]....
        /*0098*/ 	.word	0x00000f80


	//   ....[3]....
        /*009c*/ 	.word	0x00000fa0


	//   ....[4]....
        /*00a0*/ 	.word	0x00000fc0


	//   ....[5]....
        /*00a4*/ 	.word	0x00000fe0


	//   ....[6]....
        /*00a8*/ 	.word	0x00001000


	//   ....[7]....
        /*00ac*/ 	.word	0x00001020


	//   ....[8]....
        /*00b0*/ 	.word	0x00001040


	//   ....[9]....
        /*00b4*/ 	.word	0x00001060


	//   ....[10]....
        /*00b8*/ 	.word	0x000024d0


	//   ....[11]....
        /*00bc*/ 	.word	0x00002550


	//   ....[12]....
        /*00c0*/ 	.word	0x000025d0


	//   ....[13]....
        /*00c4*/ 	.word	0x00002640


	//   ....[14]....
        /*00c8*/ 	.word	0x000026c0


	//   ....[15]....
        /*00cc*/ 	.word	0x00002730


	//   ....[16]....
        /*00d0*/ 	.word	0x000027b0


	//   ....[17]....
        /*00d4*/ 	.word	0x00002820


	//   ....[18]....
        /*00d8*/ 	.word	0x000028a0


	//   ....[19]....
        /*00dc*/ 	.word	0x00002910


	//----- nvinfo : EIATTR_EXIT_INSTR_OFFSETS
	.align		4
.L_3115:
        /*00e0*/ 	.byte	0x04, 0x1c
        /*00e2*/ 	.short	(.L_3117 - .L_3116)


	//   ....[0]....
.L_3116:
        /*00e4*/ 	.word	0x000023f0


	//   ....[1]....
        /*00e8*/ 	.word	0x00002470


	//----- nvinfo : EIATTR_MAX_THREADS
	.align		4
.L_3117:
        /*00ec*/ 	.byte	0x04, 0x05
        /*00ee*/ 	.short	(.L_3119 - .L_3118)
.L_3118:
        /*00f0*/ 	.word	0x00000080
        /*00f4*/ 	.word	0x00000001
        /*00f8*/ 	.word	0x00000001


	//----- nvinfo : EIATTR_CRS_STACK_SIZE
	.align		4
.L_3119:
        /*00fc*/ 	.byte	0x04, 0x1e
        /*00fe*/ 	.short	(.L_3121 - .L_3120)
.L_3120:
        /*0100*/ 	.word	0x00000000
.L_3121:


//--------------------- .nv.info._ZN10layer_norm13ln_bwd_kernelINS_13Kernel_traitsIf13__nv_bfloat16fS2_fjLj1536ELj1ELj1ELj4ELj8ENS_18Kernel_traits_baseILj1536EfS2_fS2_fjLj128EEEEELb1ELb1ELb0ELb1EEEvNS_9BwdParamsE --------------------------
	.section	.nv.info._ZN10layer_norm13ln_bwd_kernelINS_13Kernel_traitsIf13__nv_bfloat16fS2_fjLj1536ELj1ELj1ELj4ELj8ENS_18Kernel_traits_baseILj1536EfS2_fS2_fjLj128EEEEELb1ELb1ELb0ELb1EEEvNS_9BwdParamsE,"",@"SHT_CUDA_INFO"
	.sectionflags	@""
	.align	4


	//----- nvinfo : EIATTR_CUDA_API_VERSION
	.align		4
        /*0000*/ 	.byte	0x04, 0x37
        /*0002*/ 	.short	(.L_3123 - .L_3122)
.L_3122:
        /*0004*/ 	.word	0x00000082


	//----- nvinfo : EIATTR_SW2861232_WAR
	.align		4
.L_3123:
        /*0008*/ 	.byte	0x01, 0x35
	.zero		2


	//----- nvinfo : EIATTR_PARAM_CBANK
	.align		4
        /*000c*/ 	.byte	0x04, 0x0a
        /*000e*/ 	.short	(.L_3125 - .L_3124)
	.align		4
.L_3124:
        /*0010*/ 	.word	index@(.nv.constant0._ZN10layer_norm13ln_bwd_kernelINS_13Kernel_traitsIf13__nv_bfloat16fS2_fjLj1536ELj1ELj1ELj4ELj8ENS_18Kernel_traits_baseILj1536EfS2_fS2_fjLj128EEEEELb1ELb1ELb0ELb1EEEvNS_9BwdParamsE)
        /*0014*/ 	.short	0x0160
        /*0016*/ 	.short	0x0128


	//----- nvinfo : EIATTR_CBANK_PARAM_SIZE
	.align		4
.L_3125:
        /*0018*/ 	.byte	0x03, 0x19
        /*001a*/ 	.short	0x0128


	//----- nvinfo : EIATTR_KPARAM_INFO
	.align		4
        /*001c*/ 	.byte	0x04, 0x17
        /*001e*/ 	.short	(.L_3127 - .L_3126)
.L_3126:
        /*0020*/ 	.word	0x00000000
        /*0024*/ 	.short	0x0000
        /*0026*/ 	.short	0x0000
        /*0028*/ 	.byte	0x00, 0xf0, 0xa1, 0x04


	//----- nvinfo : EIATTR_MAXREG_COUNT
	.align		4
.L_3127:
        /*002c*/ 	.byte	0x03, 0x1b
        /*002e*/ 	.short	0x00ff


	//----- nvinfo : EIATTR_NUM_BARRIERS
	.align		4
        /*0030*/ 	.byte	0x02, 0x4c
        /*0032*/ 	.byte	0x01
	.zero		1


	//----- nvinfo : EIATTR_MERCURY_ISA_VERSION
	.align		4
        /*0034*/ 	.byte	0x03, 0x5f
        /*0036*/ 	.short	0x0000


	//----- nvinfo : EIATTR_COOP_GROUP_MASK_REGIDS
	.align		4
        /*0038*/ 	.byte	0x04, 0x29
        /*003a*/ 	.short	(.L_3129 - .L_3128)


	//   ....[0]....
.L_3128:
        /*003c*/ 	.word	0xffffffff


	//   ....[1]....
        /*0040*/ 	.word	0xffffffff


	//   ....[2]....
        /*0044*/ 	.word	0xffffffff


	//   ....[3]....
        /*0048*/ 	.word	0xffffffff


	//   ....[4]....
        /*004c*/ 	.word	0xffffffff


	//   ....[5]....
        /*0050*/ 	.word	0xffffffff


	//   ....[6]....
        /*0054*/ 	.word	0xffffffff


	//   ....[7]....
        /*0058*/ 	.word	0xffffffff


	//   ....[8]....
        /*005c*/ 	.word	0xffffffff


	//   ....[9]....
        /*0060*/ 	.word	0xffffffff


	//   ....[10]....
        /*0064*/ 	.word	0xffffffff


	//   ....[11]....
        /*0068*/ 	.word	0xffffffff


	//   ....[12]....
        /*006c*/ 	.word	0xffffffff


	//   ....[13]....
        /*0070*/ 	.word	0xffffffff


	//   ....[14]....
        /*0074*/ 	.word	0xffffffff


	//   ....[15]....
        /*0078*/ 	.word	0xffffffff


	//   ....[16]....
        /*007c*/ 	.word	0xffffffff


	//   ....[17]....
        /*0080*/ 	.word	0xffffffff


	//   ....[18]....
        /*0084*/ 	.word	0xffffffff


	//   ....[19]....
        /*0088*/ 	.word	0xffffffff


	//----- nvinfo : EIATTR_COOP_GROUP_INSTR_OFFSETS
	.align		4
.L_3129:
        /*008c*/ 	.byte	0x04, 0x28
        /*008e*/ 	.short	(.L_3131 - .L_3130)


	//   ....[0]....
.L_3130:
        /*0090*/ 	.word	0x00000e20


	//   ....[1]....
        /*0094*/ 	.word	0x00000e40


	//   ....[2]....
        /*0098*/ 	.word	0x00000e60


	//   ....[3]....
        /*009c*/ 	.word	0x00000e80


	//   ....[4]....
        /*00a0*/ 	.word	0x00000ea0


	//   ....[5]....
        /*00a4*/ 	.word	0x00000ec0


	//   ....[6]....
        /*00a8*/ 	.word	0x00000ee0


	//   ....[7]....
        /*00ac*/ 	.word	0x00000f00


	//   ....[8]....
        /*00b0*/ 	.word	0x00000f20


	//   ....[9]....
        /*00b4*/ 	.word	0x00000f40


	//   ....[10]....
        /*00b8*/ 	.word	0x00002360


	//   ....[11]....
        /*00bc*/ 	.word	0x000023e0


	//   ....[12]....
        /*00c0*/ 	.word	0x00002460


	//   ....[13]....
        /*00c4*/ 	.word	0x000024d0


	//   ....[14]....
        /*00c8*/ 	.word	0x00002550


	//   ....[15]....
        /*00cc*/ 	.word	0x000025c0


	//   ....[16]....
        /*00d0*/ 	.word	0x00002640


	//   ....[17]....
        /*00d4*/ 	.word	0x000026b0


	//   ....[18]....
        /*00d8*/ 	.word	0x00002730


	//   ....[19]....
        /*00dc*/ 	.word	0x000027a0


	//----- nvinfo : EIATTR_EXIT_INSTR_OFFSETS
	.align		4
.L_3131:
        /*00e0*/ 	.byte	0x04, 0x1c
        /*00e2*/ 	.short	(.L_3133 - .L_3132)


	//   ....[0]....
.L_3132:
        /*00e4*/ 	.word	0x00002300


	//----- nvinfo : EIATTR_MAX_THREADS
	.align		4
.L_3133:
        /*00e8*/ 	.byte	0x04, 0x05
        /*00ea*/ 	.short	(.L_3135 - .L_3134)
.L_3134:
        /*00ec*/ 	.word	0x00000080
        /*00f0*/ 	.word	0x00000001
        /*00f4*/ 	.word	0x00000001


	//----- nvinfo : EIATTR_CRS_STACK_SIZE
	.align		4
.L_3135:
        /*00f8*/ 	.byte	0x04, 0x1e
        /*00fa*/ 	.short	(.L_3137 - .L_3136)
.L_3136:
        /*00fc*/ 	.word	0x00000000
.L_3137:


//--------------------- .nv.info._ZN10layer_norm22ln_bwd_finalize_kernelINS_22Kernel_traits_finalizeILj1536Ef13__nv_bfloat16fS2_fjLb1ELj1024ELj4ENS_18Kernel_traits_baseILj1536EfS2_fS2_fjLj1024EEEEELb1ELb0EEEvNS_9BwdParamsE --------------------------
	.section	.nv.info._ZN10layer_norm22ln_bwd_finalize_kernelINS_22Kernel_traits_finalizeILj1536Ef13__nv_bfloat16fS2_fjLb1ELj1024ELj4ENS_18Kernel_traits_baseILj1536EfS2_fS2_fjLj1024EEEEELb1ELb0EEEvNS_9BwdParamsE,"",@"SHT_CUDA_INFO"
	.sectionflags	@""
	.align	4


	//----- nvinfo : EIATTR_CUDA_API_VERSION
	.align		4
        /*0000*/ 	.byte	0x04, 0x37
        /*0002*/ 	.short	(.L_3139 - .L_3138)
.L_3138:
        /*0004*/ 	.word	0x00000082


	//----- nvinfo : EIATTR_SW2861232_WAR
	.align		4
.L_3139:
        /*0008*/ 	.byte	0x01, 0x35
	.zero		2


	//----- nvinfo : EIATTR_PARAM_CBANK
	.align		4
        /*000c*/ 	.byte	0x04, 0x0a
        /*000e*/ 	.short	(.L_3141 - .L_3140)
	.align		4
.L_3140:
        /*0010*/ 	.word	index@(.nv.constant0._ZN10layer_norm22ln_bwd_finalize_kernelINS_22Kernel_traits_finalizeILj1536Ef13__nv_bfloat16fS2_fjLb1ELj1024ELj4ENS_18Kernel_traits_baseILj1536EfS2_fS2_fjLj1024EEEEELb1ELb0EEEvNS_9BwdParamsE)
        /*0014*/ 	.short	0x0160
        /*0016*/ 	.short	0x0128


	//----- nvinfo : EIATTR_CBANK_PARAM_SIZE
	.align		4
.L_3141:
        /*0018*/ 	.byte	0x03, 0x19
        /*001a*/ 	.short	0x0128


	//----- nvinfo : EIATTR_KPARAM_INFO
	.align		4
        /*001c*/ 	.byte	0x04, 0x17
        /*001e*/ 	.short	(.L_3143 - .L_3142)
.L_3142:
        /*0020*/ 	.word	0x00000000
        /*0024*/ 	.short	0x0000
        /*0026*/ 	.short	0x0000
        /*0028*/ 	.byte	0x00, 0xf0, 0xa1, 0x04


	//----- nvinfo : EIATTR_MAXREG_COUNT
	.align		4
.L_3143:
        /*002c*/ 	.byte	0x03, 0x1b
        /*002e*/ 	.short	0x0040


	//----- nvinfo : EIATTR_NUM_BARRIERS
	.align		4
        /*0030*/ 	.byte	0x02, 0x4c
        /*0032*/ 	.byte	0x01
	.zero		1


	//----- nvinfo : EIATTR_MERCURY_ISA_VERSION
	.align		4
        /*0034*/ 	.byte	0x03, 0x5f
        /*0036*/ 	.short	0x0000


	//----- nvinfo : EIATTR_COOP_GROUP_MASK_REGIDS
	.align		4
        /*0038*/ 	.byte	0x04, 0x29
        /*003a*/ 	.short	(.L_3145 - .L_3144)


	//   ....[0]....
.L_3144:
        /*003c*/ 	.word	0xffffffff


	//   ....[1]....
        /*0040*/ 	.word	0xffffffff


	//   ....[2]....
        /*0044*/ 	.word	0xffffffff


	//   ....[3]....
        /*0048*/ 	.word	0xffffffff


	//   ....[4]....
        /*004c*/ 	.word	0xffffffff


	//   ....[5]....
        /*0050*/ 	.word	0xffffffff


	//   ....[6]....
        /*0054*/ 	.word	0xffffffff


	//   ....[7]....
        /*0058*/ 	.word	0xffffffff


	//   ....[8]....
        /*005c*/ 	.word	0xffffffff


	//   ....[9]....
        /*0060*/ 	.word	0xffffffff


	//   ....[10]....
        /*0064*/ 	.word	0xffffffff


	//   ....[11]....
        /*0068*/ 	.word	0xffffffff


	//   ....[12]....
        /*006c*/ 	.word	0xffffffff


	//   ....[13]....
        /*0070*/ 	.word	0xffffffff


	//   ....[14]....
        /*0074*/ 	.word	0xffffffff


	//   ....[15]....
        /*0078*/ 	.word	0xffffffff


	//   ....[16]....
        /*007c*/ 	.word	0xffffffff


	//   ....[17]....
        /*0080*/ 	.word	0xffffffff


	//   ....[18]....
        /*0084*/ 	.word	0xffffffff


	//   ....[19]....
        /*0088*/ 	.word	0xffffffff


	//   ....[20]....
        /*008c*/ 	.word	0xffffffff


	//   ....[21]....
        /*0090*/ 	.word	0xffffffff


	//   ....[22]....
        /*0094*/ 	.word	0xffffffff


	//   ....[23]....
        /*0098*/ 	.word	0xffffffff


	//   ....[24]....
        /*009c*/ 	.word	0xffffffff


	//   ....[25]....
        /*00a0*/ 	.word	0xffffffff


	//   ....[26]....
        /*00a4*/ 	.word	0xffffffff


	//   ....[27]....
        /*00a8*/ 	.word	0xffffffff


	//   ....[28]....
        /*00ac*/ 	.word	0xffffffff


	//   ....[29]....
        /*00b0*/ 	.word	0xffffffff


	//----- nvinfo : EIATTR_COOP_GROUP_INSTR_OFFSETS
	.align		4
.L_3145:
        /*00b4*/ 	.byte	0x04, 0x28
        /*00b6*/ 	.short	(.L_3147 - .L_3146)


	//   ....[0]....
.L_3146:
        /*00b8*/ 	.word	0x000009d0


	//   ....[1]....
        /*00bc*/ 	.word	0x00000a00


	//   ....[2]....
        /*00c0*/ 	.word	0x00000a10


	//   ....[3]....
        /*00c4*/ 	.word	0x00000a30


	//   ....[4]....
        /*00c8*/ 	.word	0x00000a50


	//   ....[5]....
        /*00cc*/ 	.word	0x00000a60


	//   ....[6]....
        /*00d0*/ 	.word	0x00000a90


	//   ....[7]....
        /*00d4*/ 	.word	0x00000ab0


	//   ....[8]....
        /*00d8*/ 	.word	0x00000ac0


	//   ....[9]....
        /*00dc*/ 	.word	0x00000af0


	//   ....[10]....
        /*00e0*/ 	.word	0x00000b10


	//   ....[11]....
        /*00e4*/ 	.word	0x00000b20


	//   ....[12]....
        /*00e8*/ 	.word	0x00000b50


	//   ....[13]....
        /*00ec*/ 	.word	0x00000b70


	//   ....[14]....
        /*00f0*/ 	.word	0x00000b80


	//   ....[15]....
        /*00f4*/ 	.word	0x00000df0


	//   ....[16]....
        /*00f8*/ 	.word	0x00000e50


	//   ....[17]....
        /*00fc*/ 	.word	0x00000eb0


	//   ....[18]....
        /*0100*/ 	.word	0x00000f10


	//   ....[19]....
        /*0104*/ 	.word	0x00000f80


	//   ....[20]....
        /*0108*/ 	.word	0x00000ff0


	//   ....[21]....
        /*010c*/ 	.word	0x00001050


	//   ....[22]....
        /*0110*/ 	.word	0x000010b0


	//   ....[23]....
        /*0114*/ 	.word	0x00001110


	//   ....[24]....
        /*0118*/ 	.word	0x00001180


	//   ....[25]....
        /*011c*/ 	.word	0x000011f0


	//   ....[26]....
        /*0120*/ 	.word	0x00001250


	//   ....[27]....
        /*0124*/ 	.word	0x000012b0


	//   ....[28]....
        /*0128*/ 	.word	0x00001310


	//   ....[29]....
        /*012c*/ 	.word	0x00001370


	//----- nvinfo : EIATTR_EXIT_INSTR_OFFSETS
	.align		4
.L_3147:
        /*0130*/ 	.byte	0x04, 0x1c
        /*0132*/ 	.short	(.L_3149 - .L_3148)


	//   ....[0]....
.L_3148:
        /*0134*/ 	.word	0x00000070


	//   ....[1]....
        /*0138*/ 	.word	0x00000d90


	//----- nvinfo : EIATTR_MAX_THREADS
	.align		4
.L_3149:
        /*013c*/ 	.byte	0x04, 0x05
        /*013e*/ 	.short	(.L_3151 - .L_3150)
.L_3150:
        /*0140*/ 	.word	0x00000400
        /*0144*/ 	.word	0x00000001
        /*0148*/ 	.word	0x00000001


	//----- nvinfo : EIATTR_CRS_STACK_SIZE
	.align		4
.L_3151:
        /*014c*/ 	.byte	0x04, 0x1e
        /*014e*/ 	.short	(.L_3153 - .L_3152)
.L_3152:
        /*0150*/ 	.word	0x00000000
.L_3153:


//--------------------- .nv.info._ZN10layer_norm13ln_bwd_kernelINS_13Kernel_traitsIf13__nv_bfloat16fS2_fjLj1536ELj1ELj1ELj4ELj8ENS_18Kernel_traits_baseILj1536EfS2_fS2_fjLj128EEEEELb1ELb1ELb1ELb0EEEvNS_9BwdParamsE --------------------------
	.section	.nv.info._ZN10layer_norm13ln_bwd_kernelINS_13Kernel_traitsIf13__nv_bfloat16fS2_fjLj1536ELj1ELj1ELj4ELj8ENS_18Kernel_traits_baseILj1536EfS2_fS2_fjLj128EEEEELb1ELb1ELb1ELb0EEEvNS_9BwdParamsE,"",@"SHT_CUDA_INFO"
	.sectionflags	@""
	.align	4


	//----- nvinfo : EIATTR_CUDA_API_VERSION
	.align		4
        /*0000*/ 	.byte	0x04, 0x37
        /*0002*/ 	.short	(.L_3155 - .L_3154)
.L_3154:
        /*0004*/ 	.word	0x00000082


	//----- nvinfo : EIATTR_SW2861232_WAR
	.align		4
.L_3155:
        /*0008*/ 	.byte	0x01, 0x35
	.zero		2


	//----- nvinfo : EIATTR_PARAM_CBANK
	.align		4
        /*000c*/ 	.byte	0x04, 0x0a
        /*000e*/ 	.short	(.L_3157 - .L_3156)
	.align		4
.L_3156:
        /*0010*/ 	.word	index@(.nv.constant0._ZN10layer_norm13ln_bwd_kernelINS_13Kernel_traitsIf13__nv_bfloat16fS2_fjLj1536ELj1ELj1ELj4ELj8ENS_18Kernel_traits_baseILj1536EfS2_fS2_fjLj128EEEEELb1ELb1ELb1ELb0EEEvNS_9BwdParamsE)
        /*0014*/ 	.short	0x0160
        /*0016*/ 	.short	0x0128


	//----- nvinfo : EIATTR_CBANK_PARAM_SIZE
	.align		4
.L_3157:
        /*0018*/ 	.byte	0x03, 0x19
        /*001a*/ 	.short	0x0128


	//----- nvinfo : EIATTR_KPARAM_INFO
	.align		4
        /*001c*/ 	.byte	0x04, 0x17
        /*001e*/ 	.short	(.L_3159 - .L_3158)
.L_3158:
        /*0020*/ 	.word	0x00000000
        /*0024*/ 	.short	0x0000
        /*0026*/ 	.short	0x0000
        /*0028*/ 	.byte	0x00, 0xf0, 0xa1, 0x04


	//----- nvinfo : EIATTR_MAXREG_COUNT
	.align		4
.L_3159:
        /*002c*/ 	.byte	0x03, 0x1b
        /*002e*/ 	.short	0x00ff


	//----- nvinfo : EIATTR_NUM_BARRIERS
	.align		4
        /*0030*/ 	.byte	0x02, 0x4c
        /*0032*/ 	.byte	0x01
	.zero		1


	//----- nvinfo : EIATTR_MERCURY_ISA_VERSION
	.align		4
        /*0034*/ 	.byte	0x03, 0x5f
        /*0036*/ 	.short	0x0000


	//----- nvinfo : EIATTR_COOP_GROUP_MASK_REGIDS
	.align		4
        /*0038*/ 	.byte	0x04, 0x29
        /*003a*/ 	.short	(.L_3161 - .L_3160)


	//   ....[0]....
.L_3160:
        /*003c*/ 	.word	0xffffffff


	//   ....[1]....
        /*0040*/ 	.word	0xffffffff


	//   ....[2]....
        /*0044*/ 	.word	0xffffffff


	//   ....[3]....
        /*0048*/ 	.word	0xffffffff


	//   ....[4]....
        /*004c*/ 	.word	0xffffffff


	//   ....[5]....
        /*0050*/ 	.word	0xffffffff


	//   ....[6]....
        /*0054*/ 	.word	0xffffffff


	//   ....[7]....
        /*0058*/ 	.word	0xffffffff


	//   ....[8]....
        /*005c*/ 	.word	0xffffffff


	//   ....[9]....
        /*0060*/ 	.word	0xffffffff


	//   ....[10]....
        /*0064*/ 	.word	0xffffffff


	//   ....[11]....
        /*0068*/ 	.word	0xffffffff


	//   ....[12]....
        /*006c*/ 	.word	0xffffffff


	//   ....[13]....
        /*0070*/ 	.word	0xffffffff


	//   ....[14]....
        /*0074*/ 	.word	0xffffffff


	//   ....[15]....
        /*0078*/ 	.word	0xffffffff


	//   ....[16]....
        /*007c*/ 	.word	0xffffffff


	//   ....[17]....
        /*0080*/ 	.word	0xffffffff


	//   ....[18]....
        /*0084*/ 	.word	0xffffffff


	//   ....[19]....
        /*0088*/ 	.word	0xffffffff


	//----- nvinfo : EIATTR_COOP_GROUP_INSTR_OFFSETS
	.align		4
.L_3161:
        /*008c*/ 	.byte	0x04, 0x28
        /*008e*/ 	.short	(.L_3163 - .L_3162)


	//   ....[0]....
.L_3162:
        /*0090*/ 	.word	0x00001210


	//   ....[1]....
        /*0094*/ 	.word	0x00001230


	//   ....[2]....
        /*0098*/ 	.word	0x00001250


	//   ....[3]....
        /*009c*/ 	.word	0x00001270


	//   ....[4]....
        /*00a0*/ 	.word	0x00001290


	//   ....[5]....
        /*00a4*/ 	.word	0x000012b0


	//   ....[6]....
        /*00a8*/ 	.word	0x000012d0


	//   ....[7]....
        /*00ac*/ 	.word	0x000012f0


	//   ....[8]....
        /*00b0*/ 	.word	0x00001310


	//   ....[9]....
        /*00b4*/ 	.word	0x00001330


	//   ....[10]....
        /*00b8*/ 	.word	0x00003240


	//   ....[11]....
        /*00bc*/ 	.word	0x000032c0


	//   ....[12]....
        /*00c0*/ 	.word	0x00003340


	//   ....[13]....
        /*00c4*/ 	.word	0x000033b0


	//   ....[14]....
        /*00c8*/ 	.word	0x00003430


	//   ....[15]....
        /*00cc*/ 	.word	0x000034a0


	//   ....[16]....
        /*00d0*/ 	.word	0x00003520


	//   ....[17]....
        /*00d4*/ 	.word	0x00003590


	//   ....[18]....
        /*00d8*/ 	.word	0x00003610


	//   ....[19]....
        /*00dc*/ 	.word	0x00003680


	//----- nvinfo : EIATTR_EXIT_INSTR_OFFSETS
	.align		4
.L_3163:
        /*00e0*/ 	.byte	0x04, 0x1c
        /*00e2*/ 	.short	(.L_3165 - .L_3164)


	//   ....[0]....
.L_3164:
        /*00e4*/ 	.word	0x00003160


	//   ....[1]....
        /*00e8*/ 	.word	0x000031e0


	//----- nvinfo : EIATTR_MAX_THREADS
	.align		4
.L_3165:
        /*00ec*/ 	.byte	0x04, 0x05
        /*00ee*/ 	.short	(.L_3167 - .L_3166)
.L_3166:
        /*00f0*/ 	.word	0x00000080
        /*00f4*/ 	.word	0x00000001
        /*00f8*/ 	.word	0x00000001


	//----- nvinfo : EIATTR_CRS_STACK_SIZE
	.align		4
.L_3167:
        /*00fc*/ 	.byte	0x04, 0x1e
        /*00fe*/ 	.short	(.L_3169 - .L_3168)
.L_3168:
        /*0100*/ 	.word	0x00000000
.L_3169:


//--------------------- .nv.info._ZN10layer_norm22ln_bwd_finalize_kernelINS_22Kernel_traits_finalizeILj1536Ef13__nv_bfloat16fS2_fjLb1ELj1024ELj4ENS_18Kernel_traits_baseILj1536EfS2_fS2_fjLj1024EEEEELb1ELb1EEEvNS_9BwdParamsE --------------------------
	.section	.nv.info._ZN10layer_norm22ln_bwd_finalize_kernelINS_22Kernel_traits_finalizeILj1536Ef13__nv_bfloat16fS2_fjLb1ELj1024ELj4ENS_18Kernel_traits_baseILj1536EfS2_fS2_fjLj1024EEEEELb1ELb1EEEvNS_9BwdParamsE,"",@"SHT_CUDA_INFO"
	.sectionflags	@""
	.align	4


	//----- nvinfo : EIATTR_CUDA_API_VERSION
	.align		4
        /*0000*/ 	.byte	0x04, 0x37
        /*0002*/ 	.short	(.L_3171 - .L_3170)
.L_3170:
        /*0004*/ 	.word	0x00000082


	//----- nvinfo : EIATTR_SW2861232_WAR
	.align		4
.L_3171:
        /*0008*/ 	.byte	0x01, 0x35
	.zero		2


	//----- nvinfo : EIATTR_PARAM_CBANK
	.align		4
        /*000c*/ 	.byte	0x04, 0x0a
        /*000e*/ 	.short	(.L_3173 - .L_3172)
	.align		4
.L_3172:
        /*0010*/ 	.word	index@(.nv.constant0._ZN10layer_norm22ln_bwd_finalize_kernelINS_22Kernel_traits_finalizeILj1536Ef13__nv_bfloat16fS2_fjLb1ELj1024ELj4ENS_18Kernel_traits_baseILj1536EfS2_fS2_fjLj1024EEEEELb1ELb1EEEvNS_9BwdParamsE)
        /*0014*/ 	.short	0x0160
        /*0016*/ 	.short	0x0128


	//----- nvinfo : EIATTR_CBANK_PARAM_SIZE
	.align		4
.L_3173:
        /*0018*/ 	.byte	0x03, 0x19
        /*001a*/ 	.short	0x0128


	//----- nvinfo : EIATTR_KPARAM_INFO
	.align		4
        /*001c*/ 	.byte	0x04, 0x17
        /*001e*/ 	.short	(.L_3175 - .L_3174)
.L_3174:
        /*0020*/ 	.word	0x00000000
        /*0024*/ 	.short	0x0000
        /*0026*/ 	.short	0x0000
        /*0028*/ 	.byte	0x00, 0xf0, 0xa1, 0x04


	//----- nvinfo : EIATTR_MAXREG_COUNT
	.align		4
.L_3175:
        /*002c*/ 	.byte	0x03, 0x1b
        /*002e*/ 	.short	0x0040


	//----- nvinfo : EIATTR_NUM_BARRIERS
	.align		4
        /*0030*/ 	.byte	0x02, 0x4c
        /*0032*/ 	.byte	0x01
	.zero		1


	//----- nvinfo : EIATTR_MERCURY_ISA_VERSION
	.align		4
        /*0034*/ 	.byte	0x03, 0x5f
        /*0036*/ 	.short	0x0000


	//----- nvinfo : EIATTR_COOP_GROUP_MASK_REGIDS
	.align		4
        /*0038*/ 	.byte	0x04, 0x29
        /*003a*/ 	.short	(.L_3177 - .L_3176)


	//   ....[0]....
.L_3176:
        /*003c*/ 	.word	0xffffffff


	//   ....[1]....
        /*0040*/ 	.word	0xffffffff


	//   ....[2]....
        /*0044*/ 	.word	0xffffffff


	//   ....[3]....
        /*0048*/ 	.word	0xffffffff


	//   ....[4]....
        /*004c*/ 	.word	0xffffffff


	//   ....[5]....
        /*0050*/ 	.word	0xffffffff


	//   ....[6]....
        /*0054*/ 	.word	0xffffffff


	//   ....[7]....
        /*0058*/ 	.word	0xffffffff


	//   ....[8]....
        /*005c*/ 	.word	0xffffffff


	//   ....[9]....
        /*0060*/ 	.word	0xffffffff


	//   ....[10]....
        /*0064*/ 	.word	0xffffffff


	//   ....[11]....
        /*0068*/ 	.word	0xffffffff


	//   ....[12]....
        /*006c*/ 	.word	0xffffffff


	//   ....[13]....
        /*0070*/ 	.word	0xffffffff


	//   ....[14]....
        /*0074*/ 	.word	0xffffffff


	//   ....[15]....
        /*0078*/ 	.word	0xffffffff


	//   ....[16]....
        /*007c*/ 	.word	0xffffffff


	//   ....[17]....
        /*0080*/ 	.word	0xffffffff


	//   ....[18]....
        /*0084*/ 	.word	0xffffffff


	//   ....[19]....
        /*0088*/ 	.word	0xffffffff


	//   ....[20]....
        /*008c*/ 	.word	0xffffffff


	//   ....[21]....
        /*0090*/ 	.word	0xffffffff


	//   ....[22]....
        /*0094*/ 	.word	0xffffffff


	//   ....[23]....
        /*0098*/ 	.word	0xffffffff


	//   ....[24]....
        /*009c*/ 	.word	0xffffffff


	//   ....[25]....
        /*00a0*/ 	.word	0xffffffff


	//   ....[26]....
        /*00a4*/ 	.word	0xffffffff


	//   ....[27]....
        /*00a8*/ 	.word	0xffffffff


	//   ....[28]....
        /*00ac*/ 	.word	0xffffffff


	//   ....[29]....
        /*00b0*/ 	.word	0xffffffff


	//----- nvinfo : EIATTR_COOP_GROUP_INSTR_OFFSETS
	.align		4
.L_3177:
        /*00b4*/ 	.byte	0x04, 0x28
        /*00b6*/ 	.short	(.L_3179 - .L_3178)


	//   ....[0]....
.L_3178:
        /*00b8*/ 	.word	0x000009a0


	//   ....[1]....
        /*00bc*/ 	.word	0x000009d0


	//   ....[2]....
        /*00c0*/ 	.word	0x000009e0


	//   ....[3]....
        /*00c4*/ 	.word	0x00000a00


	//   ....[4]....
        /*00c8*/ 	.word	0x00000a20


	//   ....[5]....
        /*00cc*/ 	.word	0x00000a30


	//   ....[6]....
        /*00d0*/ 	.word	0x00000a60


	//   ....[7]....
        /*00d4*/ 	.word	0x00000a80


	//   ....[8]....
        /*00d8*/ 	.word	0x00000a90


	//   ....[9]....
        /*00dc*/ 	.word	0x00000ac0


	//   ....[10]....
        /*00e0*/ 	.word	0x00000ae0


	//   ....[11]....
        /*00e4*/ 	.word	0x00000af0


	//   ....[12]....
        /*00e8*/ 	.word	0x00000b20


	//   ....[13]....
        /*00ec*/ 	.word	0x00000b40


	//   ....[14]....
        /*00f0*/ 	.word	0x00000b50


	//   ....[15]....
        /*00f4*/ 	.word	0x00000da0


	//   ....[16]....
        /*00f8*/ 	.word	0x00000e00


	//   ....[17]....
        /*00fc*/ 	.word	0x00000e60


	//   ....[18]....
        /*0100*/ 	.word	0x00000ec0


	//   ....[19]....
        /*0104*/ 	.word	0x00000f30


	//   ....[20]....
        /*0108*/ 	.word	0x00000fa0


	//   ....[21]....
        /*010c*/ 	.word	0x00001000


	//   ....[22]....
        /*0110*/ 	.word	0x00001060


	//   ....[23]....
        /*0114*/ 	.word	0x000010c0


	//   ....[24]....
        /*0118*/ 	.word	0x00001130


	//   ....[25]....
        /*011c*/ 	.word	0x000011a0


	//   ....[26]....
        /*0120*/ 	.word	0x00001200


	//   ....[27]....
        /*0124*/ 	.word	0x00001260


	//   ....[28]....
        /*0128*/ 	.word	0x000012c0


	//   ....[29]....
        /*012c*/ 	.word	0x00001320


	//----- nvinfo : EIATTR_EXIT_INSTR_OFFSETS
	.align		4
.L_3179:
        /*0130*/ 	.byte	0x04, 0x1c
        /*0132*/ 	.short	(.L_3181 - .L_3180)


	//   ....[0]....
.L_3180:
        /*0134*/ 	.word	0x00000070


	//   ....[1]....
        /*0138*/ 	.word	0x00000d40


	//----- nvinfo : EIATTR_MAX_THREADS
	.align		4
.L_3181:
        /*013c*/ 	.byte	0x04, 0x05
        /*013e*/ 	.short	(.L_3183 - .L_3182)
.L_3182:
        /*0140*/ 	.word	0x00000400
        /*0144*/ 	.word	0x00000001
        /*0148*/ 	.word	0x00000001


	//----- nvinfo : EIATTR_CRS_STACK_SIZE
	.align		4
.L_3183:
        /*014c*/ 	.byte	0x04, 0x1e
        /*014e*/ 	.short	(.L_3185 - .L_3184)
.L_3184:
        /*0150*/ 	.word	0x00000000
.L_3185:


//--------------------- .nv.info._ZN10layer_norm13ln_bwd_kernelINS_13Kernel_traitsIf13__nv_bfloat16fS2_fjLj1536ELj1ELj1ELj4ELj8ENS_18Kernel_traits_baseILj1536EfS2_fS2_fjLj128EEEEELb1ELb1ELb1ELb1EEEvNS_9BwdParamsE --------------------------
	.section	.nv.info._ZN10layer_norm13ln_bwd_kernelINS_13Kernel_traitsIf13__nv_bfloat16fS2_fjLj1536ELj1ELj1ELj4ELj8ENS_18Kernel_traits_baseILj1536EfS2_fS2_fjLj128EEEEELb1ELb1ELb1ELb1EEEvNS_9BwdParamsE,"",@"SHT_CUDA_INFO"
	.sectionflags	@""
	.align	4


	//----- nvinfo : EIATTR_CUDA_API_VERSION
	.align		4
        /*0000*/ 	.byte	0x04, 0x37
        /*0002*/ 	.short	(.L_3187 - .L_3186)
.L_3186:
        /*0004*/ 	.word	0x00000082


	//----- nvinfo : EIATTR_SW2861232_WAR
	.align		4
.L_3187:
        /*0008*/ 	.byte	0x01, 0x35
	.zero		2


	//----- nvinfo : EIATTR_PARAM_CBANK
	.align		4
        /*000c*/ 	.byte	0x04, 0x0a
        /*000e*/ 	.short	(.L_3189 - .L_3188)
	.align		4
.L_3188:
        /*0010*/ 	.word	index@(.nv.constant0._ZN10layer_norm13ln_bwd_kernelINS_13Kernel_traitsIf13__nv_bfloat16fS2_fjLj1536ELj1ELj1ELj4ELj8ENS_18Kernel_traits_baseILj1536EfS2_fS2_fjLj128EEEEELb1ELb1ELb1ELb1EEEvNS_9BwdParamsE)
        /*0014*/ 	.short	0x0160
        /*0016*/ 	.short	0x0128


	//----- nvinfo : EIATTR_CBANK_PARAM_SIZE
	.align		4
.L_3189:
        /*0018*/ 	.byte	0x03, 0x19
        /*001a*/ 	.short	0x0128


	//----- nvinfo : EIATTR_KPARAM_INFO
	.align		4
        /*001c*/ 	.byte	0x04, 0x17
        /*001e*/ 	.short	(.L_3191 - .L_3190)
.L_3190:
        /*0020*/ 	.word	0x00000000
        /*0024*/ 	.short	0x0000
        /*0026*/ 	.short	0x0000
        /*0028*/ 	.byte	0x00, 0xf0, 0xa1, 0x04


	//----- nvinfo : EIATTR_MAXREG_COUNT
	.align		4
.L_3191:
        /*002c*/ 	.byte	0x03, 0x1b
        /*002e*/ 	.short	0x00ff


	//----- nvinfo : EIATTR_NUM_BARRIERS
	.align		4
        /*0030*/ 	.byte	0x02, 0x4c
        /*0032*/ 	.byte	0x01
	.zero		1


	//----- nvinfo : EIATTR_MERCURY_ISA_VERSION
	.align		4
        /*0034*/ 	.byte	0x03, 0x5f
        /*0036*/ 	.short	0x0000


	//----- nvinfo : EIATTR_COOP_GROUP_MASK_REGIDS
	.align		4
        /*0038*/ 	.byte	0x04, 0x29
        /*003a*/ 	.short	(.L_3193 - .L_3192)


	//   ....[0]....
.L_3192:
        /*003c*/ 	.word	0xffffffff


	//   ....[1]....
        /*0040*/ 	.word	0xffffffff


	//   ....[2]....
        /*0044*/ 	.word	0xffffffff


	//   ....[3]....
        /*0048*/ 	.word	0xffffffff


	//   ....[4]....
        /*004c*/ 	.word	0xffffffff


	//   ....[5]....
        /*0050*/ 	.word	0xffffffff


	//   ....[6]....
        /*0054*/ 	.word	0xffffffff


	//   ....[7]....
        /*0058*/ 	.word	0xffffffff


	//   ....[8]....
        /*005c*/ 	.word	0xffffffff


	//   ....[9]....
        /*0060*/ 	.word	0xffffffff


	//   ....[10]....
        /*0064*/ 	.word	0xffffffff


	//   ....[11]....
        /*0068*/ 	.word	0xffffffff


	//   ....[12]....
        /*006c*/ 	.word	0xffffffff


	//   ....[13]....
        /*0070*/ 	.word	0xffffffff


	//   ....[14]....
        /*0074*/ 	.word	0xffffffff


	//   ....[15]....
        /*0078*/ 	.word	0xffffffff


	//   ....[16]....
        /*007c*/ 	.word	0xffffffff


	//   ....[17]....
        /*0080*/ 	.word	0xffffffff


	//   ....[18]....
        /*0084*/ 	.word	0xffffffff


	//   ....[19]....
        /*0088*/ 	.word	0xffffffff


	//----- nvinfo : EIATTR_COOP_GROUP_INSTR_OFFSETS
	.align		4
.L_3193:
        /*008c*/ 	.byte	0x04, 0x28
        /*008e*/ 	.short	(.L_3195 - .L_3194)


	//   ....[0]....
.L_3194:
        /*0090*/ 	.word	0x00001040


	//   ....[1]....
        /*0094*/ 	.word	0x00001060


	//   ....[2]....
        /*0098*/ 	.word	0x00001080


	//   ....[3]....
        /*009c*/ 	.word	0x000010a0


	//   ....[4]....
        /*00a0*/ 	.word	0x000010c0


	//   ....[5]....
        /*00a4*/ 	.word	0x000010e0


	//   ....[6]....
        /*00a8*/ 	.word	0x00001100


	//   ....[7]....
        /*00ac*/ 	.word	0x00001120


	//   ....[8]....
        /*00b0*/ 	.word	0x00001140


	//   ....[9]....
        /*00b4*/ 	.word	0x00001160


	//   ....[10]....
        /*00b8*/ 	.word	0x00002e80


	//   ....[11]....
        /*00bc*/ 	.word	0x00002f00


	//   ....[12]....
        /*00c0*/ 	.word	0x00002f80


	//   ....[13]....
        /*00c4*/ 	.word	0x00002ff0


	//   ....[14]....
        /*00c8*/ 	.word	0x00003070


	//   ....[15]....
        /*00cc*/ 	.word	0x000030e0


	//   ....[16]....
        /*00d0*/ 	.word	0x00003160


	//   ....[17]....
        /*00d4*/ 	.word	0x000031d0


	//   ....[18]....
        /*00d8*/ 	.word	0x00003250


	//   ....[19]....
        /*00dc*/ 	.word	0x000032c0


	//----- nvinfo : EIATTR_EXIT_INSTR_OFFSETS
	.align		4
.L_3195:
        /*00e0*/ 	.byte	0x04, 0x1c
        /*00e2*/ 	.short	(.L_3197 - .L_3196)


	//   ....[0]....
.L_3196:
        /*00e4*/ 	.word	0x00002e20


	//----- nvinfo : EIATTR_MAX_THREADS
	.align		4
.L_3197:
        /*00e8*/ 	.byte	0x04, 0x05
        /*00ea*/ 	.short	(.L_3199 - .L_3198)
.L_3198:
        /*00ec*/ 	.word	0x00000080
        /*00f0*/ 	.word	0x00000001
        /*00f4*/ 	.word	0x00000001


	//----- nvinfo : EIATTR_CRS_STACK_SIZE
	.align		4
.L_3199:
        /*00f8*/ 	.byte	0x04, 0x1e
        /*00fa*/ 	.short	(.L_3201 - .L_3200)
.L_3200:
        /*00fc*/ 	.word	0x00000000
.L_3201:


//--------------------- .nv.info._ZN10layer_norm13ln_bwd_kernelINS_13Kernel_traitsIf6__halfS2_S2_fjLj1536ELj1ELj1ELj4ELj8ENS_18Kernel_traits_baseILj1536EfS2_S2_S2_fjLj128EEEEELb0ELb0ELb0ELb0EEEvNS_9BwdParamsE --------------------------
	.section	.nv.info._ZN10layer_norm13ln_bwd_kernelINS_13Kernel_traitsIf6__halfS2_S2_fjLj1536ELj1ELj1ELj4ELj8ENS_18Kernel_traits_baseILj1536EfS2_S2_S2_fjLj128EEEEELb0ELb0ELb0ELb0EEEvNS_9BwdParamsE,"",@"SHT_CUDA_INFO"
	.sectionflags	@""
	.align	4


	//----- nvinfo : EIATTR_CUDA_API_VERSION
	.align		4
        /*0000*/ 	.byte	0x04, 0x37
        /*0002*/ 	.short	(.L_3203 - .L_3202)
.L_3202:
        /*0004*/ 	.word	0x00000082


	//----- nvinfo : EIATTR_SW2861232_WAR
	.align		4
.L_3203:
        /*0008*/ 	.byte	0x01, 0x35
	.zero		2


	//----- nvinfo : EIATTR_PARAM_CBANK
	.align		4
        /*000c*/ 	.byte	0x04, 0x0a
        /*000e*/ 	.short	(.L_3205 - .L_3204)
	.align		4
.L_3204:
        /*0010*/ 	.word	index@(.nv.constant0._ZN10layer_norm13ln_bwd_kernelINS_13Kernel_traitsIf6__halfS2_S2_fjLj1536ELj1ELj1ELj4ELj8ENS_18Kernel_traits_baseILj1536EfS2_S2_S2_fjLj128EEEEELb0ELb0ELb0ELb0EEEvNS_9BwdParamsE)
        /*0014*/ 	.short	0x0160
        /*0016*/ 	.short	0x0128


	//----- nvinfo : EIATTR_CBANK_PARAM_SIZE
	.align		4
.L_3205:
        /*0018*/ 	.byte	0x03, 0x19
        /*001a*/ 	.short	0x0128


	//----- nvinfo : EIATTR_KPARAM_INFO
	.align		4
        /*001c*/ 	.byte	0x04, 0x17
        /*001e*/ 	.short	(.L_3207 - .L_3206)
.L_3206:
        /*0020*/ 	.word	0x00000000
        /*0024*/ 	.short	0x0000
        /*0026*/ 	.short	0x0000
        /*0028*/ 	.byte	0x00, 0xf0, 0xa1, 0x04


	//----- nvinfo : EIATTR_MAXREG_COUNT
	.align		4
.L_3207:
        /*002c*/ 	.byte	0x03, 0x1b
        /*002e*/ 	.short	0x00ff


	//----- nvinfo : EIATTR_NUM_BARRIERS
	.align		4
        /*0030*/ 	.byte	0x02, 0x4c
        /*0032*/ 	.byte	0x01
	.zero		1


	//----- nvinfo : EIATTR_MERCURY_ISA_VERSION
	.align		4
        /*0034*/ 	.byte	0x03, 0x5f
        /*0036*/ 	.short	0x0000


	//----- nvinfo : EIATTR_COOP_GROUP_MASK_REGIDS
	.align		4
        /*0038*/ 	.byte	0x04, 0x29
        /*003a*/ 	.short	(.L_3209 - .L_3208)


	//   ....[0]....
.L_3208:
        /*003c*/ 	.word	0xffffffff


	//   ....[1]....
        /*0040*/ 	.word	0xffffffff


	//   ....[2]....
        /*0044*/ 	.word	0xffffffff


	//   ....[3]....
        /*0048*/ 	.word	0xffffffff


	//   ....[4]....
        /*004c*/ 	.word	0xffffffff


	//   ....[5]....
        /*0050*/ 	.word	0xffffffff


	//   ....[6]....
        /*0054*/ 	.word	0xffffffff


	//   ....[7]....
        /*0058*/ 	.word	0xffffffff


	//   ....[8]....
        /*005c*/ 	.word	0xffffffff


	//   ....[9]....
        /*0060*/ 	.word	0xffffffff


	//   ....[10]....
        /*0064*/ 	.word	0xffffffff


	//   ....[11]....
        /*0068*/ 	.word	0xffffffff


	//   ....[12]....
        /*006c*/ 	.word	0xffffffff


	//   ....[13]....
        /*0070*/ 	.word	0xffffffff


	//   ....[14]....
        /*0074*/ 	.word	0xffffffff


	//   ....[15]....
        /*0078*/ 	.word	0xffffffff


	//   ....[16]....
        /*007c*/ 	.word	0xffffffff


	//   ....[17]....
        /*0080*/ 	.word	0xffffffff


	//   ....[18]....
        /*0084*/ 	.word	0xffffffff


	//   ....[19]....
        /*0088*/ 	.word	0xffffffff


	//----- nvinfo : EIATTR_COOP_GROUP_INSTR_OFFSETS
	.align		4
.L_3209:
        /*008c*/ 	.byte	0x04, 0x28
        /*008e*/ 	.short	(.L_3211 - .L_3210)


	//   ....[0]....
.L_3210:
        /*0090*/ 	.word	0x00000f10


	//   ....[1]....
        /*0094*/ 	.word	0x00000f30


	//   ....[2]....
        /*0098*/ 	.word	0x00000f50


	//   ....[3]....
        /*009c*/ 	.word	0x00000f70


	//   ....[4]....
        /*00a0*/ 	.word	0x00000f90


	//   ....[5]....
        /*00a4*/ 	.word	0x00000fb0


	//   ....[6]....
        /*00a8*/ 	.word	0x00000fd0


	//   ....[7]....
        /*00ac*/ 	.word	0x00000ff0


	//   ....[8]....
        /*00b0*/ 	.word	0x00001010


	//   ....[9]....
        /*00b4*/ 	.word	0x00001030


	//   ....[10]....
        /*00b8*/ 	.word	0x00002030


	//   ....[11]....
        /*00bc*/ 	.word	0x000020b0


	//   ....[12]....
        /*00c0*/ 	.word	0x00002130


	//   ....[13]....
        /*00c4*/ 	.word	0x000021a0


	//   ....[14]....
        /*00c8*/ 	.word	0x00002220


	//   ....[15]....
        /*00cc*/ 	.word	0x00002290


	//   ....[16]....
        /*00d0*/ 	.word	0x00002310


	//   ....[17]....
        /*00d4*/ 	.word	0x00002380


	//   ....[18]....
        /*00d8*/ 	.word	0x00002400


	//   ....[19]....
        /*00dc*/ 	.word	0x00002470


	//----- nvinfo : EIATTR_EXIT_INSTR_OFFSETS
	.align		4
.L_3211:
        /*00e0*/ 	.byte	0x04, 0x1c
        /*00e2*/ 	.short	(.L_3213 - .L_3212)


	//   ....[0]....
.L_3212:
        /*00e4*/ 	.word	0x00001f70


	//   ....[1]....
        /*00e8*/ 	.word	0x00001fd0


	//----- nvinfo : EIATTR_MAX_THREADS
	.align		4
.L_3213:
        /*00ec*/ 	.byte	0x04, 0x05
        /*00ee*/ 	.short	(.L_3215 - .L_3214)
.L_3214:
        /*00f0*/ 	.word	0x00000080
        /*00f4*/ 	.word	0x00000001
        /*00f8*/ 	.word	0x00000001


	//----- nvinfo : EIATTR_CRS_STACK_SIZE
	.align		4
.L_3215:
        /*00fc*/ 	.byte	0x04, 0x1e
        /*00fe*/ 	.short	(.L_3217 - .L_3216)
.L_3216:
        /*0100*/ 	.word	0x00000000
.L_3217:


//--------------------- .nv.info._ZN10layer_norm13ln_bwd_kernelINS_13Kernel_traitsIf6__halfS2_S2_fjLj1536ELj1ELj1ELj4ELj8ENS_18Kernel_traits_baseILj1536EfS2_S2_S2_fjLj128EEEEELb0ELb0ELb0ELb1EEEvNS_9BwdParamsE --------------------------
	.section	.nv.info._ZN10layer_norm13ln_bwd_kernelINS_13Kernel_traitsIf6__halfS2_S2_fjLj1536ELj1ELj1ELj4ELj8ENS_18Kernel_traits_baseILj1536EfS2_S2_S2_fjLj128EEEEELb0ELb0ELb0ELb1EEEvNS_9BwdParamsE,"",@"SHT_CUDA_INFO"
	.sectionflags	@""
	.align	4


	//----- nvinfo : EIATTR_CUDA_API_VERSION
	.align		4
        /*0000*/ 	.byte	0x04, 0x37
        /*0002*/ 	.short	(.L_3219 - .L_3218)
.L_3218:
        /*0004*/ 	.word	0x00000082


	//----- nvinfo : EIATTR_SW2861232_WAR
	.align		4
.L_3219:
        /*0008*/ 	.byte	0x01, 0x35
	.zero		2


	//----- nvinfo : EIATTR_PARAM_CBANK
	.align		4
        /*000c*/ 	.byte	0x04, 0x0a
        /*000e*/ 	.short	(.L_3221 - .L_3220)
	.align		4
.L_3220:
        /*0010*/ 	.word	index@(.nv.constant0._ZN10layer_norm13ln_bwd_kernelINS_13Kernel_traitsIf6__halfS2_S2_fjLj1536ELj1ELj1ELj4ELj8ENS_18Kernel_traits_baseILj1536EfS2_S2_S2_fjLj128EEEEELb0ELb0ELb0ELb1EEEvNS_9BwdParamsE)
        /*0014*/ 	.short	0x0160
        /*0016*/ 	.short	0x0128


	//----- nvinfo : EIATTR_CBANK_PARAM_SIZE
	.align		4
.L_3221:
        /*0018*/ 	.byte	0x03, 0x19
        /*001a*/ 	.short	0x0128


	//----- nvinfo : EIATTR_KPARAM_INFO
	.align		4
        /*001c*/ 	.byte	0x04, 0x17
        /*001e*/ 	.short	(.L_3223 - .L_3222)
.L_3222:
        /*0020*/ 	.word	0x00000000
        /*0024*/ 	.short	0x0000
        /*0026*/ 	.short	0x0000
        /*0028*/ 	.byte	0x00, 0xf0, 0xa1, 0x04


	//----- nvinfo : EIATTR_MAXREG_COUNT
	.align		4
.L_3223:
        /*002c*/ 	.byte	0x03, 0x1b
        /*002e*/ 	.short	0x00ff


	//----- nvinfo : EIATTR_NUM_BARRIERS
	.align		4
        /*0030*/ 	.byte	0x02, 0x4c
        /*0032*/ 	.byte	0x01
	.zero		1


	//----- nvinfo : EIATTR_MERCURY_ISA_VERSION
	.align		4
        /*0034*/ 	.byte	0x03, 0x5f
        /*0036*/ 	.short	0x0000


	//----- nvinfo : EIATTR_COOP_GROUP_MASK_REGIDS
	.align		4
        /*0038*/ 	.byte	0x04, 0x29
        /*003a*/ 	.short	(.L_3225 - .L_3224)


	//   ....[0]....
.L_3224:
        /*003c*/ 	.word	0xffffffff


	//   ....[1]....
        /*0040*/ 	.word	0xffffffff


	//   ....[2]....
        /*0044*/ 	.word	0xffffffff


	//   ....[3]....
        /*0048*/ 	.word	0xffffffff


	//   ....[4]....
        /*004c*/ 	.word	0xffffffff


	//   ....[5]....
        /*0050*/ 	.word	0xffffffff


	//   ....[6]....
        /*0054*/ 	.word	0xffffffff


	//   ....[7]....
        /*0058*/ 	.word	0xffffffff


	//   ....[8]....
        /*005c*/ 	.word	0xffffffff


	//   ....[9]....
        /*0060*/ 	.word	0xffffffff


	//   ....[10]....
        /*0064*/ 	.word	0xffffffff


	//   ....[11]....
        /*0068*/ 	.word	0xffffffff


	//   ....[12]....
        /*006c*/ 	.word	0xffffffff


	//   ....[13]....
        /*0070*/ 	.word	0xffffffff


	//   ....[14]....
        /*0074*/ 	.word	0xffffffff


	//   ....[15]....
        /*0078*/ 	.word	0xffffffff


	//   ....[16]....
        /*007c*/ 	.word	0xffffffff


	//   ....[17]....
        /*0080*/ 	.word	0xffffffff


	//   ....[18]....
        /*0084*/ 	.word	0xffffffff


	//   ....[19]....
        /*0088*/ 	.word	0xffffffff


	//----- nvinfo : EIATTR_COOP_GROUP_INSTR_OFFSETS
	.align		4
.L_3225:
        /*008c*/ 	.byte	0x04, 0x28
        /*008e*/ 	.short	(.L_3227 - .L_3226)


	//   ....[0]....
.L_3226:
        /*0090*/ 	.word	0x00000de0


	//   ....[1]....
        /*0094*/ 	.word	0x00000e00


	//   ....[2]....
        /*0098*/ 	.word	0x00000e20


	//   ....[3]....
        /*009c*/ 	.word	0x00000e40


	//   ....[4]....
        /*00a0*/ 	.word	0x00000e60


	//   ....[5]....
        /*00a4*/ 	.word	0x00000e80


	//   ....[6]....
        /*00a8*/ 	.word	0x00000ea0


	//   ....[7]....
        /*00ac*/ 	.word	0x00000ec0


	//   ....[8]....
        /*00b0*/ 	.word	0x00000ee0


	//   ....[9]....
        /*00b4*/ 	.word	0x00000f00


	//   ....[10]....
        /*00b8*/ 	.word	0x00001e80


	//   ....[11]....
        /*00bc*/ 	.word	0x00001f00


	//   ....[12]....
        /*00c0*/ 	.word	0x00001f80


	//   ....[13]....
        /*00c4*/ 	.word	0x00001ff0


	//   ....[14]....
        /*00c8*/ 	.word	0x00002070


	//   ....[15]....
        /*00cc*/ 	.word	0x000020e0


	//   ....[16]....
        /*00d0*/ 	.word	0x00002160


	//   ....[17]....
        /*00d4*/ 	.word	0x000021d0


	//   ....[18]....
        /*00d8*/ 	.word	0x00002250


	//   ....[19]....
        /*00dc*/ 	.word	0x000022c0


	//----- nvinfo : EIATTR_EXIT_INSTR_OFFSETS
	.align		4
.L_3227:
        /*00e0*/ 	.byte	0x04, 0x1c
        /*00e2*/ 	.short	(.L_3229 - .L_3228)


	//   ....[0]....
.L_3228:
        /*00e4*/ 	.word	0x00001e20


	//----- nvinfo : EIATTR_MAX_THREADS
	.align		4
.L_3229:
        /*00e8*/ 	.byte	0x04, 0x05
        /*00ea*/ 	.short	(.L_3231 - .L_3230)
.L_3230:
        /*00ec*/ 	.word	0x00000080
        /*00f0*/ 	.word	0x00000001
        /*00f4*/ 	.word	0x00000001


	//----- nvinfo : EIATTR_CRS_STACK_SIZE
	.align		4
.L_3231:
        /*00f8*/ 	.byte	0x04, 0x1e
        /*00fa*/ 	.short	(.L_3233 - .L_3232)
.L_3232:
        /*00fc*/ 	.word	0x00000000
.L_3233:


//--------------------- .nv.info._ZN10layer_norm13ln_bwd_kernelINS_13Kernel_traitsIf6__halfS2_S2_fjLj1536ELj1ELj1ELj4ELj8ENS_18Kernel_traits_baseILj1536EfS2_S2_S2_fjLj128EEEEELb0ELb0ELb1ELb0EEEvNS_9BwdParamsE --------------------------
	.section	.nv.info._ZN10layer_norm13ln_bwd_kernelINS_13Kernel_traitsIf6__halfS2_S2_fjLj1536ELj1ELj1ELj4ELj8ENS_18Kernel_traits_baseILj1536EfS2_S2_S2_fjLj128EEEEELb0ELb0ELb1ELb0EEEvNS_9BwdParamsE,"",@"SHT_CUDA_INFO"
	.sectionflags	@""
	.align	4


	//----- nvinfo : EIATTR_CUDA_API_VERSION
	.align		4
        /*0000*/ 	.byte	0x04, 0x37
        /*0002*/ 	.short	(.L_3235 - .L_3234)
.L_3234:
        /*0004*/ 	.word	0x00000082


	//----- nvinfo : EIATTR_SW2861232_WAR
	.align		4
.L_3235:
        /*0008*/ 	.byte	0x01, 0x35
	.zero		2


	//----- nvinfo : EIATTR_PARAM_CBANK
	.align		4
        /*000c*/ 	.byte	0x04, 0x0a
        /*000e*/ 	.short	(.L_3237 - .L_3236)
	.align		4
.L_3236:
        /*0010*/ 	.word	index@(.nv.constant0._ZN10layer_norm13ln_bwd_kernelINS_13Kernel_traitsIf6__halfS2_S2_fjLj1536ELj1ELj1ELj4ELj8ENS_18Kernel_traits_baseILj1536EfS2_S2_S2_fjLj128EEEEELb0ELb0ELb1ELb0EEEvNS_9BwdParamsE)
        /*0014*/ 	.short	0x0160
        /*0016*/ 	.short	0x0128


	//----- nvinfo : EIATTR_CBANK_PARAM_SIZE
	.align		4
.L_3237:
        /*0018*/ 	.byte	0x03, 0x19
        /*001a*/ 	.short	0x0128


	//----- nvinfo : EIATTR_KPARAM_INFO
	.align		4
        /*001c*/ 	.byte	0x04, 0x17
        /*001e*/ 	.short	(.L_3239 - .L_3238)
.L_3238:
        /*0020*/ 	.word	0x00000000
        /*0024*/ 	.short	0x0000
        /*0026*/ 	.short	0x0000
        /*0028*/ 	.byte	0x00, 0xf0, 0xa1, 0x04


	//----- nvinfo : EIATTR_MAXREG_COUNT
	.align		4
.L_3239:
        /*002c*/ 	.byte	0x03, 0x1b
        /*002e*/ 	.short	0x00ff


	//----- nvinfo : EIATTR_NUM_BARRIERS
	.align		4
        /*0030*/ 	.byte	0x02, 0x4c
        /*0032*/ 	.byte	0x01
	.zero		1


	//----- nvinfo : EIATTR_MERCURY_ISA_VERSION
	.align		4
        /*0034*/ 	.byte	0x03, 0x5f
        /*0036*/ 	.short	0x0000


	//----- nvinfo : EIATTR_COOP_GROUP_MASK_REGIDS
	.align		4
        /*0038*/ 	.byte	0x04, 0x29
        /*003a*/ 	.short	(.L_3241 - .L_3240)


	//   ....[0]....
.L_3240:
        /*003c*/ 	.word	0xffffffff


	//   ....[1]....
        /*0040*/ 	.word	0xffffffff


	//   ....[2]....
        /*0044*/ 	.word	0xffffffff


	//   ....[3]....
        /*0048*/ 	.word	0xffffffff


	//   ....[4]....
        /*004c*/ 	.word	0xffffffff


	//   ....[5]....
        /*0050*/ 	.word	0xffffffff


	//   ....[6]....
        /*0054*/ 	.word	0xffffffff


	//   ....[7]....
        /*0058*/ 	.word	0xffffffff


	//   ....[8]....
        /*005c*/ 	.word	0xffffffff


	//   ....[9]....
        /*0060*/ 	.word	0xffffffff


	//   ....[10]....
        /*0064*/ 	.word	0xffffffff


	//   ....[11]....
        /*0068*/ 	.word	0xffffffff


	//   ....[12]....
        /*006c*/ 	.word	0xffffffff


	//   ....[13]....
        /*0070*/ 	.word	0xffffffff


	//   ....[14]....
        /*0074*/ 	.word	0xffffffff


	//   ....[15]....
        /*0078*/ 	.word	0xffffffff


	//   ....[16]....
        /*007c*/ 	.word	0xffffffff


	//   ....[17]....
        /*0080*/ 	.word	0xffffffff


	//   ....[18]....
        /*0084*/ 	.word	0xffffffff


	//   ....[19]....
        /*0088*/ 	.word	0xffffffff


	//----- nvinfo : EIATTR_COOP_GROUP_INSTR_OFFSETS
	.align		4
.L_3241:
        /*008c*/ 	.byte	0x04, 0x28
        /*008e*/ 	.short	(.L_3243 - .L_3242)


	//   ....[0]....
.L_3242:
        /*0090*/ 	.word	0x00001090


	//   ....[1]....
        /*0094*/ 	.word	0x000010b0


	//   ....[2]....
        /*0098*/ 	.word	0x000010d0


	//   ....[3]....
        /*009c*/ 	.word	0x000010f0


	//   ....[4]....
        /*00a0*/ 	.word	0x00001110


	//   ....[5]....
        /*00a4*/ 	.word	0x00001130


	//   ....[6]....
        /*00a8*/ 	.word	0x00001150


	//   ....[7]....
        /*00ac*/ 	.word	0x00001170


	//   ....[8]....
        /*00b0*/ 	.word	0x00001190


	//   ....[9]....
        /*00b4*/ 	.word	0x000011b0


	//   ....[10]....
        /*00b8*/ 	.word	0x000029a0


	//   ....[11]....
        /*00bc*/ 	.word	0x00002a20


	//   ....[12]....
        /*00c0*/ 	.word	0x00002aa0


	//   ....[13]....
        /*00c4*/ 	.word	0x00002b10


	//   ....[14]....
        /*00c8*/ 	.word	0x00002b90


	//   ....[15]....
        /*00cc*/ 	.word	0x00002c00


	//   ....[16]....
        /*00d0*/ 	.word	0x00002c80


	//   ....[17]....
        /*00d4*/ 	.word	0x00002cf0


	//   ....[18]....
        /*00d8*/ 	.word	0x00002d70


	//   ....[19]....
        /*00dc*/ 	.word	0x00002de0


	//----- nvinfo : EIATTR_EXIT_INSTR_OFFSETS
	.align		4
.L_3243:
        /*00e0*/ 	.byte	0x04, 0x1c
        /*00e2*/ 	.short	(.L_3245 - .L_3244)


	//   ....[0]....
.L_3244:
        /*00e4*/ 	.word	0x000028e0


	//   ....[1]....
        /*00e8*/ 	.word	0x00002940


	//----- nvinfo : EIATTR_MAX_THREADS
	.align		4
.L_3245:
        /*00ec*/ 	.byte	0x04, 0x05
        /*00ee*/ 	.short	(.L_3247 - .L_3246)
.L_3246:
        /*00f0*/ 	.word	0x00000080
        /*00f4*/ 	.word	0x00000001
        /*00f8*/ 	.word	0x00000001


	//----- nvinfo : EIATTR_CRS_STACK_SIZE
	.align		4
.L_3247:
        /*00fc*/ 	.byte	0x04, 0x1e
        /*00fe*/ 	.short	(.L_3249 - .L_3248)
.L_3248:
        /*0100*/ 	.word	0x00000000
.L_3249:


//--------------------- .nv.info._ZN10layer_norm13ln_bwd_kernelINS_13Kernel_traitsIf6__halfS2_S2_fjLj1536ELj1ELj1ELj4ELj8ENS_18Kernel_traits_baseILj1536EfS2_S2_S2_fjLj128EEEEELb0ELb0ELb1ELb1EEEvNS_9BwdParamsE --------------------------
	.section	.nv.info._ZN10layer_norm13ln_bwd_kernelINS_13Kernel_traitsIf6__halfS2_S2_fjLj1536ELj1ELj1ELj4ELj8ENS_18Kernel_traits_baseILj1536EfS2_S2_S2_fjLj128EEEEELb0ELb0ELb1ELb1EEEvNS_9BwdParamsE,"",@"SHT_CUDA_INFO"
	.sectionflags	@""
	.align	4


	//----- nvinfo : EIATTR_CUDA_API_VERSION
	.align		4
        /*0000*/ 	.byte	0x04, 0x37
        /*0002*/ 	.short	(.L_3251 - .L_3250)
.L_3250:
        /*0004*/ 	.word	0x00000082


	//----- nvinfo : EIATTR_SW2861232_WAR
	.align		4
.L_3251:
        /*0008*/ 	.byte	0x01, 0x35
	.zero		2


	//----- nvinfo : EIATTR_PARAM_CBANK
	.align		4
        /*000c*/ 	.byte	0x04, 0x0a
        /*000e*/ 	.short	(.L_3253 - .L_3252)
	.align		4
.L_3252:
        /*0010*/ 	.word	index@(.nv.constant0._ZN10layer_norm13ln_bwd_kernelINS_13Kernel_traitsIf6__halfS2_S2_fjLj1536ELj1ELj1ELj4ELj8ENS_18Kernel_traits_baseILj1536EfS2_S2_S2_fjLj128EEEEELb0ELb0ELb1ELb1EEEvNS_9BwdParamsE)
        /*0014*/ 	.short	0x0160
        /*0016*/ 	.short	0x0128


	//----- nvinfo : EIATTR_CBANK_PARAM_SIZE
	.align		4
.L_3253:
        /*0018*/ 	.byte	0x03, 0x19
        /*001a*/ 	.short	0x0128


	//----- nvinfo : EIATTR_KPARAM_INFO
	.align		4
        /*001c*/ 	.byte	0x04, 0x17
        /*001e*/ 	.short	(.L_3255 - .L_3254)
.L_3254:
        /*0020*/ 	.word	0x00000000
        /*0024*/ 	.short	0x0000
        /*0026*/ 	.short	0x0000
        /*0028*/ 	.byte	0x00, 0xf0, 0xa1, 0x04


	//----- nvinfo : EIATTR_MAXREG_COUNT
	.align		4
.L_3255:
        /*002c*/ 	.byte	0x03, 0x1b
        /*002e*/ 	.short	0x00ff


	//----- nvinfo : EIATTR_NUM_BARRIERS
	.align		4
        /*0030*/ 	.byte	0x02, 0x4c
        /*0032*/ 	.byte	0x01
	.zero		1


	//----- nvinfo : EIATTR_MERCURY_ISA_VERSION
	.align		4
        /*0034*/ 	.byte	0x03, 0x5f
        /*0036*/ 	.short	0x0000


	//----- nvinfo : EIATTR_COOP_GROUP_MASK_REGIDS
	.align		4
        /*0038*/ 	.byte	0x04, 0x29
        /*003a*/ 	.short	(.L_3257 - .L_3256)


	//   ....[0]....
.L_3256:
        /*003c*/ 	.word	0xffffffff


	//   ....[1]....
        /*0040*/ 	.word	0xffffffff


	//   ....[2]....
        /*0044*/ 	.word	0xffffffff


	//   ....[3]....
        /*0048*/ 	.word	0xffffffff


	//   ....[4]....
        /*004c*/ 	.word	0xffffffff


	//   ....[5]....
        /*0050*/ 	.word	0xffffffff


	//   ....[6]....
        /*0054*/ 	.word	0xffffffff


	//   ....[7]....
        /*0058*/ 	.word	0xffffffff


	//   ....[8]....
        /*005c*/ 	.word	0xffffffff


	//   ....[9]....
        /*0060*/ 	.word	0xffffffff


	//   ....[10]....
        /*0064*/ 	.word	0xffffffff


	//   ....[11]....
        /*0068*/ 	.word	0xffffffff


	//   ....[12]....
        /*006c*/ 	.word	0xffffffff


	//   ....[13]....
        /*0070*/ 	.word	0xffffffff


	//   ....[14]....
        /*0074*/ 	.word	0xffffffff


	//   ....[15]....
        /*0078*/ 	.word	0xffffffff


	//   ....[16]....
        /*007c*/ 	.word	0xffffffff


	//   ....[17]....
        /*0080*/ 	.word	0xffffffff


	//   ....[18]....
        /*0084*/ 	.word	0xffffffff


	//   ....[19]....
        /*0088*/ 	.word	0xffffffff


	//----- nvinfo : EIATTR_COOP_GROUP_INSTR_OFFSETS
	.align		4
.L_3257:
        /*008c*/ 	.byte	0x04, 0x28
        /*008e*/ 	.short	(.L_3259 - .L_3258)


	//   ....[0]....
.L_3258:
        /*0090*/ 	.word	0x00000ea0


	//   ....[1]....
        /*0094*/ 	.word	0x00000ec0


	//   ....[2]....
        /*0098*/ 	.word	0x00000ee0


	//   ....[3]....
        /*009c*/ 	.word	0x00000f00


	//   ....[4]....
        /*00a0*/ 	.word	0x00000f20


	//   ....[5]....
        /*00a4*/ 	.word	0x00000f40


	//   ....[6]....
        /*00a8*/ 	.word	0x00000f60


	//   ....[7]....
        /*00ac*/ 	.word	0x00000f80


	//   ....[8]....
        /*00b0*/ 	.word	0x00000fa0


	//   ....[9]....
        /*00b4*/ 	.word	0x00000fc0


	//   ....[10]....
        /*00b8*/ 	.word	0x00002540


	//   ....[11]....
        /*00bc*/ 	.word	0x000025c0


	//   ....[12]....
        /*00c0*/ 	.word	0x00002640


	//   ....[13]....
        /*00c4*/ 	.word	0x000026b0


	//   ....[14]....
        /*00c8*/ 	.word	0x00002730


	//   ....[15]....
        /*00cc*/ 	.word	0x000027a0


	//   ....[16]....
        /*00d0*/ 	.word	0x00002820


	//   ....[17]....
        /*00d4*/ 	.word	0x00002890


	//   ....[18]....
        /*00d8*/ 	.word	0x00002910


	//   ....[19]....
        /*00dc*/ 	.word	0x00002980


	//----- nvinfo : EIATTR_EXIT_INSTR_OFFSETS
	.align		4
.L_3259:
        /*00e0*/ 	.byte	0x04, 0x1c
        /*00e2*/ 	.short	(.L_3261 - .L_3260)


	//   ....[0]....
.L_3260:
        /*00e4*/ 	.word	0x000024e0


	//----- nvinfo : EIATTR_MAX_THREADS
	.align		4
.L_3261:
        /*00e8*/ 	.byte	0x04, 0x05
        /*00ea*/ 	.short	(.L_3263 - .L_3262)
.L_3262:
        /*00ec*/ 	.word	0x00000080
        /*00f0*/ 	.word	0x00000001
        /*00f4*/ 	.word	0x00000001


	//----- nvinfo : EIATTR_CRS_STACK_SIZE
	.align		4
.L_3263:
        /*00f8*/ 	.byte	0x04, 0x1e
        /*00fa*/ 	.short	(.L_3265 - .L_3264)
.L_3264:
        /*00fc*/ 	.word	0x00000000
.L_3265:


//--------------------- .nv.info._ZN10layer_norm13ln_bwd_kernelINS_13Kernel_traitsIf6__halfS2_S2_fjLj1536ELj1ELj1ELj4ELj8ENS_18Kernel_traits_baseILj1536EfS2_S2_S2_fjLj128EEEEELb0ELb1ELb0ELb0EEEvNS_9BwdParamsE --------------------------
	.section	.nv.info._ZN10layer_norm13ln_bwd_kernelINS_13Kernel_traitsIf6__halfS2_S2_fjLj1536ELj1ELj1ELj4ELj8ENS_18Kernel_traits_baseILj1536EfS2_S2_S2_fjLj128EEEEELb0ELb1ELb0ELb0EEEvNS_9BwdParamsE,"",@"SHT_CUDA_INFO"
	.sectionflags	@""
	.align	4


	//----- nvinfo : EIATTR_CUDA_API_VERSION
	.align		4
        /*0000*/ 	.byte	0x04, 0x37
        /*0002*/ 	.short	(.L_3267 - .L_3266)
.L_3266:
        /*0004*/ 	.word	0x00000082


	//----- nvinfo : EIATTR_SW2861232_WAR
	.align		4
.L_3267:
        /*0008*/ 	.byte	0x01, 0x35
	.zero		2


	//----- nvinfo : EIATTR_PARAM_CBANK
	.align		4
        /*000c*/ 	.byte	0x04, 0x0a
        /*000e*/ 	.short	(.L_3269 - .L_3268)
	.align		4
.L_3268:
        /*0010*/ 	.word	index@(.nv.constant0._ZN10layer_norm13ln_bwd_kernelINS_13Kernel_traitsIf6__halfS2_S2_fjLj1536ELj1ELj1ELj4ELj8ENS_18Kernel_traits_baseILj1536EfS2_S2_S2_fjLj128EEEEELb0ELb1ELb0ELb0EEEvNS_9BwdParamsE)
        /*0014*/ 	.short	0x0160
        /*0016*/ 	.short	0x0128


	//----- nvinfo : EIATTR_CBANK_PARAM_SIZE
	.align		4
.L_3269:
        /*0018*/ 	.byte	0x03, 0x19
        /*001a*/ 	.short	0x0128


	//----- nvinfo : EIATTR_KPARAM_INFO
	.align		4
        /*001c*/ 	.byte	0x04, 0x17
        /*001e*/ 	.short	(.L_3271 - .L_3270)
.L_3270:
        /*0020*/ 	.word	0x00000000
        /*0024*/ 	.short	0x0000
        /*0026*/ 	.short	0x0000
        /*0028*/ 	.byte	0x00, 0xf0, 0xa1, 0x04


	//----- nvinfo : EIATTR_MAXREG_COUNT
	.align		4
.L_3271:
        /*002c*/ 	.byte	0x03, 0x1b
        /*002e*/ 	.short	0x00ff


	//----- nvinfo : EIATTR_NUM_BARRIERS
	.align		4
        /*0030*/ 	.byte	0x02, 0x4c
        /*0032*/ 	.byte	0x01
	.zero		1


	//----- nvinfo : EIATTR_MERCURY_ISA_VERSION
	.align		4
        /*0034*/ 	.byte	0x03, 0x5f
        /*0036*/ 	.short	0x0000


	//----- nvinfo : EIATTR_COOP_GROUP_MASK_REGIDS
	.align		4
        /*0038*/ 	.byte	0x04, 0x29
        /*003a*/ 	.short	(.L_3273 - .L_3272)


	//   ....[0]....
.L_3272:
        /*003c*/ 	.word	0xffffffff


	//   ....[1]....
        /*0040*/ 	.word	0xffffffff


	//   ....[2]....
        /*0044*/ 	.word	0xffffffff


	//   ....[3]....
        /*0048*/ 	.word	0xffffffff


	//   ....[4]....
        /*004c*/ 	.word	0xffffffff


	//   ....[5]....
        /*0050*/ 	.word	0xffffffff


	//   ....[6]....
        /*0054*/ 	.word	0xffffffff


	//   ....[7]....
        /*0058*/ 	.word	0xffffffff


	//   ....[8]....
        /*005c*/ 	.word	0xffffffff


	//   ....[9]....
        /*0060*/ 	.word	0xffffffff


	//   ....[10]....
        /*0064*/ 	.word	0xffffffff


	//   ....[11]....
        /*0068*/ 	.word	0xffffffff


	//   ....[12]....
        /*006c*/ 	.word	0xffffffff


	//   ....[13]....
        /*0070*/ 	.word	0xffffffff


	//   ....[14]....
        /*0074*/ 	.word	0xffffffff


	//   ....[15]....
        /*0078*/ 	.word	0xffffffff


	//   ....[16]....
        /*007c*/ 	.word	0xffffffff


	//   ....[17]....
        /*0080*/ 	.word	0xffffffff


	//   ....[18]....
        /*0084*/ 	.word	0xffffffff


	//   ....[19]....
        /*0088*/ 	.word	0xffffffff


	//----- nvinfo : EIATTR_COOP_GROUP_INSTR_OFFSETS
	.align		4
.L_3273:
        /*008c*/ 	.byte	0x04, 0x28
        /*008e*/ 	.short	(.L_3275 - .L_3274)


	//   ....[0]....
.L_3274:
        /*0090*/ 	.word	0x00000fc0


	//   ....[1]....
        /*0094*/ 	.word	0x00000fe0


	//   ....[2]....
        /*0098*/ 	.word	0x00001000


	//   ....[3]....
        /*009c*/ 	.word	0x00001020


	//   ....[4]....
        /*00a0*/ 	.word	0x00001040


	//   ....[5]....
        /*00a4*/ 	.word	0x00001060


	//   ....[6]....
        /*00a8*/ 	.word	0x00001080


	//   ....[7]....
        /*00ac*/ 	.word	0x000010a0


	//   ....[8]....
        /*00b0*/ 	.word	0x000010c0


	//   ....[9]....
        /*00b4*/ 	.word	0x000010e0


	//   ....[10]....
        /*00b8*/ 	.word	0x00002450


	//   ....[11]....
        /*00bc*/ 	.word	0x000024d0


	//   ....[12]....
        /*00c0*/ 	.word	0x00002550


	//   ....[13]....
        /*00c4*/ 	.word	0x000025c0


	//   ....[14]....
        /*00c8*/ 	.word	0x00002640


	//   ....[15]....
        /*00cc*/ 	.word	0x000026b0


	//   ....[16]....
        /*00d0*/ 	.word	0x00002730


	//   ....[17]....
        /*00d4*/ 	.word	0x000027a0


	//   ....[18]....
        /*00d8*/ 	.word	0x00002820


	//   ....[19]....
        /*00dc*/ 	.word	0x00002890


	//----- nvinfo : EIATTR_EXIT_INSTR_OFFSETS
	.align		4
.L_3275:
        /*00e0*/ 	.byte	0x04, 0x1c
        /*00e2*/ 	.short	(.L_3277 - .L_3276)


	//   ....[0]....
.L_3276:
        /*00e4*/ 	.word	0x00002370


	//   ....[1]....
        /*00e8*/ 	.word	0x000023f0


	//----- nvinfo : EIATTR_MAX_THREADS
	.align		4
.L_3277:
        /*00ec*/ 	.byte	0x04, 0x05
        /*00ee*/ 	.short	(.L_3279 - .L_3278)
.L_3278:
        /*00f0*/ 	.word	0x00000080
        /*00f4*/ 	.word	0x00000001
        /*00f8*/ 	.word	0x00000001


	//----- nvinfo : EIATTR_CRS_STACK_SIZE
	.align		4
.L_3279:
        /*00fc*/ 	.byte	0x04, 0x1e
        /*00fe*/ 	.short	(.L_3281 - .L_3280)
.L_3280:
        /*0100*/ 	.word	0x00000000
.L_3281:


//--------------------- .nv.info._ZN10layer_norm13ln_bwd_kernelINS_13Kernel_traitsIf6__halfS2_S2_fjLj1536ELj1ELj1ELj4ELj8ENS_18Kernel_traits_baseILj1536EfS2_S2_S2_fjLj128EEEEELb0ELb1ELb0ELb1EEEvNS_9BwdParamsE --------------------------
	.section	.nv.info._ZN10layer_norm13ln_bwd_kernelINS_13Kernel_traitsIf6__halfS2_S2_fjLj1536ELj1ELj1ELj4ELj8ENS_18Kernel_traits_baseILj1536EfS2_S2_S2_fjLj128EEEEELb0ELb1ELb0ELb1EEEvNS_9BwdParamsE,"",@"SHT_CUDA_INFO"
	.sectionflags	@""
	.align	4


	//----- nvinfo : EIATTR_CUDA_API_VERSION
	.align		4
        /*0000*/ 	.byte	0x04, 0x37
        /*0002*/ 	.short	(.L_3283 - .L_3282)
.L_3282:
        /*0004*/ 	.word	0x00000082


	//----- nvinfo : EIATTR_SW2861232_WAR
	.align		4
.L_3283:
        /*0008*/ 	.byte	0x01, 0x35
	.zero		2


	//----- nvinfo : EIATTR_PARAM_CBANK
	.align		4
        /*000c*/ 	.byte	0x04, 0x0a
        /*000e*/ 	.short	(.L_3285 - .L_3284)
	.align		4
.L_3284:
        /*0010*/ 	.word	index@(.nv.constant0._ZN10layer_norm13ln_bwd_kernelINS_13Kernel_traitsIf6__halfS2_S2_fjLj1536ELj1ELj1ELj4ELj8ENS_18Kernel_traits_baseILj1536EfS2_S2_S2_fjLj128EEEEELb0ELb1ELb0ELb1EEEvNS_9BwdParamsE)
        /*0014*/ 	.short	0x0160
        /*0016*/ 	.short	0x0128


	//----- nvinfo : EIATTR_CBANK_PARAM_SIZE
	.align		4
.L_3285:
        /*0018*/ 	.byte	0x03, 0x19
        /*001a*/ 	.short	0x0128


	//----- nvinfo : EIATTR_KPARAM_INFO
	.align		4
        /*001c*/ 	.byte	0x04, 0x17
        /*001e*/ 	.short	(.L_3287 - .L_3286)
.L_3286:
        /*0020*/ 	.word	0x00000000
        /*0024*/ 	.short	0x0000
        /*0026*/ 	.short	0x0000
        /*0028*/ 	.byte	0x00, 0xf0, 0xa1, 0x04


	//----- nvinfo : EIATTR_MAXREG_COUNT
	.align		4
.L_3287:
        /*002c*/ 	.byte	0x03, 0x1b
        /*002e*/ 	.short	0x00ff


	//----- nvinfo : EIATTR_NUM_BARRIERS
	.align		4
        /*0030*/ 	.byte	0x02, 0x4c
        /*0032*/ 	.byte	0x01
	.zero		1


	//----- nvinfo : EIATTR_MERCURY_ISA_VERSION
	.align		4
        /*0034*/ 	.byte	0x03, 0x5f
        /*0036*/ 	.short	0x0000


	//----- nvinfo : EIATTR_COOP_GROUP_MASK_REGIDS
	.align		4
        /*0038*/ 	.byte	0x04, 0x29
        /*003a*/ 	.short	(.L_3289 - .L_3288)


	//   ....[0]....
.L_3288:
        /*003c*/ 	.word	0xffffffff


	//   ....[1]....
        /*0040*/ 	.word	0xffffffff


	//   ....[2]....
        /*0044*/ 	.word	0xffffffff


	//   ....[3]....
        /*0048*/ 	.word	0xffffffff


	//   ....[4]....
        /*004c*/ 	.word	0xffffffff


	//   ....[5]....
        /*0050*/ 	.word	0xffffffff


	//   ....[6]....
        /*0054*/ 	.word	0xffffffff


	//   ....[7]....
        /*0058*/ 	.word	0xffffffff


	//   ....[8]....
        /*005c*/ 	.word	0xffffffff


	//   ....[9]....
        /*0060*/ 	.word	0xffffffff


	//   ....[10]....
        /*0064*/ 	.word	0xffffffff


	//   ....[11]....
        /*0068*/ 	.word	0xffffffff


	//   ....[12]....
        /*006c*/ 	.word	0xffffffff


	//   ....[13]....
        /*0070*/ 	.word	0xffffffff


	//   ....[14]....
        /*0074*/ 	.word	0xffffffff


	//   ....[15]....
        /*0078*/ 	.word	0xffffffff


	//   ....[16]....
        /*007c*/ 	.word	0xffffffff


	//   ....[17]....
        /*0080*/ 	.word	0xffffffff


	//   ....[18]....
        /*0084*/ 	.word	0xffffffff


	//   ....[19]....
        /*0088*/ 	.word	0xffffffff


	//----- nvinfo : EIATTR_COOP_GROUP_INSTR_OFFSETS
	.align		4
.L_3289:
        /*008c*/ 	.byte	0x04, 0x28
        /*008e*/ 	.short	(.L_3291 - .L_3290)


	//   ....[0]....
.L_3290:
        /*0090*/ 	.word	0x00000f50


	//   ....[1]....
        /*0094*/ 	.word	0x00000f70


	//   ....[2]....
        /*0098*/ 	.word	0x00000f90


	//   ....[3]....
        /*009c*/ 	.word	0x00000fb0


	//   ....[4]....
        /*00a0*/ 	.word	0x00000fd0


	//   ....[5]....
        /*00a4*/ 	.word	0x00000ff0


	//   ....[6]....
        /*00a8*/ 	.word	0x00001010


	//   ....[7]....
        /*00ac*/ 	.word	0x00001030


	//   ....[8]....
        /*00b0*/ 	.word	0x00001050


	//   ....[9]....
        /*00b4*/ 	.word	0x00001070


	//   ....[10]....
        /*00b8*/ 	.word	0x000023d0


	//   ....[11]....
        /*00bc*/ 	.word	0x00002450


	//   ....[12]....
        /*00c0*/ 	.word	0x000024d0


	//   ....[13]....
        /*00c4*/ 	.word	0x00002540


	//   ....[14]....
        /*00c8*/ 	.word	0x000025c0


	//   ....[15]....
        /*00cc*/ 	.word	0x00002630


	//   ....[16]....
        /*00d0*/ 	.word	0x000026b0


	//   ....[17]....
        /*00d4*/ 	.word	0x00002720


	//   ....[18]....
        /*00d8*/ 	.word	0x000027a0


	//   ....[19]....
        /*00dc*/ 	.word	0x00002810


	//----- nvinfo : EIATTR_EXIT_INSTR_OFFSETS
	.align		4
.L_3291:
        /*00e0*/ 	.byte	0x04, 0x1c
        /*00e2*/ 	.short	(.L_3293 - .L_3292)


	//   ....[0]....
.L_3292:
        /*00e4*/ 	.word	0x00002370


	//----- nvinfo : EIATTR_MAX_THREADS
	.align		4
.L_3293:
        /*00e8*/ 	.byte	0x04, 0x05
        /*00ea*/ 	.short	(.L_3295 - .L_3294)
.L_3294:
        /*00ec*/ 	.word	0x00000080
        /*00f0*/ 	.word	0x00000001
        /*00f4*/ 	.word	0x00000001


	//----- nvinfo : EIATTR_CRS_STACK_SIZE
	.align		4
.L_3295:
        /*00f8*/ 	.byte	0x04, 0x1e
        /*00fa*/ 	.short	(.L_3297 - .L_3296)
.L_3296:
        /*00fc*/ 	.word	0x00000000
.L_3297:


//--------------------- .nv.info._ZN10layer_norm13ln_bwd_kernelINS_13Kernel_traitsIf6__halfS2_S2_fjLj1536ELj1ELj1ELj4ELj8ENS_18Kernel_traits_baseILj1536EfS2_S2_S2_fjLj128EEEEELb0ELb1ELb1ELb0EEEvNS_9BwdParamsE --------------------------
	.section	.nv.info._ZN10layer_norm13ln_bwd_kernelINS_13Kernel_traitsIf6__halfS2_S2_fjLj1536ELj1ELj1ELj4ELj8ENS_18Kernel_traits_baseILj1536EfS2_S2_S2_fjLj128EEEEELb0ELb1ELb1ELb0EEEvNS_9BwdParamsE,"",@"SHT_CUDA_INFO"
	.sectionflags	@""
	.align	4


	//----- nvinfo : EIATTR_CUDA_API_VERSION
	.align		4
        /*0000*/ 	.byte	0x04, 0x37
        /*0002*/ 	.short	(.L_3299 - .L_3298)
.L_3298:
        /*0004*/ 	.word	0x00000082


	//----- nvinfo : EIATTR_SW2861232_WAR
	.align		4
.L_3299:
        /*0008*/ 	.byte	0x01, 0x35
	.zero		2


	//----- nvinfo : EIATTR_PARAM_CBANK
	.align		4
        /*000c*/ 	.byte	0x04, 0x0a
        /*000e*/ 	.short	(.L_3301 - .L_3300)
	.align		4
.L_3300:
        /*0010*/ 	.word	index@(.nv.constant0._ZN10layer_norm13ln_bwd_kernelINS_13Kernel_traitsIf6__halfS2_S2_fjLj1536ELj1ELj1ELj4ELj8ENS_18Kernel_traits_baseILj1536EfS2_S2_S2_fjLj128EEEEELb0ELb1ELb1ELb0EEEvNS_9BwdParamsE)
        /*0014*/ 	.short	0x0160
        /*0016*/ 	.short	0x0128


	//----- nvinfo : EIATTR_CBANK_PARAM_SIZE
	.align		4
.L_3301:
        /*0018*/ 	.byte	0x03, 0x19
        /*001a*/ 	.short	0x0128


	//----- nvinfo : EIATTR_KPARAM_INFO
	.align		4
        /*001c*/ 	.byte	0x04, 0x17
        /*001e*/ 	.short	(.L_3303 - .L_3302)
.L_3302:
        /*0020*/ 	.word	0x00000000
        /*0024*/ 	.short	0x0000
        /*0026*/ 	.short	0x0000
        /*0028*/ 	.byte	0x00, 0xf0, 0xa1, 0x04


	//----- nvinfo : EIATTR_MAXREG_COUNT
	.align		4
.L_3303:
        /*002c*/ 	.byte	0x03, 0x1b
        /*002e*/ 	.short	0x00ff


	//----- nvinfo : EIATTR_NUM_BARRIERS
	.align		4
        /*0030*/ 	.byte	0x02, 0x4c
        /*0032*/ 	.byte	0x01
	.zero		1


	//----- nvinfo : EIATTR_MERCURY_ISA_VERSION
	.align		4
        /*0034*/ 	.byte	0x03, 0x5f
        /*0036*/ 	.short	0x0000


	//----- nvinfo : EIATTR_COOP_GROUP_MASK_REGIDS
	.align		4
        /*0038*/ 	.byte	0x04, 0x29
        /*003a*/ 	.short	(.L_3305 - .L_3304)


	//   ....[0]....
.L_3304:
        /*003c*/ 	.word	0xffffffff


	//   ....[1]....
        /*0040*/ 	.word	0xffffffff


	//   ....[2]....
        /*0044*/ 	.word	0xffffffff


	//   ....[3]....
        /*0048*/ 	.word	0xffffffff


	//   ....[4]....
        /*004c*/ 	.word	0xffffffff


	//   ....[5]....
        /*0050*/ 	.word	0xffffffff


	//   ....[6]....
        /*0054*/ 	.word	0xffffffff


	//   ....[7]....
        /*0058*/ 	.word	0xffffffff


	//   ....[8]....
        /*005c*/ 	.word	0xffffffff


	//   ....[9]....
        /*0060*/ 	.word	0xffffffff


	//   ....[10]....
        /*0064*/ 	.word	0xffffffff


	//   ....[11]....
        /*0068*/ 	.word	0xffffffff


	//   ....[12]....
        /*006c*/ 	.word	0xffffffff


	//   ....[13]....
        /*0070*/ 	.word	0xffffffff


	//   ....[14]....
        /*0074*/ 	.word	0xffffffff


	//   ....[15]....
        /*0078*/ 	.word	0xffffffff


	//   ....[16]....
        /*007c*/ 	.word	0xffffffff


	//   ....[17]....
        /*0080*/ 	.word	0xffffffff


	//   ....[18]....
        /*0084*/ 	.word	0xffffffff


	//   ....[19]....
        /*0088*/ 	.word	0xffffffff


	//----- nvinfo : EIATTR_COOP_GROUP_INSTR_OFFSETS
	.align		4
.L_3305:
        /*008c*/ 	.byte	0x04, 0x28
        /*008e*/ 	.short	(.L_3307 - .L_3306)


	//   ....[0]....
.L_3306:
        /*0090*/ 	.word	0x00001160


	//   ....[1]....
        /*0094*/ 	.word	0x00001180


	//   ....[2]....
        /*0098*/ 	.word	0x000011a0


	//   ....[3]....
        /*009c*/ 	.word	0x000011c0


	//   ....[4]....
        /*00a0*/ 	.word	0x000011e0


	//   ....[5]....
        /*00a4*/ 	.word	0x00001200


	//   ....[6]....
        /*00a8*/ 	.word	0x00001220


	//   ....[7]....
        /*00ac*/ 	.word	0x00001240


	//   ....[8]....
        /*00b0*/ 	.word	0x00001260


	//   ....[9]....
        /*00b4*/ 	.word	0x00001280


	//   ....[10]....
        /*00b8*/ 	.word	0x00002ef0


	//   ....[11]....
        /*00bc*/ 	.word	0x00002f70


	//   ....[12]....
        /*00c0*/ 	.word	0x00002ff0


	//   ....[13]....
        /*00c4*/ 	.word	0x00003060


	//   ....[14]....
        /*00c8*/ 	.word	0x000030e0


	//   ....[15]....
        /*00cc*/ 	.word	0x00003150


	//   ....[16]....
        /*00d0*/ 	.word	0x000031d0


	//   ....[17]....
        /*00d4*/ 	.word	0x00003240


	//   ....[18]....
        /*00d8*/ 	.word	0x000032c0


	//   ....[19]....
        /*00dc*/ 	.word	0x00003330


	//----- nvinfo : EIATTR_EXIT_INSTR_OFFSETS
	.align		4
.L_3307:
        /*00e0*/ 	.byte	0x04, 0x1c
        /*00e2*/ 	.short	(.L_3309 - .L_3308)


	//   ....[0]....
.L_3308:
        /*00e4*/ 	.word	0x00002e10


	//   ....[1]....
        /*00e8*/ 	.word	0x00002e90


	//----- nvinfo : EIATTR_MAX_THREADS
	.align		4
.L_3309:
        /*00ec*/ 	.byte	0x04, 0x05
        /*00ee*/ 	.short	(.L_3311 - .L_3310)
.L_3310:
        /*00f0*/ 	.word	0x00000080
        /*00f4*/ 	.word	0x00000001
        /*00f8*/ 	.word	0x00000001


	//----- nvinfo : EIATTR_CRS_STACK_SIZE
	.align		4
.L_3311:
        /*00fc*/ 	.byte	0x04, 0x1e
        /*00fe*/ 	.short	(.L_3313 - .L_3312)
.L_3312:
        /*0100*/ 	.word	0x00000000
.L_3313:


//--------------------- .nv.info._ZN10layer_norm13ln_bwd_kernelINS_13Kernel_traitsIf6__halfS2_S2_fjLj1536ELj1ELj1ELj4ELj8ENS_18Kernel_traits_baseILj1536EfS2_S2_S2_fjLj128EEEEELb0ELb1ELb1ELb1EEEvNS_9BwdParamsE --------------------------
	.section	.nv.info._ZN10layer_norm13ln_bwd_kernelINS_13Kernel_traitsIf6__halfS2_S2_fjLj1536ELj1ELj1ELj4ELj8ENS_18Kernel_traits_baseILj1536EfS2_S2_S2_fjLj128EEEEELb0ELb1ELb1ELb1EEEvNS_9BwdParamsE,"",@"SHT_CUDA_INFO"
	.sectionflags	@""
	.align	4


	//----- nvinfo : EIATTR_CUDA_API_VERSION
	.align		4
        /*0000*/ 	.byte	0x04, 0x37
        /*0002*/ 	.short	(.L_3315 - .L_3314)
.L_3314:
        /*0004*/ 	.word	0x00000082


	//----- nvinfo : EIATTR_SW2861232_WAR
	.align		4
.L_3315:
        /*0008*/ 	.byte	0x01, 0x35
	.zero		2


	//----- nvinfo : EIATTR_PARAM_CBANK
	.align		4
        /*000c*/ 	.byte	0x04, 0x0a
        /*000e*/ 	.short	(.L_3317 - .L_3316)
	.align		4
.L_3316:
        /*0010*/ 	.word	index@(.nv.constant0._ZN10layer_norm13ln_bwd_kernelINS_13Kernel_traitsIf6__halfS2_S2_fjLj1536ELj1ELj1ELj4ELj8ENS_18Kernel_traits_baseILj1536EfS2_S2_S2_fjLj128EEEEELb0ELb1ELb1ELb1EEEvNS_9BwdParamsE)
        /*0014*/ 	.short	0x0160
        /*0016*/ 	.short	0x0128


	//----- nvinfo : EIATTR_CBANK_PARAM_SIZE
	.align		4
.L_3317:
        /*0018*/ 	.byte	0x03, 0x19
        /*001a*/ 	.short	0x0128


	//----- nvinfo : EIATTR_KPARAM_INFO
	.align		4
        /*001c*/ 	.byte	0x04, 0x17
        /*001e*/ 	.short	(.L_3319 - .L_3318)
.L_3318:
        /*0020*/ 	.word	0x00000000
        /*0024*/ 	.short	0x0000
        /*0026*/ 	.short	0x0000
        /*0028*/ 	.byte	0x00, 0xf0, 0xa1, 0x04


	//----- nvinfo : EIATTR_MAXREG_COUNT
	.align		4
.L_3319:
        /*002c*/ 	.byte	0x03, 0x1b
        /*002e*/ 	.short	0x00ff


	//----- nvinfo : EIATTR_NUM_BARRIERS
	.align		4
        /*0030*/ 	.byte	0x02, 0x4c
        /*0032*/ 	.byte	0x01
	.zero		1


	//----- nvinfo : EIATTR_MERCURY_ISA_VERSION
	.align		4
        /*0034*/ 	.byte	0x03, 0x5f
        /*0036*/ 	.short	0x0000


	//----- nvinfo : EIATTR_COOP_GROUP_MASK_REGIDS
	.align		4
        /*0038*/ 	.byte	0x04, 0x29
        /*003a*/ 	.short	(.L_3321 - .L_3320)


	//   ....[0]....
.L_3320:
        /*003c*/ 	.word	0xffffffff


	//   ....[1]....
        /*0040*/ 	.word	0xffffffff


	//   ....[2]....
        /*0044*/ 	.word	0xffffffff


	//   ....[3]....
        /*0048*/ 	.word	0xffffffff


	//   ....[4]....
        /*004c*/ 	.word	0xffffffff


	//   ....[5]....
        /*0050*/ 	.word	0xffffffff


	//   ....[6]....
        /*0054*/ 	.word	0xffffffff


	//   ....[7]....
        /*0058*/ 	.word	0xffffffff


	//   ....[8]....
        /*005c*/ 	.word	0xffffffff


	//   ....[9]....
        /*0060*/ 	.word	0xffffffff


	//   ....[10]....
        /*0064*/ 	.word	0xffffffff


	//   ....[11]....
        /*0068*/ 	.word	0xffffffff


	//   ....[12]....
        /*006c*/ 	.word	0xffffffff


	//   ....[13]....
        /*0070*/ 	.word	0xffffffff


	//   ....[14]....
        /*0074*/ 	.word	0xffffffff


	//   ....[15]....
        /*0078*/ 	.word	0xffffffff


	//   ....[16]....
        /*007c*/ 	.word	0xffffffff


	//   ....[17]....
        /*0080*/ 	.word	0xffffffff


	//   ....[18]....
        /*0084*/ 	.word	0xffffffff


	//   ....[19]....
        /*0088*/ 	.word	0xffffffff


	//----- nvinfo : EIATTR_COOP_GROUP_INSTR_OFFSETS
	.align		4
.L_3321:
        /*008c*/ 	.byte	0x04, 0x28
        /*008e*/ 	.short	(.L_3323 - .L_3322)


	//   ....[0]....
.L_3322:
        /*0090*/ 	.word	0x00000fb0


	//   ....[1]....
        /*0094*/ 	.word	0x00000fd0


	//   ....[2]....
        /*0098*/ 	.word	0x00000ff0


	//   ....[3]....
        /*009c*/ 	.word	0x00001010


	//   ....[4]....
        /*00a0*/ 	.word	0x00001030


	//   ....[5]....
        /*00a4*/ 	.word	0x00001050


	//   ....[6]....
        /*00a8*/ 	.word	0x00001070


	//   ....[7]....
        /*00ac*/ 	.word	0x00001090


	//   ....[8]....
        /*00b0*/ 	.word	0x000010b0


	//   ....[9]....
        /*00b4*/ 	.word	0x000010d0


	//   ....[10]....
        /*00b8*/ 	.word	0x00002ab0


	//   ....[11]....
        /*00bc*/ 	.word	0x00002b30


	//   ....[12]....
        /*00c0*/ 	.word	0x00002bb0


	//   ....[13]....
        /*00c4*/ 	.word	0x00002c20


	//   ....[14]....
        /*00c8*/ 	.word	0x00002ca0


	//   ....[15]....
        /*00cc*/ 	.word	0x00002d10


	//   ....[16]....
        /*00d0*/ 	.word	0x00002d90


	//   ....[17]....
        /*00d4*/ 	.word	0x00002e00


	//   ....[18]....
        /*00d8*/ 	.word	0x00002e80


	//   ....[19]....
        /*00dc*/ 	.word	0x00002ef0


	//----- nvinfo : EIATTR_EXIT_INSTR_OFFSETS
	.align		4
.L_3323:
        /*00e0*/ 	.byte	0x04, 0x1c
        /*00e2*/ 	.short	(.L_3325 - .L_3324)


	//   ....[0]....
.L_3324:
        /*00e4*/ 	.word	0x00002a50


	//----- nvinfo : EIATTR_MAX_THREADS
	.align		4
.L_3325:
        /*00e8*/ 	.byte	0x04, 0x05
        /*00ea*/ 	.short	(.L_3327 - .L_3326)
.L_3326:
        /*00ec*/ 	.word	0x00000080
        /*00f0*/ 	.word	0x00000001
        /*00f4*/ 	.word	0x00000001


	//----- nvinfo : EIATTR_CRS_STACK_SIZE
	.align		4
.L_3327:
        /*00f8*/ 	.byte	0x04, 0x1e
        /*00fa*/ 	.short	(.L_3329 - .L_3328)
.L_3328:
        /*00fc*/ 	.word	0x00000000
.L_3329:


//--------------------- .nv.info._ZN10layer_norm13ln_bwd_kernelINS_13Kernel_traitsIf6__halfS2_S2_fjLj1536ELj1ELj1ELj4ELj8ENS_18Kernel_traits_baseILj1536EfS2_S2_S2_fjLj128EEEEELb1ELb0ELb0ELb0EEEvNS_9BwdParamsE --------------------------
	.section	.nv.info._ZN10layer_norm13ln_bwd_kernelINS_13Kernel_traitsIf6__halfS2_S2_fjLj1536ELj1ELj1ELj4ELj8ENS_18Kernel_traits_baseILj1536EfS2_S2_S2_fjLj128EEEEELb1ELb0ELb0ELb0EEEvNS_9BwdParamsE,"",@"SHT_CUDA_INFO"
	.sectionflags	@""
	.align	4


	//----- nvinfo : EIATTR_CUDA_API_VERSION
	.align		4
        /*0000*/ 	.byte	0x04, 0x37
        /*0002*/ 	.short	(.L_3331 - .L_3330)
.L_3330:
        /*0004*/ 	.word	0x00000082


	//----- nvinfo : EIATTR_SW2861232_WAR
	.align		4
.L_3331:
        /*0008*/ 	.byte	0x01, 0x35
	.zero		2


	//----- nvinfo : EIATTR_PARAM_CBANK
	.align		4
        /*000c*/ 	.byte	0x04, 0x0a
        /*000e*/ 	.short	(.L_3333 - .L_3332)
	.align		4
.L_3332:
        /*0010*/ 	.word	index@(.nv.constant0._ZN10layer_norm13ln_bwd_kernelINS_13Kernel_traitsIf6__halfS2_S2_fjLj1536ELj1ELj1ELj4ELj8ENS_18Kernel_traits_baseILj1536EfS2_S2_S2_fjLj128EEEEELb1ELb0ELb0ELb0EEEvNS_9BwdParamsE)
        /*0014*/ 	.short	0x0160
        /*0016*/ 	.short	0x0128


	//----- nvinfo : EIATTR_CBANK_PARAM_SIZE
	.align		4
.L_3333:
        /*0018*/ 	.byte	0x03, 0x19
        /*001a*/ 	.short	0x0128


	//----- nvinfo : EIATTR_KPARAM_INFO
	.align		4
        /*001c*/ 	.byte	0x04, 0x17
        /*001e*/ 	.short	(.L_3335 - .L_3334)
.L_3334:
        /*0020*/ 	.word	0x00000000
        /*0024*/ 	.short	0x0000
        /*0026*/ 	.short	0x0000
        /*0028*/ 	.byte	0x00, 0xf0, 0xa1, 0x04


	//----- nvinfo : EIATTR_MAXREG_COUNT
	.align		4
.L_3335:
        /*002c*/ 	.byte	0x03, 0x1b
        /*002e*/ 	.short	0x00ff


	//----- nvinfo : EIATTR_NUM_BARRIERS
	.align		4
        /*0030*/ 	.byte	0x02, 0x4c
        /*0032*/ 	.byte	0x01
	.zero		1


	//----- nvinfo : EIATTR_MERCURY_ISA_VERSION
	.align		4
        /*0034*/ 	.byte	0x03, 0x5f
        /*0036*/ 	.short	0x0000


	//----- nvinfo : EIATTR_COOP_GROUP_MASK_REGIDS
	.align		4
        /*0038*/ 	.byte	0x04, 0x29
        /*003a*/ 	.short	(.L_3337 - .L_3336)


	//   ....[0]....
.L_3336:
        /*003c*/ 	.word	0xffffffff


	//   ....[1]....
        /*0040*/ 	.word	0xffffffff


	//   ....[2]....
        /*0044*/ 	.word	0xffffffff


	//   ....[3]....
        /*0048*/ 	.word	0xffffffff


	//   ....[4]....
        /*004c*/ 	.word	0xffffffff


	//   ....[5]....
        /*0050*/ 	.word	0xffffffff


	//   ....[6]....
        /*0054*/ 	.word	0xffffffff


	//   ....[7]....
        /*0058*/ 	.word	0xffffffff


	//   ....[8]....
        /*005c*/ 	.word	0xffffffff


	//   ....[9]....
        /*0060*/ 	.word	0xffffffff


	//   ....[10]....
        /*0064*/ 	.word	0xffffffff


	//   ....[11]....
        /*0068*/ 	.word	0xffffffff


	//   ....[12]....
        /*006c*/ 	.word	0xffffffff


	//   ....[13]....
        /*0070*/ 	.word	0xffffffff


	//   ....[14]....
        /*0074*/ 	.word	0xffffffff


	//   ....[15]....
        /*0078*/ 	.word	0xffffffff


	//   ....[16]....
        /*007c*/ 	.word	0xffffffff


	//   ....[17]....
        /*0080*/ 	.word	0xffffffff


	//   ....[18]....
        /*0084*/ 	.word	0xffffffff


	//   ....[19]....
        /*0088*/ 	.word	0xffffffff


	//----- nvinfo : EIATTR_COOP_GROUP_INSTR_OFFSETS
	.align		4
.L_3337:
        /*008c*/ 	.byte	0x04, 0x28
        /*008e*/ 	.short	(.L_3339 - .L_3338)


	//   ....[0]....
.L_3338:
        /*0090*/ 	.word	0x00000f90


	//   ....[1]....
        /*0094*/ 	.word	0x00000fb0


	//   ....[2]....
        /*0098*/ 	.word	0x00000fd0


	//   ....[3]....
        /*009c*/ 	.word	0x00000ff0


	//   ....[4]....
        /*00a0*/ 	.word	0x00001010


	//   ....[5]....
        /*00a4*/ 	.word	0x00001030


	//   ....[6]....
        /*00a8*/ 	.word	0x00001050


	//   ....[7]....
        /*00ac*/ 	.word	0x00001070


	//   ....[8]....
        /*00b0*/ 	.word	0x00001090


	//   ....[9]....
        /*00b4*/ 	.word	0x000010b0


	//   ....[10]....
        /*00b8*/ 	.word	0x000022f0


	//   ....[11]....
        /*00bc*/ 	.word	0x00002370


	//   ....[12]....
        /*00c0*/ 	.word	0x000023f0


	//   ....[13]....
        /*00c4*/ 	.word	0x00002460


	//   ....[14]....
        /*00c8*/ 	.word	0x000024e0


	//   ....[15]....
        /*00cc*/ 	.word	0x00002550


	//   ....[16]....
        /*00d0*/ 	.word	0x000025d0


	//   ....[17]....
        /*00d4*/ 	.word	0x00002640


	//   ....[18]....
        /*00d8*/ 	.word	0x000026c0


	//   ....[19]....
        /*00dc*/ 	.word	0x00002730


	//----- nvinfo : EIATTR_EXIT_INSTR_OFFSETS
	.align		4
.L_3339:
        /*00e0*/ 	.byte	0x04, 0x1c
        /*00e2*/ 	.short	(.L_3341 - .L_3340)


	//   ....[0]....
.L_3340:
        /*00e4*/ 	.word	0x00002230


	//   ....[1]....
        /*00e8*/ 	.word	0x00002290


	//----- nvinfo : EIATTR_MAX_THREADS
	.align		4
.L_3341:
        /*00ec*/ 	.byte	0x04, 0x05
        /*00ee*/ 	.short	(.L_3343 - .L_3342)
.L_3342:
        /*00f0*/ 	.word	0x00000080
        /*00f4*/ 	.word	0x00000001
        /*00f8*/ 	.word	0x00000001


	//----- nvinfo : EIATTR_CRS_STACK_SIZE
	.align		4
.L_3343:
        /*00fc*/ 	.byte	0x04, 0x1e
        /*00fe*/ 	.short	(.L_3345 - .L_3344)
.L_3344:
        /*0100*/ 	.word	0x00000000
.L_3345:


//--------------------- .nv.info._ZN10layer_norm13ln_bwd_kernelINS_13Kernel_traitsIf6__halfS2_S2_fjLj1536ELj1ELj1ELj4ELj8ENS_18Kernel_traits_baseILj1536EfS2_S2_S2_fjLj128EEEEELb1ELb0ELb0ELb1EEEvNS_9BwdParamsE --------------------------
	.section	.nv.info._ZN10layer_norm13ln_bwd_kernelINS_13Kernel_traitsIf6__halfS2_S2_fjLj1536ELj1ELj1ELj4ELj8ENS_18Kernel_traits_baseILj1536EfS2_S2_S2_fjLj128EEEEELb1ELb0ELb0ELb1EEEvNS_9BwdParamsE,"",@"SHT_CUDA_INFO"
	.sectionflags	@""
	.align	4


	//----- nvinfo : EIATTR_CUDA_API_VERSION
	.align		4
        /*0000*/ 	.byte	0x04, 0x37
        /*0002*/ 	.short	(.L_3347 - .L_3346)
.L_3346:
        /*0004*/ 	.word	0x00000082


	//----- nvinfo : EIATTR_SW2861232_WAR
	.align		4
.L_3347:
        /*0008*/ 	.byte	0x01, 0x35
	.zero		2


	//----- nvinfo : EIATTR_PARAM_CBANK
	.align		4
        /*000c*/ 	.byte	0x04, 0x0a
        /*000e*/ 	.short	(.L_3349 - .L_3348)
	.align		4
.L_3348:
        /*0010*/ 	.word	index@(.nv.constant0._ZN10layer_norm13ln_bwd_kernelINS_13Kernel_traitsIf6__halfS2_S2_fjLj1536ELj1ELj1ELj4ELj8ENS_18Kernel_traits_baseILj1536EfS2_S2_S2_fjLj128EEEEELb1ELb0ELb0ELb1EEEvNS_9BwdParamsE)
        /*0014*/ 	.short	0x0160
        /*0016*/ 	.short	0x0128


	//----- nvinfo : EIATTR_CBANK_PARAM_SIZE
	.align		4
.L_3349:
        /*0018*/ 	.byte	0x03, 0x19
        /*001a*/ 	.short	0x0128


	//----- nvinfo : EIATTR_KPARAM_INFO
	.align		4
        /*001c*/ 	.byte	0x04, 0x17
        /*001e*/ 	.short	(.L_3351 - .L_3350)
.L_3350:
        /*0020*/ 	.word	0x00000000
        /*0024*/ 	.short	0x0000
        /*0026*/ 	.short	0x0000
        /*0028*/ 	.byte	0x00, 0xf0, 0xa1, 0x04


	//----- nvinfo : EIATTR_MAXREG_COUNT
	.align		4
.L_3351:
        /*002c*/ 	.byte	0x03, 0x1b
        /*002e*/ 	.short	0x00ff


	//----- nvinfo : EIATTR_NUM_BARRIERS
	.align		4
        /*0030*/ 	.byte	0x02, 0x4c
        /*0032*/ 	.byte	0x01
	.zero		1


	//----- nvinfo : EIATTR_MERCURY_ISA_VERSION
	.align		4
        /*0034*/ 	.byte	0x03, 0x5f
        /*0036*/ 	.short	0x0000


	//----- nvinfo : EIATTR_COOP_GROUP_MASK_REGIDS
	.align		4
        /*0038*/ 	.byte	0x04, 0x29
        /*003a*/ 	.short	(.L_3353 - .L_3352)


	//   ....[0]....
.L_3352:
        /*003c*/ 	.word	0xffffffff


	//   ....[1]....
        /*0040*/ 	.word	0xffffffff


	//   ....[2]....
        /*0044*/ 	.word	0xffffffff


	//   ....[3]....
        /*0048*/ 	.word	0xffffffff


	//   ....[4]....
        /*004c*/ 	.word	0xffffffff


	//   ....[5]....
        /*0050*/ 	.word	0xffffffff


	//   ....[6]....
        /*0054*/ 	.word	0xffffffff


	//   ....[7]....
        /*0058*/ 	.word	0xffffffff


	//   ....[8]....
        /*005c*/ 	.word	0xffffffff


	//   ....[9]....
        /*0060*/ 	.word	0xffffffff


	//   ....[10]....
        /*0064*/ 	.word	0xffffffff


	//   ....[11]....
        /*0068*/ 	.word	0xffffffff


	//   ....[12]....
        /*006c*/ 	.word	0xffffffff


	//   ....[13]....
        /*0070*/ 	.word	0xffffffff


	//   ....[14]....
        /*0074*/ 	.word	0xffffffff


	//   ....[15]....
        /*0078*/ 	.word	0xffffffff


	//   ....[16]....
        /*007c*/ 	.word	0xffffffff


	//   ....[17]....
        /*0080*/ 	.word	0xffffffff


	//   ....[18]....
        /*0084*/ 	.word	0xffffffff


	//   ....[19]....
        /*0088*/ 	.word	0xffffffff


	//----- nvinfo : EIATTR_COOP_GROUP_INSTR_OFFSETS
	.align		4
.L_3353:
        /*008c*/ 	.byte	0x04, 0x28
        /*008e*/ 	.short	(.L_3355 - .L_3354)


	//   ....[0]....
.L_3354:
        /*0090*/ 	.word	0x00000e60


	//   ....[1]....
        /*0094*/ 	.word	0x00000e80


	//   ....[2]....
        /*0098*/ 	.word	0x00000ea0


	//   ....[3]....
        /*009c*/ 	.word	0x00000ec0


	//   ....[4]....
        /*00a0*/ 	.word	0x00000ee0


	//   ....[5]....
        /*00a4*/ 	.word	0x00000f00


	//   ....[6]....
        /*00a8*/ 	.word	0x00000f20


	//   ....[7]....
        /*00ac*/ 	.word	0x00000f40


	//   ....[8]....
        /*00b0*/ 	.word	0x00000f60


	//   ....[9]....
        /*00b4*/ 	.word	0x00000f80


	//   ....[10]....
        /*00b8*/ 	.word	0x00002140


	//   ....[11]....
        /*00bc*/ 	.word	0x000021c0


	//   ....[12]....
        /*00c0*/ 	.word	0x00002240


	//   ....[13]....
        /*00c4*/ 	.word	0x000022b0


	//   ....[14]....
        /*00c8*/ 	.word	0x00002330


	//   ....[15]....
        /*00cc*/ 	.word	0x000023a0


	//   ....[16]....
        /*00d0*/ 	.word	0x00002420


	//   ....[17]....
        /*00d4*/ 	.word	0x00002490


	//   ....[18]....
        /*00d8*/ 	.word	0x00002510


	//   ....[19]....
        /*00dc*/ 	.word	0x00002580


	//----- nvinfo : EIATTR_EXIT_INSTR_OFFSETS
	.align		4
.L_3355:
        /*00e0*/ 	.byte	0x04, 0x1c
        /*00e2*/ 	.short	(.L_3357 - .L_3356)


	//   ....[0]....
.L_3356:
        /*00e4*/ 	.word	0x000020e0


	//----- nvinfo : EIATTR_MAX_THREADS
	.align		4
.L_3357:
        /*00e8*/ 	.byte	0x04, 0x05
        /*00ea*/ 	.short	(.L_3359 - .L_3358)
.L_3358:
        /*00ec*/ 	.word	0x00000080
        /*00f0*/ 	.word	0x00000001
        /*00f4*/ 	.word	0x00000001


	//----- nvinfo : EIATTR_CRS_STACK_SIZE
	.align		4
.L_3359:
        /*00f8*/ 	.byte	0x04, 0x1e
        /*00fa*/ 	.short	(.L_3361 - .L_3360)
.L_3360:
        /*00fc*/ 	.word	0x00000000
.L_3361:


//--------------------- .nv.info._ZN10layer_norm22ln_bwd_finalize_kernelINS_22Kernel_traits_finalizeILj1536Ef6__halfS2_S2_fjLb0ELj1024ELj4ENS_18Kernel_traits_baseILj1536EfS2_S2_S2_fjLj1024EEEEELb0ELb0EEEvNS_9BwdParamsE --------------------------
	.section	.nv.info._ZN10layer_norm22ln_bwd_finalize_kernelINS_22Kernel_traits_finalizeILj1536Ef6__halfS2_S2_fjLb0ELj1024ELj4ENS_18Kernel_traits_baseILj1536EfS2_S2_S2_fjLj1024EEEEELb0ELb0EEEvNS_9BwdParamsE,"",@"SHT_CUDA_INFO"
	.sectionflags	@""
	.align	4


	//----- nvinfo : EIATTR_CUDA_API_VERSION
	.align		4
        /*0000*/ 	.byte	0x04, 0x37
        /*0002*/ 	.short	(.L_3363 - .L_3362)
.L_3362:
        /*0004*/ 	.word	0x00000082


	//----- nvinfo : EIATTR_SW2861232_WAR
	.align		4
.L_3363:
        /*0008*/ 	.byte	0x01, 0x35
	.zero		2


	//----- nvinfo : EIATTR_PARAM_CBANK
	.align		4
        /*000c*/ 	.byte	0x04, 0x0a
        /*000e*/ 	.short	(.L_3365 - .L_3364)
	.align		4
.L_3364:
        /*0010*/ 	.word	index@(.nv.constant0._ZN10layer_norm22ln_bwd_finalize_kernelINS_22Kernel_traits_finalizeILj1536Ef6__halfS2_S2_fjLb0ELj1024ELj4ENS_18Kernel_traits_baseILj1536EfS2_S2_S2_fjLj1024EEEEELb0ELb0EEEvNS_9BwdParamsE)
        /*0014*/ 	.short	0x0160
        /*0016*/ 	.short	0x0128


	//----- nvinfo : EIATTR_CBANK_PARAM_SIZE
	.align		4
.L_3365:
        /*0018*/ 	.byte	0x03, 0x19
        /*001a*/ 	.short	0x0128


	//----- nvinfo : EIATTR_KPARAM_INFO
	.align		4
        /*001c*/ 	.byte	0x04, 0x17
        /*001e*/ 	.short	(.L_3367 - .L_3366)
.L_3366:
        /*0020*/ 	.word	0x00000000
        /*0024*/ 	.short	0x0000
        /*0026*/ 	.short	0x0000
        /*0028*/ 	.byte	0x00, 0xf0, 0xa1, 0x04


	//----- nvinfo : EIATTR_MAXREG_COUNT
	.align		4
.L_3367:
        /*002c*/ 	.byte	0x03, 0x1b
        /*002e*/ 	.short	0x0040


	//----- nvinfo : EIATTR_NUM_BARRIERS
	.align		4
        /*0030*/ 	.byte	0x02, 0x4c
        /*0032*/ 	.byte	0x01
	.zero		1


	//----- nvinfo : EIATTR_MERCURY_ISA_VERSION
	.align		4
        /*0034*/ 	.byte	0x03, 0x5f
        /*0036*/ 	.short	0x0000


	//----- nvinfo : EIATTR_COOP_GROUP_MASK_REGIDS
	.align		4
        /*0038*/ 	.byte	0x04, 0x29
        /*003a*/ 	.short	(.L_3369 - .L_3368)


	//   ....[0]....
.L_3368:
        /*003c*/ 	.word	0xffffffff


	//   ....[1]....
        /*0040*/ 	.word	0xffffffff


	//   ....[2]....
        /*0044*/ 	.word	0xffffffff


	//   ....[3]....
        /*0048*/ 	.word	0xffffffff


	//   ....[4]....
        /*004c*/ 	.word	0xffffffff


	//   ....[5]....
        /*0050*/ 	.word	0xffffffff


	//   ....[6]....
        /*0054*/ 	.word	0xffffffff


	//   ....[7]....
        /*0058*/ 	.word	0xffffffff


	//   ....[8]....
        /*005c*/ 	.word	0xffffffff


	//   ....[9]....
        /*0060*/ 	.word	0xffffffff


	//   ....[10]....
        /*0064*/ 	.word	0xffffffff


	//   ....[11]....
        /*0068*/ 	.word	0xffffffff


	//   ....[12]....
        /*006c*/ 	.word	0xffffffff


	//   ....[13]....
        /*0070*/ 	.word	0xffffffff


	//   ....[14]....
        /*0074*/ 	.word	0xffffffff


	//   ....[15]....
        /*0078*/ 	.word	0xffffffff


	//   ....[16]....
        /*007c*/ 	.word	0xffffffff


	//   ....[17]....
        /*0080*/ 	.word	0xffffffff


	//   ....[18]....
        /*0084*/ 	.word	0xffffffff


	//   ....[19]....
        /*0088*/ 	.word	0xffffffff


	//----- nvinfo : EIATTR_COOP_GROUP_INSTR_OFFSETS
	.align		4
.L_3369:
        /*008c*/ 	.byte	0x04, 0x28
        /*008e*/ 	.short	(.L_3371 - .L_3370)


	//   ....[0]....
.L_3370:
        /*0090*/ 	.word	0x00000820


	//   ....[1]....
        /*0094*/ 	.word	0x00000850


	//   ....[2]....
        /*0098*/ 	.word	0x00000860


	//   ....[3]....
        /*009c*/ 	.word	0x00000890


	//   ....[4]....
        /*00a0*/ 	.word	0x000008a0


	//   ....[5]....
        /*00a4*/ 	.word	0x000008d0


	//   ....[6]....
        /*00a8*/ 	.word	0x000008f0


	//   ....[7]....
        /*00ac*/ 	.word	0x00000900


	//   ....[8]....
        /*00b0*/ 	.word	0x00000930


	//   ....[9]....
        /*00b4*/ 	.word	0x00000940


	//   ....[10]....
        /*00b8*/ 	.word	0x00000b30


	//   ....[11]....
        /*00bc*/ 	.word	0x00000ba0


	//   ....[12]....
        /*00c0*/ 	.word	0x00000c00


	//   ....[13]....
        /*00c4*/ 	.word	0x00000c60


	//   ....[14]....
        /*00c8*/ 	.word	0x00000cd0


	//   ....[15]....
        /*00cc*/ 	.word	0x00000d40


	//   ....[16]....
        /*00d0*/ 	.word	0x00000da0


	//   ....[17]....
        /*00d4*/ 	.word	0x00000e00


	//   ....[18]....
        /*00d8*/ 	.word	0x00000e60


	//   ....[19]....
        /*00dc*/ 	.word	0x00000ec0


	//----- nvinfo : EIATTR_EXIT_INSTR_OFFSETS
	.align		4
.L_3371:
        /*00e0*/ 	.byte	0x04, 0x1c
        /*00e2*/ 	.short	(.L_3373 - .L_3372)


	//   ....[0]....
.L_3372:
        /*00e4*/ 	.word	0x00000070


	//   ....[1]....
        /*00e8*/ 	.word	0x00000ad0


	//----- nvinfo : EIATTR_MAX_THREADS
	.align		4
.L_3373:
        /*00ec*/ 	.byte	0x04, 0x05
        /*00ee*/ 	.short	(.L_3375 - .L_3374)
.L_3374:
        /*00f0*/ 	.word	0x00000400
        /*00f4*/ 	.word	0x00000001
        /*00f8*/ 	.word	0x00000001


	//----- nvinfo : EIATTR_CRS_STACK_SIZE
	.align		4
.L_3375:
        /*00fc*/ 	.byte	0x04, 0x1e
        /*00fe*/ 	.short	(.L_3377 - .L_3376)
.L_3376:
        /*0100*/ 	.word	0x00000000
.L_3377:


//--------------------- .nv.info._ZN10layer_norm13ln_bwd_kernelINS_13Kernel_traitsIf6__halfS2_S2_fjLj1536ELj1ELj1ELj4ELj8ENS_18Kernel_traits_baseILj1536EfS2_S2_S2_fjLj128EEEEELb1ELb0ELb1ELb0EEEvNS_9BwdParamsE --------------------------
	.section	.nv.info._ZN10layer_norm13ln_bwd_kernelINS_13Kernel_traitsIf6__halfS2_S2_fjLj1536ELj1ELj1ELj4ELj8ENS_18Kernel_traits_baseILj1536EfS2_S2_S2_fjLj128EEEEELb1ELb0ELb1ELb0EEEvNS_9BwdParamsE,"",@"SHT_CUDA_INFO"
	.sectionflags	@""
	.align	4


	//----- nvinfo : EIATTR_CUDA_API_VERSION
	.align		4
        /*0000*/ 	.byte	0x04, 0x37
        /*0002*/ 	.short	(.L_3379 - .L_3378)
.L_3378:
        /*0004*/ 	.word	0x00000082


	//----- nvinfo : EIATTR_SW2861232_WAR
	.align		4
.L_3379:
        /*0008*/ 	.byte	0x01, 0x35
	.zero		2


	//----- nvinfo : EIATTR_PARAM_CBANK
	.align		4
        /*000c*/ 	.byte	0x04, 0x0a
        /*000e*/ 	.short	(.L_3381 - .L_3380)
	.align		4
.L_3380:
        /*0010*/ 	.word	index@(.nv.constant0._ZN10layer_norm13ln_bwd_kernelINS_13Kernel_traitsIf6__halfS2_S2_fjLj1536ELj1ELj1ELj4ELj8ENS_18Kernel_traits_baseILj1536EfS2_S2_S2_fjLj128EEEEELb1ELb0ELb1ELb0EEEvNS_9BwdParamsE)
        /*0014*/ 	.short	0x0160
        /*0016*/ 	.short	0x0128


	//----- nvinfo : EIATTR_CBANK_PARAM_SIZE
	.align		4
.L_3381:
        /*0018*/ 	.byte	0x03, 0x19
        /*001a*/ 	.short	0x0128


	//----- nvinfo : EIATTR_KPARAM_INFO
	.align		4
        /*001c*/ 	.byte	0x04, 0x17
        /*001e*/ 	.short	(.L_3383 - .L_3382)
.L_3382:
        /*0020*/ 	.word	0x00000000
        /*0024*/ 	.short	0x0000
        /*0026*/ 	.short	0x0000
        /*0028*/ 	.byte	0x00, 0xf0, 0xa1, 0x04


	//----- nvinfo : EIATTR_MAXREG_COUNT
	.align		4
.L_3383:
        /*002c*/ 	.byte	0x03, 0x1b
        /*002e*/ 	.short	0x00ff


	//----- nvinfo : EIATTR_NUM_BARRIERS
	.align		4
        /*0030*/ 	.byte	0x02, 0x4c
        /*0032*/ 	.byte	0x01
	.zero		1


	//----- nvinfo : EIATTR_MERCURY_ISA_VERSION
	.align		4
        /*0034*/ 	.byte	0x03, 0x5f
        /*0036*/ 	.short	0x0000


	//----- nvinfo : EIATTR_COOP_GROUP_MASK_REGIDS
	.align		4
        /*0038*/ 	.byte	0x04, 0x29
        /*003a*/ 	.short	(.L_3385 - .L_3384)


	//   ....[0]....
.L_3384:
        /*003c*/ 	.word	0xffffffff


	//   ....[1]....
        /*0040*/ 	.word	0xffffffff


	//   ....[2]....
        /*0044*/ 	.word	0xffffffff


	//   ....[3]....
        /*0048*/ 	.word	0xffffffff


	//   ....[4]....
        /*004c*/ 	.word	0xffffffff


	//   ....[5]....
        /*0050*/ 	.word	0xffffffff


	//   ....[6]....
        /*0054*/ 	.word	0xffffffff


	//   ....[7]....
        /*0058*/ 	.word	0xffffffff


	//   ....[8]....
        /*005c*/ 	.word	0xffffffff


	//   ....[9]....
        /*0060*/ 	.word	0xffffffff


	//   ....[10]....
        /*0064*/ 	.word	0xffffffff


	//   ....[11]....
        /*0068*/ 	.word	0xffffffff


	//   ....[12]....
        /*006c*/ 	.word	0xffffffff


	//   ....[13]....
        /*0070*/ 	.word	0xffffffff


	//   ....[14]....
        /*0074*/ 	.word	0xffffffff


	//   ....[15]....
        /*0078*/ 	.word	0xffffffff


	//   ....[16]....
        /*007c*/ 	.word	0xffffffff


	//   ....[17]....
        /*0080*/ 	.word	0xffffffff


	//   ....[18]....
        /*0084*/ 	.word	0xffffffff


	//   ....[19]....
        /*0088*/ 	.word	0xffffffff


	//----- nvinfo : EIATTR_COOP_GROUP_INSTR_OFFSETS
	.align		4
.L_3385:
        /*008c*/ 	.byte	0x04, 0x28
        /*008e*/ 	.short	(.L_3387 - .L_3386)


	//   ....[0]....
.L_3386:
        /*0090*/ 	.word	0x00001280


	//   ....[1]....
        /*0094*/ 	.word	0x000012a0


	//   ....[2]....
        /*0098*/ 	.word	0x000012c0


	//   ....[3]....
        /*009c*/ 	.word	0x000012e0


	//   ....[4]....
        /*00a0*/ 	.word	0x00001300


	//   ....[5]....
        /*00a4*/ 	.word	0x00001320


	//   ....[6]....
        /*00a8*/ 	.word	0x00001340


	//   ....[7]....
        /*00ac*/ 	.word	0x00001360


	//   ....[8]....
        /*00b0*/ 	.word	0x00001380


	//   ....[9]....
        /*00b4*/ 	.word	0x000013a0


	//   ....[10]....
        /*00b8*/ 	.word	0x00002df0


	//   ....[11]....
        /*00bc*/ 	.word	0x00002e70


	//   ....[12]....
        /*00c0*/ 	.word	0x00002ef0


	//   ....[13]....
        /*00c4*/ 	.word	0x00002f60


	//   ....[14]....
        /*00c8*/ 	.word	0x00002fe0


	//   ....[15]....
        /*00cc*/ 	.word	0x00003050


	//   ....[16]....
        /*00d0*/ 	.word	0x000030d0


	//   ....[17]....
        /*00d4*/ 	.word	0x00003140


	//   ....[18]....
        /*00d8*/ 	.word	0x000031c0


	//   ....[19]....
        /*00dc*/ 	.word	0x00003230


	//----- nvinfo : EIATTR_EXIT_INSTR_OFFSETS
	.align		4
.L_3387:
        /*00e0*/ 	.byte	0x04, 0x1c
        /*00e2*/ 	.short	(.L_3389 - .L_3388)


	//   ....[0]....
.L_3388:
        /*00e4*/ 	.word	0x00002d30


	//   ....[1]....
        /*00e8*/ 	.word	0x00002d90


	//----- nvinfo : EIATTR_MAX_THREADS
	.align		4
.L_3389:
        /*00ec*/ 	.byte	0x04, 0x05
        /*00ee*/ 	.short	(.L_3391 - .L_3390)
.L_3390:
        /*00f0*/ 	.word	0x00000080
        /*00f4*/ 	.word	0x00000001
        /*00f8*/ 	.word	0x00000001


	//----- nvinfo : EIATTR_CRS_STACK_SIZE
	.align		4
.L_3391:
        /*00fc*/ 	.byte	0x04, 0x1e
        /*00fe*/ 	.short	(.L_3393 - .L_3392)
.L_3392:
        /*0100*/ 	.word	0x00000000
.L_3393:


//--------------------- .nv.info._ZN10layer_norm22ln_bwd_finalize_kernelINS_22Kernel_traits_finalizeILj1536Ef6__halfS2_S2_fjLb0ELj1024ELj4ENS_18Kernel_traits_baseILj1536EfS2_S2_S2_fjLj1024EEEEELb0ELb1EEEvNS_9BwdParamsE --------------------------
	.section	.nv.info._ZN10layer_norm22ln_bwd_finalize_kernelINS_22Kernel_traits_finalizeILj1536Ef6__halfS2_S2_fjLb0ELj1024ELj4ENS_18Kernel_traits_baseILj1536EfS2_S2_S2_fjLj1024EEEEELb0ELb1EEEvNS_9BwdParamsE,"",@"SHT_CUDA_INFO"
	.sectionflags	@""
	.align	4


	//----- nvinfo : EIATTR_CUDA_API_VERSION
	.align		4
        /*0000*/ 	.byte	0x04, 0x37
        /*0002*/ 	.short	(.L_3395 - .L_3394)
.L_3394:
        /*0004*/ 	.word	0x00000082


	//----- nvinfo : EIATTR_SW2861232_WAR
	.align		4
.L_3395:
        /*0008*/ 	.byte	0x01, 0x35
	.zero		2


	//----- nvinfo : EIATTR_PARAM_CBANK
	.align		4
        /*000c*/ 	.byte	0x04, 0x0a
        /*000e*/ 	.short	(.L_3397 - .L_3396)
	.align		4
.L_3396:
        /*0010*/ 	.word	index@(.nv.constant0._ZN10layer_norm22ln_bwd_finalize_kernelINS_22Kernel_traits_finalizeILj1536Ef6__halfS2_S2_fjLb0ELj1024ELj4ENS_18Kernel_traits_baseILj1536EfS2_S2_S2_fjLj1024EEEEELb0ELb1EEEvNS_9BwdParamsE)
        /*0014*/ 	.short	0x0160
        /*0016*/ 	.short	0x0128


	//----- nvinfo : EIATTR_CBANK_PARAM_SIZE
	.align		4
.L_3397:
        /*0018*/ 	.byte	0x03, 0x19
        /*001a*/ 	.short	0x0128


	//----- nvinfo : EIATTR_KPARAM_INFO
	.align		4
        /*001c*/ 	.byte	0x04, 0x17
        /*001e*/ 	.short	(.L_3399 - .L_3398)
.L_3398:
        /*0020*/ 	.word	0x00000000
        /*0024*/ 	.short	0x0000
        /*0026*/ 	.short	0x0000
        /*0028*/ 	.byte	0x00, 0xf0, 0xa1, 0x04


	//----- nvinfo : EIATTR_MAXREG_COUNT
	.align		4
.L_3399:
        /*002c*/ 	.byte	0x03, 0x1b
        /*002e*/ 	.short	0x0040


	//----- nvinfo : EIATTR_NUM_BARRIERS
	.align		4
        /*0030*/ 	.byte	0x02, 0x4c
        /*0032*/ 	.byte	0x01
	.zero		1


	//----- nvinfo : EIATTR_MERCURY_ISA_VERSION
	.align		4
        /*0034*/ 	.byte	0x03, 0x5f
        /*0036*/ 	.short	0x0000


	//----- nvinfo : EIATTR_COOP_GROUP_MASK_REGIDS
	.align		4
        /*0038*/ 	.byte	0x04, 0x29
        /*003a*/ 	.short	(.L_3401 - .L_3400)


	//   ....[0]....
.L_3400:
        /*003c*/ 	.word	0xffffffff


	//   ....[1]....
        /*0040*/ 	.word	0xffffffff


	//   ....[2]....
        /*0044*/ 	.word	0xffffffff


	//   ....[3]....
        /*0048*/ 	.word	0xffffffff


	//   ....[4]....
        /*004c*/ 	.word	0xffffffff


	//   ....[5]....
        /*0050*/ 	.word	0xffffffff


	//   ....[6]....
        /*0054*/ 	.word	0xffffffff


	//   ....[7]....
        /*0058*/ 	.word	0xffffffff


	//   ....[8]....
        /*005c*/ 	.word	0xffffffff


	//   ....[9]....
        /*0060*/ 	.word	0xffffffff


	//   ....[10]....
        /*0064*/ 	.word	0xffffffff


	//   ....[11]....
        /*0068*/ 	.word	0xffffffff


	//   ....[12]....
        /*006c*/ 	.word	0xffffffff


	//   ....[13]....
        /*0070*/ 	.word	0xffffffff


	//   ....[14]....
        /*0074*/ 	.word	0xffffffff


	//   ....[15]....
        /*0078*/ 	.word	0xffffffff


	//   ....[16]....
        /*007c*/ 	.word	0xffffffff


	//   ....[17]....
        /*0080*/ 	.word	0xffffffff


	//   ....[18]....
        /*0084*/ 	.word	0xffffffff


	//   ....[19]....
        /*0088*/ 	.word	0xffffffff


	//----- nvinfo : EIATTR_COOP_GROUP_INSTR_OFFSETS
	.align		4
.L_3401:
        /*008c*/ 	.byte	0x04, 0x28
        /*008e*/ 	.short	(.L_3403 - .L_3402)


	//   ....[0]....
.L_3402:
        /*0090*/ 	.word	0x000007f0


	//   ....[1]....
        /*0094*/ 	.word	0x00000820


	//   ....[2]....
        /*0098*/ 	.word	0x00000840


	//   ....[3]....
        /*009c*/ 	.word	0x00000850


	//   ....[4]....
        /*00a0*/ 	.word	0x00000880


	//   ....[5]....
        /*00a4*/ 	.word	0x00000890


	//   ....[6]....
        /*00a8*/ 	.word	0x000008c0


	//   ....[7]....
        /*00ac*/ 	.word	0x000008d0


	//   ....[8]....
        /*00b0*/ 	.word	0x00000900


	//   ....[9]....
        /*00b4*/ 	.word	0x00000910


	//   ....[10]....
        /*00b8*/ 	.word	0x00000ab0


	//   ....[11]....
        /*00bc*/ 	.word	0x00000b30


	//   ....[12]....
        /*00c0*/ 	.word	0x00000b90


	//   ....[13]....
        /*00c4*/ 	.word	0x00000bf0


	//   ....[14]....
        /*00c8*/ 	.word	0x00000c60


	//   ....[15]....
        /*00cc*/ 	.word	0x00000cd0


	//   ....[16]....
        /*00d0*/ 	.word	0x00000d30


	//   ....[17]....
        /*00d4*/ 	.word	0x00000d90


	//   ....[18]....
        /*00d8*/ 	.word	0x00000df0


	//   ....[19]....
        /*00dc*/ 	.word	0x00000e50


	//----- nvinfo : EIATTR_EXIT_INSTR_OFFSETS
	.align		4
.L_3403:
        /*00e0*/ 	.byte	0x04, 0x1c
        /*00e2*/ 	.short	(.L_3405 - .L_3404)


	//   ....[0]....
.L_3404:
        /*00e4*/ 	.word	0x00000070


	//   ....[1]....
        /*00e8*/ 	.word	0x00000a50


	//----- nvinfo : EIATTR_MAX_THREADS
	.align		4
.L_3405:
        /*00ec*/ 	.byte	0x04, 0x05
        /*00ee*/ 	.short	(.L_3407 - .L_3406)
.L_3406:
        /*00f0*/ 	.word	0x00000400
        /*00f4*/ 	.word	0x00000001
        /*00f8*/ 	.word	0x00000001


	//----- nvinfo : EIATTR_CRS_STACK_SIZE
	.align		4
.L_3407:
        /*00fc*/ 	.byte	0x04, 0x1e
        /*00fe*/ 	.short	(.L_3409 - .L_3408)
.L_3408:
        /*0100*/ 	.word	0x00000000
.L_3409:


//--------------------- .nv.info._ZN10layer_norm13ln_bwd_kernelINS_13Kernel_traitsIf6__halfS2_S2_fjLj1536ELj1ELj1ELj4ELj8ENS_18Kernel_traits_baseILj1536EfS2_S2_S2_fjLj128EEEEELb1ELb0ELb1ELb1EEEvNS_9BwdParamsE --------------------------
	.section	.nv.info._ZN10layer_norm13ln_bwd_kernelINS_13Kernel_traitsIf6__halfS2_S2_fjLj1536ELj1ELj1ELj4ELj8ENS_18Kernel_traits_baseILj1536EfS2_S2_S2_fjLj128EEEEELb1ELb0ELb1ELb1EEEvNS_9BwdParamsE,"",@"SHT_CUDA_INFO"
	.sectionflags	@""
	.align	4


	//----- nvinfo : EIATTR_CUDA_API_VERSION
	.align		4
        /*0000*/ 	.byte	0x04, 0x37
        /*0002*/ 	.short	(.L_3411 - .L_3410)
.L_3410:
        /*0004*/ 	.word	0x00000082


	//----- nvinfo : EIATTR_SW2861232_WAR
	.align		4
.L_3411:
        /*0008*/ 	.byte	0x01, 0x35
	.zero		2


	//----- nvinfo : EIATTR_PARAM_CBANK
	.align		4
        /*000c*/ 	.byte	0x04, 0x0a
        /*000e*/ 	.short	(.L_3413 - .L_3412)
	.align		4
.L_3412:
        /*0010*/ 	.word	index@(.nv.constant0._ZN10layer_norm13ln_bwd_kernelINS_13Kernel_traitsIf6__halfS2_S2_fjLj1536ELj1ELj1ELj4ELj8ENS_18Kernel_traits_baseILj1536EfS2_S2_S2_fjLj128EEEEELb1ELb0ELb1ELb1EEEvNS_9BwdParamsE)
        /*0014*/ 	.short	0x0160
        /*0016*/ 	.short	0x0128


	//----- nvinfo : EIATTR_CBANK_PARAM_SIZE
	.align		4
.L_3413:
        /*0018*/ 	.byte	0x03, 0x19
        /*001a*/ 	.short	0x0128


	//----- nvinfo : EIATTR_KPARAM_INFO
	.align		4
        /*001c*/ 	.byte	0x04, 0x17
        /*001e*/ 	.short	(.L_3415 - .L_3414)
.L_3414:
        /*0020*/ 	.word	0x00000000
        /*0024*/ 	.short	0x0000
        /*0026*/ 	.short	0x0000
        /*0028*/ 	.byte	0x00, 0xf0, 0xa1, 0x04


	//----- nvinfo : EIATTR_MAXREG_COUNT
	.align		4
.L_3415:
        /*002c*/ 	.byte	0x03, 0x1b
        /*002e*/ 	.short	0x00ff


	//----- nvinfo : EIATTR_NUM_BARRIERS
	.align		4
        /*0030*/ 	.byte	0x02, 0x4c
        /*0032*/ 	.byte	0x01
	.zero		1


	//----- nvinfo : EIATTR_MERCURY_ISA_VERSION
	.align		4
        /*0034*/ 	.byte	0x03, 0x5f
        /*0036*/ 	.short	0x0000


	//----- nvinfo : EIATTR_COOP_GROUP_MASK_REGIDS
	.align		4
        /*0038*/ 	.byte	0x04, 0x29
        /*003a*/ 	.short	(.L_3417 - .L_3416)


	//   ....[0]....
.L_3416:
        /*003c*/ 	.word	0xffffffff


	//   ....[1]....
        /*0040*/ 	.word	0xffffffff


	//   ....[2]....
        /*0044*/ 	.word	0xffffffff


	//   ....[3]....
        /*0048*/ 	.word	0xffffffff


	//   ....[4]....
        /*004c*/ 	.word	0xffffffff


	//   ....[5]....
        /*0050*/ 	.word	0xffffffff


	//   ....[6]....
        /*0054*/ 	.word	0xffffffff


	//   ....[7]....
        /*0058*/ 	.word	0xffffffff


	//   ....[8]....
        /*005c*/ 	.word	0xffffffff


	//   ....[9]....
        /*0060*/ 	.word	0xffffffff


	//   ....[10]....
        /*0064*/ 	.word	0xffffffff


	//   ....[11]....
        /*0068*/ 	.word	0xffffffff


	//   ....[12]....
        /*006c*/ 	.word	0xffffffff


	//   ....[13]....
        /*0070*/ 	.word	0xffffffff


	//   ....[14]....
        /*0074*/ 	.word	0xffffffff


	//   ....[15]....
        /*0078*/ 	.word	0xffffffff


	//   ....[16]....
        /*007c*/ 	.word	0xffffffff


	//   ....[17]....
        /*0080*/ 	.word	0xffffffff


	//   ....[18]....
        /*0084*/ 	.word	0xffffffff


	//   ....[19]....
        /*0088*/ 	.word	0xffffffff


	//----- nvinfo : EIATTR_COOP_GROUP_INSTR_OFFSETS
	.align		4
.L_3417:
        /*008c*/ 	.byte	0x04, 0x28
        /*008e*/ 	.short	(.L_3419 - .L_3418)


	//   ....[0]....
.L_3418:
        /*0090*/ 	.word	0x00001040


	//   ....[1]....
        /*0094*/ 	.word	0x00001060


	//   ....[2]....
        /*0098*/ 	.word	0x00001080


	//   ....[3]....
        /*009c*/ 	.word	0x000010a0


	//   ....[4]....
        /*00a0*/ 	.word	0x000010c0


	//   ....[5]....
        /*00a4*/ 	.word	0x000010e0


	//   ....[6]....
        /*00a8*/ 	.word	0x00001100


	//   ....[7]....
        /*00ac*/ 	.word	0x00001120


	//   ....[8]....
        /*00b0*/ 	.word	0x00001140


	//   ....[9]....
        /*00b4*/ 	.word	0x00001160


	//   ....[10]....
        /*00b8*/ 	.word	0x00002920


	//   ....[11]....
        /*00bc*/ 	.word	0x000029a0


	//   ....[12]....
        /*00c0*/ 	.word	0x00002a20


	//   ....[13]....
        /*00c4*/ 	.word	0x00002a90


	//   ....[14]....
        /*00c8*/ 	.word	0x00002b10


	//   ....[15]....
        /*00cc*/ 	.word	0x00002b80


	//   ....[16]....
        /*00d0*/ 	.word	0x00002c00


	//   ....[17]....
        /*00d4*/ 	.word	0x00002c70


	//   ....[18]....
        /*00d8*/ 	.word	0x00002cf0


	//   ....[19]....
        /*00dc*/ 	.word	0x00002d60


	//----- nvinfo : EIATTR_EXIT_INSTR_OFFSETS
	.align		4
.L_3419:
        /*00e0*/ 	.byte	0x04, 0x1c
        /*00e2*/ 	.short	(.L_3421 - .L_3420)


	//   ....[0]....
.L_3420:
        /*00e4*/ 	.word	0x000028c0


	//----- nvinfo : EIATTR_MAX_THREADS
	.align		4
.L_3421:
        /*00e8*/ 	.byte	0x04, 0x05
        /*00ea*/ 	.short	(.L_3423 - .L_3422)
.L_3422:
        /*00ec*/ 	.word	0x00000080
        /*00f0*/ 	.word	0x00000001
        /*00f4*/ 	.word	0x00000001


	//----- nvinfo : EIATTR_CRS_STACK_SIZE
	.align		4
.L_3423:
        /*00f8*/ 	.byte	0x04, 0x1e
        /*00fa*/ 	.short	(.L_3425 - .L_3424)
.L_3424:
        /*00fc*/ 	.word	0x00000000
.L_3425:


//--------------------- .nv.info._ZN10layer_norm13ln_bwd_kernelINS_13Kernel_traitsIf6__halfS2_S2_fjLj1536ELj1ELj1ELj4ELj8ENS_18Kernel_traits_baseILj1536EfS2_S2_S2_fjLj128EEEEELb1ELb1ELb0ELb0EEEvNS_9BwdParamsE --------------------------
	.section	.nv.info._ZN10layer_norm13ln_bwd_kernelINS_13Kernel_traitsIf6__halfS2_S2_fjLj1536ELj1ELj1ELj4ELj8ENS_18Kernel_traits_baseILj1536EfS2_S2_S2_fjLj128EEEEELb1ELb1ELb0ELb0EEEvNS_9BwdParamsE,"",@"SHT_CUDA_INFO"
	.sectionflags	@""
	.align	4


	//----- nvinfo : EIATTR_CUDA_API_VERSION
	.align		4
        /*0000*/ 	.byte	0x04, 0x37
        /*0002*/ 	.short	(.L_3427 - .L_3426)
.L_3426:
        /*0004*/ 	.word	0x00000082


	//----- nvinfo : EIATTR_SW2861232_WAR
	.align		4
.L_3427:
        /*0008*/ 	.byte	0x01, 0x35
	.zero		2


	//----- nvinfo : EIATTR_PARAM_CBANK
	.align		4
        /*000c*/ 	.byte	0x04, 0x0a
        /*000e*/ 	.short	(.L_3429 - .L_3428)
	.align		4
.L_3428:
        /*0010*/ 	.word	index@(.nv.constant0._ZN10layer_norm13ln_bwd_kernelINS_13Kernel_traitsIf6__halfS2_S2_fjLj1536ELj1ELj1ELj4ELj8ENS_18Kernel_traits_baseILj1536EfS2_S2_S2_fjLj128EEEEELb1ELb1ELb0ELb0EEEvNS_9BwdParamsE)
        /*0014*/ 	.short	0x0160
        /*0016*/ 	.short	0x0128


	//----- nvinfo : EIATTR_CBANK_PARAM_SIZE
	.align		4
.L_3429:
        /*0018*/ 	.byte	0x03, 0x19
        /*001a*/ 	.short	0x0128


	//----- nvinfo : EIATTR_KPARAM_INFO
	.align		4
        /*001c*/ 	.byte	0x04, 0x17
        /*001e*/ 	.short	(.L_3431 - .L_3430)
.L_3430:
        /*0020*/ 	.word	0x00000000
        /*0024*/ 	.short	0x0000
        /*0026*/ 	.short	0x0000
        /*0028*/ 	.byte	0x00, 0xf0, 0xa1, 0x04


	//----- nvinfo : EIATTR_MAXREG_COUNT
	.align		4
.L_3431:
        /*002c*/ 	.byte	0x03, 0x1b
        /*002e*/ 	.short	0x00ff


	//----- nvinfo : EIATTR_NUM_BARRIERS
	.align		4
        /*0030*/ 	.byte	0x02, 0x4c
        /*0032*/ 	.byte	0x01
	.zero		1


	//----- nvinfo : EIATTR_MERCURY_ISA_VERSION
	.align		4
        /*0034*/ 	.byte	0x03, 0x5f
        /*0036*/ 	.short	0x0000


	//----- nvinfo : EIATTR_COOP_GROUP_MASK_REGIDS
	.align		4
        /*0038*/ 	.byte	0x04, 0x29
        /*003a*/ 	.short	(.L_3433 - .L_3432)


	//   ....[0]....
.L_3432:
        /*003c*/ 	.word	0xffffffff


	//   ....[1]....
        /*0040*/ 	.word	0xffffffff


	//   ....[2]....
        /*0044*/ 	.word	0xffffffff


	//   ....[3]....
        /*0048*/ 	.word	0xffffffff


	//   ....[4]....
        /*004c*/ 	.word	0xffffffff


	//   ....[5]....
        /*0050*/ 	.word	0xffffffff


	//   ....[6]....
        /*0054*/ 	.word	0xffffffff


	//   ....[7]....
        /*0058*/ 	.word	0xffffffff


	//   ....[8]....
        /*005c*/ 	.word	0xffffffff


	//   ....[9]....
        /*0060*/ 	.word	0xffffffff


	//   ....[10]....
        /*0064*/ 	.word	0xffffffff


	//   ....[11]....
        /*0068*/ 	.word	0xffffffff


	//   ....[12]....
        /*006c*/ 	.word	0xffffffff


	//   ....[13]....
        /*0070*/ 	.word	0xffffffff


	//   ....[14]....
        /*0074*/ 	.word	0xffffffff


	//   ....[15]....
        /*0078*/ 	.word	0xffffffff


	//   ....[16]....
        /*007c*/ 	.word	0xffffffff


	//   ....[17]....
        /*0080*/ 	.word	0xffffffff


	//   ....[18]....
        /*0084*/ 	.word	0xffffffff


	//   ....[19]....
        /*0088*/ 	.word	0xffffffff


	//----- nvinfo : EIATTR_COOP_GROUP_INSTR_OFFSETS
	.align		4
.L_3433:
        /*008c*/ 	.byte	0x04, 0x28
        /*008e*/ 	.short	(.L_3435 - .L_3434)


	//   ....[0]....
.L_3434:
        /*0090*/ 	.word	0x00001060


	//   ....[1]....
        /*0094*/ 	.word	0x00001080


	//   ....[2]....
        /*0098*/ 	.word	0x000010a0


	//   ....[3]....
        /*009c*/ 	.word	0x000010c0


	//   ....[4]....
        /*00a0*/ 	.word	0x000010e0


	//   ....[5]....
        /*00a4*/ 	.word	0x00001100


	//   ....[6]....
        /*00a8*/ 	.word	0x00001120


	//   ....[7]....
        /*00ac*/ 	.word	0x00001140


	//   ....[8]....
        /*00b0*/ 	.word	0x00001160


	//   ....[9]....
        /*00b4*/ 	.word	0x00001180


	//   ....[10]....
        /*00b8*/ 	.word	0x00002890


	//   ....[11]....
        /*00bc*/ 	.word	0x00002910


	//   ....[12]....
        /*00c0*/ 	.word	0x00002990


	//   ....[13]....
        /*00c4*/ 	.word	0x00002a00


	//   ....[14]....
        /*00c8*/ 	.word	0x00002a80


	//   ....[15]....
        /*00cc*/ 	.word	0x00002af0


	//   ....[16]....
        /*00d0*/ 	.word	0x00002b70


	//   ....[17]....
        /*00d4*/ 	.word	0x00002be0


	//   ....[18]....
        /*00d8*/ 	.word	0x00002c60


	//   ....[19]....
        /*00dc*/ 	.word	0x00002cd0


	//----- nvinfo : EIATTR_EXIT_INSTR_OFFSETS
	.align		4
.L_3435:
        /*00e0*/ 	.byte	0x04, 0x1c
        /*00e2*/ 	.short	(.L_3437 - .L_3436)


	//   ....[0]....
.L_3436:
        /*00e4*/ 	.word	0x000027b0


	//   ....[1]....
        /*00e8*/ 	.word	0x00002830


	//----- nvinfo : EIATTR_MAX_THREADS
	.align		4
.L_3437:
        /*00ec*/ 	.byte	0x04, 0x05
        /*00ee*/ 	.short	(.L_3439 - .L_3438)
.L_3438:
        /*00f0*/ 	.word	0x00000080
        /*00f4*/ 	.word	0x00000001
        /*00f8*/ 	.word	0x00000001


	//----- nvinfo : EIATTR_CRS_STACK_SIZE
	.align		4
.L_3439:
        /*00fc*/ 	.byte	0x04, 0x1e
        /*00fe*/ 	.short	(.L_3441 - .L_3440)
.L_3440:
        /*0100*/ 	.word	0x00000000
.L_3441:


//--------------------- .nv.info._ZN10layer_norm13ln_bwd_kernelINS_13Kernel_traitsIf6__halfS2_S2_fjLj1536ELj1ELj1ELj4ELj8ENS_18Kernel_traits_baseILj1536EfS2_S2_S2_fjLj128EEEEELb1ELb1ELb0ELb1EEEvNS_9BwdParamsE --------------------------
	.section	.nv.info._ZN10layer_norm13ln_bwd_kernelINS_13Kernel_traitsIf6__halfS2_S2_fjLj1536ELj1ELj1ELj4ELj8ENS_18Kernel_traits_baseILj1536EfS2_S2_S2_fjLj128EEEEELb1ELb1ELb0ELb1EEEvNS_9BwdParamsE,"",@"SHT_CUDA_INFO"
	.sectionflags	@""
	.align	4


	//----- nvinfo : EIATTR_CUDA_API_VERSION
	.align		4
        /*0000*/ 	.byte	0x04, 0x37
        /*0002*/ 	.short	(.L_3443 - .L_3442)
.L_3442:
        /*0004*/ 	.word	0x00000082


	//----- nvinfo : EIATTR_SW2861232_WAR
	.align		4
.L_3443:
        /*0008*/ 	.byte	0x01, 0x35
	.zero		2


	//----- nvinfo : EIATTR_PARAM_CBANK
	.align		4
        /*000c*/ 	.byte	0x04, 0x0a
        /*000e*/ 	.short	(.L_3445 - .L_3444)
	.align		4
.L_3444:
        /*0010*/ 	.word	index@(.nv.constant0._ZN10layer_norm13ln_bwd_kernelINS_13Kernel_traitsIf6__halfS2_S2_fjLj1536ELj1ELj1ELj4ELj8ENS_18Kernel_traits_baseILj1536EfS2_S2_S2_fjLj128EEEEELb1ELb1ELb0ELb1EEEvNS_9BwdParamsE)
        /*0014*/ 	.short	0x0160
        /*0016*/ 	.short	0x0128


	//----- nvinfo : EIATTR_CBANK_PARAM_SIZE
	.align		4
.L_3445:
        /*0018*/ 	.byte	0x03, 0x19
        /*001a*/ 	.short	0x0128


	//----- nvinfo : EIATTR_KPARAM_INFO
	.align		4
        /*001c*/ 	.byte	0x04, 0x17
        /*001e*/ 	.short	(.L_3447 - .L_3446)
.L_3446:
        /*0020*/ 	.word	0x00000000
        /*0024*/ 	.short	0x0000
        /*0026*/ 	.short	0x0000
        /*0028*/ 	.byte	0x00, 0xf0, 0xa1, 0x04


	//----- nvinfo : EIATTR_MAXREG_COUNT
	.align		4
.L_3447:
        /*002c*/ 	.byte	0x03, 0x1b
        /*002e*/ 	.short	0x00ff


	//----- nvinfo : EIATTR_NUM_BARRIERS
	.align		4
        /*0030*/ 	.byte	0x02, 0x4c
        /*0032*/ 	.byte	0x01
	.zero		1


	//----- nvinfo : EIATTR_MERCURY_ISA_VERSION
	.align		4
        /*0034*/ 	.byte	0x03, 0x5f
        /*0036*/ 	.short	0x0000


	//----- nvinfo : EIATTR_COOP_GROUP_MASK_REGIDS
	.align		4
        /*0038*/ 	.byte	0x04, 0x29
        /*003a*/ 	.short	(.L_3449 - .L_3448)


	//   ....[0]....
.L_3448:
        /*003c*/ 	.word	0xffffffff


	//   ....[1]....
        /*0040*/ 	.word	0xffffffff


	//   ....[2]....
        /*0044*/ 	.word	0xffffffff


	//   ....[3]....
        /*0048*/ 	.word	0xffffffff


	//   ....[4]....
        /*004c*/ 	.word	0xffffffff


	//   ....[5]....
        /*0050*/ 	.word	0xffffffff


	//   ....[6]....
        /*0054*/ 	.word	0xffffffff


	//   ....[7]....
        /*0058*/ 	.word	0xffffffff


	//   ....[8]....
        /*005c*/ 	.word	0xffffffff


	//   ....[9]....
        /*0060*/ 	.word	0xffffffff


	//   ....[10]....
        /*0064*/ 	.word	0xffffffff


	//   ....[11]....
        /*0068*/ 	.word	0xffffffff


	//   ....[12]....
        /*006c*/ 	.word	0xffffffff


	//   ....[13]....
        /*0070*/ 	.word	0xffffffff


	//   ....[14]....
        /*0074*/ 	.word	0xffffffff


	//   ....[15]....
        /*0078*/ 	.word	0xffffffff


	//   ....[16]....
        /*007c*/ 	.word	0xffffffff


	//   ....[17]....
        /*0080*/ 	.word	0xffffffff


	//   ....[18]....
        /*0084*/ 	.word	0xffffffff


	//   ....[19]....
        /*0088*/ 	.word	0xffffffff


	//----- nvinfo : EIATTR_COOP_GROUP_INSTR_OFFSETS
	.align		4
.L_3449:
        /*008c*/ 	.byte	0x04, 0x28
        /*008e*/ 	.short	(.L_3451 - .L_3450)


	//   ....[0]....
.L_3450:
        /*0090*/ 	.word	0x00001020


	//   ....[1]....
        /*0094*/ 	.word	0x00001040


	//   ....[2]....
        /*0098*/ 	.word	0x00001060


	//   ....[3]....
        /*009c*/ 	.word	0x00001080


	//   ....[4]....
        /*00a0*/ 	.word	0x000010a0


	//   ....[5]....
        /*00a4*/ 	.word	0x000010c0


	//   ....[6]....
        /*00a8*/ 	.word	0x000010e0


	//   ....[7]....
        /*00ac*/ 	.word	0x00001100


	//   ....[8]....
        /*00b0*/ 	.word	0x00001120


	//   ....[9]....
        /*00b4*/ 	.word	0x00001140


	//   ....[10]....
        /*00b8*/ 	.word	0x00002820


	//   ....[11]....
        /*00bc*/ 	.word	0x000028a0


	//   ....[12]....
        /*00c0*/ 	.word	0x00002920


	//   ....[13]....
        /*00c4*/ 	.word	0x00002990


	//   ....[14]....
        /*00c8*/ 	.word	0x00002a10


	//   ....[15]....
        /*00cc*/ 	.word	0x00002a80


	//   ....[16]....
        /*00d0*/ 	.word	0x00002b00


	//   ....[17]....
        /*00d4*/ 	.word	0x00002b70


	//   ....[18]....
        /*00d8*/ 	.word	0x00002bf0


	//   ....[19]....
        /*00dc*/ 	.word	0x00002c60


	//----- nvinfo : EIATTR_EXIT_INSTR_OFFSETS
	.align		4
.L_3451:
        /*00e0*/ 	.byte	0x04, 0x1c
        /*00e2*/ 	.short	(.L_3453 - .L_3452)


	//   ....[0]....
.L_3452:
        /*00e4*/ 	.word	0x000027c0


	//----- nvinfo : EIATTR_MAX_THREADS
	.align		4
.L_3453:
        /*00e8*/ 	.byte	0x04, 0x05
        /*00ea*/ 	.short	(.L_3455 - .L_3454)
.L_3454:
        /*00ec*/ 	.word	0x00000080
        /*00f0*/ 	.word	0x00000001
        /*00f4*/ 	.word	0x00000001


	//----- nvinfo : EIATTR_CRS_STACK_SIZE
	.align		4
.L_3455:
        /*00f8*/ 	.byte	0x04, 0x1e
        /*00fa*/ 	.short	(.L_3457 - .L_3456)
.L_3456:
        /*00fc*/ 	.word	0x00000000
.L_3457:


//--------------------- .nv.info._ZN10layer_norm22ln_bwd_finalize_kernelINS_22Kernel_traits_finalizeILj1536Ef6__halfS2_S2_fjLb1ELj1024ELj4ENS_18Kernel_traits_baseILj1536EfS2_S2_S2_fjLj1024EEEEELb1ELb0EEEvNS_9BwdParamsE --------------------------
	.section	.nv.info._ZN10layer_norm22ln_bwd_finalize_kernelINS_22Kernel_traits_finalizeILj1536Ef6__halfS2_S2_fjLb1ELj1024ELj4ENS_18Kernel_traits_baseILj1536EfS2_S2_S2_fjLj1024EEEEELb1ELb0EEEvNS_9BwdParamsE,"",@"SHT_CUDA_INFO"
	.sectionflags	@""
	.align	4


	//----- nvinfo : EIATTR_CUDA_API_VERSION
	.align		4
        /*0000*/ 	.byte	0x04, 0x37
        /*0002*/ 	.short	(.L_3459 - .L_3458)
.L_3458:
        /*0004*/ 	.word	0x00000082


	//----- nvinfo : EIATTR_SW2861232_WAR
	.align		4
.L_3459:
        /*0008*/ 	.byte	0x01, 0x35
	.zero		2


	//----- nvinfo : EIATTR_PARAM_CBANK
	.align		4
        /*000c*/ 	.byte	0x04, 0x0a
        /*000e*/ 	.short	(.L_3461 - .L_3460)
	.align		4
.L_3460:
        /*0010*/ 	.word	index@(.nv.constant0._ZN10layer_norm22ln_bwd_finalize_kernelINS_22Kernel_traits_finalizeILj1536Ef6__halfS2_S2_fjLb1ELj1024ELj4ENS_18Kernel_traits_baseILj1536EfS2_S2_S2_fjLj1024EEEEELb1ELb0EEEvNS_9BwdParamsE)
        /*0014*/ 	.short	0x0160
        /*0016*/ 	.short	0x0128


	//----- nvinfo : EIATTR_CBANK_PARAM_SIZE
	.align		4
.L_3461:
        /*0018*/ 	.byte	0x03, 0x19
        /*001a*/ 	.short	0x0128


	//----- nvinfo : EIATTR_KPARAM_INFO
	.align		4
        /*001c*/ 	.byte	0x04, 0x17
        /*001e*/ 	.short	(.L_3463 - .L_3462)
.L_3462:
        /*0020*/ 	.word	0x00000000
        /*0024*/ 	.short	0x0000
        /*0026*/ 	.short	0x0000
        /*0028*/ 	.byte	0x00, 0xf0, 0xa1, 0x04


	//----- nvinfo : EIATTR_MAXREG_COUNT
	.align		4
.L_3463:
        /*002c*/ 	.byte	0x03, 0x1b
        /*002e*/ 	.short	0x0040


	//----- nvinfo : EIATTR_NUM_BARRIERS
	.align		4
        /*0030*/ 	.byte	0x02, 0x4c
        /*0032*/ 	.byte	0x01
	.zero		1


	//----- nvinfo : EIATTR_MERCURY_ISA_VERSION
	.align		4
        /*0034*/ 	.byte	0x03, 0x5f
        /*0036*/ 	.short	0x0000


	//----- nvinfo : EIATTR_COOP_GROUP_MASK_REGIDS
	.align		4
        /*0038*/ 	.byte	0x04, 0x29
        /*003a*/ 	.short	(.L_3465 - .L_3464)


	//   ....[0]....
.L_3464:
        /*003c*/ 	.word	0xffffffff


	//   ....[1]....
        /*0040*/ 	.word	0xffffffff


	//   ....[2]....
        /*0044*/ 	.word	0xffffffff


	//   ....[3]....
        /*0048*/ 	.word	0xffffffff


	//   ....[4]....
        /*004c*/ 	.word	0xffffffff


	//   ....[5]....
        /*0050*/ 	.word	0xffffffff


	//   ....[6]....
        /*0054*/ 	.word	0xffffffff


	//   ....[7]....
        /*0058*/ 	.word	0xffffffff


	//   ....[8]....
        /*005c*/ 	.word	0xffffffff


	//   ....[9]....
        /*0060*/ 	.word	0xffffffff


	//   ....[10]....
        /*0064*/ 	.word	0xffffffff


	//   ....[11]....
        /*0068*/ 	.word	0xffffffff


	//   ....[12]....
        /*006c*/ 	.word	0xffffffff


	//   ....[13]....
        /*0070*/ 	.word	0xffffffff


	//   ....[14]....
        /*0074*/ 	.word	0xffffffff


	//   ....[15]....
        /*0078*/ 	.word	0xffffffff


	//   ....[16]....
        /*007c*/ 	.word	0xffffffff


	//   ....[17]....
        /*0080*/ 	.word	0xffffffff


	//   ....[18]....
        /*0084*/ 	.word	0xffffffff


	//   ....[19]....
        /*0088*/ 	.word	0xffffffff


	//   ....[20]....
        /*008c*/ 	.word	0xffffffff


	//   ....[21]....
        /*0090*/ 	.word	0xffffffff


	//   ....[22]....
        /*0094*/ 	.word	0xffffffff


	//   ....[23]....
        /*0098*/ 	.word	0xffffffff


	//   ....[24]....
        /*009c*/ 	.word	0xffffffff


	//   ....[25]....
        /*00a0*/ 	.word	0xffffffff


	//   ....[26]....
        /*00a4*/ 	.word	0xffffffff


	//   ....[27]....
        /*00a8*/ 	.word	0xffffffff


	//   ....[28]....
        /*00ac*/ 	.word	0xffffffff


	//   ....[29]....
        /*00b0*/ 	.word	0xffffffff


	//----- nvinfo : EIATTR_COOP_GROUP_INSTR_OFFSETS
	.align		4
.L_3465:
        /*00b4*/ 	.byte	0x04, 0x28
        /*00b6*/ 	.short	(.L_3467 - .L_3466)


	//   ....[0]....
.L_3466:
        /*00b8*/ 	.word	0x000009d0


	//   ....[1]....
        /*00bc*/ 	.word	0x00000a00


	//   ....[2]....
        /*00c0*/ 	.word	0x00000a10


	//   ....[3]....
        /*00c4*/ 	.word	0x00000a30


	//   ....[4]....
        /*00c8*/ 	.word	0x00000a50


	//   ....[5]....
        /*00cc*/ 	.word	0x00000a60


	//   ....[6]....
        /*00d0*/ 	.word	0x00000a90


	//   ....[7]....
        /*00d4*/ 	.word	0x00000ab0


	//   ....[8]....
        /*00d8*/ 	.word	0x00000ac0


	//   ....[9]....
        /*00dc*/ 	.word	0x00000af0


	//   ....[10]....
        /*00e0*/ 	.word	0x00000b10


	//   ....[11]....
        /*00e4*/ 	.word	0x00000b20


	//   ....[12]....
        /*00e8*/ 	.word	0x00000b50


	//   ....[13]....
        /*00ec*/ 	.word	0x00000b70


	//   ....[14]....
        /*00f0*/ 	.word	0x00000b80


	//   ....[15]....
        /*00f4*/ 	.word	0x00000df0


	//   ....[16]....
        /*00f8*/ 	.word	0x00000e50


	//   ....[17]....
        /*00fc*/ 	.word	0x00000eb0


	//   ....[18]....
        /*0100*/ 	.word	0x00000f10


	//   ....[19]....
        /*0104*/ 	.word	0x00000f80


	//   ....[20]....
        /*0108*/ 	.word	0x00000ff0


	//   ....[21]....
        /*010c*/ 	.word	0x00001050


	//   ....[22]....
        /*0110*/ 	.word	0x000010b0


	//   ....[23]....
        /*0114*/ 	.word	0x00001110


	//   ....[24]....
        /*0118*/ 	.word	0x00001180


	//   ....[25]....
        /*011c*/ 	.word	0x000011f0


	//   ....[26]....
        /*0120*/ 	.word	0x00001250


	//   ....[27]....
        /*0124*/ 	.word	0x000012b0


	//   ....[28]....
        /*0128*/ 	.word	0x00001310


	//   ....[29]....
        /*012c*/ 	.word	0x00001370


	//----- nvinfo : EIATTR_EXIT_INSTR_OFFSETS
	.align		4
.L_3467:
        /*0130*/ 	.byte	0x04, 0x1c
        /*0132*/ 	.short	(.L_3469 - .L_3468)


	//   ....[0]....
.L_3468:
        /*0134*/ 	.word	0x00000070


	//   ....[1]....
        /*0138*/ 	.word	0x00000d90


	//----- nvinfo : EIATTR_MAX_THREADS
	.align		4
.L_3469:
        /*013c*/ 	.byte	0x04, 0x05
        /*013e*/ 	.short	(.L_3471 - .L_3470)
.L_3470:
        /*0140*/ 	.word	0x00000400
        /*0144*/ 	.word	0x00000001
        /*0148*/ 	.word	0x00000001


	//----- nvinfo : EIATTR_CRS_STACK_SIZE
	.align		4
.L_3471:
        /*014c*/ 	.byte	0x04, 0x1e
        /*014e*/ 	.short	(.L_3473 - .L_3472)
.L_3472:
        /*0150*/ 	.word	0x00000000
.L_3473:


//--------------------- .nv.info._ZN10layer_norm13ln_bwd_kernelINS_13Kernel_traitsIf6__halfS2_S2_fjLj1536ELj1ELj1ELj4ELj8ENS_18Kernel_traits_baseILj1536EfS2_S2_S2_fjLj128EEEEELb1ELb1ELb1ELb0EEEvNS_9BwdParamsE --------------------------
	.section	.nv.info._ZN10layer_norm13ln_bwd_kernelINS_13Kernel_traitsIf6__halfS2_S2_fjLj1536ELj1ELj1ELj4ELj8ENS_18Kernel_traits_baseILj1536EfS2_S2_S2_fjLj128EEEEELb1ELb1ELb1ELb0EEEvNS_9BwdParamsE,"",@"SHT_CUDA_INFO"
	.sectionflags	@""
	.align	4


	//----- nvinfo : EIATTR_CUDA_API_VERSION
	.align		4
        /*0000*/ 	.byte	0x04, 0x37
        /*0002*/ 	.short	(.L_3475 - .L_3474)
.L_3474:
        /*0004*/ 	.word	0x00000082


	//----- nvinfo : EIATTR_SW2861232_WAR
	.align		4
.L_3475:
        /*0008*/ 	.byte	0x01, 0x35
	.zero		2


	//----- nvinfo : EIATTR_PARAM_CBANK
	.align		4
        /*000c*/ 	.byte	0x04, 0x0a
        /*000e*/ 	.short	(.L_3477 - .L_3476)
	.align		4
.L_3476:
        /*0010*/ 	.word	index@(.nv.constant0._ZN10layer_norm13ln_bwd_kernelINS_13Kernel_traitsIf6__halfS2_S2_fjLj1536ELj1ELj1ELj4ELj8ENS_18Kernel_traits_baseILj1536EfS2_S2_S2_fjLj128EEEEELb1ELb1ELb1ELb0EEEvNS_9BwdParamsE)
        /*0014*/ 	.short	0x0160
        /*0016*/ 	.short	0x0128


	//----- nvinfo : EIATTR_CBANK_PARAM_SIZE
	.align		4
.L_3477:
        /*0018*/ 	.byte	0x03, 0x19
        /*001a*/ 	.short	0x0128


	//----- nvinfo : EIATTR_KPARAM_INFO
	.align		4
        /*001c*/ 	.byte	0x04, 0x17
        /*001e*/ 	.short	(.L_3479 - .L_3478)
.L_3478:
        /*0020*/ 	.word	0x00000000
        /*0024*/ 	.short	0x0000
        /*0026*/ 	.short	0x0000
        /*0028*/ 	.byte	0x00, 0xf0, 0xa1, 0x04


	//----- nvinfo : EIATTR_MAXREG_COUNT
	.align		4
.L_3479:
        /*002c*/ 	.byte	0x03, 0x1b
        /*002e*/ 	.short	0x00ff


	//----- nvinfo : EIATTR_NUM_BARRIERS
	.align		4
        /*0030*/ 	.byte	0x02, 0x4c
        /*0032*/ 	.byte	0x01
	.zero		1


	//----- nvinfo : EIATTR_MERCURY_ISA_VERSION
	.align		4
        /*0034*/ 	.byte	0x03, 0x5f
        /*0036*/ 	.short	0x0000


	//----- nvinfo : EIATTR_COOP_GROUP_MASK_REGIDS
	.align		4
        /*0038*/ 	.byte	0x04, 0x29
        /*003a*/ 	.short	(.L_3481 - .L_3480)


	//   ....[0]....
.L_3480:
        /*003c*/ 	.word	0xffffffff


	//   ....[1]....
        /*0040*/ 	.word	0xffffffff


	//   ....[2]....
        /*0044*/ 	.word	0xffffffff


	//   ....[3]....
        /*0048*/ 	.word	0xffffffff


	//   ....[4]....
        /*004c*/ 	.word	0xffffffff


	//   ....[5]....
        /*0050*/ 	.word	0xffffffff


	//   ....[6]....
        /*0054*/ 	.word	0xffffffff


	//   ....[7]....
        /*0058*/ 	.word	0xffffffff


	//   ....[8]....
        /*005c*/ 	.word	0xffffffff


	//   ....[9]....
        /*0060*/ 	.word	0xffffffff


	//   ....[10]....
        /*0064*/ 	.word	0xffffffff


	//   ....[11]....
        /*0068*/ 	.word	0xffffffff


	//   ....[12]....
        /*006c*/ 	.word	0xffffffff


	//   ....[13]....
        /*0070*/ 	.word	0xffffffff


	//   ....[14]....
        /*0074*/ 	.word	0xffffffff


	//   ....[15]....
        /*0078*/ 	.word	0xffffffff


	//   ....[16]....
        /*007c*/ 	.word	0xffffffff


	//   ....[17]....
        /*0080*/ 	.word	0xffffffff


	//   ....[18]....
        /*0084*/ 	.word	0xffffffff


	//   ....[19]....
        /*0088*/ 	.word	0xffffffff


	//----- nvinfo : EIATTR_COOP_GROUP_INSTR_OFFSETS
	.align		4
.L_3481:
        /*008c*/ 	.byte	0x04, 0x28
        /*008e*/ 	.short	(.L_3483 - .L_3482)


	//   ....[0]....
.L_3482:
        /*0090*/ 	.word	0x00001320


	//   ....[1]....
        /*0094*/ 	.word	0x00001340


	//   ....[2]....
        /*0098*/ 	.word	0x00001360


	//   ....[3]....
        /*009c*/ 	.word	0x00001380


	//   ....[4]....
        /*00a0*/ 	.word	0x000013a0


	//   ....[5]....
        /*00a4*/ 	.word	0x000013c0


	//   ....[6]....
        /*00a8*/ 	.word	0x000013e0


	//   ....[7]....
        /*00ac*/ 	.word	0x00001400


	//   ....[8]....
        /*00b0*/ 	.word	0x00001420


	//   ....[9]....
        /*00b4*/ 	.word	0x00001440


	//   ....[10]....
        /*00b8*/ 	.word	0x000036d0


	//   ....[11]....
        /*00bc*/ 	.word	0x00003750


	//   ....[12]....
        /*00c0*/ 	.word	0x000037d0


	//   ....[13]....
        /*00c4*/ 	.word	0x00003840


	//   ....[14]....
        /*00c8*/ 	.word	0x000038c0


	//   ....[15]....
        /*00cc*/ 	.word	0x00003930


	//   ....[16]....
        /*00d0*/ 	.word	0x000039b0


	//   ....[17]....
        /*00d4*/ 	.word	0x00003a20


	//   ....[18]....
        /*00d8*/ 	.word	0x00003aa0


	//   ....[19]....
        /*00dc*/ 	.word	0x00003b10


	//----- nvinfo : EIATTR_EXIT_INSTR_OFFSETS
	.align		4
.L_3483:
        /*00e0*/ 	.byte	0x04, 0x1c
        /*00e2*/ 	.short	(.L_3485 - .L_3484)


	//   ....[0]....
.L_3484:
        /*00e4*/ 	.word	0x000035f0


	//   ....[1]....
        /*00e8*/ 	.word	0x00003670


	//----- nvinfo : EIATTR_MAX_THREADS
	.align		4
.L_3485:
        /*00ec*/ 	.byte	0x04, 0x05
        /*00ee*/ 	.short	(.L_3487 - .L_3486)
.L_3486:
        /*00f0*/ 	.word	0x00000080
        /*00f4*/ 	.word	0x00000001
        /*00f8*/ 	.word	0x00000001


	//----- nvinfo : EIATTR_CRS_STACK_SIZE
	.align		4
.L_3487:
        /*00fc*/ 	.byte	0x04, 0x1e
        /*00fe*/ 	.short	(.L_3489 - .L_3488)
.L_3488:
        /*0100*/ 	.word	0x00000000
.L_3489:


//--------------------- .nv.info._ZN10layer_norm22ln_bwd_finalize_kernelINS_22Kernel_traits_finalizeILj1536Ef6__halfS2_S2_fjLb1ELj1024ELj4ENS_18Kernel_traits_baseILj1536EfS2_S2_S2_fjLj1024EEEEELb1ELb1EEEvNS_9BwdParamsE --------------------------
	.section	.nv.info._ZN10layer_norm22ln_bwd_finalize_kernelINS_22Kernel_traits_finalizeILj1536Ef6__halfS2_S2_fjLb1ELj1024ELj4ENS_18Kernel_traits_baseILj1536EfS2_S2_S2_fjLj1024EEEEELb1ELb1EEEvNS_9BwdParamsE,"",@"SHT_CUDA_INFO"
	.sectionflags	@""
	.align	4


	//----- nvinfo : EIATTR_CUDA_API_VERSION
	.align		4
        /*0000*/ 	.byte	0x04, 0x37
        /*0002*/ 	.short	(.L_3491 - .L_3490)
.L_3490:
        /*0004*/ 	.word	0x00000082


	//----- nvinfo : EIATTR_SW2861232_WAR
	.align		4
.L_3491:
        /*0008*/ 	.byte	0x01, 0x35
	.zero		2


	//----- nvinfo : EIATTR_PARAM_CBANK
	.align		4
        /*000c*/ 	.byte	0x04, 0x0a
        /*000e*/ 	.short	(.L_3493 - .L_3492)
	.align		4
.L_3492:
        /*0010*/ 	.word	index@(.nv.constant0._ZN10layer_norm22ln_bwd_finalize_kernelINS_22Kernel_traits_finalizeILj1536Ef6__halfS2_S2_fjLb1ELj1024ELj4ENS_18Kernel_traits_baseILj1536EfS2_S2_S2_fjLj1024EEEEELb1ELb1EEEvNS_9BwdParamsE)
        /*0014*/ 	.short	0x0160
        /*0016*/ 	.short	0x0128


	//----- nvinfo : EIATTR_CBANK_PARAM_SIZE
	.align		4
.L_3493:
        /*0018*/ 	.byte	0x03, 0x19
        /*001a*/ 	.short	0x0128


	//----- nvinfo : EIATTR_KPARAM_INFO
	.align		4
        /*001c*/ 	.byte	0x04, 0x17
        /*001e*/ 	.short	(.L_3495 - .L_3494)
.L_3494:
        /*0020*/ 	.word	0x00000000
        /*0024*/ 	.short	0x0000
        /*0026*/ 	.short	0x0000
        /*0028*/ 	.byte	0x00, 0xf0, 0xa1, 0x04


	//----- nvinfo : EIATTR_MAXREG_COUNT
	.align		4
.L_3495:
        /*002c*/ 	.byte	0x03, 0x1b
        /*002e*/ 	.short	0x0040


	//----- nvinfo : EIATTR_NUM_BARRIERS
	.align		4
        /*0030*/ 	.byte	0x02, 0x4c
        /*0032*/ 	.byte	0x01
	.zero		1


	//----- nvinfo : EIATTR_MERCURY_ISA_VERSION
	.align		4
        /*0034*/ 	.byte	0x03, 0x5f
        /*0036*/ 	.short	0x0000


	//----- nvinfo : EIATTR_COOP_GROUP_MASK_REGIDS
	.align		4
        /*0038*/ 	.byte	0x04, 0x29
        /*003a*/ 	.short	(.L_3497 - .L_3496)


	//   ....[0]....
.L_3496:
        /*003c*/ 	.word	0xffffffff


	//   ....[1]....
        /*0040*/ 	.word	0xffffffff


	//   ....[2]....
        /*0044*/ 	.word	0xffffffff


	//   ....[3]....
        /*0048*/ 	.word	0xffffffff


	//   ....[4]....
        /*004c*/ 	.word	0xffffffff


	//   ....[5]....
        /*0050*/ 	.word	0xffffffff


	//   ....[6]....
        /*0054*/ 	.word	0xffffffff


	//   ....[7]....
        /*0058*/ 	.word	0xffffffff


	//   ....[8]....
        /*005c*/ 	.word	0xffffffff


	//   ....[9]....
        /*0060*/ 	.word	0xffffffff


	//   ....[10]....
        /*0064*/ 	.word	0xffffffff


	//   ....[11]....
        /*0068*/ 	.word	0xffffffff


	//   ....[12]....
        /*006c*/ 	.word	0xffffffff


	//   ....[13]....
        /*0070*/ 	.word	0xffffffff


	//   ....[14]....
        /*0074*/ 	.word	0xffffffff


	//   ....[15]....
        /*0078*/ 	.word	0xffffffff


	//   ....[16]....
        /*007c*/ 	.word	0xffffffff


	//   ....[17]....
        /*0080*/ 	.word	0xffffffff


	//   ....[18]....
        /*0084*/ 	.word	0xffffffff


	//   ....[19]....
        /*0088*/ 	.word	0xffffffff


	//   ....[20]....
        /*008c*/ 	.word	0xffffffff


	//   ....[21]....
        /*0090*/ 	.word	0xffffffff


	//   ....[22]....
        /*0094*/ 	.word	0xffffffff


	//   ....[23]....
        /*0098*/ 	.word	0xffffffff


	//   ....[24]....
        /*009c*/ 	.word	0xffffffff


	//   ....[25]....
        /*00a0*/ 	.word	0xffffffff


	//   ....[26]....
        /*00a4*/ 	.word	0xffffffff


	//   ....[27]....
        /*00a8*/ 	.word	0xffffffff


	//   ....[28]....
        /*00ac*/ 	.word	0xffffffff


	//   ....[29]....
        /*00b0*/ 	.word	0xffffffff


	//----- nvinfo : EIATTR_COOP_GROUP_INSTR_OFFSETS
	.align		4
.L_3497:
        /*00b4*/ 	.byte	0x04, 0x28
        /*00b6*/ 	.short	(.L_3499 - .L_3498)


	//   ....[0]....
.L_3498:
        /*00b8*/ 	.word	0x000009a0


	//   ....[1]....
        /*00bc*/ 	.word	0x000009d0


	//   ....[2]....
        /*00c0*/ 	.word	0x000009e0


	//   ....[3]....
        /*00c4*/ 	.word	0x00000a00


	//   ....[4]....
        /*00c8*/ 	.word	0x00000a20


	//   ....[5]....
        /*00cc*/ 	.word	0x00000a30


	//   ....[6]....
        /*00d0*/ 	.word	0x00000a60


	//   ....[7]....
        /*00d4*/ 	.word	0x00000a80


	//   ....[8]....
        /*00d8*/ 	.word	0x00000a90


	//   ....[9]....
        /*00dc*/ 	.word	0x00000ac0


	//   ....[10]....
        /*00e0*/ 	.word	0x00000ae0


	//   ....[11]....
        /*00e4*/ 	.word	0x00000af0


	//   ....[12]....
        /*00e8*/ 	.word	0x00000b20


	//   ....[13]....
        /*00ec*/ 	.word	0x00000b40


	//   ....[14]....
        /*00f0*/ 	.word	0x00000b50


	//   ....[15]....
        /*00f4*/ 	.word	0x00000da0


	//   ....[16]....
        /*00f8*/ 	.word	0x00000e00


	//   ....[17]....
        /*00fc*/ 	.word	0x00000e60


	//   ....[18]....
        /*0100*/ 	.word	0x00000ec0


	//   ....[19]....
        /*0104*/ 	.word	0x00000f30


	//   ....[20]....
        /*0108*/ 	.word	0x00000fa0


	//   ....[21]....
        /*010c*/ 	.word	0x00001000


	//   ....[22]....
        /*0110*/ 	.word	0x00001060


	//   ....[23]....
        /*0114*/ 	.word	0x000010c0


	//   ....[24]....
        /*0118*/ 	.word	0x00001130


	//   ....[25]....
        /*011c*/ 	.word	0x000011a0


	//   ....[26]....
        /*0120*/ 	.word	0x00001200


	//   ....[27]....
        /*0124*/ 	.word	0x00001260


	//   ....[28]....
        /*0128*/ 	.word	0x000012c0


	//   ....[29]....
        /*012c*/ 	.word	0x00001320


	//----- nvinfo : EIATTR_EXIT_INSTR_OFFSETS
	.align		4
.L_3499:
        /*0130*/ 	.byte	0x04, 0x1c
        /*0132*/ 	.short	(.L_3501 - .L_3500)


	//   ....[0]....
.L_3500:
        /*0134*/ 	.word	0x00000070


	//   ....[1]....
        /*0138*/ 	.word	0x00000d40


	//----- nvinfo : EIATTR_MAX_THREADS
	.align		4
.L_3501:
        /*013c*/ 	.byte	0x04, 0x05
        /*013e*/ 	.short	(.L_3503 - .L_3502)
.L_3502:
        /*0140*/ 	.word	0x00000400
        /*0144*/ 	.word	0x00000001
        /*0148*/ 	.word	0x00000001


	//----- nvinfo : EIATTR_CRS_STACK_SIZE
	.align		4
.L_3503:
        /*014c*/ 	.byte	0x04, 0x1e
        /*014e*/ 	.short	(.L_3505 - .L_3504)
.L_3504:
        /*0150*/ 	.word	0x00000000
.L_3505:


//--------------------- .nv.info._ZN10layer_norm13ln_bwd_kernelINS_13Kernel_traitsIf6__halfS2_S2_fjLj1536ELj1ELj1ELj4ELj8ENS_18Kernel_traits_baseILj1536EfS2_S2_S2_fjLj128EEEEELb1ELb1ELb1ELb1EEEvNS_9BwdParamsE --------------------------
	.section	.nv.info._ZN10layer_norm13ln_bwd_kernelINS_13Kernel_traitsIf6__halfS2_S2_fjLj1536ELj1ELj1ELj4ELj8ENS_18Kernel_traits_baseILj1536EfS2_S2_S2_fjLj128EEEEELb1ELb1ELb1ELb1EEEvNS_9BwdParamsE,"",@"SHT_CUDA_INFO"
	.sectionflags	@""
	.align	4


	//----- nvinfo : EIATTR_CUDA_API_VERSION
	.align		4
        /*0000*/ 	.byte	0x04, 0x37
        /*0002*/ 	.short	(.L_3507 - .L_3506)
.L_3506:
        /*0004*/ 	.word	0x00000082


	//----- nvinfo : EIATTR_SW2861232_WAR
	.align		4
.L_3507:
        /*0008*/ 	.byte	0x01, 0x35
	.zero		2


	//----- nvinfo : EIATTR_PARAM_CBANK
	.align		4
        /*000c*/ 	.byte	0x04, 0x0a
        /*000e*/ 	.short	(.L_3509 - .L_3508)
	.align		4
.L_3508:
        /*0010*/ 	.word	index@(.nv.constant0._ZN10layer_norm13ln_bwd_kernelINS_13Kernel_traitsIf6__halfS2_S2_fjLj1536ELj1ELj1ELj4ELj8ENS_18Kernel_traits_baseILj1536EfS2_S2_S2_fjLj128EEEEELb1ELb1ELb1ELb1EEEvNS_9BwdParamsE)
        /*0014*/ 	.short	0x0160
        /*0016*/ 	.short	0x0128


	//----- nvinfo : EIATTR_CBANK_PARAM_SIZE
	.align		4
.L_3509:
        /*0018*/ 	.byte	0x03, 0x19
        /*001a*/ 	.short	0x0128


	//----- nvinfo : EIATTR_KPARAM_INFO
	.align		4
        /*001c*/ 	.byte	0x04, 0x17
        /*001e*/ 	.short	(.L_3511 - .L_3510)
.L_3510:
        /*0020*/ 	.word	0x00000000
        /*0024*/ 	.short	0x0000
        /*0026*/ 	.short	0x0000
        /*0028*/ 	.byte	0x00, 0xf0, 0xa1, 0x04


	//----- nvinfo : EIATTR_MAXREG_COUNT
	.align		4
.L_3511:
        /*002c*/ 	.byte	0x03, 0x1b
        /*002e*/ 	.short	0x00ff


	//----- nvinfo : EIATTR_NUM_BARRIERS
	.align		4
        /*0030*/ 	.byte	0x02, 0x4c
        /*0032*/ 	.byte	0x01
	.zero		1


	//----- nvinfo : EIATTR_MERCURY_ISA_VERSION
	.align		4
        /*0034*/ 	.byte	0x03, 0x5f
        /*0036*/ 	.short	0x0000


	//----- nvinfo : EIATTR_COOP_GROUP_MASK_REGIDS
	.align		4
        /*0038*/ 	.byte	0x04, 0x29
        /*003a*/ 	.short	(.L_3513 - .L_3512)


	//   ....[0]....
.L_3512:
        /*003c*/ 	.word	0xffffffff


	//   ....[1]....
        /*0040*/ 	.word	0xffffffff


	//   ....[2]....
        /*0044*/ 	.word	0xffffffff


	//   ....[3]....
        /*0048*/ 	.word	0xffffffff


	//   ....[4]....
        /*004c*/ 	.word	0xffffffff


	//   ....[5]....
        /*0050*/ 	.word	0xffffffff


	//   ....[6]....
        /*0054*/ 	.word	0xffffffff


	//   ....[7]....
        /*0058*/ 	.word	0xffffffff


	//   ....[8]....
        /*005c*/ 	.word	0xffffffff


	//   ....[9]....
        /*0060*/ 	.word	0xffffffff


	//   ....[10]....
        /*0064*/ 	.word	0xffffffff


	//   ....[11]....
        /*0068*/ 	.word	0xffffffff


	//   ....[12]....
        /*006c*/ 	.word	0xffffffff


	//   ....[13]....
        /*0070*/ 	.word	0xffffffff


	//   ....[14]....
        /*0074*/ 	.word	0xffffffff


	//   ....[15]....
        /*0078*/ 	.word	0xffffffff


	//   ....[16]....
        /*007c*/ 	.word	0xffffffff


	//   ....[17]....
        /*0080*/ 	.word	0xffffffff


	//   ....[18]....
        /*0084*/ 	.word	0xffffffff


	//   ....[19]....
        /*0088*/ 	.word	0xffffffff


	//----- nvinfo : EIATTR_COOP_GROUP_INSTR_OFFSETS
	.align		4
.L_3513:
        /*008c*/ 	.byte	0x04, 0x28
        /*008e*/ 	.short	(.L_3515 - .L_3514)


	//   ....[0]....
.L_3514:
        /*0090*/ 	.word	0x00001160


	//   ....[1]....
        /*0094*/ 	.word	0x00001180


	//   ....[2]....
        /*0098*/ 	.word	0x000011a0


	//   ....[3]....
        /*009c*/ 	.word	0x000011c0


	//   ....[4]....
        /*00a0*/ 	.word	0x000011e0


	//   ....[5]....
        /*00a4*/ 	.word	0x00001200


	//   ....[6]....
        /*00a8*/ 	.word	0x00001220


	//   ....[7]....
        /*00ac*/ 	.word	0x00001240


	//   ....[8]....
        /*00b0*/ 	.word	0x00001270


	//   ....[9]....
        /*00b4*/ 	.word	0x00001280


	//   ....[10]....
        /*00b8*/ 	.word	0x00003260


	//   ....[11]....
        /*00bc*/ 	.word	0x000032e0


	//   ....[12]....
        /*00c0*/ 	.word	0x00003360


	//   ....[13]....
        /*00c4*/ 	.word	0x000033d0


	//   ....[14]....
        /*00c8*/ 	.word	0x00003450


	//   ....[15]....
        /*00cc*/ 	.word	0x000034c0


	//   ....[16]....
        /*00d0*/ 	.word	0x00003540


	//   ....[17]....
        /*00d4*/ 	.word	0x000035b0


	//   ....[18]....
        /*00d8*/ 	.word	0x00003630


	//   ....[19]....
        /*00dc*/ 	.word	0x000036a0


	//----- nvinfo : EIATTR_EXIT_INSTR_OFFSETS
	.align		4
.L_3515:
        /*00e0*/ 	.byte	0x04, 0x1c
        /*00e2*/ 	.short	(.L_3517 - .L_3516)


	//   ....[0]....
.L_3516:
        /*00e4*/ 	.word	0x00003200


	//----- nvinfo : EIATTR_MAX_THREADS
	.align		4
.L_3517:
        /*00e8*/ 	.byte	0x04, 0x05
        /*00ea*/ 	.short	(.L_3519 - .L_3518)
.L_3518:
        /*00ec*/ 	.word	0x00000080
        /*00f0*/ 	.word	0x00000001
        /*00f4*/ 	.word	0x00000001


	//----- nvinfo : EIATTR_CRS_STACK_SIZE
	.align		4
.L_3519:
        /*00f8*/ 	.byte	0x04, 0x1e
        /*00fa*/ 	.short	(.L_3521 - .L_3520)
.L_3520:
        /*00fc*/ 	.word	0x00000000
.L_3521:


//--------------------- .nv.info._ZN10layer_norm13ln_bwd_kernelINS_13Kernel_traitsI6__halfS2_fS2_fjLj1536ELj1ELj1ELj4ELj8ENS_18Kernel_traits_baseILj1536ES2_S2_fS2_fjLj128EEEEELb0ELb0ELb0ELb0EEEvNS_9BwdParamsE --------------------------
	.section	.nv.info._ZN10layer_norm13ln_bwd_kernelINS_13Kernel_traitsI6__halfS2_fS2_fjLj1536ELj1ELj1ELj4ELj8ENS_18Kernel_traits_baseILj1536ES2_S2_fS2_fjLj128EEEEELb0ELb0ELb0ELb0EEEvNS_9BwdParamsE,"",@"SHT_CUDA_INFO"
	.sectionflags	@""
	.align	4


	//----- nvinfo : EIATTR_CUDA_API_VERSION
	.align		4
        /*0000*/ 	.byte	0x04, 0x37
        /*0002*/ 	.short	(.L_3523 - .L_3522)
.L_3522:
        /*0004*/ 	.word	0x00000082


	//----- nvinfo : EIATTR_SW2861232_WAR
	.align		4
.L_3523:
        /*0008*/ 	.byte	0x01, 0x35
	.zero		2


	//----- nvinfo : EIATTR_PARAM_CBANK
	.align		4
        /*000c*/ 	.byte	0x04, 0x0a
        /*000e*/ 	.short	(.L_3525 - .L_3524)
	.align		4
.L_3524:
        /*0010*/ 	.word	index@(.nv.constant0._ZN10layer_norm13ln_bwd_kernelINS_13Kernel_traitsI6__halfS2_fS2_fjLj1536ELj1ELj1ELj4ELj8ENS_18Kernel_traits_baseILj1536ES2_S2_fS2_fjLj128EEEEELb0ELb0ELb0ELb0EEEvNS_9BwdParamsE)
        /*0014*/ 	.short	0x0160
        /*0016*/ 	.short	0x0128


	//----- nvinfo : EIATTR_CBANK_PARAM_SIZE
	.align		4
.L_3525:
        /*0018*/ 	.byte	0x03, 0x19
        /*001a*/ 	.short	0x0128


	//----- nvinfo : EIATTR_KPARAM_INFO
	.align		4
        /*001c*/ 	.byte	0x04, 0x17
        /*001e*/ 	.short	(.L_3527 - .L_3526)
.L_3526:
        /*0020*/ 	.word	0x00000000
        /*0024*/ 	.short	0x0000
        /*0026*/ 	.short	0x0000
        /*0028*/ 	.byte	0x00, 0xf0, 0xa1, 0x04


	//----- nvinfo : EIATTR_MAXREG_COUNT
	.align		4
.L_3527:
        /*002c*/ 	.byte	0x03, 0x1b
        /*002e*/ 	.short	0x00ff


	//----- nvinfo : EIATTR_NUM_BARRIERS
	.align		4
        /*0030*/ 	.byte	0x02, 0x4c
        /*0032*/ 	.byte	0x01
	.zero		1


	//----- nvinfo : EIATTR_MERCURY_ISA_VERSION
	.align		4
        /*0034*/ 	.byte	0x03, 0x5f
        /*0036*/ 	.short	0x0000


	//----- nvinfo : EIATTR_COOP_GROUP_MASK_REGIDS
	.align		4
        /*0038*/ 	.byte	0x04, 0x29
        /*003a*/ 	.short	(.L_3529 - .L_3528)


	//   ....[0]....
.L_3528:
        /*003c*/ 	.word	0xffffffff


	//   ....[1]....
        /*0040*/ 	.word	0xffffffff


	//   ....[2]....
        /*0044*/ 	.word	0xffffffff


	//   ....[3]....
        /*0048*/ 	.word	0xffffffff


	//   ....[4]....
        /*004c*/ 	.word	0xffffffff


	//   ....[5]....
        /*0050*/ 	.word	0xffffffff


	//   ....[6]....
        /*0054*/ 	.word	0xffffffff


	//   ....[7]....
        /*0058*/ 	.word	0xffffffff


	//   ....[8]....
        /*005c*/ 	.word	0xffffffff


	//   ....[9]....
        /*0060*/ 	.word	0xffffffff


	//   ....[10]....
        /*0064*/ 	.word	0xffffffff


	//   ....[11]....
        /*0068*/ 	.word	0xffffffff


	//   ....[12]....
        /*006c*/ 	.word	0xffffffff


	//   ....[13]....
        /*0070*/ 	.word	0xffffffff


	//   ....[14]....
        /*0074*/ 	.word	0xffffffff


	//   ....[15]....
        /*0078*/ 	.word	0xffffffff


	//   ....[16]....
        /*007c*/ 	.word	0xffffffff


	//   ....[17]....
        /*0080*/ 	.word	0xffffffff


	//   ....[18]....
        /*0084*/ 	.word	0xffffffff


	//   ....[19]....
        /*0088*/ 	.word	0xffffffff


	//----- nvinfo : EIATTR_COOP_GROUP_INSTR_OFFSETS
	.align		4
.L_3529:
        /*008c*/ 	.byte	0x04, 0x28
        /*008e*/ 	.short	(.L_3531 - .L_3530)


	//   ....[0]....
.L_3530:
        /*0090*/ 	.word	0x00000f60


	//   ....[1]....
        /*0094*/ 	.word	0x00000f80


	//   ....[2]....
        /*0098*/ 	.word	0x00000fa0


	//   ....[3]....
        /*009c*/ 	.word	0x00000fc0


	//   ....[4]....
        /*00a0*/ 	.word	0x00000fe0


	//   ....[5]....
        /*00a4*/ 	.word	0x00001000


	//   ....[6]....
        /*00a8*/ 	.word	0x00001020


	//   ....[7]....
        /*00ac*/ 	.word	0x00001040


	//   ....[8]....
        /*00b0*/ 	.word	0x00001070


	//   ....[9]....
        /*00b4*/ 	.word	0x00001080


	//   ....[10]....
        /*00b8*/ 	.word	0x00001cb0


	//   ....[11]....
        /*00bc*/ 	.word	0x00001d30


	//   ....[12]....
        /*00c0*/ 	.word	0x00001db0


	//   ....[13]....
        /*00c4*/ 	.word	0x00001e20


	//   ....[14]....
        /*00c8*/ 	.word	0x00001ea0


	//   ....[15]....
        /*00cc*/ 	.word	0x00001f10


	//   ....[16]....
        /*00d0*/ 	.word	0x00001f90


	//   ....[17]....
        /*00d4*/ 	.word	0x00002000


	//   ....[18]....
        /*00d8*/ 	.word	0x00002080


	//   ....[19]....
        /*00dc*/ 	.word	0x000020f0


	//----- nvinfo : EIATTR_EXIT_INSTR_OFFSETS
	.align		4
.L_3531:
        /*00e0*/ 	.byte	0x04, 0x1c
        /*00e2*/ 	.short	(.L_3533 - .L_3532)


	//   ....[0]....
.L_3532:
        /*00e4*/ 	.word	0x00001bf0


	//   ....[1]....
        /*00e8*/ 	.word	0x00001c50


	//----- nvinfo : EIATTR_MAX_THREADS
	.align		4
.L_3533:
        /*00ec*/ 	.byte	0x04, 0x05
        /*00ee*/ 	.short	(.L_3535 - .L_3534)
.L_3534:
        /*00f0*/ 	.word	0x00000080
        /*00f4*/ 	.word	0x00000001
        /*00f8*/ 	.word	0x00000001


	//----- nvinfo : EIATTR_CRS_STACK_SIZE
	.align		4
.L_3535:
        /*00fc*/ 	.byte	0x04, 0x1e
        /*00fe*/ 	.short	(.L_3537 - .L_3536)
.L_3536:
        /*0100*/ 	.word	0x00000000
.L_3537:


//--------------------- .nv.info._ZN10layer_norm13ln_bwd_kernelINS_13Kernel_traitsI6__halfS2_fS2_fjLj1536ELj1ELj1ELj4ELj8ENS_18Kernel_traits_baseILj1536ES2_S2_fS2_fjLj128EEEEELb0ELb0ELb0ELb1EEEvNS_9BwdParamsE --------------------------
	.section	.nv.info._ZN10layer_norm13ln_bwd_kernelINS_13Kernel_traitsI6__halfS2_fS2_fjLj1536ELj1ELj1ELj4ELj8ENS_18Kernel_traits_baseILj1536ES2_S2_fS2_fjLj128EEEEELb0ELb0ELb0ELb1EEEvNS_9BwdParamsE,"",@"SHT_CUDA_INFO"
	.sectionflags	@""
	.align	4


	//----- nvinfo : EIATTR_CUDA_API_VERSION
	.align		4
        /*0000*/ 	.byte	0x04, 0x37
        /*0002*/ 	.short	(.L_3539 - .L_3538)
.L_3538:
        /*0004*/ 	.word	0x00000082


	//----- nvinfo : EIATTR_SW2861232_WAR
	.align		4
.L_3539:
        /*0008*/ 	.byte	0x01, 0x35
	.zero		2


	//----- nvinfo : EIATTR_PARAM_CBANK
	.align		4
        /*000c*/ 	.byte	0x04, 0x0a
        /*000e*/ 	.short	(.L_3541 - .L_3540)
	.align		4
.L_3540:
        /*0010*/ 	.word	index@(.nv.constant0._ZN10layer_norm13ln_bwd_kernelINS_13Kernel_traitsI6__halfS2_fS2_fjLj1536ELj1ELj1ELj4ELj8ENS_18Kernel_traits_baseILj1536ES2_S2_fS2_fjLj128EEEEELb0ELb0ELb0ELb1EEEvNS_9BwdParamsE)
        /*0014*/ 	.short	0x0160
        /*0016*/ 	.short	0x0128


	//----- nvinfo : EIATTR_CBANK_PARAM_SIZE
	.align		4
.L_3541:
        /*0018*/ 	.byte	0x03, 0x19
        /*001a*/ 	.short	0x0128


	//----- nvinfo : EIATTR_KPARAM_INFO
	.align		4
        /*001c*/ 	.byte	0x04, 0x17
        /*001e*/ 	.short	(.L_3543 - .L_3542)
.L_3542:
        /*0020*/ 	.word	0x00000000
        /*0024*/ 	.short	0x0000
        /*0026*/ 	.short	0x0000
        /*0028*/ 	.byte	0x00, 0xf0, 0xa1, 0x04


	//----- nvinfo : EIATTR_MAXREG_COUNT
	.align		4
.L_3543:
        /*002c*/ 	.byte	0x03, 0x1b
        /*002e*/ 	.short	0x00ff


	//----- nvinfo : EIATTR_NUM_BARRIERS
	.align		4
        /*0030*/ 	.byte	0x02, 0x4c
        /*0032*/ 	.byte	0x01
	.zero		1


	//----- nvinfo : EIATTR_MERCURY_ISA_VERSION
	.align		4
        /*0034*/ 	.byte	0x03, 0x5f
        /*0036*/ 	.short	0x0000


	//----- nvinfo : EIATTR_COOP_GROUP_MASK_REGIDS
	.align		4
        /*0038*/ 	.byte	0x04, 0x29
        /*003a*/ 	.short	(.L_3545 - .L_3544)


	//   ....[0]....
.L_3544:
        /*003c*/ 	.word	0xffffffff


	//   ....[1]....
        /*0040*/ 	.word	0xffffffff


	//   ....[2]....
        /*0044*/ 	.word	0xffffffff


	//   ....[3]....
        /*0048*/ 	.word	0xffffffff


	//   ....[4]....
        /*004c*/ 	.word	0xffffffff


	//   ....[5]....
        /*0050*/ 	.word	0xffffffff


	//   ....[6]....
        /*0054*/ 	.word	0xffffffff


	//   ....[7]....
        /*0058*/ 	.word	0xffffffff


	//   ....[8]....
        /*005c*/ 	.word	0xffffffff


	//   ....[9]....
        /*0060*/ 	.word	0xffffffff


	//   ....[10]....
        /*0064*/ 	.word	0xffffffff


	//   ....[11]....
        /*0068*/ 	.word	0xffffffff


	//   ....[12]....
        /*006c*/ 	.word	0xffffffff


	//   ....[13]....
        /*0070*/ 	.word	0xffffffff


	//   ....[14]....
        /*0074*/ 	.word	0xffffffff


	//   ....[15]....
        /*0078*/ 	.word	0xffffffff


	//   ....[16]....
        /*007c*/ 	.word	0xffffffff


	//   ....[17]....
        /*0080*/ 	.word	0xffffffff


	//   ....[18]....
        /*0084*/ 	.word	0xffffffff


	//   ....[19]....
        /*0088*/ 	.word	0xffffffff


	//----- nvinfo : EIATTR_COOP_GROUP_INSTR_OFFSETS
	.align		4
.L_3545:
        /*008c*/ 	.byte	0x04, 0x28
        /*008e*/ 	.short	(.L_3547 - .L_3546)


	//   ....[0]....
.L_3546:
        /*0090*/ 	.word	0x00000e20


	//   ....[1]....
        /*0094*/ 	.word	0x00000e40


	//   ....[2]....
        /*0098*/ 	.word	0x00000e60


	//   ....[3]....
        /*009c*/ 	.word	0x00000e80


	//   ....[4]....
        /*00a0*/ 	.word	0x00000ea0


	//   ....[5]....
        /*00a4*/ 	.word	0x00000ec0


	//   ....[6]....
        /*00a8*/ 	.word	0x00000ee0


	//   ....[7]....
        /*00ac*/ 	.word	0x00000f00


	//   ....[8]....
        /*00b0*/ 	.word	0x00000f30


	//   ....[9]....
        /*00b4*/ 	.word	0x00000f40


	//   ....[10]....
        /*00b8*/ 	.word	0x00001b50


	//   ....[11]....
        /*00bc*/ 	.word	0x00001bd0


	//   ....[12]....
        /*00c0*/ 	.word	0x00001c50


	//   ....[13]....
        /*00c4*/ 	.word	0x00001cc0


	//   ....[14]....
        /*00c8*/ 	.word	0x00001d40


	//   ....[15]....
        /*00cc*/ 	.word	0x00001db0


	//   ....[16]....
        /*00d0*/ 	.word	0x00001e30


	//   ....[17]....
        /*00d4*/ 	.word	0x00001ea0


	//   ....[18]....
        /*00d8*/ 	.word	0x00001f20


	//   ....[19]....
        /*00dc*/ 	.word	0x00001f90


	//----- nvinfo : EIATTR_EXIT_INSTR_OFFSETS
	.align		4
.L_3547:
        /*00e0*/ 	.byte	0x04, 0x1c
        /*00e2*/ 	.short	(.L_3549 - .L_3548)


	//   ....[0]....
.L_3548:
        /*00e4*/ 	.word	0x00001af0


	//----- nvinfo : EIATTR_MAX_THREADS
	.align		4
.L_3549:
        /*00e8*/ 	.byte	0x04, 0x05
        /*00ea*/ 	.short	(.L_3551 - .L_3550)
.L_3550:
        /*00ec*/ 	.word	0x00000080
        /*00f0*/ 	.word	0x00000001
        /*00f4*/ 	.word	0x00000001


	//----- nvinfo : EIATTR_CRS_STACK_SIZE
	.align		4
.L_3551:
        /*00f8*/ 	.byte	0x04, 0x1e
        /*00fa*/ 	.short	(.L_3553 - .L_3552)
.L_3552:
        /*00fc*/ 	.word	0x00000000
.L_3553:


//--------------------- .nv.info._ZN10layer_norm13ln_bwd_kernelINS_13Kernel_traitsI6__halfS2_fS2_fjLj1536ELj1ELj1ELj4ELj8ENS_18Kernel_traits_baseILj1536ES2_S2_fS2_fjLj128EEEEELb0ELb0ELb1ELb0EEEvNS_9BwdParamsE --------------------------
	.section	.nv.info._ZN10layer_norm13ln_bwd_kernelINS_13Kernel_traitsI6__halfS2_fS2_fjLj1536ELj1ELj1ELj4ELj8ENS_18Kernel_traits_baseILj1536ES2_S2_fS2_fjLj128EEEEELb0ELb0ELb1ELb0EEEvNS_9BwdParamsE,"",@"SHT_CUDA_INFO"
	.sectionflags	@""
	.align	4


	//----- nvinfo : EIATTR_CUDA_API_VERSION
	.align		4
        /*0000*/ 	.byte	0x04, 0x37
        /*0002*/ 	.short	(.L_3555 - .L_3554)
.L_3554:
        /*0004*/ 	.word	0x00000082


	//----- nvinfo : EIATTR_SW2861232_WAR
	.align		4
.L_3555:
        /*0008*/ 	.byte	0x01, 0x35
	.zero		2


	//----- nvinfo : EIATTR_PARAM_CBANK
	.align		4
        /*000c*/ 	.byte	0x04, 0x0a
        /*000e*/ 	.short	(.L_3557 - .L_3556)
	.align		4
.L_3556:
        /*0010*/ 	.word	index@(.nv.constant0._ZN10layer_norm13ln_bwd_kernelINS_13Kernel_traitsI6__halfS2_fS2_fjLj1536ELj1ELj1ELj4ELj8ENS_18Kernel_traits_baseILj1536ES2_S2_fS2_fjLj128EEEEELb0ELb0ELb1ELb0EEEvNS_9BwdParamsE)
        /*0014*/ 	.short	0x0160
        /*0016*/ 	.short	0x0128


	//----- nvinfo : EIATTR_CBANK_PARAM_SIZE
	.align		4
.L_3557:
        /*0018*/ 	.byte	0x03, 0x19
        /*001a*/ 	.short	0x0128


	//----- nvinfo : EIATTR_KPARAM_INFO
	.align		4
        /*001c*/ 	.byte	0x04, 0x17
        /*001e*/ 	.short	(.L_3559 - .L_3558)
.L_3558:
        /*0020*/ 	.word	0x00000000
        /*0024*/ 	.short	0x0000
        /*0026*/ 	.short	0x0000
        /*0028*/ 	.byte	0x00, 0xf0, 0xa1, 0x04


	//----- nvinfo : EIATTR_MAXREG_COUNT
	.align		4
.L_3559:
        /*002c*/ 	.byte	0x03, 0x1b
        /*002e*/ 	.short	0x00ff


	//----- nvinfo : EIATTR_NUM_BARRIERS
	.align		4
        /*0030*/ 	.byte	0x02, 0x4c
        /*0032*/ 	.byte	0x01
	.zero		1


	//----- nvinfo : EIATTR_MERCURY_ISA_VERSION
	.align		4
        /*0034*/ 	.byte	0x03, 0x5f
        /*0036*/ 	.short	0x0000


	//----- nvinfo : EIATTR_COOP_GROUP_MASK_REGIDS
	.align		4
        /*0038*/ 	.byte	0x04, 0x29
        /*003a*/ 	.short	(.L_3561 - .L_3560)


	//   ....[0]....
.L_3560:
        /*003c*/ 	.word	0xffffffff


	//   ....[1]....
        /*0040*/ 	.word	0xffffffff


	//   ....[2]....
        /*0044*/ 	.word	0xffffffff


	//   ....[3]....
        /*0048*/ 	.word	0xffffffff


	//   ....[4]....
        /*004c*/ 	.word	0xffffffff


	//   ....[5]....
        /*0050*/ 	.word	0xffffffff


	//   ....[6]....
        /*0054*/ 	.word	0xffffffff


	//   ....[7]....
        /*0058*/ 	.word	0xffffffff


	//   ....[8]....
        /*005c*/ 	.word	0xffffffff


	//   ....[9]....
        /*0060*/ 	.word	0xffffffff


	//   ....[10]....
        /*0064*/ 	.word	0xffffffff


	//   ....[11]....
        /*0068*/ 	.word	0xffffffff


	//   ....[12]....
        /*006c*/ 	.word	0xffffffff


	//   ....[13]....
        /*0070*/ 	.word	0xffffffff


	//   ....[14]....
        /*0074*/ 	.word	0xffffffff


	//   ....[15]....
        /*0078*/ 	.word	0xffffffff


	//   ....[16]....
        /*007c*/ 	.word	0xffffffff


	//   ....[17]....
        /*0080*/ 	.word	0xffffffff


	//   ....[18]....
        /*0084*/ 	.word	0xffffffff


	//   ....[19]....
        /*0088*/ 	.word	0xffffffff


	//----- nvinfo : EIATTR_COOP_GROUP_INSTR_OFFSETS
	.align		4
.L_3561:
        /*008c*/ 	.byte	0x04, 0x28
        /*008e*/ 	.short	(.L_3563 - .L_3562)


	//   ....[0]....
.L_3562:
        /*0090*/ 	.word	0x00001120


	//   ....[1]....
        /*0094*/ 	.word	0x00001140


	//   ....[2]....
        /*0098*/ 	.word	0x00001160


	//   ....[3]....
        /*009c*/ 	.word	0x00001180


	//   ....[4]....
        /*00a0*/ 	.word	0x000011a0


	//   ....[5]....
        /*00a4*/ 	.word	0x000011c0


	//   ....[6]....
        /*00a8*/ 	.word	0x000011e0


	//   ....[7]....
        /*00ac*/ 	.word	0x00001200


	//   ....[8]....
        /*00b0*/ 	.word	0x00001220


	//   ....[9]....
        /*00b4*/ 	.word	0x00001240


	//   ....[10]....
        /*00b8*/ 	.word	0x00002670


	//   ....[11]....
        /*00bc*/ 	.word	0x000026f0


	//   ....[12]....
        /*00c0*/ 	.word	0x00002770


	//   ....[13]....
        /*00c4*/ 	.word	0x000027e0


	//   ....[14]....
        /*00c8*/ 	.word	0x00002860


	//   ....[15]....
        /*00cc*/ 	.word	0x000028d0


	//   ....[16]....
        /*00d0*/ 	.word	0x00002950


	//   ....[17]....
        /*00d4*/ 	.word	0x000029c0


	//   ....[18]....
        /*00d8*/ 	.word	0x00002a40


	//   ....[19]....
        /*00dc*/ 	.word	0x00002ab0


	//----- nvinfo : EIATTR_EXIT_INSTR_OFFSETS
	.align		4
.L_3563:
        /*00e0*/ 	.byte	0x04, 0x1c
        /*00e2*/ 	.short	(.L_3565 - .L_3564)


	//   ....[0]....
.L_3564:
        /*00e4*/ 	.word	0x000025b0


	//   ....[1]....
        /*00e8*/ 	.word	0x00002610


	//----- nvinfo : EIATTR_MAX_THREADS
	.align		4
.L_3565:
        /*00ec*/ 	.byte	0x04, 0x05
        /*00ee*/ 	.short	(.L_3567 - .L_3566)
.L_3566:
        /*00f0*/ 	.word	0x00000080
        /*00f4*/ 	.word	0x00000001
        /*00f8*/ 	.word	0x00000001


	//----- nvinfo : EIATTR_CRS_STACK_SIZE
	.align		4
.L_3567:
        /*00fc*/ 	.byte	0x04, 0x1e
        /*00fe*/ 	.short	(.L_3569 - .L_3568)
.L_3568:
        /*0100*/ 	.word	0x00000000
.L_3569:


//--------------------- .nv.info._ZN10layer_norm13ln_bwd_kernelINS_13Kernel_traitsI6__halfS2_fS2_fjLj1536ELj1ELj1ELj4ELj8ENS_18Kernel_traits_baseILj1536ES2_S2_fS2_fjLj128EEEEELb0ELb0ELb1ELb1EEEvNS_9BwdParamsE --------------------------
	.section	.nv.info._ZN10layer_norm13ln_bwd_kernelINS_13Kernel_traitsI6__halfS2_fS2_fjLj1536ELj1ELj1ELj4ELj8ENS_18Kernel_traits_baseILj1536ES2_S2_fS2_fjLj128EEEEELb0ELb0ELb1ELb1EEEvNS_9BwdParamsE,"",@"SHT_CUDA_INFO"
	.sectionflags	@""
	.align	4


	//----- nvinfo : EIATTR_CUDA_API_VERSION
	.align		4
        /*0000*/ 	.byte	0x04, 0x37
        /*0002*/ 	.short	(.L_3571 - .L_3570)
.L_3570:
        /*0004*/ 	.word	0x00000082


	//----- nvinfo : EIATTR_SW2861232_WAR
	.align		4
.L_3571:
        /*0008*/ 	.byte	0x01, 0x35
	.zero		2


	//----- nvinfo : EIATTR_PARAM_CBANK
	.align		4
        /*000c*/ 	.byte	0x04, 0x0a
        /*000e*/ 	.short	(.L_3573 - .L_3572)
	.align		4
.L_3572:
        /*0010*/ 	.word	index@(.nv.constant0._ZN10layer_norm13ln_bwd_kernelINS_13Kernel_traitsI6__halfS2_fS2_fjLj1536ELj1ELj1ELj4ELj8ENS_18Kernel_traits_baseILj1536ES2_S2_fS2_fjLj128EEEEELb0ELb0ELb1ELb1EEEvNS_9BwdParamsE)
        /*0014*/ 	.short	0x0160
        /*0016*/ 	.short	0x0128


	//----- nvinfo : EIATTR_CBANK_PARAM_SIZE
	.align		4
.L_3573:
        /*0018*/ 	.byte	0x03, 0x19
        /*001a*/ 	.short	0x0128


	//----- nvinfo : EIATTR_KPARAM_INFO
	.align		4
        /*001c*/ 	.byte	0x04, 0x17
        /*001e*/ 	.short	(.L_3575 - .L_3574)
.L_3574:
        /*0020*/ 	.word	0x00000000
        /*0024*/ 	.short	0x0000
        /*0026*/ 	.short	0x0000
        /*0028*/ 	.byte	0x00, 0xf0, 0xa1, 0x04


	//----- nvinfo : EIATTR_MAXREG_COUNT
	.align		4
.L_3575:
        /*002c*/ 	.byte	0x03, 0x1b
        /*002e*/ 	.short	0x00ff


	//----- nvinfo : EIATTR_NUM_BARRIERS
	.align		4
        /*0030*/ 	.byte	0x02, 0x4c
        /*0032*/ 	.byte	0x01
	.zero		1


	//----- nvinfo : EIATTR_MERCURY_ISA_VERSION
	.align		4
        /*0034*/ 	.byte	0x03, 0x5f
        /*0036*/ 	.short	0x0000


	//----- nvinfo : EIATTR_COOP_GROUP_MASK_REGIDS
	.align		4
        /*0038*/ 	.byte	0x04, 0x29
        /*003a*/ 	.short	(.L_3577 - .L_3576)


	//   ....[0]....
.L_3576:
        /*003c*/ 	.word	0xffffffff


	//   ....[1]....
        /*0040*/ 	.word	0xffffffff


	//   ....[2]....
        /*0044*/ 	.word	0xffffffff


	//   ....[3]....
        /*0048*/ 	.word	0xffffffff


	//   ....[4]....
        /*004c*/ 	.word	0xffffffff


	//   ....[5]....
        /*0050*/ 	.word	0xffffffff


	//   ....[6]....
        /*0054*/ 	.word	0xffffffff


	//   ....[7]....
        /*0058*/ 	.word	0xffffffff


	//   ....[8]....
        /*005c*/ 	.word	0xffffffff


	//   ....[9]....
        /*0060*/ 	.word	0xffffffff


	//   ....[10]....
        /*0064*/ 	.word	0xffffffff


	//   ....[11]....
        /*0068*/ 	.word	0xffffffff


	//   ....[12]....
        /*006c*/ 	.word	0xffffffff


	//   ....[13]....
        /*0070*/ 	.word	0xffffffff


	//   ....[14]....
        /*0074*/ 	.word	0xffffffff


	//   ....[15]....
        /*0078*/ 	.word	0xffffffff


	//   ....[16]....
        /*007c*/ 	.word	0xffffffff


	//   ....[17]....
        /*0080*/ 	.word	0xffffffff


	//   ....[18]....
        /*0084*/ 	.word	0xffffffff


	//   ....[19]....
        /*0088*/ 	.word	0xffffffff


	//----- nvinfo : EIATTR_COOP_GROUP_INSTR_OFFSETS
	.align		4
.L_3577:
        /*008c*/ 	.byte	0x04, 0x28
        /*008e*/ 	.short	(.L_3579 - .L_3578)


	//   ....[0]....
.L_3578:
        /*0090*/ 	.word	0x00000eb0


	//   ....[1]....
        /*0094*/ 	.word	0x00000ed0


	//   ....[2]....
        /*0098*/ 	.word	0x00000ef0


	//   ....[3]....
        /*009c*/ 	.word	0x00000f10


	//   ....[4]....
        /*00a0*/ 	.word	0x00000f30


	//   ....[5]....
        /*00a4*/ 	.word	0x00000f50


	//   ....[6]....
        /*00a8*/ 	.word	0x00000f70


	//   ....[7]....
        /*00ac*/ 	.word	0x00000f90


	//   ....[8]....
        /*00b0*/ 	.word	0x00000fb0


	//   ....[9]....
        /*00b4*/ 	.word	0x00000fd0


	//   ....[10]....
        /*00b8*/ 	.word	0x00002250


	//   ....[11]....
        /*00bc*/ 	.word	0x000022d0


	//   ....[12]....
        /*00c0*/ 	.word	0x00002350


	//   ....[13]....
        /*00c4*/ 	.word	0x000023c0


	//   ....[14]....
        /*00c8*/ 	.word	0x00002440


	//   ....[15]....
        /*00cc*/ 	.word	0x000024b0


	//   ....[16]....
        /*00d0*/ 	.word	0x00002530


	//   ....[17]....
        /*00d4*/ 	.word	0x000025a0


	//   ....[18]....
        /*00d8*/ 	.word	0x00002620


	//   ....[19]....
        /*00dc*/ 	.word	0x00002690


	//----- nvinfo : EIATTR_EXIT_INSTR_OFFSETS
	.align		4
.L_3579:
        /*00e0*/ 	.byte	0x04, 0x1c
        /*00e2*/ 	.short	(.L_3581 - .L_3580)


	//   ....[0]....
.L_3580:
        /*00e4*/ 	.word	0x000021f0


	//----- nvinfo : EIATTR_MAX_THREADS
	.align		4
.L_3581:
        /*00e8*/ 	.byte	0x04, 0x05
        /*00ea*/ 	.short	(.L_3583 - .L_3582)
.L_3582:
        /*00ec*/ 	.word	0x00000080
        /*00f0*/ 	.word	0x00000001
        /*00f4*/ 	.word	0x00000001


	//----- nvinfo : EIATTR_CRS_STACK_SIZE
	.align		4
.L_3583:
        /*00f8*/ 	.byte	0x04, 0x1e
        /*00fa*/ 	.short	(.L_3585 - .L_3584)
.L_3584:
        /*00fc*/ 	.word	0x00000000
.L_3585:


//--------------------- .nv.info._ZN10layer_norm13ln_bwd_kernelINS_13Kernel_traitsI6__halfS2_fS2_fjLj1536ELj1ELj1ELj4ELj8ENS_18Kernel_traits_baseILj1536ES2_S2_fS2_fjLj128EEEEELb0ELb1ELb0ELb0EEEvNS_9BwdParamsE --------------------------
	.section	.nv.info._ZN10layer_norm13ln_bwd_kernelINS_13Kernel_traitsI6__halfS2_fS2_fjLj1536ELj1ELj1ELj4ELj8ENS_18Kernel_traits_baseILj1536ES2_S2_fS2_fjLj128EEEEELb0ELb1ELb0ELb0EEEvNS_9BwdParamsE,"",@"SHT_CUDA_INFO"
	.sectionflags	@""
	.align	4


	//----- nvinfo : EIATTR_CUDA_API_VERSION
	.align		4
        /*0000*/ 	.byte	0x04, 0x37
        /*0002*/ 	.short	(.L_3587 - .L_3586)
.L_3586:
        /*0004*/ 	.word	0x00000082


	//----- nvinfo : EIATTR_SW2861232_WAR
	.align		4
.L_3587:
        /*0008*/ 	.byte	0x01, 0x35
	.zero		2


	//----- nvinfo : EIATTR_PARAM_CBANK
	.align		4
        /*000c*/ 	.byte	0x04, 0x0a
        /*000e*/ 	.short	(.L_3589 - .L_3588)
	.align		4
.L_3588:
        /*0010*/ 	.word	index@(.nv.constant0._ZN10layer_norm13ln_bwd_kernelINS_13Kernel_traitsI6__halfS2_fS2_fjLj1536ELj1ELj1ELj4ELj8ENS_18Kernel_traits_baseILj1536ES2_S2_fS2_fjLj128EEEEELb0ELb1ELb0ELb0EEEvNS_9BwdParamsE)
        /*0014*/ 	.short	0x0160
        /*0016*/ 	.short	0x0128


	//----- nvinfo : EIATTR_CBANK_PARAM_SIZE
	.align		4
.L_3589:
        /*0018*/ 	.byte	0x03, 0x19
        /*001a*/ 	.short	0x0128


	//----- nvinfo : EIATTR_KPARAM_INFO
	.align		4
        /*001c*/ 	.byte	0x04, 0x17
        /*001e*/ 	.short	(.L_3591 - .L_3590)
.L_3590:
        /*0020*/ 	.word	0x00000000
        /*0024*/ 	.short	0x0000
        /*0026*/ 	.short	0x0000
        /*0028*/ 	.byte	0x00, 0xf0, 0xa1, 0x04


	//----- nvinfo : EIATTR_MAXREG_COUNT
	.align		4
.L_3591:
        /*002c*/ 	.byte	0x03, 0x1b
        /*002e*/ 	.short	0x00ff


	//----- nvinfo : EIATTR_NUM_BARRIERS
	.align		4
        /*0030*/ 	.byte	0x02, 0x4c
        /*0032*/ 	.byte	0x01
	.zero		1


	//----- nvinfo : EIATTR_MERCURY_ISA_VERSION
	.align		4
        /*0034*/ 	.byte	0x03, 0x5f
        /*0036*/ 	.short	0x0000


	//----- nvinfo : EIATTR_COOP_GROUP_MASK_REGIDS
	.align		4
        /*0038*/ 	.byte	0x04, 0x29
        /*003a*/ 	.short	(.L_3593 - .L_3592)


	//   ....[0]....
.L_3592:
        /*003c*/ 	.word	0xffffffff


	//   ....[1]....
        /*0040*/ 	.word	0xffffffff


	//   ....[2]....
        /*0044*/ 	.word	0xffffffff


	//   ....[3]....
        /*0048*/ 	.word	0xffffffff


	//   ....[4]....
        /*004c*/ 	.word	0xffffffff


	//   ....[5]....
        /*0050*/ 	.word	0xffffffff


	//   ....[6]....
        /*0054*/ 	.word	0xffffffff


	//   ....[7]....
        /*0058*/ 	.word	0xffffffff


	//   ....[8]....
        /*005c*/ 	.word	0xffffffff


	//   ....[9]....
        /*0060*/ 	.word	0xffffffff


	//   ....[10]....
        /*0064*/ 	.word	0xffffffff


	//   ....[11]....
        /*0068*/ 	.word	0xffffffff


	//   ....[12]....
        /*006c*/ 	.word	0xffffffff


	//   ....[13]....
        /*0070*/ 	.word	0xffffffff


	//   ....[14]....
        /*0074*/ 	.word	0xffffffff


	//   ....[15]....
        /*0078*/ 	.word	0xffffffff


	//   ....[16]....
        /*007c*/ 	.word	0xffffffff


	//   ....[17]....
        /*0080*/ 	.word	0xffffffff


	//   ....[18]....
        /*0084*/ 	.word	0xffffffff


	//   ....[19]....
        /*0088*/ 	.word	0xffffffff


	//----- nvinfo : EIATTR_COOP_GROUP_INSTR_OFFSETS
	.align		4
.L_3593:
        /*008c*/ 	.byte	0x04, 0x28
        /*008e*/ 	.short	(.L_3595 - .L_3594)


	//   ....[0]....
.L_3594:
        /*0090*/ 	.word	0x00001170


	//   ....[1]....
        /*0094*/ 	.word	0x00001190


	//   ....[2]....
        /*0098*/ 	.word	0x000011b0


	//   ....[3]....
        /*009c*/ 	.word	0x000011d0


	//   ....[4]....
        /*00a0*/ 	.word	0x000011f0


	//   ....[5]....
        /*00a4*/ 	.word	0x00001210


	//   ....[6]....
        /*00a8*/ 	.word	0x00001230


	//   ....[7]....
        /*00ac*/ 	.word	0x00001250


	//   ....[8]....
        /*00b0*/ 	.word	0x00001270


	//   ....[9]....
        /*00b4*/ 	.word	0x00001290


	//   ....[10]....
        /*00b8*/ 	.word	0x000022d0


	//   ....[11]....
        /*00bc*/ 	.word	0x00002350


	//   ....[12]....
        /*00c0*/ 	.word	0x000023d0


	//   ....[13]....
        /*00c4*/ 	.word	0x00002440


	//   ....[14]....
        /*00c8*/ 	.word	0x000024c0


	//   ....[15]....
        /*00cc*/ 	.word	0x00002530


	//   ....[16]....
        /*00d0*/ 	.word	0x000025b0


	//   ....[17]....
        /*00d4*/ 	.word	0x00002620


	//   ....[18]....
        /*00d8*/ 	.word	0x000026a0


	//   ....[19]....
        /*00dc*/ 	.word	0x00002710


	//----- nvinfo : EIATTR_EXIT_INSTR_OFFSETS
	.align		4
.L_3595:
        /*00e0*/ 	.byte	0x04, 0x1c
        /*00e2*/ 	.short	(.L_3597 - .L_3596)


	//   ....[0]....
.L_3596:
        /*00e4*/ 	.word	0x000021f0


	//   ....[1]....
        /*00e8*/ 	.word	0x00002270


	//----- nvinfo : EIATTR_MAX_THREADS
	.align		4
.L_3597:
        /*00ec*/ 	.byte	0x04, 0x05
        /*00ee*/ 	.short	(.L_3599 - .L_3598)
.L_3598:
        /*00f0*/ 	.word	0x00000080
        /*00f4*/ 	.word	0x00000001
        /*00f8*/ 	.word	0x00000001


	//----- nvinfo : EIATTR_CRS_STACK_SIZE
	.align		4
.L_3599:
        /*00fc*/ 	.byte	0x04, 0x1e
        /*00fe*/ 	.short	(.L_3601 - .L_3600)
.L_3600:
        /*0100*/ 	.word	0x00000000
.L_3601:


//--------------------- .nv.info._ZN10layer_norm13ln_bwd_kernelINS_13Kernel_traitsI6__halfS2_fS2_fjLj1536ELj1ELj1ELj4ELj8ENS_18Kernel_traits_baseILj1536ES2_S2_fS2_fjLj128EEEEELb0ELb1ELb0ELb1EEEvNS_9BwdParamsE --------------------------
	.section	.nv.info._ZN10layer_norm13ln_bwd_kernelINS_13Kernel_traitsI6__halfS2_fS2_fjLj1536ELj1ELj1ELj4ELj8ENS_18Kernel_traits_baseILj1536ES2_S2_fS2_fjLj128EEEEELb0ELb1ELb0ELb1EEEvNS_9BwdParamsE,"",@"SHT_CUDA_INFO"
	.sectionflags	@""
	.align	4


	//----- nvinfo : EIATTR_CUDA_API_VERSION
	.align		4
        /*0000*/ 	.byte	0x04, 0x37
        /*0002*/ 	.short	(.L_3603 - .L_3602)
.L_3602:
        /*0004*/ 	.word	0x00000082


	//----- nvinfo : EIATTR_SW2861232_WAR
	.align		4
.L_3603:
        /*0008*/ 	.byte	0x01, 0x35
	.zero		2


	//----- nvinfo : EIATTR_PARAM_CBANK
	.align		4
        /*000c*/ 	.byte	0x04, 0x0a
        /*000e*/ 	.short	(.L_3605 - .L_3604)
	.align		4
.L_3604:
        /*0010*/ 	.word	index@(.nv.constant0._ZN10layer_norm13ln_bwd_kernelINS_13Kernel_traitsI6__halfS2_fS2_fjLj1536ELj1ELj1ELj4ELj8ENS_18Kernel_traits_baseILj1536ES2_S2_fS2_fjLj128EEEEELb0ELb1ELb0ELb1EEEvNS_9BwdParamsE)
        /*0014*/ 	.short	0x0160
        /*0016*/ 	.short	0x0128


	//----- nvinfo : EIATTR_CBANK_PARAM_SIZE
	.align		4
.L_3605:
        /*0018*/ 	.byte	0x03, 0x19
        /*001a*/ 	.short	0x0128


	//----- nvinfo : EIATTR_KPARAM_INFO
	.align		4
        /*001c*/ 	.byte	0x04, 0x17
        /*001e*/ 	.short	(.L_3607 - .L_3606)
.L_3606:
        /*0020*/ 	.word	0x00000000
        /*0024*/ 	.short	0x0000
        /*0026*/ 	.short	0x0000
        /*0028*/ 	.byte	0x00, 0xf0, 0xa1, 0x04


	//----- nvinfo : EIATTR_MAXREG_COUNT
	.align		4
.L_3607:
        /*002c*/ 	.byte	0x03, 0x1b
        /*002e*/ 	.short	0x00ff


	//----- nvinfo : EIATTR_NUM_BARRIERS
	.align		4
        /*0030*/ 	.byte	0x02, 0x4c
        /*0032*/ 	.byte	0x01
	.zero		1


	//----- nvinfo : EIATTR_MERCURY_ISA_VERSION
	.align		4
        /*0034*/ 	.byte	0x03, 0x5f
        /*0036*/ 	.short	0x0000


	//----- nvinfo : EIATTR_COOP_GROUP_MASK_REGIDS
	.align		4
        /*0038*/ 	.byte	0x04, 0x29
        /*003a*/ 	.short	(.L_3609 - .L_3608)


	//   ....[0]....
.L_3608:
        /*003c*/ 	.word	0xffffffff


	//   ....[1]....
        /*0040*/ 	.word	0xffffffff


	//   ....[2]....
        /*0044*/ 	.word	0xffffffff


	//   ....[3]....
        /*0048*/ 	.word	0xffffffff


	//   ....[4]....
        /*004c*/ 	.word	0xffffffff


	//   ....[5]....
        /*0050*/ 	.word	0xffffffff


	//   ....[6]....
        /*0054*/ 	.word	0xffffffff


	//   ....[7]....
        /*0058*/ 	.word	0xffffffff


	//   ....[8]....
        /*005c*/ 	.word	0xffffffff


	//   ....[9]....
        /*0060*/ 	.word	0xffffffff


	//   ....[10]....
        /*0064*/ 	.word	0xffffffff


	//   ....[11]....
        /*0068*/ 	.word	0xffffffff


	//   ....[12]....
        /*006c*/ 	.word	0xffffffff


	//   ....[13]....
        /*0070*/ 	.word	0xffffffff


	//   ....[14]....
        /*0074*/ 	.word	0xffffffff


	//   ....[15]....
        /*0078*/ 	.word	0xffffffff


	//   ....[16]....
        /*007c*/ 	.word	0xffffffff


	//   ....[17]....
        /*0080*/ 	.word	0xffffffff


	//   ....[18]....
        /*0084*/ 	.word	0xffffffff


	//   ....[19]....
        /*0088*/ 	.word	0xffffffff


	//----- nvinfo : EIATTR_COOP_GROUP_INSTR_OFFSETS
	.align		4
.L_3609:
        /*008c*/ 	.byte	0x04, 0x28
        /*008e*/ 	.short	(.L_3611 - .L_3610)


	//   ....[0]....
.L_3610:
        /*0090*/ 	.word	0x00000fa0


	//   ....[1]....
        /*0094*/ 	.word	0x00000fc0


	//   ....[2]....
        /*0098*/ 	.word	0x00000fe0


	//   ....[3]....
        /*009c*/ 	.word	0x00001000


	//   ....[4]....
        /*00a0*/ 	.word	0x00001020


	//   ....[5]....
        /*00a4*/ 	.word	0x00001040


	//   ....[6]....
        /*00a8*/ 	.word	0x00001060


	//   ....[7]....
        /*00ac*/ 	.word	0x00001080


	//   ....[8]....
        /*00b0*/ 	.word	0x000010a0


	//   ....[9]....
        /*00b4*/ 	.word	0x000010c0


	//   ....[10]....
        /*00b8*/ 	.word	0x00002150


	//   ....[11]....
        /*00bc*/ 	.word	0x000021d0


	//   ....[12]....
        /*00c0*/ 	.word	0x00002250


	//   ....[13]....
        /*00c4*/ 	.word	0x000022c0


	//   ....[14]....
        /*00c8*/ 	.word	0x00002340


	//   ....[15]....
        /*00cc*/ 	.word	0x000023b0


	//   ....[16]....
        /*00d0*/ 	.word	0x00002430


	//   ....[17]....
        /*00d4*/ 	.word	0x000024a0


	//   ....[18]....
        /*00d8*/ 	.word	0x00002520


	//   ....[19]....
        /*00dc*/ 	.word	0x00002590


	//----- nvinfo : EIATTR_EXIT_INSTR_OFFSETS
	.align		4
.L_3611:
        /*00e0*/ 	.byte	0x04, 0x1c
        /*00e2*/ 	.short	(.L_3613 - .L_3612)


	//   ....[0]....
.L_3612:
        /*00e4*/ 	.word	0x000020f0


	//----- nvinfo : EIATTR_MAX_THREADS
	.align		4
.L_3613:
        /*00e8*/ 	.byte	0x04, 0x05
        /*00ea*/ 	.short	(.L_3615 - .L_3614)
.L_3614:
        /*00ec*/ 	.word	0x00000080
        /*00f0*/ 	.word	0x00000001
        /*00f4*/ 	.word	0x00000001


	//----- nvinfo : EIATTR_CRS_STACK_SIZE
	.align		4
.L_3615:
        /*00f8*/ 	.byte	0x04, 0x1e
        /*00fa*/ 	.short	(.L_3617 - .L_3616)
.L_3616:
        /*00fc*/ 	.word	0x00000000
.L_3617:


//--------------------- .nv.info._ZN10layer_norm13ln_bwd_kernelINS_13Kernel_traitsI6__halfS2_fS2_fjLj1536ELj1ELj1ELj4ELj8ENS_18Kernel_traits_baseILj1536ES2_S2_fS2_fjLj128EEEEELb0ELb1ELb1ELb0EEEvNS_9BwdParamsE --------------------------
	.section	.nv.info._ZN10layer_norm13ln_bwd_kernelINS_13Kernel_traitsI6__halfS2_fS2_fjLj1536ELj1ELj1ELj4ELj8ENS_18Kernel_traits_baseILj1536ES2_S2_fS2_fjLj128EEEEELb0ELb1ELb1ELb0EEEvNS_9BwdParamsE,"",@"SHT_CUDA_INFO"
	.sectionflags	@""
	.align	4


	//----- nvinfo : EIATTR_CUDA_API_VERSION
	.align		4
        /*0000*/ 	.byte	0x04, 0x37
        /*0002*/ 	.short	(.L_3619 - .L_3618)
.L_3618:
        /*0004*/ 	.word	0x00000082


	//----- nvinfo : EIATTR_SW2861232_WAR
	.align		4
.L_3619:
        /*0008*/ 	.byte	0x01, 0x35
	.zero		2


	//----- nvinfo : EIATTR_PARAM_CBANK
	.align		4
        /*000c*/ 	.byte	0x04, 0x0a
        /*000e*/ 	.short	(.L_3621 - .L_3620)
	.align		4
.L_3620:
        /*0010*/ 	.word	index@(.nv.constant0._ZN10layer_norm13ln_bwd_kernelINS_13Kernel_traitsI6__halfS2_fS2_fjLj1536ELj1ELj1ELj4ELj8ENS_18Kernel_traits_baseILj1536ES2_S2_fS2_fjLj128EEEEELb0ELb1ELb1ELb0EEEvNS_9BwdParamsE)
        /*0014*/ 	.short	0x0160
        /*0016*/ 	.short	0x0128


	//----- nvinfo : EIATTR_CBANK_PARAM_SIZE
	.align		4
.L_3621:
        /*0018*/ 	.byte	0x03, 0x19
        /*001a*/ 	.short	0x0128


	//----- nvinfo : EIATTR_KPARAM_INFO
	.align		4
        /*001c*/ 	.byte	0x04, 0x17
        /*001e*/ 	.short	(.L_3623 - .L_3622)
.L_3622:
        /*0020*/ 	.word	0x00000000
        /*0024*/ 	.short	0x0000
        /*0026*/ 	.short	0x0000
        /*0028*/ 	.byte	0x00, 0xf0, 0xa1, 0x04


	//----- nvinfo : EIATTR_MAXREG_COUNT
	.align		4
.L_3623:
        /*002c*/ 	.byte	0x03, 0x1b
        /*002e*/ 	.short	0x00ff


	//----- nvinfo : EIATTR_NUM_BARRIERS
	.align		4
        /*0030*/ 	.byte	0x02, 0x4c
        /*0032*/ 	.byte	0x01
	.zero		1


	//----- nvinfo : EIATTR_MERCURY_ISA_VERSION
	.align		4
        /*0034*/ 	.byte	0x03, 0x5f
        /*0036*/ 	.short	0x0000


	//----- nvinfo : EIATTR_COOP_GROUP_MASK_REGIDS
	.align		4
        /*0038*/ 	.byte	0x04, 0x29
        /*003a*/ 	.short	(.L_3625 - .L_3624)


	//   ....[0]....
.L_3624:
        /*003c*/ 	.word	0xffffffff


	//   ....[1]....
        /*0040*/ 	.word	0xffffffff


	//   ....[2]....
        /*0044*/ 	.word	0xffffffff


	//   ....[3]....
        /*0048*/ 	.word	0xffffffff


	//   ....[4]....
        /*004c*/ 	.word	0xffffffff


	//   ....[5]....
        /*0050*/ 	.word	0xffffffff


	//   ....[6]....
        /*0054*/ 	.word	0xffffffff


	//   ....[7]....
        /*0058*/ 	.word	0xffffffff


	//   ....[8]....
        /*005c*/ 	.word	0xffffffff


	//   ....[9]....
        /*0060*/ 	.word	0xffffffff


	//   ....[10]....
        /*0064*/ 	.word	0xffffffff


	//   ....[11]....
        /*0068*/ 	.word	0xffffffff


	//   ....[12]....
        /*006c*/ 	.word	0xffffffff


	//   ....[13]....
        /*0070*/ 	.word	0xffffffff


	//   ....[14]....
        /*0074*/ 	.word	0xffffffff


	//   ....[15]....
        /*0078*/ 	.word	0xffffffff


	//   ....[16]....
        /*007c*/ 	.word	0xffffffff


	//   ....[17]....
        /*0080*/ 	.word	0xffffffff


	//   ....[18]....
        /*0084*/ 	.word	0xffffffff


	//   ....[19]....
        /*0088*/ 	.word	0xffffffff


	//----- nvinfo : EIATTR_COOP_GROUP_INSTR_OFFSETS
	.align		4
.L_3625:
        /*008c*/ 	.byte	0x04, 0x28
        /*008e*/ 	.short	(.L_3627 - .L_3626)


	//   ....[0]....
.L_3626:
        /*0090*/ 	.word	0x00001380


	//   ....[1]....
        /*0094*/ 	.word	0x000013a0


	//   ....[2]....
        /*0098*/ 	.word	0x000013c0


	//   ....[3]....
        /*009c*/ 	.word	0x000013e0


	//   ....[4]....
        /*00a0*/ 	.word	0x00001400


	//   ....[5]....
        /*00a4*/ 	.word	0x00001420


	//   ....[6]....
        /*00a8*/ 	.word	0x00001440


	//   ....[7]....
        /*00ac*/ 	.word	0x00001460


	//   ....[8]....
        /*00b0*/ 	.word	0x00001480


	//   ....[9]....
        /*00b4*/ 	.word	0x000014a0


	//   ....[10]....
        /*00b8*/ 	.word	0x00002d50


	//   ....[11]....
        /*00bc*/ 	.word	0x00002dd0


	//   ....[12]....
        /*00c0*/ 	.word	0x00002e50


	//   ....[13]....
        /*00c4*/ 	.word	0x00002ec0


	//   ....[14]....
        /*00c8*/ 	.word	0x00002f40


	//   ....[15]....
        /*00cc*/ 	.word	0x00002fb0


	//   ....[16]....
        /*00d0*/ 	.word	0x00003030


	//   ....[17]....
        /*00d4*/ 	.word	0x000030a0


	//   ....[18]....
        /*00d8*/ 	.word	0x00003120


	//   ....[19]....
        /*00dc*/ 	.word	0x00003190


	//----- nvinfo : EIATTR_EXIT_INSTR_OFFSETS
	.align		4
.L_3627:
        /*00e0*/ 	.byte	0x04, 0x1c
        /*00e2*/ 	.short	(.L_3629 - .L_3628)


	//   ....[0]....
.L_3628:
        /*00e4*/ 	.word	0x00002c70


	//   ....[1]....
        /*00e8*/ 	.word	0x00002cf0


	//----- nvinfo : EIATTR_MAX_THREADS
	.align		4
.L_3629:
        /*00ec*/ 	.byte	0x04, 0x05
        /*00ee*/ 	.short	(.L_3631 - .L_3630)
.L_3630:
        /*00f0*/ 	.word	0x00000080
        /*00f4*/ 	.word	0x00000001
        /*00f8*/ 	.word	0x00000001


	//----- nvinfo : EIATTR_CRS_STACK_SIZE
	.align		4
.L_3631:
        /*00fc*/ 	.byte	0x04, 0x1e
        /*00fe*/ 	.short	(.L_3633 - .L_3632)
.L_3632:
        /*0100*/ 	.word	0x00000000
.L_3633:


//--------------------- .nv.info._ZN10layer_norm13ln_bwd_kernelINS_13Kernel_traitsI6__halfS2_fS2_fjLj1536ELj1ELj1ELj4ELj8ENS_18Kernel_traits_baseILj1536ES2_S2_fS2_fjLj128EEEEELb0ELb1ELb1ELb1EEEvNS_9BwdParamsE --------------------------
	.section	.nv.info._ZN10layer_norm13ln_bwd_kernelINS_13Kernel_traitsI6__halfS2_fS2_fjLj1536ELj1ELj1ELj4ELj8ENS_18Kernel_traits_baseILj1536ES2_S2_fS2_fjLj128EEEEELb0ELb1ELb1ELb1EEEvNS_9BwdParamsE,"",@"SHT_CUDA_INFO"
	.sectionflags	@""
	.align	4


	//----- nvinfo : EIATTR_CUDA_API_VERSION
	.align		4
        /*0000*/ 	.byte	0x04, 0x37
        /*0002*/ 	.short	(.L_3635 - .L_3634)
.L_3634:
        /*0004*/ 	.word	0x00000082


	//----- nvinfo : EIATTR_SW2861232_WAR
	.align		4
.L_3635:
        /*0008*/ 	.byte	0x01, 0x35
	.zero		2


	//----- nvinfo : EIATTR_PARAM_CBANK
	.align		4
        /*000c*/ 	.byte	0x04, 0x0a
        /*000e*/ 	.short	(.L_3637 - .L_3636)
	.align		4
.L_3636:
        /*0010*/ 	.word	index@(.nv.constant0._ZN10layer_norm13ln_bwd_kernelINS_13Kernel_traitsI6__halfS2_fS2_fjLj1536ELj1ELj1ELj4ELj8ENS_18Kernel_traits_baseILj1536ES2_S2_fS2_fjLj128EEEEELb0ELb1ELb1ELb1EEEvNS_9BwdParamsE)
        /*0014*/ 	.short	0x0160
        /*0016*/ 	.short	0x0128


	//----- nvinfo : EIATTR_CBANK_PARAM_SIZE
	.align		4
.L_3637:
        /*0018*/ 	.byte	0x03, 0x19
        /*001a*/ 	.short	0x0128


	//----- nvinfo : EIATTR_KPARAM_INFO
	.align		4
        /*001c*/ 	.byte	0x04, 0x17
        /*001e*/ 	.short	(.L_3639 - .L_3638)
.L_3638:
        /*0020*/ 	.word	0x00000000
        /*0024*/ 	.short	0x0000
        /*0026*/ 	.short	0x0000
        /*0028*/ 	.byte	0x00, 0xf0, 0xa1, 0x04


	//----- nvinfo : EIATTR_MAXREG_COUNT
	.align		4
.L_3639:
        /*002c*/ 	.byte	0x03, 0x1b
        /*002e*/ 	.short	0x00ff


	//----- nvinfo : EIATTR_NUM_BARRIERS
	.align		4
        /*0030*/ 	.byte	0x02, 0x4c
        /*0032*/ 	.byte	0x01
	.zero		1


	//----- nvinfo : EIATTR_MERCURY_ISA_VERSION
	.align		4
        /*0034*/ 	.byte	0x03, 0x5f
        /*0036*/ 	.short	0x0000


	//----- nvinfo : EIATTR_COOP_GROUP_MASK_REGIDS
	.align		4
        /*0038*/ 	.byte	0x04, 0x29
        /*003a*/ 	.short	(.L_3641 - .L_3640)


	//   ....[0]....
.L_3640:
        /*003c*/ 	.word	0xffffffff


	//   ....[1]....
        /*0040*/ 	.word	0xffffffff


	//   ....[2]....
        /*0044*/ 	.word	0xffffffff


	//   ....[3]....
        /*0048*/ 	.word	0xffffffff


	//   ....[4]....
        /*004c*/ 	.word	0xffffffff


	//   ....[5]....
        /*0050*/ 	.word	0xffffffff


	//   ....[6]....
        /*0054*/ 	.word	0xffffffff


	//   ....[7]....
        /*0058*/ 	.word	0xffffffff


	//   ....[8]....
        /*005c*/ 	.word	0xffffffff


	//   ....[9]....
        /*0060*/ 	.word	0xffffffff


	//   ....[10]....
        /*0064*/ 	.word	0xffffffff


	//   ....[11]....
        /*0068*/ 	.word	0xffffffff


	//   ....[12]....
        /*006c*/ 	.word	0xffffffff


	//   ....[13]....
        /*0070*/ 	.word	0xffffffff


	//   ....[14]....
        /*0074*/ 	.word	0xffffffff


	//   ....[15]....
        /*0078*/ 	.word	0xffffffff


	//   ....[16]....
        /*007c*/ 	.word	0xffffffff


	//   ....[17]....
        /*0080*/ 	.word	0xffffffff


	//   ....[18]....
        /*0084*/ 	.word	0xffffffff


	//   ....[19]....
        /*0088*/ 	.word	0xffffffff


	//----- nvinfo : EIATTR_COOP_GROUP_INSTR_OFFSETS
	.align		4
.L_3641:
        /*008c*/ 	.byte	0x04, 0x28
        /*008e*/ 	.short	(.L_3643 - .L_3642)


	//   ....[0]....
.L_3642:
        /*0090*/ 	.word	0x000010c0


	//   ....[1]....
        /*0094*/ 	.word	0x000010e0


	//   ....[2]....
        /*0098*/ 	.word	0x00001100


	//   ....[3]....
        /*009c*/ 	.word	0x00001120


	//   ....[4]....
        /*00a0*/ 	.word	0x00001140


	//   ....[5]....
        /*00a4*/ 	.word	0x00001160


	//   ....[6]....
        /*00a8*/ 	.word	0x00001180


	//   ....[7]....
        /*00ac*/ 	.word	0x000011a0


	//   ....[8]....
        /*00b0*/ 	.word	0x000011c0


	//   ....[9]....
        /*00b4*/ 	.word	0x000011e0


	//   ....[10]....
        /*00b8*/ 	.word	0x000028b0


	//   ....[11]....
        /*00bc*/ 	.word	0x00002920


	//   ....[12]....
        /*00c0*/ 	.word	0x00002990


	//   ....[13]....
        /*00c4*/ 	.word	0x000029f0


	//   ....[14]....
        /*00c8*/ 	.word	0x00002a60


	//   ....[15]....
        /*00cc*/ 	.word	0x00002ac0


	//   ....[16]....
        /*00d0*/ 	.word	0x00002b30


	//   ....[17]....
        /*00d4*/ 	.word	0x00002b90


	//   ....[18]....
        /*00d8*/ 	.word	0x00002c00


	//   ....[19]....
        /*00dc*/ 	.word	0x00002c60


	//----- nvinfo : EIATTR_EXIT_INSTR_OFFSETS
	.align		4
.L_3643:
        /*00e0*/ 	.byte	0x04, 0x1c
        /*00e2*/ 	.short	(.L_3645 - .L_3644)


	//   ....[0]....
.L_3644:
        /*00e4*/ 	.word	0x00002860


	//----- nvinfo : EIATTR_MAX_THREADS
	.align		4
.L_3645:
        /*00e8*/ 	.byte	0x04, 0x05
        /*00ea*/ 	.short	(.L_3647 - .L_3646)
.L_3646:
        /*00ec*/ 	.word	0x00000080
        /*00f0*/ 	.word	0x00000001
        /*00f4*/ 	.word	0x00000001


	//----- nvinfo : EIATTR_CRS_STACK_SIZE
	.align		4
.L_3647:
        /*00f8*/ 	.byte	0x04, 0x1e
        /*00fa*/ 	.short	(.L_3649 - .L_3648)
.L_3648:
        /*00fc*/ 	.word	0x00000000
.L_3649:


//--------------------- .nv.info._ZN10layer_norm13ln_bwd_kernelINS_13Kernel_traitsI6__halfS2_fS2_fjLj1536ELj1ELj1ELj4ELj8ENS_18Kernel_traits_baseILj1536ES2_S2_fS2_fjLj128EEEEELb1ELb0ELb0ELb0EEEvNS_9BwdParamsE --------------------------
	.section	.nv.info._ZN10layer_norm13ln_bwd_kernelINS_13Kernel_traitsI6__halfS2_fS2_fjLj1536ELj1ELj1ELj4ELj8ENS_18Kernel_traits_baseILj1536ES2_S2_fS2_fjLj128EEEEELb1ELb0ELb0ELb0EEEvNS_9BwdParamsE,"",@"SHT_CUDA_INFO"
	.sectionflags	@""
	.align	4


	//----- nvinfo : EIATTR_CUDA_API_VERSION
	.align		4
        /*0000*/ 	.byte	0x04, 0x37
        /*0002*/ 	.short	(.L_3651 - .L_3650)
.L_3650:
        /*0004*/ 	.word	0x00000082


	//----- nvinfo : EIATTR_SW2861232_WAR
	.align		4
.L_3651:
        /*0008*/ 	.byte	0x01, 0x35
	.zero		2


	//----- nvinfo : EIATTR_PARAM_CBANK
	.align		4
        /*000c*/ 	.byte	0x04, 0x0a
        /*000e*/ 	.short	(.L_3653 - .L_3652)
	.align		4
.L_3652:
        /*0010*/ 	.word	index@(.nv.constant0._ZN10layer_norm13ln_bwd_kernelINS_13Kernel_traitsI6__halfS2_fS2_fjLj1536ELj1ELj1ELj4ELj8ENS_18Kernel_traits_baseILj1536ES2_S2_fS2_fjLj128EEEEELb1ELb0ELb0ELb0EEEvNS_9BwdParamsE)
        /*0014*/ 	.short	0x0160
        /*0016*/ 	.short	0x0128


	//----- nvinfo : EIATTR_CBANK_PARAM_SIZE
	.align		4
.L_3653:
        /*0018*/ 	.byte	0x03, 0x19
        /*001a*/ 	.short	0x0128


	//----- nvinfo : EIATTR_KPARAM_INFO
	.align		4
        /*001c*/ 	.byte	0x04, 0x17
        /*001e*/ 	.short	(.L_3655 - .L_3654)
.L_3654:
        /*0020*/ 	.word	0x00000000
        /*0024*/ 	.short	0x0000
        /*0026*/ 	.short	0x0000
        /*0028*/ 	.byte	0x00, 0xf0, 0xa1, 0x04


	//----- nvinfo : EIATTR_MAXREG_COUNT
	.align		4
.L_3655:
        /*002c*/ 	.byte	0x03, 0x1b
        /*002e*/ 	.short	0x00ff


	//----- nvinfo : EIATTR_NUM_BARRIERS
	.align		4
        /*0030*/ 	.byte	0x02, 0x4c
        /*0032*/ 	.byte	0x01
	.zero		1


	//----- nvinfo : EIATTR_MERCURY_ISA_VERSION
	.align		4
        /*0034*/ 	.byte	0x03, 0x5f
        /*0036*/ 	.short	0x0000


	//----- nvinfo : EIATTR_COOP_GROUP_MASK_REGIDS
	.align		4
        /*0038*/ 	.byte	0x04, 0x29
        /*003a*/ 	.short	(.L_3657 - .L_3656)


	//   ....[0]....
.L_3656:
        /*003c*/ 	.word	0xffffffff


	//   ....[1]....
        /*0040*/ 	.word	0xffffffff


	//   ....[2]....
        /*0044*/ 	.word	0xffffffff


	//   ....[3]....
        /*0048*/ 	.word	0xffffffff


	//   ....[4]....
        /*004c*/ 	.word	0xffffffff


	//   ....[5]....
        /*0050*/ 	.word	0xffffffff


	//   ....[6]....
        /*0054*/ 	.word	0xffffffff


	//   ....[7]....
        /*0058*/ 	.word	0xffffffff


	//   ....[8]....
        /*005c*/ 	.word	0xffffffff


	//   ....[9]....
        /*0060*/ 	.word	0xffffffff


	//   ....[10]....
        /*0064*/ 	.word	0xffffffff


	//   ....[11]....
        /*0068*/ 	.word	0xffffffff


	//   ....[12]....
        /*006c*/ 	.word	0xffffffff


	//   ....[13]....
        /*0070*/ 	.word	0xffffffff


	//   ....[14]....
        /*0074*/ 	.word	0xffffffff


	//   ....[15]....
        /*0078*/ 	.word	0xffffffff


	//   ....[16]....
        /*007c*/ 	.word	0xffffffff


	//   ....[17]....
        /*0080*/ 	.word	0xffffffff


	//   ....[18]....
        /*0084*/ 	.word	0xffffffff


	//   ....[19]....
        /*0088*/ 	.word	0xffffffff


	//----- nvinfo : EIATTR_COOP_GROUP_INSTR_OFFSETS
	.align		4
.L_3657:
        /*008c*/ 	.byte	0x04, 0x28
        /*008e*/ 	.short	(.L_3659 - .L_3658)


	//   ....[0]....
.L_3658:
        /*0090*/ 	.word	0x00000ff0


	//   ....[1]....
        /*0094*/ 	.word	0x00001010


	//   ....[2]....
        /*0098*/ 	.word	0x00001030


	//   ....[3]....
        /*009c*/ 	.word	0x00001050


	//   ....[4]....
        /*00a0*/ 	.word	0x00001070


	//   ....[5]....
        /*00a4*/ 	.word	0x00001090


	//   ....[6]....
        /*00a8*/ 	.word	0x000010b0


	//   ....[7]....
        /*00ac*/ 	.word	0x000010d0


	//   ....[8]....
        /*00b0*/ 	.word	0x000010f0


	//   ....[9]....
        /*00b4*/ 	.word	0x00001110


	//   ....[10]....
        /*00b8*/ 	.word	0x00001f80


	//   ....[11]....
        /*00bc*/ 	.word	0x00002000


	//   ....[12]....
        /*00c0*/ 	.word	0x00002080


	//   ....[13]....
        /*00c4*/ 	.word	0x000020f0


	//   ....[14]....
        /*00c8*/ 	.word	0x00002170


	//   ....[15]....
        /*00cc*/ 	.word	0x000021e0


	//   ....[16]....
        /*00d0*/ 	.word	0x00002260


	//   ....[17]....
        /*00d4*/ 	.word	0x000022d0


	//   ....[18]....
        /*00d8*/ 	.word	0x00002350


	//   ....[19]....
        /*00dc*/ 	.word	0x000023c0


	//----- nvinfo : EIATTR_EXIT_INSTR_OFFSETS
	.align		4
.L_3659:
        /*00e0*/ 	.byte	0x04, 0x1c
        /*00e2*/ 	.short	(.L_3661 - .L_3660)


	//   ....[0]....
.L_3660:
        /*00e4*/ 	.word	0x00001ec0


	//   ....[1]....
        /*00e8*/ 	.word	0x00001f20


	//----- nvinfo : EIATTR_MAX_THREADS
	.align		4
.L_3661:
        /*00ec*/ 	.byte	0x04, 0x05
        /*00ee*/ 	.short	(.L_3663 - .L_3662)
.L_3662:
        /*00f0*/ 	.word	0x00000080
        /*00f4*/ 	.word	0x00000001
        /*00f8*/ 	.word	0x00000001


	//----- nvinfo : EIATTR_CRS_STACK_SIZE
	.align		4
.L_3663:
        /*00fc*/ 	.byte	0x04, 0x1e
        /*00fe*/ 	.short	(.L_3665 - .L_3664)
.L_3664:
        /*0100*/ 	.word	0x00000000
.L_3665:


//--------------------- .nv.info._ZN10layer_norm13ln_bwd_kernelINS_13Kernel_traitsI6__halfS2_fS2_fjLj1536ELj1ELj1ELj4ELj8ENS_18Kernel_traits_baseILj1536ES2_S2_fS2_fjLj128EEEEELb1ELb0ELb0ELb1EEEvNS_9BwdParamsE --------------------------
	.section	.nv.info._ZN10layer_norm13ln_bwd_kernelINS_13Kernel_traitsI6__halfS2_fS2_fjLj1536ELj1ELj1ELj4ELj8ENS_18Kernel_traits_baseILj1536ES2_S2_fS2_fjLj128EEEEELb1ELb0ELb0ELb1EEEvNS_9BwdParamsE,"",@"SHT_CUDA_INFO"
	.sectionflags	@""
	.align	4


	//----- nvinfo : EIATTR_CUDA_API_VERSION
	.align		4
        /*0000*/ 	.byte	0x04, 0x37
        /*0002*/ 	.short	(.L_3667 - .L_3666)
.L_3666:
        /*0004*/ 	.word	0x00000082


	//----- nvinfo : EIATTR_SW2861232_WAR
	.align		4
.L_3667:
        /*0008*/ 	.byte	0x01, 0x35
	.zero		2


	//----- nvinfo : EIATTR_PARAM_CBANK
	.align		4
        /*000c*/ 	.byte	0x04, 0x0a
        /*000e*/ 	.short	(.L_3669 - .L_3668)
	.align		4
.L_3668:
        /*0010*/ 	.word	index@(.nv.constant0._ZN10layer_norm13ln_bwd_kernelINS_13Kernel_traitsI6__halfS2_fS2_fjLj1536ELj1ELj1ELj4ELj8ENS_18Kernel_traits_baseILj1536ES2_S2_fS2_fjLj128EEEEELb1ELb0ELb0ELb1EEEvNS_9BwdParamsE)
        /*0014*/ 	.short	0x0160
        /*0016*/ 	.short	0x0128


	//----- nvinfo : EIATTR_CBANK_PARAM_SIZE
	.align		4
.L_3669:
        /*0018*/ 	.byte	0x03, 0x19
        /*001a*/ 	.short	0x0128


	//----- nvinfo : EIATTR_KPARAM_INFO
	.align		4
        /*001c*/ 	.byte	0x04, 0x17
        /*001e*/ 	.short	(.L_3671 - .L_3670)
.L_3670:
        /*0020*/ 	.word	0x00000000
        /*0024*/ 	.short	0x0000
        /*0026*/ 	.short	0x0000
        /*0028*/ 	.byte	0x00, 0xf0, 0xa1, 0x04


	//----- nvinfo : EIATTR_MAXREG_COUNT
	.align		4
.L_3671:
        /*002c*/ 	.byte	0x03, 0x1b
        /*002e*/ 	.short	0x00ff


	//----- nvinfo : EIATTR_NUM_BARRIERS
	.align		4
        /*0030*/ 	.byte	0x02, 0x4c
        /*0032*/ 	.byte	0x01
	.zero		1


	//----- nvinfo : EIATTR_MERCURY_ISA_VERSION
	.align		4
        /*0034*/ 	.byte	0x03, 0x5f
        /*0036*/ 	.short	0x0000


	//----- nvinfo : EIATTR_COOP_GROUP_MASK_REGIDS
	.align		4
        /*0038*/ 	.byte	0x04, 0x29
        /*003a*/ 	.short	(.L_3673 - .L_3672)


	//   ....[0]....
.L_3672:
        /*003c*/ 	.word	0xffffffff


	//   ....[1]....
        /*0040*/ 	.word	0xffffffff


	//   ....[2]....
        /*0044*/ 	.word	0xffffffff


	//   ....[3]....
        /*0048*/ 	.word	0xffffffff


	//   ....[4]....
        /*004c*/ 	.word	0xffffffff


	//   ....[5]....
        /*0050*/ 	.word	0xffffffff


	//   ....[6]....
        /*0054*/ 	.word	0xffffffff


	//   ....[7]....
        /*0058*/ 	.word	0xffffffff


	//   ....[8]....
        /*005c*/ 	.word	0xffffffff


	//   ....[9]....
        /*0060*/ 	.word	0xffffffff


	//   ....[10]....
        /*0064*/ 	.word	0xffffffff


	//   ....[11]....
        /*0068*/ 	.word	0xffffffff


	//   ....[12]....
        /*006c*/ 	.word	0xffffffff


	//   ....[13]....
        /*0070*/ 	.word	0xffffffff


	//   ....[14]....
        /*0074*/ 	.word	0xffffffff


	//   ....[15]....
        /*0078*/ 	.word	0xffffffff


	//   ....[16]....
        /*007c*/ 	.word	0xffffffff


	//   ....[17]....
        /*0080*/ 	.word	0xffffffff


	//   ....[18]....
        /*0084*/ 	.word	0xffffffff


	//   ....[19]....
        /*0088*/ 	.word	0xffffffff


	//----- nvinfo : EIATTR_COOP_GROUP_INSTR_OFFSETS
	.align		4
.L_3673:
        /*008c*/ 	.byte	0x04, 0x28
        /*008e*/ 	.short	(.L_3675 - .L_3674)


	//   ....[0]....
.L_3674:
        /*0090*/ 	.word	0x00000e90


	//   ....[1]....
        /*0094*/ 	.word	0x00000eb0


	//   ....[2]....
        /*0098*/ 	.word	0x00000ed0


	//   ....[3]....
        /*009c*/ 	.word	0x00000ef0


	//   ....[4]....
        /*00a0*/ 	.word	0x00000f10


	//   ....[5]....
        /*00a4*/ 	.word	0x00000f30


	//   ....[6]....
        /*00a8*/ 	.word	0x00000f50


	//   ....[7]....
        /*00ac*/ 	.word	0x00000f70


	//   ....[8]....
        /*00b0*/ 	.word	0x00000f90


	//   ....[9]....
        /*00b4*/ 	.word	0x00000fb0


	//   ....[10]....
        /*00b8*/ 	.word	0x00001e00


	//   ....[11]....
        /*00bc*/ 	.word	0x00001e80


	//   ....[12]....
        /*00c0*/ 	.word	0x00001f00


	//   ....[13]....
        /*00c4*/ 	.word	0x00001f70


	//   ....[14]....
        /*00c8*/ 	.word	0x00001ff0


	//   ....[15]....
        /*00cc*/ 	.word	0x00002060


	//   ....[16]....
        /*00d0*/ 	.word	0x000020e0


	//   ....[17]....
        /*00d4*/ 	.word	0x00002150


	//   ....[18]....
        /*00d8*/ 	.word	0x000021d0


	//   ....[19]....
        /*00dc*/ 	.word	0x00002240


	//----- nvinfo : EIATTR_EXIT_INSTR_OFFSETS
	.align		4
.L_3675:
        /*00e0*/ 	.byte	0x04, 0x1c
        /*00e2*/ 	.short	(.L_3677 - .L_3676)


	//   ....[0]....
.L_3676:
        /*00e4*/ 	.word	0x00001da0


	//----- nvinfo : EIATTR_MAX_THREADS
	.align		4
.L_3677:
        /*00e8*/ 	.byte	0x04, 0x05
        /*00ea*/ 	.short	(.L_3679 - .L_3678)
.L_3678:
        /*00ec*/ 	.word	0x00000080
        /*00f0*/ 	.word	0x00000001
        /*00f4*/ 	.word	0x00000001


	//----- nvinfo : EIATTR_CRS_STACK_SIZE
	.align		4
.L_3679:
        /*00f8*/ 	.byte	0x04, 0x1e
        /*00fa*/ 	.short	(.L_3681 - .L_3680)
.L_3680:
        /*00fc*/ 	.word	0x00000000
.L_3681:


//--------------------- .nv.info._ZN10layer_norm22ln_bwd_finalize_kernelINS_22Kernel_traits_finalizeILj1536E6__halfS2_fS2_fjLb0ELj1024ELj4ENS_18Kernel_traits_baseILj1536ES2_S2_fS2_fjLj1024EEEEELb0ELb0EEEvNS_9BwdParamsE --------------------------
	.section	.nv.info._ZN10layer_norm22ln_bwd_finalize_kernelINS_22Kernel_traits_finalizeILj1536E6__halfS2_fS2_fjLb0ELj1024ELj4ENS_18Kernel_traits_baseILj1536ES2_S2_fS2_fjLj1024EEEEELb0ELb0EEEvNS_9BwdParamsE,"",@"SHT_CUDA_INFO"
	.sectionflags	@""
	.align	4


	//----- nvinfo : EIATTR_CUDA_API_VERSION
	.align		4
        /*0000*/ 	.byte	0x04, 0x37
        /*0002*/ 	.short	(.L_3683 - .L_3682)
.L_3682:
        /*0004*/ 	.word	0x00000082


	//----- nvinfo : EIATTR_SW2861232_WAR
	.align		4
.L_3683:
        /*0008*/ 	.byte	0x01, 0x35
	.zero		2


	//----- nvinfo : EIATTR_PARAM_CBANK
	.align		4
        /*000c*/ 	.byte	0x04, 0x0a
        /*000e*/ 	.short	(.L_3685 - .L_3684)
	.align		4
.L_3684:
        /*0010*/ 	.word	index@(.nv.constant0._ZN10layer_norm22ln_bwd_finalize_kernelINS_22Kernel_traits_finalizeILj1536E6__halfS2_fS2_fjLb0ELj1024ELj4ENS_18Kernel_traits_baseILj1536ES2_S2_fS2_fjLj1024EEEEELb0ELb0EEEvNS_9BwdParamsE)
        /*0014*/ 	.short	0x0160
        /*0016*/ 	.short	0x0128


	//----- nvinfo : EIATTR_CBANK_PARAM_SIZE
	.align		4
.L_3685:
        /*0018*/ 	.byte	0x03, 0x19
        /*001a*/ 	.short	0x0128


	//----- nvinfo : EIATTR_KPARAM_INFO
	.align		4
        /*001c*/ 	.byte	0x04, 0x17
        /*001e*/ 	.short	(.L_3687 - .L_3686)
.L_3686:
        /*0020*/ 	.word	0x00000000
        /*0024*/ 	.short	0x0000
        /*0026*/ 	.short	0x0000
        /*0028*/ 	.byte	0x00, 0xf0, 0xa1, 0x04


	//----- nvinfo : EIATTR_MAXREG_COUNT
	.align		4
.L_3687:
        /*002c*/ 	.byte	0x03, 0x1b
        /*002e*/ 	.short	0x0040


	//----- nvinfo : EIATTR_NUM_BARRIERS
	.align		4
        /*0030*/ 	.byte	0x02, 0x4c
        /*0032*/ 	.byte	0x01
	.zero		1


	//----- nvinfo : EIATTR_MERCURY_ISA_VERSION
	.align		4
        /*0034*/ 	.byte	0x03, 0x5f
        /*0036*/ 	.short	0x0000


	//----- nvinfo : EIATTR_COOP_GROUP_MASK_REGIDS
	.align		4
        /*0038*/ 	.byte	0x04, 0x29
        /*003a*/ 	.short	(.L_3689 - .L_3688)


	//   ....[0]....
.L_3688:
        /*003c*/ 	.word	0xffffffff


	//   ....[1]....
        /*0040*/ 	.word	0xffffffff


	//   ....[2]....
        /*0044*/ 	.word	0xffffffff


	//   ....[3]....
        /*0048*/ 	.word	0xffffffff


	//   ....[4]....
        /*004c*/ 	.word	0xffffffff


	//   ....[5]....
        /*0050*/ 	.word	0xffffffff


	//   ....[6]....
        /*0054*/ 	.word	0xffffffff


	//   ....[7]....
        /*0058*/ 	.word	0xffffffff


	//   ....[8]....
        /*005c*/ 	.word	0xffffffff


	//   ....[9]....
        /*0060*/ 	.word	0xffffffff


	//   ....[10]....
        /*0064*/ 	.word	0xffffffff


	//   ....[11]....
        /*0068*/ 	.word	0xffffffff


	//   ....[12]....
        /*006c*/ 	.word	0xffffffff


	//   ....[13]....
        /*0070*/ 	.word	0xffffffff


	//   ....[14]....
        /*0074*/ 	.word	0xffffffff


	//   ....[15]....
        /*0078*/ 	.word	0xffffffff


	//   ....[16]....
        /*007c*/ 	.word	0xffffffff


	//   ....[17]....
        /*0080*/ 	.word	0xffffffff


	//   ....[18]....
        /*0084*/ 	.word	0xffffffff


	//   ....[19]....
        /*0088*/ 	.word	0xffffffff


	//----- nvinfo : EIATTR_COOP_GROUP_INSTR_OFFSETS
	.align		4
.L_3689:
        /*008c*/ 	.byte	0x04, 0x28
        /*008e*/ 	.short	(.L_3691 - .L_3690)


	//   ....[0]....
.L_3690:
        /*0090*/ 	.word	0x00000820


	//   ....[1]....
        /*0094*/ 	.word	0x00000850


	//   ....[2]....
        /*0098*/ 	.word	0x00000860


	//   ....[3]....
        /*009c*/ 	.word	0x00000890


	//   ....[4]....
        /*00a0*/ 	.word	0x000008a0


	//   ....[5]....
        /*00a4*/ 	.word	0x000008d0


	//   ....[6]....
        /*00a8*/ 	.word	0x000008f0


	//   ....[7]....
        /*00ac*/ 	.word	0x00000900


	//   ....[8]....
        /*00b0*/ 	.word	0x00000930


	//   ....[9]....
        /*00b4*/ 	.word	0x00000940


	//   ....[10]....
        /*00b8*/ 	.word	0x00000b50


	//   ....[11]....
        /*00bc*/ 	.word	0x00000bc0


	//   ....[12]....
        /*00c0*/ 	.word	0x00000c20


	//   ....[13]....
        /*00c4*/ 	.word	0x00000c80


	//   ....[14]....
        /*00c8*/ 	.word	0x00000cf0


	//   ....[15]....
        /*00cc*/ 	.word	0x00000d60


	//   ....[16]....
        /*00d0*/ 	.word	0x00000dc0


	//   ....[17]....
        /*00d4*/ 	.word	0x00000e20


	//   ....[18]....
        /*00d8*/ 	.word	0x00000e80


	//   ....[19]....
        /*00dc*/ 	.word	0x00000ee0


	//----- nvinfo : EIATTR_EXIT_INSTR_OFFSETS
	.align		4
.L_3691:
        /*00e0*/ 	.byte	0x04, 0x1c
        /*00e2*/ 	.short	(.L_3693 - .L_3692)


	//   ....[0]....
.L_3692:
        /*00e4*/ 	.word	0x00000070


	//   ....[1]....
        /*00e8*/ 	.word	0x00000af0


	//----- nvinfo : EIATTR_MAX_THREADS
	.align		4
.L_3693:
        /*00ec*/ 	.byte	0x04, 0x05
        /*00ee*/ 	.short	(.L_3695 - .L_3694)
.L_3694:
        /*00f0*/ 	.word	0x00000400
        /*00f4*/ 	.word	0x00000001
        /*00f8*/ 	.word	0x00000001


	//----- nvinfo : EIATTR_CRS_STACK_SIZE
	.align		4
.L_3695:
        /*00fc*/ 	.byte	0x04, 0x1e
        /*00fe*/ 	.short	(.L_3697 - .L_3696)
.L_3696:
        /*0100*/ 	.word	0x00000000
.L_3697:


//--------------------- .nv.info._ZN10layer_norm13ln_bwd_kernelINS_13Kernel_traitsI6__halfS2_fS2_fjLj1536ELj1ELj1ELj4ELj8ENS_18Kernel_traits_baseILj1536ES2_S2_fS2_fjLj128EEEEELb1ELb0ELb1ELb0EEEvNS_9BwdParamsE --------------------------
	.section	.nv.info._ZN10layer_norm13ln_bwd_kernelINS_13Kernel_traitsI6__halfS2_fS2_fjLj1536ELj1ELj1ELj4ELj8ENS_18Kernel_traits_baseILj1536ES2_S2_fS2_fjLj128EEEEELb1ELb0ELb1ELb0EEEvNS_9BwdParamsE,"",@"SHT_CUDA_INFO"
	.sectionflags	@""
	.align	4


	//----- nvinfo : EIATTR_CUDA_API_VERSION
	.align		4
        /*0000*/ 	.byte	0x04, 0x37
        /*0002*/ 	.short	(.L_3699 - .L_3698)
.L_3698:
        /*0004*/ 	.word	0x00000082


	//----- nvinfo : EIATTR_SW2861232_WAR
	.align		4
.L_3699:
        /*0008*/ 	.byte	0x01, 0x35
	.zero		2


	//----- nvinfo : EIATTR_PARAM_CBANK
	.align		4
        /*000c*/ 	.byte	0x04, 0x0a
        /*000e*/ 	.short	(.L_3701 - .L_3700)
	.align		4
.L_3700:
        /*0010*/ 	.word	index@(.nv.constant0._ZN10layer_norm13ln_bwd_kernelINS_13Kernel_traitsI6__halfS2_fS2_fjLj1536ELj1ELj1ELj4ELj8ENS_18Kernel_traits_baseILj1536ES2_S2_fS2_fjLj128EEEEELb1ELb0ELb1ELb0EEEvNS_9BwdParamsE)
        /*0014*/ 	.short	0x0160
        /*0016*/ 	.short	0x0128


	//----- nvinfo : EIATTR_CBANK_PARAM_SIZE
	.align		4
.L_3701:
        /*0018*/ 	.byte	0x03, 0x19
        /*001a*/ 	.short	0x0128


	//----- nvinfo : EIATTR_KPARAM_INFO
	.align		4
        /*001c*/ 	.byte	0x04, 0x17
        /*001e*/ 	.short	(.L_3703 - .L_3702)
.L_3702:
        /*0020*/ 	.word	0x00000000
        /*0024*/ 	.short	0x0000
        /*0026*/ 	.short	0x0000
        /*0028*/ 	.byte	0x00, 0xf0, 0xa1, 0x04


	//----- nvinfo : EIATTR_MAXREG_COUNT
	.align		4
.L_3703:
        /*002c*/ 	.byte	0x03, 0x1b
        /*002e*/ 	.short	0x00ff


	//----- nvinfo : EIATTR_NUM_BARRIERS
	.align		4
        /*0030*/ 	.byte	0x02, 0x4c
        /*0032*/ 	.byte	0x01
	.zero		1


	//----- nvinfo : EIATTR_MERCURY_ISA_VERSION
	.align		4
        /*0034*/ 	.byte	0x03, 0x5f
        /*0036*/ 	.short	0x0000


	//----- nvinfo : EIATTR_COOP_GROUP_MASK_REGIDS
	.align		4
        /*0038*/ 	.byte	0x04, 0x29
        /*003a*/ 	.short	(.L_3705 - .L_3704)


	//   ....[0]....
.L_3704:
        /*003c*/ 	.word	0xffffffff


	//   ....[1]....
        /*0040*/ 	.word	0xffffffff


	//   ....[2]....
        /*0044*/ 	.word	0xffffffff


	//   ....[3]....
        /*0048*/ 	.word	0xffffffff


	//   ....[4]....
        /*004c*/ 	.word	0xffffffff


	//   ....[5]....
        /*0050*/ 	.word	0xffffffff


	//   ....[6]....
        /*0054*/ 	.word	0xffffffff


	//   ....[7]....
        /*0058*/ 	.word	0xffffffff


	//   ....[8]....
        /*005c*/ 	.word	0xffffffff


	//   ....[9]....
        /*0060*/ 	.word	0xffffffff


	//   ....[10]....
        /*0064*/ 	.word	0xffffffff


	//   ....[11]....
        /*0068*/ 	.word	0xffffffff


	//   ....[12]....
        /*006c*/ 	.word	0xffffffff


	//   ....[13]....
        /*0070*/ 	.word	0xffffffff


	//   ....[14]....
        /*0074*/ 	.word	0xffffffff


	//   ....[15]....
        /*0078*/ 	.word	0xffffffff


	//   ....[16]....
        /*007c*/ 	.word	0xffffffff


	//   ....[17]....
        /*0080*/ 	.word	0xffffffff


	//   ....[18]....
        /*0084*/ 	.word	0xffffffff


	//   ....[19]....
        /*0088*/ 	.word	0xffffffff


	//----- nvinfo : EIATTR_COOP_GROUP_INSTR_OFFSETS
	.align		4
.L_3705:
        /*008c*/ 	.byte	0x04, 0x28
        /*008e*/ 	.short	(.L_3707 - .L_3706)


	//   ....[0]....
.L_3706:
        /*0090*/ 	.word	0x000012e0


	//   ....[1]....
        /*0094*/ 	.word	0x00001300


	//   ....[2]....
        /*0098*/ 	.word	0x00001320


	//   ....[3]....
        /*009c*/ 	.word	0x00001340


	//   ....[4]....
        /*00a0*/ 	.word	0x00001360


	//   ....[5]....
        /*00a4*/ 	.word	0x00001380


	//   ....[6]....
        /*00a8*/ 	.word	0x000013a0


	//   ....[7]....
        /*00ac*/ 	.word	0x000013c0


	//   ....[8]....
        /*00b0*/ 	.word	0x000013e0


	//   ....[9]....
        /*00b4*/ 	.word	0x00001400


	//   ....[10]....
        /*00b8*/ 	.word	0x00002a70


	//   ....[11]....
        /*00bc*/ 	.word	0x00002af0


	//   ....[12]....
        /*00c0*/ 	.word	0x00002b70


	//   ....[13]....
        /*00c4*/ 	.word	0x00002be0


	//   ....[14]....
        /*00c8*/ 	.word	0x00002c60


	//   ....[15]....
        /*00cc*/ 	.word	0x00002cd0


	//   ....[16]....
        /*00d0*/ 	.word	0x00002d50


	//   ....[17]....
        /*00d4*/ 	.word	0x00002dc0


	//   ....[18]....
        /*00d8*/ 	.word	0x00002e40


	//   ....[19]....
        /*00dc*/ 	.word	0x00002eb0


	//----- nvinfo : EIATTR_EXIT_INSTR_OFFSETS
	.align		4
.L_3707:
        /*00e0*/ 	.byte	0x04, 0x1c
        /*00e2*/ 	.short	(.L_3709 - .L_3708)


	//   ....[0]....
.L_3708:
        /*00e4*/ 	.word	0x000029b0


	//   ....[1]....
        /*00e8*/ 	.word	0x00002a10


	//----- nvinfo : EIATTR_MAX_THREADS
	.align		4
.L_3709:
        /*00ec*/ 	.byte	0x04, 0x05
        /*00ee*/ 	.short	(.L_3711 - .L_3710)
.L_3710:
        /*00f0*/ 	.word	0x00000080
        /*00f4*/ 	.word	0x00000001
        /*00f8*/ 	.word	0x00000001


	//----- nvinfo : EIATTR_CRS_STACK_SIZE
	.align		4
.L_3711:
        /*00fc*/ 	.byte	0x04, 0x1e
        /*00fe*/ 	.short	(.L_3713 - .L_3712)
.L_3712:
        /*0100*/ 	.word	0x00000000
.L_3713:


//--------------------- .nv.info._ZN10layer_norm22ln_bwd_finalize_kernelINS_22Kernel_traits_finalizeILj1536E6__halfS2_fS2_fjLb0ELj1024ELj4ENS_18Kernel_traits_baseILj1536ES2_S2_fS2_fjLj1024EEEEELb0ELb1EEEvNS_9BwdParamsE --------------------------
	.section	.nv.info._ZN10layer_norm22ln_bwd_finalize_kernelINS_22Kernel_traits_finalizeILj1536E6__halfS2_fS2_fjLb0ELj1024ELj4ENS_18Kernel_traits_baseILj1536ES2_S2_fS2_fjLj1024EEEEELb0ELb1EEEvNS_9BwdParamsE,"",@"SHT_CUDA_INFO"
	.sectionflags	@""
	.align	4


	//----- nvinfo : EIATTR_CUDA_API_VERSION
	.align		4
        /*0000*/ 	.byte	0x04, 0x37
        /*0002*/ 	.short	(.L_3715 - .L_3714)
.L_3714:
        /*0004*/ 	.word	0x00000082


	//----- nvinfo : EIATTR_SW2861232_WAR
	.align		4
.L_3715:
        /*0008*/ 	.byte	0x01, 0x35
	.zero		2


	//----- nvinfo : EIATTR_PARAM_CBANK
	.align		4
        /*000c*/ 	.byte	0x04, 0x0a
        /*000e*/ 	.short	(.L_3717 - .L_3716)
	.align		4
.L_3716:
        /*0010*/ 	.word	index@(.nv.constant0._ZN10layer_norm22ln_bwd_finalize_kernelINS_22Kernel_traits_finalizeILj1536E6__halfS2_fS2_fjLb0ELj1024ELj4ENS_18Kernel_traits_baseILj1536ES2_S2_fS2_fjLj1024EEEEELb0ELb1EEEvNS_9BwdParamsE)
        /*0014*/ 	.short	0x0160
        /*0016*/ 	.short	0x0128


	//----- nvinfo : EIATTR_CBANK_PARAM_SIZE
	.align		4
.L_3717:
        /*0018*/ 	.byte	0x03, 0x19
        /*001a*/ 	.short	0x0128


	//----- nvinfo : EIATTR_KPARAM_INFO
	.align		4
        /*001c*/ 	.byte	0x04, 0x17
        /*001e*/ 	.short	(.L_3719 - .L_3718)
.L_3718:
        /*0020*/ 	.word	0x00000000
        /*0024*/ 	.short	0x0000
        /*0026*/ 	.short	0x0000
        /*0028*/ 	.byte	0x00, 0xf0, 0xa1, 0x04


	//----- nvinfo : EIATTR_MAXREG_COUNT
	.align		4
.L_3719:
        /*002c*/ 	.byte	0x03, 0x1b
        /*002e*/ 	.short	0x0040


	//----- nvinfo : EIATTR_NUM_BARRIERS
	.align		4
        /*0030*/ 	.byte	0x02, 0x4c
        /*0032*/ 	.byte	0x01
	.zero		1


	//----- nvinfo : EIATTR_MERCURY_ISA_VERSION
	.align		4
        /*0034*/ 	.byte	0x03, 0x5f
        /*0036*/ 	.short	0x0000


	//----- nvinfo : EIATTR_COOP_GROUP_MASK_REGIDS
	.align		4
        /*0038*/ 	.byte	0x04, 0x29
        /*003a*/ 	.short	(.L_3721 - .L_3720)


	//   ....[0]....
.L_3720:
        /*003c*/ 	.word	0xffffffff


	//   ....[1]....
        /*0040*/ 	.word	0xffffffff


	//   ....[2]....
        /*0044*/ 	.word	0xffffffff


	//   ....[3]....
        /*0048*/ 	.word	0xffffffff


	//   ....[4]....
        /*004c*/ 	.word	0xffffffff


	//   ....[5]....
        /*0050*/ 	.word	0xffffffff


	//   ....[6]....
        /*0054*/ 	.word	0xffffffff


	//   ....[7]....
        /*0058*/ 	.word	0xffffffff


	//   ....[8]....
        /*005c*/ 	.word	0xffffffff


	//   ....[9]....
        /*0060*/ 	.word	0xffffffff


	//   ....[10]....
        /*0064*/ 	.word	0xffffffff


	//   ....[11]....
        /*0068*/ 	.word	0xffffffff


	//   ....[12]....
        /*006c*/ 	.word	0xffffffff


	//   ....[13]....
        /*0070*/ 	.word	0xffffffff


	//   ....[14]....
        /*0074*/ 	.word	0xffffffff


	//   ....[15]....
        /*0078*/ 	.word	0xffffffff


	//   ....[16]....
        /*007c*/ 	.word	0xffffffff


	//   ....[17]....
        /*0080*/ 	.word	0xffffffff


	//   ....[18]....
        /*0084*/ 	.word	0xffffffff


	//   ....[19]....
        /*0088*/ 	.word	0xffffffff


	//----- nvinfo : EIATTR_COOP_GROUP_INSTR_OFFSETS
	.align		4
.L_3721:
        /*008c*/ 	.byte	0x04, 0x28
        /*008e*/ 	.short	(.L_3723 - .L_3722)


	//   ....[0]....
.L_3722:
        /*0090*/ 	.word	0x000007f0


	//   ....[1]....
        /*0094*/ 	.word	0x00000820


	//   ....[2]....
        /*0098*/ 	.word	0x00000840


	//   ....[3]....
        /*009c*/ 	.word	0x00000850


	//   ....[4]....
        /*00a0*/ 	.word	0x00000880


	//   ....[5]....
        /*00a4*/ 	.word	0x00000890


	//   ....[6]....
        /*00a8*/ 	.word	0x000008c0


	//   ....[7]....
        /*00ac*/ 	.word	0x000008d0


	//   ....[8]....
        /*00b0*/ 	.word	0x00000900


	//   ....[9]....
        /*00b4*/ 	.word	0x00000910


	//   ....[10]....
        /*00b8*/ 	.word	0x00000b00


	//   ....[11]....
        /*00bc*/ 	.word	0x00000b80


	//   ....[12]....
        /*00c0*/ 	.word	0x00000be0


	//   ....[13]....
        /*00c4*/ 	.word	0x00000c40


	//   ....[14]....
        /*00c8*/ 	.word	0x00000cb0


	//   ....[15]....
        /*00cc*/ 	.word	0x00000d20


	//   ....[16]....
        /*00d0*/ 	.word	0x00000d80


	//   ....[17]....
        /*00d4*/ 	.word	0x00000de0


	//   ....[18]....
        /*00d8*/ 	.word	0x00000e40


	//   ....[19]....
        /*00dc*/ 	.word	0x00000ea0


	//----- nvinfo : EIATTR_EXIT_INSTR_OFFSETS
	.align		4
.L_3723:
        /*00e0*/ 	.byte	0x04, 0x1c
        /*00e2*/ 	.short	(.L_3725 - .L_3724)


	//   ....[0]....
.L_3724:
        /*00e4*/ 	.word	0x00000070


	//   ....[1]....
        /*00e8*/ 	.word	0x00000aa0


	//----- nvinfo : EIATTR_MAX_THREADS
	.align		4
.L_3725:
        /*00ec*/ 	.byte	0x04, 0x05
        /*00ee*/ 	.short	(.L_3727 - .L_3726)
.L_3726:
        /*00f0*/ 	.word	0x00000400
        /*00f4*/ 	.word	0x00000001
        /*00f8*/ 	.word	0x00000001


	//----- nvinfo : EIATTR_CRS_STACK_SIZE
	.align		4
.L_3727:
        /*00fc*/ 	.byte	0x04, 0x1e
        /*00fe*/ 	.short	(.L_3729 - .L_3728)
.L_3728:
        /*0100*/ 	.word	0x00000000
.L_3729:


//--------------------- .nv.info._ZN10layer_norm13ln_bwd_kernelINS_13Kernel_traitsI6__halfS2_fS2_fjLj1536ELj1ELj1ELj4ELj8ENS_18Kernel_traits_baseILj1536ES2_S2_fS2_fjLj128EEEEELb1ELb0ELb1ELb1EEEvNS_9BwdParamsE --------------------------
	.section	.nv.info._ZN10layer_norm13ln_bwd_kernelINS_13Kernel_traitsI6__halfS2_fS2_fjLj1536ELj1ELj1ELj4ELj8ENS_18Kernel_traits_baseILj1536ES2_S2_fS2_fjLj128EEEEELb1ELb0ELb1ELb1EEEvNS_9BwdParamsE,"",@"SHT_CUDA_INFO"
	.sectionflags	@""
	.align	4


	//----- nvinfo : EIATTR_CUDA_API_VERSION
	.align		4
        /*0000*/ 	.byte	0x04, 0x37
        /*0002*/ 	.short	(.L_3731 - .L_3730)
.L_3730:
        /*0004*/ 	.word	0x00000082


	//----- nvinfo : EIATTR_SW2861232_WAR
	.align		4
.L_3731:
        /*0008*/ 	.byte	0x01, 0x35
	.zero		2


	//----- nvinfo : EIATTR_PARAM_CBANK
	.align		4
        /*000c*/ 	.byte	0x04, 0x0a
        /*000e*/ 	.short	(.L_3733 - .L_3732)
	.align		4
.L_3732:
        /*0010*/ 	.word	index@(.nv.constant0._ZN10layer_norm13ln_bwd_kernelINS_13Kernel_traitsI6__halfS2_fS2_fjLj1536ELj1ELj1ELj4ELj8ENS_18Kernel_traits_baseILj1536ES2_S2_fS2_fjLj128EEEEELb1ELb0ELb1ELb1EEEvNS_9BwdParamsE)
        /*0014*/ 	.short	0x0160
        /*0016*/ 	.short	0x0128


	//----- nvinfo : EIATTR_CBANK_PARAM_SIZE
	.align		4
.L_3733:
        /*0018*/ 	.byte	0x03, 0x19
        /*001a*/ 	.short	0x0128


	//----- nvinfo : EIATTR_KPARAM_INFO
	.align		4
        /*001c*/ 	.byte	0x04, 0x17
        /*001e*/ 	.short	(.L_3735 - .L_3734)
.L_3734:
        /*0020*/ 	.word	0x00000000
        /*0024*/ 	.short	0x0000
        /*0026*/ 	.short	0x0000
        /*0028*/ 	.byte	0x00, 0xf0, 0xa1, 0x04


	//----- nvinfo : EIATTR_MAXREG_COUNT
	.align		4
.L_3735:
        /*002c*/ 	.byte	0x03, 0x1b
        /*002e*/ 	.short	0x00ff


	//----- nvinfo : EIATTR_NUM_BARRIERS
	.align		4
        /*0030*/ 	.byte	0x02, 0x4c
        /*0032*/ 	.byte	0x01
	.zero		1


	//----- nvinfo : EIATTR_MERCURY_ISA_VERSION
	.align		4
        /*0034*/ 	.byte	0x03, 0x5f
        /*0036*/ 	.short	0x0000


	//----- nvinfo : EIATTR_COOP_GROUP_MASK_REGIDS
	.align		4
        /*0038*/ 	.byte	0x04, 0x29
        /*003a*/ 	.short	(.L_3737 - .L_3736)


	//   ....[0]....
.L_3736:
        /*003c*/ 	.word	0xffffffff


	//   ....[1]....
        /*0040*/ 	.word	0xffffffff


	//   ....[2]....
        /*0044*/ 	.word	0xffffffff


	//   ....[3]....
        /*0048*/ 	.word	0xffffffff


	//   ....[4]....
        /*004c*/ 	.word	0xffffffff


	//   ....[5]....
        /*0050*/ 	.word	0xffffffff


	//   ....[6]....
        /*0054*/ 	.word	0xffffffff


	//   ....[7]....
        /*0058*/ 	.word	0xffffffff


	//   ....[8]....
        /*005c*/ 	.word	0xffffffff


	//   ....[9]....
        /*0060*/ 	.word	0xffffffff


	//   ....[10]....
        /*0064*/ 	.word	0xffffffff


	//   ....[11]....
        /*0068*/ 	.word	0xffffffff


	//   ....[12]....
        /*006c*/ 	.word	0xffffffff


	//   ....[13]....
        /*0070*/ 	.word	0xffffffff


	//   ....[14]....
        /*0074*/ 	.word	0xffffffff


	//   ....[15]....
        /*0078*/ 	.word	0xffffffff


	//   ....[16]....
        /*007c*/ 	.word	0xffffffff


	//   ....[17]....
        /*0080*/ 	.word	0xffffffff


	//   ....[18]....
        /*0084*/ 	.word	0xffffffff


	//   ....[19]....
        /*0088*/ 	.word	0xffffffff


	//----- nvinfo : EIATTR_COOP_GROUP_INSTR_OFFSETS
	.align		4
.L_3737:
        /*008c*/ 	.byte	0x04, 0x28
        /*008e*/ 	.short	(.L_3739 - .L_3738)


	//   ....[0]....
.L_3738:
        /*0090*/ 	.word	0x00001050


	//   ....[1]....
        /*0094*/ 	.word	0x00001070


	//   ....[2]....
        /*0098*/ 	.word	0x00001090


	//   ....[3]....
        /*009c*/ 	.word	0x000010b0


	//   ....[4]....
        /*00a0*/ 	.word	0x000010d0


	//   ....[5]....
        /*00a4*/ 	.word	0x000010f0


	//   ....[6]....
        /*00a8*/ 	.word	0x00001110


	//   ....[7]....
        /*00ac*/ 	.word	0x00001130


	//   ....[8]....
        /*00b0*/ 	.word	0x00001150


	//   ....[9]....
        /*00b4*/ 	.word	0x00001170


	//   ....[10]....
        /*00b8*/ 	.word	0x00002630


	//   ....[11]....
        /*00bc*/ 	.word	0x000026b0


	//   ....[12]....
        /*00c0*/ 	.word	0x00002730


	//   ....[13]....
        /*00c4*/ 	.word	0x000027a0


	//   ....[14]....
        /*00c8*/ 	.word	0x00002820


	//   ....[15]....
        /*00cc*/ 	.word	0x00002890


	//   ....[16]....
        /*00d0*/ 	.word	0x00002910


	//   ....[17]....
        /*00d4*/ 	.word	0x00002980


	//   ....[18]....
        /*00d8*/ 	.word	0x00002a00


	//   ....[19]....
        /*00dc*/ 	.word	0x00002a70


	//----- nvinfo : EIATTR_EXIT_INSTR_OFFSETS
	.align		4
.L_3739:
        /*00e0*/ 	.byte	0x04, 0x1c
        /*00e2*/ 	.short	(.L_3741 - .L_3740)


	//   ....[0]....
.L_3740:
        /*00e4*/ 	.word	0x000025d0


	//----- nvinfo : EIATTR_MAX_THREADS
	.align		4
.L_3741:
        /*00e8*/ 	.byte	0x04, 0x05
        /*00ea*/ 	.short	(.L_3743 - .L_3742)
.L_3742:
        /*00ec*/ 	.word	0x00000080
        /*00f0*/ 	.word	0x00000001
        /*00f4*/ 	.word	0x00000001


	//----- nvinfo : EIATTR_CRS_STACK_SIZE
	.align		4
.L_3743:
        /*00f8*/ 	.byte	0x04, 0x1e
        /*00fa*/ 	.short	(.L_3745 - .L_3744)
.L_3744:
        /*00fc*/ 	.word	0x00000000
.L_3745:


//--------------------- .nv.info._ZN10layer_norm13ln_bwd_kernelINS_13Kernel_traitsI6__halfS2_fS2_fjLj1536ELj1ELj1ELj4ELj8ENS_18Kernel_traits_baseILj1536ES2_S2_fS2_fjLj128EEEEELb1ELb1ELb0ELb0EEEvNS_9BwdParamsE --------------------------
	.section	.nv.info._ZN10layer_norm13ln_bwd_kernelINS_13Kernel_traitsI6__halfS2_fS2_fjLj1536ELj1ELj1ELj4ELj8ENS_18Kernel_traits_baseILj1536ES2_S2_fS2_fjLj128EEEEELb1ELb1ELb0ELb0EEEvNS_9BwdParamsE,"",@"SHT_CUDA_INFO"
	.sectionflags	@""
	.align	4


	//----- nvinfo : EIATTR_CUDA_API_VERSION
	.align		4
        /*0000*/ 	.byte	0x04, 0x37
        /*0002*/ 	.short	(.L_3747 - .L_3746)
.L_3746:
        /*0004*/ 	.word	0x00000082


	//----- nvinfo : EIATTR_SW2861232_WAR
	.align		4
.L_3747:
        /*0008*/ 	.byte	0x01, 0x35
	.zero		2


	//----- nvinfo : EIATTR_PARAM_CBANK
	.align		4
        /*000c*/ 	.byte	0x04, 0x0a
        /*000e*/ 	.short	(.L_3749 - .L_3748)
	.align		4
.L_3748:
        /*0010*/ 	.word	index@(.nv.constant0._ZN10layer_norm13ln_bwd_kernelINS_13Kernel_traitsI6__halfS2_fS2_fjLj1536ELj1ELj1ELj4ELj8ENS_18Kernel_traits_baseILj1536ES2_S2_fS2_fjLj128EEEEELb1ELb1ELb0ELb0EEEvNS_9BwdParamsE)
        /*0014*/ 	.short	0x0160
        /*0016*/ 	.short	0x0128


	//----- nvinfo : EIATTR_CBANK_PARAM_SIZE
	.align		4
.L_3749:
        /*0018*/ 	.byte	0x03, 0x19
        /*001a*/ 	.short	0x0128


	//----- nvinfo : EIATTR_KPARAM_INFO
	.align		4
        /*001c*/ 	.byte	0x04, 0x17
        /*001e*/ 	.short	(.L_3751 - .L_3750)
.L_3750:
        /*0020*/ 	.word	0x00000000
        /*0024*/ 	.short	0x0000
        /*0026*/ 	.short	0x0000
        /*0028*/ 	.byte	0x00, 0xf0, 0xa1, 0x04


	//----- nvinfo : EIATTR_MAXREG_COUNT
	.align		4
.L_3751:
        /*002c*/ 	.byte	0x03, 0x1b
        /*002e*/ 	.short	0x00ff


	//----- nvinfo : EIATTR_NUM_BARRIERS
	.align		4
        /*0030*/ 	.byte	0x02, 0x4c
        /*0032*/ 	.byte	0x01
	.zero		1


	//----- nvinfo : EIATTR_MERCURY_ISA_VERSION
	.align		4
        /*0034*/ 	.byte	0x03, 0x5f
        /*0036*/ 	.short	0x0000


	//----- nvinfo : EIATTR_COOP_GROUP_MASK_REGIDS
	.align		4
        /*0038*/ 	.byte	0x04, 0x29
        /*003a*/ 	.short	(.L_3753 - .L_3752)


	//   ....[0]....
.L_3752:
        /*003c*/ 	.word	0xffffffff


	//   ....[1]....
        /*0040*/ 	.word	0xffffffff


	//   ....[2]....
        /*0044*/ 	.word	0xffffffff


	//   ....[3]....
        /*0048*/ 	.word	0xffffffff


	//   ....[4]....
        /*004c*/ 	.word	0xffffffff


	//   ....[5]....
        /*0050*/ 	.word	0xffffffff


	//   ....[6]....
        /*0054*/ 	.word	0xffffffff


	//   ....[7]....
        /*0058*/ 	.word	0xffffffff


	//   ....[8]....
        /*005c*/ 	.word	0xffffffff


	//   ....[9]....
        /*0060*/ 	.word	0xffffffff


	//   ....[10]....
        /*0064*/ 	.word	0xffffffff


	//   ....[11]....
        /*0068*/ 	.word	0xffffffff


	//   ....[12]....
        /*006c*/ 	.word	0xffffffff


	//   ....[13]....
        /*0070*/ 	.word	0xffffffff


	//   ....[14]....
        /*0074*/ 	.word	0xffffffff


	//   ....[15]....
        /*0078*/ 	.word	0xffffffff


	//   ....[16]....
        /*007c*/ 	.word	0xffffffff


	//   ....[17]....
        /*0080*/ 	.word	0xffffffff


	//   ....[18]....
        /*0084*/ 	.word	0xffffffff


	//   ....[19]....
        /*0088*/ 	.word	0xffffffff


	//----- nvinfo : EIATTR_COOP_GROUP_INSTR_OFFSETS
	.align		4
.L_3753:
        /*008c*/ 	.byte	0x04, 0x28
        /*008e*/ 	.short	(.L_3755 - .L_3754)


	//   ....[0]....
.L_3754:
        /*0090*/ 	.word	0x00001200


	//   ....[1]....
        /*0094*/ 	.word	0x00001220


	//   ....[2]....
        /*0098*/ 	.word	0x00001240


	//   ....[3]....
        /*009c*/ 	.word	0x00001260


	//   ....[4]....
        /*00a0*/ 	.word	0x00001280


	//   ....[5]....
        /*00a4*/ 	.word	0x000012a0


	//   ....[6]....
        /*00a8*/ 	.word	0x000012c0


	//   ....[7]....
        /*00ac*/ 	.word	0x000012e0


	//   ....[8]....
        /*00b0*/ 	.word	0x00001300


	//   ....[9]....
        /*00b4*/ 	.word	0x00001320


	//   ....[10]....
        /*00b8*/ 	.word	0x00002760


	//   ....[11]....
        /*00bc*/ 	.word	0x000027e0


	//   ....[12]....
        /*00c0*/ 	.word	0x00002860


	//   ....[13]....
        /*00c4*/ 	.word	0x000028d0


	//   ....[14]....
        /*00c8*/ 	.word	0x00002950


	//   ....[15]....
        /*00cc*/ 	.word	0x000029c0


	//   ....[16]....
        /*00d0*/ 	.word	0x00002a40


	//   ....[17]....
        /*00d4*/ 	.word	0x00002ab0


	//   ....[18]....
        /*00d8*/ 	.word	0x00002b30


	//   ....[19]....
        /*00dc*/ 	.word	0x00002ba0


	//----- nvinfo : EIATTR_EXIT_INSTR_OFFSETS
	.align		4
.L_3755:
        /*00e0*/ 	.byte	0x04, 0x1c
        /*00e2*/ 	.short	(.L_3757 - .L_3756)


	//   ....[0]....
.L_3756:
        /*00e4*/ 	.word	0x00002680


	//   ....[1]....
        /*00e8*/ 	.word	0x00002700


	//----- nvinfo : EIATTR_MAX_THREADS
	.align		4
.L_3757:
        /*00ec*/ 	.byte	0x04, 0x05
        /*00ee*/ 	.short	(.L_3759 - .L_3758)
.L_3758:
        /*00f0*/ 	.word	0x00000080
        /*00f4*/ 	.word	0x00000001
        /*00f8*/ 	.word	0x00000001


	//----- nvinfo : EIATTR_CRS_STACK_SIZE
	.align		4
.L_3759:
        /*00fc*/ 	.byte	0x04, 0x1e
        /*00fe*/ 	.short	(.L_3761 - .L_3760)
.L_3760:
        /*0100*/ 	.word	0x00000000
.L_3761:


//--------------------- .nv.info._ZN10layer_norm13ln_bwd_kernelINS_13Kernel_traitsI6__halfS2_fS2_fjLj1536ELj1ELj1ELj4ELj8ENS_18Kernel_traits_baseILj1536ES2_S2_fS2_fjLj128EEEEELb1ELb1ELb0ELb1EEEvNS_9BwdParamsE --------------------------
	.section	.nv.info._ZN10layer_norm13ln_bwd_kernelINS_13Kernel_traitsI6__halfS2_fS2_fjLj1536ELj1ELj1ELj4ELj8ENS_18Kernel_traits_baseILj1536ES2_S2_fS2_fjLj128EEEEELb1ELb1ELb0ELb1EEEvNS_9BwdParamsE,"",@"SHT_CUDA_INFO"
	.sectionflags	@""
	.align	4


	//----- nvinfo : EIATTR_CUDA_API_VERSION
	.align		4
        /*0000*/ 	.byte	0x04, 0x37
        /*0002*/ 	.short	(.L_3763 - .L_3762)
.L_3762:
        /*0004*/ 	.word	0x00000082


	//----- nvinfo : EIATTR_SW2861232_WAR
	.align		4
.L_3763:
        /*0008*/ 	.byte	0x01, 0x35
	.zero		2


	//----- nvinfo : EIATTR_PARAM_CBANK
	.align		4
        /*000c*/ 	.byte	0x04, 0x0a
        /*000e*/ 	.short	(.L_3765 - .L_3764)
	.align		4
.L_3764:
        /*0010*/ 	.word	index@(.nv.constant0._ZN10layer_norm13ln_bwd_kernelINS_13Kernel_traitsI6__halfS2_fS2_fjLj1536ELj1ELj1ELj4ELj8ENS_18Kernel_traits_baseILj1536ES2_S2_fS2_fjLj128EEEEELb1ELb1ELb0ELb1EEEvNS_9BwdParamsE)
        /*0014*/ 	.short	0x0160
        /*0016*/ 	.short	0x0128


	//----- nvinfo : EIATTR_CBANK_PARAM_SIZE
	.align		4
.L_3765:
        /*0018*/ 	.byte	0x03, 0x19
        /*001a*/ 	.short	0x0128


	//----- nvinfo : EIATTR_KPARAM_INFO
	.align		4
        /*001c*/ 	.byte	0x04, 0x17
        /*001e*/ 	.short	(.L_3767 - .L_3766)
.L_3766:
        /*0020*/ 	.word	0x00000000
        /*0024*/ 	.short	0x0000
        /*0026*/ 	.short	0x0000
        /*0028*/ 	.byte	0x00, 0xf0, 0xa1, 0x04


	//----- nvinfo : EIATTR_MAXREG_COUNT
	.align		4
.L_3767:
        /*002c*/ 	.byte	0x03, 0x1b
        /*002e*/ 	.short	0x00ff


	//----- nvinfo : EIATTR_NUM_BARRIERS
	.align		4
        /*0030*/ 	.byte	0x02, 0x4c
        /*0032*/ 	.byte	0x01
	.zero		1


	//----- nvinfo : EIATTR_MERCURY_ISA_VERSION
	.align		4
        /*0034*/ 	.byte	0x03, 0x5f
        /*0036*/ 	.short	0x0000


	//----- nvinfo : EIATTR_COOP_GROUP_MASK_REGIDS
	.align		4
        /*0038*/ 	.byte	0x04, 0x29
        /*003a*/ 	.short	(.L_3769 - .L_3768)


	//   ....[0]....
.L_3768:
        /*003c*/ 	.word	0xffffffff


	//   ....[1]....
        /*0040*/ 	.word	0xffffffff


	//   ....[2]....
        /*0044*/ 	.word	0xffffffff


	//   ....[3]....
        /*0048*/ 	.word	0xffffffff


	//   ....[4]....
        /*004c*/ 	.word	0xffffffff


	//   ....[5]....
        /*0050*/ 	.word	0xffffffff


	//   ....[6]....
        /*0054*/ 	.word	0xffffffff


	//   ....[7]....
        /*0058*/ 	.word	0xffffffff


	//   ....[8]....
        /*005c*/ 	.word	0xffffffff


	//   ....[9]....
        /*0060*/ 	.word	0xffffffff


	//   ....[10]....
        /*0064*/ 	.word	0xffffffff


	//   ....[11]....
        /*0068*/ 	.word	0xffffffff


	//   ....[12]....
        /*006c*/ 	.word	0xffffffff


	//   ....[13]....
        /*0070*/ 	.word	0xffffffff


	//   ....[14]....
        /*0074*/ 	.word	0xffffffff


	//   ....[15]....
        /*0078*/ 	.word	0xffffffff


	//   ....[16]....
        /*007c*/ 	.word	0xffffffff


	//   ....[17]....
        /*0080*/ 	.word	0xffffffff


	//   ....[18]....
        /*0084*/ 	.word	0xffffffff


	//   ....[19]....
        /*0088*/ 	.word	0xffffffff


	//----- nvinfo : EIATTR_COOP_GROUP_INSTR_OFFSETS
	.align		4
.L_3769:
        /*008c*/ 	.byte	0x04, 0x28
        /*008e*/ 	.short	(.L_3771 - .L_3770)


	//   ....[0]....
.L_3770:
        /*0090*/ 	.word	0x00001030


	//   ....[1]....
        /*0094*/ 	.word	0x00001050


	//   ....[2]....
        /*0098*/ 	.word	0x00001070


	//   ....[3]....
        /*009c*/ 	.word	0x00001090


	//   ....[4]....
        /*00a0*/ 	.word	0x000010b0


	//   ....[5]....
        /*00a4*/ 	.word	0x000010d0


	//   ....[6]....
        /*00a8*/ 	.word	0x000010f0


	//   ....[7]....
        /*00ac*/ 	.word	0x00001110


	//   ....[8]....
        /*00b0*/ 	.word	0x00001130


	//   ....[9]....
        /*00b4*/ 	.word	0x00001150


	//   ....[10]....
        /*00b8*/ 	.word	0x000024e0


	//   ....[11]....
        /*00bc*/ 	.word	0x00002560


	//   ....[12]....
        /*00c0*/ 	.word	0x000025e0


	//   ....[13]....
        /*00c4*/ 	.word	0x00002650


	//   ....[14]....
        /*00c8*/ 	.word	0x000026d0


	//   ....[15]....
        /*00cc*/ 	.word	0x00002740


	//   ....[16]....
        /*00d0*/ 	.word	0x000027c0


	//   ....[17]....
        /*00d4*/ 	.word	0x00002830


	//   ....[18]....
        /*00d8*/ 	.word	0x000028b0


	//   ....[19]....
        /*00dc*/ 	.word	0x00002920


	//----- nvinfo : EIATTR_EXIT_INSTR_OFFSETS
	.align		4
.L_3771:
        /*00e0*/ 	.byte	0x04, 0x1c
        /*00e2*/ 	.short	(.L_3773 - .L_3772)


	//   ....[0]....
.L_3772:
        /*00e4*/ 	.word	0x00002480


	//----- nvinfo : EIATTR_MAX_THREADS
	.align		4
.L_3773:
        /*00e8*/ 	.byte	0x04, 0x05
        /*00ea*/ 	.short	(.L_3775 - .L_3774)
.L_3774:
        /*00ec*/ 	.word	0x00000080
        /*00f0*/ 	.word	0x00000001
        /*00f4*/ 	.word	0x00000001


	//----- nvinfo : EIATTR_CRS_STACK_SIZE
	.align		4
.L_3775:
        /*00f8*/ 	.byte	0x04, 0x1e
        /*00fa*/ 	.short	(.L_3777 - .L_3776)
.L_3776:
        /*00fc*/ 	.word	0x00000000
.L_3777:


//--------------------- .nv.info._ZN10layer_norm22ln_bwd_finalize_kernelINS_22Kernel_traits_finalizeILj1536E6__halfS2_fS2_fjLb1ELj1024ELj4ENS_18Kernel_traits_baseILj1536ES2_S2_fS2_fjLj1024EEEEELb1ELb0EEEvNS_9BwdParamsE --------------------------
	.section	.nv.info._ZN10layer_norm22ln_bwd_finalize_kernelINS_22Kernel_traits_finalizeILj1536E6__halfS2_fS2_fjLb1ELj1024ELj4ENS_18Kernel_traits_baseILj1536ES2_S2_fS2_fjLj1024EEEEELb1ELb0EEEvNS_9BwdParamsE,"",@"SHT_CUDA_INFO"
	.sectionflags	@""
	.align	4


	//----- nvinfo : EIATTR_CUDA_API_VERSION
	.align		4
        /*0000*/ 	.byte	0x04, 0x37
        /*0002*/ 	.short	(.L_3779 - .L_3778)
.L_3778:
        /*0004*/ 	.word	0x00000082


	//----- nvinfo : EIATTR_SW2861232_WAR
	.align		4
.L_3779:
        /*0008*/ 	.byte	0x01, 0x35
	.zero		2


	//----- nvinfo : EIATTR_PARAM_CBANK
	.align		4
        /*000c*/ 	.byte	0x04, 0x0a
        /*000e*/ 	.short	(.L_3781 - .L_3780)
	.align		4
.L_3780:
        /*0010*/ 	.word	index@(.nv.constant0._ZN10layer_norm22ln_bwd_finalize_kernelINS_22Kernel_traits_finalizeILj1536E6__halfS2_fS2_fjLb1ELj1024ELj4ENS_18Kernel_traits_baseILj1536ES2_S2_fS2_fjLj1024EEEEELb1ELb0EEEvNS_9BwdParamsE)
        /*0014*/ 	.short	0x0160
        /*0016*/ 	.short	0x0128


	//----- nvinfo : EIATTR_CBANK_PARAM_SIZE
	.align		4
.L_3781:
        /*0018*/ 	.byte	0x03, 0x19
        /*001a*/ 	.short	0x0128


	//----- nvinfo : EIATTR_KPARAM_INFO
	.align		4
        /*001c*/ 	.byte	0x04, 0x17
        /*001e*/ 	.short	(.L_3783 - .L_3782)
.L_3782:
        /*0020*/ 	.word	0x00000000
        /*0024*/ 	.short	0x0000
        /*0026*/ 	.short	0x0000
        /*0028*/ 	.byte	0x00, 0xf0, 0xa1, 0x04


	//----- nvinfo : EIATTR_MAXREG_COUNT
	.align		4
.L_3783:
        /*002c*/ 	.byte	0x03, 0x1b
        /*002e*/ 	.short	0x0040


	//----- nvinfo : EIATTR_NUM_BARRIERS
	.align		4
        /*0030*/ 	.byte	0x02, 0x4c
        /*0032*/ 	.byte	0x01
	.zero		1


	//----- nvinfo : EIATTR_MERCURY_ISA_VERSION
	.align		4
        /*0034*/ 	.byte	0x03, 0x5f
        /*0036*/ 	.short	0x0000


	//----- nvinfo : EIATTR_COOP_GROUP_MASK_REGIDS
	.align		4
        /*0038*/ 	.byte	0x04, 0x29
        /*003a*/ 	.short	(.L_3785 - .L_3784)


	//   ....[0]....
.L_3784:
        /*003c*/ 	.word	0xffffffff


	//   ....[1]....
        /*0040*/ 	.word	0xffffffff


	//   ....[2]....
        /*0044*/ 	.word	0xffffffff


	//   ....[3]....
        /*0048*/ 	.word	0xffffffff


	//   ....[4]....
        /*004c*/ 	.word	0xffffffff


	//   ....[5]....
        /*0050*/ 	.word	0xffffffff


	//   ....[6]....
        /*0054*/ 	.word	0xffffffff


	//   ....[7]....
        /*0058*/ 	.word	0xffffffff


	//   ....[8]....
        /*005c*/ 	.word	0xffffffff


	//   ....[9]....
        /*0060*/ 	.word	0xffffffff


	//   ....[10]....
        /*0064*/ 	.word	0xffffffff


	//   ....[11]....
        /*0068*/ 	.word	0xffffffff


	//   ....[12]....
        /*006c*/ 	.word	0xffffffff


	//   ....[13]....
        /*0070*/ 	.word	0xffffffff


	//   ....[14]....
        /*0074*/ 	.word	0xffffffff


	//   ....[15]....
        /*0078*/ 	.word	0xffffffff


	//   ....[16]....
        /*007c*/ 	.word	0xffffffff


	//   ....[17]....
        /*0080*/ 	.word	0xffffffff


	//   ....[18]....
        /*0084*/ 	.word	0xffffffff


	//   ....[19]....
        /*0088*/ 	.word	0xffffffff


	//   ....[20]....
        /*008c*/ 	.word	0xffffffff


	//   ....[21]....
        /*0090*/ 	.word	0xffffffff


	//   ....[22]....
        /*0094*/ 	.word	0xffffffff


	//   ....[23]....
        /*0098*/ 	.word	0xffffffff


	//   ....[24]....
        /*009c*/ 	.word	0xffffffff


	//   ....[25]....
        /*00a0*/ 	.word	0xffffffff


	//   ....[26]....
        /*00a4*/ 	.word	0xffffffff


	//   ....[27]....
        /*00a8*/ 	.word	0xffffffff


	//   ....[28]....
        /*00ac*/ 	.word	0xffffffff


	//   ....[29]....
        /*00b0*/ 	.word	0xffffffff


	//----- nvinfo : EIATTR_COOP_GROUP_INSTR_OFFSETS
	.align		4
.L_3785:
        /*00b4*/ 	.byte	0x04, 0x28
        /*00b6*/ 	.short	(.L_3787 - .L_3786)


	//   ....[0]....
.L_3786:
        /*00b8*/ 	.word	0x000009d0


	//   ....[1]....
        /*00bc*/ 	.word	0x00000a00


	//   ....[2]....
        /*00c0*/ 	.word	0x00000a10


	//   ....[3]....
        /*00c4*/ 	.word	0x00000a30


	//   ....[4]....
        /*00c8*/ 	.word	0x00000a50


	//   ....[5]....
        /*00cc*/ 	.word	0x00000a60


	//   ....[6]....
        /*00d0*/ 	.word	0x00000a90


	//   ....[7]....
        /*00d4*/ 	.word	0x00000ab0


	//   ....[8]....
        /*00d8*/ 	.word	0x00000ac0


	//   ....[9]....
        /*00dc*/ 	.word	0x00000af0


	//   ....[10]....
        /*00e0*/ 	.word	0x00000b10


	//   ....[11]....
        /*00e4*/ 	.word	0x00000b20


	//   ....[12]....
        /*00e8*/ 	.word	0x00000b50


	//   ....[13]....
        /*00ec*/ 	.word	0x00000b70


	//   ....[14]....
        /*00f0*/ 	.word	0x00000b80


	//   ....[15]....
        /*00f4*/ 	.word	0x00000e20


	//   ....[16]....
        /*00f8*/ 	.word	0x00000e80


	//   ....[17]....
        /*00fc*/ 	.word	0x00000ee0


	//   ....[18]....
        /*0100*/ 	.word	0x00000f40


	//   ....[19]....
        /*0104*/ 	.word	0x00000fb0


	//   ....[20]....
        /*0108*/ 	.word	0x00001020


	//   ....[21]....
        /*010c*/ 	.word	0x00001080


	//   ....[22]....
        /*0110*/ 	.word	0x000010e0


	//   ....[23]....
        /*0114*/ 	.word	0x00001140


	//   ....[24]....
        /*0118*/ 	.word	0x000011b0


	//   ....[25]....
        /*011c*/ 	.word	0x00001220


	//   ....[26]....
        /*0120*/ 	.word	0x00001280


	//   ....[27]....
        /*0124*/ 	.word	0x000012e0


	//   ....[28]....
        /*0128*/ 	.word	0x00001340


	//   ....[29]....
        /*012c*/ 	.word	0x000013a0


	//----- nvinfo : EIATTR_EXIT_INSTR_OFFSETS
	.align		4
.L_3787:
        /*0130*/ 	.byte	0x04, 0x1c
        /*0132*/ 	.short	(.L_3789 - .L_3788)


	//   ....[0]....
.L_3788:
        /*0134*/ 	.word	0x00000070


	//   ....[1]....
        /*0138*/ 	.word	0x00000dc0


	//----- nvinfo : EIATTR_MAX_THREADS
	.align		4
.L_3789:
        /*013c*/ 	.byte	0x04, 0x05
        /*013e*/ 	.short	(.L_3791 - .L_3790)
.L_3790:
        /*0140*/ 	.word	0x00000400
        /*0144*/ 	.word	0x00000001
        /*0148*/ 	.word	0x00000001


	//----- nvinfo : EIATTR_CRS_STACK_SIZE
	.align		4
.L_3791:
        /*014c*/ 	.byte	0x04, 0x1e
        /*014e*/ 	.short	(.L_3793 - .L_3792)
.L_3792:
        /*0150*/ 	.word	0x00000000
.L_3793:


//--------------------- .nv.info._ZN10layer_norm13ln_bwd_kernelINS_13Kernel_traitsI6__halfS2_fS2_fjLj1536ELj1ELj1ELj4ELj8ENS_18Kernel_traits_baseILj1536ES2_S2_fS2_fjLj128EEEEELb1ELb1ELb1ELb0EEEvNS_9BwdParamsE --------------------------
	.section	.nv.info._ZN10layer_norm13ln_bwd_kernelINS_13Kernel_traitsI6__halfS2_fS2_fjLj1536ELj1ELj1ELj4ELj8ENS_18Kernel_traits_baseILj1536ES2_S2_fS2_fjLj128EEEEELb1ELb1ELb1ELb0EEEvNS_9BwdParamsE,"",@"SHT_CUDA_INFO"
	.sectionflags	@""
	.align	4


	//----- nvinfo : EIATTR_CUDA_API_VERSION
	.align		4
        /*0000*/ 	.byte	0x04, 0x37
        /*0002*/ 	.short	(.L_3795 - .L_3794)
.L_3794:
        /*0004*/ 	.word	0x00000082


	//----- nvinfo : EIATTR_SW2861232_WAR
	.align		4
.L_3795:
        /*0008*/ 	.byte	0x01, 0x35
	.zero		2


	//----- nvinfo : EIATTR_PARAM_CBANK
	.align		4
        /*000c*/ 	.byte	0x04, 0x0a
        /*000e*/ 	.short	(.L_3797 - .L_3796)
	.align		4
.L_3796:
        /*0010*/ 	.word	index@(.nv.constant0._ZN10layer_norm13ln_bwd_kernelINS_13Kernel_traitsI6__halfS2_fS2_fjLj1536ELj1ELj1ELj4ELj8ENS_18Kernel_traits_baseILj1536ES2_S2_fS2_fjLj128EEEEELb1ELb1ELb1ELb0EEEvNS_9BwdParamsE)
        /*0014*/ 	.short	0x0160
        /*0016*/ 	.short	0x0128


	//----- nvinfo : EIATTR_CBANK_PARAM_SIZE
	.align		4
.L_3797:
        /*0018*/ 	.byte	0x03, 0x19
        /*001a*/ 	.short	0x0128


	//----- nvinfo : EIATTR_KPARAM_INFO
	.align		4
        /*001c*/ 	.byte	0x04, 0x17
        /*001e*/ 	.short	(.L_3799 - .L_3798)
.L_3798:
        /*0020*/ 	.word	0x00000000
        /*0024*/ 	.short	0x0000
        /*0026*/ 	.short	0x0000
        /*0028*/ 	.byte	0x00, 0xf0, 0xa1, 0x04


	//----- nvinfo : EIATTR_MAXREG_COUNT
	.align		4
.L_3799:
        /*002c*/ 	.byte	0x03, 0x1b
        /*002e*/ 	.short	0x00ff


	//----- nvinfo : EIATTR_NUM_BARRIERS
	.align		4
        /*0030*/ 	.byte	0x02, 0x4c
        /*0032*/ 	.byte	0x01
	.zero		1


	//----- nvinfo : EIATTR_MERCURY_ISA_VERSION
	.align		4
        /*0034*/ 	.byte	0x03, 0x5f
        /*0036*/ 	.short	0x0000


	//----- nvinfo : EIATTR_COOP_GROUP_MASK_REGIDS
	.align		4
        /*0038*/ 	.byte	0x04, 0x29
        /*003a*/ 	.short	(.L_3801 - .L_3800)


	//   ....[0]....
.L_3800:
        /*003c*/ 	.word	0xffffffff


	//   ....[1]....
        /*0040*/ 	.word	0xffffffff


	//   ....[2]....
        /*0044*/ 	.word	0xffffffff


	//   ....[3]....
        /*0048*/ 	.word	0xffffffff


	//   ....[4]....
        /*004c*/ 	.word	0xffffffff


	//   ....[5]....
        /*0050*/ 	.word	0xffffffff


	//   ....[6]....
        /*0054*/ 	.word	0xffffffff


	//   ....[7]....
        /*0058*/ 	.word	0xffffffff


	//   ....[8]....
        /*005c*/ 	.word	0xffffffff


	//   ....[9]....
        /*0060*/ 	.word	0xffffffff


	//   ....[10]....
        /*0064*/ 	.word	0xffffffff


	//   ....[11]....
        /*0068*/ 	.word	0xffffffff


	//   ....[12]....
        /*006c*/ 	.word	0xffffffff


	//   ....[13]....
        /*0070*/ 	.word	0xffffffff


	//   ....[14]....
        /*0074*/ 	.word	0xffffffff


	//   ....[15]....
        /*0078*/ 	.word	0xffffffff


	//   ....[16]....
        /*007c*/ 	.word	0xffffffff


	//   ....[17]....
        /*0080*/ 	.word	0xffffffff


	//   ....[18]....
        /*0084*/ 	.word	0xffffffff


	//   ....[19]....
        /*0088*/ 	.word	0xffffffff


	//----- nvinfo : EIATTR_COOP_GROUP_INSTR_OFFSETS
	.align		4
.L_3801:
        /*008c*/ 	.byte	0x04, 0x28
        /*008e*/ 	.short	(.L_3803 - .L_3802)


	//   ....[0]....
.L_3802:
        /*0090*/ 	.word	0x00001520


	//   ....[1]....
        /*0094*/ 	.word	0x00001540


	//   ....[2]....
        /*0098*/ 	.word	0x00001560


	//   ....[3]....
        /*009c*/ 	.word	0x00001580


	//   ....[4]....
        /*00a0*/ 	.word	0x000015a0


	//   ....[5]....
        /*00a4*/ 	.word	0x000015c0


	//   ....[6]....
        /*00a8*/ 	.word	0x000015e0


	//   ....[7]....
        /*00ac*/ 	.word	0x00001600


	//   ....[8]....
        /*00b0*/ 	.word	0x00001620


	//   ....[9]....
        /*00b4*/ 	.word	0x00001640


	//   ....[10]....
        /*00b8*/ 	.word	0x000034f0


	//   ....[11]....
        /*00bc*/ 	.word	0x00003570


	//   ....[12]....
        /*00c0*/ 	.word	0x000035f0


	//   ....[13]....
        /*00c4*/ 	.word	0x00003660


	//   ....[14]....
        /*00c8*/ 	.word	0x000036e0


	//   ....[15]....
        /*00cc*/ 	.word	0x00003750


	//   ....[16]....
        /*00d0*/ 	.word	0x000037d0


	//   ....[17]....
        /*00d4*/ 	.word	0x00003840


	//   ....[18]....
        /*00d8*/ 	.word	0x000038c0


	//   ....[19]....
        /*00dc*/ 	.word	0x00003930


	//----- nvinfo : EIATTR_EXIT_INSTR_OFFSETS
	.align		4
.L_3803:
        /*00e0*/ 	.byte	0x04, 0x1c
        /*00e2*/ 	.short	(.L_3805 - .L_3804)


	//   ....[0]....
.L_3804:
        /*00e4*/ 	.word	0x00003410


	//   ....[1]....
        /*00e8*/ 	.word	0x00003490


	//----- nvinfo : EIATTR_MAX_THREADS
	.align		4
.L_3805:
        /*00ec*/ 	.byte	0x04, 0x05
        /*00ee*/ 	.short	(.L_3807 - .L_3806)
.L_3806:
        /*00f0*/ 	.word	0x00000080
        /*00f4*/ 	.word	0x00000001
        /*00f8*/ 	.word	0x00000001


	//----- nvinfo : EIATTR_CRS_STACK_SIZE
	.align		4
.L_3807:
        /*00fc*/ 	.byte	0x04, 0x1e
        /*00fe*/ 	.short	(.L_3809 - .L_3808)
.L_3808:
        /*0100*/ 	.word	0x00000000
.L_3809:


//--------------------- .nv.info._ZN10layer_norm22ln_bwd_finalize_kernelINS_22Kernel_traits_finalizeILj1536E6__halfS2_fS2_fjLb1ELj1024ELj4ENS_18Kernel_traits_baseILj1536ES2_S2_fS2_fjLj1024EEEEELb1ELb1EEEvNS_9BwdParamsE --------------------------
	.section	.nv.info._ZN10layer_norm22ln_bwd_finalize_kernelINS_22Kernel_traits_finalizeILj1536E6__halfS2_fS2_fjLb1ELj1024ELj4ENS_18Kernel_traits_baseILj1536ES2_S2_fS2_fjLj1024EEEEELb1ELb1EEEvNS_9BwdParamsE,"",@"SHT_CUDA_INFO"
	.sectionflags	@""
	.align	4


	//----- nvinfo : EIATTR_CUDA_API_VERSION
	.align		4
        /*0000*/ 	.byte	0x04, 0x37
        /*0002*/ 	.short	(.L_3811 - .L_3810)
.L_3810:
        /*0004*/ 	.word	0x00000082


	//----- nvinfo : EIATTR_SW2861232_WAR
	.align		4
.L_3811:
        /*0008*/ 	.byte	0x01, 0x35
	.zero		2


	//----- nvinfo : EIATTR_PARAM_CBANK
	.align		4
        /*000c*/ 	.byte	0x04, 0x0a
        /*000e*/ 	.short	(.L_3813 - .L_3812)
	.align		4
.L_3812:
        /*0010*/ 	.word	index@(.nv.constant0._ZN10layer_norm22ln_bwd_finalize_kernelINS_22Kernel_traits_finalizeILj1536E6__halfS2_fS2_fjLb1ELj1024ELj4ENS_18Kernel_traits_baseILj1536ES2_S2_fS2_fjLj1024EEEEELb1ELb1EEEvNS_9BwdParamsE)
        /*0014*/ 	.short	0x0160
        /*0016*/ 	.short	0x0128


	//----- nvinfo : EIATTR_CBANK_PARAM_SIZE
	.align		4
.L_3813:
        /*0018*/ 	.byte	0x03, 0x19
        /*001a*/ 	.short	0x0128


	//----- nvinfo : EIATTR_KPARAM_INFO
	.align		4
        /*001c*/ 	.byte	0x04, 0x17
        /*001e*/ 	.short	(.L_3815 - .L_3814)
.L_3814:
        /*0020*/ 	.word	0x00000000
        /*0024*/ 	.short	0x0000
        /*0026*/ 	.short	0x0000
        /*0028*/ 	.byte	0x00, 0xf0, 0xa1, 0x04


	//----- nvinfo : EIATTR_MAXREG_COUNT
	.align		4
.L_3815:
        /*002c*/ 	.byte	0x03, 0x1b
        /*002e*/ 	.short	0x0040


	//----- nvinfo : EIATTR_NUM_BARRIERS
	.align		4
        /*0030*/ 	.byte	0x02, 0x4c
        /*0032*/ 	.byte	0x01
	.zero		1


	//----- nvinfo : EIATTR_MERCURY_ISA_VERSION
	.align		4
        /*0034*/ 	.byte	0x03, 0x5f
        /*0036*/ 	.short	0x0000


	//----- nvinfo : EIATTR_COOP_GROUP_MASK_REGIDS
	.align		4
        /*0038*/ 	.byte	0x04, 0x29
        /*003a*/ 	.short	(.L_3817 - .L_3816)


	//   ....[0]....
.L_3816:
        /*003c*/ 	.word	0xffffffff


	//   ....[1]....
        /*0040*/ 	.word	0xffffffff


	//   ....[2]....
        /*0044*/ 	.word	0xffffffff


	//   ....[3]....
        /*0048*/ 	.word	0xffffffff


	//   ....[4]....
        /*004c*/ 	.word	0xffffffff


	//   ....[5]....
        /*0050*/ 	.word	0xffffffff


	//   ....[6]....
        /*0054*/ 	.word	0xffffffff


	//   ....[7]....
        /*0058*/ 	.word	0xffffffff


	//   ....[8]....
        /*005c*/ 	.word	0xffffffff


	//   ....[9]....
        /*0060*/ 	.word	0xffffffff


	//   ....[10]....
        /*0064*/ 	.word	0xffffffff


	//   ....[11]....
        /*0068*/ 	.word	0xffffffff


	//   ....[12]....
        /*006c*/ 	.word	0xffffffff


	//   ....[13]....
        /*0070*/ 	.word	0xffffffff


	//   ....[14]....
        /*0074*/ 	.word	0xffffffff


	//   ....[15]....
        /*0078*/ 	.word	0xffffffff


	//   ....[16]....
        /*007c*/ 	.word	0xffffffff


	//   ....[17]....
        /*0080*/ 	.word	0xffffffff


	//   ....[18]....
        /*0084*/ 	.word	0xffffffff


	//   ....[19]....
        /*0088*/ 	.word	0xffffffff


	//   ....[20]....
        /*008c*/ 	.word	0xffffffff


	//   ....[21]....
        /*0090*/ 	.word	0xffffffff


	//   ....[22]....
        /*0094*/ 	.word	0xffffffff


	//   ....[23]....
        /*0098*/ 	.word	0xffffffff


	//   ....[24]....
        /*009c*/ 	.word	0xffffffff


	//   ....[25]....
        /*00a0*/ 	.word	0xffffffff


	//   ....[26]....
        /*00a4*/ 	.word	0xffffffff


	//   ....[27]....
        /*00a8*/ 	.word	0xffffffff


	//   ....[28]....
        /*00ac*/ 	.word	0xffffffff


	//   ....[29]....
        /*00b0*/ 	.word	0xffffffff


	//----- nvinfo : EIATTR_COOP_GROUP_INSTR_OFFSETS
	.align		4
.L_3817:
        /*00b4*/ 	.byte	0x04, 0x28
        /*00b6*/ 	.short	(.L_3819 - .L_3818)


	//   ....[0]....
.L_3818:
        /*00b8*/ 	.word	0x000009a0


	//   ....[1]....
        /*00bc*/ 	.word	0x000009d0


	//   ....[2]....
        /*00c0*/ 	.word	0x000009e0


	//   ....[3]....
        /*00c4*/ 	.word	0x00000a00


	//   ....[4]....
        /*00c8*/ 	.word	0x00000a20


	//   ....[5]....
        /*00cc*/ 	.word	0x00000a30


	//   ....[6]....
        /*00d0*/ 	.word	0x00000a60


	//   ....[7]....
        /*00d4*/ 	.word	0x00000a80


	//   ....[8]....
        /*00d8*/ 	.word	0x00000a90


	//   ....[9]....
        /*00dc*/ 	.word	0x00000ac0


	//   ....[10]....
        /*00e0*/ 	.word	0x00000ae0


	//   ....[11]....
        /*00e4*/ 	.word	0x00000af0


	//   ....[12]....
        /*00e8*/ 	.word	0x00000b20


	//   ....[13]....
        /*00ec*/ 	.word	0x00000b40


	//   ....[14]....
        /*00f0*/ 	.word	0x00000b50


	//   ....[15]....
        /*00f4*/ 	.word	0x00000dd0


	//   ....[16]....
        /*00f8*/ 	.word	0x00000e30


	//   ....[17]....
        /*00fc*/ 	.word	0x00000e90


	//   ....[18]....
        /*0100*/ 	.word	0x00000ef0


	//   ....[19]....
        /*0104*/ 	.word	0x00000f60


	//   ....[20]....
        /*0108*/ 	.word	0x00000fd0


	//   ....[21]....
        /*010c*/ 	.word	0x00001030


	//   ....[22]....
        /*0110*/ 	.word	0x00001090


	//   ....[23]....
        /*0114*/ 	.word	0x000010f0


	//   ....[24]....
        /*0118*/ 	.word	0x00001160


	//   ....[25]....
        /*011c*/ 	.word	0x000011d0


	//   ....[26]....
        /*0120*/ 	.word	0x00001230


	//   ....[27]....
        /*0124*/ 	.word	0x00001290


	//   ....[28]....
        /*0128*/ 	.word	0x000012f0


	//   ....[29]....
        /*012c*/ 	.word	0x00001350


	//----- nvinfo : EIATTR_EXIT_INSTR_OFFSETS
	.align		4
.L_3819:
        /*0130*/ 	.byte	0x04, 0x1c
        /*0132*/ 	.short	(.L_3821 - .L_3820)


	//   ....[0]....
.L_3820:
        /*0134*/ 	.word	0x00000070


	//   ....[1]....
        /*0138*/ 	.word	0x00000d70


	//----- nvinfo : EIATTR_MAX_THREADS
	.align		4
.L_3821:
        /*013c*/ 	.byte	0x04, 0x05
        /*013e*/ 	.short	(.L_3823 - .L_3822)
.L_3822:
        /*0140*/ 	.word	0x00000400
        /*0144*/ 	.word	0x00000001
        /*0148*/ 	.word	0x00000001


	//----- nvinfo : EIATTR_CRS_STACK_SIZE
	.align		4
.L_3823:
        /*014c*/ 	.byte	0x04, 0x1e
        /*014e*/ 	.short	(.L_3825 - .L_3824)
.L_3824:
        /*0150*/ 	.word	0x00000000
.L_3825:


//--------------------- .nv.info._ZN10layer_norm13ln_bwd_kernelINS_13Kernel_traitsI6__halfS2_fS2_fjLj1536ELj1ELj1ELj4ELj8ENS_18Kernel_traits_baseILj1536ES2_S2_fS2_fjLj128EEEEELb1ELb1ELb1ELb1EEEvNS_9BwdParamsE --------------------------
	.section	.nv.info._ZN10layer_norm13ln_bwd_kernelINS_13Kernel_traitsI6__halfS2_fS2_fjLj1536ELj1ELj1ELj4ELj8ENS_18Kernel_traits_baseILj1536ES2_S2_fS2_fjLj128EEEEELb1ELb1ELb1ELb1EEEvNS_9BwdParamsE,"",@"SHT_CUDA_INFO"
	.sectionflags	@""
	.align	4


	//----- nvinfo : EIATTR_CUDA_API_VERSION
	.align		4
        /*0000*/ 	.byte	0x04, 0x37
        /*0002*/ 	.short	(.L_3827 - .L_3826)
.L_3826:
        /*0004*/ 	.word	0x00000082


	//----- nvinfo : EIATTR_SW2861232_WAR
	.align		4
.L_3827:
        /*0008*/ 	.byte	0x01, 0x35
	.zero		2


	//----- nvinfo : EIATTR_PARAM_CBANK
	.align		4
        /*000c*/ 	.byte	0x04, 0x0a
        /*000e*/ 	.short	(.L_3829 - .L_3828)
	.align		4
.L_3828:
        /*0010*/ 	.word	index@(.nv.constant0._ZN10layer_norm13ln_bwd_kernelINS_13Kernel_traitsI6__halfS2_fS2_fjLj1536ELj1ELj1ELj4ELj8ENS_18Kernel_traits_baseILj1536ES2_S2_fS2_fjLj128EEEEELb1ELb1ELb1ELb1EEEvNS_9BwdParamsE)
        /*0014*/ 	.short	0x0160
        /*0016*/ 	.short	0x0128


	//----- nvinfo : EIATTR_CBANK_PARAM_SIZE
	.align		4
.L_3829:
        /*0018*/ 	.byte	0x03, 0x19
        /*001a*/ 	.short	0x0128


	//----- nvinfo : EIATTR_KPARAM_INFO
	.align		4
        /*001c*/ 	.byte	0x04, 0x17
        /*001e*/ 	.short	(.L_3831 - .L_3830)
.L_3830:
        /*0020*/ 	.word	0x00000000
        /*0024*/ 	.short	0x0000
        /*0026*/ 	.short	0x0000
        /*0028*/ 	.byte	0x00, 0xf0, 0xa1, 0x04


	//----- nvinfo : EIATTR_MAXREG_COUNT
	.align		4
.L_3831:
        /*002c*/ 	.byte	0x03, 0x1b
        /*002e*/ 	.short	0x00ff


	//----- nvinfo : EIATTR_NUM_BARRIERS
	.align		4
        /*0030*/ 	.byte	0x02, 0x4c
        /*0032*/ 	.byte	0x01
	.zero		1


	//----- nvinfo : EIATTR_MERCURY_ISA_VERSION
	.align		4
        /*0034*/ 	.byte	0x03, 0x5f
        /*0036*/ 	.short	0x0000


	//----- nvinfo : EIATTR_COOP_GROUP_MASK_REGIDS
	.align		4
        /*0038*/ 	.byte	0x04, 0x29
        /*003a*/ 	.short	(.L_3833 - .L_3832)


	//   ....[0]....
.L_3832:
        /*003c*/ 	.word	0xffffffff


	//   ....[1]....
        /*0040*/ 	.word	0xffffffff


	//   ....[2]....
        /*0044*/ 	.word	0xffffffff


	//   ....[3]....
        /*0048*/ 	.word	0xffffffff


	//   ....[4]....
        /*004c*/ 	.word	0xffffffff


	//   ....[5]....
        /*0050*/ 	.word	0xffffffff


	//   ....[6]....
        /*0054*/ 	.word	0xffffffff


	//   ....[7]....
        /*0058*/ 	.word	0xffffffff


	//   ....[8]....
        /*005c*/ 	.word	0xffffffff


	//   ....[9]....
        /*0060*/ 	.word	0xffffffff


	//   ....[10]....
        /*0064*/ 	.word	0xffffffff


	//   ....[11]....
        /*0068*/ 	.word	0xffffffff


	//   ....[12]....
        /*006c*/ 	.word	0xffffffff


	//   ....[13]....
        /*0070*/ 	.word	0xffffffff


	//   ....[14]....
        /*0074*/ 	.word	0xffffffff


	//   ....[15]....
        /*0078*/ 	.word	0xffffffff


	//   ....[16]....
        /*007c*/ 	.word	0xffffffff


	//   ....[17]....
        /*0080*/ 	.word	0xffffffff


	//   ....[18]....
        /*0084*/ 	.word	0xffffffff


	//   ....[19]....
        /*0088*/ 	.word	0xffffffff


	//----- nvinfo : EIATTR_COOP_GROUP_INSTR_OFFSETS
	.align		4
.L_3833:
        /*008c*/ 	.byte	0x04, 0x28
        /*008e*/ 	.short	(.L_3835 - .L_3834)


	//   ....[0]....
.L_3834:
        /*0090*/ 	.word	0x00001280


	//   ....[1]....
        /*0094*/ 	.word	0x000012a0


	//   ....[2]....
        /*0098*/ 	.word	0x000012c0


	//   ....[3]....
        /*009c*/ 	.word	0x000012e0


	//   ....[4]....
        /*00a0*/ 	.word	0x00001300


	//   ....[5]....
        /*00a4*/ 	.word	0x00001320


	//   ....[6]....
        /*00a8*/ 	.word	0x00001340


	//   ....[7]....
        /*00ac*/ 	.word	0x00001360


	//   ....[8]....
        /*00b0*/ 	.word	0x00001380


	//   ....[9]....
        /*00b4*/ 	.word	0x000013a0


	//   ....[10]....
        /*00b8*/ 	.word	0x00003040


	//   ....[11]....
        /*00bc*/ 	.word	0x000030c0


	//   ....[12]....
        /*00c0*/ 	.word	0x00003140


	//   ....[13]....
        /*00c4*/ 	.word	0x000031b0


	//   ....[14]....
        /*00c8*/ 	.word	0x00003230


	//   ....[15]....
        /*00cc*/ 	.word	0x000032a0


	//   ....[16]....
        /*00d0*/ 	.word	0x00003320


	//   ....[17]....
        /*00d4*/ 	.word	0x00003390


	//   ....[18]....
        /*00d8*/ 	.word	0x00003410


	//   ....[19]....
        /*00dc*/ 	.word	0x00003480


	//----- nvinfo : EIATTR_EXIT_INSTR_OFFSETS
	.align		4
.L_3835:
        /*00e0*/ 	.byte	0x04, 0x1c
        /*00e2*/ 	.short	(.L_3837 - .L_3836)


	//   ....[0]....
.L_3836:
        /*00e4*/ 	.word	0x00002fe0


	//----- nvinfo : EIATTR_MAX_THREADS
	.align		4
.L_3837:
        /*00e8*/ 	.byte	0x04, 0x05
        /*00ea*/ 	.short	(.L_3839 - .L_3838)
.L_3838:
        /*00ec*/ 	.word	0x00000080
        /*00f0*/ 	.word	0x00000001
        /*00f4*/ 	.word	0x00000001


	//----- nvinfo : EIATTR_CRS_STACK_SIZE
	.align		4
.L_3839:
        /*00f8*/ 	.byte	0x04, 0x1e
        /*00fa*/ 	.short	(.L_3841 - .L_3840)
.L_3840:
        /*00fc*/ 	.word	0x00000000
.L_3841:


//--------------------- .nv.info._ZN10layer_norm13ln_bwd_kernelINS_13Kernel_traitsIf6__halffS2_fjLj1536ELj1ELj1ELj4ELj8ENS_18Kernel_traits_baseILj1536EfS2_fS2_fjLj128EEEEELb0ELb0ELb0ELb0EEEvNS_9BwdParamsE --------------------------
	.section	.nv.info._ZN10layer_norm13ln_bwd_kernelINS_13Kernel_traitsIf6__halffS2_fjLj1536ELj1ELj1ELj4ELj8ENS_18Kernel_traits_baseILj1536EfS2_fS2_fjLj128EEEEELb0ELb0ELb0ELb0EEEvNS_9BwdParamsE,"",@"SHT_CUDA_INFO"
	.sectionflags	@""
	.align	4


	//----- nvinfo : EIATTR_CUDA_API_VERSION
	.align		4
        /*0000*/ 	.byte	0x04, 0x37
        /*0002*/ 	.short	(.L_3843 - .L_3842)
.L_3842:
        /*0004*/ 	.word	0x00000082


	//----- nvinfo : EIATTR_SW2861232_WAR
	.align		4
.L_3843:
        /*0008*/ 	.byte	0x01, 0x35
	.zero		2


	//----- nvinfo : EIATTR_PARAM_CBANK
	.align		4
        /*000c*/ 	.byte	0x04, 0x0a
        /*000e*/ 	.short	(.L_3845 - .L_3844)
	.align		4
.L_3844:
        /*0010*/ 	.word	index@(.nv.constant0._ZN10layer_norm13ln_bwd_kernelINS_13Kernel_traitsIf6__halffS2_fjLj1536ELj1ELj1ELj4ELj8ENS_18Kernel_traits_baseILj1536EfS2_fS2_fjLj128EEEEELb0ELb0ELb0ELb0EEEvNS_9BwdParamsE)
        /*0014*/ 	.short	0x0160
        /*0016*/ 	.short	0x0128


	//----- nvinfo : EIATTR_CBANK_PARAM_SIZE
	.align		4
.L_3845:
        /*0018*/ 	.byte	0x03, 0x19
        /*001a*/ 	.short	0x0128


	//----- nvinfo : EIATTR_KPARAM_INFO
	.align		4
        /*001c*/ 	.byte	0x04, 0x17
        /*001e*/ 	.short	(.L_3847 - .L_3846)
.L_3846:
        /*0020*/ 	.word	0x00000000
        /*0024*/ 	.short	0x0000
        /*0026*/ 	.short	0x0000
        /*0028*/ 	.byte	0x00, 0xf0, 0xa1, 0x04


	//----- nvinfo : EIATTR_MAXREG_COUNT
	.align		4
.L_3847:
        /*002c*/ 	.byte	0x03, 0x1b
        /*002e*/ 	.short	0x00ff


	//----- nvinfo : EIATTR_NUM_BARRIERS
	.align		4
        /*0030*/ 	.byte	0x02, 0x4c
        /*0032*/ 	.byte	0x01
	.zero		1


	//----- nvinfo : EIATTR_MERCURY_ISA_VERSION
	.align		4
        /*0034*/ 	.byte	0x03, 0x5f
        /*0036*/ 	.short	0x0000


	//----- nvinfo : EIATTR_COOP_GROUP_MASK_REGIDS
	.align		4
        /*0038*/ 	.byte	0x04, 0x29
        /*003a*/ 	.short	(.L_3849 - .L_3848)


	//   ....[0]....
.L_3848:
        /*003c*/ 	.word	0xffffffff


	//   ....[1]....
        /*0040*/ 	.word	0xffffffff


	//   ....[2]....
        /*0044*/ 	.word	0xffffffff


	//   ....[3]....
        /*0048*/ 	.word	0xffffffff


	//   ....[4]....
        /*004c*/ 	.word	0xffffffff


	//   ....[5]....
        /*0050*/ 	.word	0xffffffff


	//   ....[6]....
        /*0054*/ 	.word	0xffffffff


	//   ....[7]....
        /*0058*/ 	.word	0xffffffff


	//   ....[8]....
        /*005c*/ 	.word	0xffffffff


	//   ....[9]....
        /*0060*/ 	.word	0xffffffff


	//   ....[10]....
        /*0064*/ 	.word	0xffffffff


	//   ....[11]....
        /*0068*/ 	.word	0xffffffff


	//   ....[12]....
        /*006c*/ 	.word	0xffffffff


	//   ....[13]....
        /*0070*/ 	.word	0xffffffff


	//   ....[14]....
        /*0074*/ 	.word	0xffffffff


	//   ....[15]....
        /*0078*/ 	.word	0xffffffff


	//   ....[16]....
        /*007c*/ 	.word	0xffffffff


	//   ....[17]....
        /*0080*/ 	.word	0xffffffff


	//   ....[18]....
        /*0084*/ 	.word	0xffffffff


	//   ....[19]....
        /*0088*/ 	.word	0xffffffff


	//----- nvinfo : EIATTR_COOP_GROUP_INSTR_OFFSETS
	.align		4
.L_3849:
        /*008c*/ 	.byte	0x04, 0x28
        /*008e*/ 	.short	(.L_3851 - .L_3850)


	//   ....[0]....
.L_3850:
        /*0090*/ 	.word	0x00000de0


	//   ....[1]....
        /*0094*/ 	.word	0x00000e00


	//   ....[2]....
        /*0098*/ 	.word	0x00000e20


	//   ....[3]....
        /*009c*/ 	.word	0x00000e40


	//   ....[4]....
        /*00a0*/ 	.word	0x00000e60


	//   ....[5]....
        /*00a4*/ 	.word	0x00000e80


	//   ....[6]....
        /*00a8*/ 	.word	0x00000ea0


	//   ....[7]....
        /*00ac*/ 	.word	0x00000ec0


	//   ....[8]....
        /*00b0*/ 	.word	0x00000ef0


	//   ....[9]....
        /*00b4*/ 	.word	0x00000f00


	//   ....[10]....
        /*00b8*/ 	.word	0x00001b30


	//   ....[11]....
        /*00bc*/ 	.word	0x00001bb0


	//   ....[12]....
        /*00c0*/ 	.word	0x00001c30


	//   ....[13]....
        /*00c4*/ 	.word	0x00001ca0


	//   ....[14]....
        /*00c8*/ 	.word	0x00001d20


	//   ....[15]....
        /*00cc*/ 	.word	0x00001d90


	//   ....[16]....
        /*00d0*/ 	.word	0x00001e10


	//   ....[17]....
        /*00d4*/ 	.word	0x00001e80


	//   ....[18]....
        /*00d8*/ 	.word	0x00001f00


	//   ....[19]....
        /*00dc*/ 	.word	0x00001f70


	//----- nvinfo : EIATTR_EXIT_INSTR_OFFSETS
	.align		4
.L_3851:
        /*00e0*/ 	.byte	0x04, 0x1c
        /*00e2*/ 	.short	(.L_3853 - .L_3852)


	//   ....[0]....
.L_3852:
        /*00e4*/ 	.word	0x00001a70


	//   ....[1]....
        /*00e8*/ 	.word	0x00001ad0


	//----- nvinfo : EIATTR_MAX_THREADS
	.align		4
.L_3853:
        /*00ec*/ 	.byte	0x04, 0x05
        /*00ee*/ 	.short	(.L_3855 - .L_3854)
.L_3854:
        /*00f0*/ 	.word	0x00000080
        /*00f4*/ 	.word	0x00000001
        /*00f8*/ 	.word	0x00000001


	//----- nvinfo : EIATTR_CRS_STACK_SIZE
	.align		4
.L_3855:
        /*00fc*/ 	.byte	0x04, 0x1e
        /*00fe*/ 	.short	(.L_3857 - .L_3856)
.L_3856:
        /*0100*/ 	.word	0x00000000
.L_3857:


//--------------------- .nv.info._ZN10layer_norm13ln_bwd_kernelINS_13Kernel_traitsIf6__halffS2_fjLj1536ELj1ELj1ELj4ELj8ENS_18Kernel_traits_baseILj1536EfS2_fS2_fjLj128EEEEELb0ELb0ELb0ELb1EEEvNS_9BwdParamsE --------------------------
	.section	.nv.info._ZN10layer_norm13ln_bwd_kernelINS_13Kernel_traitsIf6__halffS2_fjLj1536ELj1ELj1ELj4ELj8ENS_18Kernel_traits_baseILj1536EfS2_fS2_fjLj128EEEEELb0ELb0ELb0ELb1EEEvNS_9BwdParamsE,"",@"SHT_CUDA_INFO"
	.sectionflags	@""
	.align	4


	//----- nvinfo : EIATTR_CUDA_API_VERSION
	.align		4
        /*0000*/ 	.byte	0x04, 0x37
        /*0002*/ 	.short	(.L_3859 - .L_3858)
.L_3858:
        /*0004*/ 	.word	0x00000082


	//----- nvinfo : EIATTR_SW2861232_WAR
	.align		4
.L_3859:
        /*0008*/ 	.byte	0x01, 0x35
	.zero		2


	//----- nvinfo : EIATTR_PARAM_CBANK
	.align		4
        /*000c*/ 	.byte	0x04, 0x0a
        /*000e*/ 	.short	(.L_3861 - .L_3860)
	.align		4
.L_3860:
        /*0010*/ 	.word	index@(.nv.constant0._ZN10layer_norm13ln_bwd_kernelINS_13Kernel_traitsIf6__halffS2_fjLj1536ELj1ELj1ELj4ELj8ENS_18Kernel_traits_baseILj1536EfS2_fS2_fjLj128EEEEELb0ELb0ELb0ELb1EEEvNS_9BwdParamsE)
        /*0014*/ 	.short	0x0160
        /*0016*/ 	.short	0x0128


	//----- nvinfo : EIATTR_CBANK_PARAM_SIZE
	.align		4
.L_3861:
        /*0018*/ 	.byte	0x03, 0x19
        /*001a*/ 	.short	0x0128


	//----- nvinfo : EIATTR_KPARAM_INFO
	.align		4
        /*001c*/ 	.byte	0x04, 0x17
        /*001e*/ 	.short	(.L_3863 - .L_3862)
.L_3862:
        /*0020*/ 	.word	0x00000000
        /*0024*/ 	.short	0x0000
        /*0026*/ 	.short	0x0000
        /*0028*/ 	.byte	0x00, 0xf0, 0xa1, 0x04


	//----- nvinfo : EIATTR_MAXREG_COUNT
	.align		4
.L_3863:
        /*002c*/ 	.byte	0x03, 0x1b
        /*002e*/ 	.short	0x00ff


	//----- nvinfo : EIATTR_NUM_BARRIERS
	.align		4
        /*0030*/ 	.byte	0x02, 0x4c
        /*0032*/ 	.byte	0x01
	.zero		1


	//----- nvinfo : EIATTR_MERCURY_ISA_VERSION
	.align		4
        /*0034*/ 	.byte	0x03, 0x5f
        /*0036*/ 	.short	0x0000


	//----- nvinfo : EIATTR_COOP_GROUP_MASK_REGIDS
	.align		4
        /*0038*/ 	.byte	0x04, 0x29
        /*003a*/ 	.short	(.L_3865 - .L_3864)


	//   ....[0]....
.L_3864:
        /*003c*/ 	.word	0xffffffff


	//   ....[1]....
        /*0040*/ 	.word	0xffffffff


	//   ....[2]....
        /*0044*/ 	.word	0xffffffff


	//   ....[3]....
        /*0048*/ 	.word	0xffffffff


	//   ....[4]....
        /*004c*/ 	.word	0xffffffff


	//   ....[5]....
        /*0050*/ 	.word	0xffffffff


	//   ....[6]....
        /*0054*/ 	.word	0xffffffff


	//   ....[7]....
        /*0058*/ 	.word	0xffffffff


	//   ....[8]....
        /*005c*/ 	.word	0xffffffff


	//   ....[9]....
        /*0060*/ 	.word	0xffffffff


	//   ....[10]....
        /*0064*/ 	.word	0xffffffff


	//   ....[11]....
        /*0068*/ 	.word	0xffffffff


	//   ....[12]....
        /*006c*/ 	.word	0xffffffff


	//   ....[13]....
        /*0070*/ 	.word	0xffffffff


	//   ....[14]....
        /*0074*/ 	.word	0xffffffff


	//   ....[15]....
        /*0078*/ 	.word	0xffffffff


	//   ....[16]....
        /*007c*/ 	.word	0xffffffff


	//   ....[17]....
        /*0080*/ 	.word	0xffffffff


	//   ....[18]....
        /*0084*/ 	.word	0xffffffff


	//   ....[19]....
        /*0088*/ 	.word	0xffffffff


	//----- nvinfo : EIATTR_COOP_GROUP_INSTR_OFFSETS
	.align		4
.L_3865:
        /*008c*/ 	.byte	0x04, 0x28
        /*008e*/ 	.short	(.L_3867 - .L_3866)


	//   ....[0]....
.L_3866:
        /*0090*/ 	.word	0x00000ce0


	//   ....[1]....
        /*0094*/ 	.word	0x00000d00


	//   ....[2]....
        /*0098*/ 	.word	0x00000d20


	//   ....[3]....
        /*009c*/ 	.word	0x00000d40


	//   ....[4]....
        /*00a0*/ 	.word	0x00000d70


	//   ....[5]....
        /*00a4*/ 	.word	0x00000d80


	//   ....[6]....
        /*00a8*/ 	.word	0x00000db0


	//   ....[7]....
        /*00ac*/ 	.word	0x00000dc0


	//   ....[8]....
        /*00b0*/ 	.word	0x00000df0


	//   ....[9]....
        /*00b4*/ 	.word	0x00000e00


	//   ....[10]....
        /*00b8*/ 	.word	0x00001a50


	//   ....[11]....
        /*00bc*/ 	.word	0x00001ac0


	//   ....[12]....
        /*00c0*/ 	.word	0x00001b30


	//   ....[13]....
        /*00c4*/ 	.word	0x00001b90


	//   ....[14]....
        /*00c8*/ 	.word	0x00001c00


	//   ....[15]....
        /*00cc*/ 	.word	0x00001c60


	//   ....[16]....
        /*00d0*/ 	.word	0x00001cd0


	//   ....[17]....
        /*00d4*/ 	.word	0x00001d30


	//   ....[18]....
        /*00d8*/ 	.word	0x00001da0


	//   ....[19]....
        /*00dc*/ 	.word	0x00001e00


	//----- nvinfo : EIATTR_EXIT_INSTR_OFFSETS
	.align		4
.L_3867:
        /*00e0*/ 	.byte	0x04, 0x1c
        /*00e2*/ 	.short	(.L_3869 - .L_3868)


	//   ....[0]....
.L_3868:
        /*00e4*/ 	.word	0x00001a00


	//----- nvinfo : EIATTR_MAX_THREADS
	.align		4
.L_3869:
        /*00e8*/ 	.byte	0x04, 0x05
        /*00ea*/ 	.short	(.L_3871 - .L_3870)
.L_3870:
        /*00ec*/ 	.word	0x00000080
        /*00f0*/ 	.word	0x00000001
        /*00f4*/ 	.word	0x00000001


	//----- nvinfo : EIATTR_CRS_STACK_SIZE
	.align		4
.L_3871:
        /*00f8*/ 	.byte	0x04, 0x1e
        /*00fa*/ 	.short	(.L_3873 - .L_3872)
.L_3872:
        /*00fc*/ 	.word	0x00000000
.L_3873:


//--------------------- .nv.info._ZN10layer_norm13ln_bwd_kernelINS_13Kernel_traitsIf6__halffS2_fjLj1536ELj1ELj1ELj4ELj8ENS_18Kernel_traits_baseILj1536EfS2_fS2_fjLj128EEEEELb0ELb0ELb1ELb0EEEvNS_9BwdParamsE --------------------------
	.section	.nv.info._ZN10layer_norm13ln_bwd_kernelINS_13Kernel_traitsIf6__halffS2_fjLj1536ELj1ELj1ELj4ELj8ENS_18Kernel_traits_baseILj1536EfS2_fS2_fjLj128EEEEELb0ELb0ELb1ELb0EEEvNS_9BwdParamsE,"",@"SHT_CUDA_INFO"
	.sectionflags	@""
	.align	4


	//----- nvinfo : EIATTR_CUDA_API_VERSION
	.align		4
        /*0000*/ 	.byte	0x04, 0x37
        /*0002*/ 	.short	(.L_3875 - .L_3874)
.L_3874:
        /*0004*/ 	.word	0x00000082


	//----- nvinfo : EIATTR_SW2861232_WAR
	.align		4
.L_3875:
        /*0008*/ 	.byte	0x01, 0x35
	.zero		2


	//----- nvinfo : EIATTR_PARAM_CBANK
	.align		4
        /*000c*/ 	.byte	0x04, 0x0a
        /*000e*/ 	.short	(.L_3877 - .L_3876)
	.align		4
.L_3876:
        /*0010*/ 	.word	index@(.nv.constant0._ZN10layer_norm13ln_bwd_kernelINS_13Kernel_traitsIf6__halffS2_fjLj1536ELj1ELj1ELj4ELj8ENS_18Kernel_traits_baseILj1536EfS2_fS2_fjLj128EEEEELb0ELb0ELb1ELb0EEEvNS_9BwdParamsE)
        /*0014*/ 	.short	0x0160
        /*0016*/ 	.short	0x0128


	//----- nvinfo : EIATTR_CBANK_PARAM_SIZE
	.align		4
.L_3877:
        /*0018*/ 	.byte	0x03, 0x19
        /*001a*/ 	.short	0x0128


	//----- nvinfo : EIATTR_KPARAM_INFO
	.align		4
        /*001c*/ 	.byte	0x04, 0x17
        /*001e*/ 	.short	(.L_3879 - .L_3878)
.L_3878:
        /*0020*/ 	.word	0x00000000
        /*0024*/ 	.short	0x0000
        /*0026*/ 	.short	0x0000
        /*0028*/ 	.byte	0x00, 0xf0, 0xa1, 0x04


	//----- nvinfo : EIATTR_MAXREG_COUNT
	.align		4
.L_3879:
        /*002c*/ 	.byte	0x03, 0x1b
        /*002e*/ 	.short	0x00ff


	//----- nvinfo : EIATTR_NUM_BARRIERS
	.align		4
        /*0030*/ 	.byte	0x02, 0x4c
        /*0032*/ 	.byte	0x01
	.zero		1


	//----- nvinfo : EIATTR_MERCURY_ISA_VERSION
	.align		4
        /*0034*/ 	.byte	0x03, 0x5f
        /*0036*/ 	.short	0x0000


	//----- nvinfo : EIATTR_COOP_GROUP_MASK_REGIDS
	.align		4
        /*0038*/ 	.byte	0x04, 0x29
        /*003a*/ 	.short	(.L_3881 - .L_3880)


	//   ....[0]....
.L_3880:
        /*003c*/ 	.word	0xffffffff


	//   ....[1]....
        /*0040*/ 	.word	0xffffffff


	//   ....[2]....
        /*0044*/ 	.word	0xffffffff


	//   ....[3]....
        /*0048*/ 	.word	0xffffffff


	//   ....[4]....
        /*004c*/ 	.word	0xffffffff


	//   ....[5]....
        /*0050*/ 	.word	0xffffffff


	//   ....[6]....
        /*0054*/ 	.word	0xffffffff


	//   ....[7]....
        /*0058*/ 	.word	0xffffffff


	//   ....[8]....
        /*005c*/ 	.word	0xffffffff


	//   ....[9]....
        /*0060*/ 	.word	0xffffffff


	//   ....[10]....
        /*0064*/ 	.word	0xffffffff


	//   ....[11]....
        /*0068*/ 	.word	0xffffffff


	//   ....[12]....
        /*006c*/ 	.word	0xffffffff


	//   ....[13]....
        /*0070*/ 	.word	0xffffffff


	//   ....[14]....
        /*0074*/ 	.word	0xffffffff


	//   ....[15]....
        /*0078*/ 	.word	0xffffffff


	//   ....[16]....
        /*007c*/ 	.word	0xffffffff


	//   ....[17]....
        /*0080*/ 	.word	0xffffffff


	//   ....[18]....
        /*0084*/ 	.word	0xffffffff


	//   ....[19]....
        /*0088*/ 	.word	0xffffffff


	//----- nvinfo : EIATTR_COOP_GROUP_INSTR_OFFSETS
	.align		4
.L_3881:
        /*008c*/ 	.byte	0x04, 0x28
        /*008e*/ 	.short	(.L_3883 - .L_3882)


	//   ....[0]....
.L_3882:
        /*0090*/ 	.word	0x00000fa0


	//   ....[1]....
        /*0094*/ 	.word	0x00000fc0


	//   ....[2]....
        /*0098*/ 	.word	0x00000fe0


	//   ....[3]....
        /*009c*/ 	.word	0x00001000


	//   ....[4]....
        /*00a0*/ 	.word	0x00001020


	//   ....[5]....
        /*00a4*/ 	.word	0x00001040


	//   ....[6]....
        /*00a8*/ 	.word	0x00001060


	//   ....[7]....
        /*00ac*/ 	.word	0x00001080


	//   ....[8]....
        /*00b0*/ 	.word	0x000010a0


	//   ....[9]....
        /*00b4*/ 	.word	0x000010c0


	//   ....[10]....
        /*00b8*/ 	.word	0x000024f0


	//   ....[11]....
        /*00bc*/ 	.word	0x00002570


	//   ....[12]....
        /*00c0*/ 	.word	0x000025f0


	//   ....[13]....
        /*00c4*/ 	.word	0x00002660


	//   ....[14]....
        /*00c8*/ 	.word	0x000026e0


	//   ....[15]....
        /*00cc*/ 	.word	0x00002750


	//   ....[16]....
        /*00d0*/ 	.word	0x000027d0


	//   ....[17]....
        /*00d4*/ 	.word	0x00002840


	//   ....[18]....
        /*00d8*/ 	.word	0x000028c0


	//   ....[19]....
        /*00dc*/ 	.word	0x00002930


	//----- nvinfo : EIATTR_EXIT_INSTR_OFFSETS
	.align		4
.L_3883:
        /*00e0*/ 	.byte	0x04, 0x1c
        /*00e2*/ 	.short	(.L_3885 - .L_3884)


	//   ....[0]....
.L_3884:
        /*00e4*/ 	.word	0x00002430


	//   ....[1]....
        /*00e8*/ 	.word	0x00002490


	//----- nvinfo : EIATTR_MAX_THREADS
	.align		4
.L_3885:
        /*00ec*/ 	.byte	0x04, 0x05
        /*00ee*/ 	.short	(.L_3887 - .L_3886)
.L_3886:
        /*00f0*/ 	.word	0x00000080
        /*00f4*/ 	.word	0x00000001
        /*00f8*/ 	.word	0x00000001


	//----- nvinfo : EIATTR_CRS_STACK_SIZE
	.align		4
.L_3887:
        /*00fc*/ 	.byte	0x04, 0x1e
        /*00fe*/ 	.short	(.L_3889 - .L_3888)
.L_3888:
        /*0100*/ 	.word	0x00000000
.L_3889:


//--------------------- .nv.info._ZN10layer_norm13ln_bwd_kernelINS_13Kernel_traitsIf6__halffS2_fjLj1536ELj1ELj1ELj4ELj8ENS_18Kernel_traits_baseILj1536EfS2_fS2_fjLj128EEEEELb0ELb0ELb1ELb1EEEvNS_9BwdParamsE --------------------------
	.section	.nv.info._ZN10layer_norm13ln_bwd_kernelINS_13Kernel_traitsIf6__halffS2_fjLj1536ELj1ELj1ELj4ELj8ENS_18Kernel_traits_baseILj1536EfS2_fS2_fjLj128EEEEELb0ELb0ELb1ELb1EEEvNS_9BwdParamsE,"",@"SHT_CUDA_INFO"
	.sectionflags	@""
	.align	4


	//----- nvinfo : EIATTR_CUDA_API_VERSION
	.align		4
        /*0000*/ 	.byte	0x04, 0x37
        /*0002*/ 	.short	(.L_3891 - .L_3890)
.L_3890:
        /*0004*/ 	.word	0x00000082


	//----- nvinfo : EIATTR_SW2861232_WAR
	.align		4
.L_3891:
        /*0008*/ 	.byte	0x01, 0x35
	.zero		2


	//----- nvinfo : EIATTR_PARAM_CBANK
	.align		4
        /*000c*/ 	.byte	0x04, 0x0a
        /*000e*/ 	.short	(.L_3893 - .L_3892)
	.align		4
.L_3892:
        /*0010*/ 	.word	index@(.nv.constant0._ZN10layer_norm13ln_bwd_kernelINS_13Kernel_traitsIf6__halffS2_fjLj1536ELj1ELj1ELj4ELj8ENS_18Kernel_traits_baseILj1536EfS2_fS2_fjLj128EEEEELb0ELb0ELb1ELb1EEEvNS_9BwdParamsE)
        /*0014*/ 	.short	0x0160
        /*0016*/ 	.short	0x0128


	//----- nvinfo : EIATTR_CBANK_PARAM_SIZE
	.align		4
.L_3893:
        /*0018*/ 	.byte	0x03, 0x19
        /*001a*/ 	.short	0x0128


	//----- nvinfo : EIATTR_KPARAM_INFO
	.align		4
        /*001c*/ 	.byte	0x04, 0x17
        /*001e*/ 	.short	(.L_3895 - .L_3894)
.L_3894:
        /*0020*/ 	.word	0x00000000
        /*0024*/ 	.short	0x0000
        /*0026*/ 	.short	0x0000
        /*0028*/ 	.byte	0x00, 0xf0, 0xa1, 0x04


	//----- nvinfo : EIATTR_MAXREG_COUNT
	.align		4
.L_3895:
        /*002c*/ 	.byte	0x03, 0x1b
        /*002e*/ 	.short	0x00ff


	//----- nvinfo : EIATTR_NUM_BARRIERS
	.align		4
        /*0030*/ 	.byte	0x02, 0x4c
        /*0032*/ 	.byte	0x01
	.zero		1


	//----- nvinfo : EIATTR_MERCURY_ISA_VERSION
	.align		4
        /*0034*/ 	.byte	0x03, 0x5f
        /*0036*/ 	.short	0x0000


	//----- nvinfo : EIATTR_COOP_GROUP_MASK_REGIDS
	.align		4
        /*0038*/ 	.byte	0x04, 0x29
        /*003a*/ 	.short	(.L_3897 - .L_3896)


	//   ....[0]....
.L_3896:
        /*003c*/ 	.word	0xffffffff


	//   ....[1]....
        /*0040*/ 	.word	0xffffffff


	//   ....[2]....
        /*0044*/ 	.word	0xffffffff


	//   ....[3]....
        /*0048*/ 	.word	0xffffffff


	//   ....[4]....
        /*004c*/ 	.word	0xffffffff


	//   ....[5]....
        /*0050*/ 	.word	0xffffffff


	//   ....[6]....
        /*0054*/ 	.word	0xffffffff


	//   ....[7]....
        /*0058*/ 	.word	0xffffffff


	//   ....[8]....
        /*005c*/ 	.word	0xffffffff


	//   ....[9]....
        /*0060*/ 	.word	0xffffffff


	//   ....[10]....
        /*0064*/ 	.word	0xffffffff


	//   ....[11]....
        /*0068*/ 	.word	0xffffffff


	//   ....[12]....
        /*006c*/ 	.word	0xffffffff


	//   ....[13]....
        /*0070*/ 	.word	0xffffffff


	//   ....[14]....
        /*0074*/ 	.word	0xffffffff


	//   ....[15]....
        /*0078*/ 	.word	0xffffffff


	//   ....[16]....
        /*007c*/ 	.word	0xffffffff


	//   ....[17]....
        /*0080*/ 	.word	0xffffffff


	//   ....[18]....
        /*0084*/ 	.word	0xffffffff


	//   ....[19]....
        /*0088*/ 	.word	0xffffffff


	//----- nvinfo : EIATTR_COOP_GROUP_INSTR_OFFSETS
	.align		4
.L_3897:
        /*008c*/ 	.byte	0x04, 0x28
        /*008e*/ 	.short	(.L_3899 - .L_3898)


	//   ....[0]....
.L_3898:
        /*0090*/ 	.word	0x00000d70


	//   ....[1]....
        /*0094*/ 	.word	0x00000d90


	//   ....[2]....
        /*0098*/ 	.word	0x00000db0


	//   ....[3]....
        /*009c*/ 	.word	0x00000dd0


	//   ....[4]....
        /*00a0*/ 	.word	0x00000df0


	//   ....[5]....
        /*00a4*/ 	.word	0x00000e10


	//   ....[6]....
        /*00a8*/ 	.word	0x00000e30


	//   ....[7]....
        /*00ac*/ 	.word	0x00000e50


	//   ....[8]....
        /*00b0*/ 	.word	0x00000e70


	//   ....[9]....
        /*00b4*/ 	.word	0x00000e90


	//   ....[10]....
        /*00b8*/ 	.word	0x00002110


	//   ....[11]....
        /*00bc*/ 	.word	0x00002190


	//   ....[12]....
        /*00c0*/ 	.word	0x00002210


	//   ....[13]....
        /*00c4*/ 	.word	0x00002280


	//   ....[14]....
        /*00c8*/ 	.word	0x00002300


	//   ....[15]....
        /*00cc*/ 	.word	0x00002370


	//   ....[16]....
        /*00d0*/ 	.word	0x000023f0


	//   ....[17]....
        /*00d4*/ 	.word	0x00002460


	//   ....[18]....
        /*00d8*/ 	.word	0x000024e0


	//   ....[19]....
        /*00dc*/ 	.word	0x00002550


	//----- nvinfo : EIATTR_EXIT_INSTR_OFFSETS
	.align		4
.L_3899:
        /*00e0*/ 	.byte	0x04, 0x1c
        /*00e2*/ 	.short	(.L_3901 - .L_3900)


	//   ....[0]....
.L_3900:
        /*00e4*/ 	.word	0x000020b0


	//----- nvinfo : EIATTR_MAX_THREADS
	.align		4
.L_3901:
        /*00e8*/ 	.byte	0x04, 0x05
        /*00ea*/ 	.short	(.L_3903 - .L_3902)
.L_3902:
        /*00ec*/ 	.word	0x00000080
        /*00f0*/ 	.word	0x00000001
        /*00f4*/ 	.word	0x00000001


	//----- nvinfo : EIATTR_CRS_STACK_SIZE
	.align		4
.L_3903:
        /*00f8*/ 	.byte	0x04, 0x1e
        /*00fa*/ 	.short	(.L_3905 - .L_3904)
.L_3904:
        /*00fc*/ 	.word	0x00000000
.L_3905:


//--------------------- .nv.info._ZN10layer_norm13ln_bwd_kernelINS_13Kernel_traitsIf6__halffS2_fjLj1536ELj1ELj1ELj4ELj8ENS_18Kernel_traits_baseILj1536EfS2_fS2_fjLj128EEEEELb0ELb1ELb0ELb0EEEvNS_9BwdParamsE --------------------------
	.section	.nv.info._ZN10layer_norm13ln_bwd_kernelINS_13Kernel_traitsIf6__halffS2_fjLj1536ELj1ELj1ELj4ELj8ENS_18Kernel_traits_baseILj1536EfS2_fS2_fjLj128EEEEELb0ELb1ELb0ELb0EEEvNS_9BwdParamsE,"",@"SHT_CUDA_INFO"
	.sectionflags	@""
	.align	4


	//----- nvinfo : EIATTR_CUDA_API_VERSION
	.align		4
        /*0000*/ 	.byte	0x04, 0x37
        /*0002*/ 	.short	(.L_3907 - .L_3906)
.L_3906:
        /*0004*/ 	.word	0x00000082


	//----- nvinfo : EIATTR_SW2861232_WAR
	.align		4
.L_3907:
        /*0008*/ 	.byte	0x01, 0x35
	.zero		2


	//----- nvinfo : EIATTR_PARAM_CBANK
	.align		4
        /*000c*/ 	.byte	0x04, 0x0a
        /*000e*/ 	.short	(.L_3909 - .L_3908)
	.align		4
.L_3908:
        /*0010*/ 	.word	index@(.nv.constant0._ZN10layer_norm13ln_bwd_kernelINS_13Kernel_traitsIf6__halffS2_fjLj1536ELj1ELj1ELj4ELj8ENS_18Kernel_traits_baseILj1536EfS2_fS2_fjLj128EEEEELb0ELb1ELb0ELb0EEEvNS_9BwdParamsE)
        /*0014*/ 	.short	0x0160
        /*0016*/ 	.short	0x0128


	//----- nvinfo : EIATTR_CBANK_PARAM_SIZE
	.align		4
.L_3909:
        /*0018*/ 	.byte	0x03, 0x19
        /*001a*/ 	.short	0x0128


	//----- nvinfo : EIATTR_KPARAM_INFO
	.align		4
        /*001c*/ 	.byte	0x04, 0x17
        /*001e*/ 	.short	(.L_3911 - .L_3910)
.L_3910:
        /*0020*/ 	.word	0x00000000
        /*0024*/ 	.short	0x0000
        /*0026*/ 	.short	0x0000
        /*0028*/ 	.byte	0x00, 0xf0, 0xa1, 0x04


	//----- nvinfo : EIATTR_MAXREG_COUNT
	.align		4
.L_3911:
        /*002c*/ 	.byte	0x03, 0x1b
        /*002e*/ 	.short	0x00ff


	//----- nvinfo : EIATTR_NUM_BARRIERS
	.align		4
        /*0030*/ 	.byte	0x02, 0x4c
        /*0032*/ 	.byte	0x01
	.zero		1


	//----- nvinfo : EIATTR_MERCURY_ISA_VERSION
	.align		4
        /*0034*/ 	.byte	0x03, 0x5f
        /*0036*/ 	.short	0x0000


	//----- nvinfo : EIATTR_COOP_GROUP_MASK_REGIDS
	.align		4
        /*0038*/ 	.byte	0x04, 0x29
        /*003a*/ 	.short	(.L_3913 - .L_3912)


	//   ....[0]....
.L_3912:
        /*003c*/ 	.word	0xffffffff


	//   ....[1]....
        /*0040*/ 	.word	0xffffffff


	//   ....[2]....
        /*0044*/ 	.word	0xffffffff


	//   ....[3]....
        /*0048*/ 	.word	0xffffffff


	//   ....[4]....
        /*004c*/ 	.word	0xffffffff


	//   ....[5]....
        /*0050*/ 	.word	0xffffffff


	//   ....[6]....
        /*0054*/ 	.word	0xffffffff


	//   ....[7]....
        /*0058*/ 	.word	0xffffffff


	//   ....[8]....
        /*005c*/ 	.word	0xffffffff


	//   ....[9]....
        /*0060*/ 	.word	0xffffffff


	//   ....[10]....
        /*0064*/ 	.word	0xffffffff


	//   ....[11]....
        /*0068*/ 	.word	0xffffffff


	//   ....[12]....
        /*006c*/ 	.word	0xffffffff


	//   ....[13]....
        /*0070*/ 	.word	0xffffffff


	//   ....[14]....
        /*0074*/ 	.word	0xffffffff


	//   ....[15]....
        /*0078*/ 	.word	0xffffffff


	//   ....[16]....
        /*007c*/ 	.word	0xffffffff


	//   ....[17]....
        /*0080*/ 	.word	0xffffffff


	//   ....[18]....
        /*0084*/ 	.word	0xffffffff


	//   ....[19]....
        /*0088*/ 	.word	0xffffffff


	//----- nvinfo : EIATTR_COOP_GROUP_INSTR_OFFSETS
	.align		4
.L_3913:
        /*008c*/ 	.byte	0x04, 0x28
        /*008e*/ 	.short	(.L_3915 - .L_3914)


	//   ....[0]....
.L_3914:
        /*0090*/ 	.word	0x00000eb0


	//   ....[1]....
        /*0094*/ 	.word	0x00000ed0


	//   ....[2]....
        /*0098*/ 	.word	0x00000ef0


	//   ....[3]....
        /*009c*/ 	.word	0x00000f10


	//   ....[4]....
        /*00a0*/ 	.word	0x00000f30


	//   ....[5]....
        /*00a4*/ 	.word	0x00000f50


	//   ....[6]....
        /*00a8*/ 	.word	0x00000f70


	//   ....[7]....
        /*00ac*/ 	.word	0x00000f90


	//   ....[8]....
        /*00b0*/ 	.word	0x00000fb0


	//   ....[9]....
        /*00b4*/ 	.word	0x00000fd0


	//   ....[10]....
        /*00b8*/ 	.word	0x00002010


	//   ....[11]....
        /*00bc*/ 	.word	0x00002090


	//   ....[12]....
        /*00c0*/ 	.word	0x00002110


	//   ....[13]....
        /*00c4*/ 	.word	0x00002180


	//   ....[14]....
        /*00c8*/ 	.word	0x00002200


	//   ....[15]....
        /*00cc*/ 	.word	0x00002270


	//   ....[16]....
        /*00d0*/ 	.word	0x000022f0


	//   ....[17]....
        /*00d4*/ 	.word	0x00002360


	//   ....[18]....
        /*00d8*/ 	.word	0x000023e0


	//   ....[19]....
        /*00dc*/ 	.word	0x00002450


	//----- nvinfo : EIATTR_EXIT_INSTR_OFFSETS
	.align		4
.L_3915:
        /*00e0*/ 	.byte	0x04, 0x1c
        /*00e2*/ 	.short	(.L_3917 - .L_3916)


	//   ....[0]....
.L_3916:
        /*00e4*/ 	.word	0x00001f30


	//   ....[1]....
        /*00e8*/ 	.word	0x00001fb0


	//----- nvinfo : EIATTR_MAX_THREADS
	.align		4
.L_3917:
        /*00ec*/ 	.byte	0x04, 0x05
        /*00ee*/ 	.short	(.L_3919 - .L_3918)
.L_3918:
        /*00f0*/ 	.word	0x00000080
        /*00f4*/ 	.word	0x00000001
        /*00f8*/ 	.word	0x00000001


	//----- nvinfo : EIATTR_CRS_STACK_SIZE
	.align		4
.L_3919:
        /*00fc*/ 	.byte	0x04, 0x1e
        /*00fe*/ 	.short	(.L_3921 - .L_3920)
.L_3920:
        /*0100*/ 	.word	0x00000000
.L_3921:


//--------------------- .nv.info._ZN10layer_norm13ln_bwd_kernelINS_13Kernel_traitsIf6__halffS2_fjLj1536ELj1ELj1ELj4ELj8ENS_18Kernel_traits_baseILj1536EfS2_fS2_fjLj128EEEEELb0ELb1ELb0ELb1EEEvNS_9BwdParamsE --------------------------
	.section	.nv.info._ZN10layer_norm13ln_bwd_kernelINS_13Kernel_traitsIf6__halffS2_fjLj1536ELj1ELj1ELj4ELj8ENS_18Kernel_traits_baseILj1536EfS2_fS2_fjLj128EEEEELb0ELb1ELb0ELb1EEEvNS_9BwdParamsE,"",@"SHT_CUDA_INFO"
	.sectionflags	@""
	.align	4


	//----- nvinfo : EIATTR_CUDA_API_VERSION
	.align		4
        /*0000*/ 	.byte	0x04, 0x37
        /*0002*/ 	.short	(.L_3923 - .L_3922)
.L_3922:
        /*0004*/ 	.word	0x00000082


	//----- nvinfo : EIATTR_SW2861232_WAR
	.align		4
.L_3923:
        /*0008*/ 	.byte	0x01, 0x35
	.zero		2


	//----- nvinfo : EIATTR_PARAM_CBANK
	.align		4
        /*000c*/ 	.byte	0x04, 0x0a
        /*000e*/ 	.short	(.L_3925 - .L_3924)
	.align		4
.L_3924:
        /*0010*/ 	.word	index@(.nv.constant0._ZN10layer_norm13ln_bwd_kernelINS_13Kernel_traitsIf6__halffS2_fjLj1536ELj1ELj1ELj4ELj8ENS_18Kernel_traits_baseILj1536EfS2_fS2_fjLj128EEEEELb0ELb1ELb0ELb1EEEvNS_9BwdParamsE)
        /*0014*/ 	.short	0x0160
        /*0016*/ 	.short	0x0128


	//----- nvinfo : EIATTR_CBANK_PARAM_SIZE
	.align		4
.L_3925:
        /*0018*/ 	.byte	0x03, 0x19
        /*001a*/ 	.short	0x0128


	//----- nvinfo : EIATTR_KPARAM_INFO
	.align		4
        /*001c*/ 	.byte	0x04, 0x17
        /*001e*/ 	.short	(.L_3927 - .L_3926)
.L_3926:
        /*0020*/ 	.word	0x00000000
        /*0024*/ 	.short	0x0000
        /*0026*/ 	.short	0x0000
        /*0028*/ 	.byte	0x00, 0xf0, 0xa1, 0x04


	//----- nvinfo : EIATTR_MAXREG_COUNT
	.align		4
.L_3927:
        /*002c*/ 	.byte	0x03, 0x1b
        /*002e*/ 	.short	0x00ff


	//----- nvinfo : EIATTR_NUM_BARRIERS
	.align		4
        /*0030*/ 	.byte	0x02, 0x4c
        /*0032*/ 	.byte	0x01
	.zero		1


	//----- nvinfo : EIATTR_MERCURY_ISA_VERSION
	.align		4
        /*0034*/ 	.byte	0x03, 0x5f
        /*0036*/ 	.short	0x0000


	//----- nvinfo : EIATTR_COOP_GROUP_MASK_REGIDS
	.align		4
        /*0038*/ 	.byte	0x04, 0x29
        /*003a*/ 	.short	(.L_3929 - .L_3928)


	//   ....[0]....
.L_3928:
        /*003c*/ 	.word	0xffffffff


	//   ....[1]....
        /*0040*/ 	.word	0xffffffff


	//   ....[2]....
        /*0044*/ 	.word	0xffffffff


	//   ....[3]....
        /*0048*/ 	.word	0xffffffff


	//   ....[4]....
        /*004c*/ 	.word	0xffffffff


	//   ....[5]....
        /*0050*/ 	.word	0xffffffff


	//   ....[6]....
        /*0054*/ 	.word	0xffffffff


	//   ....[7]....
        /*0058*/ 	.word	0xffffffff


	//   ....[8]....
        /*005c*/ 	.word	0xffffffff


	//   ....[9]....
        /*0060*/ 	.word	0xffffffff


	//   ....[10]....
        /*0064*/ 	.word	0xffffffff


	//   ....[11]....
        /*0068*/ 	.word	0xffffffff


	//   ....[12]....
        /*006c*/ 	.word	0xffffffff


	//   ....[13]....
        /*0070*/ 	.word	0xffffffff


	//   ....[14]....
        /*0074*/ 	.word	0xffffffff


	//   ....[15]....
        /*0078*/ 	.word	0xffffffff


	//   ....[16]....
        /*007c*/ 	.word	0xffffffff


	//   ....[17]....
        /*0080*/ 	.word	0xffffffff


	//   ....[18]....
        /*0084*/ 	.word	0xffffffff


	//   ....[19]....
        /*0088*/ 	.word	0xffffffff


	//----- nvinfo : EIATTR_COOP_GROUP_INSTR_OFFSETS
	.align		4
.L_3929:
        /*008c*/ 	.byte	0x04, 0x28
        /*008e*/ 	.short	(.L_3931 - .L_3930)


	//   ....[0]....
.L_3930:
        /*0090*/ 	.word	0x00000dd0


	//   ....[1]....
        /*0094*/ 	.word	0x00000df0


	//   ....[2]....
        /*0098*/ 	.word	0x00000e10


	//   ....[3]....
        /*009c*/ 	.word	0x00000e30


	//   ....[4]....
        /*00a0*/ 	.word	0x00000e50


	//   ....[5]....
        /*00a4*/ 	.word	0x00000e70


	//   ....[6]....
        /*00a8*/ 	.word	0x00000e90


	//   ....[7]....
        /*00ac*/ 	.word	0x00000eb0


	//   ....[8]....
        /*00b0*/ 	.word	0x00000ed0


	//   ....[9]....
        /*00b4*/ 	.word	0x00000ef0


	//   ....[10]....
        /*00b8*/ 	.word	0x00001f70


	//   ....[11]....
        /*00bc*/ 	.word	0x00001ff0


	//   ....[12]....
        /*00c0*/ 	.word	0x00002070


	//   ....[13]....
        /*00c4*/ 	.word	0x000020e0


	//   ....[14]....
        /*00c8*/ 	.word	0x00002160


	//   ....[15]....
        /*00cc*/ 	.word	0x000021d0


	//   ....[16]....
        /*00d0*/ 	.word	0x00002250


	//   ....[17]....
        /*00d4*/ 	.word	0x000022c0


	//   ....[18]....
        /*00d8*/ 	.word	0x00002340


	//   ....[19]....
        /*00dc*/ 	.word	0x000023b0


	//----- nvinfo : EIATTR_EXIT_INSTR_OFFSETS
	.align		4
.L_3931:
        /*00e0*/ 	.byte	0x04, 0x1c
        /*00e2*/ 	.short	(.L_3933 - .L_3932)


	//   ....[0]....
.L_3932:
        /*00e4*/ 	.word	0x00001f10


	//----- nvinfo : EIATTR_MAX_THREADS
	.align		4
.L_3933:
        /*00e8*/ 	.byte	0x04, 0x05
        /*00ea*/ 	.short	(.L_3935 - .L_3934)
.L_3934:
        /*00ec*/ 	.word	0x00000080
        /*00f0*/ 	.word	0x00000001
        /*00f4*/ 	.word	0x00000001


	//----- nvinfo : EIATTR_CRS_STACK_SIZE
	.align		4
.L_3935:
        /*00f8*/ 	.byte	0x04, 0x1e
        /*00fa*/ 	.short	(.L_3937 - .L_3936)
.L_3936:
        /*00fc*/ 	.word	0x00000000
.L_3937:


//--------------------- .nv.info._ZN10layer_norm13ln_bwd_kernelINS_13Kernel_traitsIf6__halffS2_fjLj1536ELj1ELj1ELj4ELj8ENS_18Kernel_traits_baseILj1536EfS2_fS2_fjLj128EEEEELb0ELb1ELb1ELb0EEEvNS_9BwdParamsE --------------------------
	.section	.nv.info._ZN10layer_norm13ln_bwd_kernelINS_13Kernel_traitsIf6__halffS2_fjLj1536ELj1ELj1ELj4ELj8ENS_18Kernel_traits_baseILj1536EfS2_fS2_fjLj128EEEEELb0ELb1ELb1ELb0EEEvNS_9BwdParamsE,"",@"SHT_CUDA_INFO"
	.sectionflags	@""
	.align	4


	//----- nvinfo : EIATTR_CUDA_API_VERSION
	.align		4
        /*0000*/ 	.byte	0x04, 0x37
        /*0002*/ 	.short	(.L_3939 - .L_3938)
.L_3938:
        /*0004*/ 	.word	0x00000082


	//----- nvinfo : EIATTR_SW2861232_WAR
	.align		4
.L_3939:
        /*0008*/ 	.byte	0x01, 0x35
	.zero		2


	//----- nvinfo : EIATTR_PARAM_CBANK
	.align		4
        /*000c*/ 	.byte	0x04, 0x0a
        /*000e*/ 	.short	(.L_3941 - .L_3940)
	.align		4
.L_3940:
        /*0010*/ 	.word	index@(.nv.constant0._ZN10layer_norm13ln_bwd_kernelINS_13Kernel_traitsIf6__halffS2_fjLj1536ELj1ELj1ELj4ELj8ENS_18Kernel_traits_baseILj1536EfS2_fS2_fjLj128EEEEELb0ELb1ELb1ELb0EEEvNS_9BwdParamsE)
        /*0014*/ 	.short	0x0160
        /*0016*/ 	.short	0x0128


	//----- nvinfo : EIATTR_CBANK_PARAM_SIZE
	.align		4
.L_3941:
        /*0018*/ 	.byte	0x03, 0x19
        /*001a*/ 	.short	0x0128


	//----- nvinfo : EIATTR_KPARAM_INFO
	.align		4
        /*001c*/ 	.byte	0x04, 0x17
        /*001e*/ 	.short	(.L_3943 - .L_3942)
.L_3942:
        /*0020*/ 	.word	0x00000000
        /*0024*/ 	.short	0x0000
        /*0026*/ 	.short	0x0000
        /*0028*/ 	.byte	0x00, 0xf0, 0xa1, 0x04


	//----- nvinfo : EIATTR_MAXREG_COUNT
	.align		4
.L_3943:
        /*002c*/ 	.byte	0x03, 0x1b
        /*002e*/ 	.short	0x00ff


	//----- nvinfo : EIATTR_NUM_BARRIERS
	.align		4
        /*0030*/ 	.byte	0x02, 0x4c
        /*0032*/ 	.byte	0x01
	.zero		1


	//----- nvinfo : EIATTR_ANNOTATIONS
	.align		4
        /*0034*/ 	.byte	0x04, 0x55
        /*0036*/ 	.short	(.L_3945 - .L_3944)


	//   ....[0]....
.L_3944:
        /*0038*/ 	.word	0x00000001
        /*003c*/ 	.byte	0x90, 0x13, 0x00, 0x00, 0x01, 0x00, 0x00, 0x00, 0xa0, 0x13, 0x00, 0x00, 0x01, 0x00, 0x00, 0x00
        /*004c*/ 	.byte	0x80, 0x14, 0x00, 0x00, 0x01, 0x00, 0x00, 0x00, 0x90, 0x14, 0x00, 0x00, 0x01, 0x00, 0x00, 0x00
        /*005c*/ 	.byte	0xb0, 0x1a, 0x00, 0x00, 0x01, 0x00, 0x00, 0x00, 0x00, 0x1b, 0x00, 0x00, 0x01, 0x00, 0x00, 0x00
        /*006c*/ 	.byte	0xe0, 0x1b, 0x00, 0x00, 0x01, 0x00, 0x00, 0x00, 0xf0, 0x1b, 0x00, 0x00, 0x01, 0x00, 0x00, 0x00
        /*007c*/ 	.byte	0x00, 0x22, 0x00, 0x00, 0x01, 0x00, 0x00, 0x00, 0x40, 0x22, 0x00, 0x00, 0x01, 0x00, 0x00, 0x00
        /*008c*/ 	.byte	0x20, 0x23, 0x00, 0x00, 0x01, 0x00, 0x00, 0x00, 0x30, 0x23, 0x00, 0x00


	//----- nvinfo : EIATTR_MERCURY_ISA_VERSION
	.align		4
.L_3945:
        /*0098*/ 	.byte	0x03, 0x5f
        /*009a*/ 	.short	0x0000


	//----- nvinfo : EIATTR_COOP_GROUP_MASK_REGIDS
	.align		4
        /*009c*/ 	.byte	0x04, 0x29
        /*009e*/ 	.short	(.L_3947 - .L_3946)


	//   ....[0]....
.L_3946:
        /*00a0*/ 	.word	0xffffffff


	//   ....[1]....
        /*00a4*/ 	.word	0xffffffff


	//   ....[2]....
        /*00a8*/ 	.word	0xffffffff


	//   ....[3]....
        /*00ac*/ 	.word	0xffffffff


	//   ....[4]....
        /*00b0*/ 	.word	0xffffffff


	//   ....[5]....
        /*00b4*/ 	.word	0xffffffff


	//   ....[6]....
        /*00b8*/ 	.word	0xffffffff


	//   ....[7]....
        /*00bc*/ 	.word	0xffffffff


	//   ....[8]....
        /*00c0*/ 	.word	0xffffffff


	//   ....[9]....
        /*00c4*/ 	.word	0xffffffff


	//   ....[10]....
        /*00c8*/ 	.word	0xffffffff


	//   ....[11]....
        /*00cc*/ 	.word	0xffffffff


	//   ....[12]....
        /*00d0*/ 	.word	0xffffffff


	//   ....[13]....
        /*00d4*/ 	.word	0xffffffff


	//   ....[14]....
        /*00d8*/ 	.word	0xffffffff


	//   ....[15]....
        /*00dc*/ 	.word	0xffffffff


	//   ....[16]....
        /*00e0*/ 	.word	0xffffffff


	//   ....[17]....
        /*00e4*/ 	.word	0xffffffff


	//   ....[18]....
        /*00e8*/ 	.word	0xffffffff


	//   ....[19]....
        /*00ec*/ 	.word	0xffffffff


	//----- nvinfo : EIATTR_COOP_GROUP_INSTR_OFFSETS
	.align		4
.L_3947:
        /*00f0*/ 	.byte	0x04, 0x28
        /*00f2*/ 	.short	(.L_3949 - .L_3948)


	//   ....[0]....
.L_3948:
        /*00f4*/ 	.word	0x00001070


	//   ....[1]....
        /*00f8*/ 	.word	0x00001090


	//   ....[2]....
        /*00fc*/ 	.word	0x000010b0


	//   ....[3]....
        /*0100*/ 	.word	0x000010d0


	//   ....[4]....
        /*0104*/ 	.word	0x000010f0


	//   ....[5]....
        /*0108*/ 	.word	0x00001110


	//   ....[6]....
        /*010c*/ 	.word	0x00001130


	//   ....[7]....
        /*0110*/ 	.word	0x00001150


	//   ....[8]....
        /*0114*/ 	.word	0x00001170


	//   ....[9]....
        /*0118*/ 	.word	0x00001190


	//   ....[10]....
        /*011c*/ 	.word	0x00002b90


	//   ....[11]....
        /*0120*/ 	.word	0x00002c10


	//   ....[12]....
        /*0124*/ 	.word	0x00002c90


	//   ....[13]....
        /*0128*/ 	.word	0x00002d00


	//   ....[14]....
        /*012c*/ 	.word	0x00002d80


	//   ....[15]....
        /*0130*/ 	.word	0x00002df0


	//   ....[16]....
        /*0134*/ 	.word	0x00002e70


	//   ....[17]....
        /*0138*/ 	.word	0x00002ee0


	//   ....[18]....
        /*013c*/ 	.word	0x00002f60


	//   ....[19]....
        /*0140*/ 	.word	0x00002fd0


	//----- nvinfo : EIATTR_EXIT_INSTR_OFFSETS
	.align		4
.L_3949:
        /*0144*/ 	.byte	0x04, 0x1c
        /*0146*/ 	.short	(.L_3951 - .L_3950)


	//   ....[0]....
.L_3950:
        /*0148*/ 	.word	0x00002ab0


	//   ....[1]....
        /*014c*/ 	.word	0x00002b30


	//----- nvinfo : EIATTR_MAX_THREADS
	.align		4
.L_3951:
        /*0150*/ 	.byte	0x04, 0x05
        /*0152*/ 	.short	(.L_3953 - .L_3952)
.L_3952:
        /*0154*/ 	.word	0x00000080
        /*0158*/ 	.word	0x00000001
        /*015c*/ 	.word	0x00000001


	//----- nvinfo : EIATTR_CRS_STACK_SIZE
	.align		4
.L_3953:
        /*0160*/ 	.byte	0x04, 0x1e
        /*0162*/ 	.short	(.L_3955 - .L_3954)
.L_3954:
        /*0164*/ 	.word	0x00000000
.L_3955:


//--------------------- .nv.info._ZN10layer_norm13ln_bwd_kernelINS_13Kernel_traitsIf6__halffS2_fjLj1536ELj1ELj1ELj4ELj8ENS_18Kernel_traits_baseILj1536EfS2_fS2_fjLj128EEEEELb0ELb1ELb1ELb1EEEvNS_9BwdParamsE --------------------------
	.section	.nv.info._ZN10layer_norm13ln_bwd_kernelINS_13Kernel_traitsIf6__halffS2_fjLj1536ELj1ELj1ELj4ELj8ENS_18Kernel_traits_baseILj1536EfS2_fS2_fjLj128EEEEELb0ELb1ELb1ELb1EEEvNS_9BwdParamsE,"",@"SHT_CUDA_INFO"
	.sectionflags	@""
	.align	4


	//----- nvinfo : EIATTR_CUDA_API_VERSION
	.align		4
        /*0000*/ 	.byte	0x04, 0x37
        /*0002*/ 	.short	(.L_3957 - .L_3956)
.L_3956:
        /*0004*/ 	.word	0x00000082


	//----- nvinfo : EIATTR_SW2861232_WAR
	.align		4
.L_3957:
        /*0008*/ 	.byte	0x01, 0x35
	.zero		2


	//----- nvinfo : EIATTR_PARAM_CBANK
	.align		4
        /*000c*/ 	.byte	0x04, 0x0a
        /*000e*/ 	.short	(.L_3959 - .L_3958)
	.align		4
.L_3958:
        /*0010*/ 	.word	index@(.nv.constant0._ZN10layer_norm13ln_bwd_kernelINS_13Kernel_traitsIf6__halffS2_fjLj1536ELj1ELj1ELj4ELj8ENS_18Kernel_traits_baseILj1536EfS2_fS2_fjLj128EEEEELb0ELb1ELb1ELb1EEEvNS_9BwdParamsE)
        /*0014*/ 	.short	0x0160
        /*0016*/ 	.short	0x0128


	//----- nvinfo : EIATTR_CBANK_PARAM_SIZE
	.align		4
.L_3959:
        /*0018*/ 	.byte	0x03, 0x19
        /*001a*/ 	.short	0x0128


	//----- nvinfo : EIATTR_KPARAM_INFO
	.align		4
        /*001c*/ 	.byte	0x04, 0x17
        /*001e*/ 	.short	(.L_3961 - .L_3960)
.L_3960:
        /*0020*/ 	.word	0x00000000
        /*0024*/ 	.short	0x0000
        /*0026*/ 	.short	0x0000
        /*0028*/ 	.byte	0x00, 0xf0, 0xa1, 0x04


	//----- nvinfo : EIATTR_MAXREG_COUNT
	.align		4
.L_3961:
        /*002c*/ 	.byte	0x03, 0x1b
        /*002e*/ 	.short	0x00ff


	//----- nvinfo : EIATTR_NUM_BARRIERS
	.align		4
        /*0030*/ 	.byte	0x02, 0x4c
        /*0032*/ 	.byte	0x01
	.zero		1


	//----- nvinfo : EIATTR_MERCURY_ISA_VERSION
	.align		4
        /*0034*/ 	.byte	0x03, 0x5f
        /*0036*/ 	.short	0x0000


	//----- nvinfo : EIATTR_COOP_GROUP_MASK_REGIDS
	.align		4
        /*0038*/ 	.byte	0x04, 0x29
        /*003a*/ 	.short	(.L_3963 - .L_3962)


	//   ....[0]....
.L_3962:
        /*003c*/ 	.word	0xffffffff


	//   ....[1]....
        /*0040*/ 	.word	0xffffffff


	//   ....[2]....
        /*0044*/ 	.word	0xffffffff


	//   ....[3]....
        /*0048*/ 	.word	0xffffffff


	//   ....[4]....
        /*004c*/ 	.word	0xffffffff


	//   ....[5]....
        /*0050*/ 	.word	0xffffffff


	//   ....[6]....
        /*0054*/ 	.word	0xffffffff


	//   ....[7]....
        /*0058*/ 	.word	0xffffffff


	//   ....[8]....
        /*005c*/ 	.word	0xffffffff


	//   ....[9]....
        /*0060*/ 	.word	0xffffffff


	//   ....[10]....
        /*0064*/ 	.word	0xffffffff


	//   ....[11]....
        /*0068*/ 	.word	0xffffffff


	//   ....[12]....
        /*006c*/ 	.word	0xffffffff


	//   ....[13]....
        /*0070*/ 	.word	0xffffffff


	//   ....[14]....
        /*0074*/ 	.word	0xffffffff


	//   ....[15]....
        /*0078*/ 	.word	0xffffffff


	//   ....[16]....
        /*007c*/ 	.word	0xffffffff


	//   ....[17]....
        /*0080*/ 	.word	0xffffffff


	//   ....[18]....
        /*0084*/ 	.word	0xffffffff


	//   ....[19]....
        /*0088*/ 	.word	0xffffffff


	//----- nvinfo : EIATTR_COOP_GROUP_INSTR_OFFSETS
	.align		4
.L_3963:
        /*008c*/ 	.byte	0x04, 0x28
        /*008e*/ 	.short	(.L_3965 - .L_3964)


	//   ....[0]....
.L_3964:
        /*0090*/ 	.word	0x00000ea0


	//   ....[1]....
        /*0094*/ 	.word	0x00000ec0


	//   ....[2]....
        /*0098*/ 	.word	0x00000ee0


	//   ....[3]....
        /*009c*/ 	.word	0x00000f00


	//   ....[4]....
        /*00a0*/ 	.word	0x00000f20


	//   ....[5]....
        /*00a4*/ 	.word	0x00000f40


	//   ....[6]....
        /*00a8*/ 	.word	0x00000f70


	//   ....[7]....
        /*00ac*/ 	.word	0x00000f80


	//   ....[8]....
        /*00b0*/ 	.word	0x00000fb0


	//   ....[9]....
        /*00b4*/ 	.word	0x00000fc0


	//   ....[10]....
        /*00b8*/ 	.word	0x00002690


	//   ....[11]....
        /*00bc*/ 	.word	0x00002700


	//   ....[12]....
        /*00c0*/ 	.word	0x00002770


	//   ....[13]....
        /*00c4*/ 	.word	0x000027d0


	//   ....[14]....
        /*00c8*/ 	.word	0x00002840


	//   ....[15]....
        /*00cc*/ 	.word	0x000028a0


	//   ....[16]....
        /*00d0*/ 	.word	0x00002910


	//   ....[17]....
        /*00d4*/ 	.word	0x00002970


	//   ....[18]....
        /*00d8*/ 	.word	0x000029e0


	//   ....[19]....
        /*00dc*/ 	.word	0x00002a40


	//----- nvinfo : EIATTR_EXIT_INSTR_OFFSETS
	.align		4
.L_3965:
        /*00e0*/ 	.byte	0x04, 0x1c
        /*00e2*/ 	.short	(.L_3967 - .L_3966)


	//   ....[0]....
.L_3966:
        /*00e4*/ 	.word	0x00002640


	//----- nvinfo : EIATTR_MAX_THREADS
	.align		4
.L_3967:
        /*00e8*/ 	.byte	0x04, 0x05
        /*00ea*/ 	.short	(.L_3969 - .L_3968)
.L_3968:
        /*00ec*/ 	.word	0x00000080
        /*00f0*/ 	.word	0x00000001
        /*00f4*/ 	.word	0x00000001


	//----- nvinfo : EIATTR_CRS_STACK_SIZE
	.align		4
.L_3969:
        /*00f8*/ 	.byte	0x04, 0x1e
        /*00fa*/ 	.short	(.L_3971 - .L_3970)
.L_3970:
        /*00fc*/ 	.word	0x00000000
.L_3971:


//--------------------- .nv.info._ZN10layer_norm13ln_bwd_kernelINS_13Kernel_traitsIf6__halffS2_fjLj1536ELj1ELj1ELj4ELj8ENS_18Kernel_traits_baseILj1536EfS2_fS2_fjLj128EEEEELb1ELb0ELb0ELb0EEEvNS_9BwdParamsE --------------------------
	.section	.nv.info._ZN10layer_norm13ln_bwd_kernelINS_13Kernel_traitsIf6__halffS2_fjLj1536ELj1ELj1ELj4ELj8ENS_18Kernel_traits_baseILj1536EfS2_fS2_fjLj128EEEEELb1ELb0ELb0ELb0EEEvNS_9BwdParamsE,"",@"SHT_CUDA_INFO"
	.sectionflags	@""
	.align	4


	//----- nvinfo : EIATTR_CUDA_API_VERSION
	.align		4
        /*0000*/ 	.byte	0x04, 0x37
        /*0002*/ 	.short	(.L_3973 - .L_3972)
.L_3972:
        /*0004*/ 	.word	0x00000082


	//----- nvinfo : EIATTR_SW2861232_WAR
	.align		4
.L_3973:
        /*0008*/ 	.byte	0x01, 0x35
	.zero		2


	//----- nvinfo : EIATTR_PARAM_CBANK
	.align		4
        /*000c*/ 	.byte	0x04, 0x0a
        /*000e*/ 	.short	(.L_3975 - .L_3974)
	.align		4
.L_3974:
        /*0010*/ 	.word	index@(.nv.constant0._ZN10layer_norm13ln_bwd_kernelINS_13Kernel_traitsIf6__halffS2_fjLj1536ELj1ELj1ELj4ELj8ENS_18Kernel_traits_baseILj1536EfS2_fS2_fjLj128EEEEELb1ELb0ELb0ELb0EEEvNS_9BwdParamsE)
        /*0014*/ 	.short	0x0160
        /*0016*/ 	.short	0x0128


	//----- nvinfo : EIATTR_CBANK_PARAM_SIZE
	.align		4
.L_3975:
        /*0018*/ 	.byte	0x03, 0x19
        /*001a*/ 	.short	0x0128


	//----- nvinfo : EIATTR_KPARAM_INFO
	.align		4
        /*001c*/ 	.byte	0x04, 0x17
        /*001e*/ 	.short	(.L_3977 - .L_3976)
.L_3976:
        /*0020*/ 	.word	0x00000000
        /*0024*/ 	.short	0x0000
        /*0026*/ 	.short	0x0000
        /*0028*/ 	.byte	0x00, 0xf0, 0xa1, 0x04


	//----- nvinfo : EIATTR_MAXREG_COUNT
	.align		4
.L_3977:
        /*002c*/ 	.byte	0x03, 0x1b
        /*002e*/ 	.short	0x00ff


	//----- nvinfo : EIATTR_NUM_BARRIERS
	.align		4
        /*0030*/ 	.byte	0x02, 0x4c
        /*0032*/ 	.byte	0x01
	.zero		1


	//----- nvinfo : EIATTR_MERCURY_ISA_VERSION
	.align		4
        /*0034*/ 	.byte	0x03, 0x5f
        /*0036*/ 	.short	0x0000


	//----- nvinfo : EIATTR_COOP_GROUP_MASK_REGIDS
	.align		4
        /*0038*/ 	.byte	0x04, 0x29
        /*003a*/ 	.short	(.L_3979 - .L_3978)


	//   ....[0]....
.L_3978:
        /*003c*/ 	.word	0xffffffff


	//   ....[1]....
        /*0040*/ 	.word	0xffffffff


	//   ....[2]....
        /*0044*/ 	.word	0xffffffff


	//   ....[3]....
        /*0048*/ 	.word	0xffffffff


	//   ....[4]....
        /*004c*/ 	.word	0xffffffff


	//   ....[5]....
        /*0050*/ 	.word	0xffffffff


	//   ....[6]....
        /*0054*/ 	.word	0xffffffff


	//   ....[7]....
        /*0058*/ 	.word	0xffffffff


	//   ....[8]....
        /*005c*/ 	.word	0xffffffff


	//   ....[9]....
        /*0060*/ 	.word	0xffffffff


	//   ....[10]....
        /*0064*/ 	.word	0xffffffff


	//   ....[11]....
        /*0068*/ 	.word	0xffffffff


	//   ....[12]....
        /*006c*/ 	.word	0xffffffff


	//   ....[13]....
        /*0070*/ 	.word	0xffffffff


	//   ....[14]....
        /*0074*/ 	.word	0xffffffff


	//   ....[15]....
        /*0078*/ 	.word	0xffffffff


	//   ....[16]....
        /*007c*/ 	.word	0xffffffff


	//   ....[17]....
        /*0080*/ 	.word	0xffffffff


	//   ....[18]....
        /*0084*/ 	.word	0xffffffff


	//   ....[19]....
        /*0088*/ 	.word	0xffffffff


	//----- nvinfo : EIATTR_COOP_GROUP_INSTR_OFFSETS
	.align		4
.L_3979:
        /*008c*/ 	.byte	0x04, 0x28
        /*008e*/ 	.short	(.L_3981 - .L_3980)


	//   ....[0]....
.L_3980:
        /*0090*/ 	.word	0x00000e70


	//   ....[1]....
        /*0094*/ 	.word	0x00000e90


	//   ....[2]....
        /*0098*/ 	.word	0x00000eb0


	//   ....[3]....
        /*009c*/ 	.word	0x00000ed0


	//   ....[4]....
        /*00a0*/ 	.word	0x00000ef0


	//   ....[5]....
        /*00a4*/ 	.word	0x00000f10


	//   ....[6]....
        /*00a8*/ 	.word	0x00000f30


	//   ....[7]....
        /*00ac*/ 	.word	0x00000f50


	//   ....[8]....
        /*00b0*/ 	.word	0x00000f70


	//   ....[9]....
        /*00b4*/ 	.word	0x00000f90


	//   ....[10]....
        /*00b8*/ 	.word	0x00001e00


	//   ....[11]....
        /*00bc*/ 	.word	0x00001e80


	//   ....[12]....
        /*00c0*/ 	.word	0x00001f00


	//   ....[13]....
        /*00c4*/ 	.word	0x00001f70


	//   ....[14]....
        /*00c8*/ 	.word	0x00001ff0


	//   ....[15]....
        /*00cc*/ 	.word	0x00002060


	//   ....[16]....
        /*00d0*/ 	.word	0x000020e0


	//   ....[17]....
        /*00d4*/ 	.word	0x00002150


	//   ....[18]....
        /*00d8*/ 	.word	0x000021d0


	//   ....[19]....
        /*00dc*/ 	.word	0x00002240


	//----- nvinfo : EIATTR_EXIT_INSTR_OFFSETS
	.align		4
.L_3981:
        /*00e0*/ 	.byte	0x04, 0x1c
        /*00e2*/ 	.short	(.L_3983 - .L_3982)


	//   ....[0]....
.L_3982:
        /*00e4*/ 	.word	0x00001d40


	//   ....[1]....
        /*00e8*/ 	.word	0x00001da0


	//----- nvinfo : EIATTR_MAX_THREADS
	.align		4
.L_3983:
        /*00ec*/ 	.byte	0x04, 0x05
        /*00ee*/ 	.short	(.L_3985 - .L_3984)
.L_3984:
        /*00f0*/ 	.word	0x00000080
        /*00f4*/ 	.word	0x00000001
        /*00f8*/ 	.word	0x00000001


	//----- nvinfo : EIATTR_CRS_STACK_SIZE
	.align		4
.L_3985:
        /*00fc*/ 	.byte	0x04, 0x1e
        /*00fe*/ 	.short	(.L_3987 - .L_3986)
.L_3986:
        /*0100*/ 	.word	0x00000000
.L_3987:


//--------------------- .nv.info._ZN10layer_norm13ln_bwd_kernelINS_13Kernel_traitsIf6__halffS2_fjLj1536ELj1ELj1ELj4ELj8ENS_18Kernel_traits_baseILj1536EfS2_fS2_fjLj128EEEEELb1ELb0ELb0ELb1EEEvNS_9BwdParamsE --------------------------
	.section	.nv.info._ZN10layer_norm13ln_bwd_kernelINS_13Kernel_traitsIf6__halffS2_fjLj1536ELj1ELj1ELj4ELj8ENS_18Kernel_traits_baseILj1536EfS2_fS2_fjLj128EEEEELb1ELb0ELb0ELb1EEEvNS_9BwdParamsE,"",@"SHT_CUDA_INFO"
	.sectionflags	@""
	.align	4


	//----- nvinfo : EIATTR_CUDA_API_VERSION
	.align		4
        /*0000*/ 	.byte	0x04, 0x37
        /*0002*/ 	.short	(.L_3989 - .L_3988)
.L_3988:
        /*0004*/ 	.word	0x00000082


	//----- nvinfo : EIATTR_SW2861232_WAR
	.align		4
.L_3989:
        /*0008*/ 	.byte	0x01, 0x35
	.zero		2


	//----- nvinfo : EIATTR_PARAM_CBANK
	.align		4
        /*000c*/ 	.byte	0x04, 0x0a
        /*000e*/ 	.short	(.L_3991 - .L_3990)
	.align		4
.L_3990:
        /*0010*/ 	.word	index@(.nv.constant0._ZN10layer_norm13ln_bwd_kernelINS_13Kernel_traitsIf6__halffS2_fjLj1536ELj1ELj1ELj4ELj8ENS_18Kernel_traits_baseILj1536EfS2_fS2_fjLj128EEEEELb1ELb0ELb0ELb1EEEvNS_9BwdParamsE)
        /*0014*/ 	.short	0x0160
        /*0016*/ 	.short	0x0128


	//----- nvinfo : EIATTR_CBANK_PARAM_SIZE
	.align		4
.L_3991:
        /*0018*/ 	.byte	0x03, 0x19
        /*001a*/ 	.short	0x0128


	//----- nvinfo : EIATTR_KPARAM_INFO
	.align		4
        /*001c*/ 	.byte	0x04, 0x17
        /*001e*/ 	.short	(.L_3993 - .L_3992)
.L_3992:
        /*0020*/ 	.word	0x00000000
        /*0024*/ 	.short	0x0000
        /*0026*/ 	.short	0x0000
        /*0028*/ 	.byte	0x00, 0xf0, 0xa1, 0x04


	//----- nvinfo : EIATTR_MAXREG_COUNT
	.align		4
.L_3993:
        /*002c*/ 	.byte	0x03, 0x1b
        /*002e*/ 	.short	0x00ff


	//----- nvinfo : EIATTR_NUM_BARRIERS
	.align		4
        /*0030*/ 	.byte	0x02, 0x4c
        /*0032*/ 	.byte	0x01
	.zero		1


	//----- nvinfo : EIATTR_MERCURY_ISA_VERSION
	.align		4
        /*0034*/ 	.byte	0x03, 0x5f
        /*0036*/ 	.short	0x0000


	//----- nvinfo : EIATTR_COOP_GROUP_MASK_REGIDS
	.align		4
        /*0038*/ 	.byte	0x04, 0x29
        /*003a*/ 	.short	(.L_3995 - .L_3994)


	//   ....[0]....
.L_3994:
        /*003c*/ 	.word	0xffffffff


	//   ....[1]....
        /*0040*/ 	.word	0xffffffff


	//   ....[2]....
        /*0044*/ 	.word	0xffffffff


	//   ....[3]....
        /*0048*/ 	.word	0xffffffff


	//   ....[4]....
        /*004c*/ 	.word	0xffffffff


	//   ....[5]....
        /*0050*/ 	.word	0xffffffff


	//   ....[6]....
        /*0054*/ 	.word	0xffffffff


	//   ....[7]....
        /*0058*/ 	.word	0xffffffff


	//   ....[8]....
        /*005c*/ 	.word	0xffffffff


	//   ....[9]....
        /*0060*/ 	.word	0xffffffff


	//   ....[10]....
        /*0064*/ 	.word	0xffffffff


	//   ....[11]....
        /*0068*/ 	.word	0xffffffff


	//   ....[12]....
        /*006c*/ 	.word	0xffffffff


	//   ....[13]....
        /*0070*/ 	.word	0xffffffff


	//   ....[14]....
        /*0074*/ 	.word	0xffffffff


	//   ....[15]....
        /*0078*/ 	.word	0xffffffff


	//   ....[16]....
        /*007c*/ 	.word	0xffffffff


	//   ....[17]....
        /*0080*/ 	.word	0xffffffff


	//   ....[18]....
        /*0084*/ 	.word	0xffffffff


	//   ....[19]....
        /*0088*/ 	.word	0xffffffff


	//----- nvinfo : EIATTR_COOP_GROUP_INSTR_OFFSETS
	.align		4
.L_3995:
        /*008c*/ 	.byte	0x04, 0x28
        /*008e*/ 	.short	(.L_3997 - .L_3996)


	//   ....[0]....
.L_3996:
        /*0090*/ 	.word	0x00000d60


	//   ....[1]....
        /*0094*/ 	.word	0x00000d80


	//   ....[2]....
        /*0098*/ 	.word	0x00000da0


	//   ....[3]....
        /*009c*/ 	.word	0x00000dc0


	//   ....[4]....
        /*00a0*/ 	.word	0x00000de0


	//   ....[5]....
        /*00a4*/ 	.word	0x00000e00


	//   ....[6]....
        /*00a8*/ 	.word	0x00000e20


	//   ....[7]....
        /*00ac*/ 	.word	0x00000e40


	//   ....[8]....
        /*00b0*/ 	.word	0x00000e60


	//   ....[9]....
        /*00b4*/ 	.word	0x00000e80


	//   ....[10]....
        /*00b8*/ 	.word	0x00001cd0


	//   ....[11]....
        /*00bc*/ 	.word	0x00001d50


	//   ....[12]....
        /*00c0*/ 	.word	0x00001dd0


	//   ....[13]....
        /*00c4*/ 	.word	0x00001e40


	//   ....[14]....
        /*00c8*/ 	.word	0x00001ec0


	//   ....[15]....
        /*00cc*/ 	.word	0x00001f30


	//   ....[16]....
        /*00d0*/ 	.word	0x00001fb0


	//   ....[17]....
        /*00d4*/ 	.word	0x00002020


	//   ....[18]....
        /*00d8*/ 	.word	0x000020a0


	//   ....[19]....
        /*00dc*/ 	.word	0x00002110


	//----- nvinfo : EIATTR_EXIT_INSTR_OFFSETS
	.align		4
.L_3997:
        /*00e0*/ 	.byte	0x04, 0x1c
        /*00e2*/ 	.short	(.L_3999 - .L_3998)


	//   ....[0]....
.L_3998:
        /*00e4*/ 	.word	0x00001c70


	//----- nvinfo : EIATTR_MAX_THREADS
	.align		4
.L_3999:
        /*00e8*/ 	.byte	0x04, 0x05
        /*00ea*/ 	.short	(.L_4001 - .L_4000)
.L_4000:
        /*00ec*/ 	.word	0x00000080
        /*00f0*/ 	.word	0x00000001
        /*00f4*/ 	.word	0x00000001


	//----- nvinfo : EIATTR_CRS_STACK_SIZE
	.align		4
.L_4001:
        /*00f8*/ 	.byte	0x04, 0x1e
        /*00fa*/ 	.short	(.L_4003 - .L_4002)
.L_4002:
        /*00fc*/ 	.word	0x00000000
.L_4003:


//--------------------- .nv.info._ZN10layer_norm22ln_bwd_finalize_kernelINS_22Kernel_traits_finalizeILj1536Ef6__halffS2_fjLb0ELj1024ELj4ENS_18Kernel_traits_baseILj1536EfS2_fS2_fjLj1024EEEEELb0ELb0EEEvNS_9BwdParamsE --------------------------
	.section	.nv.info._ZN10layer_norm22ln_bwd_finalize_kernelINS_22Kernel_traits_finalizeILj1536Ef6__halffS2_fjLb0ELj1024ELj4ENS_18Kernel_traits_baseILj1536EfS2_fS2_fjLj1024EEEEELb0ELb0EEEvNS_9BwdParamsE,"",@"SHT_CUDA_INFO"
	.sectionflags	@""
	.align	4


	//----- nvinfo : EIATTR_CUDA_API_VERSION
	.align		4
        /*0000*/ 	.byte	0x04, 0x37
        /*0002*/ 	.short	(.L_4005 - .L_4004)
.L_4004:
        /*0004*/ 	.word	0x00000082


	//----- nvinfo : EIATTR_SW2861232_WAR
	.align		4
.L_4005:
        /*0008*/ 	.byte	0x01, 0x35
	.zero		2


	//----- nvinfo : EIATTR_PARAM_CBANK
	.align		4
        /*000c*/ 	.byte	0x04, 0x0a
        /*000e*/ 	.short	(.L_4007 - .L_4006)
	.align		4
.L_4006:
        /*0010*/ 	.word	index@(.nv.constant0._ZN10layer_norm22ln_bwd_finalize_kernelINS_22Kernel_traits_finalizeILj1536Ef6__halffS2_fjLb0ELj1024ELj4ENS_18Kernel_traits_baseILj1536EfS2_fS2_fjLj1024EEEEELb0ELb0EEEvNS_9BwdParamsE)
        /*0014*/ 	.short	0x0160
        /*0016*/ 	.short	0x0128


	//----- nvinfo : EIATTR_CBANK_PARAM_SIZE
	.align		4
.L_4007:
        /*0018*/ 	.byte	0x03, 0x19
        /*001a*/ 	.short	0x0128


	//----- nvinfo : EIATTR_KPARAM_INFO
	.align		4
        /*001c*/ 	.byte	0x04, 0x17
        /*001e*/ 	.short	(.L_4009 - .L_4008)
.L_4008:
        /*0020*/ 	.word	0x00000000
        /*0024*/ 	.short	0x0000
        /*0026*/ 	.short	0x0000
        /*0028*/ 	.byte	0x00, 0xf0, 0xa1, 0x04


	//----- nvinfo : EIATTR_MAXREG_COUNT
	.align		4
.L_4009:
        /*002c*/ 	.byte	0x03, 0x1b
        /*002e*/ 	.short	0x0040


	//----- nvinfo : EIATTR_NUM_BARRIERS
	.align		4
        /*0030*/ 	.byte	0x02, 0x4c
        /*0032*/ 	.byte	0x01
	.zero		1


	//----- nvinfo : EIATTR_MERCURY_ISA_VERSION
	.align		4
        /*0034*/ 	.byte	0x03, 0x5f
        /*0036*/ 	.short	0x0000


	//----- nvinfo : EIATTR_COOP_GROUP_MASK_REGIDS
	.align		4
        /*0038*/ 	.byte	0x04, 0x29
        /*003a*/ 	.short	(.L_4011 - .L_4010)


	//   ....[0]....
.L_4010:
        /*003c*/ 	.word	0xffffffff


	//   ....[1]....
        /*0040*/ 	.word	0xffffffff


	//   ....[2]....
        /*0044*/ 	.word	0xffffffff


	//   ....[3]....
        /*0048*/ 	.word	0xffffffff


	//   ....[4]....
        /*004c*/ 	.word	0xffffffff


	//   ....[5]....
        /*0050*/ 	.word	0xffffffff


	//   ....[6]....
        /*0054*/ 	.word	0xffffffff


	//   ....[7]....
        /*0058*/ 	.word	0xffffffff


	//   ....[8]....
        /*005c*/ 	.word	0xffffffff


	//   ....[9]....
        /*0060*/ 	.word	0xffffffff


	//   ....[10]....
        /*0064*/ 	.word	0xffffffff


	//   ....[11]....
        /*0068*/ 	.word	0xffffffff


	//   ....[12]....
        /*006c*/ 	.word	0xffffffff


	//   ....[13]....
        /*0070*/ 	.word	0xffffffff


	//   ....[14]....
        /*0074*/ 	.word	0xffffffff


	//   ....[15]....
        /*0078*/ 	.word	0xffffffff


	//   ....[16]....
        /*007c*/ 	.word	0xffffffff


	//   ....[17]....
        /*0080*/ 	.word	0xffffffff


	//   ....[18]....
        /*0084*/ 	.word	0xffffffff


	//   ....[19]....
        /*0088*/ 	.word	0xffffffff


	//----- nvinfo : EIATTR_COOP_GROUP_INSTR_OFFSETS
	.align		4
.L_4011:
        /*008c*/ 	.byte	0x04, 0x28
        /*008e*/ 	.short	(.L_4013 - .L_4012)


	//   ....[0]....
.L_4012:
        /*0090*/ 	.word	0x00000820


	//   ....[1]....
        /*0094*/ 	.word	0x00000850


	//   ....[2]....
        /*0098*/ 	.word	0x00000860


	//   ....[3]....
        /*009c*/ 	.word	0x00000890


	//   ....[4]....
        /*00a0*/ 	.word	0x000008a0


	//   ....[5]....
        /*00a4*/ 	.word	0x000008d0


	//   ....[6]....
        /*00a8*/ 	.word	0x000008f0


	//   ....[7]....
        /*00ac*/ 	.word	0x00000900


	//   ....[8]....
        /*00b0*/ 	.word	0x00000930


	//   ....[9]....
        /*00b4*/ 	.word	0x00000940


	//   ....[10]....
        /*00b8*/ 	.word	0x00000b30


	//   ....[11]....
        /*00bc*/ 	.word	0x00000ba0


	//   ....[12]....
        /*00c0*/ 	.word	0x00000c00


	//   ....[13]....
        /*00c4*/ 	.word	0x00000c60


	//   ....[14]....
        /*00c8*/ 	.word	0x00000cd0


	//   ....[15]....
        /*00cc*/ 	.word	0x00000d40


	//   ....[16]....
        /*00d0*/ 	.word	0x00000da0


	//   ....[17]....
        /*00d4*/ 	.word	0x00000e00


	//   ....[18]....
        /*00d8*/ 	.word	0x00000e60


	//   ....[19]....
        /*00dc*/ 	.word	0x00000ec0


	//----- nvinfo : EIATTR_EXIT_INSTR_OFFSETS
	.align		4
.L_4013:
        /*00e0*/ 	.byte	0x04, 0x1c
        /*00e2*/ 	.short	(.L_4015 - .L_4014)


	//   ....[0]....
.L_4014:
        /*00e4*/ 	.word	0x00000070


	//   ....[1]....
        /*00e8*/ 	.word	0x00000ad0


	//----- nvinfo : EIATTR_MAX_THREADS
	.align		4
.L_4015:
        /*00ec*/ 	.byte	0x04, 0x05
        /*00ee*/ 	.short	(.L_4017 - .L_4016)
.L_4016:
        /*00f0*/ 	.word	0x00000400
        /*00f4*/ 	.word	0x00000001
        /*00f8*/ 	.word	0x00000001


	//----- nvinfo : EIATTR_CRS_STACK_SIZE
	.align		4
.L_4017:
        /*00fc*/ 	.byte	0x04, 0x1e
        /*00fe*/ 	.short	(.L_4019 - .L_4018)
.L_4018:
        /*0100*/ 	.word	0x00000000
.L_4019:


//--------------------- .nv.info._ZN10layer_norm13ln_bwd_kernelINS_13Kernel_traitsIf6__halffS2_fjLj1536ELj1ELj1ELj4ELj8ENS_18Kernel_traits_baseILj1536EfS2_fS2_fjLj128EEEEELb1ELb0ELb1ELb0EEEvNS_9BwdParamsE --------------------------
	.section	.nv.info._ZN10layer_norm13ln_bwd_kernelINS_13Kernel_traitsIf6__halffS2_fjLj1536ELj1ELj1ELj4ELj8ENS_18Kernel_traits_baseILj1536EfS2_fS2_fjLj128EEEEELb1ELb0ELb1ELb0EEEvNS_9BwdParamsE,"",@"SHT_CUDA_INFO"
	.sectionflags	@""
	.align	4


	//----- nvinfo : EIATTR_CUDA_API_VERSION
	.align		4
        /*0000*/ 	.byte	0x04, 0x37
        /*0002*/ 	.short	(.L_4021 - .L_4020)
.L_4020:
        /*0004*/ 	.word	0x00000082


	//----- nvinfo : EIATTR_SW2861232_WAR
	.align		4
.L_4021:
        /*0008*/ 	.byte	0x01, 0x35
	.zero		2


	//----- nvinfo : EIATTR_PARAM_CBANK
	.align		4
        /*000c*/ 	.byte	0x04, 0x0a
        /*000e*/ 	.short	(.L_4023 - .L_4022)
	.align		4
.L_4022:
        /*0010*/ 	.word	index@(.nv.constant0._ZN10layer_norm13ln_bwd_kernelINS_13Kernel_traitsIf6__halffS2_fjLj1536ELj1ELj1ELj4ELj8ENS_18Kernel_traits_baseILj1536EfS2_fS2_fjLj128EEEEELb1ELb0ELb1ELb0EEEvNS_9BwdParamsE)
        /*0014*/ 	.short	0x0160
        /*0016*/ 	.short	0x0128


	//----- nvinfo : EIATTR_CBANK_PARAM_SIZE
	.align		4
.L_4023:
        /*0018*/ 	.byte	0x03, 0x19
        /*001a*/ 	.short	0x0128


	//----- nvinfo : EIATTR_KPARAM_INFO
	.align		4
        /*001c*/ 	.byte	0x04, 0x17
        /*001e*/ 	.short	(.L_4025 - .L_4024)
.L_4024:
        /*0020*/ 	.word	0x00000000
        /*0024*/ 	.short	0x0000
        /*0026*/ 	.short	0x0000
        /*0028*/ 	.byte	0x00, 0xf0, 0xa1, 0x04


	//----- nvinfo : EIATTR_MAXREG_COUNT
	.align		4
.L_4025:
        /*002c*/ 	.byte	0x03, 0x1b
        /*002e*/ 	.short	0x00ff


	//----- nvinfo : EIATTR_NUM_BARRIERS
	.align		4
        /*0030*/ 	.byte	0x02, 0x4c
        /*0032*/ 	.byte	0x01
	.zero		1


	//----- nvinfo : EIATTR_MERCURY_ISA_VERSION
	.align		4
        /*0034*/ 	.byte	0x03, 0x5f
        /*0036*/ 	.short	0x0000


	//----- nvinfo : EIATTR_COOP_GROUP_MASK_REGIDS
	.align		4
        /*0038*/ 	.byte	0x04, 0x29
        /*003a*/ 	.short	(.L_4027 - .L_4026)


	//   ....[0]....
.L_4026:
        /*003c*/ 	.word	0xffffffff


	//   ....[1]....
        /*0040*/ 	.word	0xffffffff


	//   ....[2]....
        /*0044*/ 	.word	0xffffffff


	//   ....[3]....
        /*0048*/ 	.word	0xffffffff


	//   ....[4]....
        /*004c*/ 	.word	0xffffffff


	//   ....[5]....
        /*0050*/ 	.word	0xffffffff


	//   ....[6]....
        /*0054*/ 	.word	0xffffffff


	//   ....[7]....
        /*0058*/ 	.word	0xffffffff


	//   ....[8]....
        /*005c*/ 	.word	0xffffffff


	//   ....[9]....
        /*0060*/ 	.word	0xffffffff


	//   ....[10]....
        /*0064*/ 	.word	0xffffffff


	//   ....[11]....
        /*0068*/ 	.word	0xffffffff


	//   ....[12]....
        /*006c*/ 	.word	0xffffffff


	//   ....[13]....
        /*0070*/ 	.word	0xffffffff


	//   ....[14]....
        /*0074*/ 	.word	0xffffffff


	//   ....[15]....
        /*0078*/ 	.word	0xffffffff


	//   ....[16]....
        /*007c*/ 	.word	0xffffffff


	//   ....[17]....
        /*0080*/ 	.word	0xffffffff


	//   ....[18]....
        /*0084*/ 	.word	0xffffffff


	//   ....[19]....
        /*0088*/ 	.word	0xffffffff


	//----- nvinfo : EIATTR_COOP_GROUP_INSTR_OFFSETS
	.align		4
.L_4027:
        /*008c*/ 	.byte	0x04, 0x28
        /*008e*/ 	.short	(.L_4029 - .L_4028)


	//   ....[0]....
.L_4028:
        /*0090*/ 	.word	0x00001160


	//   ....[1]....
        /*0094*/ 	.word	0x00001180


	//   ....[2]....
        /*0098*/ 	.word	0x000011a0


	//   ....[3]....
        /*009c*/ 	.word	0x000011c0


	//   ....[4]....
        /*00a0*/ 	.word	0x000011e0


	//   ....[5]....
        /*00a4*/ 	.word	0x00001200


	//   ....[6]....
        /*00a8*/ 	.word	0x00001220


	//   ....[7]....
        /*00ac*/ 	.word	0x00001240


	//   ....[8]....
        /*00b0*/ 	.word	0x00001260


	//   ....[9]....
        /*00b4*/ 	.word	0x00001280


	//   ....[10]....
        /*00b8*/ 	.word	0x000028f0


	//   ....[11]....
        /*00bc*/ 	.word	0x00002970


	//   ....[12]....
        /*00c0*/ 	.word	0x000029f0


	//   ....[13]....
        /*00c4*/ 	.word	0x00002a60


	//   ....[14]....
        /*00c8*/ 	.word	0x00002ae0


	//   ....[15]....
        /*00cc*/ 	.word	0x00002b50


	//   ....[16]....
        /*00d0*/ 	.word	0x00002bd0


	//   ....[17]....
        /*00d4*/ 	.word	0x00002c40


	//   ....[18]....
        /*00d8*/ 	.word	0x00002cc0


	//   ....[19]....
        /*00dc*/ 	.word	0x00002d30


	//----- nvinfo : EIATTR_EXIT_INSTR_OFFSETS
	.align		4
.L_4029:
        /*00e0*/ 	.byte	0x04, 0x1c
        /*00e2*/ 	.short	(.L_4031 - .L_4030)


	//   ....[0]....
.L_4030:
        /*00e4*/ 	.word	0x00002830


	//   ....[1]....
        /*00e8*/ 	.word	0x00002890


	//----- nvinfo : EIATTR_MAX_THREADS
	.align		4
.L_4031:
        /*00ec*/ 	.byte	0x04, 0x05
        /*00ee*/ 	.short	(.L_4033 - .L_4032)
.L_4032:
        /*00f0*/ 	.word	0x00000080
        /*00f4*/ 	.word	0x00000001
        /*00f8*/ 	.word	0x00000001


	//----- nvinfo : EIATTR_CRS_STACK_SIZE
	.align		4
.L_4033:
        /*00fc*/ 	.byte	0x04, 0x1e
        /*00fe*/ 	.short	(.L_4035 - .L_4034)
.L_4034:
        /*0100*/ 	.word	0x00000000
.L_4035:


//--------------------- .nv.info._ZN10layer_norm22ln_bwd_finalize_kernelINS_22Kernel_traits_finalizeILj1536Ef6__halffS2_fjLb0ELj1024ELj4ENS_18Kernel_traits_baseILj1536EfS2_fS2_fjLj1024EEEEELb0ELb1EEEvNS_9BwdParamsE --------------------------
	.section	.nv.info._ZN10layer_norm22ln_bwd_finalize_kernelINS_22Kernel_traits_finalizeILj1536Ef6__halffS2_fjLb0ELj1024ELj4ENS_18Kernel_traits_baseILj1536EfS2_fS2_fjLj1024EEEEELb0ELb1EEEvNS_9BwdParamsE,"",@"SHT_CUDA_INFO"
	.sectionflags	@""
	.align	4


	//----- nvinfo : EIATTR_CUDA_API_VERSION
	.align		4
        /*0000*/ 	.byte	0x04, 0x37
        /*0002*/ 	.short	(.L_4037 - .L_4036)
.L_4036:
        /*0004*/ 	.word	0x00000082


	//----- nvinfo : EIATTR_SW2861232_WAR
	.align		4
.L_4037:
        /*0008*/ 	.byte	0x01, 0x35
	.zero		2


	//----- nvinfo : EIATTR_PARAM_CBANK
	.align		4
        /*000c*/ 	.byte	0x04, 0x0a
        /*000e*/ 	.short	(.L_4039 - .L_4038)
	.align		4
.L_4038:
        /*0010*/ 	.word	index@(.nv.constant0._ZN10layer_norm22ln_bwd_finalize_kernelINS_22Kernel_traits_finalizeILj1536Ef6__halffS2_fjLb0ELj1024ELj4ENS_18Kernel_traits_baseILj1536EfS2_fS2_fjLj1024EEEEELb0ELb1EEEvNS_9BwdParamsE)
        /*0014*/ 	.short	0x0160
        /*0016*/ 	.short	0x0128


	//----- nvinfo : EIATTR_CBANK_PARAM_SIZE
	.align		4
.L_4039:
        /*0018*/ 	.byte	0x03, 0x19
        /*001a*/ 	.short	0x0128


	//----- nvinfo : EIATTR_KPARAM_INFO
	.align		4
        /*001c*/ 	.byte	0x04, 0x17
        /*001e*/ 	.short	(.L_4041 - .L_4040)
.L_4040:
        /*0020*/ 	.word	0x00000000
        /*0024*/ 	.short	0x0000
        /*0026*/ 	.short	0x0000
        /*0028*/ 	.byte	0x00, 0xf0, 0xa1, 0x04


	//----- nvinfo : EIATTR_MAXREG_COUNT
	.align		4
.L_4041:
        /*002c*/ 	.byte	0x03, 0x1b
        /*002e*/ 	.short	0x0040


	//----- nvinfo : EIATTR_NUM_BARRIERS
	.align		4
        /*0030*/ 	.byte	0x02, 0x4c
        /*0032*/ 	.byte	0x01
	.zero		1


	//----- nvinfo : EIATTR_MERCURY_ISA_VERSION
	.align		4
        /*0034*/ 	.byte	0x03, 0x5f
        /*0036*/ 	.short	0x0000


	//----- nvinfo : EIATTR_COOP_GROUP_MASK_REGIDS
	.align		4
        /*0038*/ 	.byte	0x04, 0x29
        /*003a*/ 	.short	(.L_4043 - .L_4042)


	//   ....[0]....
.L_4042:
        /*003c*/ 	.word	0xffffffff


	//   ....[1]....
        /*0040*/ 	.word	0xffffffff


	//   ....[2]....
        /*0044*/ 	.word	0xffffffff


	//   ....[3]....
        /*0048*/ 	.word	0xffffffff


	//   ....[4]....
        /*004c*/ 	.word	0xffffffff


	//   ....[5]....
        /*0050*/ 	.word	0xffffffff


	//   ....[6]....
        /*0054*/ 	.word	0xffffffff


	//   ....[7]....
        /*0058*/ 	.word	0xffffffff


	//   ....[8]....
        /*005c*/ 	.word	0xffffffff


	//   ....[9]....
        /*0060*/ 	.word	0xffffffff


	//   ....[10]....
        /*0064*/ 	.word	0xffffffff


	//   ....[11]....
        /*0068*/ 	.word	0xffffffff


	//   ....[12]....
        /*006c*/ 	.word	0xffffffff


	//   ....[13]....
        /*0070*/ 	.word	0xffffffff


	//   ....[14]....
        /*0074*/ 	.word	0xffffffff


	//   ....[15]....
        /*0078*/ 	.word	0xffffffff


	//   ....[16]....
        /*007c*/ 	.word	0xffffffff


	//   ....[17]....
        /*0080*/ 	.word	0xffffffff


	//   ....[18]....
        /*0084*/ 	.word	0xffffffff


	//   ....[19]....
        /*0088*/ 	.word	0xffffffff


	//----- nvinfo : EIATTR_COOP_GROUP_INSTR_OFFSETS
	.align		4
.L_4043:
        /*008c*/ 	.byte	0x04, 0x28
        /*008e*/ 	.short	(.L_4045 - .L_4044)


	//   ....[0]....
.L_4044:
        /*0090*/ 	.word	0x000007f0


	//   ....[1]....
        /*0094*/ 	.word	0x00000820


	//   ....[2]....
        /*0098*/ 	.word	0x00000840


	//   ....[3]....
        /*009c*/ 	.word	0x00000850


	//   ....[4]....
        /*00a0*/ 	.word	0x00000880


	//   ....[5]....
        /*00a4*/ 	.word	0x00000890


	//   ....[6]....
        /*00a8*/ 	.word	0x000008c0


	//   ....[7]....
        /*00ac*/ 	.word	0x000008d0


	//   ....[8]....
        /*00b0*/ 	.word	0x00000900


	//   ....[9]....
        /*00b4*/ 	.word	0x00000910


	//   ....[10]....
        /*00b8*/ 	.word	0x00000ab0


	//   ....[11]....
        /*00bc*/ 	.word	0x00000b30


	//   ....[12]....
        /*00c0*/ 	.word	0x00000b90


	//   ....[13]....
        /*00c4*/ 	.word	0x00000bf0


	//   ....[14]....
        /*00c8*/ 	.word	0x00000c60


	//   ....[15]....
        /*00cc*/ 	.word	0x00000cd0


	//   ....[16]....
        /*00d0*/ 	.word	0x00000d30


	//   ....[17]....
        /*00d4*/ 	.word	0x00000d90


	//   ....[18]....
        /*00d8*/ 	.word	0x00000df0


	//   ....[19]....
        /*00dc*/ 	.word	0x00000e50


	//----- nvinfo : EIATTR_EXIT_INSTR_OFFSETS
	.align		4
.L_4045:
        /*00e0*/ 	.byte	0x04, 0x1c
        /*00e2*/ 	.short	(.L_4047 - .L_4046)


	//   ....[0]....
.L_4046:
        /*00e4*/ 	.word	0x00000070


	//   ....[1]....
        /*00e8*/ 	.word	0x00000a50


	//----- nvinfo : EIATTR_MAX_THREADS
	.align		4
.L_4047:
        /*00ec*/ 	.byte	0x04, 0x05
        /*00ee*/ 	.short	(.L_4049 - .L_4048)
.L_4048:
        /*00f0*/ 	.word	0x00000400
        /*00f4*/ 	.word	0x00000001
        /*00f8*/ 	.word	0x00000001


	//----- nvinfo : EIATTR_CRS_STACK_SIZE
	.align		4
.L_4049:
        /*00fc*/ 	.byte	0x04, 0x1e
        /*00fe*/ 	.short	(.L_4051 - .L_4050)
.L_4050:
        /*0100*/ 	.word	0x00000000
.L_4051:


//--------------------- .nv.info._ZN10layer_norm13ln_bwd_kernelINS_13Kernel_traitsIf6__halffS2_fjLj1536ELj1ELj1ELj4ELj8ENS_18Kernel_traits_baseILj1536EfS2_fS2_fjLj128EEEEELb1ELb0ELb1ELb1EEEvNS_9BwdParamsE --------------------------
	.section	.nv.info._ZN10layer_norm13ln_bwd_kernelINS_13Kernel_traitsIf6__halffS2_fjLj1536ELj1ELj1ELj4ELj8ENS_18Kernel_traits_baseILj1536EfS2_fS2_fjLj128EEEEELb1ELb0ELb1ELb1EEEvNS_9BwdParamsE,"",@"SHT_CUDA_INFO"
	.sectionflags	@""
	.align	4


	//----- nvinfo : EIATTR_CUDA_API_VERSION
	.align		4
        /*0000*/ 	.byte	0x04, 0x37
        /*0002*/ 	.short	(.L_4053 - .L_4052)
.L_4052:
        /*0004*/ 	.word	0x00000082


	//----- nvinfo : EIATTR_SW2861232_WAR
	.align		4
.L_4053:
        /*0008*/ 	.byte	0x01, 0x35
	.zero		2


	//----- nvinfo : EIATTR_PARAM_CBANK
	.align		4
        /*000c*/ 	.byte	0x04, 0x0a
        /*000e*/ 	.short	(.L_4055 - .L_4054)
	.align		4
.L_4054:
        /*0010*/ 	.word	index@(.nv.constant0._ZN10layer_norm13ln_bwd_kernelINS_13Kernel_traitsIf6__halffS2_fjLj1536ELj1ELj1ELj4ELj8ENS_18Kernel_traits_baseILj1536EfS2_fS2_fjLj128EEEEELb1ELb0ELb1ELb1EEEvNS_9BwdParamsE)
        /*0014*/ 	.short	0x0160
        /*0016*/ 	.short	0x0128


	//----- nvinfo : EIATTR_CBANK_PARAM_SIZE
	.align		4
.L_4055:
        /*0018*/ 	.byte	0x03, 0x19
        /*001a*/ 	.short	0x0128


	//----- nvinfo : EIATTR_KPARAM_INFO
	.align		4
        /*001c*/ 	.byte	0x04, 0x17
        /*001e*/ 	.short	(.L_4057 - .L_4056)
.L_4056:
        /*0020*/ 	.word	0x00000000
        /*0024*/ 	.short	0x0000
        /*0026*/ 	.short	0x0000
        /*0028*/ 	.byte	0x00, 0xf0, 0xa1, 0x04


	//----- nvinfo : EIATTR_MAXREG_COUNT
	.align		4
.L_4057:
        /*002c*/ 	.byte	0x03, 0x1b
        /*002e*/ 	.short	0x00ff


	//----- nvinfo : EIATTR_NUM_BARRIERS
	.align		4
        /*0030*/ 	.byte	0x02, 0x4c
        /*0032*/ 	.byte	0x01
	.zero		1


	//----- nvinfo : EIATTR_MERCURY_ISA_VERSION
	.align		4
        /*0034*/ 	.byte	0x03, 0x5f
        /*0036*/ 	.short	0x0000


	//----- nvinfo : EIATTR_COOP_GROUP_MASK_REGIDS
	.align		4
        /*0038*/ 	.byte	0x04, 0x29
        /*003a*/ 	.short	(.L_4059 - .L_4058)


	//   ....[0]....
.L_4058:
        /*003c*/ 	.word	0xffffffff


	//   ....[1]....
        /*0040*/ 	.word	0xffffffff


	//   ....[2]....
        /*0044*/ 	.word	0xffffffff


	//   ....[3]....
        /*0048*/ 	.word	0xffffffff


	//   ....[4]....
        /*004c*/ 	.word	0xffffffff


	//   ....[5]....
        /*0050*/ 	.word	0xffffffff


	//   ....[6]....
        /*0054*/ 	.word	0xffffffff


	//   ....[7]....
        /*0058*/ 	.word	0xffffffff


	//   ....[8]....
        /*005c*/ 	.word	0xffffffff


	//   ....[9]....
        /*0060*/ 	.word	0xffffffff


	//   ....[10]....
        /*0064*/ 	.word	0xffffffff


	//   ....[11]....
        /*0068*/ 	.word	0xffffffff


	//   ....[12]....
        /*006c*/ 	.word	0xffffffff


	//   ....[13]....
        /*0070*/ 	.word	0xffffffff


	//   ....[14]....
        /*0074*/ 	.word	0xffffffff


	//   ....[15]....
        /*0078*/ 	.word	0xffffffff


	//   ....[16]....
        /*007c*/ 	.word	0xffffffff


	//   ....[17]....
        /*0080*/ 	.word	0xffffffff


	//   ....[18]....
        /*0084*/ 	.word	0xffffffff


	//   ....[19]....
        /*0088*/ 	.word	0xffffffff


	//----- nvinfo : EIATTR_COOP_GROUP_INSTR_OFFSETS
	.align		4
.L_4059:
        /*008c*/ 	.byte	0x04, 0x28
        /*008e*/ 	.short	(.L_4061 - .L_4060)


	//   ....[0]....
.L_4060:
        /*0090*/ 	.word	0x00000f40


	//   ....[1]....
        /*0094*/ 	.word	0x00000f60


	//   ....[2]....
        /*0098*/ 	.word	0x00000f80


	//   ....[3]....
        /*009c*/ 	.word	0x00000fa0


	//   ....[4]....
        /*00a0*/ 	.word	0x00000fc0


	//   ....[5]....
        /*00a4*/ 	.word	0x00000fe0


	//   ....[6]....
        /*00a8*/ 	.word	0x00001000


	//   ....[7]....
        /*00ac*/ 	.word	0x00001020


	//   ....[8]....
        /*00b0*/ 	.word	0x00001040


	//   ....[9]....
        /*00b4*/ 	.word	0x00001060


	//   ....[10]....
        /*00b8*/ 	.word	0x00002520


	//   ....[11]....
        /*00bc*/ 	.word	0x000025a0


	//   ....[12]....
        /*00c0*/ 	.word	0x00002620


	//   ....[13]....
        /*00c4*/ 	.word	0x00002690


	//   ....[14]....
        /*00c8*/ 	.word	0x00002710


	//   ....[15]....
        /*00cc*/ 	.word	0x00002780


	//   ....[16]....
        /*00d0*/ 	.word	0x00002800


	//   ....[17]....
        /*00d4*/ 	.word	0x00002870


	//   ....[18]....
        /*00d8*/ 	.word	0x000028f0


	//   ....[19]....
        /*00dc*/ 	.word	0x00002960


	//----- nvinfo : EIATTR_EXIT_INSTR_OFFSETS
	.align		4
.L_4061:
        /*00e0*/ 	.byte	0x04, 0x1c
        /*00e2*/ 	.short	(.L_4063 - .L_4062)


	//   ....[0]....
.L_4062:
        /*00e4*/ 	.word	0x000024c0


	//----- nvinfo : EIATTR_MAX_THREADS
	.align		4
.L_4063:
        /*00e8*/ 	.byte	0x04, 0x05
        /*00ea*/ 	.short	(.L_4065 - .L_4064)
.L_4064:
        /*00ec*/ 	.word	0x00000080
        /*00f0*/ 	.word	0x00000001
        /*00f4*/ 	.word	0x00000001


	//----- nvinfo : EIATTR_CRS_STACK_SIZE
	.align		4
.L_4065:
        /*00f8*/ 	.byte	0x04, 0x1e
        /*00fa*/ 	.short	(.L_4067 - .L_4066)
.L_4066:
        /*00fc*/ 	.word	0x00000000
.L_4067:


//--------------------- .nv.info._ZN10layer_norm13ln_bwd_kernelINS_13Kernel_traitsIf6__halffS2_fjLj1536ELj1ELj1ELj4ELj8ENS_18Kernel_traits_baseILj1536EfS2_fS2_fjLj128EEEEELb1ELb1ELb0ELb0EEEvNS_9BwdParamsE --------------------------
	.section	.nv.info._ZN10layer_norm13ln_bwd_kernelINS_13Kernel_traitsIf6__halffS2_fjLj1536ELj1ELj1ELj4ELj8ENS_18Kernel_traits_baseILj1536EfS2_fS2_fjLj128EEEEELb1ELb1ELb0ELb0EEEvNS_9BwdParamsE,"",@"SHT_CUDA_INFO"
	.sectionflags	@""
	.align	4


	//----- nvinfo : EIATTR_CUDA_API_VERSION
	.align		4
        /*0000*/ 	.byte	0x04, 0x37
        /*0002*/ 	.short	(.L_4069 - .L_4068)
.L_4068:
        /*0004*/ 	.word	0x00000082


	//----- nvinfo : EIATTR_SW2861232_WAR
	.align		4
.L_4069:
        /*0008*/ 	.byte	0x01, 0x35
	.zero		2


	//----- nvinfo : EIATTR_PARAM_CBANK
	.align		4
        /*000c*/ 	.byte	0x04, 0x0a
        /*000e*/ 	.short	(.L_4071 - .L_4070)
	.align		4
.L_4070:
        /*0010*/ 	.word	index@(.nv.constant0._ZN10layer_norm13ln_bwd_kernelINS_13Kernel_traitsIf6__halffS2_fjLj1536ELj1ELj1ELj4ELj8ENS_18Kernel_traits_baseILj1536EfS2_fS2_fjLj128EEEEELb1ELb1ELb0ELb0EEEvNS_9BwdParamsE)
        /*0014*/ 	.short	0x0160
        /*0016*/ 	.short	0x0128


	//----- nvinfo : EIATTR_CBANK_PARAM_SIZE
	.align		4
.L_4071:
        /*0018*/ 	.byte	0x03, 0x19
        /*001a*/ 	.short	0x0128


	//----- nvinfo : EIATTR_KPARAM_INFO
	.align		4
        /*001c*/ 	.byte	0x04, 0x17
        /*001e*/ 	.short	(.L_4073 - .L_4072)
.L_4072:
        /*0020*/ 	.word	0x00000000
        /*0024*/ 	.short	0x0000
        /*0026*/ 	.short	0x0000
        /*0028*/ 	.byte	0x00, 0xf0, 0xa1, 0x04


	//----- nvinfo : EIATTR_MAXREG_COUNT
	.align		4
.L_4073:
        /*002c*/ 	.byte	0x03, 0x1b
        /*002e*/ 	.short	0x00ff


	//----- nvinfo : EIATTR_NUM_BARRIERS
	.align		4
        /*0030*/ 	.byte	0x02, 0x4c
        /*0032*/ 	.byte	0x01
	.zero		1


	//----- nvinfo : EIATTR_MERCURY_ISA_VERSION
	.align		4
        /*0034*/ 	.byte	0x03, 0x5f
        /*0036*/ 	.short	0x0000


	//----- nvinfo : EIATTR_COOP_GROUP_MASK_REGIDS
	.align		4
        /*0038*/ 	.byte	0x04, 0x29
        /*003a*/ 	.short	(.L_4075 - .L_4074)


	//   ....[0]....
.L_4074:
        /*003c*/ 	.word	0xffffffff


	//   ....[1]....
        /*0040*/ 	.word	0xffffffff


	//   ....[2]....
        /*0044*/ 	.word	0xffffffff


	//   ....[3]....
        /*0048*/ 	.word	0xffffffff


	//   ....[4]....
        /*004c*/ 	.word	0xffffffff


	//   ....[5]....
        /*0050*/ 	.word	0xffffffff


	//   ....[6]....
        /*0054*/ 	.word	0xffffffff


	//   ....[7]....
        /*0058*/ 	.word	0xffffffff


	//   ....[8]....
        /*005c*/ 	.word	0xffffffff


	//   ....[9]....
        /*0060*/ 	.word	0xffffffff


	//   ....[10]....
        /*0064*/ 	.word	0xffffffff


	//   ....[11]....
        /*0068*/ 	.word	0xffffffff


	//   ....[12]....
        /*006c*/ 	.word	0xffffffff


	//   ....[13]....
        /*0070*/ 	.word	0xffffffff


	//   ....[14]....
        /*0074*/ 	.word	0xffffffff


	//   ....[15]....
        /*0078*/ 	.word	0xffffffff


	//   ....[16]....
        /*007c*/ 	.word	0xffffffff


	//   ....[17]....
        /*0080*/ 	.word	0xffffffff


	//   ....[18]....
        /*0084*/ 	.word	0xffffffff


	//   ....[19]....
        /*0088*/ 	.word	0xffffffff


	//----- nvinfo : EIATTR_COOP_GROUP_INSTR_OFFSETS
	.align		4
.L_4075:
        /*008c*/ 	.byte	0x04, 0x28
        /*008e*/ 	.short	(.L_4077 - .L_4076)


	//   ....[0]....
.L_4076:
        /*0090*/ 	.word	0x00000f40


	//   ....[1]....
        /*0094*/ 	.word	0x00000f60


	//   ....[2]....
        /*0098*/ 	.word	0x00000f80


	//   ....[3]....
        /*009c*/ 	.word	0x00000fa0


	//   ....[4]....
        /*00a0*/ 	.word	0x00000fc0


	//   ....[5]....
        /*00a4*/ 	.word	0x00000fe0


	//   ....[6]....
        /*00a8*/ 	.word	0x00001000


	//   ....[7]....
        /*00ac*/ 	.word	0x00001020


	//   ....[8]....
        /*00b0*/ 	.word	0x00001040


	//   ....[9]....
        /*00b4*/ 	.word	0x00001060


	//   ....[10]....
        /*00b8*/ 	.word	0x000024d0


	//   ....[11]....
        /*00bc*/ 	.word	0x00002550


	//   ....[12]....
        /*00c0*/ 	.word	0x000025d0


	//   ....[13]....
        /*00c4*/ 	.word	0x00002640


	//   ....[14]....
        /*00c8*/ 	.word	0x000026c0


	//   ....[15]....
        /*00cc*/ 	.word	0x00002730


	//   ....[16]....
        /*00d0*/ 	.word	0x000027b0


	//   ....[17]....
        /*00d4*/ 	.word	0x00002820


	//   ....[18]....
        /*00d8*/ 	.word	0x000028a0


	//   ....[19]....
        /*00dc*/ 	.word	0x00002910


	//----- nvinfo : EIATTR_EXIT_INSTR_OFFSETS
	.align		4
.L_4077:
        /*00e0*/ 	.byte	0x04, 0x1c
        /*00e2*/ 	.short	(.L_4079 - .L_4078)


	//   ....[0]....
.L_4078:
        /*00e4*/ 	.word	0x000023f0


	//   ....[1]....
        /*00e8*/ 	.word	0x00002470


	//----- nvinfo : EIATTR_MAX_THREADS
	.align		4
.L_4079:
        /*00ec*/ 	.byte	0x04, 0x05
        /*00ee*/ 	.short	(.L_4081 - .L_4080)
.L_4080:
        /*00f0*/ 	.word	0x00000080
        /*00f4*/ 	.word	0x00000001
        /*00f8*/ 	.word	0x00000001


	//----- nvinfo : EIATTR_CRS_STACK_SIZE
	.align		4
.L_4081:
        /*00fc*/ 	.byte	0x04, 0x1e
        /*00fe*/ 	.short	(.L_4083 - .L_4082)
.L_4082:
        /*0100*/ 	.word	0x00000000
.L_4083:


//--------------------- .nv.info._ZN10layer_norm13ln_bwd_kernelINS_13Kernel_traitsIf6__halffS2_fjLj1536ELj1ELj1ELj4ELj8ENS_18Kernel_traits_baseILj1536EfS2_fS2_fjLj128EEEEELb1ELb1ELb0ELb1EEEvNS_9BwdParamsE --------------------------
	.section	.nv.info._ZN10layer_norm13ln_bwd_kernelINS_13Kernel_traitsIf6__halffS2_fjLj1536ELj1ELj1ELj4ELj8ENS_18Kernel_traits_baseILj1536EfS2_fS2_fjLj128EEEEELb1ELb1ELb0ELb1EEEvNS_9BwdParamsE,"",@"SHT_CUDA_INFO"
	.sectionflags	@""
	.align	4


	//----- nvinfo : EIATTR_CUDA_API_VERSION
	.align		4
        /*0000*/ 	.byte	0x04, 0x37
        /*0002*/ 	.short	(.L_4085 - .L_4084)
.L_4084:
        /*0004*/ 	.word	0x00000082


	//----- nvinfo : EIATTR_SW2861232_WAR
	.align		4
.L_4085:
        /*0008*/ 	.byte	0x01, 0x35
	.zero		2


	//----- nvinfo : EIATTR_PARAM_CBANK
	.align		4
        /*000c*/ 	.byte	0x04, 0x0a
        /*000e*/ 	.short	(.L_4087 - .L_4086)
	.align		4
.L_4086:
        /*0010*/ 	.word	index@(.nv.constant0._ZN10layer_norm13ln_bwd_kernelINS_13Kernel_traitsIf6__halffS2_fjLj1536ELj1ELj1ELj4ELj8ENS_18Kernel_traits_baseILj1536EfS2_fS2_fjLj128EEEEELb1ELb1ELb0ELb1EEEvNS_9BwdParamsE)
        /*0014*/ 	.short	0x0160
        /*0016*/ 	.short	0x0128


	//----- nvinfo : EIATTR_CBANK_PARAM_SIZE
	.align		4
.L_4087:
        /*0018*/ 	.byte	0x03, 0x19
        /*001a*/ 	.short	0x0128


	//----- nvinfo : EIATTR_KPARAM_INFO
	.align		4
        /*001c*/ 	.byte	0x04, 0x17
        /*001e*/ 	.short	(.L_4089 - .L_4088)
.L_4088:
        /*0020*/ 	.word	0x00000000
        /*0024*/ 	.short	0x0000
        /*0026*/ 	.short	0x0000
        /*0028*/ 	.byte	0x00, 0xf0, 0xa1, 0x04


	//----- nvinfo : EIATTR_MAXREG_COUNT
	.align		4
.L_4089:
        /*002c*/ 	.byte	0x03, 0x1b
        /*002e*/ 	.short	0x00ff


	//----- nvinfo : EIATTR_NUM_BARRIERS
	.align		4
        /*0030*/ 	.byte	0x02, 0x4c
        /*0032*/ 	.byte	0x01
	.zero		1


	//----- nvinfo : EIATTR_MERCURY_ISA_VERSION
	.align		4
        /*0034*/ 	.byte	0x03, 0x5f
        /*0036*/ 	.short	0x0000


	//----- nvinfo : EIATTR_COOP_GROUP_MASK_REGIDS
	.align		4
        /*0038*/ 	.byte	0x04, 0x29
        /*003a*/ 	.short	(.L_4091 - .L_4090)


	//   ....[0]....
.L_4090:
        /*003c*/ 	.word	0xffffffff


	//   ....[1]....
        /*0040*/ 	.word	0xffffffff


	//   ....[2]....
        /*0044*/ 	.word	0xffffffff


	//   ....[3]....
        /*0048*/ 	.word	0xffffffff


	//   ....[4]....
        /*004c*/ 	.word	0xffffffff


	//   ....[5]....
        /*0050*/ 	.word	0xffffffff


	//   ....[6]....
        /*0054*/ 	.word	0xffffffff


	//   ....[7]....
        /*0058*/ 	.word	0xffffffff


	//   ....[8]....
        /*005c*/ 	.word	0xffffffff


	//   ....[9]....
        /*0060*/ 	.word	0xffffffff


	//   ....[10]....
        /*0064*/ 	.word	0xffffffff


	//   ....[11]....
        /*0068*/ 	.word	0xffffffff


	//   ....[12]....
        /*006c*/ 	.word	0xffffffff


	//   ....[13]....
        /*0070*/ 	.word	0xffffffff


	//   ....[14]....
        /*0074*/ 	.word	0xffffffff


	//   ....[15]....
        /*0078*/ 	.word	0xffffffff


	//   ....[16]....
        /*007c*/ 	.word	0xffffffff


	//   ....[17]....
        /*0080*/ 	.word	0xffffffff


	//   ....[18]....
        /*0084*/ 	.word	0xffffffff


	//   ....[19]....
        /*0088*/ 	.word	0xffffffff


	//----- nvinfo : EIATTR_COOP_GROUP_INSTR_OFFSETS
	.align		4
.L_4091:
        /*008c*/ 	.byte	0x04, 0x28
        /*008e*/ 	.short	(.L_4093 - .L_4092)


	//   ....[0]....
.L_4092:
        /*0090*/ 	.word	0x00000e20


	//   ....[1]....
        /*0094*/ 	.word	0x00000e40


	//   ....[2]....
        /*0098*/ 	.word	0x00000e60


	//   ....[3]....
        /*009c*/ 	.word	0x00000e80


	//   ....[4]....
        /*00a0*/ 	.word	0x00000ea0


	//   ....[5]....
        /*00a4*/ 	.word	0x00000ec0


	//   ....[6]....
        /*00a8*/ 	.word	0x00000ee0


	//   ....[7]....
        /*00ac*/ 	.word	0x00000f00


	//   ....[8]....
        /*00b0*/ 	.word	0x00000f20


	//   ....[9]....
        /*00b4*/ 	.word	0x00000f40


	//   ....[10]....
        /*00b8*/ 	.word	0x00002350


	//   ....[11]....
        /*00bc*/ 	.word	0x000023d0


	//   ....[12]....
        /*00c0*/ 	.word	0x00002450


	//   ....[13]....
        /*00c4*/ 	.word	0x000024c0


	//   ....[14]....
        /*00c8*/ 	.word	0x00002540


	//   ....[15]....
        /*00cc*/ 	.word	0x000025b0


	//   ....[16]....
        /*00d0*/ 	.word	0x00002630


	//   ....[17]....
        /*00d4*/ 	.word	0x000026a0


	//   ....[18]....
        /*00d8*/ 	.word	0x00002720


	//   ....[19]....
        /*00dc*/ 	.word	0x00002790


	//----- nvinfo : EIATTR_EXIT_INSTR_OFFSETS
	.align		4
.L_4093:
        /*00e0*/ 	.byte	0x04, 0x1c
        /*00e2*/ 	.short	(.L_4095 - .L_4094)


	//   ....[0]....
.L_4094:
        /*00e4*/ 	.word	0x000022f0


	//----- nvinfo : EIATTR_MAX_THREADS
	.align		4
.L_4095:
        /*00e8*/ 	.byte	0x04, 0x05
        /*00ea*/ 	.short	(.L_4097 - .L_4096)
.L_4096:
        /*00ec*/ 	.word	0x00000080
        /*00f0*/ 	.word	0x00000001
        /*00f4*/ 	.word	0x00000001


	//----- nvinfo : EIATTR_CRS_STACK_SIZE
	.align		4
.L_4097:
        /*00f8*/ 	.byte	0x04, 0x1e
        /*00fa*/ 	.short	(.L_4099 - .L_4098)
.L_4098:
        /*00fc*/ 	.word	0x00000000
.L_4099:


//--------------------- .nv.info._ZN10layer_norm22ln_bwd_finalize_kernelINS_22Kernel_traits_finalizeILj1536Ef6__halffS2_fjLb1ELj1024ELj4ENS_18Kernel_traits_baseILj1536EfS2_fS2_fjLj1024EEEEELb1ELb0EEEvNS_9BwdParamsE --------------------------
	.section	.nv.info._ZN10layer_norm22ln_bwd_finalize_kernelINS_22Kernel_traits_finalizeILj1536Ef6__halffS2_fjLb1ELj1024ELj4ENS_18Kernel_traits_baseILj1536EfS2_fS2_fjLj1024EEEEELb1ELb0EEEvNS_9BwdParamsE,"",@"SHT_CUDA_INFO"
	.sectionflags	@""
	.align	4


	//----- nvinfo : EIATTR_CUDA_API_VERSION
	.align		4
        /*0000*/ 	.byte	0x04, 0x37
        /*0002*/ 	.short	(.L_4101 - .L_4100)
.L_4100:
        /*0004*/ 	.word	0x00000082


	//----- nvinfo : EIATTR_SW2861232_WAR
	.align		4
.L_4101:
        /*0008*/ 	.byte	0x01, 0x35
	.zero		2


	//----- nvinfo : EIATTR_PARAM_CBANK
	.align		4
        /*000c*/ 	.byte	0x04, 0x0a
        /*000e*/ 	.short	(.L_4103 - .L_4102)
	.align		4
.L_4102:
        /*0010*/ 	.word	index@(.nv.constant0._ZN10layer_norm22ln_bwd_finalize_kernelINS_22Kernel_traits_finalizeILj1536Ef6__halffS2_fjLb1ELj1024ELj4ENS_18Kernel_traits_baseILj1536EfS2_fS2_fjLj1024EEEEELb1ELb0EEEvNS_9BwdParamsE)
        /*0014*/ 	.short	0x0160
        /*0016*/ 	.short	0x0128


	//----- nvinfo : EIATTR_CBANK_PARAM_SIZE
	.align		4
.L_4103:
        /*0018*/ 	.byte	0x03, 0x19
        /*001a*/ 	.short	0x0128


	//----- nvinfo : EIATTR_KPARAM_INFO
	.align		4
        /*001c*/ 	.byte	0x04, 0x17
        /*001e*/ 	.short	(.L_4105 - .L_4104)
.L_4104:
        /*0020*/ 	.word	0x00000000
        /*0024*/ 	.short	0x0000
        /*0026*/ 	.short	0x0000
        /*0028*/ 	.byte	0x00, 0xf0, 0xa1, 0x04


	//----- nvinfo : EIATTR_MAXREG_COUNT
	.align		4
.L_4105:
        /*002c*/ 	.byte	0x03, 0x1b
        /*002e*/ 	.short	0x0040


	//----- nvinfo : EIATTR_NUM_BARRIERS
	.align		4
        /*0030*/ 	.byte	0x02, 0x4c
        /*0032*/ 	.byte	0x01
	.zero		1


	//----- nvinfo : EIATTR_MERCURY_ISA_VERSION
	.align		4
        /*0034*/ 	.byte	0x03, 0x5f
        /*0036*/ 	.short	0x0000


	//----- nvinfo : EIATTR_COOP_GROUP_MASK_REGIDS
	.align		4
        /*0038*/ 	.byte	0x04, 0x29
        /*003a*/ 	.short	(.L_4107 - .L_4106)


	//   ....[0]....
.L_4106:
        /*003c*/ 	.word	0xffffffff


	//   ....[1]....
        /*0040*/ 	.word	0xffffffff


	//   ....[2]....
        /*0044*/ 	.word	0xffffffff


	//   ....[3]....
        /*0048*/ 	.word	0xffffffff


	//   ....[4]....
        /*004c*/ 	.word	0xffffffff


	//   ....[5]....
        /*0050*/ 	.word	0xffffffff


	//   ....[6]....
        /*0054*/ 	.word	0xffffffff


	//   ....[7]....
        /*0058*/ 	.word	0xffffffff


	//   ....[8]....
        /*005c*/ 	.word	0xffffffff


	//   ....[9]....
        /*0060*/ 	.word	0xffffffff


	//   ....[10]....
        /*0064*/ 	.word	0xffffffff


	//   ....[11]....
        /*0068*/ 	.word	0xffffffff


	//   ....[12]....
        /*006c*/ 	.word	0xffffffff


	//   ....[13]....
        /*0070*/ 	.word	0xffffffff


	//   ....[14]....
        /*0074*/ 	.word	0xffffffff


	//   ....[15]....
        /*0078*/ 	.word	0xffffffff


	//   ....[16]....
        /*007c*/ 	.word	0xffffffff


	//   ....[17]....
        /*0080*/ 	.word	0xffffffff


	//   ....[18]....
        /*0084*/ 	.word	0xffffffff


	//   ....[19]....
        /*0088*/ 	.word	0xffffffff


	//   ....[20]....
        /*008c*/ 	.word	0xffffffff


	//   ....[21]....
        /*0090*/ 	.word	0xffffffff


	//   ....[22]....
        /*0094*/ 	.word	0xffffffff


	//   ....[23]....
        /*0098*/ 	.word	0xffffffff


	//   ....[24]....
        /*009c*/ 	.word	0xffffffff


	//   ....[25]....
        /*00a0*/ 	.word	0xffffffff


	//   ....[26]....
        /*00a4*/ 	.word	0xffffffff


	//   ....[27]....
        /*00a8*/ 	.word	0xffffffff


	//   ....[28]....
        /*00ac*/ 	.word	0xffffffff


	//   ....[29]....
        /*00b0*/ 	.word	0xffffffff


	//----- nvinfo : EIATTR_COOP_GROUP_INSTR_OFFSETS
	.align		4
.L_4107:
        /*00b4*/ 	.byte	0x04, 0x28
        /*00b6*/ 	.short	(.L_4109 - .L_4108)


	//   ....[0]....
.L_4108:
        /*00b8*/ 	.word	0x000009d0


	//   ....[1]....
        /*00bc*/ 	.word	0x00000a00


	//   ....[2]....
        /*00c0*/ 	.word	0x00000a10


	//   ....[3]....
        /*00c4*/ 	.word	0x00000a30


	//   ....[4]....
        /*00c8*/ 	.word	0x00000a50


	//   ....[5]....
        /*00cc*/ 	.word	0x00000a60


	//   ....[6]....
        /*00d0*/ 	.word	0x00000a90


	//   ....[7]....
        /*00d4*/ 	.word	0x00000ab0


	//   ....[8]....
        /*00d8*/ 	.word	0x00000ac0


	//   ....[9]....
        /*00dc*/ 	.word	0x00000af0


	//   ....[10]....
        /*00e0*/ 	.word	0x00000b10


	//   ....[11]....
        /*00e4*/ 	.word	0x00000b20


	//   ....[12]....
        /*00e8*/ 	.word	0x00000b50


	//   ....[13]....
        /*00ec*/ 	.word	0x00000b70


	//   ....[14]....
        /*00f0*/ 	.word	0x00000b80


	//   ....[15]....
        /*00f4*/ 	.word	0x00000df0


	//   ....[16]....
        /*00f8*/ 	.word	0x00000e50


	//   ....[17]....
        /*00fc*/ 	.word	0x00000eb0


	//   ....[18]....
        /*0100*/ 	.word	0x00000f10


	//   ....[19]....
        /*0104*/ 	.word	0x00000f80


	//   ....[20]....
        /*0108*/ 	.word	0x00000ff0


	//   ....[21]....
        /*010c*/ 	.word	0x00001050


	//   ....[22]....
        /*0110*/ 	.word	0x000010b0


	//   ....[23]....
        /*0114*/ 	.word	0x00001110


	//   ....[24]....
        /*0118*/ 	.word	0x00001180


	//   ....[25]....
        /*011c*/ 	.word	0x000011f0


	//   ....[26]....
        /*0120*/ 	.word	0x00001250


	//   ....[27]....
        /*0124*/ 	.word	0x000012b0


	//   ....[28]....
        /*0128*/ 	.word	0x00001310


	//   ....[29]....
        /*012c*/ 	.word	0x00001370


	//----- nvinfo : EIATTR_EXIT_INSTR_OFFSETS
	.align		4
.L_4109:
        /*0130*/ 	.byte	0x04, 0x1c
        /*0132*/ 	.short	(.L_4111 - .L_4110)


	//   ....[0]....
.L_4110:
        /*0134*/ 	.word	0x00000070


	//   ....[1]....
        /*0138*/ 	.word	0x00000d90


	//----- nvinfo : EIATTR_MAX_THREADS
	.align		4
.L_4111:
        /*013c*/ 	.byte	0x04, 0x05
        /*013e*/ 	.short	(.L_4113 - .L_4112)
.L_4112:
        /*0140*/ 	.word	0x00000400
        /*0144*/ 	.word	0x00000001
        /*0148*/ 	.word	0x00000001


	//----- nvinfo : EIATTR_CRS_STACK_SIZE
	.align		4
.L_4113:
        /*014c*/ 	.byte	0x04, 0x1e
        /*014e*/ 	.short	(.L_4115 - .L_4114)
.L_4114:
        /*0150*/ 	.word	0x00000000
.L_4115:


//--------------------- .nv.info._ZN10layer_norm13ln_bwd_kernelINS_13Kernel_traitsIf6__halffS2_fjLj1536ELj1ELj1ELj4ELj8ENS_18Kernel_traits_baseILj1536EfS2_fS2_fjLj128EEEEELb1ELb1ELb1ELb0EEEvNS_9BwdParamsE --------------------------
	.section	.nv.info._ZN10layer_norm13ln_bwd_kernelINS_13Kernel_traitsIf6__halffS2_fjLj1536ELj1ELj1ELj4ELj8ENS_18Kernel_traits_baseILj1536EfS2_fS2_fjLj128EEEEELb1ELb1ELb1ELb0EEEvNS_9BwdParamsE,"",@"SHT_CUDA_INFO"
	.sectionflags	@""
	.align	4


	//----- nvinfo : EIATTR_CUDA_API_VERSION
	.align		4
        /*0000*/ 	.byte	0x04, 0x37
        /*0002*/ 	.short	(.L_4117 - .L_4116)
.L_4116:
        /*0004*/ 	.word	0x00000082


	//----- nvinfo : EIATTR_SW2861232_WAR
	.align		4
.L_4117:
        /*0008*/ 	.byte	0x01, 0x35
	.zero		2


	//----- nvinfo : EIATTR_PARAM_CBANK
	.align		4
        /*000c*/ 	.byte	0x04, 0x0a
        /*000e*/ 	.short	(.L_4119 - .L_4118)
	.align		4
.L_4118:
        /*0010*/ 	.word	index@(.nv.constant0._ZN10layer_norm13ln_bwd_kernelINS_13Kernel_traitsIf6__halffS2_fjLj1536ELj1ELj1ELj4ELj8ENS_18Kernel_traits_baseILj1536EfS2_fS2_fjLj128EEEEELb1ELb1ELb1ELb0EEEvNS_9BwdParamsE)
        /*0014*/ 	.short	0x0160
        /*0016*/ 	.short	0x0128


	//----- nvinfo : EIATTR_CBANK_PARAM_SIZE
	.align		4
.L_4119:
        /*0018*/ 	.byte	0x03, 0x19
        /*001a*/ 	.short	0x0128


	//----- nvinfo : EIATTR_KPARAM_INFO
	.align		4
        /*001c*/ 	.byte	0x04, 0x17
        /*001e*/ 	.short	(.L_4121 - .L_4120)
.L_4120:
        /*0020*/ 	.word	0x00000000
        /*0024*/ 	.short	0x0000
        /*0026*/ 	.short	0x0000
        /*0028*/ 	.byte	0x00, 0xf0, 0xa1, 0x04


	//----- nvinfo : EIATTR_MAXREG_COUNT
	.align		4
.L_4121:
        /*002c*/ 	.byte	0x03, 0x1b
        /*002e*/ 	.short	0x00ff


	//----- nvinfo : EIATTR_NUM_BARRIERS
	.align		4
        /*0030*/ 	.byte	0x02, 0x4c
        /*0032*/ 	.byte	0x01
	.zero		1


	//----- nvinfo : EIATTR_MERCURY_ISA_VERSION
	.align		4
        /*0034*/ 	.byte	0x03, 0x5f
        /*0036*/ 	.short	0x0000


	//----- nvinfo : EIATTR_COOP_GROUP_MASK_REGIDS
	.align		4
        /*0038*/ 	.byte	0x04, 0x29
        /*003a*/ 	.short	(.L_4123 - .L_4122)


	//   ....[0]....
.L_4122:
        /*003c*/ 	.word	0xffffffff


	//   ....[1]....
        /*0040*/ 	.word	0xffffffff


	//   ....[2]....
        /*0044*/ 	.word	0xffffffff


	//   ....[3]....
        /*0048*/ 	.word	0xffffffff


	//   ....[4]....
        /*004c*/ 	.word	0xffffffff


	//   ....[5]....
        /*0050*/ 	.word	0xffffffff


	//   ....[6]....
        /*0054*/ 	.word	0xffffffff


	//   ....[7]....
        /*0058*/ 	.word	0xffffffff


	//   ....[8]....
        /*005c*/ 	.word	0xffffffff


	//   ....[9]....
        /*0060*/ 	.word	0xffffffff


	//   ....[10]....
        /*0064*/ 	.word	0xffffffff


	//   ....[11]....
        /*0068*/ 	.word	0xffffffff


	//   ....[12]....
        /*006c*/ 	.word	0xffffffff


	//   ....[13]....
        /*0070*/ 	.word	0xffffffff


	//   ....[14]....
        /*0074*/ 	.word	0xffffffff


	//   ....[15]....
        /*0078*/ 	.word	0xffffffff


	//   ....[16]....
        /*007c*/ 	.word	0xffffffff


	//   ....[17]....
        /*0080*/ 	.word	0xffffffff


	//   ....[18]....
        /*0084*/ 	.word	0xffffffff


	//   ....[19]....
        /*0088*/ 	.word	0xffffffff


	//----- nvinfo : EIATTR_COOP_GROUP_INSTR_OFFSETS
	.align		4
.L_4123:
        /*008c*/ 	.byte	0x04, 0x28
        /*008e*/ 	.short	(.L_4125 - .L_4124)


	//   ....[0]....
.L_4124:
        /*0090*/ 	.word	0x00001210


	//   ....[1]....
        /*0094*/ 	.word	0x00001230


	//   ....[2]....
        /*0098*/ 	.word	0x00001250


	//   ....[3]....
        /*009c*/ 	.word	0x00001270


	//   ....[4]....
        /*00a0*/ 	.word	0x00001290


	//   ....[5]....
        /*00a4*/ 	.word	0x000012b0


	//   ....[6]....
        /*00a8*/ 	.word	0x000012d0


	//   ....[7]....
        /*00ac*/ 	.word	0x000012f0


	//   ....[8]....
        /*00b0*/ 	.word	0x00001310


	//   ....[9]....
        /*00b4*/ 	.word	0x00001330


	//   ....[10]....
        /*00b8*/ 	.word	0x000031e0


	//   ....[11]....
        /*00bc*/ 	.word	0x00003260


	//   ....[12]....
        /*00c0*/ 	.word	0x000032e0


	//   ....[13]....
        /*00c4*/ 	.word	0x00003350


	//   ....[14]....
        /*00c8*/ 	.word	0x000033d0


	//   ....[15]....
        /*00cc*/ 	.word	0x00003440


	//   ....[16]....
        /*00d0*/ 	.word	0x000034c0


	//   ....[17]....
        /*00d4*/ 	.word	0x00003530


	//   ....[18]....
        /*00d8*/ 	.word	0x000035b0


	//   ....[19]....
        /*00dc*/ 	.word	0x00003620


	//----- nvinfo : EIATTR_EXIT_INSTR_OFFSETS
	.align		4
.L_4125:
        /*00e0*/ 	.byte	0x04, 0x1c
        /*00e2*/ 	.short	(.L_4127 - .L_4126)


	//   ....[0]....
.L_4126:
        /*00e4*/ 	.word	0x00003100


	//   ....[1]....
        /*00e8*/ 	.word	0x00003180


	//----- nvinfo : EIATTR_MAX_THREADS
	.align		4
.L_4127:
        /*00ec*/ 	.byte	0x04, 0x05
        /*00ee*/ 	.short	(.L_4129 - .L_4128)
.L_4128:
        /*00f0*/ 	.word	0x00000080
        /*00f4*/ 	.word	0x00000001
        /*00f8*/ 	.word	0x00000001


	//----- nvinfo : EIATTR_CRS_STACK_SIZE
	.align		4
.L_4129:
        /*00fc*/ 	.byte	0x04, 0x1e
        /*00fe*/ 	.short	(.L_4131 - .L_4130)
.L_4130:
        /*0100*/ 	.word	0x00000000
.L_4131:


//--------------------- .nv.info._ZN10layer_norm22ln_bwd_finalize_kernelINS_22Kernel_traits_finalizeILj1536Ef6__halffS2_fjLb1ELj1024ELj4ENS_18Kernel_traits_baseILj1536EfS2_fS2_fjLj1024EEEEELb1ELb1EEEvNS_9BwdParamsE --------------------------
	.section	.nv.info._ZN10layer_norm22ln_bwd_finalize_kernelINS_22Kernel_traits_finalizeILj1536Ef6__halffS2_fjLb1ELj1024ELj4ENS_18Kernel_traits_baseILj1536EfS2_fS2_fjLj1024EEEEELb1ELb1EEEvNS_9BwdParamsE,"",@"SHT_CUDA_INFO"
	.sectionflags	@""
	.align	4


	//----- nvinfo : EIATTR_CUDA_API_VERSION
	.align		4
        /*0000*/ 	.byte	0x04, 0x37
        /*0002*/ 	.short	(.L_4133 - .L_4132)
.L_4132:
        /*0004*/ 	.word	0x00000082


	//----- nvinfo : EIATTR_SW2861232_WAR
	.align		4
.L_4133:
        /*0008*/ 	.byte	0x01, 0x35
	.zero		2


	//----- nvinfo : EIATTR_PARAM_CBANK
	.align		4
        /*000c*/ 	.byte	0x04, 0x0a
        /*000e*/ 	.short	(.L_4135 - .L_4134)
	.align		4
.L_4134:
        /*0010*/ 	.word	index@(.nv.constant0._ZN10layer_norm22ln_bwd_finalize_kernelINS_22Kernel_traits_finalizeILj1536Ef6__halffS2_fjLb1ELj1024ELj4ENS_18Kernel_traits_baseILj1536EfS2_fS2_fjLj1024EEEEELb1ELb1EEEvNS_9BwdParamsE)
        /*0014*/ 	.short	0x0160
        /*0016*/ 	.short	0x0128


	//----- nvinfo : EIATTR_CBANK_PARAM_SIZE
	.align		4
.L_4135:
        /*0018*/ 	.byte	0x03, 0x19
        /*001a*/ 	.short	0x0128


	//----- nvinfo : EIATTR_KPARAM_INFO
	.align		4
        /*001c*/ 	.byte	0x04, 0x17
        /*001e*/ 	.short	(.L_4137 - .L_4136)
.L_4136:
        /*0020*/ 	.word	0x00000000
        /*0024*/ 	.short	0x0000
        /*0026*/ 	.short	0x0000
        /*0028*/ 	.byte	0x00, 0xf0, 0xa1, 0x04


	//----- nvinfo : EIATTR_MAXREG_COUNT
	.align		4
.L_4137:
        /*002c*/ 	.byte	0x03, 0x1b
        /*002e*/ 	.short	0x0040


	//----- nvinfo : EIATTR_NUM_BARRIERS
	.align		4
        /*0030*/ 	.byte	0x02, 0x4c
        /*0032*/ 	.byte	0x01
	.zero		1


	//----- nvinfo : EIATTR_MERCURY_ISA_VERSION
	.align		4
        /*0034*/ 	.byte	0x03, 0x5f
        /*0036*/ 	.short	0x0000


	//----- nvinfo : EIATTR_COOP_GROUP_MASK_REGIDS
	.align		4
        /*0038*/ 	.byte	0x04, 0x29
        /*003a*/ 	.short	(.L_4139 - .L_4138)


	//   ....[0]....
.L_4138:
        /*003c*/ 	.word	0xffffffff


	//   ....[1]....
        /*0040*/ 	.word	0xffffffff


	//   ....[2]....
        /*0044*/ 	.word	0xffffffff


	//   ....[3]....
        /*0048*/ 	.word	0xffffffff


	//   ....[4]....
        /*004c*/ 	.word	0xffffffff


	//   ....[5]....
        /*0050*/ 	.word	0xffffffff


	//   ....[6]....
        /*0054*/ 	.word	0xffffffff


	//   ....[7]....
        /*0058*/ 	.word	0xffffffff


	//   ....[8]....
        /*005c*/ 	.word	0xffffffff


	//   ....[9]....
        /*0060*/ 	.word	0xffffffff


	//   ....[10]....
        /*0064*/ 	.word	0xffffffff


	//   ....[11]....
        /*0068*/ 	.word	0xffffffff


	//   ....[12]....
        /*006c*/ 	.word	0xffffffff


	//   ....[13]....
        /*0070*/ 	.word	0xffffffff


	//   ....[14]....
        /*0074*/ 	.word	0xffffffff


	//   ....[15]....
        /*0078*/ 	.word	0xffffffff


	//   ....[16]....
        /*007c*/ 	.word	0xffffffff


	//   ....[17]....
        /*0080*/ 	.word	0xffffffff


	//   ....[18]....
        /*0084*/ 	.word	0xffffffff


	//   ....[19]....
        /*0088*/ 	.word	0xffffffff


	//   ....[20]....
        /*008c*/ 	.word	0xffffffff


	//   ....[21]....
        /*0090*/ 	.word	0xffffffff


	//   ....[22]....
        /*0094*/ 	.word	0xffffffff


	//   ....[23]....
        /*0098*/ 	.word	0xffffffff


	//   ....[24]....
        /*009c*/ 	.word	0xffffffff


	//   ....[25]....
        /*00a0*/ 	.word	0xffffffff


	//   ....[26]....
        /*00a4*/ 	.word	0xffffffff


	//   ....[27]....
        /*00a8*/ 	.word	0xffffffff


	//   ....[28]....
        /*00ac*/ 	.word	0xffffffff


	//   ....[29]....
        /*00b0*/ 	.word	0xffffffff


	//----- nvinfo : EIATTR_COOP_GROUP_INSTR_OFFSETS
	.align		4
.L_4139:
        /*00b4*/ 	.byte	0x04, 0x28
        /*00b6*/ 	.short	(.L_4141 - .L_4140)


	//   ....[0]....
.L_4140:
        /*00b8*/ 	.word	0x000009a0


	//   ....[1]....
        /*00bc*/ 	.word	0x000009d0


	//   ....[2]....
        /*00c0*/ 	.word	0x000009e0


	//   ....[3]....
        /*00c4*/ 	.word	0x00000a00


	//   ....[4]....
        /*00c8*/ 	.word	0x00000a20


	//   ....[5]....
        /*00cc*/ 	.word	0x00000a30


	//   ....[6]....
        /*00d0*/ 	.word	0x00000a60


	//   ....[7]....
        /*00d4*/ 	.word	0x00000a80


	//   ....[8]....
        /*00d8*/ 	.word	0x00000a90


	//   ....[9]....
        /*00dc*/ 	.word	0x00000ac0


	//   ....[10]....
        /*00e0*/ 	.word	0x00000ae0


	//   ....[11]....
        /*00e4*/ 	.word	0x00000af0


	//   ....[12]....
        /*00e8*/ 	.word	0x00000b20


	//   ....[13]....
        /*00ec*/ 	.word	0x00000b40


	//   ....[14]....
        /*00f0*/ 	.word	0x00000b50


	//   ....[15]....
        /*00f4*/ 	.word	0x00000da0


	//   ....[16]....
        /*00f8*/ 	.word	0x00000e00


	//   ....[17]....
        /*00fc*/ 	.word	0x00000e60


	//   ....[18]....
        /*0100*/ 	.word	0x00000ec0


	//   ....[19]....
        /*0104*/ 	.word	0x00000f30


	//   ....[20]....
        /*0108*/ 	.word	0x00000fa0


	//   ....[21]....
        /*010c*/ 	.word	0x00001000


	//   ....[22]....
        /*0110*/ 	.word	0x00001060


	//   ....[23]....
        /*0114*/ 	.word	0x000010c0


	//   ....[24]....
        /*0118*/ 	.word	0x00001130


	//   ....[25]....
        /*011c*/ 	.word	0x000011a0


	//   ....[26]....
        /*0120*/ 	.word	0x00001200


	//   ....[27]....
        /*0124*/ 	.word	0x00001260


	//   ....[28]....
        /*0128*/ 	.word	0x000012c0


	//   ....[29]....
        /*012c*/ 	.word	0x00001320


	//----- nvinfo : EIATTR_EXIT_INSTR_OFFSETS
	.align		4
.L_4141:
        /*0130*/ 	.byte	0x04, 0x1c
        /*0132*/ 	.short	(.L_4143 - .L_4142)


	//   ....[0]....
.L_4142:
        /*0134*/ 	.word	0x00000070


	//   ....[1]....
        /*0138*/ 	.word	0x00000d40


	//----- nvinfo : EIATTR_MAX_THREADS
	.align		4
.L_4143:
        /*013c*/ 	.byte	0x04, 0x05
        /*013e*/ 	.short	(.L_4145 - .L_4144)
.L_4144:
        /*0140*/ 	.word	0x00000400
        /*0144*/ 	.word	0x00000001
        /*0148*/ 	.word	0x00000001


	//----- nvinfo : EIATTR_CRS_STACK_SIZE
	.align		4
.L_4145:
        /*014c*/ 	.byte	0x04, 0x1e
        /*014e*/ 	.short	(.L_4147 - .L_4146)
.L_4146:
        /*0150*/ 	.word	0x00000000
.L_4147:


//--------------------- .nv.info._ZN10layer_norm13ln_bwd_kernelINS_13Kernel_traitsIf6__halffS2_fjLj1536ELj1ELj1ELj4ELj8ENS_18Kernel_traits_baseILj1536EfS2_fS2_fjLj128EEEEELb1ELb1ELb1ELb1EEEvNS_9BwdParamsE --------------------------
	.section	.nv.info._ZN10layer_norm13ln_bwd_kernelINS_13Kernel_traitsIf6__halffS2_fjLj1536ELj1ELj1ELj4ELj8ENS_18Kernel_traits_baseILj1536EfS2_fS2_fjLj128EEEEELb1ELb1ELb1ELb1EEEvNS_9BwdParamsE,"",@"SHT_CUDA_INFO"
	.sectionflags	@""
	.align	4


	//----- nvinfo : EIATTR_CUDA_API_VERSION
	.align		4
        /*0000*/ 	.byte	0x04, 0x37
        /*0002*/ 	.short	(.L_4149 - .L_4148)
.L_4148:
        /*0004*/ 	.word	0x00000082


	//----- nvinfo : EIATTR_SW2861232_WAR
	.align		4
.L_4149:
        /*0008*/ 	.byte	0x01, 0x35
	.zero		2


	//----- nvinfo : EIATTR_PARAM_CBANK
	.align		4
        /*000c*/ 	.byte	0x04, 0x0a
        /*000e*/ 	.short	(.L_4151 - .L_4150)
	.align		4
.L_4150:
        /*0010*/ 	.word	index@(.nv.constant0._ZN10layer_norm13ln_bwd_kernelINS_13Kernel_traitsIf6__halffS2_fjLj1536ELj1ELj1ELj4ELj8ENS_18Kernel_traits_baseILj1536EfS2_fS2_fjLj128EEEEELb1ELb1ELb1ELb1EEEvNS_9BwdParamsE)
        /*0014*/ 	.short	0x0160
        /*0016*/ 	.short	0x0128


	//----- nvinfo : EIATTR_CBANK_PARAM_SIZE
	.align		4
.L_4151:
        /*0018*/ 	.byte	0x03, 0x19
        /*001a*/ 	.short	0x0128


	//----- nvinfo : EIATTR_KPARAM_INFO
	.align		4
        /*001c*/ 	.byte	0x04, 0x17
        /*001e*/ 	.short	(.L_4153 - .L_4152)
.L_4152:
        /*0020*/ 	.word	0x00000000
        /*0024*/ 	.short	0x0000
        /*0026*/ 	.short	0x0000
        /*0028*/ 	.byte	0x00, 0xf0, 0xa1, 0x04


	//----- nvinfo : EIATTR_MAXREG_COUNT
	.align		4
.L_4153:
        /*002c*/ 	.byte	0x03, 0x1b
        /*002e*/ 	.short	0x00ff


	//----- nvinfo : EIATTR_NUM_BARRIERS
	.align		4
        /*0030*/ 	.byte	0x02, 0x4c
        /*0032*/ 	.byte	0x01
	.zero		1


	//----- nvinfo : EIATTR_MERCURY_ISA_VERSION
	.align		4
        /*0034*/ 	.byte	0x03, 0x5f
        /*0036*/ 	.short	0x0000


	//----- nvinfo : EIATTR_COOP_GROUP_MASK_REGIDS
	.align		4
        /*0038*/ 	.byte	0x04, 0x29
        /*003a*/ 	.short	(.L_4155 - .L_4154)


	//   ....[0]....
.L_4154:
        /*003c*/ 	.word	0xffffffff


	//   ....[1]....
        /*0040*/ 	.word	0xffffffff


	//   ....[2]....
        /*0044*/ 	.word	0xffffffff


	//   ....[3]....
        /*0048*/ 	.word	0xffffffff


	//   ....[4]....
        /*004c*/ 	.word	0xffffffff


	//   ....[5]....
        /*0050*/ 	.word	0xffffffff


	//   ....[6]....
        /*0054*/ 	.word	0xffffffff


	//   ....[7]....
        /*0058*/ 	.word	0xffffffff


	//   ....[8]....
        /*005c*/ 	.word	0xffffffff


	//   ....[9]....
        /*0060*/ 	.word	0xffffffff


	//   ....[10]....
        /*0064*/ 	.word	0xffffffff


	//   ....[11]....
        /*0068*/ 	.word	0xffffffff


	//   ....[12]....
        /*006c*/ 	.word	0xffffffff


	//   ....[13]....
        /*0070*/ 	.word	0xffffffff


	//   ....[14]....
        /*0074*/ 	.word	0xffffffff


	//   ....[15]....
        /*0078*/ 	.word	0xffffffff


	//   ....[16]....
        /*007c*/ 	.word	0xffffffff


	//   ....[17]....
        /*0080*/ 	.word	0xffffffff


	//   ....[18]....
        /*0084*/ 	.word	0xffffffff


	//   ....[19]....
        /*0088*/ 	.word	0xffffffff


	//----- nvinfo : EIATTR_COOP_GROUP_INSTR_OFFSETS
	.align		4
.L_4155:
        /*008c*/ 	.byte	0x04, 0x28
        /*008e*/ 	.short	(.L_4157 - .L_4156)


	//   ....[0]....
.L_4156:
        /*0090*/ 	.word	0x00001040


	//   ....[1]....
        /*0094*/ 	.word	0x00001060


	//   ....[2]....
        /*0098*/ 	.word	0x00001080


	//   ....[3]....
        /*009c*/ 	.word	0x000010a0


	//   ....[4]....
        /*00a0*/ 	.word	0x000010c0


	//   ....[5]....
        /*00a4*/ 	.word	0x000010e0


	//   ....[6]....
        /*00a8*/ 	.word	0x00001100


	//   ....[7]....
        /*00ac*/ 	.word	0x00001120


	//   ....[8]....
        /*00b0*/ 	.word	0x00001140


	//   ....[9]....
        /*00b4*/ 	.word	0x00001160


	//   ....[10]....
        /*00b8*/ 	.word	0x00002e40


	//   ....[11]....
        /*00bc*/ 	.word	0x00002ec0


	//   ....[12]....
        /*00c0*/ 	.word	0x00002f40


	//   ....[13]....
        /*00c4*/ 	.word	0x00002fb0


	//   ....[14]....
        /*00c8*/ 	.word	0x00003030


	//   ....[15]....
        /*00cc*/ 	.word	0x000030a0


	//   ....[16]....
        /*00d0*/ 	.word	0x00003120


	//   ....[17]....
        /*00d4*/ 	.word	0x00003190


	//   ....[18]....
        /*00d8*/ 	.word	0x00003210


	//   ....[19]....
        /*00dc*/ 	.word	0x00003280


	//----- nvinfo : EIATTR_EXIT_INSTR_OFFSETS
	.align		4
.L_4157:
        /*00e0*/ 	.byte	0x04, 0x1c
        /*00e2*/ 	.short	(.L_4159 - .L_4158)


	//   ....[0]....
.L_4158:
        /*00e4*/ 	.word	0x00002de0


	//----- nvinfo : EIATTR_MAX_THREADS
	.align		4
.L_4159:
        /*00e8*/ 	.byte	0x04, 0x05
        /*00ea*/ 	.short	(.L_4161 - .L_4160)
.L_4160:
        /*00ec*/ 	.word	0x00000080
        /*00f0*/ 	.word	0x00000001
        /*00f4*/ 	.word	0x00000001


	//----- nvinfo : EIATTR_CRS_STACK_SIZE
	.align		4
.L_4161:
        /*00f8*/ 	.byte	0x04, 0x1e
        /*00fa*/ 	.short	(.L_4163 - .L_4162)
.L_4162:
        /*00fc*/ 	.word	0x00000000
.L_4163:


//--------------------- .nv.info._ZN10layer_norm13ln_bwd_kernelINS_13Kernel_traitsI6__halfffffjLj1536ELj1ELj1ELj4ELj16ENS_18Kernel_traits_baseILj1536ES2_ffffjLj128EEEEELb0ELb0ELb0ELb0EEEvNS_9BwdParamsE --------------------------
	.section	.nv.info._ZN10layer_norm13ln_bwd_kernelINS_13Kernel_traitsI6__halfffffjLj1536ELj1ELj1ELj4ELj16ENS_18Kernel_traits_baseILj1536ES2_ffffjLj128EEEEELb0ELb0ELb0ELb0EEEvNS_9BwdParamsE,"",@"SHT_CUDA_INFO"
	.sectionflags	@""
	.align	4


	//----- nvinfo : EIATTR_CUDA_API_VERSION
	.align		4
        /*0000*/ 	.byte	0x04, 0x37
        /*0002*/ 	.short	(.L_4165 - .L_4164)
.L_4164:
        /*0004*/ 	.word	0x00000082


	//----- nvinfo : EIATTR_SW2861232_WAR
	.align		4
.L_4165:
        /*0008*/ 	.byte	0x01, 0x35
	.zero		2


	//----- nvinfo : EIATTR_PARAM_CBANK
	.align		4
        /*000c*/ 	.byte	0x04, 0x0a
        /*000e*/ 	.short	(.L_4167 - .L_4166)
	.align		4
.L_4166:
        /*0010*/ 	.word	index@(.nv.constant0._ZN10layer_norm13ln_bwd_kernelINS_13Kernel_traitsI6__halfffffjLj1536ELj1ELj1ELj4ELj16ENS_18Kernel_traits_baseILj1536ES2_ffffjLj128EEEEELb0ELb0ELb0ELb0EEEvNS_9BwdParamsE)
        /*0014*/ 	.short	0x0160
        /*0016*/ 	.short	0x0128


	//----- nvinfo : EIATTR_CBANK_PARAM_SIZE
	.align		4
.L_4167:
        /*0018*/ 	.byte	0x03, 0x19
        /*001a*/ 	.short	0x0128


	//----- nvinfo : EIATTR_KPARAM_INFO
	.align		4
        /*001c*/ 	.byte	0x04, 0x17
        /*001e*/ 	.short	(.L_4169 - .L_4168)
.L_4168:
        /*0020*/ 	.word	0x00000000
        /*0024*/ 	.short	0x0000
        /*0026*/ 	.short	0x0000
        /*0028*/ 	.byte	0x00, 0xf0, 0xa1, 0x04


	//----- nvinfo : EIATTR_MAXREG_COUNT
	.align		4
.L_4169:
        /*002c*/ 	.byte	0x03, 0x1b
        /*002e*/ 	.short	0x00ff


	//----- nvinfo : EIATTR_NUM_BARRIERS
	.align		4
        /*0030*/ 	.byte	0x02, 0x4c
        /*0032*/ 	.byte	0x01
	.zero		1


	//----- nvinfo : EIATTR_MERCURY_ISA_VERSION
	.align		4
        /*0034*/ 	.byte	0x03, 0x5f
        /*0036*/ 	.short	0x0000


	//----- nvinfo : EIATTR_COOP_GROUP_MASK_REGIDS
	.align		4
        /*0038*/ 	.byte	0x04, 0x29
        /*003a*/ 	.short	(.L_4171 - .L_4170)


	//   ....[0]....
.L_4170:
        /*003c*/ 	.word	0xffffffff


	//   ....[1]....
        /*0040*/ 	.word	0xffffffff


	//   ....[2]....
        /*0044*/ 	.word	0xffffffff


	//   ....[3]....
        /*0048*/ 	.word	0xffffffff


	//   ....[4]....
        /*004c*/ 	.word	0xffffffff


	//   ....[5]....
        /*0050*/ 	.word	0xffffffff


	//   ....[6]....
        /*0054*/ 	.word	0xffffffff


	//   ....[7]....
        /*0058*/ 	.word	0xffffffff


	//   ....[8]....
        /*005c*/ 	.word	0xffffffff


	//   ....[9]....
        /*0060*/ 	.word	0xffffffff


	//   ....[10]....
        /*0064*/ 	.word	0xffffffff


	//   ....[11]....
        /*0068*/ 	.word	0xffffffff


	//   ....[12]....
        /*006c*/ 	.word	0xffffffff


	//   ....[13]....
        /*0070*/ 	.word	0xffffffff


	//   ....[14]....
        /*0074*/ 	.word	0xffffffff


	//   ....[15]....
        /*0078*/ 	.word	0xffffffff


	//   ....[16]....
        /*007c*/ 	.word	0xffffffff


	//   ....[17]....
        /*0080*/ 	.word	0xffffffff


	//   ....[18]....
        /*0084*/ 	.word	0xffffffff


	//   ....[19]....
        /*0088*/ 	.word	0xffffffff


	//----- nvinfo : EIATTR_COOP_GROUP_INSTR_OFFSETS
	.align		4
.L_4171:
        /*008c*/ 	.byte	0x04, 0x28
        /*008e*/ 	.short	(.L_4173 - .L_4172)


	//   ....[0]....
.L_4172:
        /*0090*/ 	.word	0x00000dd0


	//   ....[1]....
        /*0094*/ 	.word	0x00000df0


	//   ....[2]....
        /*0098*/ 	.word	0x00000e10


	//   ....[3]....
        /*009c*/ 	.word	0x00000e30


	//   ....[4]....
        /*00a0*/ 	.word	0x00000e50


	//   ....[5]....
        /*00a4*/ 	.word	0x00000e70


	//   ....[6]....
        /*00a8*/ 	.word	0x00000ea0


	//   ....[7]....
        /*00ac*/ 	.word	0x00000eb0


	//   ....[8]....
        /*00b0*/ 	.word	0x00000ee0


	//   ....[9]....
        /*00b4*/ 	.word	0x00000ef0


	//   ....[10]....
        /*00b8*/ 	.word	0x00001970


	//   ....[11]....
        /*00bc*/ 	.word	0x000019f0


	//   ....[12]....
        /*00c0*/ 	.word	0x00001a70


	//   ....[13]....
        /*00c4*/ 	.word	0x00001ae0


	//   ....[14]....
        /*00c8*/ 	.word	0x00001b60


	//   ....[15]....
        /*00cc*/ 	.word	0x00001bd0


	//   ....[16]....
        /*00d0*/ 	.word	0x00001c50


	//   ....[17]....
        /*00d4*/ 	.word	0x00001cc0


	//   ....[18]....
        /*00d8*/ 	.word	0x00001d40


	//   ....[19]....
        /*00dc*/ 	.word	0x00001db0


	//----- nvinfo : EIATTR_EXIT_INSTR_OFFSETS
	.align		4
.L_4173:
        /*00e0*/ 	.byte	0x04, 0x1c
        /*00e2*/ 	.short	(.L_4175 - .L_4174)


	//   ....[0]....
.L_4174:
        /*00e4*/ 	.word	0x000018b0


	//   ....[1]....
        /*00e8*/ 	.word	0x00001910


	//----- nvinfo : EIATTR_MAX_THREADS
	.align		4
.L_4175:
        /*00ec*/ 	.byte	0x04, 0x05
        /*00ee*/ 	.short	(.L_4177 - .L_4176)
.L_4176:
        /*00f0*/ 	.word	0x00000080
        /*00f4*/ 	.word	0x00000001
        /*00f8*/ 	.word	0x00000001


	//----- nvinfo : EIATTR_CRS_STACK_SIZE
	.align		4
.L_4177:
        /*00fc*/ 	.byte	0x04, 0x1e
        /*00fe*/ 	.short	(.L_4179 - .L_4178)
.L_4178:
        /*0100*/ 	.word	0x00000000
.L_4179:


//--------------------- .nv.info._ZN10layer_norm13ln_bwd_kernelINS_13Kernel_traitsI6__halfffffjLj1536ELj1ELj1ELj4ELj16ENS_18Kernel_traits_baseILj1536ES2_ffffjLj128EEEEELb0ELb0ELb0ELb1EEEvNS_9BwdParamsE --------------------------
	.section	.nv.info._ZN10layer_norm13ln_bwd_kernelINS_13Kernel_traitsI6__halfffffjLj1536ELj1ELj1ELj4ELj16ENS_18Kernel_traits_baseILj1536ES2_ffffjLj128EEEEELb0ELb0ELb0ELb1EEEvNS_9BwdParamsE,"",@"SHT_CUDA_INFO"
	.sectionflags	@""
	.align	4


	//----- nvinfo : EIATTR_CUDA_API_VERSION
	.align		4
        /*0000*/ 	.byte	0x04, 0x37
        /*0002*/ 	.short	(.L_4181 - .L_4180)
.L_4180:
        /*0004*/ 	.word	0x00000082


	//----- nvinfo : EIATTR_SW2861232_WAR
	.align		4
.L_4181:
        /*0008*/ 	.byte	0x01, 0x35
	.zero		2


	//----- nvinfo : EIATTR_PARAM_CBANK
	.align		4
        /*000c*/ 	.byte	0x04, 0x0a
        /*000e*/ 	.short	(.L_4183 - .L_4182)
	.align		4
.L_4182:
        /*0010*/ 	.word	index@(.nv.constant0._ZN10layer_norm13ln_bwd_kernelINS_13Kernel_traitsI6__halfffffjLj1536ELj1ELj1ELj4ELj16ENS_18Kernel_traits_baseILj1536ES2_ffffjLj128EEEEELb0ELb0ELb0ELb1EEEvNS_9BwdParamsE)
        /*0014*/ 	.short	0x0160
        /*0016*/ 	.short	0x0128


	//----- nvinfo : EIATTR_CBANK_PARAM_SIZE
	.align		4
.L_4183:
        /*0018*/ 	.byte	0x03, 0x19
        /*001a*/ 	.short	0x0128


	//----- nvinfo : EIATTR_KPARAM_INFO
	.align		4
        /*001c*/ 	.byte	0x04, 0x17
        /*001e*/ 	.short	(.L_4185 - .L_4184)
.L_4184:
        /*0020*/ 	.word	0x00000000
        /*0024*/ 	.short	0x0000
        /*0026*/ 	.short	0x0000
        /*0028*/ 	.byte	0x00, 0xf0, 0xa1, 0x04


	//----- nvinfo : EIATTR_MAXREG_COUNT
	.align		4
.L_4185:
        /*002c*/ 	.byte	0x03, 0x1b
        /*002e*/ 	.short	0x00ff


	//----- nvinfo : EIATTR_NUM_BARRIERS
	.align		4
        /*0030*/ 	.byte	0x02, 0x4c
        /*0032*/ 	.byte	0x01
	.zero		1


	//----- nvinfo : EIATTR_MERCURY_ISA_VERSION
	.align		4
        /*0034*/ 	.byte	0x03, 0x5f
        /*0036*/ 	.short	0x0000


	//----- nvinfo : EIATTR_COOP_GROUP_MASK_REGIDS
	.align		4
        /*0038*/ 	.byte	0x04, 0x29
        /*003a*/ 	.short	(.L_4187 - .L_4186)


	//   ....[0]....
.L_4186:
        /*003c*/ 	.word	0xffffffff


	//   ....[1]....
        /*0040*/ 	.word	0xffffffff


	//   ....[2]....
        /*0044*/ 	.word	0xffffffff


	//   ....[3]....
        /*0048*/ 	.word	0xffffffff


	//   ....[4]....
        /*004c*/ 	.word	0xffffffff


	//   ....[5]....
        /*0050*/ 	.word	0xffffffff


	//   ....[6]....
        /*0054*/ 	.word	0xffffffff


	//   ....[7]....
        /*0058*/ 	.word	0xffffffff


	//   ....[8]....
        /*005c*/ 	.word	0xffffffff


	//   ....[9]....
        /*0060*/ 	.word	0xffffffff


	//   ....[10]....
        /*0064*/ 	.word	0xffffffff


	//   ....[11]....
        /*0068*/ 	.word	0xffffffff


	//   ....[12]....
        /*006c*/ 	.word	0xffffffff


	//   ....[13]....
        /*0070*/ 	.word	0xffffffff


	//   ....[14]....
        /*0074*/ 	.word	0xffffffff


	//   ....[15]....
        /*0078*/ 	.word	0xffffffff


	//   ....[16]....
        /*007c*/ 	.word	0xffffffff


	//   ....[17]....
        /*0080*/ 	.word	0xffffffff


	//   ....[18]....
        /*0084*/ 	.word	0xffffffff


	//   ....[19]....
        /*0088*/ 	.word	0xffffffff


	//----- nvinfo : EIATTR_COOP_GROUP_INSTR_OFFSETS
	.align		4
.L_4187:
        /*008c*/ 	.byte	0x04, 0x28
        /*008e*/ 	.short	(.L_4189 - .L_4188)


	//   ....[0]....
.L_4188:
        /*0090*/ 	.word	0x00000d10


	//   ....[1]....
        /*0094*/ 	.word	0x00000d30


	//   ....[2]....
        /*0098*/ 	.word	0x00000d50


	//   ....[3]....
        /*009c*/ 	.word	0x00000d70


	//   ....[4]....
        /*00a0*/ 	.word	0x00000d90


	//   ....[5]....
        /*00a4*/ 	.word	0x00000db0


	//   ....[6]....
        /*00a8*/ 	.word	0x00000dd0


	//   ....[7]....
        /*00ac*/ 	.word	0x00000df0


	//   ....[8]....
        /*00b0*/ 	.word	0x00000e10


	//   ....[9]....
        /*00b4*/ 	.word	0x00000e30


	//   ....[10]....
        /*00b8*/ 	.word	0x000018e0


	//   ....[11]....
        /*00bc*/ 	.word	0x00001960


	//   ....[12]....
        /*00c0*/ 	.word	0x000019e0


	//   ....[13]....
        /*00c4*/ 	.word	0x00001a50


	//   ....[14]....
        /*00c8*/ 	.word	0x00001ad0


	//   ....[15]....
        /*00cc*/ 	.word	0x00001b40


	//   ....[16]....
        /*00d0*/ 	.word	0x00001bc0


	//   ....[17]....
        /*00d4*/ 	.word	0x00001c30


	//   ....[18]....
        /*00d8*/ 	.word	0x00001cb0


	//   ....[19]....
        /*00dc*/ 	.word	0x00001d20


	//----- nvinfo : EIATTR_EXIT_INSTR_OFFSETS
	.align		4
.L_4189:
        /*00e0*/ 	.byte	0x04, 0x1c
        /*00e2*/ 	.short	(.L_4191 - .L_4190)


	//   ....[0]....
.L_4190:
        /*00e4*/ 	.word	0x00001880


	//----- nvinfo : EIATTR_MAX_THREADS
	.align		4
.L_4191:
        /*00e8*/ 	.byte	0x04, 0x05
        /*00ea*/ 	.short	(.L_4193 - .L_4192)
.L_4192:
        /*00ec*/ 	.word	0x00000080
        /*00f0*/ 	.word	0x00000001
        /*00f4*/ 	.word	0x00000001


	//----- nvinfo : EIATTR_CRS_STACK_SIZE
	.align		4
.L_4193:
        /*00f8*/ 	.byte	0x04, 0x1e
        /*00fa*/ 	.short	(.L_4195 - .L_4194)
.L_4194:
        /*00fc*/ 	.word	0x00000000
.L_4195:


//--------------------- .nv.info._ZN10layer_norm13ln_bwd_kernelINS_13Kernel_traitsI6__halfffffjLj1536ELj1ELj1ELj4ELj16ENS_18Kernel_traits_baseILj1536ES2_ffffjLj128EEEEELb0ELb0ELb1ELb0EEEvNS_9BwdParamsE --------------------------
	.section	.nv.info._ZN10layer_norm13ln_bwd_kernelINS_13Kernel_traitsI6__halfffffjLj1536ELj1ELj1ELj4ELj16ENS_18Kernel_traits_baseILj1536ES2_ffffjLj128EEEEELb0ELb0ELb1ELb0EEEvNS_9BwdParamsE,"",@"SHT_CUDA_INFO"
	.sectionflags	@""
	.align	4


	//----- nvinfo : EIATTR_CUDA_API_VERSION
	.align		4
        /*0000*/ 	.byte	0x04, 0x37
        /*0002*/ 	.short	(.L_4197 - .L_4196)
.L_4196:
        /*0004*/ 	.word	0x00000082


	//----- nvinfo : EIATTR_SW2861232_WAR
	.align		4
.L_4197:
        /*0008*/ 	.byte	0x01, 0x35
	.zero		2


	//----- nvinfo : EIATTR_PARAM_CBANK
	.align		4
        /*000c*/ 	.byte	0x04, 0x0a
        /*000e*/ 	.short	(.L_4199 - .L_4198)
	.align		4
.L_4198:
        /*0010*/ 	.word	index@(.nv.constant0._ZN10layer_norm13ln_bwd_kernelINS_13Kernel_traitsI6__halfffffjLj1536ELj1ELj1ELj4ELj16ENS_18Kernel_traits_baseILj1536ES2_ffffjLj128EEEEELb0ELb0ELb1ELb0EEEvNS_9BwdParamsE)
        /*0014*/ 	.short	0x0160
        /*0016*/ 	.short	0x0128


	//----- nvinfo : EIATTR_CBANK_PARAM_SIZE
	.align		4
.L_4199:
        /*0018*/ 	.byte	0x03, 0x19
        /*001a*/ 	.short	0x0128


	//----- nvinfo : EIATTR_KPARAM_INFO
	.align		4
        /*001c*/ 	.byte	0x04, 0x17
        /*001e*/ 	.short	(.L_4201 - .L_4200)
.L_4200:
        /*0020*/ 	.word	0x00000000
        /*0024*/ 	.short	0x0000
        /*0026*/ 	.short	0x0000
        /*0028*/ 	.byte	0x00, 0xf0, 0xa1, 0x04


	//----- nvinfo : EIATTR_MAXREG_COUNT
	.align		4
.L_4201:
        /*002c*/ 	.byte	0x03, 0x1b
        /*002e*/ 	.short	0x00ff


	//----- nvinfo : EIATTR_NUM_BARRIERS
	.align		4
        /*0030*/ 	.byte	0x02, 0x4c
        /*0032*/ 	.byte	0x01
	.zero		1


	//----- nvinfo : EIATTR_MERCURY_ISA_VERSION
	.align		4
        /*0034*/ 	.byte	0x03, 0x5f
        /*0036*/ 	.short	0x0000


	//----- nvinfo : EIATTR_COOP_GROUP_MASK_REGIDS
	.align		4
        /*0038*/ 	.byte	0x04, 0x29
        /*003a*/ 	.short	(.L_4203 - .L_4202)


	//   ....[0]....
.L_4202:
        /*003c*/ 	.word	0xffffffff


	//   ....[1]....
        /*0040*/ 	.word	0xffffffff


	//   ....[2]....
        /*0044*/ 	.word	0xffffffff


	//   ....[3]....
        /*0048*/ 	.word	0xffffffff


	//   ....[4]....
        /*004c*/ 	.word	0xffffffff


	//   ....[5]....
        /*0050*/ 	.word	0xffffffff


	//   ....[6]....
        /*0054*/ 	.word	0xffffffff


	//   ....[7]....
        /*0058*/ 	.word	0xffffffff


	//   ....[8]....
        /*005c*/ 	.word	0xffffffff


	//   ....[9]....
        /*0060*/ 	.word	0xffffffff


	//   ....[10]....
        /*0064*/ 	.word	0xffffffff


	//   ....[11]....
        /*0068*/ 	.word	0xffffffff


	//   ....[12]....
        /*006c*/ 	.word	0xffffffff


	//   ....[13]....
        /*0070*/ 	.word	0xffffffff


	//   ....[14]....
        /*0074*/ 	.word	0xffffffff


	//   ....[15]....
        /*0078*/ 	.word	0xffffffff


	//   ....[16]....
        /*007c*/ 	.word	0xffffffff


	//   ....[17]....
        /*0080*/ 	.word	0xffffffff


	//   ....[18]....
        /*0084*/ 	.word	0xffffffff


	//   ....[19]....
        /*0088*/ 	.word	0xffffffff


	//----- nvinfo : EIATTR_COOP_GROUP_INSTR_OFFSETS
	.align		4
.L_4203:
        /*008c*/ 	.byte	0x04, 0x28
        /*008e*/ 	.short	(.L_4205 - .L_4204)


	//   ....[0]....
.L_4204:
        /*0090*/ 	.word	0x00000fa0


	//   ....[1]....
        /*0094*/ 	.word	0x00000fc0


	//   ....[2]....
        /*0098*/ 	.word	0x00000fe0


	//   ....[3]....
        /*009c*/ 	.word	0x00001000


	//   ....[4]....
        /*00a0*/ 	.word	0x00001020


	//   ....[5]....
        /*00a4*/ 	.word	0x00001040


	//   ....[6]....
        /*00a8*/ 	.word	0x00001060


	//   ....[7]....
        /*00ac*/ 	.word	0x00001080


	//   ....[8]....
        /*00b0*/ 	.word	0x000010a0


	//   ....[9]....
        /*00b4*/ 	.word	0x000010c0


	//   ....[10]....
        /*00b8*/ 	.word	0x00002320


	//   ....[11]....
        /*00bc*/ 	.word	0x000023a0


	//   ....[12]....
        /*00c0*/ 	.word	0x00002420


	//   ....[13]....
        /*00c4*/ 	.word	0x00002490


	//   ....[14]....
        /*00c8*/ 	.word	0x00002510


	//   ....[15]....
        /*00cc*/ 	.word	0x00002580


	//   ....[16]....
        /*00d0*/ 	.word	0x00002600


	//   ....[17]....
        /*00d4*/ 	.word	0x00002670


	//   ....[18]....
        /*00d8*/ 	.word	0x000026f0


	//   ....[19]....
        /*00dc*/ 	.word	0x00002760


	//----- nvinfo : EIATTR_EXIT_INSTR_OFFSETS
	.align		4
.L_4205:
        /*00e0*/ 	.byte	0x04, 0x1c
        /*00e2*/ 	.short	(.L_4207 - .L_4206)


	//   ....[0]....
.L_4206:
        /*00e4*/ 	.word	0x00002260


	//   ....[1]....
        /*00e8*/ 	.word	0x000022c0


	//----- nvinfo : EIATTR_MAX_THREADS
	.align		4
.L_4207:
        /*00ec*/ 	.byte	0x04, 0x05
        /*00ee*/ 	.short	(.L_4209 - .L_4208)
.L_4208:
        /*00f0*/ 	.word	0x00000080
        /*00f4*/ 	.word	0x00000001
        /*00f8*/ 	.word	0x00000001


	//----- nvinfo : EIATTR_CRS_STACK_SIZE
	.align		4
.L_4209:
        /*00fc*/ 	.byte	0x04, 0x1e
        /*00fe*/ 	.short	(.L_4211 - .L_4210)
.L_4210:
        /*0100*/ 	.word	0x00000000
.L_4211:


//--------------------- .nv.info._ZN10layer_norm13ln_bwd_kernelINS_13Kernel_traitsI6__halfffffjLj1536ELj1ELj1ELj4ELj16ENS_18Kernel_traits_baseILj1536ES2_ffffjLj128EEEEELb0ELb0ELb1ELb1EEEvNS_9BwdParamsE --------------------------
	.section	.nv.info._ZN10layer_norm13ln_bwd_kernelINS_13Kernel_traitsI6__halfffffjLj1536ELj1ELj1ELj4ELj16ENS_18Kernel_traits_baseILj1536ES2_ffffjLj128EEEEELb0ELb0ELb1ELb1EEEvNS_9BwdParamsE,"",@"SHT_CUDA_INFO"
	.sectionflags	@""
	.align	4


	//----- nvinfo : EIATTR_CUDA_API_VERSION
	.align		4
        /*0000*/ 	.byte	0x04, 0x37
        /*0002*/ 	.short	(.L_4213 - .L_4212)
.L_4212:
        /*0004*/ 	.word	0x00000082


	//----- nvinfo : EIATTR_SW2861232_WAR
	.align		4
.L_4213:
        /*0008*/ 	.byte	0x01, 0x35
	.zero		2


	//----- nvinfo : EIATTR_PARAM_CBANK
	.align		4
        /*000c*/ 	.byte	0x04, 0x0a
        /*000e*/ 	.short	(.L_4215 - .L_4214)
	.align		4
.L_4214:
        /*0010*/ 	.word	index@(.nv.constant0._ZN10layer_norm13ln_bwd_kernelINS_13Kernel_traitsI6__halfffffjLj1536ELj1ELj1ELj4ELj16ENS_18Kernel_traits_baseILj1536ES2_ffffjLj128EEEEELb0ELb0ELb1ELb1EEEvNS_9BwdParamsE)
        /*0014*/ 	.short	0x0160
        /*0016*/ 	.short	0x0128


	//----- nvinfo : EIATTR_CBANK_PARAM_SIZE
	.align		4
.L_4215:
        /*0018*/ 	.byte	0x03, 0x19
        /*001a*/ 	.short	0x0128


	//----- nvinfo : EIATTR_KPARAM_INFO
	.align		4
        /*001c*/ 	.byte	0x04, 0x17
        /*001e*/ 	.short	(.L_4217 - .L_4216)
.L_4216:
        /*0020*/ 	.word	0x00000000
        /*0024*/ 	.short	0x0000
        /*0026*/ 	.short	0x0000
        /*0028*/ 	.byte	0x00, 0xf0, 0xa1, 0x04


	//----- nvinfo : EIATTR_MAXREG_COUNT
	.align		4
.L_4217:
        /*002c*/ 	.byte	0x03, 0x1b
        /*002e*/ 	.short	0x00ff


	//----- nvinfo : EIATTR_NUM_BARRIERS
	.align		4
        /*0030*/ 	.byte	0x02, 0x4c
        /*0032*/ 	.byte	0x01
	.zero		1


	//----- nvinfo : EIATTR_MERCURY_ISA_VERSION
	.align		4
        /*0034*/ 	.byte	0x03, 0x5f
        /*0036*/ 	.short	0x0000


	//----- nvinfo : EIATTR_COOP_GROUP_MASK_REGIDS
	.align		4
        /*0038*/ 	.byte	0x04, 0x29
        /*003a*/ 	.short	(.L_4219 - .L_4218)


	//   ....[0]....
.L_4218:
        /*003c*/ 	.word	0xffffffff


	//   ....[1]....
        /*0040*/ 	.word	0xffffffff


	//   ....[2]....
        /*0044*/ 	.word	0xffffffff


	//   ....[3]....
        /*0048*/ 	.word	0xffffffff


	//   ....[4]....
        /*004c*/ 	.word	0xffffffff


	//   ....[5]....
        /*0050*/ 	.word	0xffffffff


	//   ....[6]....
        /*0054*/ 	.word	0xffffffff


	//   ....[7]....
        /*0058*/ 	.word	0xffffffff


	//   ....[8]....
        /*005c*/ 	.word	0xffffffff


	//   ....[9]....
        /*0060*/ 	.word	0xffffffff


	//   ....[10]....
        /*0064*/ 	.word	0xffffffff


	//   ....[11]....
        /*0068*/ 	.word	0xffffffff


	//   ....[12]....
        /*006c*/ 	.word	0xffffffff


	//   ....[13]....
        /*0070*/ 	.word	0xffffffff


	//   ....[14]....
        /*0074*/ 	.word	0xffffffff


	//   ....[15]....
        /*0078*/ 	.word	0xffffffff


	//   ....[16]....
        /*007c*/ 	.word	0xffffffff


	//   ....[17]....
        /*0080*/ 	.word	0xffffffff


	//   ....[18]....
        /*0084*/ 	.word	0xffffffff


	//   ....[19]....
        /*0088*/ 	.word	0xffffffff


	//----- nvinfo : EIATTR_COOP_GROUP_INSTR_OFFSETS
	.align		4
.L_4219:
        /*008c*/ 	.byte	0x04, 0x28
        /*008e*/ 	.short	(.L_4221 - .L_4220)


	//   ....[0]....
.L_4220:
        /*0090*/ 	.word	0x00000d10


	//   ....[1]....
        /*0094*/ 	.word	0x00000d30


	//   ....[2]....
        /*0098*/ 	.word	0x00000d50


	//   ....[3]....
        /*009c*/ 	.word	0x00000d70


	//   ....[4]....
        /*00a0*/ 	.word	0x00000d90


	//   ....[5]....
        /*00a4*/ 	.word	0x00000db0


	//   ....[6]....
        /*00a8*/ 	.word	0x00000dd0


	//   ....[7]....
        /*00ac*/ 	.word	0x00000df0


	//   ....[8]....
        /*00b0*/ 	.word	0x00000e10


	//   ....[9]....
        /*00b4*/ 	.word	0x00000e30


	//   ....[10]....
        /*00b8*/ 	.word	0x00001f30


	//   ....[11]....
        /*00bc*/ 	.word	0x00001fb0


	//   ....[12]....
        /*00c0*/ 	.word	0x00002030


	//   ....[13]....
        /*00c4*/ 	.word	0x000020a0


	//   ....[14]....
        /*00c8*/ 	.word	0x00002120


	//   ....[15]....
        /*00cc*/ 	.word	0x00002190


	//   ....[16]....
        /*00d0*/ 	.word	0x00002210


	//   ....[17]....
        /*00d4*/ 	.word	0x00002280


	//   ....[18]....
        /*00d8*/ 	.word	0x00002300


	//   ....[19]....
        /*00dc*/ 	.word	0x00002370


	//----- nvinfo : EIATTR_EXIT_INSTR_OFFSETS
	.align		4
.L_4221:
        /*00e0*/ 	.byte	0x04, 0x1c
        /*00e2*/ 	.short	(.L_4223 - .L_4222)


	//   ....[0]....
.L_4222:
        /*00e4*/ 	.word	0x00001ed0


	//----- nvinfo : EIATTR_MAX_THREADS
	.align		4
.L_4223:
        /*00e8*/ 	.byte	0x04, 0x05
        /*00ea*/ 	.short	(.L_4225 - .L_4224)
.L_4224:
        /*00ec*/ 	.word	0x00000080
        /*00f0*/ 	.word	0x00000001
        /*00f4*/ 	.word	0x00000001


	//----- nvinfo : EIATTR_CRS_STACK_SIZE
	.align		4
.L_4225:
        /*00f8*/ 	.byte	0x04, 0x1e
        /*00fa*/ 	.short	(.L_4227 - .L_4226)
.L_4226:
        /*00fc*/ 	.word	0x00000000
.L_4227:


//--------------------- .nv.info._ZN10layer_norm13ln_bwd_kernelINS_13Kernel_traitsI6__halfffffjLj1536ELj1ELj1ELj4ELj16ENS_18Kernel_traits_baseILj1536ES2_ffffjLj128EEEEELb0ELb1ELb0ELb0EEEvNS_9BwdParamsE --------------------------
	.section	.nv.info._ZN10layer_norm13ln_bwd_kernelINS_13Kernel_traitsI6__halfffffjLj1536ELj1ELj1ELj4ELj16ENS_18Kernel_traits_baseILj1536ES2_ffffjLj128EEEEELb0ELb1ELb0ELb0EEEvNS_9BwdParamsE,"",@"SHT_CUDA_INFO"
	.sectionflags	@""
	.align	4


	//----- nvinfo : EIATTR_CUDA_API_VERSION
	.align		4
        /*0000*/ 	.byte	0x04, 0x37
        /*0002*/ 	.short	(.L_4229 - .L_4228)
.L_4228:
        /*0004*/ 	.word	0x00000082


	//----- nvinfo : EIATTR_SW2861232_WAR
	.align		4
.L_4229:
        /*0008*/ 	.byte	0x01, 0x35
	.zero		2


	//----- nvinfo : EIATTR_PARAM_CBANK
	.align		4
        /*000c*/ 	.byte	0x04, 0x0a
        /*000e*/ 	.short	(.L_4231 - .L_4230)
	.align		4
.L_4230:
        /*0010*/ 	.word	index@(.nv.constant0._ZN10layer_norm13ln_bwd_kernelINS_13Kernel_traitsI6__halfffffjLj1536ELj1ELj1ELj4ELj16ENS_18Kernel_traits_baseILj1536ES2_ffffjLj128EEEEELb0ELb1ELb0ELb0EEEvNS_9BwdParamsE)
        /*0014*/ 	.short	0x0160
        /*0016*/ 	.short	0x0128


	//----- nvinfo : EIATTR_CBANK_PARAM_SIZE
	.align		4
.L_4231:
        /*0018*/ 	.byte	0x03, 0x19
        /*001a*/ 	.short	0x0128


	//----- nvinfo : EIATTR_KPARAM_INFO
	.align		4
        /*001c*/ 	.byte	0x04, 0x17
        /*001e*/ 	.short	(.L_4233 - .L_4232)
.L_4232:
        /*0020*/ 	.word	0x00000000
        /*0024*/ 	.short	0x0000
        /*0026*/ 	.short	0x0000
        /*0028*/ 	.byte	0x00, 0xf0, 0xa1, 0x04


	//----- nvinfo : EIATTR_MAXREG_COUNT
	.align		4
.L_4233:
        /*002c*/ 	.byte	0x03, 0x1b
        /*002e*/ 	.short	0x00ff


	//----- nvinfo : EIATTR_NUM_BARRIERS
	.align		4
        /*0030*/ 	.byte	0x02, 0x4c
        /*0032*/ 	.byte	0x01
	.zero		1


	//----- nvinfo : EIATTR_MERCURY_ISA_VERSION
	.align		4
        /*0034*/ 	.byte	0x03, 0x5f
        /*0036*/ 	.short	0x0000


	//----- nvinfo : EIATTR_COOP_GROUP_MASK_REGIDS
	.align		4
        /*0038*/ 	.byte	0x04, 0x29
        /*003a*/ 	.short	(.L_4235 - .L_4234)


	//   ....[0]....
.L_4234:
        /*003c*/ 	.word	0xffffffff


	//   ....[1]....
        /*0040*/ 	.word	0xffffffff


	//   ....[2]....
        /*0044*/ 	.word	0xffffffff


	//   ....[3]....
        /*0048*/ 	.word	0xffffffff


	//   ....[4]....
        /*004c*/ 	.word	0xffffffff


	//   ....[5]....
        /*0050*/ 	.word	0xffffffff


	//   ....[6]....
        /*0054*/ 	.word	0xffffffff


	//   ....[7]....
        /*0058*/ 	.word	0xffffffff


	//   ....[8]....
        /*005c*/ 	.word	0xffffffff


	//   ....[9]....
        /*0060*/ 	.word	0xffffffff


	//   ....[10]....
        /*0064*/ 	.word	0xffffffff


	//   ....[11]....
        /*0068*/ 	.word	0xffffffff


	//   ....[12]....
        /*006c*/ 	.word	0xffffffff


	//   ....[13]....
        /*0070*/ 	.word	0xffffffff


	//   ....[14]....
        /*0074*/ 	.word	0xffffffff


	//   ....[15]....
        /*0078*/ 	.word	0xffffffff


	//   ....[16]....
        /*007c*/ 	.word	0xffffffff


	//   ....[17]....
        /*0080*/ 	.word	0xffffffff


	//   ....[18]....
        /*0084*/ 	.word	0xffffffff


	//   ....[19]....
        /*0088*/ 	.word	0xffffffff


	//----- nvinfo : EIATTR_COOP_GROUP_INSTR_OFFSETS
	.align		4
.L_4235:
        /*008c*/ 	.byte	0x04, 0x28
        /*008e*/ 	.short	(.L_4237 - .L_4236)


	//   ....[0]....
.L_4236:
        /*0090*/ 	.word	0x00000fe0


	//   ....[1]....
        /*0094*/ 	.word	0x00001000


	//   ....[2]....
        /*0098*/ 	.word	0x00001020


	//   ....[3]....
        /*009c*/ 	.word	0x00001040


	//   ....[4]....
        /*00a0*/ 	.word	0x00001060


	//   ....[5]....
        /*00a4*/ 	.word	0x00001080


	//   ....[6]....
        /*00a8*/ 	.word	0x000010a0


	//   ....[7]....
        /*00ac*/ 	.word	0x000010c0


	//   ....[8]....
        /*00b0*/ 	.word	0x000010e0


	//   ....[9]....
        /*00b4*/ 	.word	0x00001100


	//   ....[10]....
        /*00b8*/ 	.word	0x00001ea0


	//   ....[11]....
        /*00bc*/ 	.word	0x00001f20


	//   ....[12]....
        /*00c0*/ 	.word	0x00001fa0


	//   ....[13]....
        /*00c4*/ 	.word	0x00002010


	//   ....[14]....
        /*00c8*/ 	.word	0x00002090


	//   ....[15]....
        /*00cc*/ 	.word	0x00002100


	//   ....[16]....
        /*00d0*/ 	.word	0x00002180


	//   ....[17]....
        /*00d4*/ 	.word	0x000021f0


	//   ....[18]....
        /*00d8*/ 	.word	0x00002270


	//   ....[19]....
        /*00dc*/ 	.word	0x000022e0


	//----- nvinfo : EIATTR_EXIT_INSTR_OFFSETS
	.align		4
.L_4237:
        /*00e0*/ 	.byte	0x04, 0x1c
        /*00e2*/ 	.short	(.L_4239 - .L_4238)


	//   ....[0]....
.L_4238:
        /*00e4*/ 	.word	0x00001dc0


	//   ....[1]....
        /*00e8*/ 	.word	0x00001e40


	//----- nvinfo : EIATTR_MAX_THREADS
	.align		4
.L_4239:
        /*00ec*/ 	.byte	0x04, 0x05
        /*00ee*/ 	.short	(.L_4241 - .L_4240)
.L_4240:
        /*00f0*/ 	.word	0x00000080
        /*00f4*/ 	.word	0x00000001
        /*00f8*/ 	.word	0x00000001


	//----- nvinfo : EIATTR_CRS_STACK_SIZE
	.align		4
.L_4241:
        /*00fc*/ 	.byte	0x04, 0x1e
        /*00fe*/ 	.short	(.L_4243 - .L_4242)
.L_4242:
        /*0100*/ 	.word	0x00000000
.L_4243:


//--------------------- .nv.info._ZN10layer_norm13ln_bwd_kernelINS_13Kernel_traitsI6__halfffffjLj1536ELj1ELj1ELj4ELj16ENS_18Kernel_traits_baseILj1536ES2_ffffjLj128EEEEELb0ELb1ELb0ELb1EEEvNS_9BwdParamsE --------------------------
	.section	.nv.info._ZN10layer_norm13ln_bwd_kernelINS_13Kernel_traitsI6__halfffffjLj1536ELj1ELj1ELj4ELj16ENS_18Kernel_traits_baseILj1536ES2_ffffjLj128EEEEELb0ELb1ELb0ELb1EEEvNS_9BwdParamsE,"",@"SHT_CUDA_INFO"
	.sectionflags	@""
	.align	4


	//----- nvinfo : EIATTR_CUDA_API_VERSION
	.align		4
        /*0000*/ 	.byte	0x04, 0x37
        /*0002*/ 	.short	(.L_4245 - .L_4244)
.L_4244:
        /*0004*/ 	.word	0x00000082


	//----- nvinfo : EIATTR_SW2861232_WAR
	.align		4
.L_4245:
        /*0008*/ 	.byte	0x01, 0x35
	.zero		2


	//----- nvinfo : EIATTR_PARAM_CBANK
	.align		4
        /*000c*/ 	.byte	0x04, 0x0a
        /*000e*/ 	.short	(.L_4247 - .L_4246)
	.align		4
.L_4246:
        /*0010*/ 	.word	index@(.nv.constant0._ZN10layer_norm13ln_bwd_kernelINS_13Kernel_traitsI6__halfffffjLj1536ELj1ELj1ELj4ELj16ENS_18Kernel_traits_baseILj1536ES2_ffffjLj128EEEEELb0ELb1ELb0ELb1EEEvNS_9BwdParamsE)
        /*0014*/ 	.short	0x0160
        /*0016*/ 	.short	0x0128


	//----- nvinfo : EIATTR_CBANK_PARAM_SIZE
	.align		4
.L_4247:
        /*0018*/ 	.byte	0x03, 0x19
        /*001a*/ 	.short	0x0128


	//----- nvinfo : EIATTR_KPARAM_INFO
	.align		4
        /*001c*/ 	.byte	0x04, 0x17
        /*001e*/ 	.short	(.L_4249 - .L_4248)
.L_4248:
        /*0020*/ 	.word	0x00000000
        /*0024*/ 	.short	0x0000
        /*0026*/ 	.short	0x0000
        /*0028*/ 	.byte	0x00, 0xf0, 0xa1, 0x04


	//----- nvinfo : EIATTR_MAXREG_COUNT
	.align		4
.L_4249:
        /*002c*/ 	.byte	0x03, 0x1b
        /*002e*/ 	.short	0x00ff


	//----- nvinfo : EIATTR_NUM_BARRIERS
	.align		4
        /*0030*/ 	.byte	0x02, 0x4c
        /*0032*/ 	.byte	0x01
	.zero		1


	//----- nvinfo : EIATTR_MERCURY_ISA_VERSION
	.align		4
        /*0034*/ 	.byte	0x03, 0x5f
        /*0036*/ 	.short	0x0000


	//----- nvinfo : EIATTR_COOP_GROUP_MASK_REGIDS
	.align		4
        /*0038*/ 	.byte	0x04, 0x29
        /*003a*/ 	.short	(.L_4251 - .L_4250)


	//   ....[0]....
.L_4250:
        /*003c*/ 	.word	0xffffffff


	//   ....[1]....
        /*0040*/ 	.word	0xffffffff


	//   ....[2]....
        /*0044*/ 	.word	0xffffffff


	//   ....[3]....
        /*0048*/ 	.word	0xffffffff


	//   ....[4]....
        /*004c*/ 	.word	0xffffffff


	//   ....[5]....
        /*0050*/ 	.word	0xffffffff


	//   ....[6]....
        /*0054*/ 	.word	0xffffffff


	//   ....[7]....
        /*0058*/ 	.word	0xffffffff


	//   ....[8]....
        /*005c*/ 	.word	0xffffffff


	//   ....[9]....
        /*0060*/ 	.word	0xffffffff


	//   ....[10]....
        /*0064*/ 	.word	0xffffffff


	//   ....[11]....
        /*0068*/ 	.word	0xffffffff


	//   ....[12]....
        /*006c*/ 	.word	0xffffffff


	//   ....[13]....
        /*0070*/ 	.word	0xffffffff


	//   ....[14]....
        /*0074*/ 	.word	0xffffffff


	//   ....[15]....
        /*0078*/ 	.word	0xffffffff


	//   ....[16]....
        /*007c*/ 	.word	0xffffffff


	//   ....[17]....
        /*0080*/ 	.word	0xffffffff


	//   ....[18]....
        /*0084*/ 	.word	0xffffffff


	//   ....[19]....
        /*0088*/ 	.word	0xffffffff


	//----- nvinfo : EIATTR_COOP_GROUP_INSTR_OFFSETS
	.align		4
.L_4251:
        /*008c*/ 	.byte	0x04, 0x28
        /*008e*/ 	.short	(.L_4253 - .L_4252)


	//   ....[0]....
.L_4252:
        /*0090*/ 	.word	0x00000e00


	//   ....[1]....
        /*0094*/ 	.word	0x00000e20


	//   ....[2]....
        /*0098*/ 	.word	0x00000e40


	//   ....[3]....
        /*009c*/ 	.word	0x00000e60


	//   ....[4]....
        /*00a0*/ 	.word	0x00000e80


	//   ....[5]....
        /*00a4*/ 	.word	0x00000ea0


	//   ....[6]....
        /*00a8*/ 	.word	0x00000ec0


	//   ....[7]....
        /*00ac*/ 	.word	0x00000ee0


	//   ....[8]....
        /*00b0*/ 	.word	0x00000f00


	//   ....[9]....
        /*00b4*/ 	.word	0x00000f20


	//   ....[10]....
        /*00b8*/ 	.word	0x00001ce0


	//   ....[11]....
        /*00bc*/ 	.word	0x00001d60


	//   ....[12]....
        /*00c0*/ 	.word	0x00001de0


	//   ....[13]....
        /*00c4*/ 	.word	0x00001e50


	//   ....[14]....
        /*00c8*/ 	.word	0x00001ed0


	//   ....[15]....
        /*00cc*/ 	.word	0x00001f40


	//   ....[16]....
        /*00d0*/ 	.word	0x00001fc0


	//   ....[17]....
        /*00d4*/ 	.word	0x00002030


	//   ....[18]....
        /*00d8*/ 	.word	0x000020b0


	//   ....[19]....
        /*00dc*/ 	.word	0x00002120


	//----- nvinfo : EIATTR_EXIT_INSTR_OFFSETS
	.align		4
.L_4253:
        /*00e0*/ 	.byte	0x04, 0x1c
        /*00e2*/ 	.short	(.L_4255 - .L_4254)


	//   ....[0]....
.L_4254:
        /*00e4*/ 	.word	0x00001c80


	//----- nvinfo : EIATTR_MAX_THREADS
	.align		4
.L_4255:
        /*00e8*/ 	.byte	0x04, 0x05
        /*00ea*/ 	.short	(.L_4257 - .L_4256)
.L_4256:
        /*00ec*/ 	.word	0x00000080
        /*00f0*/ 	.word	0x00000001
        /*00f4*/ 	.word	0x00000001


	//----- nvinfo : EIATTR_CRS_STACK_SIZE
	.align		4
.L_4257:
        /*00f8*/ 	.byte	0x04, 0x1e
        /*00fa*/ 	.short	(.L_4259 - .L_4258)
.L_4258:
        /*00fc*/ 	.word	0x00000000
.L_4259:


//--------------------- .nv.info._ZN10layer_norm13ln_bwd_kernelINS_13Kernel_traitsI6__halfffffjLj1536ELj1ELj1ELj4ELj16ENS_18Kernel_traits_baseILj1536ES2_ffffjLj128EEEEELb0ELb1ELb1ELb0EEEvNS_9BwdParamsE --------------------------
	.section	.nv.info._ZN10layer_norm13ln_bwd_kernelINS_13Kernel_traitsI6__halfffffjLj1536ELj1ELj1ELj4ELj16ENS_18Kernel_traits_baseILj1536ES2_ffffjLj128EEEEELb0ELb1ELb1ELb0EEEvNS_9BwdParamsE,"",@"SHT_CUDA_INFO"
	.sectionflags	@""
	.align	4


	//----- nvinfo : EIATTR_CUDA_API_VERSION
	.align		4
        /*0000*/ 	.byte	0x04, 0x37
        /*0002*/ 	.short	(.L_4261 - .L_4260)
.L_4260:
        /*0004*/ 	.word	0x00000082


	//----- nvinfo : EIATTR_SW2861232_WAR
	.align		4
.L_4261:
        /*0008*/ 	.byte	0x01, 0x35
	.zero		2


	//----- nvinfo : EIATTR_PARAM_CBANK
	.align		4
        /*000c*/ 	.byte	0x04, 0x0a
        /*000e*/ 	.short	(.L_4263 - .L_4262)
	.align		4
.L_4262:
        /*0010*/ 	.word	index@(.nv.constant0._ZN10layer_norm13ln_bwd_kernelINS_13Kernel_traitsI6__halfffffjLj1536ELj1ELj1ELj4ELj16ENS_18Kernel_traits_baseILj1536ES2_ffffjLj128EEEEELb0ELb1ELb1ELb0EEEvNS_9BwdParamsE)
        /*0014*/ 	.short	0x0160
        /*0016*/ 	.short	0x0128


	//----- nvinfo : EIATTR_CBANK_PARAM_SIZE
	.align		4
.L_4263:
        /*0018*/ 	.byte	0x03, 0x19
        /*001a*/ 	.short	0x0128


	//----- nvinfo : EIATTR_KPARAM_INFO
	.align		4
        /*001c*/ 	.byte	0x04, 0x17
        /*001e*/ 	.short	(.L_4265 - .L_4264)
.L_4264:
        /*0020*/ 	.word	0x00000000
        /*0024*/ 	.short	0x0000
        /*0026*/ 	.short	0x0000
        /*0028*/ 	.byte	0x00, 0xf0, 0xa1, 0x04


	//----- nvinfo : EIATTR_MAXREG_COUNT
	.align		4
.L_4265:
        /*002c*/ 	.byte	0x03, 0x1b
        /*002e*/ 	.short	0x00ff


	//----- nvinfo : EIATTR_NUM_BARRIERS
	.align		4
        /*0030*/ 	.byte	0x02, 0x4c
        /*0032*/ 	.byte	0x01
	.zero		1


	//----- nvinfo : EIATTR_MERCURY_ISA_VERSION
	.align		4
        /*0034*/ 	.byte	0x03, 0x5f
        /*0036*/ 	.short	0x0000


	//----- nvinfo : EIATTR_COOP_GROUP_MASK_REGIDS
	.align		4
        /*0038*/ 	.byte	0x04, 0x29
        /*003a*/ 	.short	(.L_4267 - .L_4266)


	//   ....[0]....
.L_4266:
        /*003c*/ 	.word	0xffffffff


	//   ....[1]....
        /*0040*/ 	.word	0xffffffff


	//   ....[2]....
        /*0044*/ 	.word	0xffffffff


	//   ....[3]....
        /*0048*/ 	.word	0xffffffff


	//   ....[4]....
        /*004c*/ 	.word	0xffffffff


	//   ....[5]....
        /*0050*/ 	.word	0xffffffff


	//   ....[6]....
        /*0054*/ 	.word	0xffffffff


	//   ....[7]....
        /*0058*/ 	.word	0xffffffff


	//   ....[8]....
        /*005c*/ 	.word	0xffffffff


	//   ....[9]....
        /*0060*/ 	.word	0xffffffff


	//   ....[10]....
        /*0064*/ 	.word	0xffffffff


	//   ....[11]....
        /*0068*/ 	.word	0xffffffff


	//   ....[12]....
        /*006c*/ 	.word	0xffffffff


	//   ....[13]....
        /*0070*/ 	.word	0xffffffff


	//   ....[14]....
        /*0074*/ 	.word	0xffffffff


	//   ....[15]....
        /*0078*/ 	.word	0xffffffff


	//   ....[16]....
        /*007c*/ 	.word	0xffffffff


	//   ....[17]....
        /*0080*/ 	.word	0xffffffff


	//   ....[18]....
        /*0084*/ 	.word	0xffffffff


	//   ....[19]....
        /*0088*/ 	.word	0xffffffff


	//----- nvinfo : EIATTR_COOP_GROUP_INSTR_OFFSETS
	.align		4
.L_4267:
        /*008c*/ 	.byte	0x04, 0x28
        /*008e*/ 	.short	(.L_4269 - .L_4268)


	//   ....[0]....
.L_4268:
        /*0090*/ 	.word	0x000011b0


	//   ....[1]....
        /*0094*/ 	.word	0x000011d0


	//   ....[2]....
        /*0098*/ 	.word	0x000011f0


	//   ....[3]....
        /*009c*/ 	.word	0x00001210


	//   ....[4]....
        /*00a0*/ 	.word	0x00001230


	//   ....[5]....
        /*00a4*/ 	.word	0x00001250


	//   ....[6]....
        /*00a8*/ 	.word	0x00001270


	//   ....[7]....
        /*00ac*/ 	.word	0x00001290


	//   ....[8]....
        /*00b0*/ 	.word	0x000012b0


	//   ....[9]....
        /*00b4*/ 	.word	0x000012d0


	//   ....[10]....
        /*00b8*/ 	.word	0x00002720


	//   ....[11]....
        /*00bc*/ 	.word	0x000027a0


	//   ....[12]....
        /*00c0*/ 	.word	0x00002820


	//   ....[13]....
        /*00c4*/ 	.word	0x00002890


	//   ....[14]....
        /*00c8*/ 	.word	0x00002910


	//   ....[15]....
        /*00cc*/ 	.word	0x00002980


	//   ....[16]....
        /*00d0*/ 	.word	0x00002a00


	//   ....[17]....
        /*00d4*/ 	.word	0x00002a70


	//   ....[18]....
        /*00d8*/ 	.word	0x00002af0


	//   ....[19]....
        /*00dc*/ 	.word	0x00002b60


	//----- nvinfo : EIATTR_EXIT_INSTR_OFFSETS
	.align		4
.L_4269:
        /*00e0*/ 	.byte	0x04, 0x1c
        /*00e2*/ 	.short	(.L_4271 - .L_4270)


	//   ....[0]....
.L_4270:
        /*00e4*/ 	.word	0x00002640


	//   ....[1]....
        /*00e8*/ 	.word	0x000026c0


	//----- nvinfo : EIATTR_MAX_THREADS
	.align		4
.L_4271:
        /*00ec*/ 	.byte	0x04, 0x05
        /*00ee*/ 	.short	(.L_4273 - .L_4272)
.L_4272:
        /*00f0*/ 	.word	0x00000080
        /*00f4*/ 	.word	0x00000001
        /*00f8*/ 	.word	0x00000001


	//----- nvinfo : EIATTR_CRS_STACK_SIZE
	.align		4
.L_4273:
        /*00fc*/ 	.byte	0x04, 0x1e
        /*00fe*/ 	.short	(.L_4275 - .L_4274)
.L_4274:
        /*0100*/ 	.word	0x00000000
.L_4275:


//--------------------- .nv.info._ZN10layer_norm13ln_bwd_kernelINS_13Kernel_traitsI6__halfffffjLj1536ELj1ELj1ELj4ELj16ENS_18Kernel_traits_baseILj1536ES2_ffffjLj128EEEEELb0ELb1ELb1ELb1EEEvNS_9BwdParamsE --------------------------
	.section	.nv.info._ZN10layer_norm13ln_bwd_kernelINS_13Kernel_traitsI6__halfffffjLj1536ELj1ELj1ELj4ELj16ENS_18Kernel_traits_baseILj1536ES2_ffffjLj128EEEEELb0ELb1ELb1ELb1EEEvNS_9BwdParamsE,"",@"SHT_CUDA_INFO"
	.sectionflags	@""
	.align	4


	//----- nvinfo : EIATTR_CUDA_API_VERSION
	.align		4
        /*0000*/ 	.byte	0x04, 0x37
        /*0002*/ 	.short	(.L_4277 - .L_4276)
.L_4276:
        /*0004*/ 	.word	0x00000082


	//----- nvinfo : EIATTR_SW2861232_WAR
	.align		4
.L_4277:
        /*0008*/ 	.byte	0x01, 0x35
	.zero		2


	//----- nvinfo : EIATTR_PARAM_CBANK
	.align		4
        /*000c*/ 	.byte	0x04, 0x0a
        /*000e*/ 	.short	(.L_4279 - .L_4278)
	.align		4
.L_4278:
        /*0010*/ 	.word	index@(.nv.constant0._ZN10layer_norm13ln_bwd_kernelINS_13Kernel_traitsI6__halfffffjLj1536ELj1ELj1ELj4ELj16ENS_18Kernel_traits_baseILj1536ES2_ffffjLj128EEEEELb0ELb1ELb1ELb1EEEvNS_9BwdParamsE)
        /*0014*/ 	.short	0x0160
        /*0016*/ 	.short	0x0128


	//----- nvinfo : EIATTR_CBANK_PARAM_SIZE
	.align		4
.L_4279:
        /*0018*/ 	.byte	0x03, 0x19
        /*001a*/ 	.short	0x0128


	//----- nvinfo : EIATTR_KPARAM_INFO
	.align		4
        /*001c*/ 	.byte	0x04, 0x17
        /*001e*/ 	.short	(.L_4281 - .L_4280)
.L_4280:
        /*0020*/ 	.word	0x00000000
        /*0024*/ 	.short	0x0000
        /*0026*/ 	.short	0x0000
        /*0028*/ 	.byte	0x00, 0xf0, 0xa1, 0x04


	//----- nvinfo : EIATTR_MAXREG_COUNT
	.align		4
.L_4281:
        /*002c*/ 	.byte	0x03, 0x1b
        /*002e*/ 	.short	0x00ff


	//----- nvinfo : EIATTR_NUM_BARRIERS
	.align		4
        /*0030*/ 	.byte	0x02, 0x4c
        /*0032*/ 	.byte	0x01
	.zero		1


	//----- nvinfo : EIATTR_MERCURY_ISA_VERSION
	.align		4
        /*0034*/ 	.byte	0x03, 0x5f
        /*0036*/ 	.short	0x0000


	//----- nvinfo : EIATTR_COOP_GROUP_MASK_REGIDS
	.align		4
        /*0038*/ 	.byte	0x04, 0x29
        /*003a*/ 	.short	(.L_4283 - .L_4282)


	//   ....[0]....
.L_4282:
        /*003c*/ 	.word	0xffffffff


	//   ....[1]....
        /*0040*/ 	.word	0xffffffff


	//   ....[2]....
        /*0044*/ 	.word	0xffffffff


	//   ....[3]....
        /*0048*/ 	.word	0xffffffff


	//   ....[4]....
        /*004c*/ 	.word	0xffffffff


	//   ....[5]....
        /*0050*/ 	.word	0xffffffff


	//   ....[6]....
        /*0054*/ 	.word	0xffffffff


	//   ....[7]....
        /*0058*/ 	.word	0xffffffff


	//   ....[8]....
        /*005c*/ 	.word	0xffffffff


	//   ....[9]....
        /*0060*/ 	.word	0xffffffff


	//   ....[10]....
        /*0064*/ 	.word	0xffffffff


	//   ....[11]....
        /*0068*/ 	.word	0xffffffff


	//   ....[12]....
        /*006c*/ 	.word	0xffffffff


	//   ....[13]....
        /*0070*/ 	.word	0xffffffff


	//   ....[14]....
        /*0074*/ 	.word	0xffffffff


	//   ....[15]....
        /*0078*/ 	.word	0xffffffff


	//   ....[16]....
        /*007c*/ 	.word	0xffffffff


	//   ....[17]....
        /*0080*/ 	.word	0xffffffff


	//   ....[18]....
        /*0084*/ 	.word	0xffffffff


	//   ....[19]....
        /*0088*/ 	.word	0xffffffff


	//----- nvinfo : EIATTR_COOP_GROUP_INSTR_OFFSETS
	.align		4
.L_4283:
        /*008c*/ 	.byte	0x04, 0x28
        /*008e*/ 	.short	(.L_4285 - .L_4284)


	//   ....[0]....
.L_4284:
        /*0090*/ 	.word	0x00000f30


	//   ....[1]....
        /*0094*/ 	.word	0x00000f50


	//   ....[2]....
        /*0098*/ 	.word	0x00000f70


	//   ....[3]....
        /*009c*/ 	.word	0x00000f90


	//   ....[4]....
        /*00a0*/ 	.word	0x00000fb0


	//   ....[5]....
        /*00a4*/ 	.word	0x00000fd0


	//   ....[6]....
        /*00a8*/ 	.word	0x00000ff0


	//   ....[7]....
        /*00ac*/ 	.word	0x00001010


	//   ....[8]....
        /*00b0*/ 	.word	0x00001030


	//   ....[9]....
        /*00b4*/ 	.word	0x00001050


	//   ....[10]....
        /*00b8*/ 	.word	0x00002230


	//   ....[11]....
        /*00bc*/ 	.word	0x000022b0


	//   ....[12]....
        /*00c0*/ 	.word	0x00002330


	//   ....[13]....
        /*00c4*/ 	.word	0x000023a0


	//   ....[14]....
        /*00c8*/ 	.word	0x00002420


	//   ....[15]....
        /*00cc*/ 	.word	0x00002490


	//   ....[16]....
        /*00d0*/ 	.word	0x00002510


	//   ....[17]....
        /*00d4*/ 	.word	0x00002580


	//   ....[18]....
        /*00d8*/ 	.word	0x00002600


	//   ....[19]....
        /*00dc*/ 	.word	0x00002670


	//----- nvinfo : EIATTR_EXIT_INSTR_OFFSETS
	.align		4
.L_4285:
        /*00e0*/ 	.byte	0x04, 0x1c
        /*00e2*/ 	.short	(.L_4287 - .L_4286)


	//   ....[0]....
.L_4286:
        /*00e4*/ 	.word	0x000021d0


	//----- nvinfo : EIATTR_MAX_THREADS
	.align		4
.L_4287:
        /*00e8*/ 	.byte	0x04, 0x05
        /*00ea*/ 	.short	(.L_4289 - .L_4288)
.L_4288:
        /*00ec*/ 	.word	0x00000080
        /*00f0*/ 	.word	0x00000001
        /*00f4*/ 	.word	0x00000001


	//----- nvinfo : EIATTR_CRS_STACK_SIZE
	.align		4
.L_4289:
        /*00f8*/ 	.byte	0x04, 0x1e
        /*00fa*/ 	.short	(.L_4291 - .L_4290)
.L_4290:
        /*00fc*/ 	.word	0x00000000
.L_4291:


//--------------------- .nv.info._ZN10layer_norm13ln_bwd_kernelINS_13Kernel_traitsI6__halfffffjLj1536ELj1ELj1ELj4ELj16ENS_18Kernel_traits_baseILj1536ES2_ffffjLj128EEEEELb1ELb0ELb0ELb0EEEvNS_9BwdParamsE --------------------------
	.section	.nv.info._ZN10layer_norm13ln_bwd_kernelINS_13Kernel_traitsI6__halfffffjLj1536ELj1ELj1ELj4ELj16ENS_18Kernel_traits_baseILj1536ES2_ffffjLj128EEEEELb1ELb0ELb0ELb0EEEvNS_9BwdParamsE,"",@"SHT_CUDA_INFO"
	.sectionflags	@""
	.align	4


	//----- nvinfo : EIATTR_CUDA_API_VERSION
	.align		4
        /*0000*/ 	.byte	0x04, 0x37
        /*0002*/ 	.short	(.L_4293 - .L_4292)
.L_4292:
        /*0004*/ 	.word	0x00000082


	//----- nvinfo : EIATTR_SW2861232_WAR
	.align		4
.L_4293:
        /*0008*/ 	.byte	0x01, 0x35
	.zero		2


	//----- nvinfo : EIATTR_PARAM_CBANK
	.align		4
        /*000c*/ 	.byte	0x04, 0x0a
        /*000e*/ 	.short	(.L_4295 - .L_4294)
	.align		4
.L_4294:
        /*0010*/ 	.word	index@(.nv.constant0._ZN10layer_norm13ln_bwd_kernelINS_13Kernel_traitsI6__halfffffjLj1536ELj1ELj1ELj4ELj16ENS_18Kernel_traits_baseILj1536ES2_ffffjLj128EEEEELb1ELb0ELb0ELb0EEEvNS_9BwdParamsE)
        /*0014*/ 	.short	0x0160
        /*0016*/ 	.short	0x0128


	//----- nvinfo : EIATTR_CBANK_PARAM_SIZE
	.align		4
.L_4295:
        /*0018*/ 	.byte	0x03, 0x19
        /*001a*/ 	.short	0x0128


	//----- nvinfo : EIATTR_KPARAM_INFO
	.align		4
        /*001c*/ 	.byte	0x04, 0x17
        /*001e*/ 	.short	(.L_4297 - .L_4296)
.L_4296:
        /*0020*/ 	.word	0x00000000
        /*0024*/ 	.short	0x0000
        /*0026*/ 	.short	0x0000
        /*0028*/ 	.byte	0x00, 0xf0, 0xa1, 0x04


	//----- nvinfo : EIATTR_MAXREG_COUNT
	.align		4
.L_4297:
        /*002c*/ 	.byte	0x03, 0x1b
        /*002e*/ 	.short	0x00ff


	//----- nvinfo : EIATTR_NUM_BARRIERS
	.align		4
        /*0030*/ 	.byte	0x02, 0x4c
        /*0032*/ 	.byte	0x01
	.zero		1


	//----- nvinfo : EIATTR_MERCURY_ISA_VERSION
	.align		4
        /*0034*/ 	.byte	0x03, 0x5f
        /*0036*/ 	.short	0x0000


	//----- nvinfo : EIATTR_COOP_GROUP_MASK_REGIDS
	.align		4
        /*0038*/ 	.byte	0x04, 0x29
        /*003a*/ 	.short	(.L_4299 - .L_4298)


	//   ....[0]....
.L_4298:
        /*003c*/ 	.word	0xffffffff


	//   ....[1]....
        /*0040*/ 	.word	0xffffffff


	//   ....[2]....
        /*0044*/ 	.word	0xffffffff


	//   ....[3]....
        /*0048*/ 	.word	0xffffffff


	//   ....[4]....
        /*004c*/ 	.word	0xffffffff


	//   ....[5]....
        /*0050*/ 	.word	0xffffffff


	//   ....[6]....
        /*0054*/ 	.word	0xffffffff


	//   ....[7]....
        /*0058*/ 	.word	0xffffffff


	//   ....[8]....
        /*005c*/ 	.word	0xffffffff


	//   ....[9]....
        /*0060*/ 	.word	0xffffffff


	//   ....[10]....
        /*0064*/ 	.word	0xffffffff


	//   ....[11]....
        /*0068*/ 	.word	0xffffffff


	//   ....[12]....
        /*006c*/ 	.word	0xffffffff


	//   ....[13]....
        /*0070*/ 	.word	0xffffffff


	//   ....[14]....
        /*0074*/ 	.word	0xffffffff


	//   ....[15]....
        /*0078*/ 	.word	0xffffffff


	//   ....[16]....
        /*007c*/ 	.word	0xffffffff


	//   ....[17]....
        /*0080*/ 	.word	0xffffffff


	//   ....[18]....
        /*0084*/ 	.word	0xffffffff


	//   ....[19]....
        /*0088*/ 	.word	0xffffffff


	//----- nvinfo : EIATTR_COOP_GROUP_INSTR_OFFSETS
	.align		4
.L_4299:
        /*008c*/ 	.byte	0x04, 0x28
        /*008e*/ 	.short	(.L_4301 - .L_4300)


	//   ....[0]....
.L_4300:
        /*0090*/ 	.word	0x00000e80


	//   ....[1]....
        /*0094*/ 	.word	0x00000ea0


	//   ....[2]....
        /*0098*/ 	.word	0x00000ec0


	//   ....[3]....
        /*009c*/ 	.word	0x00000ee0


	//   ....[4]....
        /*00a0*/ 	.word	0x00000f00


	//   ....[5]....
        /*00a4*/ 	.word	0x00000f20


	//   ....[6]....
        /*00a8*/ 	.word	0x00000f40


	//   ....[7]....
        /*00ac*/ 	.word	0x00000f60


	//   ....[8]....
        /*00b0*/ 	.word	0x00000f80


	//   ....[9]....
        /*00b4*/ 	.word	0x00000fa0


	//   ....[10]....
        /*00b8*/ 	.word	0x00001c60


	//   ....[11]....
        /*00bc*/ 	.word	0x00001ce0


	//   ....[12]....
        /*00c0*/ 	.word	0x00001d60


	//   ....[13]....
        /*00c4*/ 	.word	0x00001dd0


	//   ....[14]....
        /*00c8*/ 	.word	0x00001e50


	//   ....[15]....
        /*00cc*/ 	.word	0x00001ec0


	//   ....[16]....
        /*00d0*/ 	.word	0x00001f40


	//   ....[17]....
        /*00d4*/ 	.word	0x00001fb0


	//   ....[18]....
        /*00d8*/ 	.word	0x00002030


	//   ....[19]....
        /*00dc*/ 	.word	0x000020a0


	//----- nvinfo : EIATTR_EXIT_INSTR_OFFSETS
	.align		4
.L_4301:
        /*00e0*/ 	.byte	0x04, 0x1c
        /*00e2*/ 	.short	(.L_4303 - .L_4302)


	//   ....[0]....
.L_4302:
        /*00e4*/ 	.word	0x00001ba0


	//   ....[1]....
        /*00e8*/ 	.word	0x00001c00


	//----- nvinfo : EIATTR_MAX_THREADS
	.align		4
.L_4303:
        /*00ec*/ 	.byte	0x04, 0x05
        /*00ee*/ 	.short	(.L_4305 - .L_4304)
.L_4304:
        /*00f0*/ 	.word	0x00000080
        /*00f4*/ 	.word	0x00000001
        /*00f8*/ 	.word	0x00000001


	//----- nvinfo : EIATTR_CRS_STACK_SIZE
	.align		4
.L_4305:
        /*00fc*/ 	.byte	0x04, 0x1e
        /*00fe*/ 	.short	(.L_4307 - .L_4306)
.L_4306:
        /*0100*/ 	.word	0x00000000
.L_4307:


//--------------------- .nv.info._ZN10layer_norm13ln_bwd_kernelINS_13Kernel_traitsI6__halfffffjLj1536ELj1ELj1ELj4ELj16ENS_18Kernel_traits_baseILj1536ES2_ffffjLj128EEEEELb1ELb0ELb0ELb1EEEvNS_9BwdParamsE --------------------------
	.section	.nv.info._ZN10layer_norm13ln_bwd_kernelINS_13Kernel_traitsI6__halfffffjLj1536ELj1ELj1ELj4ELj16ENS_18Kernel_traits_baseILj1536ES2_ffffjLj128EEEEELb1ELb0ELb0ELb1EEEvNS_9BwdParamsE,"",@"SHT_CUDA_INFO"
	.sectionflags	@""
	.align	4


	//----- nvinfo : EIATTR_CUDA_API_VERSION
	.align		4
        /*0000*/ 	.byte	0x04, 0x37
        /*0002*/ 	.short	(.L_4309 - .L_4308)
.L_4308:
        /*0004*/ 	.word	0x00000082


	//----- nvinfo : EIATTR_SW2861232_WAR
	.align		4
.L_4309:
        /*0008*/ 	.byte	0x01, 0x35
	.zero		2


	//----- nvinfo : EIATTR_PARAM_CBANK
	.align		4
        /*000c*/ 	.byte	0x04, 0x0a
        /*000e*/ 	.short	(.L_4311 - .L_4310)
	.align		4
.L_4310:
        /*0010*/ 	.word	index@(.nv.constant0._ZN10layer_norm13ln_bwd_kernelINS_13Kernel_traitsI6__halfffffjLj1536ELj1ELj1ELj4ELj16ENS_18Kernel_traits_baseILj1536ES2_ffffjLj128EEEEELb1ELb0ELb0ELb1EEEvNS_9BwdParamsE)
        /*0014*/ 	.short	0x0160
        /*0016*/ 	.short	0x0128


	//----- nvinfo : EIATTR_CBANK_PARAM_SIZE
	.align		4
.L_4311:
        /*0018*/ 	.byte	0x03, 0x19
        /*001a*/ 	.short	0x0128


	//----- nvinfo : EIATTR_KPARAM_INFO
	.align		4
        /*001c*/ 	.byte	0x04, 0x17
        /*001e*/ 	.short	(.L_4313 - .L_4312)
.L_4312:
        /*0020*/ 	.word	0x00000000
        /*0024*/ 	.short	0x0000
        /*0026*/ 	.short	0x0000
        /*0028*/ 	.byte	0x00, 0xf0, 0xa1, 0x04


	//----- nvinfo : EIATTR_MAXREG_COUNT
	.align		4
.L_4313:
        /*002c*/ 	.byte	0x03, 0x1b
        /*002e*/ 	.short	0x00ff


	//----- nvinfo : EIATTR_NUM_BARRIERS
	.align		4
        /*0030*/ 	.byte	0x02, 0x4c
        /*0032*/ 	.byte	0x01
	.zero		1


	//----- nvinfo : EIATTR_MERCURY_ISA_VERSION
	.align		4
        /*0034*/ 	.byte	0x03, 0x5f
        /*0036*/ 	.short	0x0000


	//----- nvinfo : EIATTR_COOP_GROUP_MASK_REGIDS
	.align		4
        /*0038*/ 	.byte	0x04, 0x29
        /*003a*/ 	.short	(.L_4315 - .L_4314)


	//   ....[0]....
.L_4314:
        /*003c*/ 	.word	0xffffffff


	//   ....[1]....
        /*0040*/ 	.word	0xffffffff


	//   ....[2]....
        /*0044*/ 	.word	0xffffffff


	//   ....[3]....
        /*0048*/ 	.word	0xffffffff


	//   ....[4]....
        /*004c*/ 	.word	0xffffffff


	//   ....[5]....
        /*0050*/ 	.word	0xffffffff


	//   ....[6]....
        /*0054*/ 	.word	0xffffffff


	//   ....[7]....
        /*0058*/ 	.word	0xffffffff


	//   ....[8]....
        /*005c*/ 	.word	0xffffffff


	//   ....[9]....
        /*0060*/ 	.word	0xffffffff


	//   ....[10]....
        /*0064*/ 	.word	0xffffffff


	//   ....[11]....
        /*0068*/ 	.word	0xffffffff


	//   ....[12]....
        /*006c*/ 	.word	0xffffffff


	//   ....[13]....
        /*0070*/ 	.word	0xffffffff


	//   ....[14]....
        /*0074*/ 	.word	0xffffffff


	//   ....[15]....
        /*0078*/ 	.word	0xffffffff


	//   ....[16]....
        /*007c*/ 	.word	0xffffffff


	//   ....[17]....
        /*0080*/ 	.word	0xffffffff


	//   ....[18]....
        /*0084*/ 	.word	0xffffffff


	//   ....[19]....
        /*0088*/ 	.word	0xffffffff


	//----- nvinfo : EIATTR_COOP_GROUP_INSTR_OFFSETS
	.align		4
.L_4315:
        /*008c*/ 	.byte	0x04, 0x28
        /*008e*/ 	.short	(.L_4317 - .L_4316)


	//   ....[0]....
.L_4316:
        /*0090*/ 	.word	0x00000d00


	//   ....[1]....
        /*0094*/ 	.word	0x00000d20


	//   ....[2]....
        /*0098*/ 	.word	0x00000d40


	//   ....[3]....
        /*009c*/ 	.word	0x00000d60


	//   ....[4]....
        /*00a0*/ 	.word	0x00000d80


	//   ....[5]....
        /*00a4*/ 	.word	0x00000da0


	//   ....[6]....
        /*00a8*/ 	.word	0x00000dc0


	//   ....[7]....
        /*00ac*/ 	.word	0x00000de0


	//   ....[8]....
        /*00b0*/ 	.word	0x00000e00


	//   ....[9]....
        /*00b4*/ 	.word	0x00000e20


	//   ....[10]....
        /*00b8*/ 	.word	0x00001b80


	//   ....[11]....
        /*00bc*/ 	.word	0x00001c00


	//   ....[12]....
        /*00c0*/ 	.word	0x00001c80


	//   ....[13]....
        /*00c4*/ 	.word	0x00001cf0


	//   ....[14]....
        /*00c8*/ 	.word	0x00001d70


	//   ....[15]....
        /*00cc*/ 	.word	0x00001de0


	//   ....[16]....
        /*00d0*/ 	.word	0x00001e60


	//   ....[17]....
        /*00d4*/ 	.word	0x00001ed0


	//   ....[18]....
        /*00d8*/ 	.word	0x00001f50


	//   ....[19]....
        /*00dc*/ 	.word	0x00001fc0


	//----- nvinfo : EIATTR_EXIT_INSTR_OFFSETS
	.align		4
.L_4317:
        /*00e0*/ 	.byte	0x04, 0x1c
        /*00e2*/ 	.short	(.L_4319 - .L_4318)


	//   ....[0]....
.L_4318:
        /*00e4*/ 	.word	0x00001b20


	//----- nvinfo : EIATTR_MAX_THREADS
	.align		4
.L_4319:
        /*00e8*/ 	.byte	0x04, 0x05
        /*00ea*/ 	.short	(.L_4321 - .L_4320)
.L_4320:
        /*00ec*/ 	.word	0x00000080
        /*00f0*/ 	.word	0x00000001
        /*00f4*/ 	.word	0x00000001


	//----- nvinfo : EIATTR_CRS_STACK_SIZE
	.align		4
.L_4321:
        /*00f8*/ 	.byte	0x04, 0x1e
        /*00fa*/ 	.short	(.L_4323 - .L_4322)
.L_4322:
        /*00fc*/ 	.word	0x00000000
.L_4323:


//--------------------- .nv.info._ZN10layer_norm22ln_bwd_finalize_kernelINS_22Kernel_traits_finalizeILj1536E6__halfffffjLb0ELj1024ELj4ENS_18Kernel_traits_baseILj1536ES2_ffffjLj1024EEEEELb0ELb0EEEvNS_9BwdParamsE --------------------------
	.section	.nv.info._ZN10layer_norm22ln_bwd_finalize_kernelINS_22Kernel_traits_finalizeILj1536E6__halfffffjLb0ELj1024ELj4ENS_18Kernel_traits_baseILj1536ES2_ffffjLj1024EEEEELb0ELb0EEEvNS_9BwdParamsE,"",@"SHT_CUDA_INFO"
	.sectionflags	@""
	.align	4


	//----- nvinfo : EIATTR_CUDA_API_VERSION
	.align		4
        /*0000*/ 	.byte	0x04, 0x37
        /*0002*/ 	.short	(.L_4325 - .L_4324)
.L_4324:
        /*0004*/ 	.word	0x00000082


	//----- nvinfo : EIATTR_SW2861232_WAR
	.align		4
.L_4325:
        /*0008*/ 	.byte	0x01, 0x35
	.zero		2


	//----- nvinfo : EIATTR_PARAM_CBANK
	.align		4
        /*000c*/ 	.byte	0x04, 0x0a
        /*000e*/ 	.short	(.L_4327 - .L_4326)
	.align		4
.L_4326:
        /*0010*/ 	.word	index@(.nv.constant0._ZN10layer_norm22ln_bwd_finalize_kernelINS_22Kernel_traits_finalizeILj1536E6__halfffffjLb0ELj1024ELj4ENS_18Kernel_traits_baseILj1536ES2_ffffjLj1024EEEEELb0ELb0EEEvNS_9BwdParamsE)
        /*0014*/ 	.short	0x0160
        /*0016*/ 	.short	0x0128


	//----- nvinfo : EIATTR_CBANK_PARAM_SIZE
	.align		4
.L_4327:
        /*0018*/ 	.byte	0x03, 0x19
        /*001a*/ 	.short	0x0128


	//----- nvinfo : EIATTR_KPARAM_INFO
	.align		4
        /*001c*/ 	.byte	0x04, 0x17
        /*001e*/ 	.short	(.L_4329 - .L_4328)
.L_4328:
        /*0020*/ 	.word	0x00000000
        /*0024*/ 	.short	0x0000
        /*0026*/ 	.short	0x0000
        /*0028*/ 	.byte	0x00, 0xf0, 0xa1, 0x04


	//----- nvinfo : EIATTR_MAXREG_COUNT
	.align		4
.L_4329:
        /*002c*/ 	.byte	0x03, 0x1b
        /*002e*/ 	.short	0x0040


	//----- nvinfo : EIATTR_NUM_BARRIERS
	.align		4
        /*0030*/ 	.byte	0x02, 0x4c
        /*0032*/ 	.byte	0x01
	.zero		1


	//----- nvinfo : EIATTR_MERCURY_ISA_VERSION
	.align		4
        /*0034*/ 	.byte	0x03, 0x5f
        /*0036*/ 	.short	0x0000


	//----- nvinfo : EIATTR_COOP_GROUP_MASK_REGIDS
	.align		4
        /*0038*/ 	.byte	0x04, 0x29
        /*003a*/ 	.short	(.L_4331 - .L_4330)


	//   ....[0]....
.L_4330:
        /*003c*/ 	.word	0xffffffff


	//   ....[1]....
        /*0040*/ 	.word	0xffffffff


	//   ....[2]....
        /*0044*/ 	.word	0xffffffff


	//   ....[3]....
        /*0048*/ 	.word	0xffffffff


	//   ....[4]....
        /*004c*/ 	.word	0xffffffff


	//   ....[5]....
        /*0050*/ 	.word	0xffffffff


	//   ....[6]....
        /*0054*/ 	.word	0xffffffff


	//   ....[7]....
        /*0058*/ 	.word	0xffffffff


	//   ....[8]....
        /*005c*/ 	.word	0xffffffff


	//   ....[9]....
        /*0060*/ 	.word	0xffffffff


	//   ....[10]....
        /*0064*/ 	.word	0xffffffff


	//   ....[11]....
        /*0068*/ 	.word	0xffffffff


	//   ....[12]....
        /*006c*/ 	.word	0xffffffff


	//   ....[13]....
        /*0070*/ 	.word	0xffffffff


	//   ....[14]....
        /*0074*/ 	.word	0xffffffff


	//   ....[15]....
        /*0078*/ 	.word	0xffffffff


	//   ....[16]....
        /*007c*/ 	.word	0xffffffff


	//   ....[17]....
        /*0080*/ 	.word	0xffffffff


	//   ....[18]....
        /*0084*/ 	.word	0xffffffff


	//   ....[19]....
        /*0088*/ 	.word	0xffffffff


	//----- nvinfo : EIATTR_COOP_GROUP_INSTR_OFFSETS
	.align		4
.L_4331:
        /*008c*/ 	.byte	0x04, 0x28
        /*008e*/ 	.short	(.L_4333 - .L_4332)


	//   ....[0]....
.L_4332:
        /*0090*/ 	.word	0x00000820


	//   ....[1]....
        /*0094*/ 	.word	0x00000850


	//   ....[2]....
        /*0098*/ 	.word	0x00000860


	//   ....[3]....
        /*009c*/ 	.word	0x00000890


	//   ....[4]....
        /*00a0*/ 	.word	0x000008a0


	//   ....[5]....
        /*00a4*/ 	.word	0x000008d0


	//   ....[6]....
        /*00a8*/ 	.word	0x000008f0


	//   ....[7]....
        /*00ac*/ 	.word	0x00000900


	//   ....[8]....
        /*00b0*/ 	.word	0x00000930


	//   ....[9]....
        /*00b4*/ 	.word	0x00000940


	//   ....[10]....
        /*00b8*/ 	.word	0x00000b50


	//   ....[11]....
        /*00bc*/ 	.word	0x00000bc0


	//   ....[12]....
        /*00c0*/ 	.word	0x00000c20


	//   ....[13]....
        /*00c4*/ 	.word	0x00000c80


	//   ....[14]....
        /*00c8*/ 	.word	0x00000cf0


	//   ....[15]....
        /*00cc*/ 	.word	0x00000d60


	//   ....[16]....
        /*00d0*/ 	.word	0x00000dc0


	//   ....[17]....
        /*00d4*/ 	.word	0x00000e20


	//   ....[18]....
        /*00d8*/ 	.word	0x00000e80


	//   ....[19]....
        /*00dc*/ 	.word	0x00000ee0


	//----- nvinfo : EIATTR_EXIT_INSTR_OFFSETS
	.align		4
.L_4333:
        /*00e0*/ 	.byte	0x04, 0x1c
        /*00e2*/ 	.short	(.L_4335 - .L_4334)


	//   ....[0]....
.L_4334:
        /*00e4*/ 	.word	0x00000070


	//   ....[1]....
        /*00e8*/ 	.word	0x00000af0


	//----- nvinfo : EIATTR_MAX_THREADS
	.align		4
.L_4335:
        /*00ec*/ 	.byte	0x04, 0x05
        /*00ee*/ 	.short	(.L_4337 - .L_4336)
.L_4336:
        /*00f0*/ 	.word	0x00000400
        /*00f4*/ 	.word	0x00000001
        /*00f8*/ 	.word	0x00000001


	//----- nvinfo : EIATTR_CRS_STACK_SIZE
	.align		4
.L_4337:
        /*00fc*/ 	.byte	0x04, 0x1e
        /*00fe*/ 	.short	(.L_4339 - .L_4338)
.L_4338:
        /*0100*/ 	.word	0x00000000
.L_4339:


//--------------------- .nv.info._ZN10layer_norm13ln_bwd_kernelINS_13Kernel_traitsI6__halfffffjLj1536ELj1ELj1ELj4ELj16ENS_18Kernel_traits_baseILj1536ES2_ffffjLj128EEEEELb1ELb0ELb1ELb0EEEvNS_9BwdParamsE --------------------------
	.section	.nv.info._ZN10layer_norm13ln_bwd_kernelINS_13Kernel_traitsI6__halfffffjLj1536ELj1ELj1ELj4ELj16ENS_18Kernel_traits_baseILj1536ES2_ffffjLj128EEEEELb1ELb0ELb1ELb0EEEvNS_9BwdParamsE,"",@"SHT_CUDA_INFO"
	.sectionflags	@""
	.align	4


	//----- nvinfo : EIATTR_CUDA_API_VERSION
	.align		4
        /*0000*/ 	.byte	0x04, 0x37
        /*0002*/ 	.short	(.L_4341 - .L_4340)
.L_4340:
        /*0004*/ 	.word	0x00000082


	//----- nvinfo : EIATTR_SW2861232_WAR
	.align		4
.L_4341:
        /*0008*/ 	.byte	0x01, 0x35
	.zero		2


	//----- nvinfo : EIATTR_PARAM_CBANK
	.align		4
        /*000c*/ 	.byte	0x04, 0x0a
        /*000e*/ 	.short	(.L_4343 - .L_4342)
	.align		4
.L_4342:
        /*0010*/ 	.word	index@(.nv.constant0._ZN10layer_norm13ln_bwd_kernelINS_13Kernel_traitsI6__halfffffjLj1536ELj1ELj1ELj4ELj16ENS_18Kernel_traits_baseILj1536ES2_ffffjLj128EEEEELb1ELb0ELb1ELb0EEEvNS_9BwdParamsE)
        /*0014*/ 	.short	0x0160
        /*0016*/ 	.short	0x0128


	//----- nvinfo : EIATTR_CBANK_PARAM_SIZE
	.align		4
.L_4343:
        /*0018*/ 	.byte	0x03, 0x19
        /*001a*/ 	.short	0x0128


	//----- nvinfo : EIATTR_KPARAM_INFO
	.align		4
        /*001c*/ 	.byte	0x04, 0x17
        /*001e*/ 	.short	(.L_4345 - .L_4344)
.L_4344:
        /*0020*/ 	.word	0x00000000
        /*0024*/ 	.short	0x0000
        /*0026*/ 	.short	0x0000
        /*0028*/ 	.byte	0x00, 0xf0, 0xa1, 0x04


	//----- nvinfo : EIATTR_MAXREG_COUNT
	.align		4
.L_4345:
        /*002c*/ 	.byte	0x03, 0x1b
        /*002e*/ 	.short	0x00ff


	//----- nvinfo : EIATTR_NUM_BARRIERS
	.align		4
        /*0030*/ 	.byte	0x02, 0x4c
        /*0032*/ 	.byte	0x01
	.zero		1


	//----- nvinfo : EIATTR_MERCURY_ISA_VERSION
	.align		4
        /*0034*/ 	.byte	0x03, 0x5f
        /*0036*/ 	.short	0x0000


	//----- nvinfo : EIATTR_COOP_GROUP_MASK_REGIDS
	.align		4
        /*0038*/ 	.byte	0x04, 0x29
        /*003a*/ 	.short	(.L_4347 - .L_4346)


	//   ....[0]....
.L_4346:
        /*003c*/ 	.word	0xffffffff


	//   ....[1]....
        /*0040*/ 	.word	0xffffffff


	//   ....[2]....
        /*0044*/ 	.word	0xffffffff


	//   ....[3]....
        /*0048*/ 	.word	0xffffffff


	//   ....[4]....
        /*004c*/ 	.word	0xffffffff


	//   ....[5]....
        /*0050*/ 	.word	0xffffffff


	//   ....[6]....
        /*0054*/ 	.word	0xffffffff


	//   ....[7]....
        /*0058*/ 	.word	0xffffffff


	//   ....[8]....
        /*005c*/ 	.word	0xffffffff


	//   ....[9]....
        /*0060*/ 	.word	0xffffffff


	//   ....[10]....
        /*0064*/ 	.word	0xffffffff


	//   ....[11]....
        /*0068*/ 	.word	0xffffffff


	//   ....[12]....
        /*006c*/ 	.word	0xffffffff


	//   ....[13]....
        /*0070*/ 	.word	0xffffffff


	//   ....[14]....
        /*0074*/ 	.word	0xffffffff


	//   ....[15]....
        /*0078*/ 	.word	0xffffffff


	//   ....[16]....
        /*007c*/ 	.word	0xffffffff


	//   ....[17]....
        /*0080*/ 	.word	0xffffffff


	//   ....[18]....
        /*0084*/ 	.word	0xffffffff


	//   ....[19]....
        /*0088*/ 	.word	0xffffffff


	//----- nvinfo : EIATTR_COOP_GROUP_INSTR_OFFSETS
	.align		4
.L_4347:
        /*008c*/ 	.byte	0x04, 0x28
        /*008e*/ 	.short	(.L_4349 - .L_4348)


	//   ....[0]....
.L_4348:
        /*0090*/ 	.word	0x00001120


	//   ....[1]....
        /*0094*/ 	.word	0x00001140


	//   ....[2]....
        /*0098*/ 	.word	0x00001160


	//   ....[3]....
        /*009c*/ 	.word	0x00001180


	//   ....[4]....
        /*00a0*/ 	.word	0x000011a0


	//   ....[5]....
        /*00a4*/ 	.word	0x000011c0


	//   ....[6]....
        /*00a8*/ 	.word	0x000011e0


	//   ....[7]....
        /*00ac*/ 	.word	0x00001200


	//   ....[8]....
        /*00b0*/ 	.word	0x00001220


	//   ....[9]....
        /*00b4*/ 	.word	0x00001240


	//   ....[10]....
        /*00b8*/ 	.word	0x000025d0


	//   ....[11]....
        /*00bc*/ 	.word	0x00002650


	//   ....[12]....
        /*00c0*/ 	.word	0x000026d0


	//   ....[13]....
        /*00c4*/ 	.word	0x00002740


	//   ....[14]....
        /*00c8*/ 	.word	0x000027c0


	//   ....[15]....
        /*00cc*/ 	.word	0x00002830


	//   ....[16]....
        /*00d0*/ 	.word	0x000028b0


	//   ....[17]....
        /*00d4*/ 	.word	0x00002920


	//   ....[18]....
        /*00d8*/ 	.word	0x000029a0


	//   ....[19]....
        /*00dc*/ 	.word	0x00002a10


	//----- nvinfo : EIATTR_EXIT_INSTR_OFFSETS
	.align		4
.L_4349:
        /*00e0*/ 	.byte	0x04, 0x1c
        /*00e2*/ 	.short	(.L_4351 - .L_4350)


	//   ....[0]....
.L_4350:
        /*00e4*/ 	.word	0x00002510


	//   ....[1]....
        /*00e8*/ 	.word	0x00002570


	//----- nvinfo : EIATTR_MAX_THREADS
	.align		4
.L_4351:
        /*00ec*/ 	.byte	0x04, 0x05
        /*00ee*/ 	.short	(.L_4353 - .L_4352)
.L_4352:
        /*00f0*/ 	.word	0x00000080
        /*00f4*/ 	.word	0x00000001
        /*00f8*/ 	.word	0x00000001


	//----- nvinfo : EIATTR_CRS_STACK_SIZE
	.align		4
.L_4353:
        /*00fc*/ 	.byte	0x04, 0x1e
        /*00fe*/ 	.short	(.L_4355 - .L_4354)
.L_4354:
        /*0100*/ 	.word	0x00000000
.L_4355:


//--------------------- .nv.info._ZN10layer_norm22ln_bwd_finalize_kernelINS_22Kernel_traits_finalizeILj1536E6__halfffffjLb0ELj1024ELj4ENS_18Kernel_traits_baseILj1536ES2_ffffjLj1024EEEEELb0ELb1EEEvNS_9BwdParamsE --------------------------
	.section	.nv.info._ZN10layer_norm22ln_bwd_finalize_kernelINS_22Kernel_traits_finalizeILj1536E6__halfffffjLb0ELj1024ELj4ENS_18Kernel_traits_baseILj1536ES2_ffffjLj1024EEEEELb0ELb1EEEvNS_9BwdParamsE,"",@"SHT_CUDA_INFO"
	.sectionflags	@""
	.align	4


	//----- nvinfo : EIATTR_CUDA_API_VERSION
	.align		4
        /*0000*/ 	.byte	0x04, 0x37
        /*0002*/ 	.short	(.L_4357 - .L_4356)
.L_4356:
        /*0004*/ 	.word	0x00000082


	//----- nvinfo : EIATTR_SW2861232_WAR
	.align		4
.L_4357:
        /*0008*/ 	.byte	0x01, 0x35
	.zero		2


	//----- nvinfo : EIATTR_PARAM_CBANK
	.align		4
        /*000c*/ 	.byte	0x04, 0x0a
        /*000e*/ 	.short	(.L_4359 - .L_4358)
	.align		4
.L_4358:
        /*0010*/ 	.word	index@(.nv.constant0._ZN10layer_norm22ln_bwd_finalize_kernelINS_22Kernel_traits_finalizeILj1536E6__halfffffjLb0ELj1024ELj4ENS_18Kernel_traits_baseILj1536ES2_ffffjLj1024EEEEELb0ELb1EEEvNS_9BwdParamsE)
        /*0014*/ 	.short	0x0160
        /*0016*/ 	.short	0x0128


	//----- nvinfo : EIATTR_CBANK_PARAM_SIZE
	.align		4
.L_4359:
        /*0018*/ 	.byte	0x03, 0x19
        /*001a*/ 	.short	0x0128


	//----- nvinfo : EIATTR_KPARAM_INFO
	.align		4
        /*001c*/ 	.byte	0x04, 0x17
        /*001e*/ 	.short	(.L_4361 - .L_4360)
.L_4360:
        /*0020*/ 	.word	0x00000000
        /*0024*/ 	.short	0x0000
        /*0026*/ 	.short	0x0000
        /*0028*/ 	.byte	0x00, 0xf0, 0xa1, 0x04


	//----- nvinfo : EIATTR_MAXREG_COUNT
	.align		4
.L_4361:
        /*002c*/ 	.byte	0x03, 0x1b
        /*002e*/ 	.short	0x0040


	//----- nvinfo : EIATTR_NUM_BARRIERS
	.align		4
        /*0030*/ 	.byte	0x02, 0x4c
        /*0032*/ 	.byte	0x01
	.zero		1


	//----- nvinfo : EIATTR_MERCURY_ISA_VERSION
	.align		4
        /*0034*/ 	.byte	0x03, 0x5f
        /*0036*/ 	.short	0x0000


	//----- nvinfo : EIATTR_COOP_GROUP_MASK_REGIDS
	.align		4
        /*0038*/ 	.byte	0x04, 0x29
        /*003a*/ 	.short	(.L_4363 - .L_4362)


	//   ....[0]....
.L_4362:
        /*003c*/ 	.word	0xffffffff


	//   ....[1]....
        /*0040*/ 	.word	0xffffffff


	//   ....[2]....
        /*0044*/ 	.word	0xffffffff


	//   ....[3]....
        /*0048*/ 	.word	0xffffffff


	//   ....[4]....
        /*004c*/ 	.word	0xffffffff


	//   ....[5]....
        /*0050*/ 	.word	0xffffffff


	//   ....[6]....
        /*0054*/ 	.word	0xffffffff


	//   ....[7]....
        /*0058*/ 	.word	0xffffffff


	//   ....[8]....
        /*005c*/ 	.word	0xffffffff


	//   ....[9]....
        /*0060*/ 	.word	0xffffffff


	//   ....[10]....
        /*0064*/ 	.word	0xffffffff


	//   ....[11]....
        /*0068*/ 	.word	0xffffffff


	//   ....[12]....
        /*006c*/ 	.word	0xffffffff


	//   ....[13]....
        /*0070*/ 	.word	0xffffffff


	//   ....[14]....
        /*0074*/ 	.word	0xffffffff


	//   ....[15]....
        /*0078*/ 	.word	0xffffffff


	//   ....[16]....
        /*007c*/ 	.word	0xffffffff


	//   ....[17]....
        /*0080*/ 	.word	0xffffffff


	//   ....[18]....
        /*0084*/ 	.word	0xffffffff


	//   ....[19]....
        /*0088*/ 	.word	0xffffffff


	//----- nvinfo : EIATTR_COOP_GROUP_INSTR_OFFSETS
	.align		4
.L_4363:
        /*008c*/ 	.byte	0x04, 0x28
        /*008e*/ 	.short	(.L_4365 - .L_4364)


	//   ....[0]....
.L_4364:
        /*0090*/ 	.word	0x000007f0


	//   ....[1]....
        /*0094*/ 	.word	0x00000820


	//   ....[2]....
        /*0098*/ 	.word	0x00000840


	//   ....[3]....
        /*009c*/ 	.word	0x00000850


	//   ....[4]....
        /*00a0*/ 	.word	0x00000880


	//   ....[5]....
        /*00a4*/ 	.word	0x00000890


	//   ....[6]....
        /*00a8*/ 	.word	0x000008c0


	//   ....[7]....
        /*00ac*/ 	.word	0x000008d0


	//   ....[8]....
        /*00b0*/ 	.word	0x00000900


	//   ....[9]....
        /*00b4*/ 	.word	0x00000910


	//   ....[10]....
        /*00b8*/ 	.word	0x00000b00


	//   ....[11]....
        /*00bc*/ 	.word	0x00000b80


	//   ....[12]....
        /*00c0*/ 	.word	0x00000be0


	//   ....[13]....
        /*00c4*/ 	.word	0x00000c40


	//   ....[14]....
        /*00c8*/ 	.word	0x00000cb0


	//   ....[15]....
        /*00cc*/ 	.word	0x00000d20


	//   ....[16]....
        /*00d0*/ 	.word	0x00000d80


	//   ....[17]....
        /*00d4*/ 	.word	0x00000de0


	//   ....[18]....
        /*00d8*/ 	.word	0x00000e40


	//   ....[19]....
        /*00dc*/ 	.word	0x00000ea0


	//----- nvinfo : EIATTR_EXIT_INSTR_OFFSETS
	.align		4
.L_4365:
        /*00e0*/ 	.byte	0x04, 0x1c
        /*00e2*/ 	.short	(.L_4367 - .L_4366)


	//   ....[0]....
.L_4366:
        /*00e4*/ 	.word	0x00000070


	//   ....[1]....
        /*00e8*/ 	.word	0x00000aa0


	//----- nvinfo : EIATTR_MAX_THREADS
	.align		4
.L_4367:
        /*00ec*/ 	.byte	0x04, 0x05
        /*00ee*/ 	.short	(.L_4369 - .L_4368)
.L_4368:
        /*00f0*/ 	.word	0x00000400
        /*00f4*/ 	.word	0x00000001
        /*00f8*/ 	.word	0x00000001


	//----- nvinfo : EIATTR_CRS_STACK_SIZE
	.align		4
.L_4369:
        /*00fc*/ 	.byte	0x04, 0x1e
        /*00fe*/ 	.short	(.L_4371 - .L_4370)
.L_4370:
        /*0100*/ 	.word	0x00000000
.L_4371:


//--------------------- .nv.info._ZN10layer_norm13ln_bwd_kernelINS_13Kernel_traitsI6__halfffffjLj1536ELj1ELj1ELj4ELj16ENS_18Kernel_traits_baseILj1536ES2_ffffjLj128EEEEELb1ELb0ELb1ELb1EEEvNS_9BwdParamsE --------------------------
	.section	.nv.info._ZN10layer_norm13ln_bwd_kernelINS_13Kernel_traitsI6__halfffffjLj1536ELj1ELj1ELj4ELj16ENS_18Kernel_traits_baseILj1536ES2_ffffjLj128EEEEELb1ELb0ELb1ELb1EEEvNS_9BwdParamsE,"",@"SHT_CUDA_INFO"
	.sectionflags	@""
	.align	4


	//----- nvinfo : EIATTR_CUDA_API_VERSION
	.align		4
        /*0000*/ 	.byte	0x04, 0x37
        /*0002*/ 	.short	(.L_4373 - .L_4372)
.L_4372:
        /*0004*/ 	.word	0x00000082


	//----- nvinfo : EIATTR_SW2861232_WAR
	.align		4
.L_4373:
        /*0008*/ 	.byte	0x01, 0x35
	.zero		2


	//----- nvinfo : EIATTR_PARAM_CBANK
	.align		4
        /*000c*/ 	.byte	0x04, 0x0a
        /*000e*/ 	.short	(.L_4375 - .L_4374)
	.align		4
.L_4374:
        /*0010*/ 	.word	index@(.nv.constant0._ZN10layer_norm13ln_bwd_kernelINS_13Kernel_traitsI6__halfffffjLj1536ELj1ELj1ELj4ELj16ENS_18Kernel_traits_baseILj1536ES2_ffffjLj128EEEEELb1ELb0ELb1ELb1EEEvNS_9BwdParamsE)
        /*0014*/ 	.short	0x0160
        /*0016*/ 	.short	0x0128


	//----- nvinfo : EIATTR_CBANK_PARAM_SIZE
	.align		4
.L_4375:
        /*0018*/ 	.byte	0x03, 0x19
        /*001a*/ 	.short	0x0128


	//----- nvinfo : EIATTR_KPARAM_INFO
	.align		4
        /*001c*/ 	.byte	0x04, 0x17
        /*001e*/ 	.short	(.L_4377 - .L_4376)
.L_4376:
        /*0020*/ 	.word	0x00000000
        /*0024*/ 	.short	0x0000
        /*0026*/ 	.short	0x0000
        /*0028*/ 	.byte	0x00, 0xf0, 0xa1, 0x04


	//----- nvinfo : EIATTR_MAXREG_COUNT
	.align		4
.L_4377:
        /*002c*/ 	.byte	0x03, 0x1b
        /*002e*/ 	.short	0x00ff


	//----- nvinfo : EIATTR_NUM_BARRIERS
	.align		4
        /*0030*/ 	.byte	0x02, 0x4c
        /*0032*/ 	.byte	0x01
	.zero		1


	//----- nvinfo : EIATTR_MERCURY_ISA_VERSION
	.align		4
        /*0034*/ 	.byte	0x03, 0x5f
        /*0036*/ 	.short	0x0000


	//----- nvinfo : EIATTR_COOP_GROUP_MASK_REGIDS
	.align		4
        /*0038*/ 	.byte	0x04, 0x29
        /*003a*/ 	.short	(.L_4379 - .L_4378)


	//   ....[0]....
.L_4378:
        /*003c*/ 	.word	0xffffffff


	//   ....[1]....
        /*0040*/ 	.word	0xffffffff


	//   ....[2]....
        /*0044*/ 	.word	0xffffffff


	//   ....[3]....
        /*0048*/ 	.word	0xffffffff


	//   ....[4]....
        /*004c*/ 	.word	0xffffffff


	//   ....[5]....
        /*0050*/ 	.word	0xffffffff


	//   ....[6]....
        /*0054*/ 	.word	0xffffffff


	//   ....[7]....
        /*0058*/ 	.word	0xffffffff


	//   ....[8]....
        /*005c*/ 	.word	0xffffffff


	//   ....[9]....
        /*0060*/ 	.word	0xffffffff


	//   ....[10]....
        /*0064*/ 	.word	0xffffffff


	//   ....[11]....
        /*0068*/ 	.word	0xffffffff


	//   ....[12]....
        /*006c*/ 	.word	0xffffffff


	//   ....[13]....
        /*0070*/ 	.word	0xffffffff


	//   ....[14]....
        /*0074*/ 	.word	0xffffffff


	//   ....[15]....
        /*0078*/ 	.word	0xffffffff


	//   ....[16]....
        /*007c*/ 	.word	0xffffffff


	//   ....[17]....
        /*0080*/ 	.word	0xffffffff


	//   ....[18]....
        /*0084*/ 	.word	0xffffffff


	//   ....[19]....
        /*0088*/ 	.word	0xffffffff


	//----- nvinfo : EIATTR_COOP_GROUP_INSTR_OFFSETS
	.align		4
.L_4379:
        /*008c*/ 	.byte	0x04, 0x28
        /*008e*/ 	.short	(.L_4381 - .L_4380)


	//   ....[0]....
.L_4380:
        /*0090*/ 	.word	0x00000ec0


	//   ....[1]....
        /*0094*/ 	.word	0x00000ee0


	//   ....[2]....
        /*0098*/ 	.word	0x00000f00


	//   ....[3]....
        /*009c*/ 	.word	0x00000f20


	//   ....[4]....
        /*00a0*/ 	.word	0x00000f40


	//   ....[5]....
        /*00a4*/ 	.word	0x00000f60


	//   ....[6]....
        /*00a8*/ 	.word	0x00000f80


	//   ....[7]....
        /*00ac*/ 	.word	0x00000fa0


	//   ....[8]....
        /*00b0*/ 	.word	0x00000fc0


	//   ....[9]....
        /*00b4*/ 	.word	0x00000fe0


	//   ....[10]....
        /*00b8*/ 	.word	0x000021a0


	//   ....[11]....
        /*00bc*/ 	.word	0x00002220


	//   ....[12]....
        /*00c0*/ 	.word	0x000022a0


	//   ....[13]....
        /*00c4*/ 	.word	0x00002310


	//   ....[14]....
        /*00c8*/ 	.word	0x00002390


	//   ....[15]....
        /*00cc*/ 	.word	0x00002400


	//   ....[16]....
        /*00d0*/ 	.word	0x00002480


	//   ....[17]....
        /*00d4*/ 	.word	0x000024f0


	//   ....[18]....
        /*00d8*/ 	.word	0x00002570


	//   ....[19]....
        /*00dc*/ 	.word	0x000025e0


	//----- nvinfo : EIATTR_EXIT_INSTR_OFFSETS
	.align		4
.L_4381:
        /*00e0*/ 	.byte	0x04, 0x1c
        /*00e2*/ 	.short	(.L_4383 - .L_4382)


	//   ....[0]....
.L_4382:
        /*00e4*/ 	.word	0x00002140


	//----- nvinfo : EIATTR_MAX_THREADS
	.align		4
.L_4383:
        /*00e8*/ 	.byte	0x04, 0x05
        /*00ea*/ 	.short	(.L_4385 - .L_4384)
.L_4384:
        /*00ec*/ 	.word	0x00000080
        /*00f0*/ 	.word	0x00000001
        /*00f4*/ 	.word	0x00000001


	//----- nvinfo : EIATTR_CRS_STACK_SIZE
	.align		4
.L_4385:
        /*00f8*/ 	.byte	0x04, 0x1e
        /*00fa*/ 	.short	(.L_4387 - .L_4386)
.L_4386:
        /*00fc*/ 	.word	0x00000000
.L_4387:


//--------------------- .nv.info._ZN10layer_norm13ln_bwd_kernelINS_13Kernel_traitsI6__halfffffjLj1536ELj1ELj1ELj4ELj16ENS_18Kernel_traits_baseILj1536ES2_ffffjLj128EEEEELb1ELb1ELb0ELb0EEEvNS_9BwdParamsE --------------------------
	.section	.nv.info._ZN10layer_norm13ln_bwd_kernelINS_13Kernel_traitsI6__halfffffjLj1536ELj1ELj1ELj4ELj16ENS_18Kernel_traits_baseILj1536ES2_ffffjLj128EEEEELb1ELb1ELb0ELb0EEEvNS_9BwdParamsE,"",@"SHT_CUDA_INFO"
	.sectionflags	@""
	.align	4


	//----- nvinfo : EIATTR_CUDA_API_VERSION
	.align		4
        /*0000*/ 	.byte	0x04, 0x37
        /*0002*/ 	.short	(.L_4389 - .L_4388)
.L_4388:
        /*0004*/ 	.word	0x00000082


	//----- nvinfo : EIATTR_SW2861232_WAR
	.align		4
.L_4389:
        /*0008*/ 	.byte	0x01, 0x35
	.zero		2


	//----- nvinfo : EIATTR_PARAM_CBANK
	.align		4
        /*000c*/ 	.byte	0x04, 0x0a
        /*000e*/ 	.short	(.L_4391 - .L_4390)
	.align		4
.L_4390:
        /*0010*/ 	.word	index@(.nv.constant0._ZN10layer_norm13ln_bwd_kernelINS_13Kernel_traitsI6__halfffffjLj1536ELj1ELj1ELj4ELj16ENS_18Kernel_traits_baseILj1536ES2_ffffjLj128EEEEELb1ELb1ELb0ELb0EEEvNS_9BwdParamsE)
        /*0014*/ 	.short	0x0160
        /*0016*/ 	.short	0x0128


	//----- nvinfo : EIATTR_CBANK_PARAM_SIZE
	.align		4
.L_4391:
        /*0018*/ 	.byte	0x03, 0x19
        /*001a*/ 	.short	0x0128


	//----- nvinfo : EIATTR_KPARAM_INFO
	.align		4
        /*001c*/ 	.byte	0x04, 0x17
        /*001e*/ 	.short	(.L_4393 - .L_4392)
.L_4392:
        /*0020*/ 	.word	0x00000000
        /*0024*/ 	.short	0x0000
        /*0026*/ 	.short	0x0000
        /*0028*/ 	.byte	0x00, 0xf0, 0xa1, 0x04


	//----- nvinfo : EIATTR_MAXREG_COUNT
	.align		4
.L_4393:
        /*002c*/ 	.byte	0x03, 0x1b
        /*002e*/ 	.short	0x00ff


	//----- nvinfo : EIATTR_NUM_BARRIERS
	.align		4
        /*0030*/ 	.byte	0x02, 0x4c
        /*0032*/ 	.byte	0x01
	.zero		1


	//----- nvinfo : EIATTR_MERCURY_ISA_VERSION
	.align		4
        /*0034*/ 	.byte	0x03, 0x5f
        /*0036*/ 	.short	0x0000


	//----- nvinfo : EIATTR_COOP_GROUP_MASK_REGIDS
	.align		4
        /*0038*/ 	.byte	0x04, 0x29
        /*003a*/ 	.short	(.L_4395 - .L_4394)


	//   ....[0]....
.L_4394:
        /*003c*/ 	.word	0xffffffff


	//   ....[1]....
        /*0040*/ 	.word	0xffffffff


	//   ....[2]....
        /*0044*/ 	.word	0xffffffff


	//   ....[3]....
        /*0048*/ 	.word	0xffffffff


	//   ....[4]....
        /*004c*/ 	.word	0xffffffff


	//   ....[5]....
        /*0050*/ 	.word	0xffffffff


	//   ....[6]....
        /*0054*/ 	.word	0xffffffff


	//   ....[7]....
        /*0058*/ 	.word	0xffffffff


	//   ....[8]....
        /*005c*/ 	.word	0xffffffff


	//   ....[9]....
        /*0060*/ 	.word	0xffffffff


	//   ....[10]....
        /*0064*/ 	.word	0xffffffff


	//   ....[11]....
        /*0068*/ 	.word	0xffffffff


	//   ....[12]....
        /*006c*/ 	.word	0xffffffff


	//   ....[13]....
        /*0070*/ 	.word	0xffffffff


	//   ....[14]....
        /*0074*/ 	.word	0xffffffff


	//   ....[15]....
        /*0078*/ 	.word	0xffffffff


	//   ....[16]....
        /*007c*/ 	.word	0xffffffff


	//   ....[17]....
        /*0080*/ 	.word	0xffffffff


	//   ....[18]....
        /*0084*/ 	.word	0xffffffff


	//   ....[19]....
        /*0088*/ 	.word	0xffffffff


	//----- nvinfo : EIATTR_COOP_GROUP_INSTR_OFFSETS
	.align		4
.L_4395:
        /*008c*/ 	.byte	0x04, 0x28
        /*008e*/ 	.short	(.L_4397 - .L_4396)


	//   ....[0]....
.L_4396:
        /*0090*/ 	.word	0x000010b0


	//   ....[1]....
        /*0094*/ 	.word	0x000010d0


	//   ....[2]....
        /*0098*/ 	.word	0x000010f0


	//   ....[3]....
        /*009c*/ 	.word	0x00001110


	//   ....[4]....
        /*00a0*/ 	.word	0x00001130


	//   ....[5]....
        /*00a4*/ 	.word	0x00001150


	//   ....[6]....
        /*00a8*/ 	.word	0x00001170


	//   ....[7]....
        /*00ac*/ 	.word	0x00001190


	//   ....[8]....
        /*00b0*/ 	.word	0x000011b0


	//   ....[9]....
        /*00b4*/ 	.word	0x000011d0


	//   ....[10]....
        /*00b8*/ 	.word	0x000022e0


	//   ....[11]....
        /*00bc*/ 	.word	0x00002360


	//   ....[12]....
        /*00c0*/ 	.word	0x000023e0


	//   ....[13]....
        /*00c4*/ 	.word	0x00002450


	//   ....[14]....
        /*00c8*/ 	.word	0x000024d0


	//   ....[15]....
        /*00cc*/ 	.word	0x00002540


	//   ....[16]....
        /*00d0*/ 	.word	0x000025c0


	//   ....[17]....
        /*00d4*/ 	.word	0x00002630


	//   ....[18]....
        /*00d8*/ 	.word	0x000026b0


	//   ....[19]....
        /*00dc*/ 	.word	0x00002720


	//----- nvinfo : EIATTR_EXIT_INSTR_OFFSETS
	.align		4
.L_4397:
        /*00e0*/ 	.byte	0x04, 0x1c
        /*00e2*/ 	.short	(.L_4399 - .L_4398)


	//   ....[0]....
.L_4398:
        /*00e4*/ 	.word	0x00002200


	//   ....[1]....
        /*00e8*/ 	.word	0x00002280


	//----- nvinfo : EIATTR_MAX_THREADS
	.align		4
.L_4399:
        /*00ec*/ 	.byte	0x04, 0x05
        /*00ee*/ 	.short	(.L_4401 - .L_4400)
.L_4400:
        /*00f0*/ 	.word	0x00000080
        /*00f4*/ 	.word	0x00000001
        /*00f8*/ 	.word	0x00000001


	//----- nvinfo : EIATTR_CRS_STACK_SIZE
	.align		4
.L_4401:
        /*00fc*/ 	.byte	0x04, 0x1e
        /*00fe*/ 	.short	(.L_4403 - .L_4402)
.L_4402:
        /*0100*/ 	.word	0x00000000
.L_4403:


//--------------------- .nv.info._ZN10layer_norm13ln_bwd_kernelINS_13Kernel_traitsI6__halfffffjLj1536ELj1ELj1ELj4ELj16ENS_18Kernel_traits_baseILj1536ES2_ffffjLj128EEEEELb1ELb1ELb0ELb1EEEvNS_9BwdParamsE --------------------------
	.section	.nv.info._ZN10layer_norm13ln_bwd_kernelINS_13Kernel_traitsI6__halfffffjLj1536ELj1ELj1ELj4ELj16ENS_18Kernel_traits_baseILj1536ES2_ffffjLj128EEEEELb1ELb1ELb0ELb1EEEvNS_9BwdParamsE,"",@"SHT_CUDA_INFO"
	.sectionflags	@""
	.align	4


	//----- nvinfo : EIATTR_CUDA_API_VERSION
	.align		4
        /*0000*/ 	.byte	0x04, 0x37
        /*0002*/ 	.short	(.L_4405 - .L_4404)
.L_4404:
        /*0004*/ 	.word	0x00000082


	//----- nvinfo : EIATTR_SW2861232_WAR
	.align		4
.L_4405:
        /*0008*/ 	.byte	0x01, 0x35
	.zero		2


	//----- nvinfo : EIATTR_PARAM_CBANK
	.align		4
        /*000c*/ 	.byte	0x04, 0x0a
        /*000e*/ 	.short	(.L_4407 - .L_4406)
	.align		4
.L_4406:
        /*0010*/ 	.word	index@(.nv.constant0._ZN10layer_norm13ln_bwd_kernelINS_13Kernel_traitsI6__halfffffjLj1536ELj1ELj1ELj4ELj16ENS_18Kernel_traits_baseILj1536ES2_ffffjLj128EEEEELb1ELb1ELb0ELb1EEEvNS_9BwdParamsE)
        /*0014*/ 	.short	0x0160
        /*0016*/ 	.short	0x0128


	//----- nvinfo : EIATTR_CBANK_PARAM_SIZE
	.align		4
.L_4407:
        /*0018*/ 	.byte	0x03, 0x19
        /*001a*/ 	.short	0x0128


	//----- nvinfo : EIATTR_KPARAM_INFO
	.align		4
        /*001c*/ 	.byte	0x04, 0x17
        /*001e*/ 	.short	(.L_4409 - .L_4408)
.L_4408:
        /*0020*/ 	.word	0x00000000
        /*0024*/ 	.short	0x0000
        /*0026*/ 	.short	0x0000
        /*0028*/ 	.byte	0x00, 0xf0, 0xa1, 0x04


	//----- nvinfo : EIATTR_MAXREG_COUNT
	.align		4
.L_4409:
        /*002c*/ 	.byte	0x03, 0x1b
        /*002e*/ 	.short	0x00ff


	//----- nvinfo : EIATTR_NUM_BARRIERS
	.align		4
        /*0030*/ 	.byte	0x02, 0x4c
        /*0032*/ 	.byte	0x01
	.zero		1


	//----- nvinfo : EIATTR_MERCURY_ISA_VERSION
	.align		4
        /*0034*/ 	.byte	0x03, 0x5f
        /*0036*/ 	.short	0x0000


	//----- nvinfo : EIATTR_COOP_GROUP_MASK_REGIDS
	.align		4
        /*0038*/ 	.byte	0x04, 0x29
        /*003a*/ 	.short	(.L_4411 - .L_4410)


	//   ....[0]....
.L_4410:
        /*003c*/ 	.word	0xffffffff


	//   ....[1]....
        /*0040*/ 	.word	0xffffffff


	//   ....[2]....
        /*0044*/ 	.word	0xffffffff


	//   ....[3]....
        /*0048*/ 	.word	0xffffffff


	//   ....[4]....
        /*004c*/ 	.word	0xffffffff


	//   ....[5]....
        /*0050*/ 	.word	0xffffffff


	//   ....[6]....
        /*0054*/ 	.word	0xffffffff


	//   ....[7]....
        /*0058*/ 	.word	0xffffffff


	//   ....[8]....
        /*005c*/ 	.word	0xffffffff


	//   ....[9]....
        /*0060*/ 	.word	0xffffffff


	//   ....[10]....
        /*0064*/ 	.word	0xffffffff


	//   ....[11]....
        /*0068*/ 	.word	0xffffffff


	//   ....[12]....
        /*006c*/ 	.word	0xffffffff


	//   ....[13]....
        /*0070*/ 	.word	0xffffffff


	//   ....[14]....
        /*0074*/ 	.word	0xffffffff


	//   ....[15]....
        /*0078*/ 	.word	0xffffffff


	//   ....[16]....
        /*007c*/ 	.word	0xffffffff


	//   ....[17]....
        /*0080*/ 	.word	0xffffffff


	//   ....[18]....
        /*0084*/ 	.word	0xffffffff


	//   ....[19]....
        /*0088*/ 	.word	0xffffffff


	//----- nvinfo : EIATTR_COOP_GROUP_INSTR_OFFSETS
	.align		4
.L_4411:
        /*008c*/ 	.byte	0x04, 0x28
        /*008e*/ 	.short	(.L_4413 - .L_4412)


	//   ....[0]....
.L_4412:
        /*0090*/ 	.word	0x00000ea0


	//   ....[1]....
        /*0094*/ 	.word	0x00000ec0


	//   ....[2]....
        /*0098*/ 	.word	0x00000ee0


	//   ....[3]....
        /*009c*/ 	.word	0x00000f00


	//   ....[4]....
        /*00a0*/ 	.word	0x00000f20


	//   ....[5]....
        /*00a4*/ 	.word	0x00000f40


	//   ....[6]....
        /*00a8*/ 	.word	0x00000f60


	//   ....[7]....
        /*00ac*/ 	.word	0x00000f80


	//   ....[8]....
        /*00b0*/ 	.word	0x00000fb0


	//   ....[9]....
        /*00b4*/ 	.word	0x00000fc0


	//   ....[10]....
        /*00b8*/ 	.word	0x00002010


	//   ....[11]....
        /*00bc*/ 	.word	0x00002090


	//   ....[12]....
        /*00c0*/ 	.word	0x00002110


	//   ....[13]....
        /*00c4*/ 	.word	0x00002180


	//   ....[14]....
        /*00c8*/ 	.word	0x00002200


	//   ....[15]....
        /*00cc*/ 	.word	0x00002270


	//   ....[16]....
        /*00d0*/ 	.word	0x000022f0


	//   ....[17]....
        /*00d4*/ 	.word	0x00002360


	//   ....[18]....
        /*00d8*/ 	.word	0x000023e0


	//   ....[19]....
        /*00dc*/ 	.word	0x00002450


	//----- nvinfo : EIATTR_EXIT_INSTR_OFFSETS
	.align		4
.L_4413:
        /*00e0*/ 	.byte	0x04, 0x1c
        /*00e2*/ 	.short	(.L_4415 - .L_4414)


	//   ....[0]....
.L_4414:
        /*00e4*/ 	.word	0x00001fb0


	//----- nvinfo : EIATTR_MAX_THREADS
	.align		4
.L_4415:
        /*00e8*/ 	.byte	0x04, 0x05
        /*00ea*/ 	.short	(.L_4417 - .L_4416)
.L_4416:
        /*00ec*/ 	.word	0x00000080
        /*00f0*/ 	.word	0x00000001
        /*00f4*/ 	.word	0x00000001


	//----- nvinfo : EIATTR_CRS_STACK_SIZE
	.align		4
.L_4417:
        /*00f8*/ 	.byte	0x04, 0x1e
        /*00fa*/ 	.short	(.L_4419 - .L_4418)
.L_4418:
        /*00fc*/ 	.word	0x00000000
.L_4419:


//--------------------- .nv.info._ZN10layer_norm22ln_bwd_finalize_kernelINS_22Kernel_traits_finalizeILj1536E6__halfffffjLb1ELj1024ELj4ENS_18Kernel_traits_baseILj1536ES2_ffffjLj1024EEEEELb1ELb0EEEvNS_9BwdParamsE --------------------------
	.section	.nv.info._ZN10layer_norm22ln_bwd_finalize_kernelINS_22Kernel_traits_finalizeILj1536E6__halfffffjLb1ELj1024ELj4ENS_18Kernel_traits_baseILj1536ES2_ffffjLj1024EEEEELb1ELb0EEEvNS_9BwdParamsE,"",@"SHT_CUDA_INFO"
	.sectionflags	@""
	.align	4


	//----- nvinfo : EIATTR_CUDA_API_VERSION
	.align		4
        /*0000*/ 	.byte	0x04, 0x37
        /*0002*/ 	.short	(.L_4421 - .L_4420)
.L_4420:
        /*0004*/ 	.word	0x00000082


	//----- nvinfo : EIATTR_SW2861232_WAR
	.align		4
.L_4421:
        /*0008*/ 	.byte	0x01, 0x35
	.zero		2


	//----- nvinfo : EIATTR_PARAM_CBANK
	.align		4
        /*000c*/ 	.byte	0x04, 0x0a
        /*000e*/ 	.short	(.L_4423 - .L_4422)
	.align		4
.L_4422:
        /*0010*/ 	.word	index@(.nv.constant0._ZN10layer_norm22ln_bwd_finalize_kernelINS_22Kernel_traits_finalizeILj1536E6__halfffffjLb1ELj1024ELj4ENS_18Kernel_traits_baseILj1536ES2_ffffjLj1024EEEEELb1ELb0EEEvNS_9BwdParamsE)
        /*0014*/ 	.short	0x0160
        /*0016*/ 	.short	0x0128


	//----- nvinfo : EIATTR_CBANK_PARAM_SIZE
	.align		4
.L_4423:
        /*0018*/ 	.byte	0x03, 0x19
        /*001a*/ 	.short	0x0128


	//----- nvinfo : EIATTR_KPARAM_INFO
	.align		4
        /*001c*/ 	.byte	0x04, 0x17
        /*001e*/ 	.short	(.L_4425 - .L_4424)
.L_4424:
        /*0020*/ 	.word	0x00000000
        /*0024*/ 	.short	0x0000
        /*0026*/ 	.short	0x0000
        /*0028*/ 	.byte	0x00, 0xf0, 0xa1, 0x04


	//----- nvinfo : EIATTR_MAXREG_COUNT
	.align		4
.L_4425:
        /*002c*/ 	.byte	0x03, 0x1b
        /*002e*/ 	.short	0x0040


	//----- nvinfo : EIATTR_NUM_BARRIERS
	.align		4
        /*0030*/ 	.byte	0x02, 0x4c
        /*0032*/ 	.byte	0x01
	.zero		1


	//----- nvinfo : EIATTR_MERCURY_ISA_VERSION
	.align		4
        /*0034*/ 	.byte	0x03, 0x5f
        /*0036*/ 	.short	0x0000


	//----- nvinfo : EIATTR_COOP_GROUP_MASK_REGIDS
	.align		4
        /*0038*/ 	.byte	0x04, 0x29
        /*003a*/ 	.short	(.L_4427 - .L_4426)


	//   ....[0]....
.L_4426:
        /*003c*/ 	.word	0xffffffff


	//   ....[1]....
        /*0040*/ 	.word	0xffffffff


	//   ....[2]....
        /*0044*/ 	.word	0xffffffff


	//   ....[3]....
        /*0048*/ 	.word	0xffffffff


	//   ....[4]....
        /*004c*/ 	.word	0xffffffff


	//   ....[5]....
        /*0050*/ 	.word	0xffffffff


	//   ....[6]....
        /*0054*/ 	.word	0xffffffff


	//   ....[7]....
        /*0058*/ 	.word	0xffffffff


	//   ....[8]....
        /*005c*/ 	.word	0xffffffff


	//   ....[9]....
        /*0060*/ 	.word	0xffffffff


	//   ....[10]....
        /*0064*/ 	.word	0xffffffff


	//   ....[11]....
        /*0068*/ 	.word	0xffffffff


	//   ....[12]....
        /*006c*/ 	.word	0xffffffff


	//   ....[13]....
        /*0070*/ 	.word	0xffffffff


	//   ....[14]....
        /*0074*/ 	.word	0xffffffff


	//   ....[15]....
        /*0078*/ 	.word	0xffffffff


	//   ....[16]....
        /*007c*/ 	.word	0xffffffff


	//   ....[17]....
        /*0080*/ 	.word	0xffffffff


	//   ....[18]....
        /*0084*/ 	.word	0xffffffff


	//   ....[19]....
        /*0088*/ 	.word	0xffffffff


	//   ....[20]....
        /*008c*/ 	.word	0xffffffff


	//   ....[21]....
        /*0090*/ 	.word	0xffffffff


	//   ....[22]....
        /*0094*/ 	.word	0xffffffff


	//   ....[23]....
        /*0098*/ 	.word	0xffffffff


	//   ....[24]....
        /*009c*/ 	.word	0xffffffff


	//   ....[25]....
        /*00a0*/ 	.word	0xffffffff


	//   ....[26]....
        /*00a4*/ 	.word	0xffffffff


	//   ....[27]....
        /*00a8*/ 	.word	0xffffffff


	//   ....[28]....
        /*00ac*/ 	.word	0xffffffff


	//   ....[29]....
        /*00b0*/ 	.word	0xffffffff


	//----- nvinfo : EIATTR_COOP_GROUP_INSTR_OFFSETS
	.align		4
.L_4427:
        /*00b4*/ 	.byte	0x04, 0x28
        /*00b6*/ 	.short	(.L_4429 - .L_4428)


	//   ....[0]....
.L_4428:
        /*00b8*/ 	.word	0x000009d0


	//   ....[1]....
        /*00bc*/ 	.word	0x00000a00


	//   ....[2]....
        /*00c0*/ 	.word	0x00000a10


	//   ....[3]....
        /*00c4*/ 	.word	0x00000a30


	//   ....[4]....
        /*00c8*/ 	.word	0x00000a50


	//   ....[5]....
        /*00cc*/ 	.word	0x00000a60


	//   ....[6]....
        /*00d0*/ 	.word	0x00000a90


	//   ....[7]....
        /*00d4*/ 	.word	0x00000ab0


	//   ....[8]....
        /*00d8*/ 	.word	0x00000ac0


	//   ....[9]....
        /*00dc*/ 	.word	0x00000af0


	//   ....[10]....
        /*00e0*/ 	.word	0x00000b10


	//   ....[11]....
        /*00e4*/ 	.word	0x00000b20


	//   ....[12]....
        /*00e8*/ 	.word	0x00000b50


	//   ....[13]....
        /*00ec*/ 	.word	0x00000b70


	//   ....[14]....
        /*00f0*/ 	.word	0x00000b80


	//   ....[15]....
        /*00f4*/ 	.word	0x00000e20


	//   ....[16]....
        /*00f8*/ 	.word	0x00000e80


	//   ....[17]....
        /*00fc*/ 	.word	0x00000ee0


	//   ....[18]....
        /*0100*/ 	.word	0x00000f40


	//   ....[19]....
        /*0104*/ 	.word	0x00000fb0


	//   ....[20]....
        /*0108*/ 	.word	0x00001020


	//   ....[21]....
        /*010c*/ 	.word	0x00001080


	//   ....[22]....
        /*0110*/ 	.word	0x000010e0


	//   ....[23]....
        /*0114*/ 	.word	0x00001140


	//   ....[24]....
        /*0118*/ 	.word	0x000011b0


	//   ....[25]....
        /*011c*/ 	.word	0x00001220


	//   ....[26]....
        /*0120*/ 	.word	0x00001280


	//   ....[27]....
        /*0124*/ 	.word	0x000012e0


	//   ....[28]....
        /*0128*/ 	.word	0x00001340


	//   ....[29]....
        /*012c*/ 	.word	0x000013a0


	//----- nvinfo : EIATTR_EXIT_INSTR_OFFSETS
	.align		4
.L_4429:
        /*0130*/ 	.byte	0x04, 0x1c
        /*0132*/ 	.short	(.L_4431 - .L_4430)


	//   ....[0]....
.L_4430:
        /*0134*/ 	.word	0x00000070


	//   ....[1]....
        /*0138*/ 	.word	0x00000dc0


	//----- nvinfo : EIATTR_MAX_THREADS
	.align		4
.L_4431:
        /*013c*/ 	.byte	0x04, 0x05
        /*013e*/ 	.short	(.L_4433 - .L_4432)
.L_4432:
        /*0140*/ 	.word	0x00000400
        /*0144*/ 	.word	0x00000001
        /*0148*/ 	.word	0x00000001


	//----- nvinfo : EIATTR_CRS_STACK_SIZE
	.align		4
.L_4433:
        /*014c*/ 	.byte	0x04, 0x1e
        /*014e*/ 	.short	(.L_4435 - .L_4434)
.L_4434:
        /*0150*/ 	.word	0x00000000
.L_4435:


//--------------------- .nv.info._ZN10layer_norm13ln_bwd_kernelINS_13Kernel_traitsI6__halfffffjLj1536ELj1ELj1ELj4ELj16ENS_18Kernel_traits_baseILj1536ES2_ffffjLj128EEEEELb1ELb1ELb1ELb0EEEvNS_9BwdParamsE --------------------------
	.section	.nv.info._ZN10layer_norm13ln_bwd_kernelINS_13Kernel_traitsI6__halfffffjLj1536ELj1ELj1ELj4ELj16ENS_18Kernel_traits_baseILj1536ES2_ffffjLj128EEEEELb1ELb1ELb1ELb0EEEvNS_9BwdParamsE,"",@"SHT_CUDA_INFO"
	.sectionflags	@""
	.align	4


	//----- nvinfo : EIATTR_CUDA_API_VERSION
	.align		4
        /*0000*/ 	.byte	0x04, 0x37
        /*0002*/ 	.short	(.L_4437 - .L_4436)
.L_4436:
        /*0004*/ 	.word	0x00000082


	//----- nvinfo : EIATTR_SW2861232_WAR
	.align		4
.L_4437:
        /*0008*/ 	.byte	0x01, 0x35
	.zero		2


	//----- nvinfo : EIATTR_PARAM_CBANK
	.align		4
        /*000c*/ 	.byte	0x04, 0x0a
        /*000e*/ 	.short	(.L_4439 - .L_4438)
	.align		4
.L_4438:
        /*0010*/ 	.word	index@(.nv.constant0._ZN10layer_norm13ln_bwd_kernelINS_13Kernel_traitsI6__halfffffjLj1536ELj1ELj1ELj4ELj16ENS_18Kernel_traits_baseILj1536ES2_ffffjLj128EEEEELb1ELb1ELb1ELb0EEEvNS_9BwdParamsE)
        /*0014*/ 	.short	0x0160
        /*0016*/ 	.short	0x0128


	//----- nvinfo : EIATTR_CBANK_PARAM_SIZE
	.align		4
.L_4439:
        /*0018*/ 	.byte	0x03, 0x19
        /*001a*/ 	.short	0x0128


	//----- nvinfo : EIATTR_KPARAM_INFO
	.align		4
        /*001c*/ 	.byte	0x04, 0x17
        /*001e*/ 	.short	(.L_4441 - .L_4440)
.L_4440:
        /*0020*/ 	.word	0x00000000
        /*0024*/ 	.short	0x0000
        /*0026*/ 	.short	0x0000
        /*0028*/ 	.byte	0x00, 0xf0, 0xa1, 0x04


	//----- nvinfo : EIATTR_MAXREG_COUNT
	.align		4
.L_4441:
        /*002c*/ 	.byte	0x03, 0x1b
        /*002e*/ 	.short	0x00ff


	//----- nvinfo : EIATTR_NUM_BARRIERS
	.align		4
        /*0030*/ 	.byte	0x02, 0x4c
        /*0032*/ 	.byte	0x01
	.zero		1


	//----- nvinfo : EIATTR_MERCURY_ISA_VERSION
	.align		4
        /*0034*/ 	.byte	0x03, 0x5f
        /*0036*/ 	.short	0x0000


	//----- nvinfo : EIATTR_COOP_GROUP_MASK_REGIDS
	.align		4
        /*0038*/ 	.byte	0x04, 0x29
        /*003a*/ 	.short	(.L_4443 - .L_4442)


	//   ....[0]....
.L_4442:
        /*003c*/ 	.word	0xffffffff


	//   ....[1]....
        /*0040*/ 	.word	0xffffffff


	//   ....[2]....
        /*0044*/ 	.word	0xffffffff


	//   ....[3]....
        /*0048*/ 	.word	0xffffffff


	//   ....[4]....
        /*004c*/ 	.word	0xffffffff


	//   ....[5]....
        /*0050*/ 	.word	0xffffffff


	//   ....[6]....
        /*0054*/ 	.word	0xffffffff


	//   ....[7]....
        /*0058*/ 	.word	0xffffffff


	//   ....[8]....
        /*005c*/ 	.word	0xffffffff


	//   ....[9]....
        /*0060*/ 	.word	0xffffffff


	//   ....[10]....
        /*0064*/ 	.word	0xffffffff


	//   ....[11]....
        /*0068*/ 	.word	0xffffffff


	//   ....[12]....
        /*006c*/ 	.word	0xffffffff


	//   ....[13]....
        /*0070*/ 	.word	0xffffffff


	//   ....[14]....
        /*0074*/ 	.word	0xffffffff


	//   ....[15]....
        /*0078*/ 	.word	0xffffffff


	//   ....[16]....
        /*007c*/ 	.word	0xffffffff


	//   ....[17]....
        /*0080*/ 	.word	0xffffffff


	//   ....[18]....
        /*0084*/ 	.word	0xffffffff


	//   ....[19]....
        /*0088*/ 	.word	0xffffffff


	//----- nvinfo : EIATTR_COOP_GROUP_INSTR_OFFSETS
	.align		4
.L_4443:
        /*008c*/ 	.byte	0x04, 0x28
        /*008e*/ 	.short	(.L_4445 - .L_4444)


	//   ....[0]....
.L_4444:
        /*0090*/ 	.word	0x00001380


	//   ....[1]....
        /*0094*/ 	.word	0x000013a0


	//   ....[2]....
        /*0098*/ 	.word	0x000013c0


	//   ....[3]....
        /*009c*/ 	.word	0x000013e0


	//   ....[4]....
        /*00a0*/ 	.word	0x00001400


	//   ....[5]....
        /*00a4*/ 	.word	0x00001420


	//   ....[6]....
        /*00a8*/ 	.word	0x00001440


	//   ....[7]....
        /*00ac*/ 	.word	0x00001460


	//   ....[8]....
        /*00b0*/ 	.word	0x00001480


	//   ....[9]....
        /*00b4*/ 	.word	0x000014a0


	//   ....[10]....
        /*00b8*/ 	.word	0x00002ef0


	//   ....[11]....
        /*00bc*/ 	.word	0x00002f70


	//   ....[12]....
        /*00c0*/ 	.word	0x00002ff0


	//   ....[13]....
        /*00c4*/ 	.word	0x00003060


	//   ....[14]....
        /*00c8*/ 	.word	0x000030e0


	//   ....[15]....
        /*00cc*/ 	.word	0x00003150


	//   ....[16]....
        /*00d0*/ 	.word	0x000031d0


	//   ....[17]....
        /*00d4*/ 	.word	0x00003240


	//   ....[18]....
        /*00d8*/ 	.word	0x000032c0


	//   ....[19]....
        /*00dc*/ 	.word	0x00003330


	//----- nvinfo : EIATTR_EXIT_INSTR_OFFSETS
	.align		4
.L_4445:
        /*00e0*/ 	.byte	0x04, 0x1c
        /*00e2*/ 	.short	(.L_4447 - .L_4446)


	//   ....[0]....
.L_4446:
        /*00e4*/ 	.word	0x00002e10


	//   ....[1]....
        /*00e8*/ 	.word	0x00002e90


	//----- nvinfo : EIATTR_MAX_THREADS
	.align		4
.L_4447:
        /*00ec*/ 	.byte	0x04, 0x05
        /*00ee*/ 	.short	(.L_4449 - .L_4448)
.L_4448:
        /*00f0*/ 	.word	0x00000080
        /*00f4*/ 	.word	0x00000001
        /*00f8*/ 	.word	0x00000001


	//----- nvinfo : EIATTR_CRS_STACK_SIZE
	.align		4
.L_4449:
        /*00fc*/ 	.byte	0x04, 0x1e
        /*00fe*/ 	.short	(.L_4451 - .L_4450)
.L_4450:
        /*0100*/ 	.word	0x00000000
.L_4451:


//--------------------- .nv.info._ZN10layer_norm22ln_bwd_finalize_kernelINS_22Kernel_traits_finalizeILj1536E6__halfffffjLb1ELj1024ELj4ENS_18Kernel_traits_baseILj1536ES2_ffffjLj1024EEEEELb1ELb1EEEvNS_9BwdParamsE --------------------------
	.section	.nv.info._ZN10layer_norm22ln_bwd_finalize_kernelINS_22Kernel_traits_finalizeILj1536E6__halfffffjLb1ELj1024ELj4ENS_18Kernel_traits_baseILj1536ES2_ffffjLj1024EEEEELb1ELb1EEEvNS_9BwdParamsE,"",@"SHT_CUDA_INFO"
	.sectionflags	@""
	.align	4


	//----- nvinfo : EIATTR_CUDA_API_VERSION
	.align		4
        /*0000*/ 	.byte	0x04, 0x37
        /*0002*/ 	.short	(.L_4453 - .L_4452)
.L_4452:
        /*0004*/ 	.word	0x00000082


	//----- nvinfo : EIATTR_SW2861232_WAR
	.align		4
.L_4453:
        /*0008*/ 	.byte	0x01, 0x35
	.zero		2


	//----- nvinfo : EIATTR_PARAM_CBANK
	.align		4
        /*000c*/ 	.byte	0x04, 0x0a
        /*000e*/ 	.short	(.L_4455 - .L_4454)
	.align		4
.L_4454:
        /*0010*/ 	.word	index@(.nv.constant0._ZN10layer_norm22ln_bwd_finalize_kernelINS_22Kernel_traits_finalizeILj1536E6__halfffffjLb1ELj1024ELj4ENS_18Kernel_traits_baseILj1536ES2_ffffjLj1024EEEEELb1ELb1EEEvNS_9BwdParamsE)
        /*0014*/ 	.short	0x0160
        /*0016*/ 	.short	0x0128


	//----- nvinfo : EIATTR_CBANK_PARAM_SIZE
	.align		4
.L_4455:
        /*0018*/ 	.byte	0x03, 0x19
        /*001a*/ 	.short	0x0128


	//----- nvinfo : EIATTR_KPARAM_INFO
	.align		4
        /*001c*/ 	.byte	0x04, 0x17
        /*001e*/ 	.short	(.L_4457 - .L_4456)
.L_4456:
        /*0020*/ 	.word	0x00000000
        /*0024*/ 	.short	0x0000
        /*0026*/ 	.short	0x0000
        /*0028*/ 	.byte	0x00, 0xf0, 0xa1, 0x04


	//----- nvinfo : EIATTR_MAXREG_COUNT
	.align		4
.L_4457:
        /*002c*/ 	.byte	0x03, 0x1b
        /*002e*/ 	.short	0x0040


	//----- nvinfo : EIATTR_NUM_BARRIERS
	.align		4
        /*0030*/ 	.byte	0x02, 0x4c
        /*0032*/ 	.byte	0x01
	.zero		1


	//----- nvinfo : EIATTR_MERCURY_ISA_VERSION
	.align		4
        /*0034*/ 	.byte	0x03, 0x5f
        /*0036*/ 	.short	0x0000


	//----- nvinfo : EIATTR_COOP_GROUP_MASK_REGIDS
	.align		4
        /*0038*/ 	.byte	0x04, 0x29
        /*003a*/ 	.short	(.L_4459 - .L_4458)


	//   ....[0]....
.L_4458:
        /*003c*/ 	.word	0xffffffff


	//   ....[1]....
        /*0040*/ 	.word	0xffffffff


	//   ....[2]....
        /*0044*/ 	.word	0xffffffff


	//   ....[3]....
        /*0048*/ 	.word	0xffffffff


	//   ....[4]....
        /*004c*/ 	.word	0xffffffff


	//   ....[5]....
        /*0050*/ 	.word	0xffffffff


	//   ....[6]....
        /*0054*/ 	.word	0xffffffff


	//   ....[7]....
        /*0058*/ 	.word	0xffffffff


	//   ....[8]....
        /*005c*/ 	.word	0xffffffff


	//   ....[9]....
        /*0060*/ 	.word	0xffffffff


	//   ....[10]....
        /*0064*/ 	.word	0xffffffff


	//   ....[11]....
        /*0068*/ 	.word	0xffffffff


	//   ....[12]....
        /*006c*/ 	.word	0xffffffff


	//   ....[13]....
        /*0070*/ 	.word	0xffffffff


	//   ....[14]....
        /*0074*/ 	.word	0xffffffff


	//   ....[15]....
        /*0078*/ 	.word	0xffffffff


	//   ....[16]....
        /*007c*/ 	.word	0xffffffff


	//   ....[17]....
        /*0080*/ 	.word	0xffffffff


	//   ....[18]....
        /*0084*/ 	.word	0xffffffff


	//   ....[19]....
        /*0088*/ 	.word	0xffffffff


	//   ....[20]....
        /*008c*/ 	.word	0xffffffff


	//   ....[21]....
        /*0090*/ 	.word	0xffffffff


	//   ....[22]....
        /*0094*/ 	.word	0xffffffff


	//   ....[23]....
        /*0098*/ 	.word	0xffffffff


	//   ....[24]....
        /*009c*/ 	.word	0xffffffff


	//   ....[25]....
        /*00a0*/ 	.word	0xffffffff


	//   ....[26]....
        /*00a4*/ 	.word	0xffffffff


	//   ....[27]....
        /*00a8*/ 	.word	0xffffffff


	//   ....[28]....
        /*00ac*/ 	.word	0xffffffff


	//   ....[29]....
        /*00b0*/ 	.word	0xffffffff


	//----- nvinfo : EIATTR_COOP_GROUP_INSTR_OFFSETS
	.align		4
.L_4459:
        /*00b4*/ 	.byte	0x04, 0x28
        /*00b6*/ 	.short	(.L_4461 - .L_4460)


	//   ....[0]....
.L_4460:
        /*00b8*/ 	.word	0x000009a0


	//   ....[1]....
        /*00bc*/ 	.word	0x000009d0


	//   ....[2]....
        /*00c0*/ 	.word	0x000009e0


	//   ....[3]....
        /*00c4*/ 	.word	0x00000a00


	//   ....[4]....
        /*00c8*/ 	.word	0x00000a20


	//   ....[5]....
        /*00cc*/ 	.word	0x00000a30


	//   ....[6]....
        /*00d0*/ 	.word	0x00000a60


	//   ....[7]....
        /*00d4*/ 	.word	0x00000a80


	//   ....[8]....
        /*00d8*/ 	.word	0x00000a90


	//   ....[9]....
        /*00dc*/ 	.word	0x00000ac0


	//   ....[10]....
        /*00e0*/ 	.word	0x00000ae0


	//   ....[11]....
        /*00e4*/ 	.word	0x00000af0


	//   ....[12]....
        /*00e8*/ 	.word	0x00000b20


	//   ....[13]....
        /*00ec*/ 	.word	0x00000b40


	//   ....[14]....
        /*00f0*/ 	.word	0x00000b50


	//   ....[15]....
        /*00f4*/ 	.word	0x00000dd0


	//   ....[16]....
        /*00f8*/ 	.word	0x00000e30


	//   ....[17]....
        /*00fc*/ 	.word	0x00000e90


	//   ....[18]....
        /*0100*/ 	.word	0x00000ef0


	//   ....[19]....
        /*0104*/ 	.word	0x00000f60


	//   ....[20]....
        /*0108*/ 	.word	0x00000fd0


	//   ....[21]....
        /*010c*/ 	.word	0x00001030


	//   ....[22]....
        /*0110*/ 	.word	0x00001090


	//   ....[23]....
        /*0114*/ 	.word	0x000010f0


	//   ....[24]....
        /*0118*/ 	.word	0x00001160


	//   ....[25]....
        /*011c*/ 	.word	0x000011d0


	//   ....[26]....
        /*0120*/ 	.word	0x00001230


	//   ....[27]....
        /*0124*/ 	.word	0x00001290


	//   ....[28]....
        /*0128*/ 	.word	0x000012f0


	//   ....[29]....
        /*012c*/ 	.word	0x00001350


	//----- nvinfo : EIATTR_EXIT_INSTR_OFFSETS
	.align		4
.L_4461:
        /*0130*/ 	.byte	0x04, 0x1c
        /*0132*/ 	.short	(.L_4463 - .L_4462)


	//   ....[0]....
.L_4462:
        /*0134*/ 	.word	0x00000070


	//   ....[1]....
        /*0138*/ 	.word	0x00000d70


	//----- nvinfo : EIATTR_MAX_THREADS
	.align		4
.L_4463:
        /*013c*/ 	.byte	0x04, 0x05
        /*013e*/ 	.short	(.L_4465 - .L_4464)
.L_4464:
        /*0140*/ 	.word	0x00000400
        /*0144*/ 	.word	0x00000001
        /*0148*/ 	.word	0x00000001


	//----- nvinfo : EIATTR_CRS_STACK_SIZE
	.align		4
.L_4465:
        /*014c*/ 	.byte	0x04, 0x1e
        /*014e*/ 	.short	(.L_4467 - .L_4466)
.L_4466:
        /*0150*/ 	.word	0x00000000
.L_4467:


//--------------------- .nv.info._ZN10layer_norm13ln_bwd_kernelINS_13Kernel_traitsI6__halfffffjLj1536ELj1ELj1ELj4ELj16ENS_18Kernel_traits_baseILj1536ES2_ffffjLj128EEEEELb1ELb1ELb1ELb1EEEvNS_9BwdParamsE --------------------------
	.section	.nv.info._ZN10layer_norm13ln_bwd_kernelINS_13Kernel_traitsI6__halfffffjLj1536ELj1ELj1ELj4ELj16ENS_18Kernel_traits_baseILj1536ES2_ffffjLj128EEEEELb1ELb1ELb1ELb1EEEvNS_9BwdParamsE,"",@"SHT_CUDA_INFO"
	.sectionflags	@""
	.align	4


	//----- nvinfo : EIATTR_CUDA_API_VERSION
	.align		4
        /*0000*/ 	.byte	0x04, 0x37
        /*0002*/ 	.short	(.L_4469 - .L_4468)
.L_4468:
        /*0004*/ 	.word	0x00000082


	//----- nvinfo : EIATTR_SW2861232_WAR
	.align		4
.L_4469:
        /*0008*/ 	.byte	0x01, 0x35
	.zero		2


	//----- nvinfo : EIATTR_PARAM_CBANK
	.align		4
        /*000c*/ 	.byte	0x04, 0x0a
        /*000e*/ 	.short	(.L_4471 - .L_4470)
	.align		4
.L_4470:
        /*0010*/ 	.word	index@(.nv.constant0._ZN10layer_norm13ln_bwd_kernelINS_13Kernel_traitsI6__halfffffjLj1536ELj1ELj1ELj4ELj16ENS_18Kernel_traits_baseILj1536ES2_ffffjLj128EEEEELb1ELb1ELb1ELb1EEEvNS_9BwdParamsE)
        /*0014*/ 	.short	0x0160
        /*0016*/ 	.short	0x0128


	//----- nvinfo : EIATTR_CBANK_PARAM_SIZE
	.align		4
.L_4471:
        /*0018*/ 	.byte	0x03, 0x19
        /*001a*/ 	.short	0x0128


	//----- nvinfo : EIATTR_KPARAM_INFO
	.align		4
        /*001c*/ 	.byte	0x04, 0x17
        /*001e*/ 	.short	(.L_4473 - .L_4472)
.L_4472:
        /*0020*/ 	.word	0x00000000
        /*0024*/ 	.short	0x0000
        /*0026*/ 	.short	0x0000
        /*0028*/ 	.byte	0x00, 0xf0, 0xa1, 0x04


	//----- nvinfo : EIATTR_MAXREG_COUNT
	.align		4
.L_4473:
        /*002c*/ 	.byte	0x03, 0x1b
        /*002e*/ 	.short	0x00ff


	//----- nvinfo : EIATTR_NUM_BARRIERS
	.align		4
        /*0030*/ 	.byte	0x02, 0x4c
        /*0032*/ 	.byte	0x01
	.zero		1


	//----- nvinfo : EIATTR_MERCURY_ISA_VERSION
	.align		4
        /*0034*/ 	.byte	0x03, 0x5f
        /*0036*/ 	.short	0x0000


	//----- nvinfo : EIATTR_COOP_GROUP_MASK_REGIDS
	.align		4
        /*0038*/ 	.byte	0x04, 0x29
        /*003a*/ 	.short	(.L_4475 - .L_4474)


	//   ....[0]....
.L_4474:
        /*003c*/ 	.word	0xffffffff


	//   ....[1]....
        /*0040*/ 	.word	0xffffffff


	//   ....[2]....
        /*0044*/ 	.word	0xffffffff


	//   ....[3]....
        /*0048*/ 	.word	0xffffffff


	//   ....[4]....
        /*004c*/ 	.word	0xffffffff


	//   ....[5]....
        /*0050*/ 	.word	0xffffffff


	//   ....[6]....
        /*0054*/ 	.word	0xffffffff


	//   ....[7]....
        /*0058*/ 	.word	0xffffffff


	//   ....[8]....
        /*005c*/ 	.word	0xffffffff


	//   ....[9]....
        /*0060*/ 	.word	0xffffffff


	//   ....[10]....
        /*0064*/ 	.word	0xffffffff


	//   ....[11]....
        /*0068*/ 	.word	0xffffffff


	//   ....[12]....
        /*006c*/ 	.word	0xffffffff


	//   ....[13]....
        /*0070*/ 	.word	0xffffffff


	//   ....[14]....
        /*0074*/ 	.word	0xffffffff


	//   ....[15]....
        /*0078*/ 	.word	0xffffffff


	//   ....[16]....
        /*007c*/ 	.word	0xffffffff


	//   ....[17]....
        /*0080*/ 	.word	0xffffffff


	//   ....[18]....
        /*0084*/ 	.word	0xffffffff


	//   ....[19]....
        /*0088*/ 	.word	0xffffffff


	//----- nvinfo : EIATTR_COOP_GROUP_INSTR_OFFSETS
	.align		4
.L_4475:
        /*008c*/ 	.byte	0x04, 0x28
        /*008e*/ 	.short	(.L_4477 - .L_4476)


	//   ....[0]....
.L_4476:
        /*0090*/ 	.word	0x000010f0


	//   ....[1]....
        /*0094*/ 	.word	0x00001110


	//   ....[2]....
        /*0098*/ 	.word	0x00001130


	//   ....[3]....
        /*009c*/ 	.word	0x00001150


	//   ....[4]....
        /*00a0*/ 	.word	0x00001170


	//   ....[5]....
        /*00a4*/ 	.word	0x00001190


	//   ....[6]....
        /*00a8*/ 	.word	0x000011b0


	//   ....[7]....
        /*00ac*/ 	.word	0x000011d0


	//   ....[8]....
        /*00b0*/ 	.word	0x000011f0


	//   ....[9]....
        /*00b4*/ 	.word	0x00001210


	//   ....[10]....
        /*00b8*/ 	.word	0x00002a50


	//   ....[11]....
        /*00bc*/ 	.word	0x00002ad0


	//   ....[12]....
        /*00c0*/ 	.word	0x00002b50


	//   ....[13]....
        /*00c4*/ 	.word	0x00002bc0


	//   ....[14]....
        /*00c8*/ 	.word	0x00002c40


	//   ....[15]....
        /*00cc*/ 	.word	0x00002cb0


	//   ....[16]....
        /*00d0*/ 	.word	0x00002d30


	//   ....[17]....
        /*00d4*/ 	.word	0x00002da0


	//   ....[18]....
        /*00d8*/ 	.word	0x00002e20


	//   ....[19]....
        /*00dc*/ 	.word	0x00002e90


	//----- nvinfo : EIATTR_EXIT_INSTR_OFFSETS
	.align		4
.L_4477:
        /*00e0*/ 	.byte	0x04, 0x1c
        /*00e2*/ 	.short	(.L_4479 - .L_4478)


	//   ....[0]....
.L_4478:
        /*00e4*/ 	.word	0x000029f0


	//----- nvinfo : EIATTR_MAX_THREADS
	.align		4
.L_4479:
        /*00e8*/ 	.byte	0x04, 0x05
        /*00ea*/ 	.short	(.L_4481 - .L_4480)
.L_4480:
        /*00ec*/ 	.word	0x00000080
        /*00f0*/ 	.word	0x00000001
        /*00f4*/ 	.word	0x00000001


	//----- nvinfo : EIATTR_CRS_STACK_SIZE
	.align		4
.L_4481:
        /*00f8*/ 	.byte	0x04, 0x1e
        /*00fa*/ 	.short	(.L_4483 - .L_4482)
.L_4482:
        /*00fc*/ 	.word	0x00000000
.L_4483:


//--------------------- .nv.info._ZN10layer_norm13ln_bwd_kernelINS_13Kernel_traitsIfffffjLj1536ELj1ELj1ELj4ELj16ENS_18Kernel_traits_baseILj1536EfffffjLj128EEEEELb0ELb0ELb0ELb0EEEvNS_9BwdParamsE --------------------------
	.section	.nv.info._ZN10layer_norm13ln_bwd_kernelINS_13Kernel_traitsIfffffjLj1536ELj1ELj1ELj4ELj16ENS_18Kernel_traits_baseILj1536EfffffjLj128EEEEELb0ELb0ELb0ELb0EEEvNS_9BwdParamsE,"",@"SHT_CUDA_INFO"
	.sectionflags	@""
	.align	4


	//----- nvinfo : EIATTR_CUDA_API_VERSION
	.align		4
        /*0000*/ 	.byte	0x04, 0x37
        /*0002*/ 	.short	(.L_4485 - .L_4484)
.L_4484:
        /*0004*/ 	.word	0x00000082


	//----- nvinfo : EIATTR_SW2861232_WAR
	.align		4
.L_4485:
        /*0008*/ 	.byte	0x01, 0x35
	.zero		2


	//----- nvinfo : EIATTR_PARAM_CBANK
	.align		4
        /*000c*/ 	.byte	0x04, 0x0a
        /*000e*/ 	.short	(.L_4487 - .L_4486)
	.align		4
.L_4486:
        /*0010*/ 	.word	index@(.nv.constant0._ZN10layer_norm13ln_bwd_kernelINS_13Kernel_traitsIfffffjLj1536ELj1ELj1ELj4ELj16ENS_18Kernel_traits_baseILj1536EfffffjLj128EEEEELb0ELb0ELb0ELb0EEEvNS_9BwdParamsE)
        /*0014*/ 	.short	0x0160
        /*0016*/ 	.short	0x0128


	//----- nvinfo : EIATTR_CBANK_PARAM_SIZE
	.align		4
.L_4487:
        /*0018*/ 	.byte	0x03, 0x19
        /*001a*/ 	.short	0x0128


	//----- nvinfo : EIATTR_KPARAM_INFO
	.align		4
        /*001c*/ 	.byte	0x04, 0x17
        /*001e*/ 	.short	(.L_4489 - .L_4488)
.L_4488:
        /*0020*/ 	.word	0x00000000
        /*0024*/ 	.short	0x0000
        /*0026*/ 	.short	0x0000
        /*0028*/ 	.byte	0x00, 0xf0, 0xa1, 0x04


	//----- nvinfo : EIATTR_MAXREG_COUNT
	.align		4
.L_4489:
        /*002c*/ 	.byte	0x03, 0x1b
        /*002e*/ 	.short	0x00ff


	//----- nvinfo : EIATTR_NUM_BARRIERS
	.align		4
        /*0030*/ 	.byte	0x02, 0x4c
        /*0032*/ 	.byte	0x01
	.zero		1


	//----- nvinfo : EIATTR_MERCURY_ISA_VERSION
	.align		4
        /*0034*/ 	.byte	0x03, 0x5f
        /*0036*/ 	.short	0x0000


	//----- nvinfo : EIATTR_COOP_GROUP_MASK_REGIDS
	.align		4
        /*0038*/ 	.byte	0x04, 0x29
        /*003a*/ 	.short	(.L_4491 - .L_4490)


	//   ....[0]....
.L_4490:
        /*003c*/ 	.word	0xffffffff


	//   ....[1]....
        /*0040*/ 	.word	0xffffffff


	//   ....[2]....
        /*0044*/ 	.word	0xffffffff


	//   ....[3]....
        /*0048*/ 	.word	0xffffffff


	//   ....[4]....
        /*004c*/ 	.word	0xffffffff


	//   ....[5]....
        /*0050*/ 	.word	0xffffffff


	//   ....[6]....
        /*0054*/ 	.word	0xffffffff


	//   ....[7]....
        /*0058*/ 	.word	0xffffffff


	//   ....[8]....
        /*005c*/ 	.word	0xffffffff


	//   ....[9]....
        /*0060*/ 	.word	0xffffffff


	//   ....[10]....
        /*0064*/ 	.word	0xffffffff


	//   ....[11]....
        /*0068*/ 	.word	0xffffffff


	//   ....[12]....
        /*006c*/ 	.word	0xffffffff


	//   ....[13]....
        /*0070*/ 	.word	0xffffffff


	//   ....[14]....
        /*0074*/ 	.word	0xffffffff


	//   ....[15]....
        /*0078*/ 	.word	0xffffffff


	//   ....[16]....
        /*007c*/ 	.word	0xffffffff


	//   ....[17]....
        /*0080*/ 	.word	0xffffffff


	//   ....[18]....
        /*0084*/ 	.word	0xffffffff


	//   ....[19]....
        /*0088*/ 	.word	0xffffffff


	//----- nvinfo : EIATTR_COOP_GROUP_INSTR_OFFSETS
	.align		4
.L_4491:
        /*008c*/ 	.byte	0x04, 0x28
        /*008e*/ 	.short	(.L_4493 - .L_4492)


	//   ....[0]....
.L_4492:
        /*0090*/ 	.word	0x00000c50


	//   ....[1]....
        /*0094*/ 	.word	0x00000c70


	//   ....[2]....
        /*0098*/ 	.word	0x00000c90


	//   ....[3]....
        /*009c*/ 	.word	0x00000cb0


	//   ....[4]....
        /*00a0*/ 	.word	0x00000cd0


	//   ....[5]....
        /*00a4*/ 	.word	0x00000cf0


	//   ....[6]....
        /*00a8*/ 	.word	0x00000d10


	//   ....[7]....
        /*00ac*/ 	.word	0x00000d30


	//   ....[8]....
        /*00b0*/ 	.word	0x00000d50


	//   ....[9]....
        /*00b4*/ 	.word	0x00000d70


	//   ....[10]....
        /*00b8*/ 	.word	0x000017f0


	//   ....[11]....
        /*00bc*/ 	.word	0x00001870


	//   ....[12]....
        /*00c0*/ 	.word	0x000018f0


	//   ....[13]....
        /*00c4*/ 	.word	0x00001960


	//   ....[14]....
        /*00c8*/ 	.word	0x000019e0


	//   ....[15]....
        /*00cc*/ 	.word	0x00001a50


	//   ....[16]....
        /*00d0*/ 	.word	0x00001ad0


	//   ....[17]....
        /*00d4*/ 	.word	0x00001b40


	//   ....[18]....
        /*00d8*/ 	.word	0x00001bc0


	//   ....[19]....
        /*00dc*/ 	.word	0x00001c30


	//----- nvinfo : EIATTR_EXIT_INSTR_OFFSETS
	.align		4
.L_4493:
        /*00e0*/ 	.byte	0x04, 0x1c
        /*00e2*/ 	.short	(.L_4495 - .L_4494)


	//   ....[0]....
.L_4494:
        /*00e4*/ 	.word	0x00001730


	//   ....[1]....
        /*00e8*/ 	.word	0x00001790


	//----- nvinfo : EIATTR_MAX_THREADS
	.align		4
.L_4495:
        /*00ec*/ 	.byte	0x04, 0x05
        /*00ee*/ 	.short	(.L_4497 - .L_4496)
.L_4496:
        /*00f0*/ 	.word	0x00000080
        /*00f4*/ 	.word	0x00000001
        /*00f8*/ 	.word	0x00000001


	//----- nvinfo : EIATTR_CRS_STACK_SIZE
	.align		4
.L_4497:
        /*00fc*/ 	.byte	0x04, 0x1e
        /*00fe*/ 	.short	(.L_4499 - .L_4498)
.L_4498:
        /*0100*/ 	.word	0x00000000
.L_4499:


//--------------------- .nv.info._ZN10layer_norm13ln_bwd_kernelINS_13Kernel_traitsIfffffjLj1536ELj1ELj1ELj4ELj16ENS_18Kernel_traits_baseILj1536EfffffjLj128EEEEELb0ELb0ELb0ELb1EEEvNS_9BwdParamsE --------------------------
	.section	.nv.info._ZN10layer_norm13ln_bwd_kernelINS_13Kernel_traitsIfffffjLj1536ELj1ELj1ELj4ELj16ENS_18Kernel_traits_baseILj1536EfffffjLj128EEEEELb0ELb0ELb0ELb1EEEvNS_9BwdParamsE,"",@"SHT_CUDA_INFO"
	.sectionflags	@""
	.align	4


	//----- nvinfo : EIATTR_CUDA_API_VERSION
	.align		4
        /*0000*/ 	.byte	0x04, 0x37
        /*0002*/ 	.short	(.L_4501 - .L_4500)
.L_4500:
        /*0004*/ 	.word	0x00000082


	//----- nvinfo : EIATTR_SW2861232_WAR
	.align		4
.L_4501:
        /*0008*/ 	.byte	0x01, 0x35
	.zero		2


	//----- nvinfo : EIATTR_PARAM_CBANK
	.align		4
        /*000c*/ 	.byte	0x04, 0x0a
        /*000e*/ 	.short	(.L_4503 - .L_4502)
	.align		4
.L_4502:
        /*0010*/ 	.word	index@(.nv.constant0._ZN10layer_norm13ln_bwd_kernelINS_13Kernel_traitsIfffffjLj1536ELj1ELj1ELj4ELj16ENS_18Kernel_traits_baseILj1536EfffffjLj128EEEEELb0ELb0ELb0ELb1EEEvNS_9BwdParamsE)
        /*0014*/ 	.short	0x0160
        /*0016*/ 	.short	0x0128


	//----- nvinfo : EIATTR_CBANK_PARAM_SIZE
	.align		4
.L_4503:
        /*0018*/ 	.byte	0x03, 0x19
        /*001a*/ 	.short	0x0128


	//----- nvinfo : EIATTR_KPARAM_INFO
	.align		4
        /*001c*/ 	.byte	0x04, 0x17
        /*001e*/ 	.short	(.L_4505 - .L_4504)
.L_4504:
        /*0020*/ 	.word	0x00000000
        /*0024*/ 	.short	0x0000
        /*0026*/ 	.short	0x0000
        /*0028*/ 	.byte	0x00, 0xf0, 0xa1, 0x04


	//----- nvinfo : EIATTR_MAXREG_COUNT
	.align		4
.L_4505:
        /*002c*/ 	.byte	0x03, 0x1b
        /*002e*/ 	.short	0x00ff


	//----- nvinfo : EIATTR_NUM_BARRIERS
	.align		4
        /*0030*/ 	.byte	0x02, 0x4c
        /*0032*/ 	.byte	0x01
	.zero		1


	//----- nvinfo : EIATTR_MERCURY_ISA_VERSION
	.align		4
        /*0034*/ 	.byte	0x03, 0x5f
        /*0036*/ 	.short	0x0000


	//----- nvinfo : EIATTR_COOP_GROUP_MASK_REGIDS
	.align		4
        /*0038*/ 	.byte	0x04, 0x29
        /*003a*/ 	.short	(.L_4507 - .L_4506)


	//   ....[0]....
.L_4506:
        /*003c*/ 	.word	0xffffffff


	//   ....[1]....
        /*0040*/ 	.word	0xffffffff


	//   ....[2]....
        /*0044*/ 	.word	0xffffffff


	//   ....[3]....
        /*0048*/ 	.word	0xffffffff


	//   ....[4]....
        /*004c*/ 	.word	0xffffffff


	//   ....[5]....
        /*0050*/ 	.word	0xffffffff


	//   ....[6]....
        /*0054*/ 	.word	0xffffffff


	//   ....[7]....
        /*0058*/ 	.word	0xffffffff


	//   ....[8]....
        /*005c*/ 	.word	0xffffffff


	//   ....[9]....
        /*0060*/ 	.word	0xffffffff


	//   ....[10]....
        /*0064*/ 	.word	0xffffffff


	//   ....[11]....
        /*0068*/ 	.word	0xffffffff


	//   ....[12]....
        /*006c*/ 	.word	0xffffffff


	//   ....[13]....
        /*0070*/ 	.word	0xffffffff


	//   ....[14]....
        /*0074*/ 	.word	0xffffffff


	//   ....[15]....
        /*0078*/ 	.word	0xffffffff


	//   ....[16]....
        /*007c*/ 	.word	0xffffffff


	//   ....[17]....
        /*0080*/ 	.word	0xffffffff


	//   ....[18]....
        /*0084*/ 	.word	0xffffffff


	//   ....[19]....
        /*0088*/ 	.word	0xffffffff


	//----- nvinfo : EIATTR_COOP_GROUP_INSTR_OFFSETS
	.align		4
.L_4507:
        /*008c*/ 	.byte	0x04, 0x28
        /*008e*/ 	.short	(.L_4509 - .L_4508)


	//   ....[0]....
.L_4508:
        /*0090*/ 	.word	0x00000bd0


	//   ....[1]....
        /*0094*/ 	.word	0x00000bf0


	//   ....[2]....
        /*0098*/ 	.word	0x00000c10


	//   ....[3]....
        /*009c*/ 	.word	0x00000c30


	//   ....[4]....
        /*00a0*/ 	.word	0x00000c50


	//   ....[5]....
        /*00a4*/ 	.word	0x00000c70


	//   ....[6]....
        /*00a8*/ 	.word	0x00000c90


	//   ....[7]....
        /*00ac*/ 	.word	0x00000cb0


	//   ....[8]....
        /*00b0*/ 	.word	0x00000cd0


	//   ....[9]....
        /*00b4*/ 	.word	0x00000cf0


	//   ....[10]....
        /*00b8*/ 	.word	0x000017a0


	//   ....[11]....
        /*00bc*/ 	.word	0x00001820


	//   ....[12]....
        /*00c0*/ 	.word	0x000018a0


	//   ....[13]....
        /*00c4*/ 	.word	0x00001910


	//   ....[14]....
        /*00c8*/ 	.word	0x00001990


	//   ....[15]....
        /*00cc*/ 	.word	0x00001a00


	//   ....[16]....
        /*00d0*/ 	.word	0x00001a80


	//   ....[17]....
        /*00d4*/ 	.word	0x00001af0


	//   ....[18]....
        /*00d8*/ 	.word	0x00001b70


	//   ....[19]....
        /*00dc*/ 	.word	0x00001be0


	//----- nvinfo : EIATTR_EXIT_INSTR_OFFSETS
	.align		4
.L_4509:
        /*00e0*/ 	.byte	0x04, 0x1c
        /*00e2*/ 	.short	(.L_4511 - .L_4510)


	//   ....[0]....
.L_4510:
        /*00e4*/ 	.word	0x00001740


	//----- nvinfo : EIATTR_MAX_THREADS
	.align		4
.L_4511:
        /*00e8*/ 	.byte	0x04, 0x05
        /*00ea*/ 	.short	(.L_4513 - .L_4512)
.L_4512:
        /*00ec*/ 	.word	0x00000080
        /*00f0*/ 	.word	0x00000001
        /*00f4*/ 	.word	0x00000001


	//----- nvinfo : EIATTR_CRS_STACK_SIZE
	.align		4
.L_4513:
        /*00f8*/ 	.byte	0x04, 0x1e
        /*00fa*/ 	.short	(.L_4515 - .L_4514)
.L_4514:
        /*00fc*/ 	.word	0x00000000
.L_4515:


//--------------------- .nv.info._ZN10layer_norm13ln_bwd_kernelINS_13Kernel_traitsIfffffjLj1536ELj1ELj1ELj4ELj16ENS_18Kernel_traits_baseILj1536EfffffjLj128EEEEELb0ELb0ELb1ELb0EEEvNS_9BwdParamsE --------------------------
	.section	.nv.info._ZN10layer_norm13ln_bwd_kernelINS_13Kernel_traitsIfffffjLj1536ELj1ELj1ELj4ELj16ENS_18Kernel_traits_baseILj1536EfffffjLj128EEEEELb0ELb0ELb1ELb0EEEvNS_9BwdParamsE,"",@"SHT_CUDA_INFO"
	.sectionflags	@""
	.align	4


	//----- nvinfo : EIATTR_CUDA_API_VERSION
	.align		4
        /*0000*/ 	.byte	0x04, 0x37
        /*0002*/ 	.short	(.L_4517 - .L_4516)
.L_4516:
        /*0004*/ 	.word	0x00000082


	//----- nvinfo : EIATTR_SW2861232_WAR
	.align		4
.L_4517:
        /*0008*/ 	.byte	0x01, 0x35
	.zero		2


	//----- nvinfo : EIATTR_PARAM_CBANK
	.align		4
        /*000c*/ 	.byte	0x04, 0x0a
        /*000e*/ 	.short	(.L_4519 - .L_4518)
	.align		4
.L_4518:
        /*0010*/ 	.word	index@(.nv.constant0._ZN10layer_norm13ln_bwd_kernelINS_13Kernel_traitsIfffffjLj1536ELj1ELj1ELj4ELj16ENS_18Kernel_traits_baseILj1536EfffffjLj128EEEEELb0ELb0ELb1ELb0EEEvNS_9BwdParamsE)
        /*0014*/ 	.short	0x0160
        /*0016*/ 	.short	0x0128


	//----- nvinfo : EIATTR_CBANK_PARAM_SIZE
	.align		4
.L_4519:
        /*0018*/ 	.byte	0x03, 0x19
        /*001a*/ 	.short	0x0128


	//----- nvinfo : EIATTR_KPARAM_INFO
	.align		4
        /*001c*/ 	.byte	0x04, 0x17
        /*001e*/ 	.short	(.L_4521 - .L_4520)
.L_4520:
        /*0020*/ 	.word	0x00000000
        /*0024*/ 	.short	0x0000
        /*0026*/ 	.short	0x0000
        /*0028*/ 	.byte	0x00, 0xf0, 0xa1, 0x04


	//----- nvinfo : EIATTR_MAXREG_COUNT
	.align		4
.L_4521:
        /*002c*/ 	.byte	0x03, 0x1b
        /*002e*/ 	.short	0x00ff


	//----- nvinfo : EIATTR_NUM_BARRIERS
	.align		4
        /*0030*/ 	.byte	0x02, 0x4c
        /*0032*/ 	.byte	0x01
	.zero		1


	//----- nvinfo : EIATTR_MERCURY_ISA_VERSION
	.align		4
        /*0034*/ 	.byte	0x03, 0x5f
        /*0036*/ 	.short	0x0000


	//----- nvinfo : EIATTR_COOP_GROUP_MASK_REGIDS
	.align		4
        /*0038*/ 	.byte	0x04, 0x29
        /*003a*/ 	.short	(.L_4523 - .L_4522)


	//   ....[0]....
.L_4522:
        /*003c*/ 	.word	0xffffffff


	//   ....[1]....
        /*0040*/ 	.word	0xffffffff


	//   ....[2]....
        /*0044*/ 	.word	0xffffffff


	//   ....[3]....
        /*0048*/ 	.word	0xffffffff


	//   ....[4]....
        /*004c*/ 	.word	0xffffffff


	//   ....[5]....
        /*0050*/ 	.word	0xffffffff


	//   ....[6]....
        /*0054*/ 	.word	0xffffffff


	//   ....[7]....
        /*0058*/ 	.word	0xffffffff


	//   ....[8]....
        /*005c*/ 	.word	0xffffffff


	//   ....[9]....
        /*0060*/ 	.word	0xffffffff


	//   ....[10]....
        /*0064*/ 	.word	0xffffffff


	//   ....[11]....
        /*0068*/ 	.word	0xffffffff


	//   ....[12]....
        /*006c*/ 	.word	0xffffffff


	//   ....[13]....
        /*0070*/ 	.word	0xffffffff


	//   ....[14]....
        /*0074*/ 	.word	0xffffffff


	//   ....[15]....
        /*0078*/ 	.word	0xffffffff


	//   ....[16]....
        /*007c*/ 	.word	0xffffffff


	//   ....[17]....
        /*0080*/ 	.word	0xffffffff


	//   ....[18]....
        /*0084*/ 	.word	0xffffffff


	//   ....[19]....
        /*0088*/ 	.word	0xffffffff


	//----- nvinfo : EIATTR_COOP_GROUP_INSTR_OFFSETS
	.align		4
.L_4523:
        /*008c*/ 	.byte	0x04, 0x28
        /*008e*/ 	.short	(.L_4525 - .L_4524)


	//   ....[0]....
.L_4524:
        /*0090*/ 	.word	0x00000e10


	//   ....[1]....
        /*0094*/ 	.word	0x00000e30


	//   ....[2]....
        /*0098*/ 	.word	0x00000e50


	//   ....[3]....
        /*009c*/ 	.word	0x00000e70


	//   ....[4]....
        /*00a0*/ 	.word	0x00000e90


	//   ....[5]....
        /*00a4*/ 	.word	0x00000eb0


	//   ....[6]....
        /*00a8*/ 	.word	0x00000ed0


	//   ....[7]....
        /*00ac*/ 	.word	0x00000ef0


	//   ....[8]....
        /*00b0*/ 	.word	0x00000f10


	//   ....[9]....
        /*00b4*/ 	.word	0x00000f30


	//   ....[10]....
        /*00b8*/ 	.word	0x00002190


	//   ....[11]....
        /*00bc*/ 	.word	0x00002210


	//   ....[12]....
        /*00c0*/ 	.word	0x00002290


	//   ....[13]....
        /*00c4*/ 	.word	0x00002300


	//   ....[14]....
        /*00c8*/ 	.word	0x00002380


	//   ....[15]....
        /*00cc*/ 	.word	0x000023f0


	//   ....[16]....
        /*00d0*/ 	.word	0x00002470


	//   ....[17]....
        /*00d4*/ 	.word	0x000024e0


	//   ....[18]....
        /*00d8*/ 	.word	0x00002560


	//   ....[19]....
        /*00dc*/ 	.word	0x000025d0


	//----- nvinfo : EIATTR_EXIT_INSTR_OFFSETS
	.align		4
.L_4525:
        /*00e0*/ 	.byte	0x04, 0x1c
        /*00e2*/ 	.short	(.L_4527 - .L_4526)


	//   ....[0]....
.L_4526:
        /*00e4*/ 	.word	0x000020d0


	//   ....[1]....
        /*00e8*/ 	.word	0x00002130


	//----- nvinfo : EIATTR_MAX_THREADS
	.align		4
.L_4527:
        /*00ec*/ 	.byte	0x04, 0x05
        /*00ee*/ 	.short	(.L_4529 - .L_4528)
.L_4528:
        /*00f0*/ 	.word	0x00000080
        /*00f4*/ 	.word	0x00000001
        /*00f8*/ 	.word	0x00000001


	//----- nvinfo : EIATTR_CRS_STACK_SIZE
	.align		4
.L_4529:
        /*00fc*/ 	.byte	0x04, 0x1e
        /*00fe*/ 	.short	(.L_4531 - .L_4530)
.L_4530:
        /*0100*/ 	.word	0x00000000
.L_4531:


//--------------------- .nv.info._ZN10layer_norm13ln_bwd_kernelINS_13Kernel_traitsIfffffjLj1536ELj1ELj1ELj4ELj16ENS_18Kernel_traits_baseILj1536EfffffjLj128EEEEELb0ELb0ELb1ELb1EEEvNS_9BwdParamsE --------------------------
	.section	.nv.info._ZN10layer_norm13ln_bwd_kernelINS_13Kernel_traitsIfffffjLj1536ELj1ELj1ELj4ELj16ENS_18Kernel_traits_baseILj1536EfffffjLj128EEEEELb0ELb0ELb1ELb1EEEvNS_9BwdParamsE,"",@"SHT_CUDA_INFO"
	.sectionflags	@""
	.align	4


	//----- nvinfo : EIATTR_CUDA_API_VERSION
	.align		4
        /*0000*/ 	.byte	0x04, 0x37
        /*0002*/ 	.short	(.L_4533 - .L_4532)
.L_4532:
        /*0004*/ 	.word	0x00000082


	//----- nvinfo : EIATTR_SW2861232_WAR
	.align		4
.L_4533:
        /*0008*/ 	.byte	0x01, 0x35
	.zero		2


	//----- nvinfo : EIATTR_PARAM_CBANK
	.align		4
        /*000c*/ 	.byte	0x04, 0x0a
        /*000e*/ 	.short	(.L_4535 - .L_4534)
	.align		4
.L_4534:
        /*0010*/ 	.word	index@(.nv.constant0._ZN10layer_norm13ln_bwd_kernelINS_13Kernel_traitsIfffffjLj1536ELj1ELj1ELj4ELj16ENS_18Kernel_traits_baseILj1536EfffffjLj128EEEEELb0ELb0ELb1ELb1EEEvNS_9BwdParamsE)
        /*0014*/ 	.short	0x0160
        /*0016*/ 	.short	0x0128


	//----- nvinfo : EIATTR_CBANK_PARAM_SIZE
	.align		4
.L_4535:
        /*0018*/ 	.byte	0x03, 0x19
        /*001a*/ 	.short	0x0128


	//----- nvinfo : EIATTR_KPARAM_INFO
	.align		4
        /*001c*/ 	.byte	0x04, 0x17
        /*001e*/ 	.short	(.L_4537 - .L_4536)
.L_4536:
        /*0020*/ 	.word	0x00000000
        /*0024*/ 	.short	0x0000
        /*0026*/ 	.short	0x0000
        /*0028*/ 	.byte	0x00, 0xf0, 0xa1, 0x04


	//----- nvinfo : EIATTR_MAXREG_COUNT
	.align		4
.L_4537:
        /*002c*/ 	.byte	0x03, 0x1b
        /*002e*/ 	.short	0x00ff


	//----- nvinfo : EIATTR_NUM_BARRIERS
	.align		4
        /*0030*/ 	.byte	0x02, 0x4c
        /*0032*/ 	.byte	0x01
	.zero		1


	//----- nvinfo : EIATTR_MERCURY_ISA_VERSION
	.align		4
        /*0034*/ 	.byte	0x03, 0x5f
        /*0036*/ 	.short	0x0000


	//----- nvinfo : EIATTR_COOP_GROUP_MASK_REGIDS
	.align		4
        /*0038*/ 	.byte	0x04, 0x29
        /*003a*/ 	.short	(.L_4539 - .L_4538)


	//   ....[0]....
.L_4538:
        /*003c*/ 	.word	0xffffffff


	//   ....[1]....
        /*0040*/ 	.word	0xffffffff


	//   ....[2]....
        /*0044*/ 	.word	0xffffffff


	//   ....[3]....
        /*0048*/ 	.word	0xffffffff


	//   ....[4]....
        /*004c*/ 	.word	0xffffffff


	//   ....[5]....
        /*0050*/ 	.word	0xffffffff


	//   ....[6]....
        /*0054*/ 	.word	0xffffffff


	//   ....[7]....
        /*0058*/ 	.word	0xffffffff


	//   ....[8]....
        /*005c*/ 	.word	0xffffffff


	//   ....[9]....
        /*0060*/ 	.word	0xffffffff


	//   ....[10]....
        /*0064*/ 	.word	0xffffffff


	//   ....[11]....
        /*0068*/ 	.word	0xffffffff


	//   ....[12]....
        /*006c*/ 	.word	0xffffffff


	//   ....[13]....
        /*0070*/ 	.word	0xffffffff


	//   ....[14]....
        /*0074*/ 	.word	0xffffffff


	//   ....[15]....
        /*0078*/ 	.word	0xffffffff


	//   ....[16]....
        /*007c*/ 	.word	0xffffffff


	//   ....[17]....
        /*0080*/ 	.word	0xffffffff


	//   ....[18]....
        /*0084*/ 	.word	0xffffffff


	//   ....[19]....
        /*0088*/ 	.word	0xffffffff


	//----- nvinfo : EIATTR_COOP_GROUP_INSTR_OFFSETS
	.align		4
.L_4539:
        /*008c*/ 	.byte	0x04, 0x28
        /*008e*/ 	.short	(.L_4541 - .L_4540)


	//   ....[0]....
.L_4540:
        /*0090*/ 	.word	0x00000c10


	//   ....[1]....
        /*0094*/ 	.word	0x00000c30


	//   ....[2]....
        /*0098*/ 	.word	0x00000c50


	//   ....[3]....
        /*009c*/ 	.word	0x00000c70


	//   ....[4]....
        /*00a0*/ 	.word	0x00000c90


	//   ....[5]....
        /*00a4*/ 	.word	0x00000cb0


	//   ....[6]....
        /*00a8*/ 	.word	0x00000cd0


	//   ....[7]....
        /*00ac*/ 	.word	0x00000cf0


	//   ....[8]....
        /*00b0*/ 	.word	0x00000d10


	//   ....[9]....
        /*00b4*/ 	.word	0x00000d30


	//   ....[10]....
        /*00b8*/ 	.word	0x00001e10


	//   ....[11]....
        /*00bc*/ 	.word	0x00001e90


	//   ....[12]....
        /*00c0*/ 	.word	0x00001f10


	//   ....[13]....
        /*00c4*/ 	.word	0x00001f80


	//   ....[14]....
        /*00c8*/ 	.word	0x00002000


	//   ....[15]....
        /*00cc*/ 	.word	0x00002070


	//   ....[16]....
        /*00d0*/ 	.word	0x000020f0


	//   ....[17]....
        /*00d4*/ 	.word	0x00002160


	//   ....[18]....
        /*00d8*/ 	.word	0x000021e0


	//   ....[19]....
        /*00dc*/ 	.word	0x00002250


	//----- nvinfo : EIATTR_EXIT_INSTR_OFFSETS
	.align		4
.L_4541:
        /*00e0*/ 	.byte	0x04, 0x1c
        /*00e2*/ 	.short	(.L_4543 - .L_4542)


	//   ....[0]....
.L_4542:
        /*00e4*/ 	.word	0x00001db0


	//----- nvinfo : EIATTR_MAX_THREADS
	.align		4
.L_4543:
        /*00e8*/ 	.byte	0x04, 0x05
        /*00ea*/ 	.short	(.L_4545 - .L_4544)
.L_4544:
        /*00ec*/ 	.word	0x00000080
        /*00f0*/ 	.word	0x00000001
        /*00f4*/ 	.word	0x00000001


	//----- nvinfo : EIATTR_CRS_STACK_SIZE
	.align		4
.L_4545:
        /*00f8*/ 	.byte	0x04, 0x1e
        /*00fa*/ 	.short	(.L_4547 - .L_4546)
.L_4546:
        /*00fc*/ 	.word	0x00000000
.L_4547:


//--------------------- .nv.info._ZN10layer_norm13ln_bwd_kernelINS_13Kernel_traitsIfffffjLj1536ELj1ELj1ELj4ELj16ENS_18Kernel_traits_baseILj1536EfffffjLj128EEEEELb0ELb1ELb0ELb0EEEvNS_9BwdParamsE --------------------------
	.section	.nv.info._ZN10layer_norm13ln_bwd_kernelINS_13Kernel_traitsIfffffjLj1536ELj1ELj1ELj4ELj16ENS_18Kernel_traits_baseILj1536EfffffjLj128EEEEELb0ELb1ELb0ELb0EEEvNS_9BwdParamsE,"",@"SHT_CUDA_INFO"
	.sectionflags	@""
	.align	4


	//----- nvinfo : EIATTR_CUDA_API_VERSION
	.align		4
        /*0000*/ 	.byte	0x04, 0x37
        /*0002*/ 	.short	(.L_4549 - .L_4548)
.L_4548:
        /*0004*/ 	.word	0x00000082


	//----- nvinfo : EIATTR_SW2861232_WAR
	.align		4
.L_4549:
        /*0008*/ 	.byte	0x01, 0x35
	.zero		2


	//----- nvinfo : EIATTR_PARAM_CBANK
	.align		4
        /*000c*/ 	.byte	0x04, 0x0a
        /*000e*/ 	.short	(.L_4551 - .L_4550)
	.align		4
.L_4550:
        /*0010*/ 	.word	index@(.nv.constant0._ZN10layer_norm13ln_bwd_kernelINS_13Kernel_traitsIfffffjLj1536ELj1ELj1ELj4ELj16ENS_18Kernel_traits_baseILj1536EfffffjLj128EEEEELb0ELb1ELb0ELb0EEEvNS_9BwdParamsE)
        /*0014*/ 	.short	0x0160
        /*0016*/ 	.short	0x0128


	//----- nvinfo : EIATTR_CBANK_PARAM_SIZE
	.align		4
.L_4551:
        /*0018*/ 	.byte	0x03, 0x19
        /*001a*/ 	.short	0x0128


	//----- nvinfo : EIATTR_KPARAM_INFO
	.align		4
        /*001c*/ 	.byte	0x04, 0x17
        /*001e*/ 	.short	(.L_4553 - .L_4552)
.L_4552:
        /*0020*/ 	.word	0x00000000
        /*0024*/ 	.short	0x0000
        /*0026*/ 	.short	0x0000
        /*0028*/ 	.byte	0x00, 0xf0, 0xa1, 0x04


	//----- nvinfo : EIATTR_MAXREG_COUNT
	.align		4
.L_4553:
        /*002c*/ 	.byte	0x03, 0x1b
        /*002e*/ 	.short	0x00ff


	//----- nvinfo : EIATTR_NUM_BARRIERS
	.align		4
        /*0030*/ 	.byte	0x02, 0x4c
        /*0032*/ 	.byte	0x01
	.zero		1


	//----- nvinfo : EIATTR_MERCURY_ISA_VERSION
	.align		4
        /*0034*/ 	.byte	0x03, 0x5f
        /*0036*/ 	.short	0x0000


	//----- nvinfo : EIATTR_COOP_GROUP_MASK_REGIDS
	.align		4
        /*0038*/ 	.byte	0x04, 0x29
        /*003a*/ 	.short	(.L_4555 - .L_4554)


	//   ....[0]....
.L_4554:
        /*003c*/ 	.word	0xffffffff


	//   ....[1]....
        /*0040*/ 	.word	0xffffffff


	//   ....[2]....
        /*0044*/ 	.word	0xffffffff


	//   ....[3]....
        /*0048*/ 	.word	0xffffffff


	//   ....[4]....
        /*004c*/ 	.word	0xffffffff


	//   ....[5]....
        /*0050*/ 	.word	0xffffffff


	//   ....[6]....
        /*0054*/ 	.word	0xffffffff


	//   ....[7]....
        /*0058*/ 	.word	0xffffffff


	//   ....[8]....
        /*005c*/ 	.word	0xffffffff


	//   ....[9]....
        /*0060*/ 	.word	0xffffffff


	//   ....[10]....
        /*0064*/ 	.word	0xffffffff


	//   ....[11]....
        /*0068*/ 	.word	0xffffffff


	//   ....[12]....
        /*006c*/ 	.word	0xffffffff


	//   ....[13]....
        /*0070*/ 	.word	0xffffffff


	//   ....[14]....
        /*0074*/ 	.word	0xffffffff


	//   ....[15]....
        /*0078*/ 	.word	0xffffffff


	//   ....[16]....
        /*007c*/ 	.word	0xffffffff


	//   ....[17]....
        /*0080*/ 	.word	0xffffffff


	//   ....[18]....
        /*0084*/ 	.word	0xffffffff


	//   ....[19]....
        /*0088*/ 	.word	0xffffffff


	//----- nvinfo : EIATTR_COOP_GROUP_INSTR_OFFSETS
	.align		4
.L_4555:
        /*008c*/ 	.byte	0x04, 0x28
        /*008e*/ 	.short	(.L_4557 - .L_4556)


	//   ....[0]....
.L_4556:
        /*0090*/ 	.word	0x00000d20


	//   ....[1]....
        /*0094*/ 	.word	0x00000d40


	//   ....[2]....
        /*0098*/ 	.word	0x00000d60


	//   ....[3]....
        /*009c*/ 	.word	0x00000d80


	//   ....[4]....
        /*00a0*/ 	.word	0x00000da0


	//   ....[5]....
        /*00a4*/ 	.word	0x00000dc0


	//   ....[6]....
        /*00a8*/ 	.word	0x00000de0


	//   ....[7]....
        /*00ac*/ 	.word	0x00000e00


	//   ....[8]....
        /*00b0*/ 	.word	0x00000e20


	//   ....[9]....
        /*00b4*/ 	.word	0x00000e40


	//   ....[10]....
        /*00b8*/ 	.word	0x00001be0


	//   ....[11]....
        /*00bc*/ 	.word	0x00001c60


	//   ....[12]....
        /*00c0*/ 	.word	0x00001ce0


	//   ....[13]....
        /*00c4*/ 	.word	0x00001d50


	//   ....[14]....
        /*00c8*/ 	.word	0x00001dd0


	//   ....[15]....
        /*00cc*/ 	.word	0x00001e40


	//   ....[16]....
        /*00d0*/ 	.word	0x00001ec0


	//   ....[17]....
        /*00d4*/ 	.word	0x00001f30


	//   ....[18]....
        /*00d8*/ 	.word	0x00001fb0


	//   ....[19]....
        /*00dc*/ 	.word	0x00002020


	//----- nvinfo : EIATTR_EXIT_INSTR_OFFSETS
	.align		4
.L_4557:
        /*00e0*/ 	.byte	0x04, 0x1c
        /*00e2*/ 	.short	(.L_4559 - .L_4558)


	//   ....[0]....
.L_4558:
        /*00e4*/ 	.word	0x00001b00


	//   ....[1]....
        /*00e8*/ 	.word	0x00001b80


	//----- nvinfo : EIATTR_MAX_THREADS
	.align		4
.L_4559:
        /*00ec*/ 	.byte	0x04, 0x05
        /*00ee*/ 	.short	(.L_4561 - .L_4560)
.L_4560:
        /*00f0*/ 	.word	0x00000080
        /*00f4*/ 	.word	0x00000001
        /*00f8*/ 	.word	0x00000001


	//----- nvinfo : EIATTR_CRS_STACK_SIZE
	.align		4
.L_4561:
        /*00fc*/ 	.byte	0x04, 0x1e
        /*00fe*/ 	.short	(.L_4563 - .L_4562)
.L_4562:
        /*0100*/ 	.word	0x00000000
.L_4563:


//--------------------- .nv.info._ZN10layer_norm13ln_bwd_kernelINS_13Kernel_traitsIfffffjLj1536ELj1ELj1ELj4ELj16ENS_18Kernel_traits_baseILj1536EfffffjLj128EEEEELb0ELb1ELb0ELb1EEEvNS_9BwdParamsE --------------------------
	.section	.nv.info._ZN10layer_norm13ln_bwd_kernelINS_13Kernel_traitsIfffffjLj1536ELj1ELj1ELj4ELj16ENS_18Kernel_traits_baseILj1536EfffffjLj128EEEEELb0ELb1ELb0ELb1EEEvNS_9BwdParamsE,"",@"SHT_CUDA_INFO"
	.sectionflags	@""
	.align	4


	//----- nvinfo : EIATTR_CUDA_API_VERSION
	.align		4
        /*0000*/ 	.byte	0x04, 0x37
        /*0002*/ 	.short	(.L_4565 - .L_4564)
.L_4564:
        /*0004*/ 	.word	0x00000082


	//----- nvinfo : EIATTR_SW2861232_WAR
	.align		4
.L_4565:
        /*0008*/ 	.byte	0x01, 0x35
	.zero		2


	//----- nvinfo : EIATTR_PARAM_CBANK
	.align		4
        /*000c*/ 	.byte	0x04, 0x0a
        /*000e*/ 	.short	(.L_4567 - .L_4566)
	.align		4
.L_4566:
        /*0010*/ 	.word	index@(.nv.constant0._ZN10layer_norm13ln_bwd_kernelINS_13Kernel_traitsIfffffjLj1536ELj1ELj1ELj4ELj16ENS_18Kernel_traits_baseILj1536EfffffjLj128EEEEELb0ELb1ELb0ELb1EEEvNS_9BwdParamsE)
        /*0014*/ 	.short	0x0160
        /*0016*/ 	.short	0x0128


	//----- nvinfo : EIATTR_CBANK_PARAM_SIZE
	.align		4
.L_4567:
        /*0018*/ 	.byte	0x03, 0x19
        /*001a*/ 	.short	0x0128


	//----- nvinfo : EIATTR_KPARAM_INFO
	.align		4
        /*001c*/ 	.byte	0x04, 0x17
        /*001e*/ 	.short	(.L_4569 - .L_4568)
.L_4568:
        /*0020*/ 	.word	0x00000000
        /*0024*/ 	.short	0x0000
        /*0026*/ 	.short	0x0000
        /*0028*/ 	.byte	0x00, 0xf0, 0xa1, 0x04


	//----- nvinfo : EIATTR_MAXREG_COUNT
	.align		4
.L_4569:
        /*002c*/ 	.byte	0x03, 0x1b
        /*002e*/ 	.short	0x00ff


	//----- nvinfo : EIATTR_NUM_BARRIERS
	.align		4
        /*0030*/ 	.byte	0x02, 0x4c
        /*0032*/ 	.byte	0x01
	.zero		1


	//----- nvinfo : EIATTR_MERCURY_ISA_VERSION
	.align		4
        /*0034*/ 	.byte	0x03, 0x5f
        /*0036*/ 	.short	0x0000


	//----- nvinfo : EIATTR_COOP_GROUP_MASK_REGIDS
	.align		4
        /*0038*/ 	.byte	0x04, 0x29
        /*003a*/ 	.short	(.L_4571 - .L_4570)


	//   ....[0]....
.L_4570:
        /*003c*/ 	.word	0xffffffff


	//   ....[1]....
        /*0040*/ 	.word	0xffffffff


	//   ....[2]....
        /*0044*/ 	.word	0xffffffff


	//   ....[3]....
        /*0048*/ 	.word	0xffffffff


	//   ....[4]....
        /*004c*/ 	.word	0xffffffff


	//   ....[5]....
        /*0050*/ 	.word	0xffffffff


	//   ....[6]....
        /*0054*/ 	.word	0xffffffff


	//   ....[7]....
        /*0058*/ 	.word	0xffffffff


	//   ....[8]....
        /*005c*/ 	.word	0xffffffff


	//   ....[9]....
        /*0060*/ 	.word	0xffffffff


	//   ....[10]....
        /*0064*/ 	.word	0xffffffff


	//   ....[11]....
        /*0068*/ 	.word	0xffffffff


	//   ....[12]....
        /*006c*/ 	.word	0xffffffff


	//   ....[13]....
        /*0070*/ 	.word	0xffffffff


	//   ....[14]....
        /*0074*/ 	.word	0xffffffff


	//   ....[15]....
        /*0078*/ 	.word	0xffffffff


	//   ....[16]....
        /*007c*/ 	.word	0xffffffff


	//   ....[17]....
        /*0080*/ 	.word	0xffffffff


	//   ....[18]....
        /*0084*/ 	.word	0xffffffff


	//   ....[19]....
        /*0088*/ 	.word	0xffffffff


	//----- nvinfo : EIATTR_COOP_GROUP_INSTR_OFFSETS
	.align		4
.L_4571:
        /*008c*/ 	.byte	0x04, 0x28
        /*008e*/ 	.short	(.L_4573 - .L_4572)


	//   ....[0]....
.L_4572:
        /*0090*/ 	.word	0x00000ba0


	//   ....[1]....
        /*0094*/ 	.word	0x00000bc0


	//   ....[2]....
        /*0098*/ 	.word	0x00000be0


	//   ....[3]....
        /*009c*/ 	.word	0x00000c00


	//   ....[4]....
        /*00a0*/ 	.word	0x00000c20


	//   ....[5]....
        /*00a4*/ 	.word	0x00000c40


	//   ....[6]....
        /*00a8*/ 	.word	0x00000c60


	//   ....[7]....
        /*00ac*/ 	.word	0x00000c80


	//   ....[8]....
        /*00b0*/ 	.word	0x00000ca0


	//   ....[9]....
        /*00b4*/ 	.word	0x00000cc0


	//   ....[10]....
        /*00b8*/ 	.word	0x00001a70


	//   ....[11]....
        /*00bc*/ 	.word	0x00001af0


	//   ....[12]....
        /*00c0*/ 	.word	0x00001b70


	//   ....[13]....
        /*00c4*/ 	.word	0x00001be0


	//   ....[14]....
        /*00c8*/ 	.word	0x00001c60


	//   ....[15]....
        /*00cc*/ 	.word	0x00001cd0


	//   ....[16]....
        /*00d0*/ 	.word	0x00001d50


	//   ....[17]....
        /*00d4*/ 	.word	0x00001dc0


	//   ....[18]....
        /*00d8*/ 	.word	0x00001e40


	//   ....[19]....
        /*00dc*/ 	.word	0x00001eb0


	//----- nvinfo : EIATTR_EXIT_INSTR_OFFSETS
	.align		4
.L_4573:
        /*00e0*/ 	.byte	0x04, 0x1c
        /*00e2*/ 	.short	(.L_4575 - .L_4574)


	//   ....[0]....
.L_4574:
        /*00e4*/ 	.word	0x00001a10


	//----- nvinfo : EIATTR_MAX_THREADS
	.align		4
.L_4575:
        /*00e8*/ 	.byte	0x04, 0x05
        /*00ea*/ 	.short	(.L_4577 - .L_4576)
.L_4576:
        /*00ec*/ 	.word	0x00000080
        /*00f0*/ 	.word	0x00000001
        /*00f4*/ 	.word	0x00000001


	//----- nvinfo : EIATTR_CRS_STACK_SIZE
	.align		4
.L_4577:
        /*00f8*/ 	.byte	0x04, 0x1e
        /*00fa*/ 	.short	(.L_4579 - .L_4578)
.L_4578:
        /*00fc*/ 	.word	0x00000000
.L_4579:


//--------------------- .nv.info._ZN10layer_norm13ln_bwd_kernelINS_13Kernel_traitsIfffffjLj1536ELj1ELj1ELj4ELj16ENS_18Kernel_traits_baseILj1536EfffffjLj128EEEEELb0ELb1ELb1ELb0EEEvNS_9BwdParamsE --------------------------
	.section	.nv.info._ZN10layer_norm13ln_bwd_kernelINS_13Kernel_traitsIfffffjLj1536ELj1ELj1ELj4ELj16ENS_18Kernel_traits_baseILj1536EfffffjLj128EEEEELb0ELb1ELb1ELb0EEEvNS_9BwdParamsE,"",@"SHT_CUDA_INFO"
	.sectionflags	@""
	.align	4


	//----- nvinfo : EIATTR_CUDA_API_VERSION
	.align		4
        /*0000*/ 	.byte	0x04, 0x37
        /*0002*/ 	.short	(.L_4581 - .L_4580)
.L_4580:
        /*0004*/ 	.word	0x00000082


	//----- nvinfo : EIATTR_SW2861232_WAR
	.align		4
.L_4581:
        /*0008*/ 	.byte	0x01, 0x35
	.zero		2


	//----- nvinfo : EIATTR_PARAM_CBANK
	.align		4
        /*000c*/ 	.byte	0x04, 0x0a
        /*000e*/ 	.short	(.L_4583 - .L_4582)
	.align		4
.L_4582:
        /*0010*/ 	.word	index@(.nv.constant0._ZN10layer_norm13ln_bwd_kernelINS_13Kernel_traitsIfffffjLj1536ELj1ELj1ELj4ELj16ENS_18Kernel_traits_baseILj1536EfffffjLj128EEEEELb0ELb1ELb1ELb0EEEvNS_9BwdParamsE)
        /*0014*/ 	.short	0x0160
        /*0016*/ 	.short	0x0128


	//----- nvinfo : EIATTR_CBANK_PARAM_SIZE
	.align		4
.L_4583:
        /*0018*/ 	.byte	0x03, 0x19
        /*001a*/ 	.short	0x0128


	//----- nvinfo : EIATTR_KPARAM_INFO
	.align		4
        /*001c*/ 	.byte	0x04, 0x17
        /*001e*/ 	.short	(.L_4585 - .L_4584)
.L_4584:
        /*0020*/ 	.word	0x00000000
        /*0024*/ 	.short	0x0000
        /*0026*/ 	.short	0x0000
        /*0028*/ 	.byte	0x00, 0xf0, 0xa1, 0x04


	//----- nvinfo : EIATTR_MAXREG_COUNT
	.align		4
.L_4585:
        /*002c*/ 	.byte	0x03, 0x1b
        /*002e*/ 	.short	0x00ff


	//----- nvinfo : EIATTR_NUM_BARRIERS
	.align		4
        /*0030*/ 	.byte	0x02, 0x4c
        /*0032*/ 	.byte	0x01
	.zero		1


	//----- nvinfo : EIATTR_MERCURY_ISA_VERSION
	.align		4
        /*0034*/ 	.byte	0x03, 0x5f
        /*0036*/ 	.short	0x0000


	//----- nvinfo : EIATTR_COOP_GROUP_MASK_REGIDS
	.align		4
        /*0038*/ 	.byte	0x04, 0x29
        /*003a*/ 	.short	(.L_4587 - .L_4586)


	//   ....[0]....
.L_4586:
        /*003c*/ 	.word	0xffffffff


	//   ....[1]....
        /*0040*/ 	.word	0xffffffff


	//   ....[2]....
        /*0044*/ 	.word	0xffffffff


	//   ....[3]....
        /*0048*/ 	.word	0xffffffff


	//   ....[4]....
        /*004c*/ 	.word	0xffffffff


	//   ....[5]....
        /*0050*/ 	.word	0xffffffff


	//   ....[6]....
        /*0054*/ 	.word	0xffffffff


	//   ....[7]....
        /*0058*/ 	.word	0xffffffff


	//   ....[8]....
        /*005c*/ 	.word	0xffffffff


	//   ....[9]....
        /*0060*/ 	.word	0xffffffff


	//   ....[10]....
        /*0064*/ 	.word	0xffffffff


	//   ....[11]....
        /*0068*/ 	.word	0xffffffff


	//   ....[12]....
        /*006c*/ 	.word	0xffffffff


	//   ....[13]....
        /*0070*/ 	.word	0xffffffff


	//   ....[14]....
        /*0074*/ 	.word	0xffffffff


	//   ....[15]....
        /*0078*/ 	.word	0xffffffff


	//   ....[16]....
        /*007c*/ 	.word	0xffffffff


	//   ....[17]....
        /*0080*/ 	.word	0xffffffff


	//   ....[18]....
        /*0084*/ 	.word	0xffffffff


	//   ....[19]....
        /*0088*/ 	.word	0xffffffff


	//----- nvinfo : EIATTR_COOP_GROUP_INSTR_OFFSETS
	.align		4
.L_4587:
        /*008c*/ 	.byte	0x04, 0x28
        /*008e*/ 	.short	(.L_4589 - .L_4588)


	//   ....[0]....
.L_4588:
        /*0090*/ 	.word	0x00000e90


	//   ....[1]....
        /*0094*/ 	.word	0x00000eb0


	//   ....[2]....
        /*0098*/ 	.word	0x00000ed0


	//   ....[3]....
        /*009c*/ 	.word	0x00000ef0


	//   ....[4]....
        /*00a0*/ 	.word	0x00000f10


	//   ....[5]....
        /*00a4*/ 	.word	0x00000f30


	//   ....[6]....
        /*00a8*/ 	.word	0x00000f50


	//   ....[7]....
        /*00ac*/ 	.word	0x00000f70


	//   ....[8]....
        /*00b0*/ 	.word	0x00000f90


	//   ....[9]....
        /*00b4*/ 	.word	0x00000fb0


	//   ....[10]....
        /*00b8*/ 	.word	0x00002400


	//   ....[11]....
        /*00bc*/ 	.word	0x00002480


	//   ....[12]....
        /*00c0*/ 	.word	0x00002500


	//   ....[13]....
        /*00c4*/ 	.word	0x00002570


	//   ....[14]....
        /*00c8*/ 	.word	0x000025f0


	//   ....[15]....
        /*00cc*/ 	.word	0x00002660


	//   ....[16]....
        /*00d0*/ 	.word	0x000026e0


	//   ....[17]....
        /*00d4*/ 	.word	0x00002750


	//   ....[18]....
        /*00d8*/ 	.word	0x000027d0


	//   ....[19]....
        /*00dc*/ 	.word	0x00002840


	//----- nvinfo : EIATTR_EXIT_INSTR_OFFSETS
	.align		4
.L_4589:
        /*00e0*/ 	.byte	0x04, 0x1c
        /*00e2*/ 	.short	(.L_4591 - .L_4590)


	//   ....[0]....
.L_4590:
        /*00e4*/ 	.word	0x00002320


	//   ....[1]....
        /*00e8*/ 	.word	0x000023a0


	//----- nvinfo : EIATTR_MAX_THREADS
	.align		4
.L_4591:
        /*00ec*/ 	.byte	0x04, 0x05
        /*00ee*/ 	.short	(.L_4593 - .L_4592)
.L_4592:
        /*00f0*/ 	.word	0x00000080
        /*00f4*/ 	.word	0x00000001
        /*00f8*/ 	.word	0x00000001


	//----- nvinfo : EIATTR_CRS_STACK_SIZE
	.align		4
.L_4593:
        /*00fc*/ 	.byte	0x04, 0x1e
        /*00fe*/ 	.short	(.L_4595 - .L_4594)
.L_4594:
        /*0100*/ 	.word	0x00000000
.L_4595:


//--------------------- .nv.info._ZN10layer_norm13ln_bwd_kernelINS_13Kernel_traitsIfffffjLj1536ELj1ELj1ELj4ELj16ENS_18Kernel_traits_baseILj1536EfffffjLj128EEEEELb0ELb1ELb1ELb1EEEvNS_9BwdParamsE --------------------------
	.section	.nv.info._ZN10layer_norm13ln_bwd_kernelINS_13Kernel_traitsIfffffjLj1536ELj1ELj1ELj4ELj16ENS_18Kernel_traits_baseILj1536EfffffjLj128EEEEELb0ELb1ELb1ELb1EEEvNS_9BwdParamsE,"",@"SHT_CUDA_INFO"
	.sectionflags	@""
	.align	4


	//----- nvinfo : EIATTR_CUDA_API_VERSION
	.align		4
        /*0000*/ 	.byte	0x04, 0x37
        /*0002*/ 	.short	(.L_4597 - .L_4596)
.L_4596:
        /*0004*/ 	.word	0x00000082


	//----- nvinfo : EIATTR_SW2861232_WAR
	.align		4
.L_4597:
        /*0008*/ 	.byte	0x01, 0x35
	.zero		2


	//----- nvinfo : EIATTR_PARAM_CBANK
	.align		4
        /*000c*/ 	.byte	0x04, 0x0a
        /*000e*/ 	.short	(.L_4599 - .L_4598)
	.align		4
.L_4598:
        /*0010*/ 	.word	index@(.nv.constant0._ZN10layer_norm13ln_bwd_kernelINS_13Kernel_traitsIfffffjLj1536ELj1ELj1ELj4ELj16ENS_18Kernel_traits_baseILj1536EfffffjLj128EEEEELb0ELb1ELb1ELb1EEEvNS_9BwdParamsE)
        /*0014*/ 	.short	0x0160
        /*0016*/ 	.short	0x0128


	//----- nvinfo : EIATTR_CBANK_PARAM_SIZE
	.align		4
.L_4599:
        /*0018*/ 	.byte	0x03, 0x19
        /*001a*/ 	.short	0x0128


	//----- nvinfo : EIATTR_KPARAM_INFO
	.align		4
        /*001c*/ 	.byte	0x04, 0x17
        /*001e*/ 	.short	(.L_4601 - .L_4600)
.L_4600:
        /*0020*/ 	.word	0x00000000
        /*0024*/ 	.short	0x0000
        /*0026*/ 	.short	0x0000
        /*0028*/ 	.byte	0x00, 0xf0, 0xa1, 0x04


	//----- nvinfo : EIATTR_MAXREG_COUNT
	.align		4
.L_4601:
        /*002c*/ 	.byte	0x03, 0x1b
        /*002e*/ 	.short	0x00ff


	//----- nvinfo : EIATTR_NUM_BARRIERS
	.align		4
        /*0030*/ 	.byte	0x02, 0x4c
        /*0032*/ 	.byte	0x01
	.zero		1


	//----- nvinfo : EIATTR_MERCURY_ISA_VERSION
	.align		4
        /*0034*/ 	.byte	0x03, 0x5f
        /*0036*/ 	.short	0x0000


	//----- nvinfo : EIATTR_COOP_GROUP_MASK_REGIDS
	.align		4
        /*0038*/ 	.byte	0x04, 0x29
        /*003a*/ 	.short	(.L_4603 - .L_4602)


	//   ....[0]....
.L_4602:
        /*003c*/ 	.word	0xffffffff


	//   ....[1]....
        /*0040*/ 	.word	0xffffffff


	//   ....[2]....
        /*0044*/ 	.word	0xffffffff


	//   ....[3]....
        /*0048*/ 	.word	0xffffffff


	//   ....[4]....
        /*004c*/ 	.word	0xffffffff


	//   ....[5]....
        /*0050*/ 	.word	0xffffffff


	//   ....[6]....
        /*0054*/ 	.word	0xffffffff


	//   ....[7]....
        /*0058*/ 	.word	0xffffffff


	//   ....[8]....
        /*005c*/ 	.word	0xffffffff


	//   ....[9]....
        /*0060*/ 	.word	0xffffffff


	//   ....[10]....
        /*0064*/ 	.word	0xffffffff


	//   ....[11]....
        /*0068*/ 	.word	0xffffffff


	//   ....[12]....
        /*006c*/ 	.word	0xffffffff


	//   ....[13]....
        /*0070*/ 	.word	0xffffffff


	//   ....[14]....
        /*0074*/ 	.word	0xffffffff


	//   ....[15]....
        /*0078*/ 	.word	0xffffffff


	//   ....[16]....
        /*007c*/ 	.word	0xffffffff


	//   ....[17]....
        /*0080*/ 	.word	0xffffffff


	//   ....[18]....
        /*0084*/ 	.word	0xffffffff


	//   ....[19]....
        /*0088*/ 	.word	0xffffffff


	//----- nvinfo : EIATTR_COOP_GROUP_INSTR_OFFSETS
	.align		4
.L_4603:
        /*008c*/ 	.byte	0x04, 0x28
        /*008e*/ 	.short	(.L_4605 - .L_4604)


	//   ....[0]....
.L_4604:
        /*0090*/ 	.word	0x00000cf0


	//   ....[1]....
        /*0094*/ 	.word	0x00000d10


	//   ....[2]....
        /*0098*/ 	.word	0x00000d30


	//   ....[3]....
        /*009c*/ 	.word	0x00000d50


	//   ....[4]....
        /*00a0*/ 	.word	0x00000d70


	//   ....[5]....
        /*00a4*/ 	.word	0x00000d90


	//   ....[6]....
        /*00a8*/ 	.word	0x00000db0


	//   ....[7]....
        /*00ac*/ 	.word	0x00000dd0


	//   ....[8]....
        /*00b0*/ 	.word	0x00000df0


	//   ....[9]....
        /*00b4*/ 	.word	0x00000e10


	//   ....[10]....
        /*00b8*/ 	.word	0x00001ff0


	//   ....[11]....
        /*00bc*/ 	.word	0x00002070


	//   ....[12]....
        /*00c0*/ 	.word	0x000020f0


	//   ....[13]....
        /*00c4*/ 	.word	0x00002160


	//   ....[14]....
        /*00c8*/ 	.word	0x000021e0


	//   ....[15]....
        /*00cc*/ 	.word	0x00002250


	//   ....[16]....
        /*00d0*/ 	.word	0x000022d0


	//   ....[17]....
        /*00d4*/ 	.word	0x00002340


	//   ....[18]....
        /*00d8*/ 	.word	0x000023c0


	//   ....[19]....
        /*00dc*/ 	.word	0x00002430


	//----- nvinfo : EIATTR_EXIT_INSTR_OFFSETS
	.align		4
.L_4605:
        /*00e0*/ 	.byte	0x04, 0x1c
        /*00e2*/ 	.short	(.L_4607 - .L_4606)


	//   ....[0]....
.L_4606:
        /*00e4*/ 	.word	0x00001f90


	//----- nvinfo : EIATTR_MAX_THREADS
	.align		4
.L_4607:
        /*00e8*/ 	.byte	0x04, 0x05
        /*00ea*/ 	.short	(.L_4609 - .L_4608)
.L_4608:
        /*00ec*/ 	.word	0x00000080
        /*00f0*/ 	.word	0x00000001
        /*00f4*/ 	.word	0x00000001


	//----- nvinfo : EIATTR_CRS_STACK_SIZE
	.align		4
.L_4609:
        /*00f8*/ 	.byte	0x04, 0x1e
        /*00fa*/ 	.short	(.L_4611 - .L_4610)
.L_4610:
        /*00fc*/ 	.word	0x00000000
.L_4611:


//--------------------- .nv.info._ZN10layer_norm13ln_bwd_kernelINS_13Kernel_traitsIfffffjLj1536ELj1ELj1ELj4ELj16ENS_18Kernel_traits_baseILj1536EfffffjLj128EEEEELb1ELb0ELb0ELb0EEEvNS_9BwdParamsE --------------------------
	.section	.nv.info._ZN10layer_norm13ln_bwd_kernelINS_13Kernel_traitsIfffffjLj1536ELj1ELj1ELj4ELj16ENS_18Kernel_traits_baseILj1536EfffffjLj128EEEEELb1ELb0ELb0ELb0EEEvNS_9BwdParamsE,"",@"SHT_CUDA_INFO"
	.sectionflags	@""
	.align	4


	//----- nvinfo : EIATTR_CUDA_API_VERSION
	.align		4
        /*0000*/ 	.byte	0x04, 0x37
        /*0002*/ 	.short	(.L_4613 - .L_4612)
.L_4612:
        /*0004*/ 	.word	0x00000082


	//----- nvinfo : EIATTR_SW2861232_WAR
	.align		4
.L_4613:
        /*0008*/ 	.byte	0x01, 0x35
	.zero		2


	//----- nvinfo : EIATTR_PARAM_CBANK
	.align		4
        /*000c*/ 	.byte	0x04, 0x0a
        /*000e*/ 	.short	(.L_4615 - .L_4614)
	.align		4
.L_4614:
        /*0010*/ 	.word	index@(.nv.constant0._ZN10layer_norm13ln_bwd_kernelINS_13Kernel_traitsIfffffjLj1536ELj1ELj1ELj4ELj16ENS_18Kernel_traits_baseILj1536EfffffjLj128EEEEELb1ELb0ELb0ELb0EEEvNS_9BwdParamsE)
        /*0014*/ 	.short	0x0160
        /*0016*/ 	.short	0x0128


	//----- nvinfo : EIATTR_CBANK_PARAM_SIZE
	.align		4
.L_4615:
        /*0018*/ 	.byte	0x03, 0x19
        /*001a*/ 	.short	0x0128


	//----- nvinfo : EIATTR_KPARAM_INFO
	.align		4
        /*001c*/ 	.byte	0x04, 0x17
        /*001e*/ 	.short	(.L_4617 - .L_4616)
.L_4616:
        /*0020*/ 	.word	0x00000000
        /*0024*/ 	.short	0x0000
        /*0026*/ 	.short	0x0000
        /*0028*/ 	.byte	0x00, 0xf0, 0xa1, 0x04


	//----- nvinfo : EIATTR_MAXREG_COUNT
	.align		4
.L_4617:
        /*002c*/ 	.byte	0x03, 0x1b
        /*002e*/ 	.short	0x00ff


	//----- nvinfo : EIATTR_NUM_BARRIERS
	.align		4
        /*0030*/ 	.byte	0x02, 0x4c
        /*0032*/ 	.byte	0x01
	.zero		1


	//----- nvinfo : EIATTR_MERCURY_ISA_VERSION
	.align		4
        /*0034*/ 	.byte	0x03, 0x5f
        /*0036*/ 	.short	0x0000


	//----- nvinfo : EIATTR_COOP_GROUP_MASK_REGIDS
	.align		4
        /*0038*/ 	.byte	0x04, 0x29
        /*003a*/ 	.short	(.L_4619 - .L_4618)


	//   ....[0]....
.L_4618:
        /*003c*/ 	.word	0xffffffff


	//   ....[1]....
        /*0040*/ 	.word	0xffffffff


	//   ....[2]....
        /*0044*/ 	.word	0xffffffff


	//   ....[3]....
        /*0048*/ 	.word	0xffffffff


	//   ....[4]....
        /*004c*/ 	.word	0xffffffff


	//   ....[5]....
        /*0050*/ 	.word	0xffffffff


	//   ....[6]....
        /*0054*/ 	.word	0xffffffff


	//   ....[7]....
        /*0058*/ 	.word	0xffffffff


	//   ....[8]....
        /*005c*/ 	.word	0xffffffff


	//   ....[9]....
        /*0060*/ 	.word	0xffffffff


	//   ....[10]....
        /*0064*/ 	.word	0xffffffff


	//   ....[11]....
        /*0068*/ 	.word	0xffffffff


	//   ....[12]....
        /*006c*/ 	.word	0xffffffff


	//   ....[13]....
        /*0070*/ 	.word	0xffffffff


	//   ....[14]....
        /*0074*/ 	.word	0xffffffff


	//   ....[15]....
        /*0078*/ 	.word	0xffffffff


	//   ....[16]....
        /*007c*/ 	.word	0xffffffff


	//   ....[17]....
        /*0080*/ 	.word	0xffffffff


	//   ....[18]....
        /*0084*/ 	.word	0xffffffff


	//   ....[19]....
        /*0088*/ 	.word	0xffffffff


	//----- nvinfo : EIATTR_COOP_GROUP_INSTR_OFFSETS
	.align		4
.L_4619:
        /*008c*/ 	.byte	0x04, 0x28
        /*008e*/ 	.short	(.L_4621 - .L_4620)


	//   ....[0]....
.L_4620:
        /*0090*/ 	.word	0x00000cf0


	//   ....[1]....
        /*0094*/ 	.word	0x00000d10


	//   ....[2]....
        /*0098*/ 	.word	0x00000d30


	//   ....[3]....
        /*009c*/ 	.word	0x00000d50


	//   ....[4]....
        /*00a0*/ 	.word	0x00000d70


	//   ....[5]....
        /*00a4*/ 	.word	0x00000d90


	//   ....[6]....
        /*00a8*/ 	.word	0x00000db0


	//   ....[7]....
        /*00ac*/ 	.word	0x00000dd0


	//   ....[8]....
        /*00b0*/ 	.word	0x00000df0


	//   ....[9]....
        /*00b4*/ 	.word	0x00000e10


	//   ....[10]....
        /*00b8*/ 	.word	0x00001ad0


	//   ....[11]....
        /*00bc*/ 	.word	0x00001b50


	//   ....[12]....
        /*00c0*/ 	.word	0x00001bd0


	//   ....[13]....
        /*00c4*/ 	.word	0x00001c40


	//   ....[14]....
        /*00c8*/ 	.word	0x00001cc0


	//   ....[15]....
        /*00cc*/ 	.word	0x00001d30


	//   ....[16]....
        /*00d0*/ 	.word	0x00001db0


	//   ....[17]....
        /*00d4*/ 	.word	0x00001e20


	//   ....[18]....
        /*00d8*/ 	.word	0x00001ea0


	//   ....[19]....
        /*00dc*/ 	.word	0x00001f10


	//----- nvinfo : EIATTR_EXIT_INSTR_OFFSETS
	.align		4
.L_4621:
        /*00e0*/ 	.byte	0x04, 0x1c
        /*00e2*/ 	.short	(.L_4623 - .L_4622)


	//   ....[0]....
.L_4622:
        /*00e4*/ 	.word	0x00001a10


	//   ....[1]....
        /*00e8*/ 	.word	0x00001a70


	//----- nvinfo : EIATTR_MAX_THREADS
	.align		4
.L_4623:
        /*00ec*/ 	.byte	0x04, 0x05
        /*00ee*/ 	.short	(.L_4625 - .L_4624)
.L_4624:
        /*00f0*/ 	.word	0x00000080
        /*00f4*/ 	.word	0x00000001
        /*00f8*/ 	.word	0x00000001


	//----- nvinfo : EIATTR_CRS_STACK_SIZE
	.align		4
.L_4625:
        /*00fc*/ 	.byte	0x04, 0x1e
        /*00fe*/ 	.short	(.L_4627 - .L_4626)
.L_4626:
        /*0100*/ 	.word	0x00000000
.L_4627:


//--------------------- .nv.info._ZN10layer_norm13ln_bwd_kernelINS_13Kernel_traitsIfffffjLj1536ELj1ELj1ELj4ELj16ENS_18Kernel_traits_baseILj1536EfffffjLj128EEEEELb1ELb0ELb0ELb1EEEvNS_9BwdParamsE --------------------------
	.section	.nv.info._ZN10layer_norm13ln_bwd_kernelINS_13Kernel_traitsIfffffjLj1536ELj1ELj1ELj4ELj16ENS_18Kernel_traits_baseILj1536EfffffjLj128EEEEELb1ELb0ELb0ELb1EEEvNS_9BwdParamsE,"",@"SHT_CUDA_INFO"
	.sectionflags	@""
	.align	4


	//----- nvinfo : EIATTR_CUDA_API_VERSION
	.align		4
        /*0000*/ 	.byte	0x04, 0x37
        /*0002*/ 	.short	(.L_4629 - .L_4628)
.L_4628:
        /*0004*/ 	.word	0x00000082


	//----- nvinfo : EIATTR_SW2861232_WAR
	.align		4
.L_4629:
        /*0008*/ 	.byte	0x01, 0x35
	.zero		2


	//----- nvinfo : EIATTR_PARAM_CBANK
	.align		4
        /*000c*/ 	.byte	0x04, 0x0a
        /*000e*/ 	.short	(.L_4631 - .L_4630)
	.align		4
.L_4630:
        /*0010*/ 	.word	index@(.nv.constant0._ZN10layer_norm13ln_bwd_kernelINS_13Kernel_traitsIfffffjLj1536ELj1ELj1ELj4ELj16ENS_18Kernel_traits_baseILj1536EfffffjLj128EEEEELb1ELb0ELb0ELb1EEEvNS_9BwdParamsE)
        /*0014*/ 	.short	0x0160
        /*0016*/ 	.short	0x0128


	//----- nvinfo : EIATTR_CBANK_PARAM_SIZE
	.align		4
.L_4631:
        /*0018*/ 	.byte	0x03, 0x19
        /*001a*/ 	.short	0x0128


	//----- nvinfo : EIATTR_KPARAM_INFO
	.align		4
        /*001c*/ 	.byte	0x04, 0x17
        /*001e*/ 	.short	(.L_4633 - .L_4632)
.L_4632:
        /*0020*/ 	.word	0x00000000
        /*0024*/ 	.short	0x0000
        /*0026*/ 	.short	0x0000
        /*0028*/ 	.byte	0x00, 0xf0, 0xa1, 0x04


	//----- nvinfo : EIATTR_MAXREG_COUNT
	.align		4
.L_4633:
        /*002c*/ 	.byte	0x03, 0x1b
        /*002e*/ 	.short	0x00ff


	//----- nvinfo : EIATTR_NUM_BARRIERS
	.align		4
        /*0030*/ 	.byte	0x02, 0x4c
        /*0032*/ 	.byte	0x01
	.zero		1


	//----- nvinfo : EIATTR_MERCURY_ISA_VERSION
	.align		4
        /*0034*/ 	.byte	0x03, 0x5f
        /*0036*/ 	.short	0x0000


	//----- nvinfo : EIATTR_COOP_GROUP_MASK_REGIDS
	.align		4
        /*0038*/ 	.byte	0x04, 0x29
        /*003a*/ 	.short	(.L_4635 - .L_4634)


	//   ....[0]....
.L_4634:
        /*003c*/ 	.word	0xffffffff


	//   ....[1]....
        /*0040*/ 	.word	0xffffffff


	//   ....[2]....
        /*0044*/ 	.word	0xffffffff


	//   ....[3]....
        /*0048*/ 	.word	0xffffffff


	//   ....[4]....
        /*004c*/ 	.word	0xffffffff


	//   ....[5]....
        /*0050*/ 	.word	0xffffffff


	//   ....[6]....
        /*0054*/ 	.word	0xffffffff


	//   ....[7]....
        /*0058*/ 	.word	0xffffffff


	//   ....[8]....
        /*005c*/ 	.word	0xffffffff


	//   ....[9]....
        /*0060*/ 	.word	0xffffffff


	//   ....[10]....
        /*0064*/ 	.word	0xffffffff


	//   ....[11]....
        /*0068*/ 	.word	0xffffffff


	//   ....[12]....
        /*006c*/ 	.word	0xffffffff


	//   ....[13]....
        /*0070*/ 	.word	0xffffffff


	//   ....[14]....
        /*0074*/ 	.word	0xffffffff


	//   ....[15]....
        /*0078*/ 	.word	0xffffffff


	//   ....[16]....
        /*007c*/ 	.word	0xffffffff


	//   ....[17]....
        /*0080*/ 	.word	0xffffffff


	//   ....[18]....
        /*0084*/ 	.word	0xffffffff


	//   ....[19]....
        /*0088*/ 	.word	0xffffffff


	//----- nvinfo : EIATTR_COOP_GROUP_INSTR_OFFSETS
	.align		4
.L_4635:
        /*008c*/ 	.byte	0x04, 0x28
        /*008e*/ 	.short	(.L_4637 - .L_4636)


	//   ....[0]....
.L_4636:
        /*0090*/ 	.word	0x00000c40


	//   ....[1]....
        /*0094*/ 	.word	0x00000c60


	//   ....[2]....
        /*0098*/ 	.word	0x00000c80


	//   ....[3]....
        /*009c*/ 	.word	0x00000ca0


	//   ....[4]....
        /*00a0*/ 	.word	0x00000cc0


	//   ....[5]....
        /*00a4*/ 	.word	0x00000ce0


	//   ....[6]....
        /*00a8*/ 	.word	0x00000d00


	//   ....[7]....
        /*00ac*/ 	.word	0x00000d20


	//   ....[8]....
        /*00b0*/ 	.word	0x00000d40


	//   ....[9]....
        /*00b4*/ 	.word	0x00000d60


	//   ....[10]....
        /*00b8*/ 	.word	0x00001a60


	//   ....[11]....
        /*00bc*/ 	.word	0x00001ae0


	//   ....[12]....
        /*00c0*/ 	.word	0x00001b60


	//   ....[13]....
        /*00c4*/ 	.word	0x00001bd0


	//   ....[14]....
        /*00c8*/ 	.word	0x00001c50


	//   ....[15]....
        /*00cc*/ 	.word	0x00001cc0


	//   ....[16]....
        /*00d0*/ 	.word	0x00001d40


	//   ....[17]....
        /*00d4*/ 	.word	0x00001db0


	//   ....[18]....
        /*00d8*/ 	.word	0x00001e30


	//   ....[19]....
        /*00dc*/ 	.word	0x00001ea0


	//----- nvinfo : EIATTR_EXIT_INSTR_OFFSETS
	.align		4
.L_4637:
        /*00e0*/ 	.byte	0x04, 0x1c
        /*00e2*/ 	.short	(.L_4639 - .L_4638)


	//   ....[0]....
.L_4638:
        /*00e4*/ 	.word	0x00001a00


	//----- nvinfo : EIATTR_MAX_THREADS
	.align		4
.L_4639:
        /*00e8*/ 	.byte	0x04, 0x05
        /*00ea*/ 	.short	(.L_4641 - .L_4640)
.L_4640:
        /*00ec*/ 	.word	0x00000080
        /*00f0*/ 	.word	0x00000001
        /*00f4*/ 	.word	0x00000001


	//----- nvinfo : EIATTR_CRS_STACK_SIZE
	.align		4
.L_4641:
        /*00f8*/ 	.byte	0x04, 0x1e
        /*00fa*/ 	.short	(.L_4643 - .L_4642)
.L_4642:
        /*00fc*/ 	.word	0x00000000
.L_4643:


//--------------------- .nv.info._ZN10layer_norm22ln_bwd_finalize_kernelINS_22Kernel_traits_finalizeILj1536EfffffjLb0ELj1024ELj4ENS_18Kernel_traits_baseILj1536EfffffjLj1024EEEEELb0ELb0EEEvNS_9BwdParamsE --------------------------
	.section	.nv.info._ZN10layer_norm22ln_bwd_finalize_kernelINS_22Kernel_traits_finalizeILj1536EfffffjLb0ELj1024ELj4ENS_18Kernel_traits_baseILj1536EfffffjLj1024EEEEELb0ELb0EEEvNS_9BwdParamsE,"",@"SHT_CUDA_INFO"
	.sectionflags	@""
	.align	4


	//----- nvinfo : EIATTR_CUDA_API_VERSION
	.align		4
        /*0000*/ 	.byte	0x04, 0x37
        /*0002*/ 	.short	(.L_4645 - .L_4644)
.L_4644:
        /*0004*/ 	.word	0x00000082


	//----- nvinfo : EIATTR_SW2861232_WAR
	.align		4
.L_4645:
        /*0008*/ 	.byte	0x01, 0x35
	.zero		2


	//----- nvinfo : EIATTR_PARAM_CBANK
	.align		4
        /*000c*/ 	.byte	0x04, 0x0a
        /*000e*/ 	.short	(.L_4647 - .L_4646)
	.align		4
.L_4646:
        /*0010*/ 	.word	index@(.nv.constant0._ZN10layer_norm22ln_bwd_finalize_kernelINS_22Kernel_traits_finalizeILj1536EfffffjLb0ELj1024ELj4ENS_18Kernel_traits_baseILj1536EfffffjLj1024EEEEELb0ELb0EEEvNS_9BwdParamsE)
        /*0014*/ 	.short	0x0160
        /*0016*/ 	.short	0x0128


	//----- nvinfo : EIATTR_CBANK_PARAM_SIZE
	.align		4
.L_4647:
        /*0018*/ 	.byte	0x03, 0x19
        /*001a*/ 	.short	0x0128


	//----- nvinfo : EIATTR_KPARAM_INFO
	.align		4
        /*001c*/ 	.byte	0x04, 0x17
        /*001e*/ 	.short	(.L_4649 - .L_4648)
.L_4648:
        /*0020*/ 	.word	0x00000000
        /*0024*/ 	.short	0x0000
        /*0026*/ 	.short	0x0000
        /*0028*/ 	.byte	0x00, 0xf0, 0xa1, 0x04


	//----- nvinfo : EIATTR_MAXREG_COUNT
	.align		4
.L_4649:
        /*002c*/ 	.byte	0x03, 0x1b
        /*002e*/ 	.short	0x0040


	//----- nvinfo : EIATTR_NUM_BARRIERS
	.align		4
        /*0030*/ 	.byte	0x02, 0x4c
        /*0032*/ 	.byte	0x01
	.zero		1


	//----- nvinfo : EIATTR_MERCURY_ISA_VERSION
	.align		4
        /*0034*/ 	.byte	0x03, 0x5f
        /*0036*/ 	.short	0x0000


	//----- nvinfo : EIATTR_COOP_GROUP_MASK_REGIDS
	.align		4
        /*0038*/ 	.byte	0x04, 0x29
        /*003a*/ 	.short	(.L_4651 - .L_4650)


	//   ....[0]....
.L_4650:
        /*003c*/ 	.word	0xffffffff


	//   ....[1]....
        /*0040*/ 	.word	0xffffffff


	//   ....[2]....
        /*0044*/ 	.word	0xffffffff


	//   ....[3]....
        /*0048*/ 	.word	0xffffffff


	//   ....[4]....
        /*004c*/ 	.word	0xffffffff


	//   ....[5]....
        /*0050*/ 	.word	0xffffffff


	//   ....[6]....
        /*0054*/ 	.word	0xffffffff


	//   ....[7]....
        /*0058*/ 	.word	0xffffffff


	//   ....[8]....
        /*005c*/ 	.word	0xffffffff


	//   ....[9]....
        /*0060*/ 	.word	0xffffffff


	//   ....[10]....
        /*0064*/ 	.word	0xffffffff


	//   ....[11]....
        /*0068*/ 	.word	0xffffffff


	//   ....[12]....
        /*006c*/ 	.word	0xffffffff


	//   ....[13]....
        /*0070*/ 	.word	0xffffffff


	//   ....[14]....
        /*0074*/ 	.word	0xffffffff


	//   ....[15]....
        /*0078*/ 	.word	0xffffffff


	//   ....[16]....
        /*007c*/ 	.word	0xffffffff


	//   ....[17]....
        /*0080*/ 	.word	0xffffffff


	//   ....[18]....
        /*0084*/ 	.word	0xffffffff


	//   ....[19]....
        /*0088*/ 	.word	0xffffffff


	//----- nvinfo : EIATTR_COOP_GROUP_INSTR_OFFSETS
	.align		4
.L_4651:
        /*008c*/ 	.byte	0x04, 0x28
        /*008e*/ 	.short	(.L_4653 - .L_4652)


	//   ....[0]....
.L_4652:
        /*0090*/ 	.word	0x00000820


	//   ....[1]....
        /*0094*/ 	.word	0x00000850


	//   ....[2]....
        /*0098*/ 	.word	0x00000860


	//   ....[3]....
        /*009c*/ 	.word	0x00000890


	//   ....[4]....
        /*00a0*/ 	.word	0x000008a0


	//   ....[5]....
        /*00a4*/ 	.word	0x000008d0


	//   ....[6]....
        /*00a8*/ 	.word	0x000008f0


	//   ....[7]....
        /*00ac*/ 	.word	0x00000900


	//   ....[8]....
        /*00b0*/ 	.word	0x00000930


	//   ....[9]....
        /*00b4*/ 	.word	0x00000940


	//   ....[10]....
        /*00b8*/ 	.word	0x00000b30


	//   ....[11]....
        /*00bc*/ 	.word	0x00000ba0


	//   ....[12]....
        /*00c0*/ 	.word	0x00000c00


	//   ....[13]....
        /*00c4*/ 	.word	0x00000c60


	//   ....[14]....
        /*00c8*/ 	.word	0x00000cd0


	//   ....[15]....
        /*00cc*/ 	.word	0x00000d40


	//   ....[16]....
        /*00d0*/ 	.word	0x00000da0


	//   ....[17]....
        /*00d4*/ 	.word	0x00000e00


	//   ....[18]....
        /*00d8*/ 	.word	0x00000e60


	//   ....[19]....
        /*00dc*/ 	.word	0x00000ec0


	//----- nvinfo : EIATTR_EXIT_INSTR_OFFSETS
	.align		4
.L_4653:
        /*00e0*/ 	.byte	0x04, 0x1c
        /*00e2*/ 	.short	(.L_4655 - .L_4654)


	//   ....[0]....
.L_4654:
        /*00e4*/ 	.word	0x00000070


	//   ....[1]....
        /*00e8*/ 	.word	0x00000ad0


	//----- nvinfo : EIATTR_MAX_THREADS
	.align		4
.L_4655:
        /*00ec*/ 	.byte	0x04, 0x05
        /*00ee*/ 	.short	(.L_4657 - .L_4656)
.L_4656:
        /*00f0*/ 	.word	0x00000400
        /*00f4*/ 	.word	0x00000001
        /*00f8*/ 	.word	0x00000001


	//----- nvinfo : EIATTR_CRS_STACK_SIZE
	.align		4
.L_4657:
        /*00fc*/ 	.byte	0x04, 0x1e
        /*00fe*/ 	.short	(.L_4659 - .L_4658)
.L_4658:
        /*0100*/ 	.word	0x00000000
.L_4659:


//--------------------- .nv.info._ZN10layer_norm13ln_bwd_kernelINS_13Kernel_traitsIfffffjLj1536ELj1ELj1ELj4ELj16ENS_18Kernel_traits_baseILj1536EfffffjLj128EEEEELb1ELb0ELb1ELb0EEEvNS_9BwdParamsE --------------------------
	.section	.nv.info._ZN10layer_norm13ln_bwd_kernelINS_13Kernel_traitsIfffffjLj1536ELj1ELj1ELj4ELj16ENS_18Kernel_traits_baseILj1536EfffffjLj128EEEEELb1ELb0ELb1ELb0EEEvNS_9BwdParamsE,"",@"SHT_CUDA_INFO"
	.sectionflags	@""
	.align	4


	//----- nvinfo : EIATTR_CUDA_API_VERSION
	.align		4
        /*0000*/ 	.byte	0x04, 0x37
        /*0002*/ 	.short	(.L_4661 - .L_4660)
.L_4660:
        /*0004*/ 	.word	0x00000082


	//----- nvinfo : EIATTR_SW2861232_WAR
	.align		4
.L_4661:
        /*0008*/ 	.byte	0x01, 0x35
	.zero		2


	//----- nvinfo : EIATTR_PARAM_CBANK
	.align		4
        /*000c*/ 	.byte	0x04, 0x0a
        /*000e*/ 	.short	(.L_4663 - .L_4662)
	.align		4
.L_4662:
        /*0010*/ 	.word	index@(.nv.constant0._ZN10layer_norm13ln_bwd_kernelINS_13Kernel_traitsIfffffjLj1536ELj1ELj1ELj4ELj16ENS_18Kernel_traits_baseILj1536EfffffjLj128EEEEELb1ELb0ELb1ELb0EEEvNS_9BwdParamsE)
        /*0014*/ 	.short	0x0160
        /*0016*/ 	.short	0x0128


	//----- nvinfo : EIATTR_CBANK_PARAM_SIZE
	.align		4
.L_4663:
        /*0018*/ 	.byte	0x03, 0x19
        /*001a*/ 	.short	0x0128


	//----- nvinfo : EIATTR_KPARAM_INFO
	.align		4
        /*001c*/ 	.byte	0x04, 0x17
        /*001e*/ 	.short	(.L_4665 - .L_4664)
.L_4664:
        /*0020*/ 	.word	0x00000000
        /*0024*/ 	.short	0x0000
        /*0026*/ 	.short	0x0000
        /*0028*/ 	.byte	0x00, 0xf0, 0xa1, 0x04


	//----- nvinfo : EIATTR_MAXREG_COUNT
	.align		4
.L_4665:
        /*002c*/ 	.byte	0x03, 0x1b
        /*002e*/ 	.short	0x00ff


	//----- nvinfo : EIATTR_NUM_BARRIERS
	.align		4
        /*0030*/ 	.byte	0x02, 0x4c
        /*0032*/ 	.byte	0x01
	.zero		1


	//----- nvinfo : EIATTR_MERCURY_ISA_VERSION
	.align		4
        /*0034*/ 	.byte	0x03, 0x5f
        /*0036*/ 	.short	0x0000


	//----- nvinfo : EIATTR_COOP_GROUP_MASK_REGIDS
	.align		4
        /*0038*/ 	.byte	0x04, 0x29
        /*003a*/ 	.short	(.L_4667 - .L_4666)


	//   ....[0]....
.L_4666:
        /*003c*/ 	.word	0xffffffff


	//   ....[1]....
        /*0040*/ 	.word	0xffffffff


	//   ....[2]....
        /*0044*/ 	.word	0xffffffff


	//   ....[3]....
        /*0048*/ 	.word	0xffffffff


	//   ....[4]....
        /*004c*/ 	.word	0xffffffff


	//   ....[5]....
        /*0050*/ 	.word	0xffffffff


	//   ....[6]....
        /*0054*/ 	.word	0xffffffff


	//   ....[7]....
        /*0058*/ 	.word	0xffffffff


	//   ....[8]....
        /*005c*/ 	.word	0xffffffff


	//   ....[9]....
        /*0060*/ 	.word	0xffffffff


	//   ....[10]....
        /*0064*/ 	.word	0xffffffff


	//   ....[11]....
        /*0068*/ 	.word	0xffffffff


	//   ....[12]....
        /*006c*/ 	.word	0xffffffff


	//   ....[13]....
        /*0070*/ 	.word	0xffffffff


	//   ....[14]....
        /*0074*/ 	.word	0xffffffff


	//   ....[15]....
        /*0078*/ 	.word	0xffffffff


	//   ....[16]....
        /*007c*/ 	.word	0xffffffff


	//   ....[17]....
        /*0080*/ 	.word	0xffffffff


	//   ....[18]....
        /*0084*/ 	.word	0xffffffff


	//   ....[19]....
        /*0088*/ 	.word	0xffffffff


	//----- nvinfo : EIATTR_COOP_GROUP_INSTR_OFFSETS
	.align		4
.L_4667:
        /*008c*/ 	.byte	0x04, 0x28
        /*008e*/ 	.short	(.L_4669 - .L_4668)


	//   ....[0]....
.L_4668:
        /*0090*/ 	.word	0x00000fb0


	//   ....[1]....
        /*0094*/ 	.word	0x00000fd0


	//   ....[2]....
        /*0098*/ 	.word	0x00000ff0


	//   ....[3]....
        /*009c*/ 	.word	0x00001010


	//   ....[4]....
        /*00a0*/ 	.word	0x00001030


	//   ....[5]....
        /*00a4*/ 	.word	0x00001050


	//   ....[6]....
        /*00a8*/ 	.word	0x00001070


	//   ....[7]....
        /*00ac*/ 	.word	0x00001090


	//   ....[8]....
        /*00b0*/ 	.word	0x000010b0


	//   ....[9]....
        /*00b4*/ 	.word	0x000010d0


	//   ....[10]....
        /*00b8*/ 	.word	0x00002460


	//   ....[11]....
        /*00bc*/ 	.word	0x000024e0


	//   ....[12]....
        /*00c0*/ 	.word	0x00002560


	//   ....[13]....
        /*00c4*/ 	.word	0x000025d0


	//   ....[14]....
        /*00c8*/ 	.word	0x00002650


	//   ....[15]....
        /*00cc*/ 	.word	0x000026c0


	//   ....[16]....
        /*00d0*/ 	.word	0x00002740


	//   ....[17]....
        /*00d4*/ 	.word	0x000027b0


	//   ....[18]....
        /*00d8*/ 	.word	0x00002830


	//   ....[19]....
        /*00dc*/ 	.word	0x000028a0


	//----- nvinfo : EIATTR_EXIT_INSTR_OFFSETS
	.align		4
.L_4669:
        /*00e0*/ 	.byte	0x04, 0x1c
        /*00e2*/ 	.short	(.L_4671 - .L_4670)


	//   ....[0]....
.L_4670:
        /*00e4*/ 	.word	0x000023a0


	//   ....[1]....
        /*00e8*/ 	.word	0x00002400


	//----- nvinfo : EIATTR_MAX_THREADS
	.align		4
.L_4671:
        /*00ec*/ 	.byte	0x04, 0x05
        /*00ee*/ 	.short	(.L_4673 - .L_4672)
.L_4672:
        /*00f0*/ 	.word	0x00000080
        /*00f4*/ 	.word	0x00000001
        /*00f8*/ 	.word	0x00000001


	//----- nvinfo : EIATTR_CRS_STACK_SIZE
	.align		4
.L_4673:
        /*00fc*/ 	.byte	0x04, 0x1e
        /*00fe*/ 	.short	(.L_4675 - .L_4674)
.L_4674:
        /*0100*/ 	.word	0x00000000
.L_4675:


//--------------------- .nv.info._ZN10layer_norm22ln_bwd_finalize_kernelINS_22Kernel_traits_finalizeILj1536EfffffjLb0ELj1024ELj4ENS_18Kernel_traits_baseILj1536EfffffjLj1024EEEEELb0ELb1EEEvNS_9BwdParamsE --------------------------
	.section	.nv.info._ZN10layer_norm22ln_bwd_finalize_kernelINS_22Kernel_traits_finalizeILj1536EfffffjLb0ELj1024ELj4ENS_18Kernel_traits_baseILj1536EfffffjLj1024EEEEELb0ELb1EEEvNS_9BwdParamsE,"",@"SHT_CUDA_INFO"
	.sectionflags	@""
	.align	4


	//----- nvinfo : EIATTR_CUDA_API_VERSION
	.align		4
        /*0000*/ 	.byte	0x04, 0x37
        /*0002*/ 	.short	(.L_4677 - .L_4676)
.L_4676:
        /*0004*/ 	.word	0x00000082


	//----- nvinfo : EIATTR_SW2861232_WAR
	.align		4
.L_4677:
        /*0008*/ 	.byte	0x01, 0x35
	.zero		2


	//----- nvinfo : EIATTR_PARAM_CBANK
	.align		4
        /*000c*/ 	.byte	0x04, 0x0a
        /*000e*/ 	.short	(.L_4679 - .L_4678)
	.align		4
.L_4678:
        /*0010*/ 	.word	index@(.nv.constant0._ZN10layer_norm22ln_bwd_finalize_kernelINS_22Kernel_traits_finalizeILj1536EfffffjLb0ELj1024ELj4ENS_18Kernel_traits_baseILj1536EfffffjLj1024EEEEELb0ELb1EEEvNS_9BwdParamsE)
        /*0014*/ 	.short	0x0160
        /*0016*/ 	.short	0x0128


	//----- nvinfo : EIATTR_CBANK_PARAM_SIZE
	.align		4
.L_4679:
        /*0018*/ 	.byte	0x03, 0x19
        /*001a*/ 	.short	0x0128


	//----- nvinfo : EIATTR_KPARAM_INFO
	.align		4
        /*001c*/ 	.byte	0x04, 0x17
        /*001e*/ 	.short	(.L_4681 - .L_4680)
.L_4680:
        /*0020*/ 	.word	0x00000000
        /*0024*/ 	.short	0x0000
        /*0026*/ 	.short	0x0000
        /*0028*/ 	.byte	0x00, 0xf0, 0xa1, 0x04


	//----- nvinfo : EIATTR_MAXREG_COUNT
	.align		4
.L_4681:
        /*002c*/ 	.byte	0x03, 0x1b
        /*002e*/ 	.short	0x0040


	//----- nvinfo : EIATTR_NUM_BARRIERS
	.align		4
        /*0030*/ 	.byte	0x02, 0x4c
        /*0032*/ 	.byte	0x01
	.zero		1


	//----- nvinfo : EIATTR_MERCURY_ISA_VERSION
	.align		4
        /*0034*/ 	.byte	0x03, 0x5f
        /*0036*/ 	.short	0x0000


	//----- nvinfo : EIATTR_COOP_GROUP_MASK_REGIDS
	.align		4
        /*0038*/ 	.byte	0x04, 0x29
        /*003a*/ 	.short	(.L_4683 - .L_4682)


	//   ....[0]....
.L_4682:
        /*003c*/ 	.word	0xffffffff


	//   ....[1]....
        /*0040*/ 	.word	0xffffffff


	//   ....[2]....
        /*0044*/ 	.word	0xffffffff


	//   ....[3]....
        /*0048*/ 	.word	0xffffffff


	//   ....[4]....
        /*004c*/ 	.word	0xffffffff


	//   ....[5]....
        /*0050*/ 	.word	0xffffffff


	//   ....[6]....
        /*0054*/ 	.word	0xffffffff


	//   ....[7]....
        /*0058*/ 	.word	0xffffffff


	//   ....[8]....
        /*005c*/ 	.word	0xffffffff


	//   ....[9]....
        /*0060*/ 	.word	0xffffffff


	//   ....[10]....
        /*0064*/ 	.word	0xffffffff


	//   ....[11]....
        /*0068*/ 	.word	0xffffffff


	//   ....[12]....
        /*006c*/ 	.word	0xffffffff


	//   ....[13]....
        /*0070*/ 	.word	0xffffffff


	//   ....[14]....
        /*0074*/ 	.word	0xffffffff


	//   ....[15]....
        /*0078*/ 	.word	0xffffffff


	//   ....[16]....
        /*007c*/ 	.word	0xffffffff


	//   ....[17]....
        /*0080*/ 	.word	0xffffffff


	//   ....[18]....
        /*0084*/ 	.word	0xffffffff


	//   ....[19]....
        /*0088*/ 	.word	0xffffffff


	//----- nvinfo : EIATTR_COOP_GROUP_INSTR_OFFSETS
	.align		4
.L_4683:
        /*008c*/ 	.byte	0x04, 0x28
        /*008e*/ 	.short	(.L_4685 - .L_4684)


	//   ....[0]....
.L_4684:
        /*0090*/ 	.word	0x000007f0


	//   ....[1]....
        /*0094*/ 	.word	0x00000820


	//   ....[2]....
        /*0098*/ 	.word	0x00000840


	//   ....[3]....
        /*009c*/ 	.word	0x00000850


	//   ....[4]....
        /*00a0*/ 	.word	0x00000880


	//   ....[5]....
        /*00a4*/ 	.word	0x00000890


	//   ....[6]....
        /*00a8*/ 	.word	0x000008c0


	//   ....[7]....
        /*00ac*/ 	.word	0x000008d0


	//   ....[8]....
        /*00b0*/ 	.word	0x00000900


	//   ....[9]....
        /*00b4*/ 	.word	0x00000910


	//   ....[10]....
        /*00b8*/ 	.word	0x00000ab0


	//   ....[11]....
        /*00bc*/ 	.word	0x00000b30


	//   ....[12]....
        /*00c0*/ 	.word	0x00000b90


	//   ....[13]....
        /*00c4*/ 	.word	0x00000bf0


	//   ....[14]....
        /*00c8*/ 	.word	0x00000c60


	//   ....[15]....
        /*00cc*/ 	.word	0x00000cd0


	//   ....[16]....
        /*00d0*/ 	.word	0x00000d30


	//   ....[17]....
        /*00d4*/ 	.word	0x00000d90


	//   ....[18]....
        /*00d8*/ 	.word	0x00000df0


	//   ....[19]....
        /*00dc*/ 	.word	0x00000e50


	//----- nvinfo : EIATTR_EXIT_INSTR_OFFSETS
	.align		4
.L_4685:
        /*00e0*/ 	.byte	0x04, 0x1c
        /*00e2*/ 	.short	(.L_4687 - .L_4686)


	//   ....[0]....
.L_4686:
        /*00e4*/ 	.word	0x00000070


	//   ....[1]....
        /*00e8*/ 	.word	0x00000a50


	//----- nvinfo : EIATTR_MAX_THREADS
	.align		4
.L_4687:
        /*00ec*/ 	.byte	0x04, 0x05
        /*00ee*/ 	.short	(.L_4689 - .L_4688)
.L_4688:
        /*00f0*/ 	.word	0x00000400
        /*00f4*/ 	.word	0x00000001
        /*00f8*/ 	.word	0x00000001


	//----- nvinfo : EIATTR_CRS_STACK_SIZE
	.align		4
.L_4689:
        /*00fc*/ 	.byte	0x04, 0x1e
        /*00fe*/ 	.short	(.L_4691 - .L_4690)
.L_4690:
        /*0100*/ 	.word	0x00000000
.L_4691:


//--------------------- .nv.info._ZN10layer_norm13ln_bwd_kernelINS_13Kernel_traitsIfffffjLj1536ELj1ELj1ELj4ELj16ENS_18Kernel_traits_baseILj1536EfffffjLj128EEEEELb1ELb0ELb1ELb1EEEvNS_9BwdParamsE --------------------------
	.section	.nv.info._ZN10layer_norm13ln_bwd_kernelINS_13Kernel_traitsIfffffjLj1536ELj1ELj1ELj4ELj16ENS_18Kernel_traits_baseILj1536EfffffjLj128EEEEELb1ELb0ELb1ELb1EEEvNS_9BwdParamsE,"",@"SHT_CUDA_INFO"
	.sectionflags	@""
	.align	4


	//----- nvinfo : EIATTR_CUDA_API_VERSION
	.align		4
        /*0000*/ 	.byte	0x04, 0x37
        /*0002*/ 	.short	(.L_4693 - .L_4692)
.L_4692:
        /*0004*/ 	.word	0x00000082


	//----- nvinfo : EIATTR_SW2861232_WAR
	.align		4
.L_4693:
        /*0008*/ 	.byte	0x01, 0x35
	.zero		2


	//----- nvinfo : EIATTR_PARAM_CBANK
	.align		4
        /*000c*/ 	.byte	0x04, 0x0a
        /*000e*/ 	.short	(.L_4695 - .L_4694)
	.align		4
.L_4694:
        /*0010*/ 	.word	index@(.nv.constant0._ZN10layer_norm13ln_bwd_kernelINS_13Kernel_traitsIfffffjLj1536ELj1ELj1ELj4ELj16ENS_18Kernel_traits_baseILj1536EfffffjLj128EEEEELb1ELb0ELb1ELb1EEEvNS_9BwdParamsE)
        /*0014*/ 	.short	0x0160
        /*0016*/ 	.short	0x0128


	//----- nvinfo : EIATTR_CBANK_PARAM_SIZE
	.align		4
.L_4695:
        /*0018*/ 	.byte	0x03, 0x19
        /*001a*/ 	.short	0x0128


	//----- nvinfo : EIATTR_KPARAM_INFO
	.align		4
        /*001c*/ 	.byte	0x04, 0x17
        /*001e*/ 	.short	(.L_4697 - .L_4696)
.L_4696:
        /*0020*/ 	.word	0x00000000
        /*0024*/ 	.short	0x0000
        /*0026*/ 	.short	0x0000
        /*0028*/ 	.byte	0x00, 0xf0, 0xa1, 0x04


	//----- nvinfo : EIATTR_MAXREG_COUNT
	.align		4
.L_4697:
        /*002c*/ 	.byte	0x03, 0x1b
        /*002e*/ 	.short	0x00ff


	//----- nvinfo : EIATTR_NUM_BARRIERS
	.align		4
        /*0030*/ 	.byte	0x02, 0x4c
        /*0032*/ 	.byte	0x01
	.zero		1


	//----- nvinfo : EIATTR_MERCURY_ISA_VERSION
	.align		4
        /*0034*/ 	.byte	0x03, 0x5f
        /*0036*/ 	.short	0x0000


	//----- nvinfo : EIATTR_COOP_GROUP_MASK_REGIDS
	.align		4
        /*0038*/ 	.byte	0x04, 0x29
        /*003a*/ 	.short	(.L_4699 - .L_4698)


	//   ....[0]....
.L_4698:
        /*003c*/ 	.word	0xffffffff


	//   ....[1]....
        /*0040*/ 	.word	0xffffffff


	//   ....[2]....
        /*0044*/ 	.word	0xffffffff


	//   ....[3]....
        /*0048*/ 	.word	0xffffffff


	//   ....[4]....
        /*004c*/ 	.word	0xffffffff


	//   ....[5]....
        /*0050*/ 	.word	0xffffffff


	//   ....[6]....
        /*0054*/ 	.word	0xffffffff


	//   ....[7]....
        /*0058*/ 	.word	0xffffffff


	//   ....[8]....
        /*005c*/ 	.word	0xffffffff


	//   ....[9]....
        /*0060*/ 	.word	0xffffffff


	//   ....[10]....
        /*0064*/ 	.word	0xffffffff


	//   ....[11]....
        /*0068*/ 	.word	0xffffffff


	//   ....[12]....
        /*006c*/ 	.word	0xffffffff


	//   ....[13]....
        /*0070*/ 	.word	0xffffffff


	//   ....[14]....
        /*0074*/ 	.word	0xffffffff


	//   ....[15]....
        /*0078*/ 	.word	0xffffffff


	//   ....[16]....
        /*007c*/ 	.word	0xffffffff


	//   ....[17]....
        /*0080*/ 	.word	0xffffffff


	//   ....[18]....
        /*0084*/ 	.word	0xffffffff


	//   ....[19]....
        /*0088*/ 	.word	0xffffffff


	//----- nvinfo : EIATTR_COOP_GROUP_INSTR_OFFSETS
	.align		4
.L_4699:
        /*008c*/ 	.byte	0x04, 0x28
        /*008e*/ 	.short	(.L_4701 - .L_4700)


	//   ....[0]....
.L_4700:
        /*0090*/ 	.word	0x00000da0


	//   ....[1]....
        /*0094*/ 	.word	0x00000dc0


	//   ....[2]....
        /*0098*/ 	.word	0x00000de0


	//   ....[3]....
        /*009c*/ 	.word	0x00000e00


	//   ....[4]....
        /*00a0*/ 	.word	0x00000e20


	//   ....[5]....
        /*00a4*/ 	.word	0x00000e40


	//   ....[6]....
        /*00a8*/ 	.word	0x00000e60


	//   ....[7]....
        /*00ac*/ 	.word	0x00000e80


	//   ....[8]....
        /*00b0*/ 	.word	0x00000ea0


	//   ....[9]....
        /*00b4*/ 	.word	0x00000ec0


	//   ....[10]....
        /*00b8*/ 	.word	0x00002080


	//   ....[11]....
        /*00bc*/ 	.word	0x00002100


	//   ....[12]....
        /*00c0*/ 	.word	0x00002180


	//   ....[13]....
        /*00c4*/ 	.word	0x000021f0


	//   ....[14]....
        /*00c8*/ 	.word	0x00002270


	//   ....[15]....
        /*00cc*/ 	.word	0x000022e0


	//   ....[16]....
        /*00d0*/ 	.word	0x00002360


	//   ....[17]....
        /*00d4*/ 	.word	0x000023d0


	//   ....[18]....
        /*00d8*/ 	.word	0x00002450


	//   ....[19]....
        /*00dc*/ 	.word	0x000024c0


	//----- nvinfo : EIATTR_EXIT_INSTR_OFFSETS
	.align		4
.L_4701:
        /*00e0*/ 	.byte	0x04, 0x1c
        /*00e2*/ 	.short	(.L_4703 - .L_4702)


	//   ....[0]....
.L_4702:
        /*00e4*/ 	.word	0x00002020


	//----- nvinfo : EIATTR_MAX_THREADS
	.align		4
.L_4703:
        /*00e8*/ 	.byte	0x04, 0x05
        /*00ea*/ 	.short	(.L_4705 - .L_4704)
.L_4704:
        /*00ec*/ 	.word	0x00000080
        /*00f0*/ 	.word	0x00000001
        /*00f4*/ 	.word	0x00000001


	//----- nvinfo : EIATTR_CRS_STACK_SIZE
	.align		4
.L_4705:
        /*00f8*/ 	.byte	0x04, 0x1e
        /*00fa*/ 	.short	(.L_4707 - .L_4706)
.L_4706:
        /*00fc*/ 	.word	0x00000000
.L_4707:


//--------------------- .nv.info._ZN10layer_norm13ln_bwd_kernelINS_13Kernel_traitsIfffffjLj1536ELj1ELj1ELj4ELj16ENS_18Kernel_traits_baseILj1536EfffffjLj128EEEEELb1ELb1ELb0ELb0EEEvNS_9BwdParamsE --------------------------
	.section	.nv.info._ZN10layer_norm13ln_bwd_kernelINS_13Kernel_traitsIfffffjLj1536ELj1ELj1ELj4ELj16ENS_18Kernel_traits_baseILj1536EfffffjLj128EEEEELb1ELb1ELb0ELb0EEEvNS_9BwdParamsE,"",@"SHT_CUDA_INFO"
	.sectionflags	@""
	.align	4


	//----- nvinfo : EIATTR_CUDA_API_VERSION
	.align		4
        /*0000*/ 	.byte	0x04, 0x37
        /*0002*/ 	.short	(.L_4709 - .L_4708)
.L_4708:
        /*0004*/ 	.word	0x00000082


	//----- nvinfo : EIATTR_SW2861232_WAR
	.align		4
.L_4709:
        /*0008*/ 	.byte	0x01, 0x35
	.zero		2


	//----- nvinfo : EIATTR_PARAM_CBANK
	.align		4
        /*000c*/ 	.byte	0x04, 0x0a
        /*000e*/ 	.short	(.L_4711 - .L_4710)
	.align		4
.L_4710:
        /*0010*/ 	.word	index@(.nv.constant0._ZN10layer_norm13ln_bwd_kernelINS_13Kernel_traitsIfffffjLj1536ELj1ELj1ELj4ELj16ENS_18Kernel_traits_baseILj1536EfffffjLj128EEEEELb1ELb1ELb0ELb0EEEvNS_9BwdParamsE)
        /*0014*/ 	.short	0x0160
        /*0016*/ 	.short	0x0128


	//----- nvinfo : EIATTR_CBANK_PARAM_SIZE
	.align		4
.L_4711:
        /*0018*/ 	.byte	0x03, 0x19
        /*001a*/ 	.short	0x0128


	//----- nvinfo : EIATTR_KPARAM_INFO
	.align		4
        /*001c*/ 	.byte	0x04, 0x17
        /*001e*/ 	.short	(.L_4713 - .L_4712)
.L_4712:
        /*0020*/ 	.word	0x00000000
        /*0024*/ 	.short	0x0000
        /*0026*/ 	.short	0x0000
        /*0028*/ 	.byte	0x00, 0xf0, 0xa1, 0x04


	//----- nvinfo : EIATTR_MAXREG_COUNT
	.align		4
.L_4713:
        /*002c*/ 	.byte	0x03, 0x1b
        /*002e*/ 	.short	0x00ff


	//----- nvinfo : EIATTR_NUM_BARRIERS
	.align		4
        /*0030*/ 	.byte	0x02, 0x4c
        /*0032*/ 	.byte	0x01
	.zero		1


	//----- nvinfo : EIATTR_MERCURY_ISA_VERSION
	.align		4
        /*0034*/ 	.byte	0x03, 0x5f
        /*0036*/ 	.short	0x0000


	//----- nvinfo : EIATTR_COOP_GROUP_MASK_REGIDS
	.align		4
        /*0038*/ 	.byte	0x04, 0x29
        /*003a*/ 	.short	(.L_4715 - .L_4714)


	//   ....[0]....
.L_4714:
        /*003c*/ 	.word	0xffffffff


	//   ....[1]....
        /*0040*/ 	.word	0xffffffff


	//   ....[2]....
        /*0044*/ 	.word	0xffffffff


	//   ....[3]....
        /*0048*/ 	.word	0xffffffff


	//   ....[4]....
        /*004c*/ 	.word	0xffffffff


	//   ....[5]....
        /*0050*/ 	.word	0xffffffff


	//   ....[6]....
        /*0054*/ 	.word	0xffffffff


	//   ....[7]....
        /*0058*/ 	.word	0xffffffff


	//   ....[8]....
        /*005c*/ 	.word	0xffffffff


	//   ....[9]....
        /*0060*/ 	.word	0xffffffff


	//   ....[10]....
        /*0064*/ 	.word	0xffffffff


	//   ....[11]....
        /*0068*/ 	.word	0xffffffff


	//   ....[12]....
        /*006c*/ 	.word	0xffffffff


	//   ....[13]....
        /*0070*/ 	.word	0xffffffff


	//   ....[14]....
        /*0074*/ 	.word	0xffffffff


	//   ....[15]....
        /*0078*/ 	.word	0xffffffff


	//   ....[16]....
        /*007c*/ 	.word	0xffffffff


	//   ....[17]....
        /*0080*/ 	.word	0xffffffff


	//   ....[18]....
        /*0084*/ 	.word	0xffffffff


	//   ....[19]....
        /*0088*/ 	.word	0xffffffff


	//----- nvinfo : EIATTR_COOP_GROUP_INSTR_OFFSETS
	.align		4
.L_4715:
        /*008c*/ 	.byte	0x04, 0x28
        /*008e*/ 	.short	(.L_4717 - .L_4716)


	//   ....[0]....
.L_4716:
        /*0090*/ 	.word	0x00000da0


	//   ....[1]....
        /*0094*/ 	.word	0x00000dc0


	//   ....[2]....
        /*0098*/ 	.word	0x00000de0


	//   ....[3]....
        /*009c*/ 	.word	0x00000e00


	//   ....[4]....
        /*00a0*/ 	.word	0x00000e20


	//   ....[5]....
        /*00a4*/ 	.word	0x00000e40


	//   ....[6]....
        /*00a8*/ 	.word	0x00000e60


	//   ....[7]....
        /*00ac*/ 	.word	0x00000e80


	//   ....[8]....
        /*00b0*/ 	.word	0x00000ea0


	//   ....[9]....
        /*00b4*/ 	.word	0x00000ec0


	//   ....[10]....
        /*00b8*/ 	.word	0x00002020


	//   ....[11]....
        /*00bc*/ 	.word	0x000020a0


	//   ....[12]....
        /*00c0*/ 	.word	0x00002120


	//   ....[13]....
        /*00c4*/ 	.word	0x00002190


	//   ....[14]....
        /*00c8*/ 	.word	0x00002210


	//   ....[15]....
        /*00cc*/ 	.word	0x00002280


	//   ....[16]....
        /*00d0*/ 	.word	0x00002300


	//   ....[17]....
        /*00d4*/ 	.word	0x00002370


	//   ....[18]....
        /*00d8*/ 	.word	0x000023f0


	//   ....[19]....
        /*00dc*/ 	.word	0x00002460


	//----- nvinfo : EIATTR_EXIT_INSTR_OFFSETS
	.align		4
.L_4717:
        /*00e0*/ 	.byte	0x04, 0x1c
        /*00e2*/ 	.short	(.L_4719 - .L_4718)


	//   ....[0]....
.L_4718:
        /*00e4*/ 	.word	0x00001f40


	//   ....[1]....
        /*00e8*/ 	.word	0x00001fc0


	//----- nvinfo : EIATTR_MAX_THREADS
	.align		4
.L_4719:
        /*00ec*/ 	.byte	0x04, 0x05
        /*00ee*/ 	.short	(.L_4721 - .L_4720)
.L_4720:
        /*00f0*/ 	.word	0x00000080
        /*00f4*/ 	.word	0x00000001
        /*00f8*/ 	.word	0x00000001


	//----- nvinfo : EIATTR_CRS_STACK_SIZE
	.align		4
.L_4721:
        /*00fc*/ 	.byte	0x04, 0x1e
        /*00fe*/ 	.short	(.L_4723 - .L_4722)
.L_4722:
        /*0100*/ 	.word	0x00000000
.L_4723:


//--------------------- .nv.info._ZN10layer_norm13ln_bwd_kernelINS_13Kernel_traitsIfffffjLj1536ELj1ELj1ELj4ELj16ENS_18Kernel_traits_baseILj1536EfffffjLj128EEEEELb1ELb1ELb0ELb1EEEvNS_9BwdParamsE --------------------------
	.section	.nv.info._ZN10layer_norm13ln_bwd_kernelINS_13Kernel_traitsIfffffjLj1536ELj1ELj1ELj4ELj16ENS_18Kernel_traits_baseILj1536EfffffjLj128EEEEELb1ELb1ELb0ELb1EEEvNS_9BwdParamsE,"",@"SHT_CUDA_INFO"
	.sectionflags	@""
	.align	4


	//----- nvinfo : EIATTR_CUDA_API_VERSION
	.align		4
        /*0000*/ 	.byte	0x04, 0x37
        /*0002*/ 	.short	(.L_4725 - .L_4724)
.L_4724:
        /*0004*/ 	.word	0x00000082


	//----- nvinfo : EIATTR_SW2861232_WAR
	.align		4
.L_4725:
        /*0008*/ 	.byte	0x01, 0x35
	.zero		2


	//----- nvinfo : EIATTR_PARAM_CBANK
	.align		4
        /*000c*/ 	.byte	0x04, 0x0a
        /*000e*/ 	.short	(.L_4727 - .L_4726)
	.align		4
.L_4726:
        /*0010*/ 	.word	index@(.nv.constant0._ZN10layer_norm13ln_bwd_kernelINS_13Kernel_traitsIfffffjLj1536ELj1ELj1ELj4ELj16ENS_18Kernel_traits_baseILj1536EfffffjLj128EEEEELb1ELb1ELb0ELb1EEEvNS_9BwdParamsE)
        /*0014*/ 	.short	0x0160
        /*0016*/ 	.short	0x0128


	//----- nvinfo : EIATTR_CBANK_PARAM_SIZE
	.align		4
.L_4727:
        /*0018*/ 	.byte	0x03, 0x19
        /*001a*/ 	.short	0x0128


	//----- nvinfo : EIATTR_KPARAM_INFO
	.align		4
        /*001c*/ 	.byte	0x04, 0x17
        /*001e*/ 	.short	(.L_4729 - .L_4728)
.L_4728:
        /*0020*/ 	.word	0x00000000
        /*0024*/ 	.short	0x0000
        /*0026*/ 	.short	0x0000
        /*0028*/ 	.byte	0x00, 0xf0, 0xa1, 0x04


	//----- nvinfo : EIATTR_MAXREG_COUNT
	.align		4
.L_4729:
        /*002c*/ 	.byte	0x03, 0x1b
        /*002e*/ 	.short	0x00ff


	//----- nvinfo : EIATTR_NUM_BARRIERS
	.align		4
        /*0030*/ 	.byte	0x02, 0x4c
        /*0032*/ 	.byte	0x01
	.zero		1


	//----- nvinfo : EIATTR_MERCURY_ISA_VERSION
	.align		4
        /*0034*/ 	.byte	0x03, 0x5f
        /*0036*/ 	.short	0x0000


	//----- nvinfo : EIATTR_COOP_GROUP_MASK_REGIDS
	.align		4
        /*0038*/ 	.byte	0x04, 0x29
        /*003a*/ 	.short	(.L_4731 - .L_4730)


	//   ....[0]....
.L_4730:
        /*003c*/ 	.word	0xffffffff


	//   ....[1]....
        /*0040*/ 	.word	0xffffffff


	//   ....[2]....
        /*0044*/ 	.word	0xffffffff


	//   ....[3]....
        /*0048*/ 	.word	0xffffffff


	//   ....[4]....
        /*004c*/ 	.word	0xffffffff


	//   ....[5]....
        /*0050*/ 	.word	0xffffffff


	//   ....[6]....
        /*0054*/ 	.word	0xffffffff


	//   ....[7]....
        /*0058*/ 	.word	0xffffffff


	//   ....[8]....
        /*005c*/ 	.word	0xffffffff


	//   ....[9]....
        /*0060*/ 	.word	0xffffffff


	//   ....[10]....
        /*0064*/ 	.word	0xffffffff


	//   ....[11]....
        /*0068*/ 	.word	0xffffffff


	//   ....[12]....
        /*006c*/ 	.word	0xffffffff


	//   ....[13]....
        /*0070*/ 	.word	0xffffffff


	//   ....[14]....
        /*0074*/ 	.word	0xffffffff


	//   ....[15]....
        /*0078*/ 	.word	0xffffffff


	//   ....[16]....
        /*007c*/ 	.word	0xffffffff


	//   ....[17]....
        /*0080*/ 	.word	0xffffffff


	//   ....[18]....
        /*0084*/ 	.word	0xffffffff


	//   ....[19]....
        /*0088*/ 	.word	0xffffffff


	//----- nvinfo : EIATTR_COOP_GROUP_INSTR_OFFSETS
	.align		4
.L_4731:
        /*008c*/ 	.byte	0x04, 0x28
        /*008e*/ 	.short	(.L_4733 - .L_4732)


	//   ....[0]....
.L_4732:
        /*0090*/ 	.word	0x00000ca0


	//   ....[1]....
        /*0094*/ 	.word	0x00000cc0


	//   ....[2]....
        /*0098*/ 	.word	0x00000ce0


	//   ....[3]....
        /*009c*/ 	.word	0x00000d00


	//   ....[4]....
        /*00a0*/ 	.word	0x00000d20


	//   ....[5]....
        /*00a4*/ 	.word	0x00000d40


	//   ....[6]....
        /*00a8*/ 	.word	0x00000d60


	//   ....[7]....
        /*00ac*/ 	.word	0x00000d80


	//   ....[8]....
        /*00b0*/ 	.word	0x00000da0


	//   ....[9]....
        /*00b4*/ 	.word	0x00000dc0


	//   ....[10]....
        /*00b8*/ 	.word	0x00001f80


	//   ....[11]....
        /*00bc*/ 	.word	0x00002000


	//   ....[12]....
        /*00c0*/ 	.word	0x00002080


	//   ....[13]....
        /*00c4*/ 	.word	0x000020f0


	//   ....[14]....
        /*00c8*/ 	.word	0x00002170


	//   ....[15]....
        /*00cc*/ 	.word	0x000021e0


	//   ....[16]....
        /*00d0*/ 	.word	0x00002260


	//   ....[17]....
        /*00d4*/ 	.word	0x000022d0


	//   ....[18]....
        /*00d8*/ 	.word	0x00002350


	//   ....[19]....
        /*00dc*/ 	.word	0x000023c0


	//----- nvinfo : EIATTR_EXIT_INSTR_OFFSETS
	.align		4
.L_4733:
        /*00e0*/ 	.byte	0x04, 0x1c
        /*00e2*/ 	.short	(.L_4735 - .L_4734)


	//   ....[0]....
.L_4734:
        /*00e4*/ 	.word	0x00001f20


	//----- nvinfo : EIATTR_MAX_THREADS
	.align		4
.L_4735:
        /*00e8*/ 	.byte	0x04, 0x05
        /*00ea*/ 	.short	(.L_4737 - .L_4736)
.L_4736:
        /*00ec*/ 	.word	0x00000080
        /*00f0*/ 	.word	0x00000001
        /*00f4*/ 	.word	0x00000001


	//----- nvinfo : EIATTR_CRS_STACK_SIZE
	.align		4
.L_4737:
        /*00f8*/ 	.byte	0x04, 0x1e
        /*00fa*/ 	.short	(.L_4739 - .L_4738)
.L_4738:
        /*00fc*/ 	.word	0x00000000
.L_4739:


//--------------------- .nv.info._ZN10layer_norm22ln_bwd_finalize_kernelINS_22Kernel_traits_finalizeILj1536EfffffjLb1ELj1024ELj4ENS_18Kernel_traits_baseILj1536EfffffjLj1024EEEEELb1ELb0EEEvNS_9BwdParamsE --------------------------
	.section	.nv.info._ZN10layer_norm22ln_bwd_finalize_kernelINS_22Kernel_traits_finalizeILj1536EfffffjLb1ELj1024ELj4ENS_18Kernel_traits_baseILj1536EfffffjLj1024EEEEELb1ELb0EEEvNS_9BwdParamsE,"",@"SHT_CUDA_INFO"
	.sectionflags	@""
	.align	4


	//----- nvinfo : EIATTR_CUDA_API_VERSION
	.align		4
        /*0000*/ 	.byte	0x04, 0x37
        /*0002*/ 	.short	(.L_4741 - .L_4740)
.L_4740:
        /*0004*/ 	.word	0x00000082


	//----- nvinfo : EIATTR_SW2861232_WAR
	.align		4
.L_4741:
        /*0008*/ 	.byte	0x01, 0x35
	.zero		2


	//----- nvinfo : EIATTR_PARAM_CBANK
	.align		4
        /*000c*/ 	.byte	0x04, 0x0a
        /*000e*/ 	.short	(.L_4743 - .L_4742)
	.align		4
.L_4742:
        /*0010*/ 	.word	index@(.nv.constant0._ZN10layer_norm22ln_bwd_finalize_kernelINS_22Kernel_traits_finalizeILj1536EfffffjLb1ELj1024ELj4ENS_18Kernel_traits_baseILj1536EfffffjLj1024EEEEELb1ELb0EEEvNS_9BwdParamsE)
        /*0014*/ 	.short	0x0160
        /*0016*/ 	.short	0x0128


	//----- nvinfo : EIATTR_CBANK_PARAM_SIZE
	.align		4
.L_4743:
        /*0018*/ 	.byte	0x03, 0x19
        /*001a*/ 	.short	0x0128


	//----- nvinfo : EIATTR_KPARAM_INFO
	.align		4
        /*001c*/ 	.byte	0x04, 0x17
        /*001e*/ 	.short	(.L_4745 - .L_4744)
.L_4744:
        /*0020*/ 	.word	0x00000000
        /*0024*/ 	.short	0x0000
        /*0026*/ 	.short	0x0000
        /*0028*/ 	.byte	0x00, 0xf0, 0xa1, 0x04


	//----- nvinfo : EIATTR_MAXREG_COUNT
	.align		4
.L_4745:
        /*002c*/ 	.byte	0x03, 0x1b
        /*002e*/ 	.short	0x0040


	//----- nvinfo : EIATTR_NUM_BARRIERS
	.align		4
        /*0030*/ 	.byte	0x02, 0x4c
        /*0032*/ 	.byte	0x01
	.zero		1


	//----- nvinfo : EIATTR_MERCURY_ISA_VERSION
	.align		4
        /*0034*/ 	.byte	0x03, 0x5f
        /*0036*/ 	.short	0x0000


	//----- nvinfo : EIATTR_COOP_GROUP_MASK_REGIDS
	.align		4
        /*0038*/ 	.byte	0x04, 0x29
        /*003a*/ 	.short	(.L_4747 - .L_4746)


	//   ....[0]....
.L_4746:
        /*003c*/ 	.word	0xffffffff


	//   ....[1]....
        /*0040*/ 	.word	0xffffffff


	//   ....[2]....
        /*0044*/ 	.word	0xffffffff


	//   ....[3]....
        /*0048*/ 	.word	0xffffffff


	//   ....[4]....
        /*004c*/ 	.word	0xffffffff


	//   ....[5]....
        /*0050*/ 	.word	0xffffffff


	//   ....[6]....
        /*0054*/ 	.word	0xffffffff


	//   ....[7]....
        /*0058*/ 	.word	0xffffffff


	//   ....[8]....
        /*005c*/ 	.word	0xffffffff


	//   ....[9]....
        /*0060*/ 	.word	0xffffffff


	//   ....[10]....
        /*0064*/ 	.word	0xffffffff


	//   ....[11]....
        /*0068*/ 	.word	0xffffffff


	//   ....[12]....
        /*006c*/ 	.word	0xffffffff


	//   ....[13]....
        /*0070*/ 	.word	0xffffffff


	//   ....[14]....
        /*0074*/ 	.word	0xffffffff


	//   ....[15]....
        /*0078*/ 	.word	0xffffffff


	//   ....[16]....
        /*007c*/ 	.word	0xffffffff


	//   ....[17]....
        /*0080*/ 	.word	0xffffffff


	//   ....[18]....
        /*0084*/ 	.word	0xffffffff


	//   ....[19]....
        /*0088*/ 	.word	0xffffffff


	//   ....[20]....
        /*008c*/ 	.word	0xffffffff


	//   ....[21]....
        /*0090*/ 	.word	0xffffffff


	//   ....[22]....
        /*0094*/ 	.word	0xffffffff


	//   ....[23]....
        /*0098*/ 	.word	0xffffffff


	//   ....[24]....
        /*009c*/ 	.word	0xffffffff


	//   ....[25]....
        /*00a0*/ 	.word	0xffffffff


	//   ....[26]....
        /*00a4*/ 	.word	0xffffffff


	//   ....[27]....
        /*00a8*/ 	.word	0xffffffff


	//   ....[28]....
        /*00ac*/ 	.word	0xffffffff


	//   ....[29]....
        /*00b0*/ 	.word	0xffffffff


	//----- nvinfo : EIATTR_COOP_GROUP_INSTR_OFFSETS
	.align		4
.L_4747:
        /*00b4*/ 	.byte	0x04, 0x28
        /*00b6*/ 	.short	(.L_4749 - .L_4748)


	//   ....[0]....
.L_4748:
        /*00b8*/ 	.word	0x000009d0


	//   ....[1]....
        /*00bc*/ 	.word	0x00000a00


	//   ....[2]....
        /*00c0*/ 	.word	0x00000a10


	//   ....[3]....
        /*00c4*/ 	.word	0x00000a30


	//   ....[4]....
        /*00c8*/ 	.word	0x00000a50


	//   ....[5]....
        /*00cc*/ 	.word	0x00000a60


	//   ....[6]....
        /*00d0*/ 	.word	0x00000a90


	//   ....[7]....
        /*00d4*/ 	.word	0x00000ab0


	//   ....[8]....
        /*00d8*/ 	.word	0x00000ac0


	//   ....[9]....
        /*00dc*/ 	.word	0x00000af0


	//   ....[10]....
        /*00e0*/ 	.word	0x00000b10


	//   ....[11]....
        /*00e4*/ 	.word	0x00000b20


	//   ....[12]....
        /*00e8*/ 	.word	0x00000b50


	//   ....[13]....
        /*00ec*/ 	.word	0x00000b70


	//   ....[14]....
        /*00f0*/ 	.word	0x00000b80


	//   ....[15]....
        /*00f4*/ 	.word	0x00000df0


	//   ....[16]....
        /*00f8*/ 	.word	0x00000e50


	//   ....[17]....
        /*00fc*/ 	.word	0x00000eb0


	//   ....[18]....
        /*0100*/ 	.word	0x00000f10


	//   ....[19]....
        /*0104*/ 	.word	0x00000f80


	//   ....[20]....
        /*0108*/ 	.word	0x00000ff0


	//   ....[21]....
        /*010c*/ 	.word	0x00001050


	//   ....[22]....
        /*0110*/ 	.word	0x000010b0


	//   ....[23]....
        /*0114*/ 	.word	0x00001110


	//   ....[24]....
        /*0118*/ 	.word	0x00001180


	//   ....[25]....
        /*011c*/ 	.word	0x000011f0


	//   ....[26]....
        /*0120*/ 	.word	0x00001250


	//   ....[27]....
        /*0124*/ 	.word	0x000012b0


	//   ....[28]....
        /*0128*/ 	.word	0x00001310


	//   ....[29]....
        /*012c*/ 	.word	0x00001370


	//----- nvinfo : EIATTR_EXIT_INSTR_OFFSETS
	.align		4
.L_4749:
        /*0130*/ 	.byte	0x04, 0x1c
        /*0132*/ 	.short	(.L_4751 - .L_4750)


	//   ....[0]....
.L_4750:
        /*0134*/ 	.word	0x00000070


	//   ....[1]....
        /*0138*/ 	.word	0x00000d90


	//----- nvinfo : EIATTR_MAX_THREADS
	.align		4
.L_4751:
        /*013c*/ 	.byte	0x04, 0x05
        /*013e*/ 	.short	(.L_4753 - .L_4752)
.L_4752:
        /*0140*/ 	.word	0x00000400
        /*0144*/ 	.word	0x00000001
        /*0148*/ 	.word	0x00000001


	//----- nvinfo : EIATTR_CRS_STACK_SIZE
	.align		4
.L_4753:
        /*014c*/ 	.byte	0x04, 0x1e
        /*014e*/ 	.short	(.L_4755 - .L_4754)
.L_4754:
        /*0150*/ 	.word	0x00000000
.L_4755:


//--------------------- .nv.info._ZN10layer_norm13ln_bwd_kernelINS_13Kernel_traitsIfffffjLj1536ELj1ELj1ELj4ELj16ENS_18Kernel_traits_baseILj1536EfffffjLj128EEEEELb1ELb1ELb1ELb0EEEvNS_9BwdParamsE --------------------------
	.section	.nv.info._ZN10layer_norm13ln_bwd_kernelINS_13Kernel_traitsIfffffjLj1536ELj1ELj1ELj4ELj16ENS_18Kernel_traits_baseILj1536EfffffjLj128EEEEELb1ELb1ELb1ELb0EEEvNS_9BwdParamsE,"",@"SHT_CUDA_INFO"
	.sectionflags	@""
	.align	4


	//----- nvinfo : EIATTR_CUDA_API_VERSION
	.align		4
        /*0000*/ 	.byte	0x04, 0x37
        /*0002*/ 	.short	(.L_4757 - .L_4756)
.L_4756:
        /*0004*/ 	.word	0x00000082


	//----- nvinfo : EIATTR_SW2861232_WAR
	.align		4
.L_4757:
        /*0008*/ 	.byte	0x01, 0x35
	.zero		2


	//----- nvinfo : EIATTR_PARAM_CBANK
	.align		4
        /*000c*/ 	.byte	0x04, 0x0a
        /*000e*/ 	.short	(.L_4759 - .L_4758)
	.align		4
.L_4758:
        /*0010*/ 	.word	index@(.nv.constant0._ZN10layer_norm13ln_bwd_kernelINS_13Kernel_traitsIfffffjLj1536ELj1ELj1ELj4ELj16ENS_18Kernel_traits_baseILj1536EfffffjLj128EEEEELb1ELb1ELb1ELb0EEEvNS_9BwdParamsE)
        /*0014*/ 	.short	0x0160
        /*0016*/ 	.short	0x0128


	//----- nvinfo : EIATTR_CBANK_PARAM_SIZE
	.align		4
.L_4759:
        /*0018*/ 	.byte	0x03, 0x19
        /*001a*/ 	.short	0x0128


	//----- nvinfo : EIATTR_KPARAM_INFO
	.align		4
        /*001c*/ 	.byte	0x04, 0x17
        /*001e*/ 	.short	(.L_4761 - .L_4760)
.L_4760:
        /*0020*/ 	.word	0x00000000
        /*0024*/ 	.short	0x0000
        /*0026*/ 	.short	0x0000
        /*0028*/ 	.byte	0x00, 0xf0, 0xa1, 0x04


	//----- nvinfo : EIATTR_MAXREG_COUNT
	.align		4
.L_4761:
        /*002c*/ 	.byte	0x03, 0x1b
        /*002e*/ 	.short	0x00ff


	//----- nvinfo : EIATTR_NUM_BARRIERS
	.align		4
        /*0030*/ 	.byte	0x02, 0x4c
        /*0032*/ 	.byte	0x01
	.zero		1


	//----- nvinfo : EIATTR_MERCURY_ISA_VERSION
	.align		4
        /*0034*/ 	.byte	0x03, 0x5f
        /*0036*/ 	.short	0x0000


	//----- nvinfo : EIATTR_COOP_GROUP_MASK_REGIDS
	.align		4
        /*0038*/ 	.byte	0x04, 0x29
        /*003a*/ 	.short	(.L_4763 - .L_4762)


	//   ....[0]....
.L_4762:
        /*003c*/ 	.word	0xffffffff


	//   ....[1]....
        /*0040*/ 	.word	0xffffffff


	//   ....[2]....
        /*0044*/ 	.word	0xffffffff


	//   ....[3]....
        /*0048*/ 	.word	0xffffffff


	//   ....[4]....
        /*004c*/ 	.word	0xffffffff


	//   ....[5]....
        /*0050*/ 	.word	0xffffffff


	//   ....[6]....
        /*0054*/ 	.word	0xffffffff


	//   ....[7]....
        /*0058*/ 	.word	0xffffffff


	//   ....[8]....
        /*005c*/ 	.word	0xffffffff


	//   ....[9]....
        /*0060*/ 	.word	0xffffffff


	//   ....[10]....
        /*0064*/ 	.word	0xffffffff


	//   ....[11]....
        /*0068*/ 	.word	0xffffffff


	//   ....[12]....
        /*006c*/ 	.word	0xffffffff


	//   ....[13]....
        /*0070*/ 	.word	0xffffffff


	//   ....[14]....
        /*0074*/ 	.word	0xffffffff


	//   ....[15]....
        /*0078*/ 	.word	0xffffffff


	//   ....[16]....
        /*007c*/ 	.word	0xffffffff


	//   ....[17]....
        /*0080*/ 	.word	0xffffffff


	//   ....[18]....
        /*0084*/ 	.word	0xffffffff


	//   ....[19]....
        /*0088*/ 	.word	0xffffffff


	//----- nvinfo : EIATTR_COOP_GROUP_INSTR_OFFSETS
	.align		4
.L_4763:
        /*008c*/ 	.byte	0x04, 0x28
        /*008e*/ 	.short	(.L_4765 - .L_4764)


	//   ....[0]....
.L_4764:
        /*0090*/ 	.word	0x00001060


	//   ....[1]....
        /*0094*/ 	.word	0x00001080


	//   ....[2]....
        /*0098*/ 	.word	0x000010a0


	//   ....[3]....
        /*009c*/ 	.word	0x000010c0


	//   ....[4]....
        /*00a0*/ 	.word	0x000010e0


	//   ....[5]....
        /*00a4*/ 	.word	0x00001100


	//   ....[6]....
        /*00a8*/ 	.word	0x00001120


	//   ....[7]....
        /*00ac*/ 	.word	0x00001140


	//   ....[8]....
        /*00b0*/ 	.word	0x00001160


	//   ....[9]....
        /*00b4*/ 	.word	0x00001180


	//   ....[10]....
        /*00b8*/ 	.word	0x00002990


	//   ....[11]....
        /*00bc*/ 	.word	0x00002a10


	//   ....[12]....
        /*00c0*/ 	.word	0x00002a90


	//   ....[13]....
        /*00c4*/ 	.word	0x00002b00


	//   ....[14]....
        /*00c8*/ 	.word	0x00002b80


	//   ....[15]....
        /*00cc*/ 	.word	0x00002bf0


	//   ....[16]....
        /*00d0*/ 	.word	0x00002c70


	//   ....[17]....
        /*00d4*/ 	.word	0x00002ce0


	//   ....[18]....
        /*00d8*/ 	.word	0x00002d60


	//   ....[19]....
        /*00dc*/ 	.word	0x00002dd0


	//----- nvinfo : EIATTR_EXIT_INSTR_OFFSETS
	.align		4
.L_4765:
        /*00e0*/ 	.byte	0x04, 0x1c
        /*00e2*/ 	.short	(.L_4767 - .L_4766)


	//   ....[0]....
.L_4766:
        /*00e4*/ 	.word	0x000028b0


	//   ....[1]....
        /*00e8*/ 	.word	0x00002930


	//----- nvinfo : EIATTR_MAX_THREADS
	.align		4
.L_4767:
        /*00ec*/ 	.byte	0x04, 0x05
        /*00ee*/ 	.short	(.L_4769 - .L_4768)
.L_4768:
        /*00f0*/ 	.word	0x00000080
        /*00f4*/ 	.word	0x00000001
        /*00f8*/ 	.word	0x00000001


	//----- nvinfo : EIATTR_CRS_STACK_SIZE
	.align		4
.L_4769:
        /*00fc*/ 	.byte	0x04, 0x1e
        /*00fe*/ 	.short	(.L_4771 - .L_4770)
.L_4770:
        /*0100*/ 	.word	0x00000000
.L_4771:


//--------------------- .nv.info._ZN10layer_norm22ln_bwd_finalize_kernelINS_22Kernel_traits_finalizeILj1536EfffffjLb1ELj1024ELj4ENS_18Kernel_traits_baseILj1536EfffffjLj1024EEEEELb1ELb1EEEvNS_9BwdParamsE --------------------------
	.section	.nv.info._ZN10layer_norm22ln_bwd_finalize_kernelINS_22Kernel_traits_finalizeILj1536EfffffjLb1ELj1024ELj4ENS_18Kernel_traits_baseILj1536EfffffjLj1024EEEEELb1ELb1EEEvNS_9BwdParamsE,"",@"SHT_CUDA_INFO"
	.sectionflags	@""
	.align	4


	//----- nvinfo : EIATTR_CUDA_API_VERSION
	.align		4
        /*0000*/ 	.byte	0x04, 0x37
        /*0002*/ 	.short	(.L_4773 - .L_4772)
.L_4772:
        /*0004*/ 	.word	0x00000082


	//----- nvinfo : EIATTR_SW2861232_WAR
	.align		4
.L_4773:
        /*0008*/ 	.byte	0x01, 0x35
	.zero		2


	//----- nvinfo : EIATTR_PARAM_CBANK
	.align		4
        /*000c*/ 	.byte	0x04, 0x0a
        /*000e*/ 	.short	(.L_4775 - .L_4774)
	.align		4
.L_4774:
        /*0010*/ 	.word	index@(.nv.constant0._ZN10layer_norm22ln_bwd_finalize_kernelINS_22Kernel_traits_finalizeILj1536EfffffjLb1ELj1024ELj4ENS_18Kernel_traits_baseILj1536EfffffjLj1024EEEEELb1ELb1EEEvNS_9BwdParamsE)
        /*0014*/ 	.short	0x0160
        /*0016*/ 	.short	0x0128


	//----- nvinfo : EIATTR_CBANK_PARAM_SIZE
	.align		4
.L_4775:
        /*0018*/ 	.byte	0x03, 0x19
        /*001a*/ 	.short	0x0128


	//----- nvinfo : EIATTR_KPARAM_INFO
	.align		4
        /*001c*/ 	.byte	0x04, 0x17
        /*001e*/ 	.short	(.L_4777 - .L_4776)
.L_4776:
        /*0020*/ 	.word	0x00000000
        /*0024*/ 	.short	0x0000
        /*0026*/ 	.short	0x0000
        /*0028*/ 	.byte	0x00, 0xf0, 0xa1, 0x04


	//----- nvinfo : EIATTR_MAXREG_COUNT
	.align		4
.L_4777:
        /*002c*/ 	.byte	0x03, 0x1b
        /*002e*/ 	.short	0x0040


	//----- nvinfo : EIATTR_NUM_BARRIERS
	.align		4
        /*0030*/ 	.byte	0x02, 0x4c
        /*0032*/ 	.byte	0x01
	.zero		1


	//----- nvinfo : EIATTR_MERCURY_ISA_VERSION
	.align		4
        /*0034*/ 	.byte	0x03, 0x5f
        /*0036*/ 	.short	0x0000


	//----- nvinfo : EIATTR_COOP_GROUP_MASK_REGIDS
	.align		4
        /*0038*/ 	.byte	0x04, 0x29
        /*003a*/ 	.short	(.L_4779 - .L_4778)


	//   ....[0]....
.L_4778:
        /*003c*/ 	.word	0xffffffff


	//   ....[1]....
        /*0040*/ 	.word	0xffffffff


	//   ....[2]....
        /*0044*/ 	.word	0xffffffff


	//   ....[3]....
        /*0048*/ 	.word	0xffffffff


	//   ....[4]....
        /*004c*/ 	.word	0xffffffff


	//   ....[5]....
        /*0050*/ 	.word	0xffffffff


	//   ....[6]....
        /*0054*/ 	.word	0xffffffff


	//   ....[7]....
        /*0058*/ 	.word	0xffffffff


	//   ....[8]....
        /*005c*/ 	.word	0xffffffff


	//   ....[9]....
        /*0060*/ 	.word	0xffffffff


	//   ....[10]....
        /*0064*/ 	.word	0xffffffff


	//   ....[11]....
        /*0068*/ 	.word	0xffffffff


	//   ....[12]....
        /*006c*/ 	.word	0xffffffff


	//   ....[13]....
        /*0070*/ 	.word	0xffffffff


	//   ....[14]....
        /*0074*/ 	.word	0xffffffff


	//   ....[15]....
        /*0078*/ 	.word	0xffffffff


	//   ....[16]....
        /*007c*/ 	.word	0xffffffff


	//   ....[17]....
        /*0080*/ 	.word	0xffffffff


	//   ....[18]....
        /*0084*/ 	.word	0xffffffff


	//   ....[19]....
        /*0088*/ 	.word	0xffffffff


	//   ....[20]....
        /*008c*/ 	.word	0xffffffff


	//   ....[21]....
        /*0090*/ 	.word	0xffffffff


	//   ....[22]....
        /*0094*/ 	.word	0xffffffff


	//   ....[23]....
        /*0098*/ 	.word	0xffffffff


	//   ....[24]....
        /*009c*/ 	.word	0xffffffff


	//   ....[25]....
        /*00a0*/ 	.word	0xffffffff


	//   ....[26]....
        /*00a4*/ 	.word	0xffffffff


	//   ....[27]....
        /*00a8*/ 	.word	0xffffffff


	//   ....[28]....
        /*00ac*/ 	.word	0xffffffff


	//   ....[29]....
        /*00b0*/ 	.word	0xffffffff


	//----- nvinfo : EIATTR_COOP_GROUP_INSTR_OFFSETS
	.align		4
.L_4779:
        /*00b4*/ 	.byte	0x04, 0x28
        /*00b6*/ 	.short	(.L_4781 - .L_4780)


	//   ....[0]....
.L_4780:
        /*00b8*/ 	.word	0x000009a0


	//   ....[1]....
        /*00bc*/ 	.word	0x000009d0


	//   ....[2]....
        /*00c0*/ 	.word	0x000009e0


	//   ....[3]....
        /*00c4*/ 	.word	0x00000a00


	//   ....[4]....
        /*00c8*/ 	.word	0x00000a20


	//   ....[5]....
        /*00cc*/ 	.word	0x00000a30


	//   ....[6]....
        /*00d0*/ 	.word	0x00000a60


	//   ....[7]....
        /*00d4*/ 	.word	0x00000a80


	//   ....[8]....
        /*00d8*/ 	.word	0x00000a90


	//   ....[9]....
        /*00dc*/ 	.word	0x00000ac0


	//   ....[10]....
        /*00e0*/ 	.word	0x00000ae0


	//   ....[11]....
        /*00e4*/ 	.word	0x00000af0


	//   ....[12]....
        /*00e8*/ 	.word	0x00000b20


	//   ....[13]....
        /*00ec*/ 	.word	0x00000b40


	//   ....[14]....
        /*00f0*/ 	.word	0x00000b50


	//   ....[15]....
        /*00f4*/ 	.word	0x00000da0


	//   ....[16]....
        /*00f8*/ 	.word	0x00000e00


	//   ....[17]....
        /*00fc*/ 	.word	0x00000e60


	//   ....[18]....
        /*0100*/ 	.word	0x00000ec0


	//   ....[19]....
        /*0104*/ 	.word	0x00000f30


	//   ....[20]....
        /*0108*/ 	.word	0x00000fa0


	//   ....[21]....
        /*010c*/ 	.word	0x00001000


	//   ....[22]....
        /*0110*/ 	.word	0x00001060


	//   ....[23]....
        /*0114*/ 	.word	0x000010c0


	//   ....[24]....
        /*0118*/ 	.word	0x00001130


	//   ....[25]....
        /*011c*/ 	.word	0x000011a0


	//   ....[26]....
        /*0120*/ 	.word	0x00001200


	//   ....[27]....
        /*0124*/ 	.word	0x00001260


	//   ....[28]....
        /*0128*/ 	.word	0x000012c0


	//   ....[29]....
        /*012c*/ 	.word	0x00001320


	//----- nvinfo : EIATTR_EXIT_INSTR_OFFSETS
	.align		4
.L_4781:
        /*0130*/ 	.byte	0x04, 0x1c
        /*0132*/ 	.short	(.L_4783 - .L_4782)


	//   ....[0]....
.L_4782:
        /*0134*/ 	.word	0x00000070


	//   ....[1]....
        /*0138*/ 	.word	0x00000d40


	//----- nvinfo : EIATTR_MAX_THREADS
	.align		4
.L_4783:
        /*013c*/ 	.byte	0x04, 0x05
        /*013e*/ 	.short	(.L_4785 - .L_4784)
.L_4784:
        /*0140*/ 	.word	0x00000400
        /*0144*/ 	.word	0x00000001
        /*0148*/ 	.word	0x00000001


	//----- nvinfo : EIATTR_CRS_STACK_SIZE
	.align		4
.L_4785:
        /*014c*/ 	.byte	0x04, 0x1e
        /*014e*/ 	.short	(.L_4787 - .L_4786)
.L_4786:
        /*0150*/ 	.word	0x00000000
.L_4787:


//--------------------- .nv.info._ZN10layer_norm13ln_bwd_kernelINS_13Kernel_traitsIfffffjLj1536ELj1ELj1ELj4ELj16ENS_18Kernel_traits_baseILj1536EfffffjLj128EEEEELb1ELb1ELb1ELb1EEEvNS_9BwdParamsE --------------------------
	.section	.nv.info._ZN10layer_norm13ln_bwd_kernelINS_13Kernel_traitsIfffffjLj1536ELj1ELj1ELj4ELj16ENS_18Kernel_traits_baseILj1536EfffffjLj128EEEEELb1ELb1ELb1ELb1EEEvNS_9BwdParamsE,"",@"SHT_CUDA_INFO"
	.sectionflags	@""
	.align	4


	//----- nvinfo : EIATTR_CUDA_API_VERSION
	.align		4
        /*0000*/ 	.byte	0x04, 0x37
        /*0002*/ 	.short	(.L_4789 - .L_4788)
.L_4788:
        /*0004*/ 	.word	0x00000082


	//----- nvinfo : EIATTR_SW2861232_WAR
	.align		4
.L_4789:
        /*0008*/ 	.byte	0x01, 0x35
	.zero		2


	//----- nvinfo : EIATTR_PARAM_CBANK
	.align		4
        /*000c*/ 	.byte	0x04, 0x0a
        /*000e*/ 	.short	(.L_4791 - .L_4790)
	.align		4
.L_4790:
        /*0010*/ 	.word	index@(.nv.constant0._ZN10layer_norm13ln_bwd_kernelINS_13Kernel_traitsIfffffjLj1536ELj1ELj1ELj4ELj16ENS_18Kernel_traits_baseILj1536EfffffjLj128EEEEELb1ELb1ELb1ELb1EEEvNS_9BwdParamsE)
        /*0014*/ 	.short	0x0160
        /*0016*/ 	.short	0x0128


	//----- nvinfo : EIATTR_CBANK_PARAM_SIZE
	.align		4
.L_4791:
        /*0018*/ 	.byte	0x03, 0x19
        /*001a*/ 	.short	0x0128


	//----- nvinfo : EIATTR_KPARAM_INFO
	.align		4
        /*001c*/ 	.byte	0x04, 0x17
        /*001e*/ 	.short	(.L_4793 - .L_4792)
.L_4792:
        /*0020*/ 	.word	0x00000000
        /*0024*/ 	.short	0x0000
        /*0026*/ 	.short	0x0000
        /*0028*/ 	.byte	0x00, 0xf0, 0xa1, 0x04


	//----- nvinfo : EIATTR_MAXREG_COUNT
	.align		4
.L_4793:
        /*002c*/ 	.byte	0x03, 0x1b
        /*002e*/ 	.short	0x00ff


	//----- nvinfo : EIATTR_NUM_BARRIERS
	.align		4
        /*0030*/ 	.byte	0x02, 0x4c
        /*0032*/ 	.byte	0x01
	.zero		1


	//----- nvinfo : EIATTR_MERCURY_ISA_VERSION
	.align		4
        /*0034*/ 	.byte	0x03, 0x5f
        /*0036*/ 	.short	0x0000


	//----- nvinfo : EIATTR_COOP_GROUP_MASK_REGIDS
	.align		4
        /*0038*/ 	.byte	0x04, 0x29
        /*003a*/ 	.short	(.L_4795 - .L_4794)


	//   ....[0]....
.L_4794:
        /*003c*/ 	.word	0xffffffff


	//   ....[1]....
        /*0040*/ 	.word	0xffffffff


	//   ....[2]....
        /*0044*/ 	.word	0xffffffff


	//   ....[3]....
        /*0048*/ 	.word	0xffffffff


	//   ....[4]....
        /*004c*/ 	.word	0xffffffff


	//   ....[5]....
        /*0050*/ 	.word	0xffffffff


	//   ....[6]....
        /*0054*/ 	.word	0xffffffff


	//   ....[7]....
        /*0058*/ 	.word	0xffffffff


	//   ....[8]....
        /*005c*/ 	.word	0xffffffff


	//   ....[9]....
        /*0060*/ 	.word	0xffffffff


	//   ....[10]....
        /*0064*/ 	.word	0xffffffff


	//   ....[11]....
        /*0068*/ 	.word	0xffffffff


	//   ....[12]....
        /*006c*/ 	.word	0xffffffff


	//   ....[13]....
        /*0070*/ 	.word	0xffffffff


	//   ....[14]....
        /*0074*/ 	.word	0xffffffff


	//   ....[15]....
        /*0078*/ 	.word	0xffffffff


	//   ....[16]....
        /*007c*/ 	.word	0xffffffff


	//   ....[17]....
        /*0080*/ 	.word	0xffffffff


	//   ....[18]....
        /*0084*/ 	.word	0xffffffff


	//   ....[19]....
        /*0088*/ 	.word	0xffffffff


	//----- nvinfo : EIATTR_COOP_GROUP_INSTR_OFFSETS
	.align		4
.L_4795:
        /*008c*/ 	.byte	0x04, 0x28
        /*008e*/ 	.short	(.L_4797 - .L_4796)


	//   ....[0]....
.L_4796:
        /*0090*/ 	.word	0x00000ea0


	//   ....[1]....
        /*0094*/ 	.word	0x00000ec0


	//   ....[2]....
        /*0098*/ 	.word	0x00000ee0


	//   ....[3]....
        /*009c*/ 	.word	0x00000f00


	//   ....[4]....
        /*00a0*/ 	.word	0x00000f20


	//   ....[5]....
        /*00a4*/ 	.word	0x00000f40


	//   ....[6]....
        /*00a8*/ 	.word	0x00000f60


	//   ....[7]....
        /*00ac*/ 	.word	0x00000f80


	//   ....[8]....
        /*00b0*/ 	.word	0x00000fa0


	//   ....[9]....
        /*00b4*/ 	.word	0x00000fc0


	//   ....[10]....
        /*00b8*/ 	.word	0x00002580


	//   ....[11]....
        /*00bc*/ 	.word	0x00002600


	//   ....[12]....
        /*00c0*/ 	.word	0x00002680


	//   ....[13]....
        /*00c4*/ 	.word	0x000026f0


	//   ....[14]....
        /*00c8*/ 	.word	0x00002770


	//   ....[15]....
        /*00cc*/ 	.word	0x000027e0


	//   ....[16]....
        /*00d0*/ 	.word	0x00002860


	//   ....[17]....
        /*00d4*/ 	.word	0x000028d0


	//   ....[18]....
        /*00d8*/ 	.word	0x00002950


	//   ....[19]....
        /*00dc*/ 	.word	0x000029c0


	//----- nvinfo : EIATTR_EXIT_INSTR_OFFSETS
	.align		4
.L_4797:
        /*00e0*/ 	.byte	0x04, 0x1c
        /*00e2*/ 	.short	(.L_4799 - .L_4798)


	//   ....[0]....
.L_4798:
        /*00e4*/ 	.word	0x00002520


	//----- nvinfo : EIATTR_MAX_THREADS
	.align		4
.L_4799:
        /*00e8*/ 	.byte	0x04, 0x05
        /*00ea*/ 	.short	(.L_4801 - .L_4800)
.L_4800:
        /*00ec*/ 	.word	0x00000080
        /*00f0*/ 	.word	0x00000001
        /*00f4*/ 	.word	0x00000001


	//----- nvinfo : EIATTR_CRS_STACK_SIZE
	.align		4
.L_4801:
        /*00f8*/ 	.byte	0x04, 0x1e
        /*00fa*/ 	.short	(.L_4803 - .L_4802)
.L_4802:
        /*00fc*/ 	.word	0x00000000
.L_4803:


//--------------------- .nv.callgraph             --------------------------
	.section	.nv.callgraph,"",@"SHT_CUDA_CALLGRAPH"
	.align	4
	.sectionentsize	8
	.align		4
        /*0000*/ 	.word	0x00000000
	.align		4
        /*0004*/ 	.word	0xffffffff
	.align		4
        /*0008*/ 	.word	0x00000000
	.align		4
        /*000c*/ 	.word	0xfffffffe
	.align		4
        /*0010*/ 	.word	0x00000000
	.align		4
        /*0014*/ 	.word	0xfffffffd
	.align		4
        /*0018*/ 	.word	0x00000000
	.align		4
        /*001c*/ 	.word	0xfffffffc


//--------------------- .nv.rel.action            --------------------------
	.section	.nv.rel.action,"",@"SHT_CUDA_RELOCINFO"
	.align	8
	.sectionentsize	8
        /*0000*/ 	.byte	0x73, 0x00, 0x00, 0x00, 0x00, 0x00, 0x00, 0x00, 0x00, 0x00, 0x00, 0x11, 0x25, 0x00, 0x05, 0x36


//--------------------- .nv.constant0._ZN10layer_norm13ln_bwd_kernelINS_13Kernel_traitsI13__nv_bfloat16S2_S2_S2_fjLj1536ELj1ELj1ELj4ELj8ENS_18Kernel_traits_baseILj1536ES2_S2_S2_S2_fjLj128EEEEELb0ELb0ELb0ELb0EEEvNS_9BwdParamsE --------------------------
	.section	.nv.constant0._ZN10layer_norm13ln_bwd_kernelINS_13Kernel_traitsI13__nv_bfloat16S2_S2_S2_fjLj1536ELj1ELj1ELj4ELj8ENS_18Kernel_traits_baseILj1536ES2_S2_S2_S2_fjLj128EEEEELb0ELb0ELb0ELb0EEEvNS_9BwdParamsE,"a",@progbits
	.sectionflags	@""
	.align	4
.nv.constant0._ZN10layer_norm13ln_bwd_kernelINS_13Kernel_traitsI13__nv_bfloat16S2_S2_S2_fjLj1536ELj1ELj1ELj4ELj8ENS_18Kernel_traits_baseILj1536ES2_S2_S2_S2_fjLj128EEEEELb0ELb0ELb0ELb0EEEvNS_9BwdParamsE:
	.zero		648


//--------------------- .nv.constant0._ZN10layer_norm13ln_bwd_kernelINS_13Kernel_traitsI13__nv_bfloat16S2_S2_S2_fjLj1536ELj1ELj1ELj4ELj8ENS_18Kernel_traits_baseILj1536ES2_S2_S2_S2_fjLj128EEEEELb0ELb0ELb0ELb1EEEvNS_9BwdParamsE --------------------------
	.section	.nv.constant0._ZN10layer_norm13ln_bwd_kernelINS_13Kernel_traitsI13__nv_bfloat16S2_S2_S2_fjLj1536ELj1ELj1ELj4ELj8ENS_18Kernel_traits_baseILj1536ES2_S2_S2_S2_fjLj128EEEEELb0ELb0ELb0ELb1EEEvNS_9BwdParamsE,"a",@progbits
	.sectionflags	@""
	.align	4
.nv.constant0._ZN10layer_norm13ln_bwd_kernelINS_13Kernel_traitsI13__nv_bfloat16S2_S2_S2_fjLj1536ELj1ELj1ELj4ELj8ENS_18Kernel_traits_baseILj1536ES2_S2_S2_S2_fjLj128EEEEELb0ELb0ELb0ELb1EEEvNS_9BwdParamsE:
	.zero		648


//--------------------- .nv.constant0._ZN10layer_norm13ln_bwd_kernelINS_13Kernel_traitsI13__nv_bfloat16S2_S2_S2_fjLj1536ELj1ELj1ELj4ELj8ENS_18Kernel_traits_baseILj1536ES2_S2_S2_S2_fjLj128EEEEELb0ELb0ELb1ELb0EEEvNS_9BwdParamsE --------------------------
	.section	.nv.constant0._ZN10layer_norm13ln_bwd_kernelINS_13Kernel_traitsI13__nv_bfloat16S2_S2_S2_fjLj1536ELj1ELj1ELj4ELj8ENS_18Kernel_traits_baseILj1536ES2_S2_S2_S2_fjLj128EEEEELb0ELb0ELb1ELb0EEEvNS_9BwdParamsE,"a",@progbits
	.sectionflags	@""
	.align	4
.nv.constant0._ZN10layer_norm13ln_bwd_kernelINS_13Kernel_traitsI13__nv_bfloat16S2_S2_S2_fjLj1536ELj1ELj1ELj4ELj8ENS_18Kernel_traits_baseILj1536ES2_S2_S2_S2_fjLj128EEEEELb0ELb0ELb1ELb0EEEvNS_9BwdParamsE:
	.zero		648


//--------------------- .nv.constant0._ZN10layer_norm13ln_bwd_kernelINS_13Kernel_traitsI13__nv_bfloat16S2_S2_S2_fjLj1536ELj1ELj1ELj4ELj8ENS_18Kernel_traits_baseILj1536ES2_S2_S2_S2_fjLj128EEEEELb0ELb0ELb1ELb1EEEvNS_9BwdParamsE --------------------------
	.section	.nv.constant0._ZN10layer_norm13ln_bwd_kernelINS_13Kernel_traitsI13__nv_bfloat16S2_S2_S2_fjLj1536ELj1ELj1ELj4ELj8ENS_18Kernel_traits_baseILj1536ES2_S2_S2_S2_fjLj128EEEEELb0ELb0ELb1ELb1EEEvNS_9BwdParamsE,"a",@progbits
	.sectionflags	@""
	.align	4
.nv.constant0._ZN10layer_norm13ln_bwd_kernelINS_13Kernel_traitsI13__nv_bfloat16S2_S2_S2_fjLj1536ELj1ELj1ELj4ELj8ENS_18Kernel_traits_baseILj1536ES2_S2_S2_S2_fjLj128EEEEELb0ELb0ELb1ELb1EEEvNS_9BwdParamsE:
	.zero		648


//--------------------- .nv.constant0._ZN10layer_norm13ln_bwd_kernelINS_13Kernel_traitsI13__nv_bfloat16S2_S2_S2_fjLj1536ELj1ELj1ELj4ELj8ENS_18Kernel_traits_baseILj1536ES2_S2_S2_S2_fjLj128EEEEELb0ELb1ELb0ELb0EEEvNS_9BwdParamsE --------------------------
	.section	.nv.constant0._ZN10layer_norm13ln_bwd_kernelINS_13Kernel_traitsI13__nv_bfloat16S2_S2_S2_fjLj1536ELj1ELj1ELj4ELj8ENS_18Kernel_traits_baseILj1536ES2_S2_S2_S2_fjLj128EEEEELb0ELb1ELb0ELb0EEEvNS_9BwdParamsE,"a",@progbits
	.sectionflags	@""
	.align	4
.nv.constant0._ZN10layer_norm13ln_bwd_kernelINS_13Kernel_traitsI13__nv_bfloat16S2_S2_S2_fjLj1536ELj1ELj1ELj4ELj8ENS_18Kernel_traits_baseILj1536ES2_S2_S2_S2_fjLj128EEEEELb0ELb1ELb0ELb0EEEvNS_9BwdParamsE:
	.zero		648


//--------------------- .nv.constant0._ZN10layer_norm13ln_bwd_kernelINS_13Kernel_traitsI13__nv_bfloat16S2_S2_S2_fjLj1536ELj1ELj1ELj4ELj8ENS_18Kernel_traits_baseILj1536ES2_S2_S2_S2_fjLj128EEEEELb0ELb1ELb0ELb1EEEvNS_9BwdParamsE --------------------------
	.section	.nv.constant0._ZN10layer_norm13ln_bwd_kernelINS_13Kernel_traitsI13__nv_bfloat16S2_S2_S2_fjLj1536ELj1ELj1ELj4ELj8ENS_18Kernel_traits_baseILj1536ES2_S2_S2_S2_fjLj128EEEEELb0ELb1ELb0ELb1EEEvNS_9BwdParamsE,"a",@progbits
	.sectionflags	@""
	.align	4
.nv.constant0._ZN10layer_norm13ln_bwd_kernelINS_13Kernel_traitsI13__nv_bfloat16S2_S2_S2_fjLj1536ELj1ELj1ELj4ELj8ENS_18Kernel_traits_baseILj1536ES2_S2_S2_S2_fjLj128EEEEELb0ELb1ELb0ELb1EEEvNS_9BwdParamsE:
	.zero		648


//--------------------- .nv.constant0._ZN10layer_norm13ln_bwd_kernelINS_13Kernel_traitsI13__nv_bfloat16S2_S2_S2_fjLj1536ELj1ELj1ELj4ELj8ENS_18Kernel_traits_baseILj1536ES2_S2_S2_S2_fjLj128EEEEELb0ELb1ELb1ELb0EEEvNS_9BwdParamsE --------------------------
	.section	.nv.constant0._ZN10layer_norm13ln_bwd_kernelINS_13Kernel_traitsI13__nv_bfloat16S2_S2_S2_fjLj1536ELj1ELj1ELj4ELj8ENS_18Kernel_traits_baseILj1536ES2_S2_S2_S2_fjLj128EEEEELb0ELb1ELb1ELb0EEEvNS_9BwdParamsE,"a",@progbits
	.sectionflags	@""
	.align	4
.nv.constant0._ZN10layer_norm13ln_bwd_kernelINS_13Kernel_traitsI13__nv_bfloat16S2_S2_S2_fjLj1536ELj1ELj1ELj4ELj8ENS_18Kernel_traits_baseILj1536ES2_S2_S2_S2_fjLj128EEEEELb0ELb1ELb1ELb0EEEvNS_9BwdParamsE:
	.zero		648


//--------------------- .nv.constant0._ZN10layer_norm13ln_bwd_kernelINS_13Kernel_traitsI13__nv_bfloat16S2_S2_S2_fjLj1536ELj1ELj1ELj4ELj8ENS_18Kernel_traits_baseILj1536ES2_S2_S2_S2_fjLj128EEEEELb0ELb1ELb1ELb1EEEvNS_9BwdParamsE --------------------------
	.section	.nv.constant0._ZN10layer_norm13ln_bwd_kernelINS_13Kernel_traitsI13__nv_bfloat16S2_S2_S2_fjLj1536ELj1ELj1ELj4ELj8ENS_18Kernel_traits_baseILj1536ES2_S2_S2_S2_fjLj128EEEEELb0ELb1ELb1ELb1EEEvNS_9BwdParamsE,"a",@progbits
	.sectionflags	@""
	.align	4
.nv.constant0._ZN10layer_norm13ln_bwd_kernelINS_13Kernel_traitsI13__nv_bfloat16S2_S2_S2_fjLj1536ELj1ELj1ELj4ELj8ENS_18Kernel_traits_baseILj1536ES2_S2_S2_S2_fjLj128EEEEELb0ELb1ELb1ELb1EEEvNS_9BwdParamsE:
	.zero		648


//--------------------- .nv.constant0._ZN10layer_norm13ln_bwd_kernelINS_13Kernel_traitsI13__nv_bfloat16S2_S2_S2_fjLj1536ELj1ELj1ELj4ELj8ENS_18Kernel_traits_baseILj1536ES2_S2_S2_S2_fjLj128EEEEELb1ELb0ELb0ELb0EEEvNS_9BwdParamsE --------------------------
	.section	.nv.constant0._ZN10layer_norm13ln_bwd_kernelINS_13Kernel_traitsI13__nv_bfloat16S2_S2_S2_fjLj1536ELj1ELj1ELj4ELj8ENS_18Kernel_traits_baseILj1536ES2_S2_S2_S2_fjLj128EEEEELb1ELb0ELb0ELb0EEEvNS_9BwdParamsE,"a",@progbits
	.sectionflags	@""
	.align	4
.nv.constant0._ZN10layer_norm13ln_bwd_kernelINS_13Kernel_traitsI13__nv_bfloat16S2_S2_S2_fjLj1536ELj1ELj1ELj4ELj8ENS_18Kernel_traits_baseILj1536ES2_S2_S2_S2_fjLj128EEEEELb1ELb0ELb0ELb0EEEvNS_9BwdParamsE:
	.zero		648


//--------------------- .nv.constant0._ZN10layer_norm13ln_bwd_kernelINS_13Kernel_traitsI13__nv_bfloat16S2_S2_S2_fjLj1536ELj1ELj1ELj4ELj8ENS_18Kernel_traits_baseILj1536ES2_S2_S2_S2_fjLj128EEEEELb1ELb0ELb0ELb1EEEvNS_9BwdParamsE --------------------------
	.section	.nv.constant0._ZN10layer_norm13ln_bwd_kernelINS_13Kernel_traitsI13__nv_bfloat16S2_S2_S2_fjLj1536ELj1ELj1ELj4ELj8ENS_18Kernel_traits_baseILj1536ES2_S2_S2_S2_fjLj128EEEEELb1ELb0ELb0ELb1EEEvNS_9BwdParamsE,"a",@progbits
	.sectionflags	@""
	.align	4
.nv.constant0._ZN10layer_norm13ln_bwd_kernelINS_13Kernel_traitsI13__nv_bfloat16S2_S2_S2_fjLj1536ELj1ELj1ELj4ELj8ENS_18Kernel_traits_baseILj1536ES2_S2_S2_S2_fjLj128EEEEELb1ELb0ELb0ELb1EEEvNS_9BwdParamsE:
	.zero		648


//--------------------- .nv.constant0._ZN10layer_norm22ln_bwd_finalize_kernelINS_22Kernel_traits_finalizeILj1536E13__nv_bfloat16S2_S2_S2_fjLb0ELj1024ELj4ENS_18Kernel_traits_baseILj1536ES2_S2_S2_S2_fjLj1024EEEEELb0ELb0EEEvNS_9BwdParamsE --------------------------
	.section	.nv.constant0._ZN10layer_norm22ln_bwd_finalize_kernelINS_22Kernel_traits_finalizeILj1536E13__nv_bfloat16S2_S2_S2_fjLb0ELj1024ELj4ENS_18Kernel_traits_baseILj1536ES2_S2_S2_S2_fjLj1024EEEEELb0ELb0EEEvNS_9BwdParamsE,"a",@progbits
	.sectionflags	@""
	.align	4
.nv.constant0._ZN10layer_norm22ln_bwd_finalize_kernelINS_22Kernel_traits_finalizeILj1536E13__nv_bfloat16S2_S2_S2_fjLb0ELj1024ELj4ENS_18Kernel_traits_baseILj1536ES2_S2_S2_S2_fjLj1024EEEEELb0ELb0EEEvNS_9BwdParamsE:
	.zero		648


//--------------------- .nv.constant0._ZN10layer_norm13ln_bwd_kernelINS_13Kernel_traitsI13__nv_bfloat16S2_S2_S2_fjLj1536ELj1ELj1ELj4ELj8ENS_18Kernel_traits_baseILj1536ES2_S2_S2_S2_fjLj128EEEEELb1ELb0ELb1ELb0EEEvNS_9BwdParamsE --------------------------
	.section	.nv.constant0._ZN10layer_norm13ln_bwd_kernelINS_13Kernel_traitsI13__nv_bfloat16S2_S2_S2_fjLj1536ELj1ELj1ELj4ELj8ENS_18Kernel_traits_baseILj1536ES2_S2_S2_S2_fjLj128EEEEELb1ELb0ELb1ELb0EEEvNS_9BwdParamsE,"a",@progbits
	.sectionflags	@""
	.align	4
.nv.constant0._ZN10layer_norm13ln_bwd_kernelINS_13Kernel_traitsI13__nv_bfloat16S2_S2_S2_fjLj1536ELj1ELj1ELj4ELj8ENS_18Kernel_traits_baseILj1536ES2_S2_S2_S2_fjLj128EEEEELb1ELb0ELb1ELb0EEEvNS_9BwdParamsE:
	.zero		648


//--------------------- .nv.constant0._ZN10layer_norm22ln_bwd_finalize_kernelINS_22Kernel_traits_finalizeILj1536E13__nv_bfloat16S2_S2_S2_fjLb0ELj1024ELj4ENS_18Kernel_traits_baseILj1536ES2_S2_S2_S2_fjLj1024EEEEELb0ELb1EEEvNS_9BwdParamsE --------------------------
	.section	.nv.constant0._ZN10layer_norm22ln_bwd_finalize_kernelINS_22Kernel_traits_finalizeILj1536E13__nv_bfloat16S2_S2_S2_fjLb0ELj1024ELj4ENS_18Kernel_traits_baseILj1536ES2_S2_S2_S2_fjLj1024EEEEELb0ELb1EEEvNS_9BwdParamsE,"a",@progbits
	.sectionflags	@""
	.align	4
.nv.constant0._ZN10layer_norm22ln_bwd_finalize_kernelINS_22Kernel_traits_finalizeILj1536E13__nv_bfloat16S2_S2_S2_fjLb0ELj1024ELj4ENS_18Kernel_traits_baseILj1536ES2_S2_S2_S2_fjLj1024EEEEELb0ELb1EEEvNS_9BwdParamsE:
	.zero		648


//--------------------- .nv.constant0._ZN10layer_norm13ln_bwd_kernelINS_13Kernel_traitsI13__nv_bfloat16S2_S2_S2_fjLj1536ELj1ELj1ELj4ELj8ENS_18Kernel_traits_baseILj1536ES2_S2_S2_S2_fjLj128EEEEELb1ELb0ELb1ELb1EEEvNS_9BwdParamsE --------------------------
	.section	.nv.constant0._ZN10layer_norm13ln_bwd_kernelINS_13Kernel_traitsI13__nv_bfloat16S2_S2_S2_fjLj1536ELj1ELj1ELj4ELj8ENS_18Kernel_traits_baseILj1536ES2_S2_S2_S2_fjLj128EEEEELb1ELb0ELb1ELb1EEEvNS_9BwdParamsE,"a",@progbits
	.sectionflags	@""
	.align	4
.nv.constant0._ZN10layer_norm13ln_bwd_kernelINS_13Kernel_traitsI13__nv_bfloat16S2_S2_S2_fjLj1536ELj1ELj1ELj4ELj8ENS_18Kernel_traits_baseILj1536ES2_S2_S2_S2_fjLj128EEEEELb1ELb0ELb1ELb1EEEvNS_9BwdParamsE:
	.zero		648


//--------------------- .nv.constant0._ZN10layer_norm13ln_bwd_kernelINS_13Kernel_traitsI13__nv_bfloat16S2_S2_S2_fjLj1536ELj1ELj1ELj4ELj8ENS_18Kernel_traits_baseILj1536ES2_S2_S2_S2_fjLj128EEEEELb1ELb1ELb0ELb0EEEvNS_9BwdParamsE --------------------------
	.section	.nv.constant0._ZN10layer_norm13ln_bwd_kernelINS_13Kernel_traitsI13__nv_bfloat16S2_S2_S2_fjLj1536ELj1ELj1ELj4ELj8ENS_18Kernel_traits_baseILj1536ES2_S2_S2_S2_fjLj128EEEEELb1ELb1ELb0ELb0EEEvNS_9BwdParamsE,"a",@progbits
	.sectionflags	@""
	.align	4
.nv.constant0._ZN10layer_norm13ln_bwd_kernelINS_13Kernel_traitsI13__nv_bfloat16S2_S2_S2_fjLj1536ELj1ELj1ELj4ELj8ENS_18Kernel_traits_baseILj1536ES2_S2_S2_S2_fjLj128EEEEELb1ELb1ELb0ELb0EEEvNS_9BwdParamsE:
	.zero		648


//--------------------- .nv.constant0._ZN10layer_norm13ln_bwd_kernelINS_13Kernel_traitsI13__nv_bfloat16S2_S2_S2_fjLj1536ELj1ELj1ELj4ELj8ENS_18Kernel_traits_baseILj1536ES2_S2_S2_S2_fjLj128EEEEELb1ELb1ELb0ELb1EEEvNS_9BwdParamsE --------------------------
	.section	.nv.constant0._ZN10layer_norm13ln_bwd_kernelINS_13Kernel_traitsI13__nv_bfloat16S2_S2_S2_fjLj1536ELj1ELj1ELj4ELj8ENS_18Kernel_traits_baseILj1536ES2_S2_S2_S2_fjLj128EEEEELb1ELb1ELb0ELb1EEEvNS_9BwdParamsE,"a",@progbits
	.sectionflags	@""
	.align	4
.nv.constant0._ZN10layer_norm13ln_bwd_kernelINS_13Kernel_traitsI13__nv_bfloat16S2_S2_S2_fjLj1536ELj1ELj1ELj4ELj8ENS_18Kernel_traits_baseILj1536ES2_S2_S2_S2_fjLj128EEEEELb1ELb1ELb0ELb1EEEvNS_9BwdParamsE:
	.zero		648


//--------------------- .nv.constant0._ZN10layer_norm22ln_bwd_finalize_kernelINS_22Kernel_traits_finalizeILj1536E13__nv_bfloat16S2_S2_S2_fjLb1ELj1024ELj4ENS_18Kernel_traits_baseILj1536ES2_S2_S2_S2_fjLj1024EEEEELb1ELb0EEEvNS_9BwdParamsE --------------------------
	.section	.nv.constant0._ZN10layer_norm22ln_bwd_finalize_kernelINS_22Kernel_traits_finalizeILj1536E13__nv_bfloat16S2_S2_S2_fjLb1ELj1024ELj4ENS_18Kernel_traits_baseILj1536ES2_S2_S2_S2_fjLj1024EEEEELb1ELb0EEEvNS_9BwdParamsE,"a",@progbits
	.sectionflags	@""
	.align	4
.nv.constant0._ZN10layer_norm22ln_bwd_finalize_kernelINS_22Kernel_traits_finalizeILj1536E13__nv_bfloat16S2_S2_S2_fjLb1ELj1024ELj4ENS_18Kernel_traits_baseILj1536ES2_S2_S2_S2_fjLj1024EEEEELb1ELb0EEEvNS_9BwdParamsE:
	.zero		648


//--------------------- .nv.constant0._ZN10layer_norm13ln_bwd_kernelINS_13Kernel_traitsI13__nv_bfloat16S2_S2_S2_fjLj1536ELj1ELj1ELj4ELj8ENS_18Kernel_traits_baseILj1536ES2_S2_S2_S2_fjLj128EEEEELb1ELb1ELb1ELb0EEEvNS_9BwdParamsE --------------------------
	.section	.nv.constant0._ZN10layer_norm13ln_bwd_kernelINS_13Kernel_traitsI13__nv_bfloat16S2_S2_S2_fjLj1536ELj1ELj1ELj4ELj8ENS_18Kernel_traits_baseILj1536ES2_S2_S2_S2_fjLj128EEEEELb1ELb1ELb1ELb0EEEvNS_9BwdParamsE,"a",@progbits
	.sectionflags	@""
	.align	4
.nv.constant0._ZN10layer_norm13ln_bwd_kernelINS_13Kernel_traitsI13__nv_bfloat16S2_S2_S2_fjLj1536ELj1ELj1ELj4ELj8ENS_18Kernel_traits_baseILj1536ES2_S2_S2_S2_fjLj128EEEEELb1ELb1ELb1ELb0EEEvNS_9BwdParamsE:
	.zero		648


//--------------------- .nv.constant0._ZN10layer_norm22ln_bwd_finalize_kernelINS_22Kernel_traits_finalizeILj1536E13__nv_bfloat16S2_S2_S2_fjLb1ELj1024ELj4ENS_18Kernel_traits_baseILj1536ES2_S2_S2_S2_fjLj1024EEEEELb1ELb1EEEvNS_9BwdParamsE --------------------------
	.section	.nv.constant0._ZN10layer_norm22ln_bwd_finalize_kernelINS_22Kernel_traits_finalizeILj1536E13__nv_bfloat16S2_S2_S2_fjLb1ELj1024ELj4ENS_18Kernel_traits_baseILj1536ES2_S2_S2_S2_fjLj1024EEEEELb1ELb1EEEvNS_9BwdParamsE,"a",@progbits
	.sectionflags	@""
	.align	4
.nv.constant0._ZN10layer_norm22ln_bwd_finalize_kernelINS_22Kernel_traits_finalizeILj1536E13__nv_bfloat16S2_S2_S2_fjLb1ELj1024ELj4ENS_18Kernel_traits_baseILj1536ES2_S2_S2_S2_fjLj1024EEEEELb1ELb1EEEvNS_9BwdParamsE:
	.zero		648


//--------------------- .nv.constant0._ZN10layer_norm13ln_bwd_kernelINS_13Kernel_traitsI13__nv_bfloat16S2_S2_S2_fjLj1536ELj1ELj1ELj4ELj8ENS_18Kernel_traits_baseILj1536ES2_S2_S2_S2_fjLj128EEEEELb1ELb1ELb1ELb1EEEvNS_9BwdParamsE --------------------------
	.section	.nv.constant0._ZN10layer_norm13ln_bwd_kernelINS_13Kernel_traitsI13__nv_bfloat16S2_S2_S2_fjLj1536ELj1ELj1ELj4ELj8ENS_18Kernel_traits_baseILj1536ES2_S2_S2_S2_fjLj128EEEEELb1ELb1ELb1ELb1EEEvNS_9BwdParamsE,"a",@progbits
	.sectionflags	@""
	.align	4
.nv.constant0._ZN10layer_norm13ln_bwd_kernelINS_13Kernel_traitsI13__nv_bfloat16S2_S2_S2_fjLj1536ELj1ELj1ELj4ELj8ENS_18Kernel_traits_baseILj1536ES2_S2_S2_S2_fjLj128EEEEELb1ELb1ELb1ELb1EEEvNS_9BwdParamsE:
	.zero		648


//--------------------- .nv.constant0._ZN10layer_norm13ln_bwd_kernelINS_13Kernel_traitsI6__halfS2_S2_S2_fjLj1536ELj1ELj1ELj4ELj8ENS_18Kernel_traits_baseILj1536ES2_S2_S2_S2_fjLj128EEEEELb0ELb0ELb0ELb0EEEvNS_9BwdParamsE --------------------------
	.section	.nv.constant0._ZN10layer_norm13ln_bwd_kernelINS_13Kernel_traitsI6__halfS2_S2_S2_fjLj1536ELj1ELj1ELj4ELj8ENS_18Kernel_traits_baseILj1536ES2_S2_S2_S2_fjLj128EEEEELb0ELb0ELb0ELb0EEEvNS_9BwdParamsE,"a",@progbits
	.sectionflags	@""
	.align	4
.nv.constant0._ZN10layer_norm13ln_bwd_kernelINS_13Kernel_traitsI6__halfS2_S2_S2_fjLj1536ELj1ELj1ELj4ELj8ENS_18Kernel_traits_baseILj1536ES2_S2_S2_S2_fjLj128EEEEELb0ELb0ELb0ELb0EEEvNS_9BwdParamsE:
	.zero		648


//--------------------- .nv.constant0._ZN10layer_norm13ln_bwd_kernelINS_13Kernel_traitsI6__halfS2_S2_S2_fjLj1536ELj1ELj1ELj4ELj8ENS_18Kernel_traits_baseILj1536ES2_S2_S2_S2_fjLj128EEEEELb0ELb0ELb0ELb1EEEvNS_9BwdParamsE --------------------------
	.section	.nv.constant0._ZN10layer_norm13ln_bwd_kernelINS_13Kernel_traitsI6__halfS2_S2_S2_fjLj1536ELj1ELj1ELj4ELj8ENS_18Kernel_traits_baseILj1536ES2_S2_S2_S2_fjLj128EEEEELb0ELb0ELb0ELb1EEEvNS_9BwdParamsE,"a",@progbits
	.sectionflags	@""
	.align	4
.nv.constant0._ZN10layer_norm13ln_bwd_kernelINS_13Kernel_traitsI6__halfS2_S2_S2_fjLj1536ELj1ELj1ELj4ELj8ENS_18Kernel_traits_baseILj1536ES2_S2_S2_S2_fjLj128EEEEELb0ELb0ELb0ELb1EEEvNS_9BwdParamsE:
	.zero		648


//--------------------- .nv.constant0._ZN10layer_norm13ln_bwd_kernelINS_13Kernel_traitsI6__halfS2_S2_S2_fjLj1536ELj1ELj1ELj4ELj8ENS_18Kernel_traits_baseILj1536ES2_S2_S2_S2_fjLj128EEEEELb0ELb0ELb1ELb0EEEvNS_9BwdParamsE --------------------------
	.section	.nv.constant0._ZN10layer_norm13ln_bwd_kernelINS_13Kernel_traitsI6__halfS2_S2_S2_fjLj1536ELj1ELj1ELj4ELj8ENS_18Kernel_traits_baseILj1536ES2_S2_S2_S2_fjLj128EEEEELb0ELb0ELb1ELb0EEEvNS_9BwdParamsE,"a",@progbits
	.sectionflags	@""
	.align	4
.nv.constant0._ZN10layer_norm13ln_bwd_kernelINS_13Kernel_traitsI6__halfS2_S2_S2_fjLj1536ELj1ELj1ELj4ELj8ENS_18Kernel_traits_baseILj1536ES2_S2_S2_S2_fjLj128EEEEELb0ELb0ELb1ELb0EEEvNS_9BwdParamsE:
	.zero		648


//--------------------- .nv.constant0._ZN10layer_norm13ln_bwd_kernelINS_13Kernel_traitsI6__halfS2_S2_S2_fjLj1536ELj1ELj1ELj4ELj8ENS_18Kernel_traits_baseILj1536ES2_S2_S2_S2_fjLj128EEEEELb0ELb0ELb1ELb1EEEvNS_9BwdParamsE --------------------------
	.section	.nv.constant0._ZN10layer_norm13ln_bwd_kernelINS_13Kernel_traitsI6__halfS2_S2_S2_fjLj1536ELj1ELj1ELj4ELj8ENS_18Kernel_traits_baseILj1536ES2_S2_S2_S2_fjLj128EEEEELb0ELb0ELb1ELb1EEEvNS_9BwdParamsE,"a",@progbits
	.sectionflags	@""
	.align	4
.nv.constant0._ZN10layer_norm13ln_bwd_kernelINS_13Kernel_traitsI6__halfS2_S2_S2_fjLj1536ELj1ELj1ELj4ELj8ENS_18Kernel_traits_baseILj1536ES2_S2_S2_S2_fjLj128EEEEELb0ELb0ELb1ELb1EEEvNS_9BwdParamsE:
	.zero		648


//--------------------- .nv.constant0._ZN10layer_norm13ln_bwd_kernelINS_13Kernel_traitsI6__halfS2_S2_S2_fjLj1536ELj1ELj1ELj4ELj8ENS_18Kernel_traits_baseILj1536ES2_S2_S2_S2_fjLj128EEEEELb0ELb1ELb0ELb0EEEvNS_9BwdParamsE --------------------------
	.section	.nv.constant0._ZN10layer_norm13ln_bwd_kernelINS_13Kernel_traitsI6__halfS2_S2_S2_fjLj1536ELj1ELj1ELj4ELj8ENS_18Kernel_traits_baseILj1536ES2_S2_S2_S2_fjLj128EEEEELb0ELb1ELb0ELb0EEEvNS_9BwdParamsE,"a",@progbits
	.sectionflags	@""
	.align	4
.nv.constant0._ZN10layer_norm13ln_bwd_kernelINS_13Kernel_traitsI6__halfS2_S2_S2_fjLj1536ELj1ELj1ELj4ELj8ENS_18Kernel_traits_baseILj1536ES2_S2_S2_S2_fjLj128EEEEELb0ELb1ELb0ELb0EEEvNS_9BwdParamsE:
	.zero		648


//--------------------- .nv.constant0._ZN10layer_norm13ln_bwd_kernelINS_13Kernel_traitsI6__halfS2_S2_S2_fjLj1536ELj1ELj1ELj4ELj8ENS_18Kernel_traits_baseILj1536ES2_S2_S2_S2_fjLj128EEEEELb0ELb1ELb0ELb1EEEvNS_9BwdParamsE --------------------------
	.section	.nv.constant0._ZN10layer_norm13ln_bwd_kernelINS_13Kernel_traitsI6__halfS2_S2_S2_fjLj1536ELj1ELj1ELj4ELj8ENS_18Kernel_traits_baseILj1536ES2_S2_S2_S2_fjLj128EEEEELb0ELb1ELb0ELb1EEEvNS_9BwdParamsE,"a",@progbits
	.sectionflags	@""
	.align	4
.nv.constant0._ZN10layer_norm13ln_bwd_kernelINS_13Kernel_traitsI6__halfS2_S2_S2_fjLj1536ELj1ELj1ELj4ELj8ENS_18Kernel_traits_baseILj1536ES2_S2_S2_S2_fjLj128EEEEELb0ELb1ELb0ELb1EEEvNS_9BwdParamsE:
	.zero		648


//--------------------- .nv.constant0._ZN10layer_norm13ln_bwd_kernelINS_13Kernel_traitsI6__halfS2_S2_S2_fjLj1536ELj1ELj1ELj4ELj8ENS_18Kernel_traits_baseILj1536ES2_S2_S2_S2_fjLj128EEEEELb0ELb1ELb1ELb0EEEvNS_9BwdParamsE --------------------------
	.section	.nv.constant0._ZN10layer_norm13ln_bwd_kernelINS_13Kernel_traitsI6__halfS2_S2_S2_fjLj1536ELj1ELj1ELj4ELj8ENS_18Kernel_traits_baseILj1536ES2_S2_S2_S2_fjLj128EEEEELb0ELb1ELb1ELb0EEEvNS_9BwdParamsE,"a",@progbits
	.sectionflags	@""
	.align	4
.nv.constant0._ZN10layer_norm13ln_bwd_kernelINS_13Kernel_traitsI6__halfS2_S2_S2_fjLj1536ELj1ELj1ELj4ELj8ENS_18Kernel_traits_baseILj1536ES2_S2_S2_S2_fjLj128EEEEELb0ELb1ELb1ELb0EEEvNS_9BwdParamsE:
	.zero		648


//--------------------- .nv.constant0._ZN10layer_norm13ln_bwd_kernelINS_13Kernel_traitsI6__halfS2_S2_S2_fjLj1536ELj1ELj1ELj4ELj8ENS_18Kernel_traits_baseILj1536ES2_S2_S2_S2_fjLj128EEEEELb0ELb1ELb1ELb1EEEvNS_9BwdParamsE --------------------------
	.section	.nv.constant0._ZN10layer_norm13ln_bwd_kernelINS_13Kernel_traitsI6__halfS2_S2_S2_fjLj1536ELj1ELj1ELj4ELj8ENS_18Kernel_traits_baseILj1536ES2_S2_S2_S2_fjLj128EEEEELb0ELb1ELb1ELb1EEEvNS_9BwdParamsE,"a",@progbits
	.sectionflags	@""
	.align	4
.nv.constant0._ZN10layer_norm13ln_bwd_kernelINS_13Kernel_traitsI6__halfS2_S2_S2_fjLj1536ELj1ELj1ELj4ELj8ENS_18Kernel_traits_baseILj1536ES2_S2_S2_S2_fjLj128EEEEELb0ELb1ELb1ELb1EEEvNS_9BwdParamsE:
	.zero		648


//--------------------- .nv.constant0._ZN10layer_norm13ln_bwd_kernelINS_13Kernel_traitsI6__halfS2_S2_S2_fjLj1536ELj1ELj1ELj4ELj8ENS_18Kernel_traits_baseILj1536ES2_S2_S2_S2_fjLj128EEEEELb1ELb0ELb0ELb0EEEvNS_9BwdParamsE --------------------------
	.section	.nv.constant0._ZN10layer_norm13ln_bwd_kernelINS_13Kernel_traitsI6__halfS2_S2_S2_fjLj1536ELj1ELj1ELj4ELj8ENS_18Kernel_traits_baseILj1536ES2_S2_S2_S2_fjLj128EEEEELb1ELb0ELb0ELb0EEEvNS_9BwdParamsE,"a",@progbits
	.sectionflags	@""
	.align	4
.nv.constant0._ZN10layer_norm13ln_bwd_kernelINS_13Kernel_traitsI6__halfS2_S2_S2_fjLj1536ELj1ELj1ELj4ELj8ENS_18Kernel_traits_baseILj1536ES2_S2_S2_S2_fjLj128EEEEELb1ELb0ELb0ELb0EEEvNS_9BwdParamsE:
	.zero		648


//--------------------- .nv.constant0._ZN10layer_norm13ln_bwd_kernelINS_13Kernel_traitsI6__halfS2_S2_S2_fjLj1536ELj1ELj1ELj4ELj8ENS_18Kernel_traits_baseILj1536ES2_S2_S2_S2_fjLj128EEEEELb1ELb0ELb0ELb1EEEvNS_9BwdParamsE --------------------------
	.section	.nv.constant0._ZN10layer_norm13ln_bwd_kernelINS_13Kernel_traitsI6__halfS2_S2_S2_fjLj1536ELj1ELj1ELj4ELj8ENS_18Kernel_traits_baseILj1536ES2_S2_S2_S2_fjLj128EEEEELb1ELb0ELb0ELb1EEEvNS_9BwdParamsE,"a",@progbits
	.sectionflags	@""
	.align	4
.nv.constant0._ZN10layer_norm13ln_bwd_kernelINS_13Kernel_traitsI6__halfS2_S2_S2_fjLj1536ELj1ELj1ELj4ELj8ENS_18Kernel_traits_baseILj1536ES2_S2_S2_S2_fjLj128EEEEELb1ELb0ELb0ELb1EEEvNS_9BwdParamsE:
	.zero		648


//--------------------- .nv.constant0._ZN10layer_norm22ln_bwd_finalize_kernelINS_22Kernel_traits_finalizeILj1536E6__halfS2_S2_S2_fjLb0ELj1024ELj4ENS_18Kernel_traits_baseILj1536ES2_S2_S2_S2_fjLj1024EEEEELb0ELb0EEEvNS_9BwdParamsE --------------------------
	.section	.nv.constant0._ZN10layer_norm22ln_bwd_finalize_kernelINS_22Kernel_traits_finalizeILj1536E6__halfS2_S2_S2_fjLb0ELj1024ELj4ENS_18Kernel_traits_baseILj1536ES2_S2_S2_S2_fjLj1024EEEEELb0ELb0EEEvNS_9BwdParamsE,"a",@progbits
	.sectionflags	@""
	.align	4
.nv.constant0._ZN10layer_norm22ln_bwd_finalize_kernelINS_22Kernel_traits_finalizeILj1536E6__halfS2_S2_S2_fjLb0ELj1024ELj4ENS_18Kernel_traits_baseILj1536ES2_S2_S2_S2_fjLj1024EEEEELb0ELb0EEEvNS_9BwdParamsE:
	.zero		648


//--------------------- .nv.constant0._ZN10layer_norm13ln_bwd_kernelINS_13Kernel_traitsI6__halfS2_S2_S2_fjLj1536ELj1ELj1ELj4ELj8ENS_18Kernel_traits_baseILj1536ES2_S2_S2_S2_fjLj128EEEEELb1ELb0ELb1ELb0EEEvNS_9BwdParamsE --------------------------
	.section	.nv.constant0._ZN10layer_norm13ln_bwd_kernelINS_13Kernel_traitsI6__halfS2_S2_S2_fjLj1536ELj1ELj1ELj4ELj8ENS_18Kernel_traits_baseILj1536ES2_S2_S2_S2_fjLj128EEEEELb1ELb0ELb1ELb0EEEvNS_9BwdParamsE,"a",@progbits
	.sectionflags	@""
	.align	4
.nv.constant0._ZN10layer_norm13ln_bwd_kernelINS_13Kernel_traitsI6__halfS2_S2_S2_fjLj1536ELj1ELj1ELj4ELj8ENS_18Kernel_traits_baseILj1536ES2_S2_S2_S2_fjLj128EEEEELb1ELb0ELb1ELb0EEEvNS_9BwdParamsE:
	.zero		648


//--------------------- .nv.constant0._ZN10layer_norm22ln_bwd_finalize_kernelINS_22Kernel_traits_finalizeILj1536E6__halfS2_S2_S2_fjLb0ELj1024ELj4ENS_18Kernel_traits_baseILj1536ES2_S2_S2_S2_fjLj1024EEEEELb0ELb1EEEvNS_9BwdParamsE --------------------------
	.section	.nv.constant0._ZN10layer_norm22ln_bwd_finalize_kernelINS_22Kernel_traits_finalizeILj1536E6__halfS2_S2_S2_fjLb0ELj1024ELj4ENS_18Kernel_traits_baseILj1536ES2_S2_S2_S2_fjLj1024EEEEELb0ELb1EEEvNS_9BwdParamsE,"a",@progbits
	.sectionflags	@""
	.align	4
.nv.constant0._ZN10layer_norm22ln_bwd_finalize_kernelINS_22Kernel_traits_finalizeILj1536E6__halfS2_S2_S2_fjLb0ELj1024ELj4ENS_18Kernel_traits_baseILj1536ES2_S2_S2_S2_fjLj1024EEEEELb0ELb1EEEvNS_9BwdParamsE:
	.zero		648


//--------------------- .nv.constant0._ZN10layer_norm13ln_bwd_kernelINS_13Kernel_traitsI6__halfS2_S2_S2_fjLj1536ELj1ELj1ELj4ELj8ENS_18Kernel_traits_baseILj1536ES2_S2_S2_S2_fjLj128EEEEELb1ELb0ELb1ELb1EEEvNS_9BwdParamsE --------------------------
	.section	.nv.constant0._ZN10layer_norm13ln_bwd_kernelINS_13Kernel_traitsI6__halfS2_S2_S2_fjLj1536ELj1ELj1ELj4ELj8ENS_18Kernel_traits_baseILj1536ES2_S2_S2_S2_fjLj128EEEEELb1ELb0ELb1ELb1EEEvNS_9BwdParamsE,"a",@progbits
	.sectionflags	@""
	.align	4
.nv.constant0._ZN10layer_norm13ln_bwd_kernelINS_13Kernel_traitsI6__halfS2_S2_S2_fjLj1536ELj1ELj1ELj4ELj8ENS_18Kernel_traits_baseILj1536ES2_S2_S2_S2_fjLj128EEEEELb1ELb0ELb1ELb1EEEvNS_9BwdParamsE:
	.zero		648


//--------------------- .nv.constant0._ZN10layer_norm13ln_bwd_kernelINS_13Kernel_traitsI6__halfS2_S2_S2_fjLj1536ELj1ELj1ELj4ELj8ENS_18Kernel_traits_baseILj1536ES2_S2_S2_S2_fjLj128EEEEELb1ELb1ELb0ELb0EEEvNS_9BwdParamsE --------------------------
	.section	.nv.constant0._ZN10layer_norm13ln_bwd_kernelINS_13Kernel_traitsI6__halfS2_S2_S2_fjLj1536ELj1ELj1ELj4ELj8ENS_18Kernel_traits_baseILj1536ES2_S2_S2_S2_fjLj128EEEEELb1ELb1ELb0ELb0EEEvNS_9BwdParamsE,"a",@progbits
	.sectionflags	@""
	.align	4
.nv.constant0._ZN10layer_norm13ln_bwd_kernelINS_13Kernel_traitsI6__halfS2_S2_S2_fjLj1536ELj1ELj1ELj4ELj8ENS_18Kernel_traits_baseILj1536ES2_S2_S2_S2_fjLj128EEEEELb1ELb1ELb0ELb0EEEvNS_9BwdParamsE:
	.zero		648


//--------------------- .nv.constant0._ZN10layer_norm13ln_bwd_kernelINS_13Kernel_traitsI6__halfS2_S2_S2_fjLj1536ELj1ELj1ELj4ELj8ENS_18Kernel_traits_baseILj1536ES2_S2_S2_S2_fjLj128EEEEELb1ELb1ELb0ELb1EEEvNS_9BwdParamsE --------------------------
	.section	.nv.constant0._ZN10layer_norm13ln_bwd_kernelINS_13Kernel_traitsI6__halfS2_S2_S2_fjLj1536ELj1ELj1ELj4ELj8ENS_18Kernel_traits_baseILj1536ES2_S2_S2_S2_fjLj128EEEEELb1ELb1ELb0ELb1EEEvNS_9BwdParamsE,"a",@progbits
	.sectionflags	@""
	.align	4
.nv.constant0._ZN10layer_norm13ln_bwd_kernelINS_13Kernel_traitsI6__halfS2_S2_S2_fjLj1536ELj1ELj1ELj4ELj8ENS_18Kernel_traits_baseILj1536ES2_S2_S2_S2_fjLj128EEEEELb1ELb1ELb0ELb1EEEvNS_9BwdParamsE:
	.zero		648


//--------------------- .nv.constant0._ZN10layer_norm22ln_bwd_finalize_kernelINS_22Kernel_traits_finalizeILj1536E6__halfS2_S2_S2_fjLb1ELj1024ELj4ENS_18Kernel_traits_baseILj1536ES2_S2_S2_S2_fjLj1024EEEEELb1ELb0EEEvNS_9BwdParamsE --------------------------
	.section	.nv.constant0._ZN10layer_norm22ln_bwd_finalize_kernelINS_22Kernel_traits_finalizeILj1536E6__halfS2_S2_S2_fjLb1ELj1024ELj4ENS_18Kernel_traits_baseILj1536ES2_S2_S2_S2_fjLj1024EEEEELb1ELb0EEEvNS_9BwdParamsE,"a",@progbits
	.sectionflags	@""
	.align	4
.nv.constant0._ZN10layer_norm22ln_bwd_finalize_kernelINS_22Kernel_traits_finalizeILj1536E6__halfS2_S2_S2_fjLb1ELj1024ELj4ENS_18Kernel_traits_baseILj1536ES2_S2_S2_S2_fjLj1024EEEEELb1ELb0EEEvNS_9BwdParamsE:
	.zero		648


//--------------------- .nv.constant0._ZN10layer_norm13ln_bwd_kernelINS_13Kernel_traitsI6__halfS2_S2_S2_fjLj1536ELj1ELj1ELj4ELj8ENS_18Kernel_traits_baseILj1536ES2_S2_S2_S2_fjLj128EEEEELb1ELb1ELb1ELb0EEEvNS_9BwdParamsE --------------------------
	.section	.nv.constant0._ZN10layer_norm13ln_bwd_kernelINS_13Kernel_traitsI6__halfS2_S2_S2_fjLj1536ELj1ELj1ELj4ELj8ENS_18Kernel_traits_baseILj1536ES2_S2_S2_S2_fjLj128EEEEELb1ELb1ELb1ELb0EEEvNS_9BwdParamsE,"a",@progbits
	.sectionflags	@""
	.align	4
.nv.constant0._ZN10layer_norm13ln_bwd_kernelINS_13Kernel_traitsI6__halfS2_S2_S2_fjLj1536ELj1ELj1ELj4ELj8ENS_18Kernel_traits_baseILj1536ES2_S2_S2_S2_fjLj128EEEEELb1ELb1ELb1ELb0EEEvNS_9BwdParamsE:
	.zero		648


//--------------------- .nv.constant0._ZN10layer_norm22ln_bwd_finalize_kernelINS_22Kernel_traits_finalizeILj1536E6__halfS2_S2_S2_fjLb1ELj1024ELj4ENS_18Kernel_traits_baseILj1536ES2_S2_S2_S2_fjLj1024EEEEELb1ELb1EEEvNS_9BwdParamsE --------------------------
	.section	.nv.constant0._ZN10layer_norm22ln_bwd_finalize_kernelINS_22Kernel_traits_finalizeILj1536E6__halfS2_S2_S2_fjLb1ELj1024ELj4ENS_18Kernel_traits_baseILj1536ES2_S2_S2_S2_fjLj1024EEEEELb1ELb1EEEvNS_9BwdParamsE,"a",@progbits
	.sectionflags	@""
	.align	4
.nv.constant0._ZN10layer_norm22ln_bwd_finalize_kernelINS_22Kernel_traits_finalizeILj1536E6__halfS2_S2_S2_fjLb1ELj1024ELj4ENS_18Kernel_traits_baseILj1536ES2_S2_S2_S2_fjLj1024EEEEELb1ELb1EEEvNS_9BwdParamsE:
	.zero		648


//--------------------- .nv.constant0._ZN10layer_norm13ln_bwd_kernelINS_13Kernel_traitsI6__halfS2_S2_S2_fjLj1536ELj1ELj1ELj4ELj8ENS_18Kernel_traits_baseILj1536ES2_S2_S2_S2_fjLj128EEEEELb1ELb1ELb1ELb1EEEvNS_9BwdParamsE --------------------------
	.section	.nv.constant0._ZN10layer_norm13ln_bwd_kernelINS_13Kernel_traitsI6__halfS2_S2_S2_fjLj1536ELj1ELj1ELj4ELj8ENS_18Kernel_traits_baseILj1536ES2_S2_S2_S2_fjLj128EEEEELb1ELb1ELb1ELb1EEEvNS_9BwdParamsE,"a",@progbits
	.sectionflags	@""
	.align	4
.nv.constant0._ZN10layer_norm13ln_bwd_kernelINS_13Kernel_traitsI6__halfS2_S2_S2_fjLj1536ELj1ELj1ELj4ELj8ENS_18Kernel_traits_baseILj1536ES2_S2_S2_S2_fjLj128EEEEELb1ELb1ELb1ELb1EEEvNS_9BwdParamsE:
	.zero		648


//--------------------- .nv.constant0._ZN10layer_norm13ln_bwd_kernelINS_13Kernel_traitsIf13__nv_bfloat16S2_S2_fjLj1536ELj1ELj1ELj4ELj8ENS_18Kernel_traits_baseILj1536EfS2_S2_S2_fjLj128EEEEELb0ELb0ELb0ELb0EEEvNS_9BwdParamsE --------------------------
	.section	.nv.constant0._ZN10layer_norm13ln_bwd_kernelINS_13Kernel_traitsIf13__nv_bfloat16S2_S2_fjLj1536ELj1ELj1ELj4ELj8ENS_18Kernel_traits_baseILj1536EfS2_S2_S2_fjLj128EEEEELb0ELb0ELb0ELb0EEEvNS_9BwdParamsE,"a",@progbits
	.sectionflags	@""
	.align	4
.nv.constant0._ZN10layer_norm13ln_bwd_kernelINS_13Kernel_traitsIf13__nv_bfloat16S2_S2_fjLj1536ELj1ELj1ELj4ELj8ENS_18Kernel_traits_baseILj1536EfS2_S2_S2_fjLj128EEEEELb0ELb0ELb0ELb0EEEvNS_9BwdParamsE:
	.zero		648


//--------------------- .nv.constant0._ZN10layer_norm13ln_bwd_kernelINS_13Kernel_traitsIf13__nv_bfloat16S2_S2_fjLj1536ELj1ELj1ELj4ELj8ENS_18Kernel_traits_baseILj1536EfS2_S2_S2_fjLj128EEEEELb0ELb0ELb0ELb1EEEvNS_9BwdParamsE --------------------------
	.section	.nv.constant0._ZN10layer_norm13ln_bwd_kernelINS_13Kernel_traitsIf13__nv_bfloat16S2_S2_fjLj1536ELj1ELj1ELj4ELj8ENS_18Kernel_traits_baseILj1536EfS2_S2_S2_fjLj128EEEEELb0ELb0ELb0ELb1EEEvNS_9BwdParamsE,"a",@progbits
	.sectionflags	@""
	.align	4
.nv.constant0._ZN10layer_norm13ln_bwd_kernelINS_13Kernel_traitsIf13__nv_bfloat16S2_S2_fjLj1536ELj1ELj1ELj4ELj8ENS_18Kernel_traits_baseILj1536EfS2_S2_S2_fjLj128EEEEELb0ELb0ELb0ELb1EEEvNS_9BwdParamsE:
	.zero		648


//--------------------- .nv.constant0._ZN10layer_norm13ln_bwd_kernelINS_13Kernel_traitsIf13__nv_bfloat16S2_S2_fjLj1536ELj1ELj1ELj4ELj8ENS_18Kernel_traits_baseILj1536EfS2_S2_S2_fjLj128EEEEELb0ELb0ELb1ELb0EEEvNS_9BwdParamsE --------------------------
	.section	.nv.constant0._ZN10layer_norm13ln_bwd_kernelINS_13Kernel_traitsIf13__nv_bfloat16S2_S2_fjLj1536ELj1ELj1ELj4ELj8ENS_18Kernel_traits_baseILj1536EfS2_S2_S2_fjLj128EEEEELb0ELb0ELb1ELb0EEEvNS_9BwdParamsE,"a",@progbits
	.sectionflags	@""
	.align	4
.nv.constant0._ZN10layer_norm13ln_bwd_kernelINS_13Kernel_traitsIf13__nv_bfloat16S2_S2_fjLj1536ELj1ELj1ELj4ELj8ENS_18Kernel_traits_baseILj1536EfS2_S2_S2_fjLj128EEEEELb0ELb0ELb1ELb0EEEvNS_9BwdParamsE:
	.zero		648


//--------------------- .nv.constant0._ZN10layer_norm13ln_bwd_kernelINS_13Kernel_traitsIf13__nv_bfloat16S2_S2_fjLj1536ELj1ELj1ELj4ELj8ENS_18Kernel_traits_baseILj1536EfS2_S2_S2_fjLj128EEEEELb0ELb0ELb1ELb1EEEvNS_9BwdParamsE --------------------------
	.section	.nv.constant0._ZN10layer_norm13ln_bwd_kernelINS_13Kernel_traitsIf13__nv_bfloat16S2_S2_fjLj1536ELj1ELj1ELj4ELj8ENS_18Kernel_traits_baseILj1536EfS2_S2_S2_fjLj128EEEEELb0ELb0ELb1ELb1EEEvNS_9BwdParamsE,"a",@progbits
	.sectionflags	@""
	.align	4
.nv.constant0._ZN10layer_norm13ln_bwd_kernelINS_13Kernel_traitsIf13__nv_bfloat16S2_S2_fjLj1536ELj1ELj1ELj4ELj8ENS_18Kernel_traits_baseILj1536EfS2_S2_S2_fjLj128EEEEELb0ELb0ELb1ELb1EEEvNS_9BwdParamsE:
	.zero		648


//--------------------- .nv.constant0._ZN10layer_norm13ln_bwd_kernelINS_13Kernel_traitsIf13__nv_bfloat16S2_S2_fjLj1536ELj1ELj1ELj4ELj8ENS_18Kernel_traits_baseILj1536EfS2_S2_S2_fjLj128EEEEELb0ELb1ELb0ELb0EEEvNS_9BwdParamsE --------------------------
	.section	.nv.constant0._ZN10layer_norm13ln_bwd_kernelINS_13Kernel_traitsIf13__nv_bfloat16S2_S2_fjLj1536ELj1ELj1ELj4ELj8ENS_18Kernel_traits_baseILj1536EfS2_S2_S2_fjLj128EEEEELb0ELb1ELb0ELb0EEEvNS_9BwdParamsE,"a",@progbits
	.sectionflags	@""
	.align	4
.nv.constant0._ZN10layer_norm13ln_bwd_kernelINS_13Kernel_traitsIf13__nv_bfloat16S2_S2_fjLj1536ELj1ELj1ELj4ELj8ENS_18Kernel_traits_baseILj1536EfS2_S2_S2_fjLj128EEEEELb0ELb1ELb0ELb0EEEvNS_9BwdParamsE:
	.zero		648


//--------------------- .nv.constant0._ZN10layer_norm13ln_bwd_kernelINS_13Kernel_traitsIf13__nv_bfloat16S2_S2_fjLj1536ELj1ELj1ELj4ELj8ENS_18Kernel_traits_baseILj1536EfS2_S2_S2_fjLj128EEEEELb0ELb1ELb0ELb1EEEvNS_9BwdParamsE --------------------------
	.section	.nv.constant0._ZN10layer_norm13ln_bwd_kernelINS_13Kernel_traitsIf13__nv_bfloat16S2_S2_fjLj1536ELj1ELj1ELj4ELj8ENS_18Kernel_traits_baseILj1536EfS2_S2_S2_fjLj128EEEEELb0ELb1ELb0ELb1EEEvNS_9BwdParamsE,"a",@progbits
	.sectionflags	@""
	.align	4
.nv.constant0._ZN10layer_norm13ln_bwd_kernelINS_13Kernel_traitsIf13__nv_bfloat16S2_S2_fjLj1536ELj1ELj1ELj4ELj8ENS_18Kernel_traits_baseILj1536EfS2_S2_S2_fjLj128EEEEELb0ELb1ELb0ELb1EEEvNS_9BwdParamsE:
	.zero		648


//--------------------- .nv.constant0._ZN10layer_norm13ln_bwd_kernelINS_13Kernel_traitsIf13__nv_bfloat16S2_S2_fjLj1536ELj1ELj1ELj4ELj8ENS_18Kernel_traits_baseILj1536EfS2_S2_S2_fjLj128EEEEELb0ELb1ELb1ELb0EEEvNS_9BwdParamsE --------------------------
	.section	.nv.constant0._ZN10layer_norm13ln_bwd_kernelINS_13Kernel_traitsIf13__nv_bfloat16S2_S2_fjLj1536ELj1ELj1ELj4ELj8ENS_18Kernel_traits_baseILj1536EfS2_S2_S2_fjLj128EEEEELb0ELb1ELb1ELb0EEEvNS_9BwdParamsE,"a",@progbits
	.sectionflags	@""
	.align	4
.nv.constant0._ZN10layer_norm13ln_bwd_kernelINS_13Kernel_traitsIf13__nv_bfloat16S2_S2_fjLj1536ELj1ELj1ELj4ELj8ENS_18Kernel_traits_baseILj1536EfS2_S2_S2_fjLj128EEEEELb0ELb1ELb1ELb0EEEvNS_9BwdParamsE:
	.zero		648


//--------------------- .nv.constant0._ZN10layer_norm13ln_bwd_kernelINS_13Kernel_traitsIf13__nv_bfloat16S2_S2_fjLj1536ELj1ELj1ELj4ELj8ENS_18Kernel_traits_baseILj1536EfS2_S2_S2_fjLj128EEEEELb0ELb1ELb1ELb1EEEvNS_9BwdParamsE --------------------------
	.section	.nv.constant0._ZN10layer_norm13ln_bwd_kernelINS_13Kernel_traitsIf13__nv_bfloat16S2_S2_fjLj1536ELj1ELj1ELj4ELj8ENS_18Kernel_traits_baseILj1536EfS2_S2_S2_fjLj128EEEEELb0ELb1ELb1ELb1EEEvNS_9BwdParamsE,"a",@progbits
	.sectionflags	@""
	.align	4
.nv.constant0._ZN10layer_norm13ln_bwd_kernelINS_13Kernel_traitsIf13__nv_bfloat16S2_S2_fjLj1536ELj1ELj1ELj4ELj8ENS_18Kernel_traits_baseILj1536EfS2_S2_S2_fjLj128EEEEELb0ELb1ELb1ELb1EEEvNS_9BwdParamsE:
	.zero		648


//--------------------- .nv.constant0._ZN10layer_norm13ln_bwd_kernelINS_13Kernel_traitsIf13__nv_bfloat16S2_S2_fjLj1536ELj1ELj1ELj4ELj8ENS_18Kernel_traits_baseILj1536EfS2_S2_S2_fjLj128EEEEELb1ELb0ELb0ELb0EEEvNS_9BwdParamsE --------------------------
	.section	.nv.constant0._ZN10layer_norm13ln_bwd_kernelINS_13Kernel_traitsIf13__nv_bfloat16S2_S2_fjLj1536ELj1ELj1ELj4ELj8ENS_18Kernel_traits_baseILj1536EfS2_S2_S2_fjLj128EEEEELb1ELb0ELb0ELb0EEEvNS_9BwdParamsE,"a",@progbits
	.sectionflags	@""
	.align	4
.nv.constant0._ZN10layer_norm13ln_bwd_kernelINS_13Kernel_traitsIf13__nv_bfloat16S2_S2_fjLj1536ELj1ELj1ELj4ELj8ENS_18Kernel_traits_baseILj1536EfS2_S2_S2_fjLj128EEEEELb1ELb0ELb0ELb0EEEvNS_9BwdParamsE:
	.zero		648


//--------------------- .nv.constant0._ZN10layer_norm13ln_bwd_kernelINS_13Kernel_traitsIf13__nv_bfloat16S2_S2_fjLj1536ELj1ELj1ELj4ELj8ENS_18Kernel_traits_baseILj1536EfS2_S2_S2_fjLj128EEEEELb1ELb0ELb0ELb1EEEvNS_9BwdParamsE --------------------------
	.section	.nv.constant0._ZN10layer_norm13ln_bwd_kernelINS_13Kernel_traitsIf13__nv_bfloat16S2_S2_fjLj1536ELj1ELj1ELj4ELj8ENS_18Kernel_traits_baseILj1536EfS2_S2_S2_fjLj128EEEEELb1ELb0ELb0ELb1EEEvNS_9BwdParamsE,"a",@progbits
	.sectionflags	@""
	.align	4
.nv.constant0._ZN10layer_norm13ln_bwd_kernelINS_13Kernel_traitsIf13__nv_bfloat16S2_S2_fjLj1536ELj1ELj1ELj4ELj8ENS_18Kernel_traits_baseILj1536EfS2_S2_S2_fjLj128EEEEELb1ELb0ELb0ELb1EEEvNS_9BwdParamsE:
	.zero		648


//--------------------- .nv.constant0._ZN10layer_norm22ln_bwd_finalize_kernelINS_22Kernel_traits_finalizeILj1536Ef13__nv_bfloat16S2_S2_fjLb0ELj1024ELj4ENS_18Kernel_traits_baseILj1536EfS2_S2_S2_fjLj1024EEEEELb0ELb0EEEvNS_9BwdParamsE --------------------------
	.section	.nv.constant0._ZN10layer_norm22ln_bwd_finalize_kernelINS_22Kernel_traits_finalizeILj1536Ef13__nv_bfloat16S2_S2_fjLb0ELj1024ELj4ENS_18Kernel_traits_baseILj1536EfS2_S2_S2_fjLj1024EEEEELb0ELb0EEEvNS_9BwdParamsE,"a",@progbits
	.sectionflags	@""
	.align	4
.nv.constant0._ZN10layer_norm22ln_bwd_finalize_kernelINS_22Kernel_traits_finalizeILj1536Ef13__nv_bfloat16S2_S2_fjLb0ELj1024ELj4ENS_18Kernel_traits_baseILj1536EfS2_S2_S2_fjLj1024EEEEELb0ELb0EEEvNS_9BwdParamsE:
	.zero		648


//--------------------- .nv.constant0._ZN10layer_norm13ln_bwd_kernelINS_13Kernel_traitsIf13__nv_bfloat16S2_S2_fjLj1536ELj1ELj1ELj4ELj8ENS_18Kernel_traits_baseILj1536EfS2_S2_S2_fjLj128EEEEELb1ELb0ELb1ELb0EEEvNS_9BwdParamsE --------------------------
	.section	.nv.constant0._ZN10layer_norm13ln_bwd_kernelINS_13Kernel_traitsIf13__nv_bfloat16S2_S2_fjLj1536ELj1ELj1ELj4ELj8ENS_18Kernel_traits_baseILj1536EfS2_S2_S2_fjLj128EEEEELb1ELb0ELb1ELb0EEEvNS_9BwdParamsE,"a",@progbits
	.sectionflags	@""
	.align	4
.nv.constant0._ZN10layer_norm13ln_bwd_kernelINS_13Kernel_traitsIf13__nv_bfloat16S2_S2_fjLj1536ELj1ELj1ELj4ELj8ENS_18Kernel_traits_baseILj1536EfS2_S2_S2_fjLj128EEEEELb1ELb0ELb1ELb0EEEvNS_9BwdParamsE:
	.zero		648


//--------------------- .nv.constant0._ZN10layer_norm22ln_bwd_finalize_kernelINS_22Kernel_traits_finalizeILj1536Ef13__nv_bfloat16S2_S2_fjLb0ELj1024ELj4ENS_18Kernel_traits_baseILj1536EfS2_S2_S2_fjLj1024EEEEELb0ELb1EEEvNS_9BwdParamsE --------------------------
	.section	.nv.constant0._ZN10layer_norm22ln_bwd_finalize_kernelINS_22Kernel_traits_finalizeILj1536Ef13__nv_bfloat16S2_S2_fjLb0ELj1024ELj4ENS_18Kernel_traits_baseILj1536EfS2_S2_S2_fjLj1024EEEEELb0ELb1EEEvNS_9BwdParamsE,"a",@progbits
	.sectionflags	@""
	.align	4
.nv.constant0._ZN10layer_norm22ln_bwd_finalize_kernelINS_22Kernel_traits_finalizeILj1536Ef13__nv_bfloat16S2_S2_fjLb0ELj1024ELj4ENS_18Kernel_traits_baseILj1536EfS2_S2_S2_fjLj1024EEEEELb0ELb1EEEvNS_9BwdParamsE:
	.zero		648


//--------------------- .nv.constant0._ZN10layer_norm13ln_bwd_kernelINS_13Kernel_traitsIf13__nv_bfloat16S2_S2_fjLj1536ELj1ELj1ELj4ELj8ENS_18Kernel_traits_baseILj1536EfS2_S2_S2_fjLj128EEEEELb1ELb0ELb1ELb1EEEvNS_9BwdParamsE --------------------------
	.section	.nv.constant0._ZN10layer_norm13ln_bwd_kernelINS_13Kernel_traitsIf13__nv_bfloat16S2_S2_fjLj1536ELj1ELj1ELj4ELj8ENS_18Kernel_traits_baseILj1536EfS2_S2_S2_fjLj128EEEEELb1ELb0ELb1ELb1EEEvNS_9BwdParamsE,"a",@progbits
	.sectionflags	@""
	.align	4
.nv.constant0._ZN10layer_norm13ln_bwd_kernelINS_13Kernel_traitsIf13__nv_bfloat16S2_S2_fjLj1536ELj1ELj1ELj4ELj8ENS_18Kernel_traits_baseILj1536EfS2_S2_S2_fjLj128EEEEELb1ELb0ELb1ELb1EEEvNS_9BwdParamsE:
	.zero		648


//--------------------- .nv.constant0._ZN10layer_norm13ln_bwd_kernelINS_13Kernel_traitsIf13__nv_bfloat16S2_S2_fjLj1536ELj1ELj1ELj4ELj8ENS_18Kernel_traits_baseILj1536EfS2_S2_S2_fjLj128EEEEELb1ELb1ELb0ELb0EEEvNS_9BwdParamsE --------------------------
	.section	.nv.constant0._ZN10layer_norm13ln_bwd_kernelINS_13Kernel_traitsIf13__nv_bfloat16S2_S2_fjLj1536ELj1ELj1ELj4ELj8ENS_18Kernel_traits_baseILj1536EfS2_S2_S2_fjLj128EEEEELb1ELb1ELb0ELb0EEEvNS_9BwdParamsE,"a",@progbits
	.sectionflags	@""
	.align	4
.nv.constant0._ZN10layer_norm13ln_bwd_kernelINS_13Kernel_traitsIf13__nv_bfloat16S2_S2_fjLj1536ELj1ELj1ELj4ELj8ENS_18Kernel_traits_baseILj1536EfS2_S2_S2_fjLj128EEEEELb1ELb1ELb0ELb0EEEvNS_9BwdParamsE:
	.zero		648


//--------------------- .nv.constant0._ZN10layer_norm13ln_bwd_kernelINS_13Kernel_traitsIf13__nv_bfloat16S2_S2_fjLj1536ELj1ELj1ELj4ELj8ENS_18Kernel_traits_baseILj1536EfS2_S2_S2_fjLj128EEEEELb1ELb1ELb0ELb1EEEvNS_9BwdParamsE --------------------------
	.section	.nv.constant0._ZN10layer_norm13ln_bwd_kernelINS_13Kernel_traitsIf13__nv_bfloat16S2_S2_fjLj1536ELj1ELj1ELj4ELj8ENS_18Kernel_traits_baseILj1536EfS2_S2_S2_fjLj128EEEEELb1ELb1ELb0ELb1EEEvNS_9BwdParamsE,"a",@progbits
	.sectionflags	@""
	.align	4
.nv.constant0._ZN10layer_norm13ln_bwd_kernelINS_13Kernel_traitsIf13__nv_bfloat16S2_S2_fjLj1536ELj1ELj1ELj4ELj8ENS_18Kernel_traits_baseILj1536EfS2_S2_S2_fjLj128EEEEELb1ELb1ELb0ELb1EEEvNS_9BwdParamsE:
	.zero		648


//--------------------- .nv.constant0._ZN10layer_norm22ln_bwd_finalize_kernelINS_22Kernel_traits_finalizeILj1536Ef13__nv_bfloat16S2_S2_fjLb1ELj1024ELj4ENS_18Kernel_traits_baseILj1536EfS2_S2_S2_fjLj1024EEEEELb1ELb0EEEvNS_9BwdParamsE --------------------------
	.section	.nv.constant0._ZN10layer_norm22ln_bwd_finalize_kernelINS_22Kernel_traits_finalizeILj1536Ef13__nv_bfloat16S2_S2_fjLb1ELj1024ELj4ENS_18Kernel_traits_baseILj1536EfS2_S2_S2_fjLj1024EEEEELb1ELb0EEEvNS_9BwdParamsE,"a",@progbits
	.sectionflags	@""
	.align	4
.nv.constant0._ZN10layer_norm22ln_bwd_finalize_kernelINS_22Kernel_traits_finalizeILj1536Ef13__nv_bfloat16S2_S2_fjLb1ELj1024ELj4ENS_18Kernel_traits_baseILj1536EfS2_S2_S2_fjLj1024EEEEELb1ELb0EEEvNS_9BwdParamsE:
	.zero		648


//--------------------- .nv.constant0._ZN10layer_norm13ln_bwd_kernelINS_13Kernel_traitsIf13__nv_bfloat16S2_S2_fjLj1536ELj1ELj1ELj4ELj8ENS_18Kernel_traits_baseILj1536EfS2_S2_S2_fjLj128EEEEELb1ELb1ELb1ELb0EEEvNS_9BwdParamsE --------------------------
	.section	.nv.constant0._ZN10layer_norm13ln_bwd_kernelINS_13Kernel_traitsIf13__nv_bfloat16S2_S2_fjLj1536ELj1ELj1ELj4ELj8ENS_18Kernel_traits_baseILj1536EfS2_S2_S2_fjLj128EEEEELb1ELb1ELb1ELb0EEEvNS_9BwdParamsE,"a",@progbits
	.sectionflags	@""
	.align	4
.nv.constant0._ZN10layer_norm13ln_bwd_kernelINS_13Kernel_traitsIf13__nv_bfloat16S2_S2_fjLj1536ELj1ELj1ELj4ELj8ENS_18Kernel_traits_baseILj1536EfS2_S2_S2_fjLj128EEEEELb1ELb1ELb1ELb0EEEvNS_9BwdParamsE:
	.zero		648


//--------------------- .nv.constant0._ZN10layer_norm22ln_bwd_finalize_kernelINS_22Kernel_traits_finalizeILj1536Ef13__nv_bfloat16S2_S2_fjLb1ELj1024ELj4ENS_18Kernel_traits_baseILj1536EfS2_S2_S2_fjLj1024EEEEELb1ELb1EEEvNS_9BwdParamsE --------------------------
	.section	.nv.constant0._ZN10layer_norm22ln_bwd_finalize_kernelINS_22Kernel_traits_finalizeILj1536Ef13__nv_bfloat16S2_S2_fjLb1ELj1024ELj4ENS_18Kernel_traits_baseILj1536EfS2_S2_S2_fjLj1024EEEEELb1ELb1EEEvNS_9BwdParamsE,"a",@progbits
	.sectionflags	@""
	.align	4
.nv.constant0._ZN10layer_norm22ln_bwd_finalize_kernelINS_22Kernel_traits_finalizeILj1536Ef13__nv_bfloat16S2_S2_fjLb1ELj1024ELj4ENS_18Kernel_traits_baseILj1536EfS2_S2_S2_fjLj1024EEEEELb1ELb1EEEvNS_9BwdParamsE:
	.zero		648


//--------------------- .nv.constant0._ZN10layer_norm13ln_bwd_kernelINS_13Kernel_traitsIf13__nv_bfloat16S2_S2_fjLj1536ELj1ELj1ELj4ELj8ENS_18Kernel_traits_baseILj1536EfS2_S2_S2_fjLj128EEEEELb1ELb1ELb1ELb1EEEvNS_9BwdParamsE --------------------------
	.section	.nv.constant0._ZN10layer_norm13ln_bwd_kernelINS_13Kernel_traitsIf13__nv_bfloat16S2_S2_fjLj1536ELj1ELj1ELj4ELj8ENS_18Kernel_traits_baseILj1536EfS2_S2_S2_fjLj128EEEEELb1ELb1ELb1ELb1EEEvNS_9BwdParamsE,"a",@progbits
	.sectionflags	@""
	.align	4
.nv.constant0._ZN10layer_norm13ln_bwd_kernelINS_13Kernel_traitsIf13__nv_bfloat16S2_S2_fjLj1536ELj1ELj1ELj4ELj8ENS_18Kernel_traits_baseILj1536EfS2_S2_S2_fjLj128EEEEELb1ELb1ELb1ELb1EEEvNS_9BwdParamsE:
	.zero		648


//--------------------- .nv.constant0._ZN10layer_norm13ln_bwd_kernelINS_13Kernel_traitsI13__nv_bfloat16S2_fS2_fjLj1536ELj1ELj1ELj4ELj8ENS_18Kernel_traits_baseILj1536ES2_S2_fS2_fjLj128EEEEELb0ELb0ELb0ELb0EEEvNS_9BwdParamsE --------------------------
	.section	.nv.constant0._ZN10layer_norm13ln_bwd_kernelINS_13Kernel_traitsI13__nv_bfloat16S2_fS2_fjLj1536ELj1ELj1ELj4ELj8ENS_18Kernel_traits_baseILj1536ES2_S2_fS2_fjLj128EEEEELb0ELb0ELb0ELb0EEEvNS_9BwdParamsE,"a",@progbits
	.sectionflags	@""
	.align	4
.nv.constant0._ZN10layer_norm13ln_bwd_kernelINS_13Kernel_traitsI13__nv_bfloat16S2_fS2_fjLj1536ELj1ELj1ELj4ELj8ENS_18Kernel_traits_baseILj1536ES2_S2_fS2_fjLj128EEEEELb0ELb0ELb0ELb0EEEvNS_9BwdParamsE:
	.zero		648


//--------------------- .nv.constant0._ZN10layer_norm13ln_bwd_kernelINS_13Kernel_traitsI13__nv_bfloat16S2_fS2_fjLj1536ELj1ELj1ELj4ELj8ENS_18Kernel_traits_baseILj1536ES2_S2_fS2_fjLj128EEEEELb0ELb0ELb0ELb1EEEvNS_9BwdParamsE --------------------------
	.section	.nv.constant0._ZN10layer_norm13ln_bwd_kernelINS_13Kernel_traitsI13__nv_bfloat16S2_fS2_fjLj1536ELj1ELj1ELj4ELj8ENS_18Kernel_traits_baseILj1536ES2_S2_fS2_fjLj128EEEEELb0ELb0ELb0ELb1EEEvNS_9BwdParamsE,"a",@progbits
	.sectionflags	@""
	.align	4
.nv.constant0._ZN10layer_norm13ln_bwd_kernelINS_13Kernel_traitsI13__nv_bfloat16S2_fS2_fjLj1536ELj1ELj1ELj4ELj8ENS_18Kernel_traits_baseILj1536ES2_S2_fS2_fjLj128EEEEELb0ELb0ELb0ELb1EEEvNS_9BwdParamsE:
	.zero		648


//--------------------- .nv.constant0._ZN10layer_norm13ln_bwd_kernelINS_13Kernel_traitsI13__nv_bfloat16S2_fS2_fjLj1536ELj1ELj1ELj4ELj8ENS_18Kernel_traits_baseILj1536ES2_S2_fS2_fjLj128EEEEELb0ELb0ELb1ELb0EEEvNS_9BwdParamsE --------------------------
	.section	.nv.constant0._ZN10layer_norm13ln_bwd_kernelINS_13Kernel_traitsI13__nv_bfloat16S2_fS2_fjLj1536ELj1ELj1ELj4ELj8ENS_18Kernel_traits_baseILj1536ES2_S2_fS2_fjLj128EEEEELb0ELb0ELb1ELb0EEEvNS_9BwdParamsE,"a",@progbits
	.sectionflags	@""
	.align	4
.nv.constant0._ZN10layer_norm13ln_bwd_kernelINS_13Kernel_traitsI13__nv_bfloat16S2_fS2_fjLj1536ELj1ELj1ELj4ELj8ENS_18Kernel_traits_baseILj1536ES2_S2_fS2_fjLj128EEEEELb0ELb0ELb1ELb0EEEvNS_9BwdParamsE:
	.zero		648


//--------------------- .nv.constant0._ZN10layer_norm13ln_bwd_kernelINS_13Kernel_traitsI13__nv_bfloat16S2_fS2_fjLj1536ELj1ELj1ELj4ELj8ENS_18Kernel_traits_baseILj1536ES2_S2_fS2_fjLj128EEEEELb0ELb0ELb1ELb1EEEvNS_9BwdParamsE --------------------------
	.section	.nv.constant0._ZN10layer_norm13ln_bwd_kernelINS_13Kernel_traitsI13__nv_bfloat16S2_fS2_fjLj1536ELj1ELj1ELj4ELj8ENS_18Kernel_traits_baseILj1536ES2_S2_fS2_fjLj128EEEEELb0ELb0ELb1ELb1EEEvNS_9BwdParamsE,"a",@progbits
	.sectionflags	@""
	.align	4
.nv.constant0._ZN10layer_norm13ln_bwd_kernelINS_13Kernel_traitsI13__nv_bfloat16S2_fS2_fjLj1536ELj1ELj1ELj4ELj8ENS_18Kernel_traits_baseILj1536ES2_S2_fS2_fjLj128EEEEELb0ELb0ELb1ELb1EEEvNS_9BwdParamsE:
	.zero		648


//--------------------- .nv.constant0._ZN10layer_norm13ln_bwd_kernelINS_13Kernel_traitsI13__nv_bfloat16S2_fS2_fjLj1536ELj1ELj1ELj4ELj8ENS_18Kernel_traits_baseILj1536ES2_S2_fS2_fjLj128EEEEELb0ELb1ELb0ELb0EEEvNS_9BwdParamsE --------------------------
	.section	.nv.constant0._ZN10layer_norm13ln_bwd_kernelINS_13Kernel_traitsI13__nv_bfloat16S2_fS2_fjLj1536ELj1ELj1ELj4ELj8ENS_18Kernel_traits_baseILj1536ES2_S2_fS2_fjLj128EEEEELb0ELb1ELb0ELb0EEEvNS_9BwdParamsE,"a",@progbits
	.sectionflags	@""
	.align	4
.nv.constant0._ZN10layer_norm13ln_bwd_kernelINS_13Kernel_traitsI13__nv_bfloat16S2_fS2_fjLj1536ELj1ELj1ELj4ELj8ENS_18Kernel_traits_baseILj1536ES2_S2_fS2_fjLj128EEEEELb0ELb1ELb0ELb0EEEvNS_9BwdParamsE:
	.zero		648


//--------------------- .nv.constant0._ZN10layer_norm13ln_bwd_kernelINS_13Kernel_traitsI13__nv_bfloat16S2_fS2_fjLj1536ELj1ELj1ELj4ELj8ENS_18Kernel_traits_baseILj1536ES2_S2_fS2_fjLj128EEEEELb0ELb1ELb0ELb1EEEvNS_9BwdParamsE --------------------------
	.section	.nv.constant0._ZN10layer_norm13ln_bwd_kernelINS_13Kernel_traitsI13__nv_bfloat16S2_fS2_fjLj1536ELj1ELj1ELj4ELj8ENS_18Kernel_traits_baseILj1536ES2_S2_fS2_fjLj128EEEEELb0ELb1ELb0ELb1EEEvNS_9BwdParamsE,"a",@progbits
	.sectionflags	@""
	.align	4
.nv.constant0._ZN10layer_norm13ln_bwd_kernelINS_13Kernel_traitsI13__nv_bfloat16S2_fS2_fjLj1536ELj1ELj1ELj4ELj8ENS_18Kernel_traits_baseILj1536ES2_S2_fS2_fjLj128EEEEELb0ELb1ELb0ELb1EEEvNS_9BwdParamsE:
	.zero		648


//--------------------- .nv.constant0._ZN10layer_norm13ln_bwd_kernelINS_13Kernel_traitsI13__nv_bfloat16S2_fS2_fjLj1536ELj1ELj1ELj4ELj8ENS_18Kernel_traits_baseILj1536ES2_S2_fS2_fjLj128EEEEELb0ELb1ELb1ELb0EEEvNS_9BwdParamsE --------------------------
	.section	.nv.constant0._ZN10layer_norm13ln_bwd_kernelINS_13Kernel_traitsI13__nv_bfloat16S2_fS2_fjLj1536ELj1ELj1ELj4ELj8ENS_18Kernel_traits_baseILj1536ES2_S2_fS2_fjLj128EEEEELb0ELb1ELb1ELb0EEEvNS_9BwdParamsE,"a",@progbits
	.sectionflags	@""
	.align	4
.nv.constant0._ZN10layer_norm13ln_bwd_kernelINS_13Kernel_traitsI13__nv_bfloat16S2_fS2_fjLj1536ELj1ELj1ELj4ELj8ENS_18Kernel_traits_baseILj1536ES2_S2_fS2_fjLj128EEEEELb0ELb1ELb1ELb0EEEvNS_9BwdParamsE:
	.zero		648


//--------------------- .nv.constant0._ZN10layer_norm13ln_bwd_kernelINS_13Kernel_traitsI13__nv_bfloat16S2_fS2_fjLj1536ELj1ELj1ELj4ELj8ENS_18Kernel_traits_baseILj1536ES2_S2_fS2_fjLj128EEEEELb0ELb1ELb1ELb1EEEvNS_9BwdParamsE --------------------------
	.section	.nv.constant0._ZN10layer_norm13ln_bwd_kernelINS_13Kernel_traitsI13__nv_bfloat16S2_fS2_fjLj1536ELj1ELj1ELj4ELj8ENS_18Kernel_traits_baseILj1536ES2_S2_fS2_fjLj128EEEEELb0ELb1ELb1ELb1EEEvNS_9BwdParamsE,"a",@progbits
	.sectionflags	@""
	.align	4
.nv.constant0._ZN10layer_norm13ln_bwd_kernelINS_13Kernel_traitsI13__nv_bfloat16S2_fS2_fjLj1536ELj1ELj1ELj4ELj8ENS_18Kernel_traits_baseILj1536ES2_S2_fS2_fjLj128EEEEELb0ELb1ELb1ELb1EEEvNS_9BwdParamsE:
	.zero		648


//--------------------- .nv.constant0._ZN10layer_norm13ln_bwd_kernelINS_13Kernel_traitsI13__nv_bfloat16S2_fS2_fjLj1536ELj1ELj1ELj4ELj8ENS_18Kernel_traits_baseILj1536ES2_S2_fS2_fjLj128EEEEELb1ELb0ELb0ELb0EEEvNS_9BwdParamsE --------------------------
	.section	.nv.constant0._ZN10layer_norm13ln_bwd_kernelINS_13Kernel_traitsI13__nv_bfloat16S2_fS2_fjLj1536ELj1ELj1ELj4ELj8ENS_18Kernel_traits_baseILj1536ES2_S2_fS2_fjLj128EEEEELb1ELb0ELb0ELb0EEEvNS_9BwdParamsE,"a",@progbits
	.sectionflags	@""
	.align	4
.nv.constant0._ZN10layer_norm13ln_bwd_kernelINS_13Kernel_traitsI13__nv_bfloat16S2_fS2_fjLj1536ELj1ELj1ELj4ELj8ENS_18Kernel_traits_baseILj1536ES2_S2_fS2_fjLj128EEEEELb1ELb0ELb0ELb0EEEvNS_9BwdParamsE:
	.zero		648


//--------------------- .nv.constant0._ZN10layer_norm13ln_bwd_kernelINS_13Kernel_traitsI13__nv_bfloat16S2_fS2_fjLj1536ELj1ELj1ELj4ELj8ENS_18Kernel_traits_baseILj1536ES2_S2_fS2_fjLj128EEEEELb1ELb0ELb0ELb1EEEvNS_9BwdParamsE --------------------------
	.section	.nv.constant0._ZN10layer_norm13ln_bwd_kernelINS_13Kernel_traitsI13__nv_bfloat16S2_fS2_fjLj1536ELj1ELj1ELj4ELj8ENS_18Kernel_traits_baseILj1536ES2_S2_fS2_fjLj128EEEEELb1ELb0ELb0ELb1EEEvNS_9BwdParamsE,"a",@progbits
	.sectionflags	@""
	.align	4
.nv.constant0._ZN10layer_norm13ln_bwd_kernelINS_13Kernel_traitsI13__nv_bfloat16S2_fS2_fjLj1536ELj1ELj1ELj4ELj8ENS_18Kernel_traits_baseILj1536ES2_S2_fS2_fjLj128EEEEELb1ELb0ELb0ELb1EEEvNS_9BwdParamsE:
	.zero		648


//--------------------- .nv.constant0._ZN10layer_norm22ln_bwd_finalize_kernelINS_22Kernel_traits_finalizeILj1536E13__nv_bfloat16S2_fS2_fjLb0ELj1024ELj4ENS_18Kernel_traits_baseILj1536ES2_S2_fS2_fjLj1024EEEEELb0ELb0EEEvNS_9BwdParamsE --------------------------
	.section	.nv.constant0._ZN10layer_norm22ln_bwd_finalize_kernelINS_22Kernel_traits_finalizeILj1536E13__nv_bfloat16S2_fS2_fjLb0ELj1024ELj4ENS_18Kernel_traits_baseILj1536ES2_S2_fS2_fjLj1024EEEEELb0ELb0EEEvNS_9BwdParamsE,"a",@progbits
	.sectionflags	@""
	.align	4
.nv.constant0._ZN10layer_norm22ln_bwd_finalize_kernelINS_22Kernel_traits_finalizeILj1536E13__nv_bfloat16S2_fS2_fjLb0ELj1024ELj4ENS_18Kernel_traits_baseILj1536ES2_S2_fS2_fjLj1024EEEEELb0ELb0EEEvNS_9BwdParamsE:
	.zero		648


//--------------------- .nv.constant0._ZN10layer_norm13ln_bwd_kernelINS_13Kernel_traitsI13__nv_bfloat16S2_fS2_fjLj1536ELj1ELj1ELj4ELj8ENS_18Kernel_traits_baseILj1536ES2_S2_fS2_fjLj128EEEEELb1ELb0ELb1ELb0EEEvNS_9BwdParamsE --------------------------
	.section	.nv.constant0._ZN10layer_norm13ln_bwd_kernelINS_13Kernel_traitsI13__nv_bfloat16S2_fS2_fjLj1536ELj1ELj1ELj4ELj8ENS_18Kernel_traits_baseILj1536ES2_S2_fS2_fjLj128EEEEELb1ELb0ELb1ELb0EEEvNS_9BwdParamsE,"a",@progbits
	.sectionflags	@""
	.align	4
.nv.constant0._ZN10layer_norm13ln_bwd_kernelINS_13Kernel_traitsI13__nv_bfloat16S2_fS2_fjLj1536ELj1ELj1ELj4ELj8ENS_18Kernel_traits_baseILj1536ES2_S2_fS2_fjLj128EEEEELb1ELb0ELb1ELb0EEEvNS_9BwdParamsE:
	.zero		648


//--------------------- .nv.constant0._ZN10layer_norm22ln_bwd_finalize_kernelINS_22Kernel_traits_finalizeILj1536E13__nv_bfloat16S2_fS2_fjLb0ELj1024ELj4ENS_18Kernel_traits_baseILj1536ES2_S2_fS2_fjLj1024EEEEELb0ELb1EEEvNS_9BwdParamsE --------------------------
	.section	.nv.constant0._ZN10layer_norm22ln_bwd_finalize_kernelINS_22Kernel_traits_finalizeILj1536E13__nv_bfloat16S2_fS2_fjLb0ELj1024ELj4ENS_18Kernel_traits_baseILj1536ES2_S2_fS2_fjLj1024EEEEELb0ELb1EEEvNS_9BwdParamsE,"a",@progbits
	.sectionflags	@""
	.align	4
.nv.constant0._ZN10layer_norm22ln_bwd_finalize_kernelINS_22Kernel_traits_finalizeILj1536E13__nv_bfloat16S2_fS2_fjLb0ELj1024ELj4ENS_18Kernel_traits_baseILj1536ES2_S2_fS2_fjLj1024EEEEELb0ELb1EEEvNS_9BwdParamsE:
	.zero		648


//--------------------- .nv.constant0._ZN10layer_norm13ln_bwd_kernelINS_13Kernel_traitsI13__nv_bfloat16S2_fS2_fjLj1536ELj1ELj1ELj4ELj8ENS_18Kernel_traits_baseILj1536ES2_S2_fS2_fjLj128EEEEELb1ELb0ELb1ELb1EEEvNS_9BwdParamsE --------------------------
	.section	.nv.constant0._ZN10layer_norm13ln_bwd_kernelINS_13Kernel_traitsI13__nv_bfloat16S2_fS2_fjLj1536ELj1ELj1ELj4ELj8ENS_18Kernel_traits_baseILj1536ES2_S2_fS2_fjLj128EEEEELb1ELb0ELb1ELb1EEEvNS_9BwdParamsE,"a",@progbits
	.sectionflags	@""
	.align	4
.nv.constant0._ZN10layer_norm13ln_bwd_kernelINS_13Kernel_traitsI13__nv_bfloat16S2_fS2_fjLj1536ELj1ELj1ELj4ELj8ENS_18Kernel_traits_baseILj1536ES2_S2_fS2_fjLj128EEEEELb1ELb0ELb1ELb1EEEvNS_9BwdParamsE:
	.zero		648


//--------------------- .nv.constant0._ZN10layer_norm13ln_bwd_kernelINS_13Kernel_traitsI13__nv_bfloat16S2_fS2_fjLj1536ELj1ELj1ELj4ELj8ENS_18Kernel_traits_baseILj1536ES2_S2_fS2_fjLj128EEEEELb1ELb1ELb0ELb0EEEvNS_9BwdParamsE --------------------------
	.section	.nv.constant0._ZN10layer_norm13ln_bwd_kernelINS_13Kernel_traitsI13__nv_bfloat16S2_fS2_fjLj1536ELj1ELj1ELj4ELj8ENS_18Kernel_traits_baseILj1536ES2_S2_fS2_fjLj128EEEEELb1ELb1ELb0ELb0EEEvNS_9BwdParamsE,"a",@progbits
	.sectionflags	@""
	.align	4
.nv.constant0._ZN10layer_norm13ln_bwd_kernelINS_13Kernel_traitsI13__nv_bfloat16S2_fS2_fjLj1536ELj1ELj1ELj4ELj8ENS_18Kernel_traits_baseILj1536ES2_S2_fS2_fjLj128EEEEELb1ELb1ELb0ELb0EEEvNS_9BwdParamsE:
	.zero		648


//--------------------- .nv.constant0._ZN10layer_norm13ln_bwd_kernelINS_13Kernel_traitsI13__nv_bfloat16S2_fS2_fjLj1536ELj1ELj1ELj4ELj8ENS_18Kernel_traits_baseILj1536ES2_S2_fS2_fjLj128EEEEELb1ELb1ELb0ELb1EEEvNS_9BwdParamsE --------------------------
	.section	.nv.constant0._ZN10layer_norm13ln_bwd_kernelINS_13Kernel_traitsI13__nv_bfloat16S2_fS2_fjLj1536ELj1ELj1ELj4ELj8ENS_18Kernel_traits_baseILj1536ES2_S2_fS2_fjLj128EEEEELb1ELb1ELb0ELb1EEEvNS_9BwdParamsE,"a",@progbits
	.sectionflags	@""
	.align	4
.nv.constant0._ZN10layer_norm13ln_bwd_kernelINS_13Kernel_traitsI13__nv_bfloat16S2_fS2_fjLj1536ELj1ELj1ELj4ELj8ENS_18Kernel_traits_baseILj1536ES2_S2_fS2_fjLj128EEEEELb1ELb1ELb0ELb1EEEvNS_9BwdParamsE:
	.zero		648


//--------------------- .nv.constant0._ZN10layer_norm22ln_bwd_finalize_kernelINS_22Kernel_traits_finalizeILj1536E13__nv_bfloat16S2_fS2_fjLb1ELj1024ELj4ENS_18Kernel_traits_baseILj1536ES2_S2_fS2_fjLj1024EEEEELb1ELb0EEEvNS_9BwdParamsE --------------------------
	.section	.nv.constant0._ZN10layer_norm22ln_bwd_finalize_kernelINS_22Kernel_traits_finalizeILj1536E13__nv_bfloat16S2_fS2_fjLb1ELj1024ELj4ENS_18Kernel_traits_baseILj1536ES2_S2_fS2_fjLj1024EEEEELb1ELb0EEEvNS_9BwdParamsE,"a",@progbits
	.sectionflags	@""
	.align	4
.nv.constant0._ZN10layer_norm22ln_bwd_finalize_kernelINS_22Kernel_traits_finalizeILj1536E13__nv_bfloat16S2_fS2_fjLb1ELj1024ELj4ENS_18Kernel_traits_baseILj1536ES2_S2_fS2_fjLj1024EEEEELb1ELb0EEEvNS_9BwdParamsE:
	.zero		648


//--------------------- .nv.constant0._ZN10layer_norm13ln_bwd_kernelINS_13Kernel_traitsI13__nv_bfloat16S2_fS2_fjLj1536ELj1ELj1ELj4ELj8ENS_18Kernel_traits_baseILj1536ES2_S2_fS2_fjLj128EEEEELb1ELb1ELb1ELb0EEEvNS_9BwdParamsE --------------------------
	.section	.nv.constant0._ZN10layer_norm13ln_bwd_kernelINS_13Kernel_traitsI13__nv_bfloat16S2_fS2_fjLj1536ELj1ELj1ELj4ELj8ENS_18Kernel_traits_baseILj1536ES2_S2_fS2_fjLj128EEEEELb1ELb1ELb1ELb0EEEvNS_9BwdParamsE,"a",@progbits
	.sectionflags	@""
	.align	4
.nv.constant0._ZN10layer_norm13ln_bwd_kernelINS_13Kernel_traitsI13__nv_bfloat16S2_fS2_fjLj1536ELj1ELj1ELj4ELj8ENS_18Kernel_traits_baseILj1536ES2_S2_fS2_fjLj128EEEEELb1ELb1ELb1ELb0EEEvNS_9BwdParamsE:
	.zero		648


//--------------------- .nv.constant0._ZN10layer_norm22ln_bwd_finalize_kernelINS_22Kernel_traits_finalizeILj1536E13__nv_bfloat16S2_fS2_fjLb1ELj1024ELj4ENS_18Kernel_traits_baseILj1536ES2_S2_fS2_fjLj1024EEEEELb1ELb1EEEvNS_9BwdParamsE --------------------------
	.section	.nv.constant0._ZN10layer_norm22ln_bwd_finalize_kernelINS_22Kernel_traits_finalizeILj1536E13__nv_bfloat16S2_fS2_fjLb1ELj1024ELj4ENS_18Kernel_traits_baseILj1536ES2_S2_fS2_fjLj1024EEEEELb1ELb1EEEvNS_9BwdParamsE,"a",@progbits
	.sectionflags	@""
	.align	4
.nv.constant0._ZN10layer_norm22ln_bwd_finalize_kernelINS_22Kernel_traits_finalizeILj1536E13__nv_bfloat16S2_fS2_fjLb1ELj1024ELj4ENS_18Kernel_traits_baseILj1536ES2_S2_fS2_fjLj1024EEEEELb1ELb1EEEvNS_9BwdParamsE:
	.zero		648


//--------------------- .nv.constant0._ZN10layer_norm13ln_bwd_kernelINS_13Kernel_traitsI13__nv_bfloat16S2_fS2_fjLj1536ELj1ELj1ELj4ELj8ENS_18Kernel_traits_baseILj1536ES2_S2_fS2_fjLj128EEEEELb1ELb1ELb1ELb1EEEvNS_9BwdParamsE --------------------------
	.section	.nv.constant0._ZN10layer_norm13ln_bwd_kernelINS_13Kernel_traitsI13__nv_bfloat16S2_fS2_fjLj1536ELj1ELj1ELj4ELj8ENS_18Kernel_traits_baseILj1536ES2_S2_fS2_fjLj128EEEEELb1ELb1ELb1ELb1EEEvNS_9BwdParamsE,"a",@progbits
	.sectionflags	@""
	.align	4
.nv.constant0._ZN10layer_norm13ln_bwd_kernelINS_13Kernel_traitsI13__nv_bfloat16S2_fS2_fjLj1536ELj1ELj1ELj4ELj8ENS_18Kernel_traits_baseILj1536ES2_S2_fS2_fjLj128EEEEELb1ELb1ELb1ELb1EEEvNS_9BwdParamsE:
	.zero		648


//--------------------- .nv.constant0._ZN10layer_norm13ln_bwd_kernelINS_13Kernel_traitsIf13__nv_bfloat16fS2_fjLj1536ELj1ELj1ELj4ELj8ENS_18Kernel_traits_baseILj1536EfS2_fS2_fjLj128EEEEELb0ELb0ELb0ELb0EEEvNS_9BwdParamsE --------------------------
	.section	.nv.constant0._ZN10layer_norm13ln_bwd_kernelINS_13Kernel_traitsIf13__nv_bfloat16fS2_fjLj1536ELj1ELj1ELj4ELj8ENS_18Kernel_traits_baseILj1536EfS2_fS2_fjLj128EEEEELb0ELb0ELb0ELb0EEEvNS_9BwdParamsE,"a",@progbits
	.sectionflags	@""
	.align	4
.nv.constant0._ZN10layer_norm13ln_bwd_kernelINS_13Kernel_traitsIf13__nv_bfloat16fS2_fjLj1536ELj1ELj1ELj4ELj8ENS_18Kernel_traits_baseILj1536EfS2_fS2_fjLj128EEEEELb0ELb0ELb0ELb0EEEvNS_9BwdParamsE:
	.zero		648


//--------------------- .nv.constant0._ZN10layer_norm13ln_bwd_kernelINS_13Kernel_traitsIf13__nv_bfloat16fS2_fjLj1536ELj1ELj1ELj4ELj8ENS_18Kernel_traits_baseILj1536EfS2_fS2_fjLj128EEEEELb0ELb0ELb0ELb1EEEvNS_9BwdParamsE --------------------------
	.section	.nv.constant0._ZN10layer_norm13ln_bwd_kernelINS_13Kernel_traitsIf13__nv_bfloat16fS2_fjLj1536ELj1ELj1ELj4ELj8ENS_18Kernel_traits_baseILj1536EfS2_fS2_fjLj128EEEEELb0ELb0ELb0ELb1EEEvNS_9BwdParamsE,"a",@progbits
	.sectionflags	@""
	.align	4
.nv.constant0._ZN10layer_norm13ln_bwd_kernelINS_13Kernel_traitsIf13__nv_bfloat16fS2_fjLj1536ELj1ELj1ELj4ELj8ENS_18Kernel_traits_baseILj1536EfS2_fS2_fjLj128EEEEELb0ELb0ELb0ELb1EEEvNS_9BwdParamsE:
	.zero		648


//--------------------- .nv.constant0._ZN10layer_norm13ln_bwd_kernelINS_13Kernel_traitsIf13__nv_bfloat16fS2_fjLj1536ELj1ELj1ELj4ELj8ENS_18Kernel_traits_baseILj1536EfS2_fS2_fjLj128EEEEELb0ELb0ELb1ELb0EEEvNS_9BwdParamsE --------------------------
	.section	.nv.constant0._ZN10layer_norm13ln_bwd_kernelINS_13Kernel_traitsIf13__nv_bfloat16fS2_fjLj1536ELj1ELj1ELj4ELj8ENS_18Kernel_traits_baseILj1536EfS2_fS2_fjLj128EEEEELb0ELb0ELb1ELb0EEEvNS_9BwdParamsE,"a",@progbits
	.sectionflags	@""
	.align	4
.nv.constant0._ZN10layer_norm13ln_bwd_kernelINS_13Kernel_traitsIf13__nv_bfloat16fS2_fjLj1536ELj1ELj1ELj4ELj8ENS_18Kernel_traits_baseILj1536EfS2_fS2_fjLj128EEEEELb0ELb0ELb1ELb0EEEvNS_9BwdParamsE:
	.zero		648


//--------------------- .nv.constant0._ZN10layer_norm13ln_bwd_kernelINS_13Kernel_traitsIf13__nv_bfloat16fS2_fjLj1536ELj1ELj1ELj4ELj8ENS_18Kernel_traits_baseILj1536EfS2_fS2_fjLj128EEEEELb0ELb0ELb1ELb1EEEvNS_9BwdParamsE --------------------------
	.section	.nv.constant0._ZN10layer_norm13ln_bwd_kernelINS_13Kernel_traitsIf13__nv_bfloat16fS2_fjLj1536ELj1ELj1ELj4ELj8ENS_18Kernel_traits_baseILj1536EfS2_fS2_fjLj128EEEEELb0ELb0ELb1ELb1EEEvNS_9BwdParamsE,"a",@progbits
	.sectionflags	@""
	.align	4
.nv.constant0._ZN10layer_norm13ln_bwd_kernelINS_13Kernel_traitsIf13__nv_bfloat16fS2_fjLj1536ELj1ELj1ELj4ELj8ENS_18Kernel_traits_baseILj1536EfS2_fS2_fjLj128EEEEELb0ELb0ELb1ELb1EEEvNS_9BwdParamsE:
	.zero		648


//--------------------- .nv.constant0._ZN10layer_norm13ln_bwd_kernelINS_13Kernel_traitsIf13__nv_bfloat16fS2_fjLj1536ELj1ELj1ELj4ELj8ENS_18Kernel_traits_baseILj1536EfS2_fS2_fjLj128EEEEELb0ELb1ELb0ELb0EEEvNS_9BwdParamsE --------------------------
	.section	.nv.constant0._ZN10layer_norm13ln_bwd_kernelINS_13Kernel_traitsIf13__nv_bfloat16fS2_fjLj1536ELj1ELj1ELj4ELj8ENS_18Kernel_traits_baseILj1536EfS2_fS2_fjLj128EEEEELb0ELb1ELb0ELb0EEEvNS_9BwdParamsE,"a",@progbits
	.sectionflags	@""
	.align	4
.nv.constant0._ZN10layer_norm13ln_bwd_kernelINS_13Kernel_traitsIf13__nv_bfloat16fS2_fjLj1536ELj1ELj1ELj4ELj8ENS_18Kernel_traits_baseILj1536EfS2_fS2_fjLj128EEEEELb0ELb1ELb0ELb0EEEvNS_9BwdParamsE:
	.zero		648


//--------------------- .nv.constant0._ZN10layer_norm13ln_bwd_kernelINS_13Kernel_traitsIf13__nv_bfloat16fS2_fjLj1536ELj1ELj1ELj4ELj8ENS_18Kernel_traits_baseILj1536EfS2_fS2_fjLj128EEEEELb0ELb1ELb0ELb1EEEvNS_9BwdParamsE --------------------------
	.section	.nv.constant0._ZN10layer_norm13ln_bwd_kernelINS_13Kernel_traitsIf13__nv_bfloat16fS2_fjLj1536ELj1ELj1ELj4ELj8ENS_18Kernel_traits_baseILj1536EfS2_fS2_fjLj128EEEEELb0ELb1ELb0ELb1EEEvNS_9BwdParamsE,"a",@progbits
	.sectionflags	@""
	.align	4
.nv.constant0._ZN10layer_norm13ln_bwd_kernelINS_13Kernel_traitsIf13__nv_bfloat16fS2_fjLj1536ELj1ELj1ELj4ELj8ENS_18Kernel_traits_baseILj1536EfS2_fS2_fjLj128EEEEELb0ELb1ELb0ELb1EEEvNS_9BwdParamsE:
	.zero		648


//--------------------- .nv.constant0._ZN10layer_norm13ln_bwd_kernelINS_13Kernel_traitsIf13__nv_bfloat16fS2_fjLj1536ELj1ELj1ELj4ELj8ENS_18Kernel_traits_baseILj1536EfS2_fS2_fjLj128EEEEELb0ELb1ELb1ELb0EEEvNS_9BwdParamsE --------------------------
	.section	.nv.constant0._ZN10layer_norm13ln_bwd_kernelINS_13Kernel_traitsIf13__nv_bfloat16fS2_fjLj1536ELj1ELj1ELj4ELj8ENS_18Kernel_traits_baseILj1536EfS2_fS2_fjLj128EEEEELb0ELb1ELb1ELb0EEEvNS_9BwdParamsE,"a",@progbits
	.sectionflags	@""
	.align	4
.nv.constant0._ZN10layer_norm13ln_bwd_kernelINS_13Kernel_traitsIf13__nv_bfloat16fS2_fjLj1536ELj1ELj1ELj4ELj8ENS_18Kernel_traits_baseILj1536EfS2_fS2_fjLj128EEEEELb0ELb1ELb1ELb0EEEvNS_9BwdParamsE:
	.zero		648


//--------------------- .nv.constant0._ZN10layer_norm13ln_bwd_kernelINS_13Kernel_traitsIf13__nv_bfloat16fS2_fjLj1536ELj1ELj1ELj4ELj8ENS_18Kernel_traits_baseILj1536EfS2_fS2_fjLj128EEEEELb0ELb1ELb1ELb1EEEvNS_9BwdParamsE --------------------------
	.section	.nv.constant0._ZN10layer_norm13ln_bwd_kernelINS_13Kernel_traitsIf13__nv_bfloat16fS2_fjLj1536ELj1ELj1ELj4ELj8ENS_18Kernel_traits_baseILj1536EfS2_fS2_fjLj128EEEEELb0ELb1ELb1ELb1EEEvNS_9BwdParamsE,"a",@progbits
	.sectionflags	@""
	.align	4
.nv.constant0._ZN10layer_norm13ln_bwd_kernelINS_13Kernel_traitsIf13__nv_bfloat16fS2_fjLj1536ELj1ELj1ELj4ELj8ENS_18Kernel_traits_baseILj1536EfS2_fS2_fjLj128EEEEELb0ELb1ELb1ELb1EEEvNS_9BwdParamsE:
	.zero		648


//--------------------- .nv.constant0._ZN10layer_norm13ln_bwd_kernelINS_13Kernel_traitsIf13__nv_bfloat16fS2_fjLj1536ELj1ELj1ELj4ELj8ENS_18Kernel_traits_baseILj1536EfS2_fS2_fjLj128EEEEELb1ELb0ELb0ELb0EEEvNS_9BwdParamsE --------------------------
	.section	.nv.constant0._ZN10layer_norm13ln_bwd_kernelINS_13Kernel_traitsIf13__nv_bfloat16fS2_fjLj1536ELj1ELj1ELj4ELj8ENS_18Kernel_traits_baseILj1536EfS2_fS2_fjLj128EEEEELb1ELb0ELb0ELb0EEEvNS_9BwdParamsE,"a",@progbits
	.sectionflags	@""
	.align	4
.nv.constant0._ZN10layer_norm13ln_bwd_kernelINS_13Kernel_traitsIf13__nv_bfloat16fS2_fjLj1536ELj1ELj1ELj4ELj8ENS_18Kernel_traits_baseILj1536EfS2_fS2_fjLj128EEEEELb1ELb0ELb0ELb0EEEvNS_9BwdParamsE:
	.zero		648


//--------------------- .nv.constant0._ZN10layer_norm13ln_bwd_kernelINS_13Kernel_traitsIf13__nv_bfloat16fS2_fjLj1536ELj1ELj1ELj4ELj8ENS_18Kernel_traits_baseILj1536EfS2_fS2_fjLj128EEEEELb1ELb0ELb0ELb1EEEvNS_9BwdParamsE --------------------------
	.section	.nv.constant0._ZN10layer_norm13ln_bwd_kernelINS_13Kernel_traitsIf13__nv_bfloat16fS2_fjLj1536ELj1ELj1ELj4ELj8ENS_18Kernel_traits_baseILj1536EfS2_fS2_fjLj128EEEEELb1ELb0ELb0ELb1EEEvNS_9BwdParamsE,"a",@progbits
	.sectionflags	@""
	.align	4
.nv.constant0._ZN10layer_norm13ln_bwd_kernelINS_13Kernel_traitsIf13__nv_bfloat16fS2_fjLj1536ELj1ELj1ELj4ELj8ENS_18Kernel_traits_baseILj1536EfS2_fS2_fjLj128EEEEELb1ELb0ELb0ELb1EEEvNS_9BwdParamsE:
	.zero		648


//--------------------- .nv.constant0._ZN10layer_norm22ln_bwd_finalize_kernelINS_22Kernel_traits_finalizeILj1536Ef13__nv_bfloat16fS2_fjLb0ELj1024ELj4ENS_18Kernel_traits_baseILj1536EfS2_fS2_fjLj1024EEEEELb0ELb0EEEvNS_9BwdParamsE --------------------------
	.section	.nv.constant0._ZN10layer_norm22ln_bwd_finalize_kernelINS_22Kernel_traits_finalizeILj1536Ef13__nv_bfloat16fS2_fjLb0ELj1024ELj4ENS_18Kernel_traits_baseILj1536EfS2_fS2_fjLj1024EEEEELb0ELb0EEEvNS_9BwdParamsE,"a",@progbits
	.sectionflags	@""
	.align	4
.nv.constant0._ZN10layer_norm22ln_bwd_finalize_kernelINS_22Kernel_traits_finalizeILj1536Ef13__nv_bfloat16fS2_fjLb0ELj1024ELj4ENS_18Kernel_traits_baseILj1536EfS2_fS2_fjLj1024EEEEELb0ELb0EEEvNS_9BwdParamsE:
	.zero		648


//--------------------- .nv.constant0._ZN10layer_norm13ln_bwd_kernelINS_13Kernel_traitsIf13__nv_bfloat16fS2_fjLj1536ELj1ELj1ELj4ELj8ENS_18Kernel_traits_baseILj1536EfS2_fS2_fjLj128EEEEELb1ELb0ELb1ELb0EEEvNS_9BwdParamsE --------------------------
	.section	.nv.constant0._ZN10layer_norm13ln_bwd_kernelINS_13Kernel_traitsIf13__nv_bfloat16fS2_fjLj1536ELj1ELj1ELj4ELj8ENS_18Kernel_traits_baseILj1536EfS2_fS2_fjLj128EEEEELb1ELb0ELb1ELb0EEEvNS_9BwdParamsE,"a",@progbits
	.sectionflags	@""
	.align	4
.nv.constant0._ZN10layer_norm13ln_bwd_kernelINS_13Kernel_traitsIf13__nv_bfloat16fS2_fjLj1536ELj1ELj1ELj4ELj8ENS_18Kernel_traits_baseILj1536EfS2_fS2_fjLj128EEEEELb1ELb0ELb1ELb0EEEvNS_9BwdParamsE:
	.zero		648


//--------------------- .nv.constant0._ZN10layer_norm22ln_bwd_finalize_kernelINS_22Kernel_traits_finalizeILj1536Ef13__nv_bfloat16fS2_fjLb0ELj1024ELj4ENS_18Kernel_traits_baseILj1536EfS2_fS2_fjLj1024EEEEELb0ELb1EEEvNS_9BwdParamsE --------------------------
	.section	.nv.constant0._ZN10layer_norm22ln_bwd_finalize_kernelINS_22Kernel_traits_finalizeILj1536Ef13__nv_bfloat16fS2_fjLb0ELj1024ELj4ENS_18Kernel_traits_baseILj1536EfS2_fS2_fjLj1024EEEEELb0ELb1EEEvNS_9BwdParamsE,"a",@progbits
	.sectionflags	@""
	.align	4
.nv.constant0._ZN10layer_norm22ln_bwd_finalize_kernelINS_22Kernel_traits_finalizeILj1536Ef13__nv_bfloat16fS2_fjLb0ELj1024ELj4ENS_18Kernel_traits_baseILj1536EfS2_fS2_fjLj1024EEEEELb0ELb1EEEvNS_9BwdParamsE:
	.zero		648


//--------------------- .nv.constant0._ZN10layer_norm13ln_bwd_kernelINS_13Kernel_traitsIf13__nv_bfloat16fS2_fjLj1536ELj1ELj1ELj4ELj8ENS_18Kernel_traits_baseILj1536EfS2_fS2_fjLj128EEEEELb1ELb0ELb1ELb1EEEvNS_9BwdParamsE --------------------------
	.section	.nv.constant0._ZN10layer_norm13ln_bwd_kernelINS_13Kernel_traitsIf13__nv_bfloat16fS2_fjLj1536ELj1ELj1ELj4ELj8ENS_18Kernel_traits_baseILj1536EfS2_fS2_fjLj128EEEEELb1ELb0ELb1ELb1EEEvNS_9BwdParamsE,"a",@progbits
	.sectionflags	@""
	.align	4
.nv.constant0._ZN10layer_norm13ln_bwd_kernelINS_13Kernel_traitsIf13__nv_bfloat16fS2_fjLj1536ELj1ELj1ELj4ELj8ENS_18Kernel_traits_baseILj1536EfS2_fS2_fjLj128EEEEELb1ELb0ELb1ELb1EEEvNS_9BwdParamsE:
	.zero		648


//--------------------- .nv.constant0._ZN10layer_norm13ln_bwd_kernelINS_13Kernel_traitsIf13__nv_bfloat16fS2_fjLj1536ELj1ELj1ELj4ELj8ENS_18Kernel_traits_baseILj1536EfS2_fS2_fjLj128EEEEELb1ELb1ELb0ELb0EEEvNS_9BwdParamsE --------------------------
	.section	.nv.constant0._ZN10layer_norm13ln_bwd_kernelINS_13Kernel_traitsIf13__nv_bfloat16fS2_fjLj1536ELj1ELj1ELj4ELj8ENS_18Kernel_traits_baseILj1536EfS2_fS2_fjLj128EEEEELb1ELb1ELb0ELb0EEEvNS_9BwdParamsE,"a",@progbits
	.sectionflags	@""
	.align	4
.nv.constant0._ZN10layer_norm13ln_bwd_kernelINS_13Kernel_traitsIf13__nv_bfloat16fS2_fjLj1536ELj1ELj1ELj4ELj8ENS_18Kernel_traits_baseILj1536EfS2_fS2_fjLj128EEEEELb1ELb1ELb0ELb0EEEvNS_9BwdParamsE:
	.zero		648


//--------------------- .nv.constant0._ZN10layer_norm13ln_bwd_kernelINS_13Kernel_traitsIf13__nv_bfloat16fS2_fjLj1536ELj1ELj1ELj4ELj8ENS_18Kernel_traits_baseILj1536EfS2_fS2_fjLj128EEEEELb1ELb1ELb0ELb1EEEvNS_9BwdParamsE --------------------------
	.section	.nv.constant0._ZN10layer_norm13ln_bwd_kernelINS_13Kernel_traitsIf13__nv_bfloat16fS2_fjLj1536ELj1ELj1ELj4ELj8ENS_18Kernel_traits_baseILj1536EfS2_fS2_fjLj128EEEEELb1ELb1ELb0ELb1EEEvNS_9BwdParamsE,"a",@progbits
	.sectionflags	@""
	.align	4
.nv.constant0._ZN10layer_norm13ln_bwd_kernelINS_13Kernel_traitsIf13__nv_bfloat16fS2_fjLj1536ELj1ELj1ELj4ELj8ENS_18Kernel_traits_baseILj1536EfS2_fS2_fjLj128EEEEELb1ELb1ELb0ELb1EEEvNS_9BwdParamsE:
	.zero		648


//--------------------- .nv.constant0._ZN10layer_norm22ln_bwd_finalize_kernelINS_22Kernel_traits_finalizeILj1536Ef13__nv_bfloat16fS2_fjLb1ELj1024ELj4ENS_18Kernel_traits_baseILj1536EfS2_fS2_fjLj1024EEEEELb1ELb0EEEvNS_9BwdParamsE --------------------------
	.section	.nv.constant0._ZN10layer_norm22ln_bwd_finalize_kernelINS_22Kernel_traits_finalizeILj1536Ef13__nv_bfloat16fS2_fjLb1ELj1024ELj4ENS_18Kernel_traits_baseILj1536EfS2_fS2_fjLj1024EEEEELb1ELb0EEEvNS_9BwdParamsE,"a",@progbits
	.sectionflags	@""
	.align	4
.nv.constant0._ZN10layer_norm22ln_bwd_finalize_kernelINS_22Kernel_traits_finalizeILj1536Ef13__nv_bfloat16fS2_fjLb1ELj1024ELj4ENS_18Kernel_traits_baseILj1536EfS2_fS2_fjLj1024EEEEELb1ELb0EEEvNS_9BwdParamsE:
	.zero		648


//--------------------- .nv.constant0._ZN10layer_norm13ln_bwd_kernelINS_13Kernel_traitsIf13__nv_bfloat16fS2_fjLj1536ELj1ELj1ELj4ELj8ENS_18Kernel_traits_baseILj1536EfS2_fS2_fjLj128EEEEELb1ELb1ELb1ELb0EEEvNS_9BwdParamsE --------------------------
	.section	.nv.constant0._ZN10layer_norm13ln_bwd_kernelINS_13Kernel_traitsIf13__nv_bfloat16fS2_fjLj1536ELj1ELj1ELj4ELj8ENS_18Kernel_traits_baseILj1536EfS2_fS2_fjLj128EEEEELb1ELb1ELb1ELb0EEEvNS_9BwdParamsE,"a",@progbits
	.sectionflags	@""
	.align	4
.nv.constant0._ZN10layer_norm13ln_bwd_kernelINS_13Kernel_traitsIf13__nv_bfloat16fS2_fjLj1536ELj1ELj1ELj4ELj8ENS_18Kernel_traits_baseILj1536EfS2_fS2_fjLj128EEEEELb1ELb1ELb1ELb0EEEvNS_9BwdParamsE:
	.zero		648


//--------------------- .nv.constant0._ZN10layer_norm22ln_bwd_finalize_kernelINS_22Kernel_traits_finalizeILj1536Ef13__nv_bfloat16fS2_fjLb1ELj1024ELj4ENS_18Kernel_traits_baseILj1536EfS2_fS2_fjLj1024EEEEELb1ELb1EEEvNS_9BwdParamsE --------------------------
	.section	.nv.constant0._ZN10layer_norm22ln_bwd_finalize_kernelINS_22Kernel_traits_finalizeILj1536Ef13__nv_bfloat16fS2_fjLb1ELj1024ELj4ENS_18Kernel_traits_baseILj1536EfS2_fS2_fjLj1024EEEEELb1ELb1EEEvNS_9BwdParamsE,"a",@progbits
	.sectionflags	@""
	.align	4
.nv.constant0._ZN10layer_norm22ln_bwd_finalize_kernelINS_22Kernel_traits_finalizeILj1536Ef13__nv_bfloat16fS2_fjLb1ELj1024ELj4ENS_18Kernel_traits_baseILj1536EfS2_fS2_fjLj1024EEEEELb1ELb1EEEvNS_9BwdParamsE:
	.zero		648


//--------------------- .nv.constant0._ZN10layer_norm13ln_bwd_kernelINS_13Kernel_traitsIf13__nv_bfloat16fS2_fjLj1536ELj1ELj1ELj4ELj8ENS_18Kernel_traits_baseILj1536EfS2_fS2_fjLj128EEEEELb1ELb1ELb1ELb1EEEvNS_9BwdParamsE --------------------------
	.section	.nv.constant0._ZN10layer_norm13ln_bwd_kernelINS_13Kernel_traitsIf13__nv_bfloat16fS2_fjLj1536ELj1ELj1ELj4ELj8ENS_18Kernel_traits_baseILj1536EfS2_fS2_fjLj128EEEEELb1ELb1ELb1ELb1EEEvNS_9BwdParamsE,"a",@progbits
	.sectionflags	@""
	.align	4
.nv.constant0._ZN10layer_norm13ln_bwd_kernelINS_13Kernel_traitsIf13__nv_bfloat16fS2_fjLj1536ELj1ELj1ELj4ELj8ENS_18Kernel_traits_baseILj1536EfS2_fS2_fjLj128EEEEELb1ELb1ELb1ELb1EEEvNS_9BwdParamsE:
	.zero		648


//--------------------- .nv.constant0._ZN10layer_norm13ln_bwd_kernelINS_13Kernel_traitsIf6__halfS2_S2_fjLj1536ELj1ELj1ELj4ELj8ENS_18Kernel_traits_baseILj1536EfS2_S2_S2_fjLj128EEEEELb0ELb0ELb0ELb0EEEvNS_9BwdParamsE --------------------------
	.section	.nv.constant0._ZN10layer_norm13ln_bwd_kernelINS_13Kernel_traitsIf6__halfS2_S2_fjLj1536ELj1ELj1ELj4ELj8ENS_18Kernel_traits_baseILj1536EfS2_S2_S2_fjLj128EEEEELb0ELb0ELb0ELb0EEEvNS_9BwdParamsE,"a",@progbits
	.sectionflags	@""
	.align	4
.nv.constant0._ZN10layer_norm13ln_bwd_kernelINS_13Kernel_traitsIf6__halfS2_S2_fjLj1536ELj1ELj1ELj4ELj8ENS_18Kernel_traits_baseILj1536EfS2_S2_S2_fjLj128EEEEELb0ELb0ELb0ELb0EEEvNS_9BwdParamsE:
	.zero		648


//--------------------- .nv.constant0._ZN10layer_norm13ln_bwd_kernelINS_13Kernel_traitsIf6__halfS2_S2_fjLj1536ELj1ELj1ELj4ELj8ENS_18Kernel_traits_baseILj1536EfS2_S2_S2_fjLj128EEEEELb0ELb0ELb0ELb1EEEvNS_9BwdParamsE --------------------------
	.section	.nv.constant0._ZN10layer_norm13ln_bwd_kernelINS_13Kernel_traitsIf6__halfS2_S2_fjLj1536ELj1ELj1ELj4ELj8ENS_18Kernel_traits_baseILj1536EfS2_S2_S2_fjLj128EEEEELb0ELb0ELb0ELb1EEEvNS_9BwdParamsE,"a",@progbits
	.sectionflags	@""
	.align	4
.nv.constant0._ZN10layer_norm13ln_bwd_kernelINS_13Kernel_traitsIf6__halfS2_S2_fjLj1536ELj1ELj1ELj4ELj8ENS_18Kernel_traits_baseILj1536EfS2_S2_S2_fjLj128EEEEELb0ELb0ELb0ELb1EEEvNS_9BwdParamsE:
	.zero		648


//--------------------- .nv.constant0._ZN10layer_norm13ln_bwd_kernelINS_13Kernel_traitsIf6__halfS2_S2_fjLj1536ELj1ELj1ELj4ELj8ENS_18Kernel_traits_baseILj1536EfS2_S2_S2_fjLj128EEEEELb0ELb0ELb1ELb0EEEvNS_9BwdParamsE --------------------------
	.section	.nv.constant0._ZN10layer_norm13ln_bwd_kernelINS_13Kernel_traitsIf6__halfS2_S2_fjLj1536ELj1ELj1ELj4ELj8ENS_18Kernel_traits_baseILj1536EfS2_S2_S2_fjLj128EEEEELb0ELb0ELb1ELb0EEEvNS_9BwdParamsE,"a",@progbits
	.sectionflags	@""
	.align	4
.nv.constant0._ZN10layer_norm13ln_bwd_kernelINS_13Kernel_traitsIf6__halfS2_S2_fjLj1536ELj1ELj1ELj4ELj8ENS_18Kernel_traits_baseILj1536EfS2_S2_S2_fjLj128EEEEELb0ELb0ELb1ELb0EEEvNS_9BwdParamsE:
	.zero		648


//--------------------- .nv.constant0._ZN10layer_norm13ln_bwd_kernelINS_13Kernel_traitsIf6__halfS2_S2_fjLj1536ELj1ELj1ELj4ELj8ENS_18Kernel_traits_baseILj1536EfS2_S2_S2_fjLj128EEEEELb0ELb0ELb1ELb1EEEvNS_9BwdParamsE --------------------------
	.section	.nv.constant0._ZN10layer_norm13ln_bwd_kernelINS_13Kernel_traitsIf6__halfS2_S2_fjLj1536ELj1ELj1ELj4ELj8ENS_18Kernel_traits_baseILj1536EfS2_S2_S2_fjLj128EEEEELb0ELb0ELb1ELb1EEEvNS_9BwdParamsE,"a",@progbits
	.sectionflags	@""
	.align	4
.nv.constant0._ZN10layer_norm13ln_bwd_kernelINS_13Kernel_traitsIf6__halfS2_S2_fjLj1536ELj1ELj1ELj4ELj8ENS_18Kernel_traits_baseILj1536EfS2_S2_S2_fjLj128EEEEELb0ELb0ELb1ELb1EEEvNS_9BwdParamsE:
	.zero		648


//--------------------- .nv.constant0._ZN10layer_norm13ln_bwd_kernelINS_13Kernel_traitsIf6__halfS2_S2_fjLj1536ELj1ELj1ELj4ELj8ENS_18Kernel_traits_baseILj1536EfS2_S2_S2_fjLj128EEEEELb0ELb1ELb0ELb0EEEvNS_9BwdParamsE --------------------------
	.section	.nv.constant0._ZN10layer_norm13ln_bwd_kernelINS_13Kernel_traitsIf6__halfS2_S2_fjLj1536ELj1ELj1ELj4ELj8ENS_18Kernel_traits_baseILj1536EfS2_S2_S2_fjLj128EEEEELb0ELb1ELb0ELb0EEEvNS_9BwdParamsE,"a",@progbits
	.sectionflags	@""
	.align	4
.nv.constant0._ZN10layer_norm13ln_bwd_kernelINS_13Kernel_traitsIf6__halfS2_S2_fjLj1536ELj1ELj1ELj4ELj8ENS_18Kernel_traits_baseILj1536EfS2_S2_S2_fjLj128EEEEELb0ELb1ELb0ELb0EEEvNS_9BwdParamsE:
	.zero		648


//--------------------- .nv.constant0._ZN10layer_norm13ln_bwd_kernelINS_13Kernel_traitsIf6__halfS2_S2_fjLj1536ELj1ELj1ELj4ELj8ENS_18Kernel_traits_baseILj1536EfS2_S2_S2_fjLj128EEEEELb0ELb1ELb0ELb1EEEvNS_9BwdParamsE --------------------------
	.section	.nv.constant0._ZN10layer_norm13ln_bwd_kernelINS_13Kernel_traitsIf6__halfS2_S2_fjLj1536ELj1ELj1ELj4ELj8ENS_18Kernel_traits_baseILj1536EfS2_S2_S2_fjLj128EEEEELb0ELb1ELb0ELb1EEEvNS_9BwdParamsE,"a",@progbits
	.sectionflags	@""
	.align	4
.nv.constant0._ZN10layer_norm13ln_bwd_kernelINS_13Kernel_traitsIf6__halfS2_S2_fjLj1536ELj1ELj1ELj4ELj8ENS_18Kernel_traits_baseILj1536EfS2_S2_S2_fjLj128EEEEELb0ELb1ELb0ELb1EEEvNS_9BwdParamsE:
	.zero		648


//--------------------- .nv.constant0._ZN10layer_norm13ln_bwd_kernelINS_13Kernel_traitsIf6__halfS2_S2_fjLj1536ELj1ELj1ELj4ELj8ENS_18Kernel_traits_baseILj1536EfS2_S2_S2_fjLj128EEEEELb0ELb1ELb1ELb0EEEvNS_9BwdParamsE --------------------------
	.section	.nv.constant0._ZN10layer_norm13ln_bwd_kernelINS_13Kernel_traitsIf6__halfS2_S2_fjLj1536ELj1ELj1ELj4ELj8ENS_18Kernel_traits_baseILj1536EfS2_S2_S2_fjLj128EEEEELb0ELb1ELb1ELb0EEEvNS_9BwdParamsE,"a",@progbits
	.sectionflags	@""
	.align	4
.nv.constant0._ZN10layer_norm13ln_bwd_kernelINS_13Kernel_traitsIf6__halfS2_S2_fjLj1536ELj1ELj1ELj4ELj8ENS_18Kernel_traits_baseILj1536EfS2_S2_S2_fjLj128EEEEELb0ELb1ELb1ELb0EEEvNS_9BwdParamsE:
	.zero		648


//--------------------- .nv.constant0._ZN10layer_norm13ln_bwd_kernelINS_13Kernel_traitsIf6__halfS2_S2_fjLj1536ELj1ELj1ELj4ELj8ENS_18Kernel_traits_baseILj1536EfS2_S2_S2_fjLj128EEEEELb0ELb1ELb1ELb1EEEvNS_9BwdParamsE --------------------------
	.section	.nv.constant0._ZN10layer_norm13ln_bwd_kernelINS_13Kernel_traitsIf6__halfS2_S2_fjLj1536ELj1ELj1ELj4ELj8ENS_18Kernel_traits_baseILj1536EfS2_S2_S2_fjLj128EEEEELb0ELb1ELb1ELb1EEEvNS_9BwdParamsE,"a",@progbits
	.sectionflags	@""
	.align	4
.nv.constant0._ZN10layer_norm13ln_bwd_kernelINS_13Kernel_traitsIf6__halfS2_S2_fjLj1536ELj1ELj1ELj4ELj8ENS_18Kernel_traits_baseILj1536EfS2_S2_S2_fjLj128EEEEELb0ELb1ELb1ELb1EEEvNS_9BwdParamsE:
	.zero		648


//--------------------- .nv.constant0._ZN10layer_norm13ln_bwd_kernelINS_13Kernel_traitsIf6__halfS2_S2_fjLj1536ELj1ELj1ELj4ELj8ENS_18Kernel_traits_baseILj1536EfS2_S2_S2_fjLj128EEEEELb1ELb0ELb0ELb0EEEvNS_9BwdParamsE --------------------------
	.section	.nv.constant0._ZN10layer_norm13ln_bwd_kernelINS_13Kernel_traitsIf6__halfS2_S2_fjLj1536ELj1ELj1ELj4ELj8ENS_18Kernel_traits_baseILj1536EfS2_S2_S2_fjLj128EEEEELb1ELb0ELb0ELb0EEEvNS_9BwdParamsE,"a",@progbits
	.sectionflags	@""
	.align	4
.nv.constant0._ZN10layer_norm13ln_bwd_kernelINS_13Kernel_traitsIf6__halfS2_S2_fjLj1536ELj1ELj1ELj4ELj8ENS_18Kernel_traits_baseILj1536EfS2_S2_S2_fjLj128EEEEELb1ELb0ELb0ELb0EEEvNS_9BwdParamsE:
	.zero		648


//--------------------- .nv.constant0._ZN10layer_norm13ln_bwd_kernelINS_13Kernel_traitsIf6__halfS2_S2_fjLj1536ELj1ELj1ELj4ELj8ENS_18Kernel_traits_baseILj1536EfS2_S2_S2_fjLj128EEEEELb1ELb0ELb0ELb1EEEvNS_9BwdParamsE --------------------------
	.section	.nv.constant0._ZN10layer_norm13ln_bwd_kernelINS_13Kernel_traitsIf6__halfS2_S2_fjLj1536ELj1ELj1ELj4ELj8ENS_18Kernel_traits_baseILj1536EfS2_S2_S2_fjLj128EEEEELb1ELb0ELb0ELb1EEEvNS_9BwdParamsE,"a",@progbits
	.sectionflags	@""
	.align	4
.nv.constant0._ZN10layer_norm13ln_bwd_kernelINS_13Kernel_traitsIf6__halfS2_S2_fjLj1536ELj1ELj1ELj4ELj8ENS_18Kernel_traits_baseILj1536EfS2_S2_S2_fjLj128EEEEELb1ELb0ELb0ELb1EEEvNS_9BwdParamsE:
	.zero		648


//--------------------- .nv.constant0._ZN10layer_norm22ln_bwd_finalize_kernelINS_22Kernel_traits_finalizeILj1536Ef6__halfS2_S2_fjLb0ELj1024ELj4ENS_18Kernel_traits_baseILj1536EfS2_S2_S2_fjLj1024EEEEELb0ELb0EEEvNS_9BwdParamsE --------------------------
	.section	.nv.constant0._ZN10layer_norm22ln_bwd_finalize_kernelINS_22Kernel_traits_finalizeILj1536Ef6__halfS2_S2_fjLb0ELj1024ELj4ENS_18Kernel_traits_baseILj1536EfS2_S2_S2_fjLj1024EEEEELb0ELb0EEEvNS_9BwdParamsE,"a",@progbits
	.sectionflags	@""
	.align	4
.nv.constant0._ZN10layer_norm22ln_bwd_finalize_kernelINS_22Kernel_traits_finalizeILj1536Ef6__halfS2_S2_fjLb0ELj1024ELj4ENS_18Kernel_traits_baseILj1536EfS2_S2_S2_fjLj1024EEEEELb0ELb0EEEvNS_9BwdParamsE:
	.zero		648


//--------------------- .nv.constant0._ZN10layer_norm13ln_bwd_kernelINS_13Kernel_traitsIf6__halfS2_S2_fjLj1536ELj1ELj1ELj4ELj8ENS_18Kernel_traits_baseILj1536EfS2_S2_S2_fjLj128EEEEELb1ELb0ELb1ELb0EEEvNS_9BwdParamsE --------------------------
	.section	.nv.constant0._ZN10layer_norm13ln_bwd_kernelINS_13Kernel_traitsIf6__halfS2_S2_fjLj1536ELj1ELj1ELj4ELj8ENS_18Kernel_traits_baseILj1536EfS2_S2_S2_fjLj128EEEEELb1ELb0ELb1ELb0EEEvNS_9BwdParamsE,"a",@progbits
	.sectionflags	@""
	.align	4
.nv.constant0._ZN10layer_norm13ln_bwd_kernelINS_13Kernel_traitsIf6__halfS2_S2_fjLj1536ELj1ELj1ELj4ELj8ENS_18Kernel_traits_baseILj1536EfS2_S2_S2_fjLj128EEEEELb1ELb0ELb1ELb0EEEvNS_9BwdParamsE:
	.zero		648


//--------------------- .nv.constant0._ZN10layer_norm22ln_bwd_finalize_kernelINS_22Kernel_traits_finalizeILj1536Ef6__halfS2_S2_fjLb0ELj1024ELj4ENS_18Kernel_traits_baseILj1536EfS2_S2_S2_fjLj1024EEEEELb0ELb1EEEvNS_9BwdParamsE --------------------------
	.section	.nv.constant0._ZN10layer_norm22ln_bwd_finalize_kernelINS_22Kernel_traits_finalizeILj1536Ef6__halfS2_S2_fjLb0ELj1024ELj4ENS_18Kernel_traits_baseILj1536EfS2_S2_S2_fjLj1024EEEEELb0ELb1EEEvNS_9BwdParamsE,"a",@progbits
	.sectionflags	@""
	.align	4
.nv.constant0._ZN10layer_norm22ln_bwd_finalize_kernelINS_22Kernel_traits_finalizeILj1536Ef6__halfS2_S2_fjLb0ELj1024ELj4ENS_18Kernel_traits_baseILj1536EfS2_S2_S2_fjLj1024EEEEELb0ELb1EEEvNS_9BwdParamsE:
	.zero		648


//--------------------- .nv.constant0._ZN10layer_norm13ln_bwd_kernelINS_13Kernel_traitsIf6__halfS2_S2_fjLj1536ELj1ELj1ELj4ELj8ENS_18Kernel_traits_baseILj1536EfS2_S2_S2_fjLj128EEEEELb1ELb0ELb1ELb1EEEvNS_9BwdParamsE --------------------------
	.section	.nv.constant0._ZN10layer_norm13ln_bwd_kernelINS_13Kernel_traitsIf6__halfS2_S2_fjLj1536ELj1ELj1ELj4ELj8ENS_18Kernel_traits_baseILj1536EfS2_S2_S2_fjLj128EEEEELb1ELb0ELb1ELb1EEEvNS_9BwdParamsE,"a",@progbits
	.sectionflags	@""
	.align	4
.nv.constant0._ZN10layer_norm13ln_bwd_kernelINS_13Kernel_traitsIf6__halfS2_S2_fjLj1536ELj1ELj1ELj4ELj8ENS_18Kernel_traits_baseILj1536EfS2_S2_S2_fjLj128EEEEELb1ELb0ELb1ELb1EEEvNS_9BwdParamsE:
	.zero		648


//--------------------- .nv.constant0._ZN10layer_norm13ln_bwd_kernelINS_13Kernel_traitsIf6__halfS2_S2_fjLj1536ELj1ELj1ELj4ELj8ENS_18Kernel_traits_baseILj1536EfS2_S2_S2_fjLj128EEEEELb1ELb1ELb0ELb0EEEvNS_9BwdParamsE --------------------------
	.section	.nv.constant0._ZN10layer_norm13ln_bwd_kernelINS_13Kernel_traitsIf6__halfS2_S2_fjLj1536ELj1ELj1ELj4ELj8ENS_18Kernel_traits_baseILj1536EfS2_S2_S2_fjLj128EEEEELb1ELb1ELb0ELb0EEEvNS_9BwdParamsE,"a",@progbits
	.sectionflags	@""
	.align	4
.nv.constant0._ZN10layer_norm13ln_bwd_kernelINS_13Kernel_traitsIf6__halfS2_S2_fjLj1536ELj1ELj1ELj4ELj8ENS_18Kernel_traits_baseILj1536EfS2_S2_S2_fjLj128EEEEELb1ELb1ELb0ELb0EEEvNS_9BwdParamsE:
	.zero		648


//--------------------- .nv.constant0._ZN10layer_norm13ln_bwd_kernelINS_13Kernel_traitsIf6__halfS2_S2_fjLj1536ELj1ELj1ELj4ELj8ENS_18Kernel_traits_baseILj1536EfS2_S2_S2_fjLj128EEEEELb1ELb1ELb0ELb1EEEvNS_9BwdParamsE --------------------------
	.section	.nv.constant0._ZN10layer_norm13ln_bwd_kernelINS_13Kernel_traitsIf6__halfS2_S2_fjLj1536ELj1ELj1ELj4ELj8ENS_18Kernel_traits_baseILj1536EfS2_S2_S2_fjLj128EEEEELb1ELb1ELb0ELb1EEEvNS_9BwdParamsE,"a",@progbits
	.sectionflags	@""
	.align	4
.nv.constant0._ZN10layer_norm13ln_bwd_kernelINS_13Kernel_traitsIf6__halfS2_S2_fjLj1536ELj1ELj1ELj4ELj8ENS_18Kernel_traits_baseILj1536EfS2_S2_S2_fjLj128EEEEELb1ELb1ELb0ELb1EEEvNS_9BwdParamsE:
	.zero		648


//--------------------- .nv.constant0._ZN10layer_norm22ln_bwd_finalize_kernelINS_22Kernel_traits_finalizeILj1536Ef6__halfS2_S2_fjLb1ELj1024ELj4ENS_18Kernel_traits_baseILj1536EfS2_S2_S2_fjLj1024EEEEELb1ELb0EEEvNS_9BwdParamsE --------------------------
	.section	.nv.constant0._ZN10layer_norm22ln_bwd_finalize_kernelINS_22Kernel_traits_finalizeILj1536Ef6__halfS2_S2_fjLb1ELj1024ELj4ENS_18Kernel_traits_baseILj1536EfS2_S2_S2_fjLj1024EEEEELb1ELb0EEEvNS_9BwdParamsE,"a",@progbits
	.sectionflags	@""
	.align	4
.nv.constant0._ZN10layer_norm22ln_bwd_finalize_kernelINS_22Kernel_traits_finalizeILj1536Ef6__halfS2_S2_fjLb1ELj1024ELj4ENS_18Kernel_traits_baseILj1536EfS2_S2_S2_fjLj1024EEEEELb1ELb0EEEvNS_9BwdParamsE:
	.zero		648


//--------------------- .nv.constant0._ZN10layer_norm13ln_bwd_kernelINS_13Kernel_traitsIf6__halfS2_S2_fjLj1536ELj1ELj1ELj4ELj8ENS_18Kernel_traits_baseILj1536EfS2_S2_S2_fjLj128EEEEELb1ELb1ELb1ELb0EEEvNS_9BwdParamsE --------------------------
	.section	.nv.constant0._ZN10layer_norm13ln_bwd_kernelINS_13Kernel_traitsIf6__halfS2_S2_fjLj1536ELj1ELj1ELj4ELj8ENS_18Kernel_traits_baseILj1536EfS2_S2_S2_fjLj128EEEEELb1ELb1ELb1ELb0EEEvNS_9BwdParamsE,"a",@progbits
	.sectionflags	@""
	.align	4
.nv.constant0._ZN10layer_norm13ln_bwd_kernelINS_13Kernel_traitsIf6__halfS2_S2_fjLj1536ELj1ELj1ELj4ELj8ENS_18Kernel_traits_baseILj1536EfS2_S2_S2_fjLj128EEEEELb1ELb1ELb1ELb0EEEvNS_9BwdParamsE:
	.zero		648


//--------------------- .nv.constant0._ZN10layer_norm22ln_bwd_finalize_kernelINS_22Kernel_traits_finalizeILj1536Ef6__halfS2_S2_fjLb1ELj1024ELj4ENS_18Kernel_traits_baseILj1536EfS2_S2_S2_fjLj1024EEEEELb1ELb1EEEvNS_9BwdParamsE --------------------------
	.section	.nv.constant0._ZN10layer_norm22ln_bwd_finalize_kernelINS_22Kernel_traits_finalizeILj1536Ef6__halfS2_S2_fjLb1ELj1024ELj4ENS_18Kernel_traits_baseILj1536EfS2_S2_S2_fjLj1024EEEEELb1ELb1EEEvNS_9BwdParamsE,"a",@progbits
	.sectionflags	@""
	.align	4
.nv.constant0._ZN10layer_norm22ln_bwd_finalize_kernelINS_22Kernel_traits_finalizeILj1536Ef6__halfS2_S2_fjLb1ELj1024ELj4ENS_18Kernel_traits_baseILj1536EfS2_S2_S2_fjLj1024EEEEELb1ELb1EEEvNS_9BwdParamsE:
	.zero		648


//--------------------- .nv.constant0._ZN10layer_norm13ln_bwd_kernelINS_13Kernel_traitsIf6__halfS2_S2_fjLj1536ELj1ELj1ELj4ELj8ENS_18Kernel_traits_baseILj1536EfS2_S2_S2_fjLj128EEEEELb1ELb1ELb1ELb1EEEvNS_9BwdParamsE --------------------------
	.section	.nv.constant0._ZN10layer_norm13ln_bwd_kernelINS_13Kernel_traitsIf6__halfS2_S2_fjLj1536ELj1ELj1ELj4ELj8ENS_18Kernel_traits_baseILj1536EfS2_S2_S2_fjLj128EEEEELb1ELb1ELb1ELb1EEEvNS_9BwdParamsE,"a",@progbits
	.sectionflags	@""
	.align	4
.nv.constant0._ZN10layer_norm13ln_bwd_kernelINS_13Kernel_traitsIf6__halfS2_S2_fjLj1536ELj1ELj1ELj4ELj8ENS_18Kernel_traits_baseILj1536EfS2_S2_S2_fjLj128EEEEELb1ELb1ELb1ELb1EEEvNS_9BwdParamsE:
	.zero		648


//--------------------- .nv.constant0._ZN10layer_norm13ln_bwd_kernelINS_13Kernel_traitsI6__halfS2_fS2_fjLj1536ELj1ELj1ELj4ELj8ENS_18Kernel_traits_baseILj1536ES2_S2_fS2_fjLj128EEEEELb0ELb0ELb0ELb0EEEvNS_9BwdParamsE --------------------------
	.section	.nv.constant0._ZN10layer_norm13ln_bwd_kernelINS_13Kernel_traitsI6__halfS2_fS2_fjLj1536ELj1ELj1ELj4ELj8ENS_18Kernel_traits_baseILj1536ES2_S2_fS2_fjLj128EEEEELb0ELb0ELb0ELb0EEEvNS_9BwdParamsE,"a",@progbits
	.sectionflags	@""
	.align	4
.nv.constant0._ZN10layer_norm13ln_bwd_kernelINS_13Kernel_traitsI6__halfS2_fS2_fjLj1536ELj1ELj1ELj4ELj8ENS_18Kernel_traits_baseILj1536ES2_S2_fS2_fjLj128EEEEELb0ELb0ELb0ELb0EEEvNS_9BwdParamsE:
	.zero		648


//--------------------- .nv.constant0._ZN10layer_norm13ln_bwd_kernelINS_13Kernel_traitsI6__halfS2_fS2_fjLj1536ELj1ELj1ELj4ELj8ENS_18Kernel_traits_baseILj1536ES2_S2_fS2_fjLj128EEEEELb0ELb0ELb0ELb1EEEvNS_9BwdParamsE --------------------------
	.section	.nv.constant0._ZN10layer_norm13ln_bwd_kernelINS_13Kernel_traitsI6__halfS2_fS2_fjLj1536ELj1ELj1ELj4ELj8ENS_18Kernel_traits_baseILj1536ES2_S2_fS2_fjLj128EEEEELb0ELb0ELb0ELb1EEEvNS_9BwdParamsE,"a",@progbits
	.sectionflags	@""
	.align	4
.nv.constant0._ZN10layer_norm13ln_bwd_kernelINS_13Kernel_traitsI6__halfS2_fS2_fjLj1536ELj1ELj1ELj4ELj8ENS_18Kernel_traits_baseILj1536ES2_S2_fS2_fjLj128EEEEELb0ELb0ELb0ELb1EEEvNS_9BwdParamsE:
	.zero		648


//--------------------- .nv.constant0._ZN10layer_norm13ln_bwd_kernelINS_13Kernel_traitsI6__halfS2_fS2_fjLj1536ELj1ELj1ELj4ELj8ENS_18Kernel_traits_baseILj1536ES2_S2_fS2_fjLj128EEEEELb0ELb0ELb1ELb0EEEvNS_9BwdParamsE --------------------------
	.section	.nv.constant0._ZN10layer_norm13ln_bwd_kernelINS_13Kernel_traitsI6__halfS2_fS2_fjLj1536ELj1ELj1ELj4ELj8ENS_18Kernel_traits_baseILj1536ES2_S2_fS2_fjLj128EEEEELb0ELb0ELb1ELb0EEEvNS_9BwdParamsE,"a",@progbits
	.sectionflags	@""
	.align	4
.nv.constant0._ZN10layer_norm13ln_bwd_kernelINS_13Kernel_traitsI6__halfS2_fS2_fjLj1536ELj1ELj1ELj4ELj8ENS_18Kernel_traits_baseILj1536ES2_S2_fS2_fjLj128EEEEELb0ELb0ELb1ELb0EEEvNS_9BwdParamsE:
	.zero		648


//--------------------- .nv.constant0._ZN10layer_norm13ln_bwd_kernelINS_13Kernel_traitsI6__halfS2_fS2_fjLj1536ELj1ELj1ELj4ELj8ENS_18Kernel_traits_baseILj1536ES2_S2_fS2_fjLj128EEEEELb0ELb0ELb1ELb1EEEvNS_9BwdParamsE --------------------------
	.section	.nv.constant0._ZN10layer_norm13ln_bwd_kernelINS_13Kernel_traitsI6__halfS2_fS2_fjLj1536ELj1ELj1ELj4ELj8ENS_18Kernel_traits_baseILj1536ES2_S2_fS2_fjLj128EEEEELb0ELb0ELb1ELb1EEEvNS_9BwdParamsE,"a",@progbits
	.sectionflags	@""
	.align	4
.nv.constant0._ZN10layer_norm13ln_bwd_kernelINS_13Kernel_traitsI6__halfS2_fS2_fjLj1536ELj1ELj1ELj4ELj8ENS_18Kernel_traits_baseILj1536ES2_S2_fS2_fjLj128EEEEELb0ELb0ELb1ELb1EEEvNS_9BwdParamsE:
	.zero		648


//--------------------- .nv.constant0._ZN10layer_norm13ln_bwd_kernelINS_13Kernel_traitsI6__halfS2_fS2_fjLj1536ELj1ELj1ELj4ELj8ENS_18Kernel_traits_baseILj1536ES2_S2_fS2_fjLj128EEEEELb0ELb1ELb0ELb0EEEvNS_9BwdParamsE --------------------------
	.section	.nv.constant0._ZN10layer_norm13ln_bwd_kernelINS_13Kernel_traitsI6__halfS2_fS2_fjLj1536ELj1ELj1ELj4ELj8ENS_18Kernel_traits_baseILj1536ES2_S2_fS2_fjLj128EEEEELb0ELb1ELb0ELb0EEEvNS_9BwdParamsE,"a",@progbits
	.sectionflags	@""
	.align	4
.nv.constant0._ZN10layer_norm13ln_bwd_kernelINS_13Kernel_traitsI6__halfS2_fS2_fjLj1536ELj1ELj1ELj4ELj8ENS_18Kernel_traits_baseILj1536ES2_S2_fS2_fjLj128EEEEELb0ELb1ELb0ELb0EEEvNS_9BwdParamsE:
	.zero		648


//--------------------- .nv.constant0._ZN10layer_norm13ln_bwd_kernelINS_13Kernel_traitsI6__halfS2_fS2_fjLj1536ELj1ELj1ELj4ELj8ENS_18Kernel_traits_baseILj1536ES2_S2_fS2_fjLj128EEEEELb0ELb1ELb0ELb1EEEvNS_9BwdParamsE --------------------------
	.section	.nv.constant0._ZN10layer_norm13ln_bwd_kernelINS_13Kernel_traitsI6__halfS2_fS2_fjLj1536ELj1ELj1ELj4ELj8ENS_18Kernel_traits_baseILj1536ES2_S2_fS2_fjLj128EEEEELb0ELb1ELb0ELb1EEEvNS_9BwdParamsE,"a",@progbits
	.sectionflags	@""
	.align	4
.nv.constant0._ZN10layer_norm13ln_bwd_kernelINS_13Kernel_traitsI6__halfS2_fS2_fjLj1536ELj1ELj1ELj4ELj8ENS_18Kernel_traits_baseILj1536ES2_S2_fS2_fjLj128EEEEELb0ELb1ELb0ELb1EEEvNS_9BwdParamsE:
	.zero		648


//--------------------- .nv.constant0._ZN10layer_norm13ln_bwd_kernelINS_13Kernel_traitsI6__halfS2_fS2_fjLj1536ELj1ELj1ELj4ELj8ENS_18Kernel_traits_baseILj1536ES2_S2_fS2_fjLj128EEEEELb0ELb1ELb1ELb0EEEvNS_9BwdParamsE --------------------------
	.section	.nv.constant0._ZN10layer_norm13ln_bwd_kernelINS_13Kernel_traitsI6__halfS2_fS2_fjLj1536ELj1ELj1ELj4ELj8ENS_18Kernel_traits_baseILj1536ES2_S2_fS2_fjLj128EEEEELb0ELb1ELb1ELb0EEEvNS_9BwdParamsE,"a",@progbits
	.sectionflags	@""
	.align	4
.nv.constant0._ZN10layer_norm13ln_bwd_kernelINS_13Kernel_traitsI6__halfS2_fS2_fjLj1536ELj1ELj1ELj4ELj8ENS_18Kernel_traits_baseILj1536ES2_S2_fS2_fjLj128EEEEELb0ELb1ELb1ELb0EEEvNS_9BwdParamsE:
	.zero		648


//--------------------- .nv.constant0._ZN10layer_norm13ln_bwd_kernelINS_13Kernel_traitsI6__halfS2_fS2_fjLj1536ELj1ELj1ELj4ELj8ENS_18Kernel_traits_baseILj1536ES2_S2_fS2_fjLj128EEEEELb0ELb1ELb1ELb1EEEvNS_9BwdParamsE --------------------------
	.section	.nv.constant0._ZN10layer_norm13ln_bwd_kernelINS_13Kernel_traitsI6__halfS2_fS2_fjLj1536ELj1ELj1ELj4ELj8ENS_18Kernel_traits_baseILj1536ES2_S2_fS2_fjLj128EEEEELb0ELb1ELb1ELb1EEEvNS_9BwdParamsE,"a",@progbits
	.sectionflags	@""
	.align	4
.nv.constant0._ZN10layer_norm13ln_bwd_kernelINS_13Kernel_traitsI6__halfS2_fS2_fjLj1536ELj1ELj1ELj4ELj8ENS_18Kernel_traits_baseILj1536ES2_S2_fS2_fjLj128EEEEELb0ELb1ELb1ELb1EEEvNS_9BwdParamsE:
	.zero		648


//--------------------- .nv.constant0._ZN10layer_norm13ln_bwd_kernelINS_13Kernel_traitsI6__halfS2_fS2_fjLj1536ELj1ELj1ELj4ELj8ENS_18Kernel_traits_baseILj1536ES2_S2_fS2_fjLj128EEEEELb1ELb0ELb0ELb0EEEvNS_9BwdParamsE --------------------------
	.section	.nv.constant0._ZN10layer_norm13ln_bwd_kernelINS_13Kernel_traitsI6__halfS2_fS2_fjLj1536ELj1ELj1ELj4ELj8ENS_18Kernel_traits_baseILj1536ES2_S2_fS2_fjLj128EEEEELb1ELb0ELb0ELb0EEEvNS_9BwdParamsE,"a",@progbits
	.sectionflags	@""
	.align	4
.nv.constant0._ZN10layer_norm13ln_bwd_kernelINS_13Kernel_traitsI6__halfS2_fS2_fjLj1536ELj1ELj1ELj4ELj8ENS_18Kernel_traits_baseILj1536ES2_S2_fS2_fjLj128EEEEELb1ELb0ELb0ELb0EEEvNS_9BwdParamsE:
	.zero		648


//--------------------- .nv.constant0._ZN10layer_norm13ln_bwd_kernelINS_13Kernel_traitsI6__halfS2_fS2_fjLj1536ELj1ELj1ELj4ELj8ENS_18Kernel_traits_baseILj1536ES2_S2_fS2_fjLj128EEEEELb1ELb0ELb0ELb1EEEvNS_9BwdParamsE --------------------------
	.section	.nv.constant0._ZN10layer_norm13ln_bwd_kernelINS_13Kernel_traitsI6__halfS2_fS2_fjLj1536ELj1ELj1ELj4ELj8ENS_18Kernel_traits_baseILj1536ES2_S2_fS2_fjLj128EEEEELb1ELb0ELb0ELb1EEEvNS_9BwdParamsE,"a",@progbits
	.sectionflags	@""
	.align	4
.nv.constant0._ZN10layer_norm13ln_bwd_kernelINS_13Kernel_traitsI6__halfS2_fS2_fjLj1536ELj1ELj1ELj4ELj8ENS_18Kernel_traits_baseILj1536ES2_S2_fS2_fjLj128EEEEELb1ELb0ELb0ELb1EEEvNS_9BwdParamsE:
	.zero		648


//--------------------- .nv.constant0._ZN10layer_norm22ln_bwd_finalize_kernelINS_22Kernel_traits_finalizeILj1536E6__halfS2_fS2_fjLb0ELj1024ELj4ENS_18Kernel_traits_baseILj1536ES2_S2_fS2_fjLj1024EEEEELb0ELb0EEEvNS_9BwdParamsE --------------------------
	.section	.nv.constant0._ZN10layer_norm22ln_bwd_finalize_kernelINS_22Kernel_traits_finalizeILj1536E6__halfS2_fS2_fjLb0ELj1024ELj4ENS_18Kernel_traits_baseILj1536ES2_S2_fS2_fjLj1024EEEEELb0ELb0EEEvNS_9BwdParamsE,"a",@progbits
	.sectionflags	@""
	.align	4
.nv.constant0._ZN10layer_norm22ln_bwd_finalize_kernelINS_22Kernel_traits_finalizeILj1536E6__halfS2_fS2_fjLb0ELj1024ELj4ENS_18Kernel_traits_baseILj1536ES2_S2_fS2_fjLj1024EEEEELb0ELb0EEEvNS_9BwdParamsE:
	.zero		648


//--------------------- .nv.constant0._ZN10layer_norm13ln_bwd_kernelINS_13Kernel_traitsI6__halfS2_fS2_fjLj1536ELj1ELj1ELj4ELj8ENS_18Kernel_traits_baseILj1536ES2_S2_fS2_fjLj128EEEEELb1ELb0ELb1ELb0EEEvNS_9BwdParamsE --------------------------
	.section	.nv.constant0._ZN10layer_norm13ln_bwd_kernelINS_13Kernel_traitsI6__halfS2_fS2_fjLj1536ELj1ELj1ELj4ELj8ENS_18Kernel_traits_baseILj1536ES2_S2_fS2_fjLj128EEEEELb1ELb0ELb1ELb0EEEvNS_9BwdParamsE,"a",@progbits
	.sectionflags	@""
	.align	4
.nv.constant0._ZN10layer_norm13ln_bwd_kernelINS_13Kernel_traitsI6__halfS2_fS2_fjLj1536ELj1ELj1ELj4ELj8ENS_18Kernel_traits_baseILj1536ES2_S2_fS2_fjLj128EEEEELb1ELb0ELb1ELb0EEEvNS_9BwdParamsE:
	.zero		648


//--------------------- .nv.constant0._ZN10layer_norm22ln_bwd_finalize_kernelINS_22Kernel_traits_finalizeILj1536E6__halfS2_fS2_fjLb0ELj1024ELj4ENS_18Kernel_traits_baseILj1536ES2_S2_fS2_fjLj1024EEEEELb0ELb1EEEvNS_9BwdParamsE --------------------------
	.section	.nv.constant0._ZN10layer_norm22ln_bwd_finalize_kernelINS_22Kernel_traits_finalizeILj1536E6__halfS2_fS2_fjLb0ELj1024ELj4ENS_18Kernel_traits_baseILj1536ES2_S2_fS2_fjLj1024EEEEELb0ELb1EEEvNS_9BwdParamsE,"a",@progbits
	.sectionflags	@""
	.align	4
.nv.constant0._ZN10layer_norm22ln_bwd_finalize_kernelINS_22Kernel_traits_finalizeILj1536E6__halfS2_fS2_fjLb0ELj1024ELj4ENS_18Kernel_traits_baseILj1536ES2_S2_fS2_fjLj1024EEEEELb0ELb1EEEvNS_9BwdParamsE:
	.zero		648


//--------------------- .nv.constant0._ZN10layer_norm13ln_bwd_kernelINS_13Kernel_traitsI6__halfS2_fS2_fjLj1536ELj1ELj1ELj4ELj8ENS_18Kernel_traits_baseILj1536ES2_S2_fS2_fjLj128EEEEELb1ELb0ELb1ELb1EEEvNS_9BwdParamsE --------------------------
	.section	.nv.constant0._ZN10layer_norm13ln_bwd_kernelINS_13Kernel_traitsI6__halfS2_fS2_fjLj1536ELj1ELj1ELj4ELj8ENS_18Kernel_traits_baseILj1536ES2_S2_fS2_fjLj128EEEEELb1ELb0ELb1ELb1EEEvNS_9BwdParamsE,"a",@progbits
	.sectionflags	@""
	.align	4
.nv.constant0._ZN10layer_norm13ln_bwd_kernelINS_13Kernel_traitsI6__halfS2_fS2_fjLj1536ELj1ELj1ELj4ELj8ENS_18Kernel_traits_baseILj1536ES2_S2_fS2_fjLj128EEEEELb1ELb0ELb1ELb1EEEvNS_9BwdParamsE:
	.zero		648


//--------------------- .nv.constant0._ZN10layer_norm13ln_bwd_kernelINS_13Kernel_traitsI6__halfS2_fS2_fjLj1536ELj1ELj1ELj4ELj8ENS_18Kernel_traits_baseILj1536ES2_S2_fS2_fjLj128EEEEELb1ELb1ELb0ELb0EEEvNS_9BwdParamsE --------------------------
	.section	.nv.constant0._ZN10layer_norm13ln_bwd_kernelINS_13Kernel_traitsI6__halfS2_fS2_fjLj1536ELj1ELj1ELj4ELj8ENS_18Kernel_traits_baseILj1536ES2_S2_fS2_fjLj128EEEEELb1ELb1ELb0ELb0EEEvNS_9BwdParamsE,"a",@progbits
	.sectionflags	@""
	.align	4
.nv.constant0._ZN10layer_norm13ln_bwd_kernelINS_13Kernel_traitsI6__halfS2_fS2_fjLj1536ELj1ELj1ELj4ELj8ENS_18Kernel_traits_baseILj1536ES2_S2_fS2_fjLj128EEEEELb1ELb1ELb0ELb0EEEvNS_9BwdParamsE:
	.zero		648


//--------------------- .nv.constant0._ZN10layer_norm13ln_bwd_kernelINS_13Kernel_traitsI6__halfS2_fS2_fjLj1536ELj1ELj1ELj4ELj8ENS_18Kernel_traits_baseILj1536ES2_S2_fS2_fjLj128EEEEELb1ELb1ELb0ELb1EEEvNS_9BwdParamsE --------------------------
	.section	.nv.constant0._ZN10layer_norm13ln_bwd_kernelINS_13Kernel_traitsI6__halfS2_fS2_fjLj1536ELj1ELj1ELj4ELj8ENS_18Kernel_traits_baseILj1536ES2_S2_fS2_fjLj128EEEEELb1ELb1ELb0ELb1EEEvNS_9BwdParamsE,"a",@progbits
	.sectionflags	@""
	.align	4
.nv.constant0._ZN10layer_norm13ln_bwd_kernelINS_13Kernel_traitsI6__halfS2_fS2_fjLj1536ELj1ELj1ELj4ELj8ENS_18Kernel_traits_baseILj1536ES2_S2_fS2_fjLj128EEEEELb1ELb1ELb0ELb1EEEvNS_9BwdParamsE:
	.zero		648


//--------------------- .nv.constant0._ZN10layer_norm22ln_bwd_finalize_kernelINS_22Kernel_traits_finalizeILj1536E6__halfS2_fS2_fjLb1ELj1024ELj4ENS_18Kernel_traits_baseILj1536ES2_S2_fS2_fjLj1024EEEEELb1ELb0EEEvNS_9BwdParamsE --------------------------
	.section	.nv.constant0._ZN10layer_norm22ln_bwd_finalize_kernelINS_22Kernel_traits_finalizeILj1536E6__halfS2_fS2_fjLb1ELj1024ELj4ENS_18Kernel_traits_baseILj1536ES2_S2_fS2_fjLj1024EEEEELb1ELb0EEEvNS_9BwdParamsE,"a",@progbits
	.sectionflags	@""
	.align	4
.nv.constant0._ZN10layer_norm22ln_bwd_finalize_kernelINS_22Kernel_traits_finalizeILj1536E6__halfS2_fS2_fjLb1ELj1024ELj4ENS_18Kernel_traits_baseILj1536ES2_S2_fS2_fjLj1024EEEEELb1ELb0EEEvNS_9BwdParamsE:
	.zero		648


//--------------------- .nv.constant0._ZN10layer_norm13ln_bwd_kernelINS_13Kernel_traitsI6__halfS2_fS2_fjLj1536ELj1ELj1ELj4ELj8ENS_18Kernel_traits_baseILj1536ES2_S2_fS2_fjLj128EEEEELb1ELb1ELb1ELb0EEEvNS_9BwdParamsE --------------------------
	.section	.nv.constant0._ZN10layer_norm13ln_bwd_kernelINS_13Kernel_traitsI6__halfS2_fS2_fjLj1536ELj1ELj1ELj4ELj8ENS_18Kernel_traits_baseILj1536ES2_S2_fS2_fjLj128EEEEELb1ELb1ELb1ELb0EEEvNS_9BwdParamsE,"a",@progbits
	.sectionflags	@""
	.align	4
.nv.constant0._ZN10layer_norm13ln_bwd_kernelINS_13Kernel_traitsI6__halfS2_fS2_fjLj1536ELj1ELj1ELj4ELj8ENS_18Kernel_traits_baseILj1536ES2_S2_fS2_fjLj128EEEEELb1ELb1ELb1ELb0EEEvNS_9BwdParamsE:
	.zero		648


//--------------------- .nv.constant0._ZN10layer_norm22ln_bwd_finalize_kernelINS_22Kernel_traits_finalizeILj1536E6__halfS2_fS2_fjLb1ELj1024ELj4ENS_18Kernel_traits_baseILj1536ES2_S2_fS2_fjLj1024EEEEELb1ELb1EEEvNS_9BwdParamsE --------------------------
	.section	.nv.constant0._ZN10layer_norm22ln_bwd_finalize_kernelINS_22Kernel_traits_finalizeILj1536E6__halfS2_fS2_fjLb1ELj1024ELj4ENS_18Kernel_traits_baseILj1536ES2_S2_fS2_fjLj1024EEEEELb1ELb1EEEvNS_9BwdParamsE,"a",@progbits
	.sectionflags	@""
	.align	4
.nv.constant0._ZN10layer_norm22ln_bwd_finalize_kernelINS_22Kernel_traits_finalizeILj1536E6__halfS2_fS2_fjLb1ELj1024ELj4ENS_18Kernel_traits_baseILj1536ES2_S2_fS2_fjLj1024EEEEELb1ELb1EEEvNS_9BwdParamsE:
	.zero		648


//--------------------- .nv.constant0._ZN10layer_norm13ln_bwd_kernelINS_13Kernel_traitsI6__halfS2_fS2_fjLj1536ELj1ELj1ELj4ELj8ENS_18Kernel_traits_baseILj1536ES2_S2_fS2_fjLj128EEEEELb1ELb1ELb1ELb1EEEvNS_9BwdParamsE --------------------------
	.section	.nv.constant0._ZN10layer_norm13ln_bwd_kernelINS_13Kernel_traitsI6__halfS2_fS2_fjLj1536ELj1ELj1ELj4ELj8ENS_18Kernel_traits_baseILj1536ES2_S2_fS2_fjLj128EEEEELb1ELb1ELb1ELb1EEEvNS_9BwdParamsE,"a",@progbits
	.sectionflags	@""
	.align	4
.nv.constant0._ZN10layer_norm13ln_bwd_kernelINS_13Kernel_traitsI6__halfS2_fS2_fjLj1536ELj1ELj1ELj4ELj8ENS_18Kernel_traits_baseILj1536ES2_S2_fS2_fjLj128EEEEELb1ELb1ELb1ELb1EEEvNS_9BwdParamsE:
	.zero		648


//--------------------- .nv.constant0._ZN10layer_norm13ln_bwd_kernelINS_13Kernel_traitsIf6__halffS2_fjLj1536ELj1ELj1ELj4ELj8ENS_18Kernel_traits_baseILj1536EfS2_fS2_fjLj128EEEEELb0ELb0ELb0ELb0EEEvNS_9BwdParamsE --------------------------
	.section	.nv.constant0._ZN10layer_norm13ln_bwd_kernelINS_13Kernel_traitsIf6__halffS2_fjLj1536ELj1ELj1ELj4ELj8ENS_18Kernel_traits_baseILj1536EfS2_fS2_fjLj128EEEEELb0ELb0ELb0ELb0EEEvNS_9BwdParamsE,"a",@progbits
	.sectionflags	@""
	.align	4
.nv.constant0._ZN10layer_norm13ln_bwd_kernelINS_13Kernel_traitsIf6__halffS2_fjLj1536ELj1ELj1ELj4ELj8ENS_18Kernel_traits_baseILj1536EfS2_fS2_fjLj128EEEEELb0ELb0ELb0ELb0EEEvNS_9BwdParamsE:
	.zero		648


//--------------------- .nv.constant0._ZN10layer_norm13ln_bwd_kernelINS_13Kernel_traitsIf6__halffS2_fjLj1536ELj1ELj1ELj4ELj8ENS_18Kernel_traits_baseILj1536EfS2_fS2_fjLj128EEEEELb0ELb0ELb0ELb1EEEvNS_9BwdParamsE --------------------------
	.section	.nv.constant0._ZN10layer_norm13ln_bwd_kernelINS_13Kernel_traitsIf6__halffS2_fjLj1536ELj1ELj1ELj4ELj8ENS_18Kernel_traits_baseILj1536EfS2_fS2_fjLj128EEEEELb0ELb0ELb0ELb1EEEvNS_9BwdParamsE,"a",@progbits
	.sectionflags	@""
	.align	4
.nv.constant0._ZN10layer_norm13ln_bwd_kernelINS_13Kernel_traitsIf6__halffS2_fjLj1536ELj1ELj1ELj4ELj8ENS_18Kernel_traits_baseILj1536EfS2_fS2_fjLj128EEEEELb0ELb0ELb0ELb1EEEvNS_9BwdParamsE:
	.zero		648


//--------------------- .nv.constant0._ZN10layer_norm13ln_bwd_kernelINS_13Kernel_traitsIf6__halffS2_fjLj1536ELj1ELj1ELj4ELj8ENS_18Kernel_traits_baseILj1536EfS2_fS2_fjLj128EEEEELb0ELb0ELb1ELb0EEEvNS_9BwdParamsE --------------------------
	.section	.nv.constant0._ZN10layer_norm13ln_bwd_kernelINS_13Kernel_traitsIf6__halffS2_fjLj1536ELj1ELj1ELj4ELj8ENS_18Kernel_traits_baseILj1536EfS2_fS2_fjLj128EEEEELb0ELb0ELb1ELb0EEEvNS_9BwdParamsE,"a",@progbits
	.sectionflags	@""
	.align	4
.nv.constant0._ZN10layer_norm13ln_bwd_kernelINS_13Kernel_traitsIf6__halffS2_fjLj1536ELj1ELj1ELj4ELj8ENS_18Kernel_traits_baseILj1536EfS2_fS2_fjLj128EEEEELb0ELb0ELb1ELb0EEEvNS_9BwdParamsE:
	.zero		648


//--------------------- .nv.constant0._ZN10layer_norm13ln_bwd_kernelINS_13Kernel_traitsIf6__halffS2_fjLj1536ELj1ELj1ELj4ELj8ENS_18Kernel_traits_baseILj1536EfS2_fS2_fjLj128EEEEELb0ELb0ELb1ELb1EEEvNS_9BwdParamsE --------------------------
	.section	.nv.constant0._ZN10layer_norm13ln_bwd_kernelINS_13Kernel_traitsIf6__halffS2_fjLj1536ELj1ELj1ELj4ELj8ENS_18Kernel_traits_baseILj1536EfS2_fS2_fjLj128EEEEELb0ELb0ELb1ELb1EEEvNS_9BwdParamsE,"a",@progbits
	.sectionflags	@""
	.align	4
.nv.constant0._ZN10layer_norm13ln_bwd_kernelINS_13Kernel_traitsIf6__halffS2_fjLj1536ELj1ELj1ELj4ELj8ENS_18Kernel_traits_baseILj1536EfS2_fS2_fjLj128EEEEELb0ELb0ELb1ELb1EEEvNS_9BwdParamsE:
	.zero		648


//--------------------- .nv.constant0._ZN10layer_norm13ln_bwd_kernelINS_13Kernel_traitsIf6__halffS2_fjLj1536ELj1ELj1ELj4ELj8ENS_18Kernel_traits_baseILj1536EfS2_fS2_fjLj128EEEEELb0ELb1ELb0ELb0EEEvNS_9BwdParamsE --------------------------
	.section	.nv.constant0._ZN10layer_norm13ln_bwd_kernelINS_13Kernel_traitsIf6__halffS2_fjLj1536ELj1ELj1ELj4ELj8ENS_18Kernel_traits_baseILj1536EfS2_fS2_fjLj128EEEEELb0ELb1ELb0ELb0EEEvNS_9BwdParamsE,"a",@progbits
	.sectionflags	@""
	.align	4
.nv.constant0._ZN10layer_norm13ln_bwd_kernelINS_13Kernel_traitsIf6__halffS2_fjLj1536ELj1ELj1ELj4ELj8ENS_18Kernel_traits_baseILj1536EfS2_fS2_fjLj128EEEEELb0ELb1ELb0ELb0EEEvNS_9BwdParamsE:
	.zero		648


//--------------------- .nv.constant0._ZN10layer_norm13ln_bwd_kernelINS_13Kernel_traitsIf6__halffS2_fjLj1536ELj1ELj1ELj4ELj8ENS_18Kernel_traits_baseILj1536EfS2_fS2_fjLj128EEEEELb0ELb1ELb0ELb1EEEvNS_9BwdParamsE --------------------------
	.section	.nv.constant0._ZN10layer_norm13ln_bwd_kernelINS_13Kernel_traitsIf6__halffS2_fjLj1536ELj1ELj1ELj4ELj8ENS_18Kernel_traits_baseILj1536EfS2_fS2_fjLj128EEEEELb0ELb1ELb0ELb1EEEvNS_9BwdParamsE,"a",@progbits
	.sectionflags	@""
	.align	4
.nv.constant0._ZN10layer_norm13ln_bwd_kernelINS_13Kernel_traitsIf6__halffS2_fjLj1536ELj1ELj1ELj4ELj8ENS_18Kernel_traits_baseILj1536EfS2_fS2_fjLj128EEEEELb0ELb1ELb0ELb1EEEvNS_9BwdParamsE:
	.zero		648


//--------------------- .nv.constant0._ZN10layer_norm13ln_bwd_kernelINS_13Kernel_traitsIf6__halffS2_fjLj1536ELj1ELj1ELj4ELj8ENS_18Kernel_traits_baseILj1536EfS2_fS2_fjLj128EEEEELb0ELb1ELb1ELb0EEEvNS_9BwdParamsE --------------------------
	.section	.nv.constant0._ZN10layer_norm13ln_bwd_kernelINS_13Kernel_traitsIf6__halffS2_fjLj1536ELj1ELj1ELj4ELj8ENS_18Kernel_traits_baseILj1536EfS2_fS2_fjLj128EEEEELb0ELb1ELb1ELb0EEEvNS_9BwdParamsE,"a",@progbits
	.sectionflags	@""
	.align	4
.nv.constant0._ZN10layer_norm13ln_bwd_kernelINS_13Kernel_traitsIf6__halffS2_fjLj1536ELj1ELj1ELj4ELj8ENS_18Kernel_traits_baseILj1536EfS2_fS2_fjLj128EEEEELb0ELb1ELb1ELb0EEEvNS_9BwdParamsE:
	.zero		648


//--------------------- .nv.constant0._ZN10layer_norm13ln_bwd_kernelINS_13Kernel_traitsIf6__halffS2_fjLj1536ELj1ELj1ELj4ELj8ENS_18Kernel_traits_baseILj1536EfS2_fS2_fjLj128EEEEELb0ELb1ELb1ELb1EEEvNS_9BwdParamsE --------------------------
	.section	.nv.constant0._ZN10layer_norm13ln_bwd_kernelINS_13Kernel_traitsIf6__halffS2_fjLj1536ELj1ELj1ELj4ELj8ENS_18Kernel_traits_baseILj1536EfS2_fS2_fjLj128EEEEELb0ELb1ELb1ELb1EEEvNS_9BwdParamsE,"a",@progbits
	.sectionflags	@""
	.align	4
.nv.constant0._ZN10layer_norm13ln_bwd_kernelINS_13Kernel_traitsIf6__halffS2_fjLj1536ELj1ELj1ELj4ELj8ENS_18Kernel_traits_baseILj1536EfS2_fS2_fjLj128EEEEELb0ELb1ELb1ELb1EEEvNS_9BwdParamsE:
	.zero		648


//--------------------- .nv.constant0._ZN10layer_norm13ln_bwd_kernelINS_13Kernel_traitsIf6__halffS2_fjLj1536ELj1ELj1ELj4ELj8ENS_18Kernel_traits_baseILj1536EfS2_fS2_fjLj128EEEEELb1ELb0ELb0ELb0EEEvNS_9BwdParamsE --------------------------
	.section	.nv.constant0._ZN10layer_norm13ln_bwd_kernelINS_13Kernel_traitsIf6__halffS2_fjLj1536ELj1ELj1ELj4ELj8ENS_18Kernel_traits_baseILj1536EfS2_fS2_fjLj128EEEEELb1ELb0ELb0ELb0EEEvNS_9BwdParamsE,"a",@progbits
	.sectionflags	@""
	.align	4
.nv.constant0._ZN10layer_norm13ln_bwd_kernelINS_13Kernel_traitsIf6__halffS2_fjLj1536ELj1ELj1ELj4ELj8ENS_18Kernel_traits_baseILj1536EfS2_fS2_fjLj128EEEEELb1ELb0ELb0ELb0EEEvNS_9BwdParamsE:
	.zero		648


//--------------------- .nv.constant0._ZN10layer_norm13ln_bwd_kernelINS_13Kernel_traitsIf6__halffS2_fjLj1536ELj1ELj1ELj4ELj8ENS_18Kernel_traits_baseILj1536EfS2_fS2_fjLj128EEEEELb1ELb0ELb0ELb1EEEvNS_9BwdParamsE --------------------------
	.section	.nv.constant0._ZN10layer_norm13ln_bwd_kernelINS_13Kernel_traitsIf6__halffS2_fjLj1536ELj1ELj1ELj4ELj8ENS_18Kernel_traits_baseILj1536EfS2_fS2_fjLj128EEEEELb1ELb0ELb0ELb1EEEvNS_9BwdParamsE,"a",@progbits
	.sectionflags	@""
	.align	4
.nv.constant0._ZN10layer_norm13ln_bwd_kernelINS_13Kernel_traitsIf6__halffS2_fjLj1536ELj1ELj1ELj4ELj8ENS_18Kernel_traits_baseILj1536EfS2_fS2_fjLj128EEEEELb1ELb0ELb0ELb1EEEvNS_9BwdParamsE:
	.zero		648


//--------------------- .nv.constant0._ZN10layer_norm22ln_bwd_finalize_kernelINS_22Kernel_traits_finalizeILj1536Ef6__halffS2_fjLb0ELj1024ELj4ENS_18Kernel_traits_baseILj1536EfS2_fS2_fjLj1024EEEEELb0ELb0EEEvNS_9BwdParamsE --------------------------
	.section	.nv.constant0._ZN10layer_norm22ln_bwd_finalize_kernelINS_22Kernel_traits_finalizeILj1536Ef6__halffS2_fjLb0ELj1024ELj4ENS_18Kernel_traits_baseILj1536EfS2_fS2_fjLj1024EEEEELb0ELb0EEEvNS_9BwdParamsE,"a",@progbits
	.sectionflags	@""
	.align	4
.nv.constant0._ZN10layer_norm22ln_bwd_finalize_kernelINS_22Kernel_traits_finalizeILj1536Ef6__halffS2_fjLb0ELj1024ELj4ENS_18Kernel_traits_baseILj1536EfS2_fS2_fjLj1024EEEEELb0ELb0EEEvNS_9BwdParamsE:
	.zero		648


//--------------------- .nv.constant0._ZN10layer_norm13ln_bwd_kernelINS_13Kernel_traitsIf6__halffS2_fjLj1536ELj1ELj1ELj4ELj8ENS_18Kernel_traits_baseILj1536EfS2_fS2_fjLj128EEEEELb1ELb0ELb1ELb0EEEvNS_9BwdParamsE --------------------------
	.section	.nv.constant0._ZN10layer_norm13ln_bwd_kernelINS_13Kernel_traitsIf6__halffS2_fjLj1536ELj1ELj1ELj4ELj8ENS_18Kernel_traits_baseILj1536EfS2_fS2_fjLj128EEEEELb1ELb0ELb1ELb0EEEvNS_9BwdParamsE,"a",@progbits
	.sectionflags	@""
	.align	4
.nv.constant0._ZN10layer_norm13ln_bwd_kernelINS_13Kernel_traitsIf6__halffS2_fjLj1536ELj1ELj1ELj4ELj8ENS_18Kernel_traits_baseILj1536EfS2_fS2_fjLj128EEEEELb1ELb0ELb1ELb0EEEvNS_9BwdParamsE:
	.zero		648


//--------------------- .nv.constant0._ZN10layer_norm22ln_bwd_finalize_kernelINS_22Kernel_traits_finalizeILj1536Ef6__halffS2_fjLb0ELj1024ELj4ENS_18Kernel_traits_baseILj1536EfS2_fS2_fjLj1024EEEEELb0ELb1EEEvNS_9BwdParamsE --------------------------
	.section	.nv.constant0._ZN10layer_norm22ln_bwd_finalize_kernelINS_22Kernel_traits_finalizeILj1536Ef6__halffS2_fjLb0ELj1024ELj4ENS_18Kernel_traits_baseILj1536EfS2_fS2_fjLj1024EEEEELb0ELb1EEEvNS_9BwdParamsE,"a",@progbits
	.sectionflags	@""
	.align	4
.nv.constant0._ZN10layer_norm22ln_bwd_finalize_kernelINS_22Kernel_traits_finalizeILj1536Ef6__halffS2_fjLb0ELj1024ELj4ENS_18Kernel_traits_baseILj1536EfS2_fS2_fjLj1024EEEEELb0ELb1EEEvNS_9BwdParamsE:
	.zero		648


//--------------------- .nv.constant0._ZN10layer_norm13ln_bwd_kernelINS_13Kernel_traitsIf6__halffS2_fjLj1536ELj1ELj1ELj4ELj8ENS_18Kernel_traits_baseILj1536EfS2_fS2_fjLj128EEEEELb1ELb0ELb1ELb1EEEvNS_9BwdParamsE --------------------------
	.section	.nv.constant0._ZN10layer_norm13ln_bwd_kernelINS_13Kernel_traitsIf6__halffS2_fjLj1536ELj1ELj1ELj4ELj8ENS_18Kernel_traits_baseILj1536EfS2_fS2_fjLj128EEEEELb1ELb0ELb1ELb1EEEvNS_9BwdParamsE,"a",@progbits
	.sectionflags	@""
	.align	4
.nv.constant0._ZN10layer_norm13ln_bwd_kernelINS_13Kernel_traitsIf6__halffS2_fjLj1536ELj1ELj1ELj4ELj8ENS_18Kernel_traits_baseILj1536EfS2_fS2_fjLj128EEEEELb1ELb0ELb1ELb1EEEvNS_9BwdParamsE:
	.zero		648


//--------------------- .nv.constant0._ZN10layer_norm13ln_bwd_kernelINS_13Kernel_traitsIf6__halffS2_fjLj1536ELj1ELj1ELj4ELj8ENS_18Kernel_traits_baseILj1536EfS2_fS2_fjLj128EEEEELb1ELb1ELb0ELb0EEEvNS_9BwdParamsE --------------------------
	.section	.nv.constant0._ZN10layer_norm13ln_bwd_kernelINS_13Kernel_traitsIf6__halffS2_fjLj1536ELj1ELj1ELj4ELj8ENS_18Kernel_traits_baseILj1536EfS2_fS2_fjLj128EEEEELb1ELb1ELb0ELb0EEEvNS_9BwdParamsE,"a",@progbits
	.sectionflags	@""
	.align	4
.nv.constant0._ZN10layer_norm13ln_bwd_kernelINS_13Kernel_traitsIf6__halffS2_fjLj1536ELj1ELj1ELj4ELj8ENS_18Kernel_traits_baseILj1536EfS2_fS2_fjLj128EEEEELb1ELb1ELb0ELb0EEEvNS_9BwdParamsE:
	.zero		648


//--------------------- .nv.constant0._ZN10layer_norm13ln_bwd_kernelINS_13Kernel_traitsIf6__halffS2_fjLj1536ELj1ELj1ELj4ELj8ENS_18Kernel_traits_baseILj1536EfS2_fS2_fjLj128EEEEELb1ELb1ELb0ELb1EEEvNS_9BwdParamsE --------------------------
	.section	.nv.constant0._ZN10layer_norm13ln_bwd_kernelINS_13Kernel_traitsIf6__halffS2_fjLj1536ELj1ELj1ELj4ELj8ENS_18Kernel_traits_baseILj1536EfS2_fS2_fjLj128EEEEELb1ELb1ELb0ELb1EEEvNS_9BwdParamsE,"a",@progbits
	.sectionflags	@""
	.align	4
.nv.constant0._ZN10layer_norm13ln_bwd_kernelINS_13Kernel_traitsIf6__halffS2_fjLj1536ELj1ELj1ELj4ELj8ENS_18Kernel_traits_baseILj1536EfS2_fS2_fjLj128EEEEELb1ELb1ELb0ELb1EEEvNS_9BwdParamsE:
	.zero		648


//--------------------- .nv.constant0._ZN10layer_norm22ln_bwd_finalize_kernelINS_22Kernel_traits_finalizeILj1536Ef6__halffS2_fjLb1ELj1024ELj4ENS_18Kernel_traits_baseILj1536EfS2_fS2_fjLj1024EEEEELb1ELb0EEEvNS_9BwdParamsE --------------------------
	.section	.nv.constant0._ZN10layer_norm22ln_bwd_finalize_kernelINS_22Kernel_traits_finalizeILj1536Ef6__halffS2_fjLb1ELj1024ELj4ENS_18Kernel_traits_baseILj1536EfS2_fS2_fjLj1024EEEEELb1ELb0EEEvNS_9BwdParamsE,"a",@progbits
	.sectionflags	@""
	.align	4
.nv.constant0._ZN10layer_norm22ln_bwd_finalize_kernelINS_22Kernel_traits_finalizeILj1536Ef6__halffS2_fjLb1ELj1024ELj4ENS_18Kernel_traits_baseILj1536EfS2_fS2_fjLj1024EEEEELb1ELb0EEEvNS_9BwdParamsE:
	.zero		648


//--------------------- .nv.constant0._ZN10layer_norm13ln_bwd_kernelINS_13Kernel_traitsIf6__halffS2_fjLj1536ELj1ELj1ELj4ELj8ENS_18Kernel_traits_baseILj1536EfS2_fS2_fjLj128EEEEELb1ELb1ELb1ELb0EEEvNS_9BwdParamsE --------------------------
	.section	.nv.constant0._ZN10layer_norm13ln_bwd_kernelINS_13Kernel_traitsIf6__halffS2_fjLj1536ELj1ELj1ELj4ELj8ENS_18Kernel_traits_baseILj1536EfS2_fS2_fjLj128EEEEELb1ELb1ELb1ELb0EEEvNS_9BwdParamsE,"a",@progbits
	.sectionflags	@""
	.align	4
.nv.constant0._ZN10layer_norm13ln_bwd_kernelINS_13Kernel_traitsIf6__halffS2_fjLj1536ELj1ELj1ELj4ELj8ENS_18Kernel_traits_baseILj1536EfS2_fS2_fjLj128EEEEELb1ELb1ELb1ELb0EEEvNS_9BwdParamsE:
	.zero		648


//--------------------- .nv.constant0._ZN10layer_norm22ln_bwd_finalize_kernelINS_22Kernel_traits_finalizeILj1536Ef6__halffS2_fjLb1ELj1024ELj4ENS_18Kernel_traits_baseILj1536EfS2_fS2_fjLj1024EEEEELb1ELb1EEEvNS_9BwdParamsE --------------------------
	.section	.nv.constant0._ZN10layer_norm22ln_bwd_finalize_kernelINS_22Kernel_traits_finalizeILj1536Ef6__halffS2_fjLb1ELj1024ELj4ENS_18Kernel_traits_baseILj1536EfS2_fS2_fjLj1024EEEEELb1ELb1EEEvNS_9BwdParamsE,"a",@progbits
	.sectionflags	@""
	.align	4
.nv.constant0._ZN10layer_norm22ln_bwd_finalize_kernelINS_22Kernel_traits_finalizeILj1536Ef6__halffS2_fjLb1ELj1024ELj4ENS_18Kernel_traits_baseILj1536EfS2_fS2_fjLj1024EEEEELb1ELb1EEEvNS_9BwdParamsE:
	.zero		648


//--------------------- .nv.constant0._ZN10layer_norm13ln_bwd_kernelINS_13Kernel_traitsIf6__halffS2_fjLj1536ELj1ELj1ELj4ELj8ENS_18Kernel_traits_baseILj1536EfS2_fS2_fjLj128EEEEELb1ELb1ELb1ELb1EEEvNS_9BwdParamsE --------------------------
	.section	.nv.constant0._ZN10layer_norm13ln_bwd_kernelINS_13Kernel_traitsIf6__halffS2_fjLj1536ELj1ELj1ELj4ELj8ENS_18Kernel_traits_baseILj1536EfS2_fS2_fjLj128EEEEELb1ELb1ELb1ELb1EEEvNS_9BwdParamsE,"a",@progbits
	.sectionflags	@""
	.align	4
.nv.constant0._ZN10layer_norm13ln_bwd_kernelINS_13Kernel_traitsIf6__halffS2_fjLj1536ELj1ELj1ELj4ELj8ENS_18Kernel_traits_baseILj1536EfS2_fS2_fjLj128EEEEELb1ELb1ELb1ELb1EEEvNS_9BwdParamsE:
	.zero		648


//--------------------- .nv.constant0._ZN10layer_norm13ln_bwd_kernelINS_13Kernel_traitsI6__halfffffjLj1536ELj1ELj1ELj4ELj16ENS_18Kernel_traits_baseILj1536ES2_ffffjLj128EEEEELb0ELb0ELb0ELb0EEEvNS_9BwdParamsE --------------------------
	.section	.nv.constant0._ZN10layer_norm13ln_bwd_kernelINS_13Kernel_traitsI6__halfffffjLj1536ELj1ELj1ELj4ELj16ENS_18Kernel_traits_baseILj1536ES2_ffffjLj128EEEEELb0ELb0ELb0ELb0EEEvNS_9BwdParamsE,"a",@progbits
	.sectionflags	@""
	.align	4
.nv.constant0._ZN10layer_norm13ln_bwd_kernelINS_13Kernel_traitsI6__halfffffjLj1536ELj1ELj1ELj4ELj16ENS_18Kernel_traits_baseILj1536ES2_ffffjLj128EEEEELb0ELb0ELb0ELb0EEEvNS_9BwdParamsE:
	.zero		648


//--------------------- .nv.constant0._ZN10layer_norm13ln_bwd_kernelINS_13Kernel_traitsI6__halfffffjLj1536ELj1ELj1ELj4ELj16ENS_18Kernel_traits_baseILj1536ES2_ffffjLj128EEEEELb0ELb0ELb0ELb1EEEvNS_9BwdParamsE --------------------------
	.section	.nv.constant0._ZN10layer_norm13ln_bwd_kernelINS_13Kernel_traitsI6__halfffffjLj1536ELj1ELj1ELj4ELj16ENS_18Kernel_traits_baseILj1536ES2_ffffjLj128EEEEELb0ELb0ELb0ELb1EEEvNS_9BwdParamsE,"a",@progbits
	.sectionflags	@""
	.align	4
.nv.constant0._ZN10layer_norm13ln_bwd_kernelINS_13Kernel_traitsI6__halfffffjLj1536ELj1ELj1ELj4ELj16ENS_18Kernel_traits_baseILj1536ES2_ffffjLj128EEEEELb0ELb0ELb0ELb1EEEvNS_9BwdParamsE:
	.zero		648


//--------------------- .nv.constant0._ZN10layer_norm13ln_bwd_kernelINS_13Kernel_traitsI6__halfffffjLj1536ELj1ELj1ELj4ELj16ENS_18Kernel_traits_baseILj1536ES2_ffffjLj128EEEEELb0ELb0ELb1ELb0EEEvNS_9BwdParamsE --------------------------
	.section	.nv.constant0._ZN10layer_norm13ln_bwd_kernelINS_13Kernel_traitsI6__halfffffjLj1536ELj1ELj1ELj4ELj16ENS_18Kernel_traits_baseILj1536ES2_ffffjLj128EEEEELb0ELb0ELb1ELb0EEEvNS_9BwdParamsE,"a",@progbits
	.sectionflags	@""
	.align	4
.nv.constant0._ZN10layer_norm13ln_bwd_kernelINS_13Kernel_traitsI6__halfffffjLj1536ELj1ELj1ELj4ELj16ENS_18Kernel_traits_baseILj1536ES2_ffffjLj128EEEEELb0ELb0ELb1ELb0EEEvNS_9BwdParamsE:
	.zero		648


//--------------------- .nv.constant0._ZN10layer_norm13ln_bwd_kernelINS_13Kernel_traitsI6__halfffffjLj1536ELj1ELj1ELj4ELj16ENS_18Kernel_traits_baseILj1536ES2_ffffjLj128EEEEELb0ELb0ELb1ELb1EEEvNS_9BwdParamsE --------------------------
	.section	.nv.constant0._ZN10layer_norm13ln_bwd_kernelINS_13Kernel_traitsI6__halfffffjLj1536ELj1ELj1ELj4ELj16ENS_18Kernel_traits_baseILj1536ES2_ffffjLj128EEEEELb0ELb0ELb1ELb1EEEvNS_9BwdParamsE,"a",@progbits
	.sectionflags	@""
	.align	4
.nv.constant0._ZN10layer_norm13ln_bwd_kernelINS_13Kernel_traitsI6__halfffffjLj1536ELj1ELj1ELj4ELj16ENS_18Kernel_traits_baseILj1536ES2_ffffjLj128EEEEELb0ELb0ELb1ELb1EEEvNS_9BwdParamsE:
	.zero		648


//--------------------- .nv.constant0._ZN10layer_norm13ln_bwd_kernelINS_13Kernel_traitsI6__halfffffjLj1536ELj1ELj1ELj4ELj16ENS_18Kernel_traits_baseILj1536ES2_ffffjLj128EEEEELb0ELb1ELb0ELb0EEEvNS_9BwdParamsE --------------------------
	.section	.nv.constant0._ZN10layer_norm13ln_bwd_kernelINS_13Kernel_traitsI6__halfffffjLj1536ELj1ELj1ELj4ELj16ENS_18Kernel_traits_baseILj1536ES2_ffffjLj128EEEEELb0ELb1ELb0ELb0EEEvNS_9BwdParamsE,"a",@progbits
	.sectionflags	@""
	.align	4
.nv.constant0._ZN10layer_norm13ln_bwd_kernelINS_13Kernel_traitsI6__halfffffjLj1536ELj1ELj1ELj4ELj16ENS_18Kernel_traits_baseILj1536ES2_ffffjLj128EEEEELb0ELb1ELb0ELb0EEEvNS_9BwdParamsE:
	.zero		648


//--------------------- .nv.constant0._ZN10layer_norm13ln_bwd_kernelINS_13Kernel_traitsI6__halfffffjLj1536ELj1ELj1ELj4ELj16ENS_18Kernel_traits_baseILj1536ES2_ffffjLj128EEEEELb0ELb1ELb0ELb1EEEvNS_9BwdParamsE --------------------------
	.section	.nv.constant0._ZN10layer_norm13ln_bwd_kernelINS_13Kernel_traitsI6__halfffffjLj1536ELj1ELj1ELj4ELj16ENS_18Kernel_traits_baseILj1536ES2_ffffjLj128EEEEELb0ELb1ELb0ELb1EEEvNS_9BwdParamsE,"a",@progbits
	.sectionflags	@""
	.align	4
.nv.constant0._ZN10layer_norm13ln_bwd_kernelINS_13Kernel_traitsI6__halfffffjLj1536ELj1ELj1ELj4ELj16ENS_18Kernel_traits_baseILj1536ES2_ffffjLj128EEEEELb0ELb1ELb0ELb1EEEvNS_9BwdParamsE:
	.zero		648


//--------------------- .nv.constant0._ZN10layer_norm13ln_bwd_kernelINS_13Kernel_traitsI6__halfffffjLj1536ELj1ELj1ELj4ELj16ENS_18Kernel_traits_baseILj1536ES2_ffffjLj128EEEEELb0ELb1ELb1ELb0EEEvNS_9BwdParamsE --------------------------
	.section	.nv.constant0._ZN10layer_norm13ln_bwd_kernelINS_13Kernel_traitsI6__halfffffjLj1536ELj1ELj1ELj4ELj16ENS_18Kernel_traits_baseILj1536ES2_ffffjLj128EEEEELb0ELb1ELb1ELb0EEEvNS_9BwdParamsE,"a",@progbits
	.sectionflags	@""
	.align	4
.nv.constant0._ZN10layer_norm13ln_bwd_kernelINS_13Kernel_traitsI6__halfffffjLj1536ELj1ELj1ELj4ELj16ENS_18Kernel_traits_baseILj1536ES2_ffffjLj128EEEEELb0ELb1ELb1ELb0EEEvNS_9BwdParamsE:
	.zero		648


//--------------------- .nv.constant0._ZN10layer_norm13ln_bwd_kernelINS_13Kernel_traitsI6__halfffffjLj1536ELj1ELj1ELj4ELj16ENS_18Kernel_traits_baseILj1536ES2_ffffjLj128EEEEELb0ELb1ELb1ELb1EEEvNS_9BwdParamsE --------------------------
	.section	.nv.constant0._ZN10layer_norm13ln_bwd_kernelINS_13Kernel_traitsI6__halfffffjLj1536ELj1ELj1ELj4ELj16ENS_18Kernel_traits_baseILj1536ES2_ffffjLj128EEEEELb0ELb1ELb1ELb1EEEvNS_9BwdParamsE,"a",@progbits
	.sectionflags	@""
	.align	4
.nv.constant0._ZN10layer_norm13ln_bwd_kernelINS_13Kernel_traitsI6__halfffffjLj1536ELj1ELj1ELj4ELj16ENS_18Kernel_traits_baseILj1536ES2_ffffjLj128EEEEELb0ELb1ELb1ELb1EEEvNS_9BwdParamsE:
	.zero		648


//--------------------- .nv.constant0._ZN10layer_norm13ln_bwd_kernelINS_13Kernel_traitsI6__halfffffjLj1536ELj1ELj1ELj4ELj16ENS_18Kernel_traits_baseILj1536ES2_ffffjLj128EEEEELb1ELb0ELb0ELb0EEEvNS_9BwdParamsE --------------------------
	.section	.nv.constant0._ZN10layer_norm13ln_bwd_kernelINS_13Kernel_traitsI6__halfffffjLj1536ELj1ELj1ELj4ELj16ENS_18Kernel_traits_baseILj1536ES2_ffffjLj128EEEEELb1ELb0ELb0ELb0EEEvNS_9BwdParamsE,"a",@progbits
	.sectionflags	@""
	.align	4
.nv.constant0._ZN10layer_norm13ln_bwd_kernelINS_13Kernel_traitsI6__halfffffjLj1536ELj1ELj1ELj4ELj16ENS_18Kernel_traits_baseILj1536ES2_ffffjLj128EEEEELb1ELb0ELb0ELb0EEEvNS_9BwdParamsE:
	.zero		648


//--------------------- .nv.constant0._ZN10layer_norm13ln_bwd_kernelINS_13Kernel_traitsI6__halfffffjLj1536ELj1ELj1ELj4ELj16ENS_18Kernel_traits_baseILj1536ES2_ffffjLj128EEEEELb1ELb0ELb0ELb1EEEvNS_9BwdParamsE --------------------------
	.section	.nv.constant0._ZN10layer_norm13ln_bwd_kernelINS_13Kernel_traitsI6__halfffffjLj1536ELj1ELj1ELj4ELj16ENS_18Kernel_traits_baseILj1536ES2_ffffjLj128EEEEELb1ELb0ELb0ELb1EEEvNS_9BwdParamsE,"a",@progbits
	.sectionflags	@""
	.align	4
.nv.constant0._ZN10layer_norm13ln_bwd_kernelINS_13Kernel_traitsI6__halfffffjLj1536ELj1ELj1ELj4ELj16ENS_18Kernel_traits_baseILj1536ES2_ffffjLj128EEEEELb1ELb0ELb0ELb1EEEvNS_9BwdParamsE:
	.zero		648


//--------------------- .nv.constant0._ZN10layer_norm22ln_bwd_finalize_kernelINS_22Kernel_traits_finalizeILj1536E6__halfffffjLb0ELj1024ELj4ENS_18Kernel_traits_baseILj1536ES2_ffffjLj1024EEEEELb0ELb0EEEvNS_9BwdParamsE --------------------------
	.section	.nv.constant0._ZN10layer_norm22ln_bwd_finalize_kernelINS_22Kernel_traits_finalizeILj1536E6__halfffffjLb0ELj1024ELj4ENS_18Kernel_traits_baseILj1536ES2_ffffjLj1024EEEEELb0ELb0EEEvNS_9BwdParamsE,"a",@progbits
	.sectionflags	@""
	.align	4
.nv.constant0._ZN10layer_norm22ln_bwd_finalize_kernelINS_22Kernel_traits_finalizeILj1536E6__halfffffjLb0ELj1024ELj4ENS_18Kernel_traits_baseILj1536ES2_ffffjLj1024EEEEELb0ELb0EEEvNS_9BwdParamsE:
	.zero		648


//--------------------- .nv.constant0._ZN10layer_norm13ln_bwd_kernelINS_13Kernel_traitsI6__halfffffjLj1536ELj1ELj1ELj4ELj16ENS_18Kernel_traits_baseILj1536ES2_ffffjLj128EEEEELb1ELb0ELb1ELb0EEEvNS_9BwdParamsE --------------------------
	.section	.nv.constant0._ZN10layer_norm13ln_bwd_kernelINS_13Kernel_traitsI6__halfffffjLj1536ELj1ELj1ELj4ELj16ENS_18Kernel_traits_baseILj1536ES2_ffffjLj128EEEEELb1ELb0ELb1ELb0EEEvNS_9BwdParamsE,"a",@progbits
	.sectionflags	@""
	.align	4
.nv.constant0._ZN10layer_norm13ln_bwd_kernelINS_13Kernel_traitsI6__halfffffjLj1536ELj1ELj1ELj4ELj16ENS_18Kernel_traits_baseILj1536ES2_ffffjLj128EEEEELb1ELb0ELb1ELb0EEEvNS_9BwdParamsE:
	.zero		648


//--------------------- .nv.constant0._ZN10layer_norm22ln_bwd_finalize_kernelINS_22Kernel_traits_finalizeILj1536E6__halfffffjLb0ELj1024ELj4ENS_18Kernel_traits_baseILj1536ES2_ffffjLj1024EEEEELb0ELb1EEEvNS_9BwdParamsE --------------------------
	.section	.nv.constant0._ZN10layer_norm22ln_bwd_finalize_kernelINS_22Kernel_traits_finalizeILj1536E6__halfffffjLb0ELj1024ELj4ENS_18Kernel_traits_baseILj1536ES2_ffffjLj1024EEEEELb0ELb1EEEvNS_9BwdParamsE,"a",@progbits
	.sectionflags	@""
	.align	4
.nv.constant0._ZN10layer_norm22ln_bwd_finalize_kernelINS_22Kernel_traits_finalizeILj1536E6__halfffffjLb0ELj1024ELj4ENS_18Kernel_traits_baseILj1536ES2_ffffjLj1024EEEEELb0ELb1EEEvNS_9BwdParamsE:
	.zero		648


//--------------------- .nv.constant0._ZN10layer_norm13ln_bwd_kernelINS_13Kernel_traitsI6__halfffffjLj1536ELj1ELj1ELj4ELj16ENS_18Kernel_traits_baseILj1536ES2_ffffjLj128EEEEELb1ELb0ELb1ELb1EEEvNS_9BwdParamsE --------------------------
	.section	.nv.constant0._ZN10layer_norm13ln_bwd_kernelINS_13Kernel_traitsI6__halfffffjLj1536ELj1ELj1ELj4ELj16ENS_18Kernel_traits_baseILj1536ES2_ffffjLj128EEEEELb1ELb0ELb1ELb1EEEvNS_9BwdParamsE,"a",@progbits
	.sectionflags	@""
	.align	4
.nv.constant0._ZN10layer_norm13ln_bwd_kernelINS_13Kernel_traitsI6__halfffffjLj1536ELj1ELj1ELj4ELj16ENS_18Kernel_traits_baseILj1536ES2_ffffjLj128EEEEELb1ELb0ELb1ELb1EEEvNS_9BwdParamsE:
	.zero		648


//--------------------- .nv.constant0._ZN10layer_norm13ln_bwd_kernelINS_13Kernel_traitsI6__halfffffjLj1536ELj1ELj1ELj4ELj16ENS_18Kernel_traits_baseILj1536ES2_ffffjLj128EEEEELb1ELb1ELb0ELb0EEEvNS_9BwdParamsE --------------------------
	.section	.nv.constant0._ZN10layer_norm13ln_bwd_kernelINS_13Kernel_traitsI6__halfffffjLj1536ELj1ELj1ELj4ELj16ENS_18Kernel_traits_baseILj1536ES2_ffffjLj128EEEEELb1ELb1ELb0ELb0EEEvNS_9BwdParamsE,"a",@progbits
	.sectionflags	@""
	.align	4
.nv.constant0._ZN10layer_norm13ln_bwd_kernelINS_13Kernel_traitsI6__halfffffjLj1536ELj1ELj1ELj4ELj16ENS_18Kernel_traits_baseILj1536ES2_ffffjLj128EEEEELb1ELb1ELb0ELb0EEEvNS_9BwdParamsE:
	.zero		648


//--------------------- .nv.constant0._ZN10layer_norm13ln_bwd_kernelINS_13Kernel_traitsI6__halfffffjLj1536ELj1ELj1ELj4ELj16ENS_18Kernel_traits_baseILj1536ES2_ffffjLj128EEEEELb1ELb1ELb0ELb1EEEvNS_9BwdParamsE --------------------------
	.section	.nv.constant0._ZN10layer_norm13ln_bwd_kernelINS_13Kernel_traitsI6__halfffffjLj1536ELj1ELj1ELj4ELj16ENS_18Kernel_traits_baseILj1536ES2_ffffjLj128EEEEELb1ELb1ELb0ELb1EEEvNS_9BwdParamsE,"a",@progbits
	.sectionflags	@""
	.align	4
.nv.constant0._ZN10layer_norm13ln_bwd_kernelINS_13Kernel_traitsI6__halfffffjLj1536ELj1ELj1ELj4ELj16ENS_18Kernel_traits_baseILj1536ES2_ffffjLj128EEEEELb1ELb1ELb0ELb1EEEvNS_9BwdParamsE:
	.zero		648


//--------------------- .nv.constant0._ZN10layer_norm22ln_bwd_finalize_kernelINS_22Kernel_traits_finalizeILj1536E6__halfffffjLb1ELj1024ELj4ENS_18Kernel_traits_baseILj1536ES2_ffffjLj1024EEEEELb1ELb0EEEvNS_9BwdParamsE --------------------------
	.section	.nv.constant0._ZN10layer_norm22ln_bwd_finalize_kernelINS_22Kernel_traits_finalizeILj1536E6__halfffffjLb1ELj1024ELj4ENS_18Kernel_traits_baseILj1536ES2_ffffjLj1024EEEEELb1ELb0EEEvNS_9BwdParamsE,"a",@progbits
	.sectionflags	@""
	.align	4
.nv.constant0._ZN10layer_norm22ln_bwd_finalize_kernelINS_22Kernel_traits_finalizeILj1536E6__halfffffjLb1ELj1024ELj4ENS_18Kernel_traits_baseILj1536ES2_ffffjLj1024EEEEELb1ELb0EEEvNS_9BwdParamsE:
	.zero		648


//--------------------- .nv.constant0._ZN10layer_norm13ln_bwd_kernelINS_13Kernel_traitsI6__halfffffjLj1536ELj1ELj1ELj4ELj16ENS_18Kernel_traits_baseILj1536ES2_ffffjLj128EEEEELb1ELb1ELb1ELb0EEEvNS_9BwdParamsE --------------------------
	.section	.nv.constant0._ZN10layer_norm13ln_bwd_kernelINS_13Kernel_traitsI6__halfffffjLj1536ELj1ELj1ELj4ELj16ENS_18Kernel_traits_baseILj1536ES2_ffffjLj128EEEEELb1ELb1ELb1ELb0EEEvNS_9BwdParamsE,"a",@progbits
	.sectionflags	@""
	.align	4
.nv.constant0._ZN10layer_norm13ln_bwd_kernelINS_13Kernel_traitsI6__halfffffjLj1536ELj1ELj1ELj4ELj16ENS_18Kernel_traits_baseILj1536ES2_ffffjLj128EEEEELb1ELb1ELb1ELb0EEEvNS_9BwdParamsE:
	.zero		648


//--------------------- .nv.constant0._ZN10layer_norm22ln_bwd_finalize_kernelINS_22Kernel_traits_finalizeILj1536E6__halfffffjLb1ELj1024ELj4ENS_18Kernel_traits_baseILj1536ES2_ffffjLj1024EEEEELb1ELb1EEEvNS_9BwdParamsE --------------------------
	.section	.nv.constant0._ZN10layer_norm22ln_bwd_finalize_kernelINS_22Kernel_traits_finalizeILj1536E6__halfffffjLb1ELj1024ELj4ENS_18Kernel_traits_baseILj1536ES2_ffffjLj1024EEEEELb1ELb1EEEvNS_9BwdParamsE,"a",@progbits
	.sectionflags	@""
	.align	4
.nv.constant0._ZN10layer_norm22ln_bwd_finalize_kernelINS_22Kernel_traits_finalizeILj1536E6__halfffffjLb1ELj1024ELj4ENS_18Kernel_traits_baseILj1536ES2_ffffjLj1024EEEEELb1ELb1EEEvNS_9BwdParamsE:
	.zero		648


//--------------------- .nv.constant0._ZN10layer_norm13ln_bwd_kernelINS_13Kernel_traitsI6__halfffffjLj1536ELj1ELj1ELj4ELj16ENS_18Kernel_traits_baseILj1536ES2_ffffjLj128EEEEELb1ELb1ELb1ELb1EEEvNS_9BwdParamsE --------------------------
	.section	.nv.constant0._ZN10layer_norm13ln_bwd_kernelINS_13Kernel_traitsI6__halfffffjLj1536ELj1ELj1ELj4ELj16ENS_18Kernel_traits_baseILj1536ES2_ffffjLj128EEEEELb1ELb1ELb1ELb1EEEvNS_9BwdParamsE,"a",@progbits
	.sectionflags	@""
	.align	4
.nv.constant0._ZN10layer_norm13ln_bwd_kernelINS_13Kernel_traitsI6__halfffffjLj1536ELj1ELj1ELj4ELj16ENS_18Kernel_traits_baseILj1536ES2_ffffjLj128EEEEELb1ELb1ELb1ELb1EEEvNS_9BwdParamsE:
	.zero		648


//--------------------- .nv.constant0._ZN10layer_norm13ln_bwd_kernelINS_13Kernel_traitsIfffffjLj1536ELj1ELj1ELj4ELj16ENS_18Kernel_traits_baseILj1536EfffffjLj128EEEEELb0ELb0ELb0ELb0EEEvNS_9BwdParamsE --------------------------
	.section	.nv.constant0._ZN10layer_norm13ln_bwd_kernelINS_13Kernel_traitsIfffffjLj1536ELj1ELj1ELj4ELj16ENS_18Kernel_traits_baseILj1536EfffffjLj128EEEEELb0ELb0ELb0ELb0EEEvNS_9BwdParamsE,"a",@progbits
	.sectionflags	@""
	.align	4
.nv.constant0._ZN10layer_norm13ln_bwd_kernelINS_13Kernel_traitsIfffffjLj1536ELj1ELj1ELj4ELj16ENS_18Kernel_traits_baseILj1536EfffffjLj128EEEEELb0ELb0ELb0ELb0EEEvNS_9BwdParamsE:
	.zero		648


//--------------------- .nv.constant0._ZN10layer_norm13ln_bwd_kernelINS_13Kernel_traitsIfffffjLj1536ELj1ELj1ELj4ELj16ENS_18Kernel_traits_baseILj1536EfffffjLj128EEEEELb0ELb0ELb0ELb1EEEvNS_9BwdParamsE --------------------------
	.section	.nv.constant0._ZN10layer_norm13ln_bwd_kernelINS_13Kernel_traitsIfffffjLj1536ELj1ELj1ELj4ELj16ENS_18Kernel_traits_baseILj1536EfffffjLj128EEEEELb0ELb0ELb0ELb1EEEvNS_9BwdParamsE,"a",@progbits
	.sectionflags	@""
	.align	4
.nv.constant0._ZN10layer_norm13ln_bwd_kernelINS_13Kernel_traitsIfffffjLj1536ELj1ELj1ELj4ELj16ENS_18Kernel_traits_baseILj1536EfffffjLj128EEEEELb0ELb0ELb0ELb1EEEvNS_9BwdParamsE:
	.zero		648


//--------------------- .nv.constant0._ZN10layer_norm13ln_bwd_kernelINS_13Kernel_traitsIfffffjLj1536ELj1ELj1ELj4ELj16ENS_18Kernel_traits_baseILj1536EfffffjLj128EEEEELb0ELb0ELb1ELb0EEEvNS_9BwdParamsE --------------------------
	.section	.nv.constant0._ZN10layer_norm13ln_bwd_kernelINS_13Kernel_traitsIfffffjLj1536ELj1ELj1ELj4ELj16ENS_18Kernel_traits_baseILj1536EfffffjLj128EEEEELb0ELb0ELb1ELb0EEEvNS_9BwdParamsE,"a",@progbits
	.sectionflags	@""
	.align	4
.nv.constant0._ZN10layer_norm13ln_bwd_kernelINS_13Kernel_traitsIfffffjLj1536ELj1ELj1ELj4ELj16ENS_18Kernel_traits_baseILj1536EfffffjLj128EEEEELb0ELb0ELb1ELb0EEEvNS_9BwdParamsE:
	.zero		648


//--------------------- .nv.constant0._ZN10layer_norm13ln_bwd_kernelINS_13Kernel_traitsIfffffjLj1536ELj1ELj1ELj4ELj16ENS_18Kernel_traits_baseILj1536EfffffjLj128EEEEELb0ELb0ELb1ELb1EEEvNS_9BwdParamsE --------------------------
	.section	.nv.constant0._ZN10layer_norm13ln_bwd_kernelINS_13Kernel_traitsIfffffjLj1536ELj1ELj1ELj4ELj16ENS_18Kernel_traits_baseILj1536EfffffjLj128EEEEELb0ELb0ELb1ELb1EEEvNS_9BwdParamsE,"a",@progbits
	.sectionflags	@""
	.align	4
.nv.constant0._ZN10layer_norm13ln_bwd_kernelINS_13Kernel_traitsIfffffjLj1536ELj1ELj1ELj4ELj16ENS_18Kernel_traits_baseILj1536EfffffjLj128EEEEELb0ELb0ELb1ELb1EEEvNS_9BwdParamsE:
	.zero		648


//--------------------- .nv.constant0._ZN10layer_norm13ln_bwd_kernelINS_13Kernel_traitsIfffffjLj1536ELj1ELj1ELj4ELj16ENS_18Kernel_traits_baseILj1536EfffffjLj128EEEEELb0ELb1ELb0ELb0EEEvNS_9BwdParamsE --------------------------
	.section	.nv.constant0._ZN10layer_norm13ln_bwd_kernelINS_13Kernel_traitsIfffffjLj1536ELj1ELj1ELj4ELj16ENS_18Kernel_traits_baseILj1536EfffffjLj128EEEEELb0ELb1ELb0ELb0EEEvNS_9BwdParamsE,"a",@progbits
	.sectionflags	@""
	.align	4
.nv.constant0._ZN10layer_norm13ln_bwd_kernelINS_13Kernel_traitsIfffffjLj1536ELj1ELj1ELj4ELj16ENS_18Kernel_traits_baseILj1536EfffffjLj128EEEEELb0ELb1ELb0ELb0EEEvNS_9BwdParamsE:
	.zero		648


//--------------------- .nv.constant0._ZN10layer_norm13ln_bwd_kernelINS_13Kernel_traitsIfffffjLj1536ELj1ELj1ELj4ELj16ENS_18Kernel_traits_baseILj1536EfffffjLj128EEEEELb0ELb1ELb0ELb1EEEvNS_9BwdParamsE --------------------------
	.section	.nv.constant0._ZN10layer_norm13ln_bwd_kernelINS_13Kernel_traitsIfffffjLj1536ELj1ELj1ELj4ELj16ENS_18Kernel_traits_baseILj1536EfffffjLj128EEEEELb0ELb1ELb0ELb1EEEvNS_9BwdParamsE,"a",@progbits
	.sectionflags	@""
	.align	4
.nv.constant0._ZN10layer_norm13ln_bwd_kernelINS_13Kernel_traitsIfffffjLj1536ELj1ELj1ELj4ELj16ENS_18Kernel_traits_baseILj1536EfffffjLj128EEEEELb0ELb1ELb0ELb1EEEvNS_9BwdParamsE:
	.zero		648


//--------------------- .nv.constant0._ZN10layer_norm13ln_bwd_kernelINS_13Kernel_traitsIfffffjLj1536ELj1ELj1ELj4ELj16ENS_18Kernel_traits_baseILj1536EfffffjLj128EEEEELb0ELb1ELb1ELb0EEEvNS_9BwdParamsE --------------------------
	.section	.nv.constant0._ZN10layer_norm13ln_bwd_kernelINS_13Kernel_traitsIfffffjLj1536ELj1ELj1ELj4ELj16ENS_18Kernel_traits_baseILj1536EfffffjLj128EEEEELb0ELb1ELb1ELb0EEEvNS_9BwdParamsE,"a",@progbits
	.sectionflags	@""
	.align	4
.nv.constant0._ZN10layer_norm13ln_bwd_kernelINS_13Kernel_traitsIfffffjLj1536ELj1ELj1ELj4ELj16ENS_18Kernel_traits_baseILj1536EfffffjLj128EEEEELb0ELb1ELb1ELb0EEEvNS_9BwdParamsE:
	.zero		648


//--------------------- .nv.constant0._ZN10layer_norm13ln_bwd_kernelINS_13Kernel_traitsIfffffjLj1536ELj1ELj1ELj4ELj16ENS_18Kernel_traits_baseILj1536EfffffjLj128EEEEELb0ELb1ELb1ELb1EEEvNS_9BwdParamsE --------------------------
	.section	.nv.constant0._ZN10layer_norm13ln_bwd_kernelINS_13Kernel_traitsIfffffjLj1536ELj1ELj1ELj4ELj16ENS_18Kernel_traits_baseILj1536EfffffjLj128EEEEELb0ELb1ELb1ELb1EEEvNS_9BwdParamsE,"a",@progbits
	.sectionflags	@""
	.align	4
.nv.constant0._ZN10layer_norm13ln_bwd_kernelINS_13Kernel_traitsIfffffjLj1536ELj1ELj1ELj4ELj16ENS_18Kernel_traits_baseILj1536EfffffjLj128EEEEELb0ELb1ELb1ELb1EEEvNS_9BwdParamsE:
	.zero		648


//--------------------- .nv.constant0._ZN10layer_norm13ln_bwd_kernelINS_13Kernel_traitsIfffffjLj1536ELj1ELj1ELj4ELj16ENS_18Kernel_traits_baseILj1536EfffffjLj128EEEEELb1ELb0ELb0ELb0EEEvNS_9BwdParamsE --------------------------
	.section	.nv.constant0._ZN10layer_norm13ln_bwd_kernelINS_13Kernel_traitsIfffffjLj1536ELj1ELj1ELj4ELj16ENS_18Kernel_traits_baseILj1536EfffffjLj128EEEEELb1ELb0ELb0ELb0EEEvNS_9BwdParamsE,"a",@progbits
	.sectionflags	@""
	.align	4
.nv.constant0._ZN10layer_norm13ln_bwd_kernelINS_13Kernel_traitsIfffffjLj1536ELj1ELj1ELj4ELj16ENS_18Kernel_traits_baseILj1536EfffffjLj128EEEEELb1ELb0ELb0ELb0EEEvNS_9BwdParamsE:
	.zero		648


//--------------------- .nv.constant0._ZN10layer_norm13ln_bwd_kernelINS_13Kernel_traitsIfffffjLj1536ELj1ELj1ELj4ELj16ENS_18Kernel_traits_baseILj1536EfffffjLj128EEEEELb1ELb0ELb0ELb1EEEvNS_9BwdParamsE --------------------------
	.section	.nv.constant0._ZN10layer_norm13ln_bwd_kernelINS_13Kernel_traitsIfffffjLj1536ELj1ELj1ELj4ELj16ENS_18Kernel_traits_baseILj1536EfffffjLj128EEEEELb1ELb0ELb0ELb1EEEvNS_9BwdParamsE,"a",@progbits
	.sectionflags	@""
	.align	4
.nv.constant0._ZN10layer_norm13ln_bwd_kernelINS_13Kernel_traitsIfffffjLj1536ELj1ELj1ELj4ELj16ENS_18Kernel_traits_baseILj1536EfffffjLj128EEEEELb1ELb0ELb0ELb1EEEvNS_9BwdParamsE:
	.zero		648


//--------------------- .nv.constant0._ZN10layer_norm22ln_bwd_finalize_kernelINS_22Kernel_traits_finalizeILj1536EfffffjLb0ELj1024ELj4ENS_18Kernel_traits_baseILj1536EfffffjLj1024EEEEELb0ELb0EEEvNS_9BwdParamsE --------------------------
	.section	.nv.constant0._ZN10layer_norm22ln_bwd_finalize_kernelINS_22Kernel_traits_finalizeILj1536EfffffjLb0ELj1024ELj4ENS_18Kernel_traits_baseILj1536EfffffjLj1024EEEEELb0ELb0EEEvNS_9BwdParamsE,"a",@progbits
	.sectionflags	@""
	.align	4
.nv.constant0._ZN10layer_norm22ln_bwd_finalize_kernelINS_22Kernel_traits_finalizeILj1536EfffffjLb0ELj1024ELj4ENS_18Kernel_traits_baseILj1536EfffffjLj1024EEEEELb0ELb0EEEvNS_9BwdParamsE:
	.zero		648


//--------------------- .nv.constant0._ZN10layer_norm13ln_bwd_kernelINS_13Kernel_traitsIfffffjLj1536ELj1ELj1ELj4ELj16ENS_18Kernel_traits_baseILj1536EfffffjLj128EEEEELb1ELb0ELb1ELb0EEEvNS_9BwdParamsE --------------------------
	.section	.nv.constant0._ZN10layer_norm13ln_bwd_kernelINS_13Kernel_traitsIfffffjLj1536ELj1ELj1ELj4ELj16ENS_18Kernel_traits_baseILj1536EfffffjLj128EEEEELb1ELb0ELb1ELb0EEEvNS_9BwdParamsE,"a",@progbits
	.sectionflags	@""
	.align	4
.nv.constant0._ZN10layer_norm13ln_bwd_kernelINS_13Kernel_traitsIfffffjLj1536ELj1ELj1ELj4ELj16ENS_18Kernel_traits_baseILj1536EfffffjLj128EEEEELb1ELb0ELb1ELb0EEEvNS_9BwdParamsE:
	.zero		648


//--------------------- .nv.constant0._ZN10layer_norm22ln_bwd_finalize_kernelINS_22Kernel_traits_finalizeILj1536EfffffjLb0ELj1024ELj4ENS_18Kernel_traits_baseILj1536EfffffjLj1024EEEEELb0ELb1EEEvNS_9BwdParamsE --------------------------
	.section	.nv.constant0._ZN10layer_norm22ln_bwd_finalize_kernelINS_22Kernel_traits_finalizeILj1536EfffffjLb0ELj1024ELj4ENS_18Kernel_traits_baseILj1536EfffffjLj1024EEEEELb0ELb1EEEvNS_9BwdParamsE,"a",@progbits
	.sectionflags	@""
	.align	4
.nv.constant0._ZN10layer_norm22ln_bwd_finalize_kernelINS_22Kernel_traits_finalizeILj1536EfffffjLb0ELj1024ELj4ENS_18Kernel_traits_baseILj1536EfffffjLj1024EEEEELb0ELb1EEEvNS_9BwdParamsE:
	.zero		648


//--------------------- .nv.constant0._ZN10layer_norm13ln_bwd_kernelINS_13Kernel_traitsIfffffjLj1536ELj1ELj1ELj4ELj16ENS_18Kernel_traits_baseILj1536EfffffjLj128EEEEELb1ELb0ELb1ELb1EEEvNS_9BwdParamsE --------------------------
	.section	.nv.constant0._ZN10layer_norm13ln_bwd_kernelINS_13Kernel_traitsIfffffjLj1536ELj1ELj1ELj4ELj16ENS_18Kernel_traits_baseILj1536EfffffjLj128EEEEELb1ELb0ELb1ELb1EEEvNS_9BwdParamsE,"a",@progbits
	.sectionflags	@""
	.align	4
.nv.constant0._ZN10layer_norm13ln_bwd_kernelINS_13Kernel_traitsIfffffjLj1536ELj1ELj1ELj4ELj16ENS_18Kernel_traits_baseILj1536EfffffjLj128EEEEELb1ELb0ELb1ELb1EEEvNS_9BwdParamsE:
	.zero		648


//--------------------- .nv.constant0._ZN10layer_norm13ln_bwd_kernelINS_13Kernel_traitsIfffffjLj1536ELj1ELj1ELj4ELj16ENS_18Kernel_traits_baseILj1536EfffffjLj128EEEEELb1ELb1ELb0ELb0EEEvNS_9BwdParamsE --------------------------
	.section	.nv.constant0._ZN10layer_norm13ln_bwd_kernelINS_13Kernel_traitsIfffffjLj1536ELj1ELj1ELj4ELj16ENS_18Kernel_traits_baseILj1536EfffffjLj128EEEEELb1ELb1ELb0ELb0EEEvNS_9BwdParamsE,"a",@progbits
	.sectionflags	@""
	.align	4
.nv.constant0._ZN10layer_norm13ln_bwd_kernelINS_13Kernel_traitsIfffffjLj1536ELj1ELj1ELj4ELj16ENS_18Kernel_traits_baseILj1536EfffffjLj128EEEEELb1ELb1ELb0ELb0EEEvNS_9BwdParamsE:
	.zero		648


//--------------------- .nv.constant0._ZN10layer_norm13ln_bwd_kernelINS_13Kernel_traitsIfffffjLj1536ELj1ELj1ELj4ELj16ENS_18Kernel_traits_baseILj1536EfffffjLj128EEEEELb1ELb1ELb0ELb1EEEvNS_9BwdParamsE --------------------------
	.section	.nv.constant0._ZN10layer_norm13ln_bwd_kernelINS_13Kernel_traitsIfffffjLj1536ELj1ELj1ELj4ELj16ENS_18Kernel_traits_baseILj1536EfffffjLj128EEEEELb1ELb1ELb0ELb1EEEvNS_9BwdParamsE,"a",@progbits
	.sectionflags	@""
	.align	4
.nv.constant0._ZN10layer_norm13ln_bwd_kernelINS_13Kernel_traitsIfffffjLj1536ELj1ELj1ELj4ELj16ENS_18Kernel_traits_baseILj1536EfffffjLj128EEEEELb1ELb1ELb0ELb1EEEvNS_9BwdParamsE:
	.zero		648


//--------------------- .nv.constant0._ZN10layer_norm22ln_bwd_finalize_kernelINS_22Kernel_traits_finalizeILj1536EfffffjLb1ELj1024ELj4ENS_18Kernel_traits_baseILj1536EfffffjLj1024EEEEELb1ELb0EEEvNS_9BwdParamsE --------------------------
	.section	.nv.constant0._ZN10layer_norm22ln_bwd_finalize_kernelINS_22Kernel_traits_finalizeILj1536EfffffjLb1ELj1024ELj4ENS_18Kernel_traits_baseILj1536EfffffjLj1024EEEEELb1ELb0EEEvNS_9BwdParamsE,"a",@progbits
	.sectionflags	@""
	.align	4
.nv.constant0._ZN10layer_norm22ln_bwd_finalize_kernelINS_22Kernel_traits_finalizeILj1536EfffffjLb1ELj1024ELj4ENS_18Kernel_traits_baseILj1536EfffffjLj1024EEEEELb1ELb0EEEvNS_9BwdParamsE:
	.zero		648


//--------------------- .nv.constant0._ZN10layer_norm13ln_bwd_kernelINS_13Kernel_traitsIfffffjLj1536ELj1ELj1ELj4ELj16ENS_18Kernel_traits_baseILj1536EfffffjLj128EEEEELb1ELb1ELb1ELb0EEEvNS_9BwdParamsE --------------------------
	.section	.nv.constant0._ZN10layer_norm13ln_bwd_kernelINS_13Kernel_traitsIfffffjLj1536ELj1ELj1ELj4ELj16ENS_18Kernel_traits_baseILj1536EfffffjLj128EEEEELb1ELb1ELb1ELb0EEEvNS_9BwdParamsE,"a",@progbits
	.sectionflags	@""
	.align	4
.nv.constant0._ZN10layer_norm13ln_bwd_kernelINS_13Kernel_traitsIfffffjLj1536ELj1ELj1ELj4ELj16ENS_18Kernel_traits_baseILj1536EfffffjLj128EEEEELb1ELb1ELb1ELb0EEEvNS_9BwdParamsE:
	.zero		648


//--------------------- .nv.constant0._ZN10layer_norm22ln_bwd_finalize_kernelINS_22Kernel_traits_finalizeILj1536EfffffjLb1ELj1024ELj4ENS_18Kernel_traits_baseILj1536EfffffjLj1024EEEEELb1ELb1EEEvNS_9BwdParamsE --------------------------
	.section	.nv.constant0._ZN10layer_norm22ln_bwd_finalize_kernelINS_22Kernel_traits_finalizeILj1536EfffffjLb1ELj1024ELj4ENS_18Kernel_traits_baseILj1536EfffffjLj1024EEEEELb1ELb1EEEvNS_9BwdParamsE,"a",@progbits
	.sectionflags	@""
	.align	4
.nv.constant0._ZN10layer_norm22ln_bwd_finalize_kernelINS_22Kernel_traits_finalizeILj1536EfffffjLb1ELj1024ELj4ENS_18Kernel_traits_baseILj1536EfffffjLj1024EEEEELb1ELb1EEEvNS_9BwdParamsE:
	.zero		648


//--------------------- .nv.constant0._ZN10layer_norm13ln_bwd_kernelINS_13Kernel_traitsIfffffjLj1536ELj1ELj1ELj4ELj16ENS_18Kernel_traits_baseILj1536EfffffjLj128EEEEELb1ELb1ELb1ELb1EEEvNS_9BwdParamsE --------------------------
	.section	.nv.constant0._ZN10layer_norm13ln_bwd_kernelINS_13Kernel_traitsIfffffjLj1536ELj1ELj1ELj4ELj16ENS_18Kernel_traits_baseILj1536EfffffjLj128EEEEELb1ELb1ELb1ELb1EEEvNS_9BwdParamsE,"a",@progbits
	.sectionflags	@""
	.align	4
.nv.constant0._ZN10layer_norm13ln_bwd_kernelINS_13Kernel_traitsIfffffjLj1536ELj1ELj1ELj4ELj16ENS_18Kernel_traits_baseILj1536EfffffjLj128EEEEELb1ELb1ELb1ELb1EEEvNS_9BwdParamsE:
	.zero		648


//--------------------- .text._ZN10layer_norm13ln_bwd_kernelINS_13Kernel_traitsI13__nv_bfloat16S2_S2_S2_fjLj1536ELj1ELj1ELj4ELj8ENS_18Kernel_traits_baseILj1536ES2_S2_S2_S2_fjLj128EEEEELb0ELb0ELb0ELb0EEEvNS_9BwdParamsE --------------------------
	.section	.text._ZN10layer_norm13ln_bwd_kernelINS_13Kernel_traitsI13__nv_bfloat16S2_S2_S2_fjLj1536ELj1ELj1ELj4ELj8ENS_18Kernel_traits_baseILj1536ES2_S2_S2_S2_fjLj128EEEEELb0ELb0ELb0ELb0EEEvNS_9BwdParamsE,"ax",@progbits
	.sectioninfo	@"SHI_REGISTERS=94"
	.align	128
        .global         _ZN10layer_norm13ln_bwd_kernelINS_13Kernel_traitsI13__nv_bfloat16S2_S2_S2_fjLj1536ELj1ELj1ELj4ELj8ENS_18Kernel_traits_baseILj1536ES2_S2_S2_S2_fjLj128EEEEELb0ELb0ELb0ELb0EEEvNS_9BwdParamsE
        .type           _ZN10layer_norm13ln_bwd_kernelINS_13Kernel_traitsI13__nv_bfloat16S2_S2_S2_fjLj1536ELj1ELj1ELj4ELj8ENS_18Kernel_traits_baseILj1536ES2_S2_S2_S2_fjLj128EEEEELb0ELb0ELb0ELb0EEEvNS_9BwdParamsE,@function
        .size           _ZN10layer_norm13ln_bwd_kernelINS_13Kernel_traitsI13__nv_bfloat16S2_S2_S2_fjLj1536ELj1ELj1ELj4ELj8ENS_18Kernel_traits_baseILj1536ES2_S2_S2_S2_fjLj128EEEEELb0ELb0ELb0ELb0EEEvNS_9BwdParamsE,(.L_x_6649 - _ZN10layer_norm13ln_bwd_kernelINS_13Kernel_traitsI13__nv_bfloat16S2_S2_S2_fjLj1536ELj1ELj1ELj4ELj8ENS_18Kernel_traits_baseILj1536ES2_S2_S2_S2_fjLj128EEEEELb0ELb0ELb0ELb0EEEvNS_9BwdParamsE)
        .other          _ZN10layer_norm13ln_bwd_kernelINS_13Kernel_traitsI13__nv_bfloat16S2_S2_S2_fjLj1536ELj1ELj1ELj4ELj8ENS_18Kernel_traits_baseILj1536ES2_S2_S2_S2_fjLj128EEEEELb0ELb0ELb0ELb0EEEvNS_9BwdParamsE,@"STO_CUDA_ENTRY STV_DEFAULT"
_ZN10layer_norm13ln_bwd_kernelINS_13Kernel_traitsI13__nv_bfloat16S2_S2_S2_fjLj1536ELj1ELj1ELj4ELj8ENS_18Kernel_traits_baseILj1536ES2_S2_S2_S2_fjLj128EEEEELb0ELb0ELb0ELb0EEEvNS_9BwdParamsE:
.text._ZN10layer_norm13ln_bwd_kernelINS_13Kernel_traitsI13__nv_bfloat16S2_S2_S2_fjLj1536ELj1ELj1ELj4ELj8ENS_18Kernel_traits_baseILj1536ES2_S2_S2_S2_fjLj128EEEEELb0ELb0ELb0ELb0EEEvNS_9BwdParamsE:
[----:B------:R-:W-:Y:S02]  /*0000*/  IMAD.MOV.U32 R1, RZ, RZ, c[0x0][0x28] ;  /* 0x00000a00ff017624 */ /* 0x000fe400078e00ff */
[----:B------:R-:W0:Y:S01]  /*0010*/  S2R R49, SR_TID.X ;  /* 0x0000000000317919 */ /* 0x000e220000002100 */
[----:B------:R-:W-:Y:S01]  /*0020*/  IMAD.MOV.U32 R0, RZ, RZ, c[0x0][0x168] ;  /* 0x00005a00ff007624 */ /* 0x000fe200078e00ff */
[----:B------:R-:W-:-:S04]  /*0030*/  ULDC.64 UR4, c[0x0][0x118] ;  /* 0x0000460000047ab9 */ /* 0x000fc80000000a00 */
[----:B------:R-:W-:-:S04]  /*0040*/  SHF.R.S32.HI R0, RZ, 0x1f, R0 ;  /* 0x0000001fff007819 */ /* 0x000fc80000011400 */
[----:B------:R-:W-:Y:S02]  /*0050*/  LEA.HI R0, R0, c[0x0][0x168], RZ, 0x2 ;  /* 0x00005a0000007a11 */ /* 0x000fe400078f10ff */
[C---:B0-----:R-:W-:Y:S02]  /*0060*/  LOP3.LUT R3, R49.reuse, 0x7f, RZ, 0xc, !PT ;  /* 0x0000007f31037812 */ /* 0x041fe400078e0cff */
[----:B------:R-:W-:Y:S02]  /*0070*/  LOP3.LUT R8, R49, 0x7f, RZ, 0xc0, !PT ;  /* 0x0000007f31087812 */ /* 0x000fe400078ec0ff */
[----:B------:R-:W-:-:S04]  /*0080*/  LEA.HI.SX32 R0, R0, R3, 0x1e ;  /* 0x0000000300007211 */ /* 0x000fc800078ff2ff */
[C---:B------:R-:W-:Y:S02]  /*0090*/  LOP3.LUT P2, RZ, R0.reuse, 0xffffff80, RZ, 0xc0, !PT ;  /* 0xffffff8000ff7812 */ /* 0x040fe4000784c0ff */
[C---:B------:R-:W-:Y:S02]  /*00a0*/  ISETP.GE.U32.AND P3, PT, R0.reuse, 0x100, PT ;  /* 0x000001000000780c */ /* 0x040fe40003f66070 */
[----:B------:R-:W-:-:S09]  /*00b0*/  ISETP.GE.U32.AND P4, PT, R0, 0x180, PT ;  /* 0x000001800000780c */ /* 0x000fd20003f86070 */
[----:B------:R-:W-:Y:S02]  /*00c0*/  @P2 MOV R3, 0x8 ;  /* 0x0000000800032802 */ /* 0x000fe40000000f00 */
[----:B------:R-:W-:Y:S02]  /*00d0*/  @P3 IMAD.MOV.U32 R13, RZ, RZ, 0x8 ;  /* 0x00000008ff0d3424 */ /* 0x000fe400078e00ff */
[----:B------:R-:W-:Y:S02]  /*00e0*/  @P4 IMAD.MOV.U32 R9, RZ, RZ, 0x8 ;  /* 0x00000008ff094424 */ /* 0x000fe400078e00ff */
[C---:B------:R-:W-:Y:S01]  /*00f0*/  @P2 IMAD.WIDE.U32 R2, R8.reuse, R3, c[0x0][0x1b0] ;  /* 0x00006c0008022625 */ /* 0x040fe200078e0003 */
[----:B------:R-:W-:-:S04]  /*0100*/  @P2 LOP3.LUT R8, R8, 0x80, RZ, 0xfc, !PT ;  /* 0x0000008008082812 */ /* 0x000fc800078efcff */
[----:B------:R0:W5:Y:S01]  /*0110*/  @P2 LDG.E.64 R4, [R2.64] ;  /* 0x0000000402042981 */ /* 0x000162000c1e1b00 */
[C---:B------:R-:W-:Y:S01]  /*0120*/  @P3 IMAD.WIDE.U32 R12, R8.reuse, R13, c[0x0][0x1b0] ;  /* 0x00006c00080c3625 */ /* 0x040fe200078e000d */
[----:B------:R-:W-:-:S04]  /*0130*/  @P3 IADD3 R8, R8, 0x80, RZ ;  /* 0x0000008008083810 */ /* 0x000fc80007ffe0ff */
[----:B------:R0:W5:Y:S01]  /*0140*/  @P3 LDG.E.64 R6, [R12.64] ;  /* 0x000000040c063981 */ /* 0x000162000c1e1b00 */
[----:B------:R-:W-:-:S05]  /*0150*/  @P4 IMAD.WIDE.U32 R8, R8, R9, c[0x0][0x1b0] ;  /* 0x00006c0008084625 */ /* 0x000fca00078e0009 */
[----:B------:R0:W5:Y:S01]  /*0160*/  @P4 LDG.E.64 R10, [R8.64] ;  /* 0x00000004080a4981 */ /* 0x000162000c1e1b00 */
[----:B------:R-:W1:Y:S01]  /*0170*/  S2UR UR6, SR_CTAID.X ;  /* 0x00000000000679c3 */ /* 0x000e620000002500 */
[----:B------:R-:W-:Y:S01]  /*0180*/  CS2R R36, SRZ ;  /* 0x0000000000247805 */ /* 0x000fe2000001ff00 */
[----:B------:R-:W-:Y:S01]  /*0190*/  CS2R R38, SRZ ;  /* 0x0000000000267805 */ /* 0x000fe2000001ff00 */
[----:B------:R-:W-:Y:S01]  /*01a0*/  CS2R R32, SRZ ;  /* 0x0000000000207805 */ /* 0x000fe2000001ff00 */
[----:B------:R-:W-:Y:S01]  /*01b0*/  CS2R R34, SRZ ;  /* 0x0000000000227805 */ /* 0x000fe2000001ff00 */
[----:B------:R-:W-:Y:S01]  /*01c0*/  CS2R R28, SRZ ;  /* 0x00000000001c7805 */ /* 0x000fe2000001ff00 */
[----:B-1----:R-:W-:-:S04]  /*01d0*/  LEA.HI R48, R49, UR6, RZ, 0x19 ;  /* 0x0000000631307c11 */ /* 0x002fc8000f8fc8ff */
[----:B------:R-:W-:Y:S01]  /*01e0*/  ISETP.GE.AND P0, PT, R48, c[0x0][0x164], PT ;  /* 0x0000590030007a0c */ /* 0x000fe20003f06270 */
[----:B------:R-:W-:Y:S01]  /*01f0*/  CS2R R30, SRZ ;  /* 0x00000000001e7805 */ /* 0x000fe2000001ff00 */
[----:B------:R-:W-:Y:S01]  /*0200*/  CS2R R24, SRZ ;  /* 0x0000000000187805 */ /* 0x000fe2000001ff00 */
[----:B------:R-:W-:Y:S01]  /*0210*/  CS2R R26, SRZ ;  /* 0x00000000001a7805 */ /* 0x000fe2000001ff00 */
[----:B------:R-:W-:Y:S01]  /*0220*/  CS2R R20, SRZ ;  /* 0x0000000000147805 */ /* 0x000fe2000001ff00 */
[----:B------:R-:W-:Y:S01]  /*0230*/  CS2R R22, SRZ ;  /* 0x0000000000167805 */ /* 0x000fe2000001ff00 */
[----:B------:R-:W-:Y:S01]  /*0240*/  CS2R R16, SRZ ;  /* 0x0000000000107805 */ /* 0x000fe2000001ff00 */
[----:B------:R-:W-:-:S06]  /*0250*/  CS2R R18, SRZ ;  /* 0x0000000000127805 */ /* 0x000fcc000001ff00 */
[----:B------:R-:W-:Y:S05]  /*0260*/  @P0 BRA `(.L_x_0) ;  /* 0x00001d6000000947 */ /* 0x000fea0003800000 */
[----:B0----5:R-:W-:Y:S01]  /*0270*/  IMAD.MOV.U32 R0, RZ, RZ, R6 ;  /* 0x000000ffff007224 */ /* 0x021fe200078e0006 */
[----:B------:R-:W-:Y:S01]  /*0280*/  SHF.R.U64 R9, R6, 0x10, R7 ;  /* 0x0000001006097819 */ /* 0x000fe20000001207 */
[--C-:B------:R-:W-:Y:S01]  /*0290*/  IMAD.MOV.U32 R13, RZ, RZ, R5.reuse ;  /* 0x000000ffff0d7224 */ /* 0x100fe200078e0005 */
[----:B------:R-:W-:Y:S01]  /*02a0*/  MOV R15, R4 ;  /* 0x00000004000f7202 */ /* 0x000fe20000000f00 */
[----:B------:R-:W-:Y:S01]  /*02b0*/  IMAD.MOV.U32 R6, RZ, RZ, R10 ;  /* 0x000000ffff067224 */ /* 0x000fe200078e000a */
[--C-:B------:R-:W-:Y:S01]  /*02c0*/  SHF.R.U64 R14, R4, 0x10, R5.reuse ;  /* 0x00000010040e7819 */ /* 0x100fe20000001205 */
[----:B------:R-:W-:Y:S01]  /*02d0*/  HFMA2.MMA R37, -RZ, RZ, 0, 0 ;  /* 0x00000000ff257435 */ /* 0x000fe200000001ff */
[----:B------:R-:W-:Y:S02]  /*02e0*/  SHF.R.U32.HI R12, RZ, 0x10, R5 ;  /* 0x00000010ff0c7819 */ /* 0x000fe40000011605 */
[----:B------:R-:W-:Y:S02]  /*02f0*/  MOV R8, R7 ;  /* 0x0000000700087202 */ /* 0x000fe40000000f00 */
[----:B------:R-:W-:-:S02]  /*0300*/  SHF.R.U32.HI R7, RZ, 0x10, R7 ;  /* 0x00000010ff077819 */ /* 0x000fc40000011607 */
[--C-:B------:R-:W-:Y:S01]  /*0310*/  SHF.R.U64 R5, R10, 0x10, R11.reuse ;  /* 0x000000100a057819 */ /* 0x100fe2000000120b */
[----:B------:R-:W-:Y:S01]  /*0320*/  IMAD.MOV.U32 R10, RZ, RZ, 0x1 ;  /* 0x00000001ff0a7424 */ /* 0x000fe200078e00ff */
[----:B------:R-:W-:Y:S02]  /*0330*/  MOV R4, R11 ;  /* 0x0000000b00047202 */ /* 0x000fe40000000f00 */
[----:B------:R-:W-:Y:S02]  /*0340*/  SHF.R.U32.HI R3, RZ, 0x10, R11 ;  /* 0x00000010ff037819 */ /* 0x000fe4000001160b */
[----:B------:R-:W-:Y:S02]  /*0350*/  PRMT R15, RZ, 0x5410, R15 ;  /* 0x00005410ff0f7816 */ /* 0x000fe4000000000f */
[----:B------:R-:W-:Y:S02]  /*0360*/  PRMT R14, RZ, 0x5410, R14 ;  /* 0x00005410ff0e7816 */ /* 0x000fe4000000000e */
[----:B------:R-:W-:-:S02]  /*0370*/  PRMT R13, RZ, 0x5410, R13 ;  /* 0x00005410ff0d7816 */ /* 0x000fc4000000000d */
[----:B------:R-:W-:Y:S02]  /*0380*/  PRMT R12, RZ, 0x5410, R12 ;  /* 0x00005410ff0c7816 */ /* 0x000fe4000000000c */
[----:B------:R-:W-:Y:S02]  /*0390*/  PRMT R11, RZ, 0x5410, R0 ;  /* 0x00005410ff0b7816 */ /* 0x000fe40000000000 */
[----:B------:R-:W-:Y:S02]  /*03a0*/  PRMT R9, RZ, 0x5410, R9 ;  /* 0x00005410ff097816 */ /* 0x000fe40000000009 */
[----:B------:R-:W-:Y:S02]  /*03b0*/  PRMT R8, RZ, 0x5410, R8 ;  /* 0x00005410ff087816 */ /* 0x000fe40000000008 */
[----:B------:R-:W-:Y:S02]  /*03c0*/  PRMT R7, RZ, 0x5410, R7 ;  /* 0x00005410ff077816 */ /* 0x000fe40000000007 */
[----:B------:R-:W-:-:S02]  /*03d0*/  PRMT R6, RZ, 0x5410, R6 ;  /* 0x00005410ff067816 */ /* 0x000fc40000000006 */
[----:B------:R-:W-:Y:S02]  /*03e0*/  PRMT R5, RZ, 0x5410, R5 ;  /* 0x00005410ff057816 */ /* 0x000fe40000000005 */
[----:B------:R-:W-:Y:S02]  /*03f0*/  PRMT R4, RZ, 0x5410, R4 ;  /* 0x00005410ff047816 */ /* 0x000fe40000000004 */
[----:B------:R-:W-:Y:S02]  /*0400*/  PRMT R3, RZ, 0x5410, R3 ;  /* 0x00005410ff037816 */ /* 0x000fe40000000003 */
.L_x_18:
[----:B------:R-:W-:Y:S01]  /*0410*/  ISETP.NE.U32.AND P0, PT, RZ, c[0x0][0x1c0], PT ;  /* 0x00007000ff007a0c */ /* 0x000fe20003f05070 */
[----:B------:R-:W-:Y:S01]  /*0420*/  IMAD.MOV.U32 R41, RZ, RZ, 0x4 ;  /* 0x00000004ff297424 */ /* 0x000fe200078e00ff */
[----:B------:R-:W-:Y:S02]  /*0430*/  SHF.R.S32.HI R43, RZ, 0x1f, R48 ;  /* 0x0000001fff2b7819 */ /* 0x000fe40000011430 */
[----:B------:R-:W-:Y:S01]  /*0440*/  ISETP.NE.AND.EX P0, PT, RZ, c[0x0][0x1c4], PT, P0 ;  /* 0x00007100ff007a0c */ /* 0x000fe20003f05300 */
[----:B------:R-:W-:-:S04]  /*0450*/  IMAD.WIDE R44, R48, R41, c[0x0][0x1a0] ;  /* 0x00006800302c7625 */ /* 0x000fc800078e0229 */
[C---:B------:R-:W-:Y:S02]  /*0460*/  IMAD.WIDE R40, R48.reuse, R41, c[0x0][0x1a8] ;  /* 0x00006a0030287625 */ /* 0x040fe400078e0229 */
[----:B------:R-:W2:Y:S04]  /*0470*/  LDG.E R44, [R44.64] ;  /* 0x000000042c2c7981 */ /* 0x000ea8000c1e1900 */
[----:B------:R0:W5:Y:S02]  /*0480*/  LDG.E R2, [R40.64] ;  /* 0x0000000428027981 */ /* 0x000164000c1e1900 */
[----:B------:R-:W-:-:S04]  /*0490*/  @P0 LEA R42, P1, R48, c[0x0][0x1c0], 0x1 ;  /* 0x00007000302a0a11 */ /* 0x000fc800078208ff */
[----:B------:R-:W-:-:S05]  /*04a0*/  @P0 LEA.HI.X R43, R48, c[0x0][0x1c4], R43, 0x1, P1 ;  /* 0x00007100302b0a11 */ /* 0x000fca00008f0c2b */
[----:B------:R0:W5:Y:S01]  /*04b0*/  @P0 LDG.E.U16 R71, [R42.64] ;  /* 0x000000042a470981 */ /* 0x000162000c1e1500 */
[----:B------:R-:W-:-:S05]  /*04c0*/  IMAD R0, R48, c[0x0][0x168], RZ ;  /* 0x00005a0030007a24 */ /* 0x000fca00078e02ff */
[----:B------:R-:W-:Y:S01]  /*04d0*/  SHF.R.S32.HI R47, RZ, 0x1f, R0 ;  /* 0x0000001fff2f7819 */ /* 0x000fe20000011400 */
[----:B------:R-:W-:-:S03]  /*04e0*/  ULDC.U8 UR6, c[0x0][0x1f0] ;  /* 0x00007c0000067ab9 */ /* 0x000fc60000000000 */
[----:B------:R-:W-:Y:S02]  /*04f0*/  LEA.HI R0, R47, R0, RZ, 0x2 ;  /* 0x000000002f007211 */ /* 0x000fe400078f10ff */
[----:B------:R-:W-:Y:S01]  /*0500*/  LOP3.LUT R47, R49, 0x7f, RZ, 0xc0, !PT ;  /* 0x0000007f312f7812 */ /* 0x000fe200078ec0ff */
[----:B------:R-:W-:Y:S01]  /*0510*/  BSSY B0, `(.L_x_1) ;  /* 0x0000040000007945 */ /* 0x000fe20003800000 */
[----:B------:R-:W-:Y:S02]  /*0520*/  ISETP.NE.AND P1, PT, RZ, UR6, PT ;  /* 0x00000006ff007c0c */ /* 0x000fe4000bf25270 */
[----:B------:R-:W-:Y:S01]  /*0530*/  LEA.HI.SX32 R0, R0, R47, 0x1e ;  /* 0x0000002f00007211 */ /* 0x000fe200078ff2ff */
[----:B------:R-:W-:Y:S01]  /*0540*/  IMAD.MOV.U32 R70, RZ, RZ, RZ ;  /* 0x000000ffff467224 */ /* 0x000fe200078e00ff */
[----:B------:R-:W-:Y:S02]  /*0550*/  LOP3.LUT P5, RZ, R10, 0xff, RZ, 0xc0, !PT ;  /* 0x000000ff0aff7812 */ /* 0x000fe400078ac0ff */
[----:B------:R-:W-:-:S02]  /*0560*/  MOV R47, RZ ;  /* 0x000000ff002f7202 */ /* 0x000fc40000000f00 */
[----:B------:R-:W-:Y:S02]  /*0570*/  SHF.R.U32.HI R46, RZ, 0x5, R49 ;  /* 0x00000005ff2e7819 */ /* 0x000fe40000011631 */
[----:B------:R-:W-:Y:S02]  /*0580*/  MOV R87, R0 ;  /* 0x0000000000577202 */ /* 0x000fe40000000f00 */
[----:B--2---:R-:W-:Y:S01]  /*0590*/  FSEL R86, R44, RZ, !P1 ;  /* 0x000000ff2c567208 */ /* 0x004fe20004800000 */
[----:B------:R-:W-:Y:S05]  /*05a0*/  @!P2 BRA `(.L_x_2) ;  /* 0x000003600000a947 */ /* 0x000fea0003800000 */
[----:B0-----:R-:W-:Y:S01]  /*05b0*/  LEA R40, P1, R0, c[0x0][0x188], 0x3 ;  /* 0x0000620000287a11 */ /* 0x001fe200078218ff */
[----:B------:R-:W-:-:S03]  /*05c0*/  IMAD.MOV.U32 R43, RZ, RZ, 0x8 ;  /* 0x00000008ff2b7424 */ /* 0x000fc600078e00ff */
[C---:B------:R-:W-:Y:S01]  /*05d0*/  LEA.HI.X R41, R0.reuse, c[0x0][0x18c], RZ, 0x3, P1 ;  /* 0x0000630000297a11 */ /* 0x040fe200008f1cff */
[----:B------:R-:W-:-:S05]  /*05e0*/  IMAD.WIDE.U32 R42, R0, R43, c[0x0][0x208] ;  /* 0x00008200002a7625 */ /* 0x000fca00078e002b */
[----:B------:R-:W2:Y:S04]  /*05f0*/  LDG.E.64 R40, [R40.64] ;  /* 0x0000000428287981 */ /* 0x000ea8000c1e1b00 */
[----:B------:R-:W3:Y:S01]  /*0600*/  LDG.E.64 R42, [R42.64] ;  /* 0x000000042a2a7981 */ /* 0x000ee2000c1e1b00 */
[----:B------:R-:W-:-:S04]  /*0610*/  ISETP.NE.U32.AND P1, PT, RZ, c[0x0][0x218], PT ;  /* 0x00008600ff007a0c */ /* 0x000fc80003f25070 */
[----:B------:R-:W-:-:S13]  /*0620*/  ISETP.NE.AND.EX P1, PT, RZ, c[0x0][0x21c], PT, P1 ;  /* 0x00008700ff007a0c */ /* 0x000fda0003f25310 */
[----:B------:R-:W-:-:S04]  /*0630*/  @P1 LEA R44, P6, R0, c[0x0][0x218], 0x3 ;  /* 0x00008600002c1a11 */ /* 0x000fc800078c18ff */
[----:B------:R-:W-:-:S05]  /*0640*/  @P1 LEA.HI.X R45, R0, c[0x0][0x21c], RZ, 0x3, P6 ;  /* 0x00008700002d1a11 */ /* 0x000fca00030f1cff */
[----:B------:R0:W5:Y:S01]  /*0650*/  @P1 LDG.E.64 R60, [R44.64] ;  /* 0x000000042c3c1981 */ /* 0x000162000c1e1b00 */
[----:B------:R-:W-:Y:S02]  /*0660*/  IADD3 R87, R0, 0x80, RZ ;  /* 0x0000008000577810 */ /* 0x000fe40007ffe0ff */
[--C-:B--2---:R-:W-:Y:S02]  /*0670*/  SHF.R.U64 R55, R40, 0x10, R41.reuse ;  /* 0x0000001028377819 */ /* 0x104fe40000001229 */
[----:B0-----:R-:W-:Y:S02]  /*0680*/  PRMT R45, RZ, 0x5410, R41 ;  /* 0x00005410ff2d7816 */ /* 0x001fe40000000029 */
[----:B---3--:R-:W-:Y:S02]  /*0690*/  MOV R47, R42 ;  /* 0x0000002a002f7202 */ /* 0x008fe40000000f00 */
[--C-:B------:R-:W-:Y:S01]  /*06a0*/  SHF.R.U64 R59, R42, 0x10, R43.reuse ;  /* 0x000000102a3b7819 */ /* 0x100fe2000000122b */
[----:B------:R-:W-:Y:S01]  /*06b0*/  IMAD.MOV.U32 R54, RZ, RZ, R43 ;  /* 0x000000ffff367224 */ /* 0x000fe200078e002b */
[----:B------:R-:W-:-:S02]  /*06c0*/  SHF.R.U32.HI R42, RZ, 0x10, R41 ;  /* 0x00000010ff2a7819 */ /* 0x000fc40000011629 */
[----:B------:R-:W-:Y:S02]  /*06d0*/  SHF.R.U32.HI R56, RZ, 0x10, R43 ;  /* 0x00000010ff387819 */ /* 0x000fe4000001162b */
[----:B------:R-:W-:Y:S02]  /*06e0*/  PRMT R41, RZ, 0x5410, R55 ;  /* 0x00005410ff297816 */ /* 0x000fe40000000037 */
[----:B------:R-:W-:Y:S02]  /*06f0*/  PRMT R43, RZ, 0x5410, R40 ;  /* 0x00005410ff2b7816 */ /* 0x000fe40000000028 */
[----:B------:R-:W-:Y:S01]  /*0700*/  PRMT R47, RZ, 0x5410, R47 ;  /* 0x00005410ff2f7816 */ /* 0x000fe2000000002f */
[C---:B------:R-:W-:Y:S02]  /*0710*/  FADD.FTZ R41, -R86.reuse, R41 ;  /* 0x0000002956297221 */ /* 0x040fe40000010100 */
[C---:B------:R-:W-:Y:S01]  /*0720*/  FADD.FTZ R43, -R86.reuse, R43 ;  /* 0x0000002b562b7221 */ /* 0x040fe20000010100 */
[----:B------:R-:W-:Y:S01]  /*0730*/  PRMT R59, RZ, 0x5410, R59 ;  /* 0x00005410ff3b7816 */ /* 0x000fe2000000003b */
[----:B------:R-:W-:Y:S01]  /*0740*/  FADD.FTZ R45, -R86, R45 ;  /* 0x0000002d562d7221 */ /* 0x000fe20000010100 */
[----:B------:R-:W-:Y:S01]  /*0750*/  PRMT R58, RZ, 0x5410, R54 ;  /* 0x00005410ff3a7816 */ /* 0x000fe20000000036 */
[C---:B-----5:R-:W-:Y:S01]  /*0760*/  FMUL.FTZ R54, R2.reuse, R41 ;  /* 0x0000002902367220 */ /* 0x060fe20000410000 */
[----:B------:R-:W-:Y:S01]  /*0770*/  PRMT R40, RZ, 0x5410, R56 ;  /* 0x00005410ff287816 */ /* 0x000fe20000000038 */
[----:B------:R-:W-:-:S02]  /*0780*/  FMUL.FTZ R55, R2, R43 ;  /* 0x0000002b02377220 */ /* 0x000fc40000410000 */
[----:B------:R-:W-:Y:S01]  /*0790*/  FMUL.FTZ R56, R15, R47 ;  /* 0x0000002f0f387220 */ /* 0x000fe20000410000 */
[----:B------:R-:W-:Y:S01]  /*07a0*/  PRMT R43, RZ, 0x5410, R42 ;  /* 0x00005410ff2b7816 */ /* 0x000fe2000000002a */
[----:B------:R-:W-:Y:S02]  /*07b0*/  FADD.FTZ R25, R25, R59 ;  /* 0x0000003b19197221 */ /* 0x000fe40000010000 */
[----:B------:R-:W-:Y:S02]  /*07c0*/  FMUL.FTZ R57, R2, R45 ;  /* 0x0000002d02397220 */ /* 0x000fe40000410000 */
[-C--:B------:R-:W-:Y:S02]  /*07d0*/  FFMA.FTZ R37, R54, R59.reuse, R37 ;  /* 0x0000003b36257223 */ /* 0x080fe40000010025 */
[----:B------:R-:W-:Y:S02]  /*07e0*/  FMUL.FTZ R59, R14, R59 ;  /* 0x0000003b0e3b7220 */ /* 0x000fe40000410000 */
[----:B------:R-:W-:-:S02]  /*07f0*/  FADD.FTZ R42, RZ, R56 ;  /* 0x00000038ff2a7221 */ /* 0x000fc40000010000 */
[----:B------:R-:W-:Y:S02]  /*0800*/  FFMA.FTZ R41, R55, R56, RZ ;  /* 0x0000003837297223 */ /* 0x000fe400000100ff */
[----:B------:R-:W-:Y:S02]  /*0810*/  FADD.FTZ R26, R26, R58 ;  /* 0x0000003a1a1a7221 */ /* 0x000fe40000010000 */
[-C--:B------:R-:W-:Y:S02]  /*0820*/  FFMA.FTZ R38, R57, R58.reuse, R38 ;  /* 0x0000003a39267223 */ /* 0x080fe40000010026 */
[----:B------:R-:W-:Y:S02]  /*0830*/  FADD.FTZ R67, -R86, R43 ;  /* 0x0000002b56437221 */ /* 0x000fe40000010100 */
[----:B------:R-:W-:Y:S02]  /*0840*/  FMUL.FTZ R58, R13, R58 ;  /* 0x0000003a0d3a7220 */ /* 0x000fe40000410000 */
[----:B------:R-:W-:-:S02]  /*0850*/  FADD.FTZ R43, R42, R59 ;  /* 0x0000003b2a2b7221 */ /* 0x000fc40000010000 */
[----:B------:R-:W-:Y:S02]  /*0860*/  FFMA.FTZ R41, R54, R59, R41 ;  /* 0x0000003b36297223 */ /* 0x000fe40000010029 */
[----:B------:R-:W-:Y:S02]  /*0870*/  FMUL.FTZ R66, R12, R40 ;  /* 0x000000280c427220 */ /* 0x000fe40000410000 */
[----:B------:R-:W-:Y:S02]  /*0880*/  FMUL.FTZ R67, R2, R67 ;  /* 0x0000004302437220 */ /* 0x000fe40000410000 */
[----:B------:R-:W-:Y:S02]  /*0890*/  FADD.FTZ R43, R43, R58 ;  /* 0x0000003a2b2b7221 */ /* 0x000fe40000010000 */
[----:B------:R-:W-:Y:S02]  /*08a0*/  FFMA.FTZ R41, R57, R58, R41 ;  /* 0x0000003a39297223 */ /* 0x000fe40000010029 */
[----:B------:R-:W-:-:S02]  /*08b0*/  FADD.FTZ R24, R24, R47 ;  /* 0x0000002f18187221 */ /* 0x000fc40000010000 */
[----:B------:R-:W-:Y:S02]  /*08c0*/  FFMA.FTZ R36, R55, R47, R36 ;  /* 0x0000002f37247223 */ /* 0x000fe40000010024 */
[----:B------:R-:W-:Y:S02]  /*08d0*/  FADD.FTZ R27, R27, R40 ;  /* 0x000000281b1b7221 */ /* 0x000fe40000010000 */
[----:B------:R-:W-:Y:S02]  /*08e0*/  FFMA.FTZ R39, R67, R40, R39 ;  /* 0x0000002843277223 */ /* 0x000fe40000010027 */
[----:B------:R-:W-:Y:S02]  /*08f0*/  FADD.FTZ R47, R43, R66 ;  /* 0x000000422b2f7221 */ /* 0x000fe40000010000 */
[----:B------:R-:W-:Y:S02]  /*0900*/  FFMA.FTZ R70, R67, R66, R41 ;  /* 0x0000004243467223 */ /* 0x000fe40000010029 */
.L_x_2:
[----:B0-----:R-:W-:Y:S05]  /*0910*/  BSYNC B0 ;  /* 0x0000000000007941 */ /* 0x001fea0003800000 */
.L_x_1:
[----:B------:R-:W-:Y:S01]  /*0920*/  BSSY B0, `(.L_x_3) ;  /* 0x0000038000007945 */ /* 0x000fe20003800000 */
[----:B------:R-:W-:Y:S05]  /*0930*/  @!P3 BRA `(.L_x_4) ;  /* 0x000003600000b947 */ /* 0x000fea0003800000 */
[----:B------:R-:W-:Y:S01]  /*0940*/  HFMA2.MMA R42, -RZ, RZ, 0, 4.76837158203125e-07 ;  /* 0x00000008ff2a7435 */ /* 0x000fe200000001ff */
[----:B------:R-:W-:-:S04]  /*0950*/  LEA R40, P1, R87, c[0x0][0x188], 0x3 ;  /* 0x0000620057287a11 */ /* 0x000fc800078218ff */
[----:B------:R-:W-:-:S05]  /*0960*/  LEA.HI.X R41, R87, c[0x0][0x18c], RZ, 0x3, P1 ;  /* 0x0000630057297a11 */ /* 0x000fca00008f1cff */
[----:B------:R-:W-:Y:S01]  /*0970*/  IMAD.WIDE.U32 R42, R87, R42, c[0x0][0x208] ;  /* 0x00008200572a7625 */ /* 0x000fe200078e002a */
[----:B------:R-:W2:Y:S05]  /*0980*/  LDG.E.64 R40, [R40.64] ;  /* 0x0000000428287981 */ /* 0x000eaa000c1e1b00 */
[----:B------:R-:W3:Y:S01]  /*0990*/  LDG.E.64 R42, [R42.64] ;  /* 0x000000042a2a7981 */ /* 0x000ee2000c1e1b00 */
[----:B------:R-:W-:-:S04]  /*09a0*/  ISETP.NE.U32.AND P1, PT, RZ, c[0x0][0x218], PT ;  /* 0x00008600ff007a0c */ /* 0x000fc80003f25070 */
[----:B------:R-:W-:-:S13]  /*09b0*/  ISETP.NE.AND.EX P1, PT, RZ, c[0x0][0x21c], PT, P1 ;  /* 0x00008700ff007a0c */ /* 0x000fda0003f25310 */
[----:B------:R-:W-:-:S04]  /*09c0*/  @P1 LEA R44, P6, R87, c[0x0][0x218], 0x3 ;  /* 0x00008600572c1a11 */ /* 0x000fc800078c18ff */
[----:B------:R-:W-:-:S05]  /*09d0*/  @P1 LEA.HI.X R45, R87, c[0x0][0x21c], RZ, 0x3, P6 ;  /* 0x00008700572d1a11 */ /* 0x000fca00030f1cff */
[----:B------:R0:W5:Y:S01]  /*09e0*/  @P1 LDG.E.64 R62, [R44.64] ;  /* 0x000000042c3e1981 */ /* 0x000162000c1e1b00 */
[----:B------:R-:W-:Y:S02]  /*09f0*/  IADD3 R87, R87, 0x80, RZ ;  /* 0x0000008057577810 */ /* 0x000fe40007ffe0ff */
[----:B--2---:R-:W-:Y:S02]  /*0a00*/  SHF.R.U64 R73, R40, 0x10, R41 ;  /* 0x0000001028497819 */ /* 0x004fe40000001229 */
[--C-:B---3--:R-:W-:Y:S02]  /*0a10*/  SHF.R.U64 R75, R42, 0x10, R43.reuse ;  /* 0x000000102a4b7819 */ /* 0x108fe4000000122b */
[----:B------:R-:W-:Y:S02]  /*0a20*/  MOV R69, R43 ;  /* 0x0000002b00457202 */ /* 0x000fe40000000f00 */
[----:B------:R-:W-:Y:S02]  /*0a30*/  SHF.R.U32.HI R74, RZ, 0x10, R43 ;  /* 0x00000010ff4a7819 */ /* 0x000fe4000001162b */
[----:B------:R-:W-:Y:S01]  /*0a40*/  PRMT R43, RZ, 0x5410, R40 ;  /* 0x00005410ff2b7816 */ /* 0x000fe20000000028 */
[----:B------:R-:W-:Y:S01]  /*0a50*/  IMAD.MOV.U32 R68, RZ, RZ, R42 ;  /* 0x000000ffff447224 */ /* 0x000fe200078e002a */
[----:B------:R-:W-:-:S02]  /*0a60*/  SHF.R.U32.HI R42, RZ, 0x10, R41 ;  /* 0x00000010ff2a7819 */ /* 0x000fc40000011629 */
[----:B0-----:R-:W-:Y:S01]  /*0a70*/  PRMT R45, RZ, 0x5410, R41 ;  /* 0x00005410ff2d7816 */ /* 0x001fe20000000029 */
[----:B------:R-:W-:Y:S01]  /*0a80*/  FADD.FTZ R43, -R86, R43 ;  /* 0x0000002b562b7221 */ /* 0x000fe20000010100 */
[----:B------:R-:W-:Y:S02]  /*0a90*/  PRMT R41, RZ, 0x5410, R73 ;  /* 0x00005410ff297816 */ /* 0x000fe40000000049 */
[----:B------:R-:W-:Y:S02]  /*0aa0*/  PRMT R72, RZ, 0x5410, R68 ;  /* 0x00005410ff487816 */ /* 0x000fe40000000044 */
[----:B------:R-:W-:Y:S01]  /*0ab0*/  PRMT R77, RZ, 0x5410, R69 ;  /* 0x00005410ff4d7816 */ /* 0x000fe20000000045 */
[----:B-----5:R-:W-:Y:S02]  /*0ac0*/  FMUL.FTZ R69, R2, R43 ;  /* 0x0000002b02457220 */ /* 0x020fe40000410000 */
[C---:B------:R-:W-:Y:S01]  /*0ad0*/  FADD.FTZ R41, -R86.reuse, R41 ;  /* 0x0000002956297221 */ /* 0x040fe20000010100 */
[----:B------:R-:W-:Y:S01]  /*0ae0*/  PRMT R44, RZ, 0x5410, R75 ;  /* 0x00005410ff2c7816 */ /* 0x000fe2000000004b */
[----:B------:R-:W-:-:S02]  /*0af0*/  FADD.FTZ R45, -R86, R45 ;  /* 0x0000002d562d7221 */ /* 0x000fc40000010100 */
[----:B------:R-:W-:Y:S02]  /*0b00*/  FADD.FTZ R20, R20, R72 ;  /* 0x0000004814147221 */ /* 0x000fe40000010000 */
[-C--:B------:R-:W-:Y:S02]  /*0b10*/  FFMA.FTZ R32, R69, R72.reuse, R32 ;  /* 0x0000004845207223 */ /* 0x080fe40000010020 */
[----:B------:R-:W-:Y:S02]  /*0b20*/  FMUL.FTZ R72, R11, R72 ;  /* 0x000000480b487220 */ /* 0x000fe40000410000 */
[C---:B------:R-:W-:Y:S01]  /*0b30*/  FMUL.FTZ R68, R2.reuse, R41 ;  /* 0x0000002902447220 */ /* 0x040fe20000410000 */
[----:B------:R-:W-:Y:S01]  /*0b40*/  PRMT R41, RZ, 0x5410, R42 ;  /* 0x00005410ff297816 */ /* 0x000fe2000000002a */
[----:B------:R-:W-:Y:S01]  /*0b50*/  FMUL.FTZ R73, R2, R45 ;  /* 0x0000002d02497220 */ /* 0x000fe20000410000 */
[----:B------:R-:W-:Y:S01]  /*0b60*/  PRMT R40, RZ, 0x5410, R74 ;  /* 0x00005410ff287816 */ /* 0x000fe2000000004a */
[----:B------:R-:W-:-:S02]  /*0b70*/  FMUL.FTZ R75, R9, R44 ;  /* 0x0000002c094b7220 */ /* 0x000fc40000410000 */
[----:B------:R-:W-:Y:S02]  /*0b80*/  FADD.FTZ R42, R47, R72 ;  /* 0x000000482f2a7221 */ /* 0x000fe40000010000 */
[----:B------:R-:W-:Y:S02]  /*0b90*/  FFMA.FTZ R70, R69, R72, R70 ;  /* 0x0000004845467223 */ /* 0x000fe40000010046 */
[----:B------:R-:W-:Y:S02]  /*0ba0*/  FADD.FTZ R22, R22, R77 ;  /* 0x0000004d16167221 */ /* 0x000fe40000010000 */
[-C--:B------:R-:W-:Y:S02]  /*0bb0*/  FFMA.FTZ R34, R73, R77.reuse, R34 ;  /* 0x0000004d49227223 */ /* 0x080fe40000010022 */
[----:B------:R-:W-:Y:S02]  /*0bc0*/  FMUL.FTZ R74, R8, R77 ;  /* 0x0000004d084a7220 */ /* 0x000fe40000410000 */
[----:B------:R-:W-:-:S02]  /*0bd0*/  FADD.FTZ R77, -R86, R41 ;  /* 0x00000029564d7221 */ /* 0x000fc40000010100 */
[----:B------:R-:W-:Y:S02]  /*0be0*/  FADD.FTZ R41, R42, R75 ;  /* 0x0000004b2a297221 */ /* 0x000fe40000010000 */
[----:B------:R-:W-:Y:S02]  /*0bf0*/  FFMA.FTZ R70, R68, R75, R70 ;  /* 0x0000004b44467223 */ /* 0x000fe40000010046 */
[----:B------:R-:W-:Y:S02]  /*0c00*/  FMUL.FTZ R76, R7, R40 ;  /* 0x00000028074c7220 */ /* 0x000fe40000410000 */
[----:B------:R-:W-:Y:S02]  /*0c10*/  FMUL.FTZ R77, R2, R77 ;  /* 0x0000004d024d7220 */ /* 0x000fe40000410000 */
[----:B------:R-:W-:Y:S02]  /*0c20*/  FADD.FTZ R41, R41, R74 ;  /* 0x0000004a29297221 */ /* 0x000fe40000010000 */
[----:B------:R-:W-:-:S02]  /*0c30*/  FFMA.FTZ R70, R73, R74, R70 ;  /* 0x0000004a49467223 */ /* 0x000fc40000010046 */
[----:B------:R-:W-:Y:S02]  /*0c40*/  FADD.FTZ R21, R21, R44 ;  /* 0x0000002c15157221 */ /* 0x000fe40000010000 */
[----:B------:R-:W-:Y:S02]  /*0c50*/  FFMA.FTZ R33, R68, R44, R33 ;  /* 0x0000002c44217223 */ /* 0x000fe40000010021 */
[----:B------:R-:W-:Y:S02]  /*0c60*/  FADD.FTZ R23, R23, R40 ;  /* 0x0000002817177221 */ /* 0x000fe40000010000 */
[----:B------:R-:W-:Y:S02]  /*0c70*/  FFMA.FTZ R35, R77, R40, R35 ;  /* 0x000000284d237223 */ /* 0x000fe40000010023 */
[----:B------:R-:W-:Y:S02]  /*0c80*/  FADD.FTZ R47, R41, R76 ;  /* 0x0000004c292f7221 */ /* 0x000fe40000010000 */
[----:B------:R-:W-:-:S02]  /*0c90*/  FFMA.FTZ R70, R77, R76, R70 ;  /* 0x0000004c4d467223 */ /* 0x000fc40000010046 */
.L_x_4:
[----:B------:R-:W-:Y:S05]  /*0ca0*/  BSYNC B0 ;  /* 0x0000000000007941 */ /* 0x000fea0003800000 */
.L_x_3:
[----:B------:R-:W-:Y:S01]  /*0cb0*/  BSSY B0, `(.L_x_5) ;  /* 0x0000037000007945 */ /* 0x000fe20003800000 */
[----:B------:R-:W-:Y:S05]  /*0cc0*/  @!P4 BRA `(.L_x_6) ;  /* 0x000003500000c947 */ /* 0x000fea0003800000 */
[----:B------:R-:W-:Y:S01]  /*0cd0*/  IMAD.MOV.U32 R42, RZ, RZ, 0x8 ;  /* 0x00000008ff2a7424 */ /* 0x000fe200078e00ff */
[----:B------:R-:W-:-:S03]  /*0ce0*/  LEA R40, P1, R87, c[0x0][0x188], 0x3 ;  /* 0x0000620057287a11 */ /* 0x000fc600078218ff */
[C---:B------:R-:W-:Y:S01]  /*0cf0*/  IMAD.WIDE.U32 R42, R87.reuse, R42, c[0x0][0x208] ;  /* 0x00008200572a7625 */ /* 0x040fe200078e002a */
[----:B------:R-:W-:-:S05]  /*0d00*/  LEA.HI.X R41, R87, c[0x0][0x18c], RZ, 0x3, P1 ;  /* 0x0000630057297a11 */ /* 0x000fca00008f1cff */
[----:B------:R-:W2:Y:S04]  /*0d10*/  LDG.E.64 R42, [R42.64] ;  /* 0x000000042a2a7981 */ /* 0x000ea8000c1e1b00 */
[----:B------:R-:W3:Y:S01]  /*0d20*/  LDG.E.64 R40, [R40.64] ;  /* 0x0000000428287981 */ /* 0x000ee2000c1e1b00 */
[----:B------:R-:W-:-:S04]  /*0d30*/  ISETP.NE.U32.AND P1, PT, RZ, c[0x0][0x218], PT ;  /* 0x00008600ff007a0c */ /* 0x000fc80003f25070 */
[----:B------:R-:W-:-:S13]  /*0d40*/  ISETP.NE.AND.EX P1, PT, RZ, c[0x0][0x21c], PT, P1 ;  /* 0x00008700ff007a0c */ /* 0x000fda0003f25310 */
[----:B------:R-:W-:-:S04]  /*0d50*/  @P1 LEA R44, P6, R87, c[0x0][0x218], 0x3 ;  /* 0x00008600572c1a11 */ /* 0x000fc800078c18ff */
[----:B------:R-:W-:-:S05]  /*0d60*/  @P1 LEA.HI.X R45, R87, c[0x0][0x21c], RZ, 0x3, P6 ;  /* 0x00008700572d1a11 */ /* 0x000fca00030f1cff */
[----:B------:R0:W5:Y:S01]  /*0d70*/  @P1 LDG.E.64 R64, [R44.64] ;  /* 0x000000042c401981 */ /* 0x000162000c1e1b00 */
[----:B--2---:R-:W-:Y:S01]  /*0d80*/  MOV R78, R42 ;  /* 0x0000002a004e7202 */ /* 0x004fe20000000f00 */
[--C-:B------:R-:W-:Y:S01]  /*0d90*/  IMAD.MOV.U32 R79, RZ, RZ, R43.reuse ;  /* 0x000000ffff4f7224 */ /* 0x100fe200078e002b */
[----:B------:R-:W-:Y:S02]  /*0da0*/  SHF.R.U64 R81, R42, 0x10, R43 ;  /* 0x000000102a517819 */ /* 0x000fe4000000122b */
[--C-:B---3--:R-:W-:Y:S02]  /*0db0*/  SHF.R.U64 R42, R40, 0x10, R41.reuse ;  /* 0x00000010282a7819 */ /* 0x108fe40000001229 */
[--C-:B------:R-:W-:Y:S02]  /*0dc0*/  SHF.R.U32.HI R85, RZ, 0x10, R41.reuse ;  /* 0x00000010ff557819 */ /* 0x100fe40000011629 */
[----:B0-----:R-:W-:Y:S02]  /*0dd0*/  PRMT R45, RZ, 0x5410, R41 ;  /* 0x00005410ff2d7816 */ /* 0x001fe40000000029 */
[----:B------:R-:W-:-:S02]  /*0de0*/  PRMT R41, RZ, 0x5410, R42 ;  /* 0x00005410ff297816 */ /* 0x000fc4000000002a */
[----:B------:R-:W-:Y:S01]  /*0df0*/  SHF.R.U32.HI R80, RZ, 0x10, R43 ;  /* 0x00000010ff507819 */ /* 0x000fe2000001162b */
[C---:B------:R-:W-:Y:S01]  /*0e00*/  FADD.FTZ R83, -R86.reuse, R45 ;  /* 0x0000002d56537221 */ /* 0x040fe20000010100 */
[----:B------:R-:W-:Y:S01]  /*0e10*/  PRMT R43, RZ, 0x5410, R40 ;  /* 0x00005410ff2b7816 */ /* 0x000fe20000000028 */
[----:B------:R-:W-:Y:S01]  /*0e20*/  FADD.FTZ R45, -R86, R41 ;  /* 0x00000029562d7221 */ /* 0x000fe20000010100 */
[----:B------:R-:W-:Y:S01]  /*0e30*/  PRMT R41, RZ, 0x5410, R78 ;  /* 0x00005410ff297816 */ /* 0x000fe2000000004e */
[----:B-----5:R-:W-:Y:S01]  /*0e40*/  FMUL.FTZ R83, R2, R83 ;  /* 0x0000005302537220 */ /* 0x020fe20000410000 */
[----:B------:R-:W-:Y:S01]  /*0e50*/  PRMT R40, RZ, 0x5410, R81 ;  /* 0x00005410ff287816 */ /* 0x000fe20000000051 */
[----:B------:R-:W-:Y:S01]  /*0e60*/  FADD.FTZ R43, -R86, R43 ;  /* 0x0000002b562b7221 */ /* 0x000fe20000010100 */
[----:B------:R-:W-:Y:S01]  /*0e70*/  PRMT R87, RZ, 0x5410, R79 ;  /* 0x00005410ff577816 */ /* 0x000fe2000000004f */
[C---:B------:R-:W-:Y:S01]  /*0e80*/  FMUL.FTZ R78, R2.reuse, R45 ;  /* 0x0000002d024e7220 */ /* 0x040fe20000410000 */
[----:B------:R-:W-:Y:S01]  /*0e90*/  PRMT R42, RZ, 0x5410, R80 ;  /* 0x00005410ff2a7816 */ /* 0x000fe20000000050 */
[----:B------:R-:W-:Y:S01]  /*0ea0*/  FMUL.FTZ R79, R2, R43 ;  /* 0x0000002b024f7220 */ /* 0x000fe20000410000 */
[----:B------:R-:W-:Y:S01]  /*0eb0*/  PRMT R85, RZ, 0x5410, R85 ;  /* 0x00005410ff557816 */ /* 0x000fe20000000055 */
[----:B------:R-:W-:-:S02]  /*0ec0*/  FMUL.FTZ R80, R6, R41 ;  /* 0x0000002906507220 */ /* 0x000fc40000410000 */
[----:B------:R-:W-:Y:S02]  /*0ed0*/  FADD.FTZ R17, R17, R40 ;  /* 0x0000002811117221 */ /* 0x000fe40000010000 */
[-C--:B------:R-:W-:Y:S02]  /*0ee0*/  FFMA.FTZ R29, R78, R40.reuse, R29 ;  /* 0x000000284e1d7223 */ /* 0x080fe4000001001d */
[----:B------:R-:W-:Y:S02]  /*0ef0*/  FMUL.FTZ R81, R5, R40 ;  /* 0x0000002805517220 */ /* 0x000fe40000410000 */
[----:B------:R-:W-:Y:S02]  /*0f00*/  FADD.FTZ R40, R47, R80 ;  /* 0x000000502f287221 */ /* 0x000fe40000010000 */
[----:B------:R-:W-:Y:S02]  /*0f10*/  FFMA.FTZ R70, R79, R80, R70 ;  /* 0x000000504f467223 */ /* 0x000fe40000010046 */
[----:B------:R-:W-:-:S02]  /*0f20*/  FADD.FTZ R16, R16, R41 ;  /* 0x0000002910107221 */ /* 0x000fc40000010000 */
[----:B------:R-:W-:Y:S02]  /*0f30*/  FFMA.FTZ R28, R79, R41, R28 ;  /* 0x000000294f1c7223 */ /* 0x000fe4000001001c */
[----:B------:R-:W-:Y:S02]  /*0f40*/  FADD.FTZ R85, -R86, R85 ;  /* 0x0000005556557221 */ /* 0x000fe40000010100 */
[----:B------:R-:W-:Y:S02]  /*0f50*/  FMUL.FTZ R82, R4, R87 ;  /* 0x0000005704527220 */ /* 0x000fe40000410000 */
[----:B------:R-:W-:Y:S02]  /*0f60*/  FADD.FTZ R41, R40, R81 ;  /* 0x0000005128297221 */ /* 0x000fe40000010000 */
[----:B------:R-:W-:Y:S02]  /*0f70*/  FFMA.FTZ R70, R78, R81, R70 ;  /* 0x000000514e467223 */ /* 0x000fe40000010046 */
[----:B------:R-:W-:-:S02]  /*0f80*/  FMUL.FTZ R84, R3, R42 ;  /* 0x0000002a03547220 */ /* 0x000fc40000410000 */
[----:B------:R-:W-:Y:S02]  /*0f90*/  FMUL.FTZ R85, R2, R85 ;  /* 0x0000005502557220 */ /* 0x000fe40000410000 */
[----:B------:R-:W-:Y:S02]  /*0fa0*/  FADD.FTZ R41, R41, R82 ;  /* 0x0000005229297221 */ /* 0x000fe40000010000 */
[C---:B------:R-:W-:Y:S02]  /*0fb0*/  FFMA.FTZ R70, R83.reuse, R82, R70 ;  /* 0x0000005253467223 */ /* 0x040fe40000010046 */
[----:B------:R-:W-:Y:S02]  /*0fc0*/  FADD.FTZ R18, R18, R87 ;  /* 0x0000005712127221 */ /* 0x000fe40000010000 */
[----:B------:R-:W-:Y:S02]  /*0fd0*/  FFMA.FTZ R30, R83, R87, R30 ;  /* 0x00000057531e7223 */ /* 0x000fe4000001001e */
[----:B------:R-:W-:-:S02]  /*0fe0*/  FADD.FTZ R19, R19, R42 ;  /* 0x0000002a13137221 */ /* 0x000fc40000010000 */
[----:B------:R-:W-:Y:S02]  /*0ff0*/  FFMA.FTZ R31, R85, R42, R31 ;  /* 0x0000002a551f7223 */ /* 0x000fe4000001001f */
[----:B------:R-:W-:Y:S02]  /*1000*/  FADD.FTZ R47, R41, R84 ;  /* 0x00000054292f7221 */ /* 0x000fe40000010000 */
[----:B------:R-:W-:Y:S02]  /*1010*/  FFMA.FTZ R70, R85, R84, R70 ;  /* 0x0000005455467223 */ /* 0x000fe40000010046 */
.L_x_6:
[----:B------:R-:W-:Y:S05]  /*1020*/  BSYNC B0 ;  /* 0x0000000000007941 */ /* 0x000fea0003800000 */
.L_x_5:
[----:B------:R-:W-:Y:S01]  /*1030*/  HFMA2.MMA R86, -RZ, RZ, 1.875, 0 ;  /* 0x3f800000ff567435 */ /* 0x000fe200000001ff */
[----:B------:R-:W-:Y:S02]  /*1040*/  LOP3.LUT R87, R46, 0x7fffffc, RZ, 0xc0, !PT ;  /* 0x07fffffc2e577812 */ /* 0x000fe400078ec0ff */
[----:B------:R-:W-:Y:S02]  /*1050*/  LOP3.LUT P1, RZ, R49, 0x1f, RZ, 0xc0, !PT ;  /* 0x0000001f31ff7812 */ /* 0x000fe4000782c0ff */
[----:B------:R-:W-:Y:S02]  /*1060*/  @!P5 IADD3 R87, R87, 0x4, RZ ;  /* 0x000000045757d810 */ /* 0x000fe40007ffe0ff */
[----:B-----5:R-:W-:Y:S01]  /*1070*/  @P0 PRMT R86, RZ, 0x5410, R71 ;  /* 0x00005410ff560816 */ /* 0x020fe20000000047 */
[----:B------:R-:W-:Y:S06]  /*1080*/  BRA.DIV ~URZ, `(.L_x_7) ;  /* 0x000010d27f007947 */ /* 0x000fec000b800000 */
[----:B------:R0:W1:Y:S02]  /*1090*/  SHFL.DOWN PT, R88, R47, 0x10, 0x1f ;  /* 0x0a001f002f587f89 */ /* 0x00006400000e0000 */
.L_x_19:
[----:B------:R-:W-:Y:S05]  /*10a0*/  BRA.DIV ~URZ, `(.L_x_8) ;  /* 0x000011327f007947 */ /* 0x000fea000b800000 */
[----:B------:R-:W2:Y:S01]  /*10b0*/  SHFL.DOWN PT, R41, R70, 0x10, 0x1f ;  /* 0x0a001f0046297f89 */ /* 0x000ea200000e0000 */
[----:B01----:R-:W-:-:S05]  /*10c0*/  FADD.FTZ R47, R88, R47 ;  /* 0x0000002f582f7221 */ /* 0x003fca0000010000 */
[----:B------:R-:W0:Y:S01]  /*10d0*/  SHFL.DOWN PT, R40, R47, 0x8, 0x1f ;  /* 0x09001f002f287f89 */ /* 0x000e2200000e0000 */
[----:B--2---:R-:W-:-:S05]  /*10e0*/  FADD.FTZ R41, R41, R70 ;  /* 0x0000004629297221 */ /* 0x004fca0000010000 */
[----:B------:R-:W1:Y:S01]  /*10f0*/  SHFL.DOWN PT, R42, R41, 0x8, 0x1f ;  /* 0x09001f00292a7f89 */ /* 0x000e6200000e0000 */
[----:B0-----:R-:W-:-:S05]  /*1100*/  FADD.FTZ R40, R40, R47 ;  /* 0x0000002f28287221 */ /* 0x001fca0000010000 */
[----:B------:R-:W0:Y:S01]  /*1110*/  SHFL.DOWN PT, R43, R40, 0x4, 0x1f ;  /* 0x08801f00282b7f89 */ /* 0x000e2200000e0000 */
[----:B-1----:R-:W-:-:S05]  /*1120*/  FADD.FTZ R42, R41, R42 ;  /* 0x0000002a292a7221 */ /* 0x002fca0000010000 */
[----:B------:R-:W1:Y:S01]  /*1130*/  SHFL.DOWN PT, R45, R42, 0x4, 0x1f ;  /* 0x08801f002a2d7f89 */ /* 0x000e6200000e0000 */
[----:B0-----:R-:W-:-:S05]  /*1140*/  FADD.FTZ R43, R40, R43 ;  /* 0x0000002b282b7221 */ /* 0x001fca0000010000 */
[----:B------:R-:W0:Y:S01]  /*1150*/  SHFL.DOWN PT, R70, R43, 0x2, 0x1f ;  /* 0x08401f002b467f89 */ /* 0x000e2200000e0000 */
[----:B-1----:R-:W-:-:S05]  /*1160*/  FADD.FTZ R45, R42, R45 ;  /* 0x0000002d2a2d7221 */ /* 0x002fca0000010000 */
[----:B------:R-:W1:Y:S01]  /*1170*/  SHFL.DOWN PT, R44, R45, 0x2, 0x1f ;  /* 0x08401f002d2c7f89 */ /* 0x000e6200000e0000 */
[----:B0-----:R-:W-:-:S05]  /*1180*/  FADD.FTZ R70, R43, R70 ;  /* 0x000000462b467221 */ /* 0x001fca0000010000 */
[----:B------:R0:W2:Y:S01]  /*1190*/  SHFL.DOWN PT, R47, R70, 0x1, 0x1f ;  /* 0x08201f00462f7f89 */ /* 0x0000a200000e0000 */
[----:B-1----:R-:W-:-:S05]  /*11a0*/  FADD.FTZ R71, R45, R44 ;  /* 0x0000002c2d477221 */ /* 0x002fca0000010000 */
[----:B------:R0:W1:Y:S02]  /*11b0*/  SHFL.DOWN PT, R44, R71, 0x1, 0x1f ;  /* 0x08201f00472c7f89 */ /* 0x00006400000e0000 */
.L_x_20:
[----:B------:R-:W-:Y:S01]  /*11c0*/  @!P1 LOP3.LUT R46, R46, 0x3, RZ, 0xc0, !PT ;  /* 0x000000032e2e9812 */ /* 0x000fe200078ec0ff */
[----:B0-2---:R-:W-:Y:S01]  /*11d0*/  FADD.FTZ R70, R47, R70 ;  /* 0x000000462f467221 */ /* 0x005fe20000010000 */
[----:B------:R-:W-:Y:S01]  /*11e0*/  ULDC.U8 UR6, c[0x0][0x1f0] ;  /* 0x00007c0000067ab9 */ /* 0x000fe20000000000 */
[----:B-1----:R-:W-:Y:S01]  /*11f0*/  FADD.FTZ R71, R44, R71 ;  /* 0x000000472c477221 */ /* 0x002fe20000010000 */
[----:B------:R-:W-:Y:S01]  /*1200*/  ISETP.NE.AND P0, PT, RZ, UR6, PT ;  /* 0x00000006ff007c0c */ /* 0x000fe2000bf05270 */
[----:B------:R-:W-:Y:S01]  /*1210*/  @!P1 IMAD.IADD R88, R87, 0x1, R46 ;  /* 0x0000000157589824 */ /* 0x000fe200078e022e */
[----:B------:R-:W-:Y:S01]  /*1220*/  WARPSYNC 0xffffffff ;  /* 0xffffffff00007948 */ /* 0x000fe20003800000 */
[----:B------:R-:W-:Y:S03]  /*1230*/  BSSY B0, `(.L_x_9) ;  /* 0x0000050000007945 */ /* 0x000fe60003800000 */
[----:B------:R-:W-:Y:S04]  /*1240*/  @!P1 STS.64 [R88.X8+0x1800], R70 ;  /* 0x0018004658009388 */ /* 0x000fe80000008a00 */
[----:B------:R-:W-:Y:S06]  /*1250*/  BAR.SYNC.DEFER_BLOCKING 0x0 ;  /* 0x0000000000007b1d */ /* 0x000fec0000010000 */
[----:B------:R-:W0:Y:S04]  /*1260*/  LDS.128 R40, [R87.X8+0x1800] ;  /* 0x0018000057287984 */ /* 0x000e280000008c00 */
[----:B------:R-:W1:Y:S01]  /*1270*/  LDS.128 R44, [R87.X8+0x1810] ;  /* 0x00181000572c7984 */ /* 0x000e620000008c00 */
[----:B0-----:R-:W-:-:S02]  /*1280*/  FADD.FTZ R89, RZ, R40 ;  /* 0x00000028ff597221 */ /* 0x001fc40000010000 */
[----:B------:R-:W-:Y:S02]  /*1290*/  FADD.FTZ R40, RZ, R41 ;  /* 0x00000029ff287221 */ /* 0x000fe40000010000 */
[----:B------:R-:W-:Y:S02]  /*12a0*/  FADD.FTZ R89, R42, R89 ;  /* 0x000000592a597221 */ /* 0x000fe40000010000 */
[----:B------:R-:W-:Y:S02]  /*12b0*/  FADD.FTZ R40, R43, R40 ;  /* 0x000000282b287221 */ /* 0x000fe40000010000 */
[----:B-1----:R-:W-:Y:S02]  /*12c0*/  FADD.FTZ R89, R89, R44 ;  /* 0x0000002c59597221 */ /* 0x002fe40000010000 */
[----:B------:R-:W-:Y:S02]  /*12d0*/  FADD.FTZ R40, R40, R45 ;  /* 0x0000002d28287221 */ /* 0x000fe40000010000 */
[----:B------:R-:W-:-:S02]  /*12e0*/  FADD.FTZ R46, R46, R89 ;  /* 0x000000592e2e7221 */ /* 0x000fc40000010000 */
[----:B------:R-:W-:Y:S02]  /*12f0*/  FADD.FTZ R40, R47, R40 ;  /* 0x000000282f287221 */ /* 0x000fe40000010000 */
[----:B------:R-:W-:Y:S02]  /*1300*/  FMUL.FTZ R46, R46, c[0x0][0x1e0] ;  /* 0x000078002e2e7a20 */ /* 0x000fe40000410000 */
[----:B------:R-:W-:-:S03]  /*1310*/  FMUL.FTZ R70, R40, c[0x0][0x1e0] ;  /* 0x0000780028467a20 */ /* 0x000fc60000410000 */
[----:B------:R-:W-:Y:S01]  /*1320*/  FSEL R71, R46, RZ, !P0 ;  /* 0x000000ff2e477208 */ /* 0x000fe20004000000 */
[----:B------:R-:W-:Y:S05]  /*1330*/  @!P2 BRA `(.L_x_10) ;  /* 0x000003f00000a947 */ /* 0x000fea0003800000 */
[----:B------:R-:W-:Y:S01]  /*1340*/  ISETP.NE.U32.AND P0, PT, RZ, c[0x0][0x218], PT ;  /* 0x00008600ff007a0c */ /* 0x000fe20003f05070 */
[-CC-:B------:R-:W-:Y:S01]  /*1350*/  FFMA.FTZ R40, R54, R70.reuse, R71.reuse ;  /* 0x0000004636287223 */ /* 0x180fe20000010047 */
[----:B------:R-:W-:Y:S01]  /*1360*/  ISETP.NE.U32.AND P1, PT, RZ, c[0x0][0x258], PT ;  /* 0x00009600ff007a0c */ /* 0x000fe20003f25070 */
[-CC-:B------:R-:W-:Y:S01]  /*1370*/  FFMA.FTZ R47, R67, R70.reuse, R71.reuse ;  /* 0x00000046432f7223 */ /* 0x180fe20000010047 */
[----:B------:R-:W-:Y:S01]  /*1380*/  ISETP.NE.AND.EX P0, PT, RZ, c[0x0][0x21c], PT, P0 ;  /* 0x00008700ff007a0c */ /* 0x000fe20003f05300 */
[----:B------:R-:W-:Y:S01]  /*1390*/  FADD.FTZ R43, R59, -R40 ;  /* 0x800000283b2b7221 */ /* 0x000fe20000010000 */
[----:B------:R-:W-:Y:S01]  /*13a0*/  ISETP.NE.AND.EX P1, PT, RZ, c[0x0][0x25c], PT, P1 ;  /* 0x00009700ff007a0c */ /* 0x000fe20003f25310 */
[----:B------:R-:W-:Y:S02]  /*13b0*/  FFMA.FTZ R41, R57, R70, R71 ;  /* 0x0000004639297223 */ /* 0x000fe40000010047 */
[----:B------:R-:W-:-:S02]  /*13c0*/  FMUL.FTZ R43, R2, R43 ;  /* 0x0000002b022b7220 */ /* 0x000fc40000410000 */
[----:B------:R-:W-:Y:S02]  /*13d0*/  FADD.FTZ R47, R66, -R47 ;  /* 0x8000002f422f7221 */ /* 0x000fe40000010000 */
[----:B------:R-:W-:Y:S02]  /*13e0*/  FADD.FTZ R41, R58, -R41 ;  /* 0x800000293a297221 */ /* 0x000fe40000010000 */
[----:B------:R-:W-:Y:S02]  /*13f0*/  FMUL.FTZ R47, R2, R47 ;  /* 0x0000002f022f7220 */ /* 0x000fe40000410000 */
[----:B------:R-:W-:Y:S01]  /*1400*/  @P0 SHF.R.U64 R40, R60, 0x10, R61 ;  /* 0x000000103c280819 */ /* 0x000fe2000000123d */
[----:B------:R-:W-:Y:S01]  /*1410*/  FMUL.FTZ R45, R2, R41 ;  /* 0x00000029022d7220 */ /* 0x000fe20000410000 */
[----:B------:R-:W-:Y:S01]  /*1420*/  @P0 MOV R42, R61 ;  /* 0x0000003d002a0202 */ /* 0x000fe20000000f00 */
[----:B------:R-:W-:Y:S01]  /*1430*/  FFMA.FTZ R41, R55, R70, R71 ;  /* 0x0000004637297223 */ /* 0x000fe20000010047 */
[----:B------:R-:W-:-:S02]  /*1440*/  @P0 PRMT R40, RZ, 0x5410, R40 ;  /* 0x00005410ff280816 */ /* 0x000fc40000000028 */
[----:B------:R-:W-:Y:S01]  /*1450*/  @P0 SHF.R.U32.HI R44, RZ, 0x10, R61 ;  /* 0x00000010ff2c0819 */ /* 0x000fe2000001163d */
[----:B------:R-:W-:Y:S02]  /*1460*/  FADD.FTZ R41, R56, -R41 ;  /* 0x8000002938297221 */ /* 0x000fe40000010000 */
[----:B------:R-:W-:Y:S01]  /*1470*/  @P0 FADD.FTZ R43, R43, R40 ;  /* 0x000000282b2b0221 */ /* 0x000fe20000010000 */
[----:B------:R-:W-:Y:S01]  /*1480*/  @P0 PRMT R40, RZ, 0x5410, R42 ;  /* 0x00005410ff280816 */ /* 0x000fe2000000002a */
[----:B------:R-:W-:Y:S01]  /*1490*/  FMUL.FTZ R87, R2, R41 ;  /* 0x0000002902577220 */ /* 0x000fe20000410000 */
[----:B------:R-:W-:-:S03]  /*14a0*/  @P0 PRMT R42, RZ, 0x5410, R44 ;  /* 0x00005410ff2a0816 */ /* 0x000fc6000000002c */
[----:B------:R-:W-:Y:S02]  /*14b0*/  @P0 FADD.FTZ R45, R45, R40 ;  /* 0x000000282d2d0221 */ /* 0x000fe40000010000 */
[----:B------:R-:W-:Y:S02]  /*14c0*/  @P0 FADD.FTZ R47, R47, R42 ;  /* 0x0000002a2f2f0221 */ /* 0x000fe40000010000 */
[----:B------:R-:W-:Y:S02]  /*14d0*/  @P0 IMAD.MOV.U32 R42, RZ, RZ, R60 ;  /* 0x000000ffff2a0224 */ /* 0x000fe400078e003c */
[-C--:B------:R-:W-:Y:S02]  /*14e0*/  FMUL.FTZ R40, R43, R86.reuse ;  /* 0x000000562b287220 */ /* 0x080fe40000410000 */
[-C--:B------:R-:W-:Y:S01]  /*14f0*/  FMUL.FTZ R46, R47, R86.reuse ;  /* 0x000000562f2e7220 */ /* 0x080fe20000410000 */
[----:B------:R-:W-:Y:S01]  /*1500*/  @P0 PRMT R42, RZ, 0x5410, R42 ;  /* 0x00005410ff2a0816 */ /* 0x000fe2000000002a */
[----:B------:R-:W-:-:S02]  /*1510*/  FMUL.FTZ R44, R45, R86 ;  /* 0x000000562d2c7220 */ /* 0x000fc40000410000 */
[----:B------:R-:W0:Y:S02]  /*1520*/  F2F.BF16.F32 R40, R40 ;  /* 0x0000002800287304 */ /* 0x000e240000202000 */
[----:B------:R-:W-:Y:S01]  /*1530*/  @P0 FADD.FTZ R87, R87, R42 ;  /* 0x0000002a57570221 */ /* 0x000fe20000010000 */
[----:B------:R-:W-:-:S03]  /*1540*/  ISETP.NE.U32.AND P0, PT, RZ, c[0x0][0x258], PT ;  /* 0x00009600ff007a0c */ /* 0x000fc60003f05070 */
[----:B------:R-:W-:Y:S01]  /*1550*/  FMUL.FTZ R42, R87, R86 ;  /* 0x00000056572a7220 */ /* 0x000fe20000410000 */
[----:B------:R-:W-:Y:S01]  /*1560*/  ISETP.NE.AND.EX P0, PT, RZ, c[0x0][0x25c], PT, P0 ;  /* 0x00009700ff007a0c */ /* 0x000fe20003f05300 */
[----:B------:R-:W1:Y:S08]  /*1570*/  F2F.BF16.F32 R46, R46 ;  /* 0x0000002e002e7304 */ /* 0x000e700000202000 */
[----:B------:R-:W2:Y:S01]  /*1580*/  F2F.BF16.F32 R44, R44 ;  /* 0x0000002c002c7304 */ /* 0x000ea20000202000 */
[----:B0-----:R-:W-:-:S03]  /*1590*/  IMAD.WIDE.U32 R40, R40, 0x10000, RZ ;  /* 0x0001000028287825 */ /* 0x001fc600078e00ff */
[----:B------:R-:W-:Y:S02]  /*15a0*/  @P0 F2FP.BF16.PACK_AB R87, RZ, R87 ;  /* 0x00000057ff57023e */ /* 0x000fe400000010ff */
[----:B------:R-:W-:Y:S02]  /*15b0*/  @P0 F2FP.BF16.PACK_AB R43, RZ, R43 ;  /* 0x0000002bff2b023e */ /* 0x000fe400000010ff */
[----:B------:R0:W3:Y:S01]  /*15c0*/  F2F.BF16.F32 R91, R42 ;  /* 0x0000002a005b7304 */ /* 0x0000e20000202000 */
[----:B-1----:R-:W-:Y:S02]  /*15d0*/  SHF.L.U32 R89, R46, 0x10, RZ ;  /* 0x000000102e597819 */ /* 0x002fe400000006ff */
[----:B------:R-:W-:Y:S02]  /*15e0*/  @P0 F2FP.BF16.PACK_AB R47, RZ, R47 ;  /* 0x0000002fff2f023e */ /* 0x000fe400000010ff */
[----:B------:R-:W-:Y:S02]  /*15f0*/  @P0 PRMT R50, R87, 0x7610, R50 ;  /* 0x0000761057320816 */ /* 0x000fe40000000032 */
[----:B------:R-:W-:-:S02]  /*1600*/  @P0 PRMT R51, R43, 0x7610, R51 ;  /* 0x000076102b330816 */ /* 0x000fc40000000033 */
[----:B0-----:R-:W-:Y:S01]  /*1610*/  @P0 F2FP.BF16.PACK_AB R42, RZ, R45 ;  /* 0x0000002dff2a023e */ /* 0x001fe200000010ff */
[----:B------:R-:W-:Y:S01]  /*1620*/  IMAD.MOV.U32 R45, RZ, RZ, 0x8 ;  /* 0x00000008ff2d7424 */ /* 0x000fe200078e00ff */
[----:B--2---:R-:W-:Y:S02]  /*1630*/  LOP3.LUT R41, R41, R89, R44, 0xfe, !PT ;  /* 0x0000005929297212 */ /* 0x004fe400078efe2c */
[----:B------:R-:W-:Y:S01]  /*1640*/  @P0 PRMT R52, R42, 0x7610, R52 ;  /* 0x000076102a340816 */ /* 0x000fe20000000034 */
[----:B------:R-:W-:Y:S01]  /*1650*/  IMAD.WIDE.U32 R44, R0, R45, c[0x0][0x248] ;  /* 0x00009200002c7625 */ /* 0x000fe200078e002d */
[----:B------:R-:W-:Y:S02]  /*1660*/  @P0 PRMT R53, R47, 0x7610, R53 ;  /* 0x000076102f350816 */ /* 0x000fe40000000035 */
[----:B---3--:R-:W-:Y:S01]  /*1670*/  LOP3.LUT R40, R40, R91, RZ, 0xfc, !PT ;  /* 0x0000005b28287212 */ /* 0x008fe200078efcff */
[----:B------:R-:W-:Y:S05]  /*1680*/  @!P1 BRA `(.L_x_11) ;  /* 0x0000008000009947 */ /* 0x000fea0003800000 */
[----:B------:R-:W-:Y:S02]  /*1690*/  LOP3.LUT R42, R51, 0xffff, RZ, 0xc0, !PT ;  /* 0x0000ffff332a7812 */ /* 0x000fe400078ec0ff */
[----:B------:R-:W-:-:S03]  /*16a0*/  PRMT R47, R52, 0x5410, R53 ;  /* 0x00005410342f7816 */ /* 0x000fc60000000035 */
[----:B------:R-:W-:-:S05]  /*16b0*/  IMAD.WIDE.U32 R42, R42, 0x10000, RZ ;  /* 0x000100002a2a7825 */ /* 0x000fca00078e00ff */
[----:B------:R-:W-:Y:S01]  /*16c0*/  LOP3.LUT R43, R47, R43, RZ, 0xfc, !PT ;  /* 0x0000002b2f2b7212 */ /* 0x000fe200078efcff */
[----:B------:R-:W-:Y:S01]  /*16d0*/  HFMA2.MMA R47, -RZ, RZ, 0, 4.76837158203125e-07 ;  /* 0x00000008ff2f7435 */ /* 0x000fe200000001ff */
[----:B------:R-:W-:-:S09]  /*16e0*/  LOP3.LUT R42, R42, 0xffff, R50, 0xf8, !PT ;  /* 0x0000ffff2a2a7812 */ /* 0x000fd200078ef832 */
[----:B------:R-:W-:-:S05]  /*16f0*/  IMAD.WIDE.U32 R46, R0, R47, c[0x0][0x258] ;  /* 0x00009600002e7625 */ /* 0x000fca00078e002f */
[----:B------:R0:W-:Y:S02]  /*1700*/  STG.E.64 [R46.64], R42 ;  /* 0x0000002a2e007986 */ /* 0x0001e4000c101b04 */
.L_x_11:
[----:B------:R1:W-:Y:S01]  /*1710*/  STG.E.64 [R44.64], R40 ;  /* 0x000000282c007986 */ /* 0x0003e2000c101b04 */
[----:B------:R-:W-:-:S03]  /*1720*/  IADD3 R0, R0, 0x80, RZ ;  /* 0x0000008000007810 */ /* 0x000fc60007ffe0ff */
.L_x_10:
[----:B------:R-:W-:Y:S05]  /*1730*/  BSYNC B0 ;  /* 0x0000000000007941 */ /* 0x000fea0003800000 */
.L_x_9:
[----:B------:R-:W-:Y:S01]  /*1740*/  BSSY B0, `(.L_x_12) ;  /* 0x0000041000007945 */ /* 0x000fe20003800000 */
[----:B------:R-:W-:Y:S05]  /*1750*/  @!P3 BRA `(.L_x_13) ;  /* 0x000003f00000b947 */ /* 0x000fea0003800000 */
[----:B------:R-:W-:Y:S01]  /*1760*/  ISETP.NE.U32.AND P0, PT, RZ, c[0x0][0x218], PT ;  /* 0x00008600ff007a0c */ /* 0x000fe20003f05070 */
[-CC-:B-1----:R-:W-:Y:S01]  /*1770*/  FFMA.FTZ R40, R68, R70.reuse, R71.reuse ;  /* 0x0000004644287223 */ /* 0x182fe20000010047 */
[----:B------:R-:W-:Y:S01]  /*1780*/  ISETP.NE.U32.AND P1, PT, RZ, c[0x0][0x258], PT ;  /* 0x00009600ff007a0c */ /* 0x000fe20003f25070 */
[-CC-:B0-----:R-:W-:Y:S01]  /*1790*/  FFMA.FTZ R47, R77, R70.reuse, R71.reuse ;  /* 0x000000464d2f7223 */ /* 0x181fe20000010047 */
        /* <DEDUP_REMOVED lines=8> */
[--C-:B------:R-:W-:Y:S01]  /*1820*/  @P0 SHF.R.U64 R40, R62, 0x10, R63.reuse ;  /* 0x000000103e280819 */ /* 0x100fe2000000123f */
[--C-:B------:R-:W-:Y:S01]  /*1830*/  @P0 IMAD.MOV.U32 R42, RZ, RZ, R63.reuse ;  /* 0x000000ffff2a0224 */ /* 0x100fe200078e003f */
[----:B------:R-:W-:Y:S01]  /*1840*/  @P0 SHF.R.U32.HI R44, RZ, 0x10, R63 ;  /* 0x00000010ff2c0819 */ /* 0x000fe2000001163f */
[----:B------:R-:W-:Y:S01]  /*1850*/  FMUL.FTZ R45, R2, R41 ;  /* 0x00000029022d7220 */ /* 0x000fe20000410000 */
[----:B------:R-:W-:Y:S01]  /*1860*/  @P0 PRMT R40, RZ, 0x5410, R40 ;  /* 0x00005410ff280816 */ /* 0x000fe20000000028 */
[----:B------:R-:W-:-:S04]  /*1870*/  FFMA.FTZ R41, R69, R70, R71 ;  /* 0x0000004645297223 */ /* 0x000fc80000010047 */
[----:B------:R-:W-:Y:S01]  /*1880*/  @P0 FADD.FTZ R43, R43, R40 ;  /* 0x000000282b2b0221 */ /* 0x000fe20000010000 */
[----:B------:R-:W-:Y:S01]  /*1890*/  @P0 PRMT R40, RZ, 0x5410, R42 ;  /* 0x00005410ff280816 */ /* 0x000fe2000000002a */
[----:B------:R-:W-:Y:S01]  /*18a0*/  FADD.FTZ R41, R72, -R41 ;  /* 0x8000002948297221 */ /* 0x000fe20000010000 */
[----:B------:R-:W-:-:S03]  /*18b0*/  @P0 PRMT R42, RZ, 0x5410, R44 ;  /* 0x00005410ff2a0816 */ /* 0x000fc6000000002c */
[----:B------:R-:W-:Y:S02]  /*18c0*/  @P0 FADD.FTZ R45, R45, R40 ;  /* 0x000000282d2d0221 */ /* 0x000fe40000010000 */
[----:B------:R-:W-:Y:S01]  /*18d0*/  @P0 FADD.FTZ R87, R87, R42 ;  /* 0x0000002a57570221 */ /* 0x000fe20000010000 */
[----:B------:R-:W-:Y:S01]  /*18e0*/  @P0 MOV R42, R62 ;  /* 0x0000003e002a0202 */ /* 0x000fe20000000f00 */
[-C--:B------:R-:W-:Y:S02]  /*18f0*/  FMUL.FTZ R40, R43, R86.reuse ;  /* 0x000000562b287220 */ /* 0x080fe40000410000 */
[-C--:B------:R-:W-:Y:S01]  /*1900*/  FMUL.FTZ R88, R87, R86.reuse ;  /* 0x0000005657587220 */ /* 0x080fe20000410000 */
[----:B------:R-:W-:Y:S01]  /*1910*/  @P0 PRMT R42, RZ, 0x5410, R42 ;  /* 0x00005410ff2a0816 */ /* 0x000fe2000000002a */
[----:B------:R-:W-:Y:S02]  /*1920*/  FMUL.FTZ R44, R45, R86 ;  /* 0x000000562d2c7220 */ /* 0x000fe40000410000 */
[----:B------:R-:W0:Y:S01]  /*1930*/  F2F.BF16.F32 R40, R40 ;  /* 0x0000002800287304 */ /* 0x000e220000202000 */
[----:B------:R-:W-:-:S04]  /*1940*/  FMUL.FTZ R89, R2, R41 ;  /* 0x0000002902597220 */ /* 0x000fc80000410000 */
[----:B------:R-:W-:Y:S01]  /*1950*/  @P0 FADD.FTZ R89, R89, R42 ;  /* 0x0000002a59590221 */ /* 0x000fe20000010000 */
[----:B------:R-:W-:Y:S02]  /*1960*/  ISETP.NE.U32.AND P0, PT, RZ, c[0x0][0x258], PT ;  /* 0x00009600ff007a0c */ /* 0x000fe40003f05070 */
[----:B------:R-:W1:Y:S01]  /*1970*/  F2F.BF16.F32 R47, R88 ;  /* 0x00000058002f7304 */ /* 0x000e620000202000 */
[----:B------:R-:W-:Y:S01]  /*1980*/  FMUL.FTZ R42, R89, R86 ;  /* 0x00000056592a7220 */ /* 0x000fe20000410000 */
[----:B------:R-:W-:-:S06]  /*1990*/  ISETP.NE.AND.EX P0, PT, RZ, c[0x0][0x25c], PT, P0 ;  /* 0x00009700ff007a0c */ /* 0x000fcc0003f05300 */
[----:B------:R-:W2:Y:S01]  /*19a0*/  F2F.BF16.F32 R44, R44 ;  /* 0x0000002c002c7304 */ /* 0x000ea20000202000 */
[----:B0-----:R-:W-:-:S06]  /*19b0*/  IMAD.WIDE.U32 R40, R40, 0x10000, RZ ;  /* 0x0001000028287825 */ /* 0x001fcc00078e00ff */
[----:B------:R-:W-:Y:S01]  /*19c0*/  @P0 F2FP.BF16.PACK_AB R89, RZ, R89 ;  /* 0x00000059ff59023e */ /* 0x000fe200000010ff */
[----:B------:R-:W0:Y:S01]  /*19d0*/  F2F.BF16.F32 R91, R42 ;  /* 0x0000002a005b7304 */ /* 0x000e220000202000 */
[----:B-1----:R-:W-:Y:S01]  /*19e0*/  IMAD.U32 R47, R47, 0x10000, RZ ;  /* 0x000100002f2f7824 */ /* 0x002fe200078e00ff */
[----:B------:R-:W-:Y:S02]  /*19f0*/  @P0 F2FP.BF16.PACK_AB R43, RZ, R43 ;  /* 0x0000002bff2b023e */ /* 0x000fe400000010ff */
[----:B------:R-:W-:Y:S02]  /*1a00*/  @P0 F2FP.BF16.PACK_AB R45, RZ, R45 ;  /* 0x0000002dff2d023e */ /* 0x000fe400000010ff */
[----:B------:R-:W-:Y:S02]  /*1a10*/  @P0 F2FP.BF16.PACK_AB R87, RZ, R87 ;  /* 0x00000057ff57023e */ /* 0x000fe400000010ff */
[----:B--2---:R-:W-:Y:S01]  /*1a20*/  LOP3.LUT R47, R41, R47, R44, 0xfe, !PT ;  /* 0x0000002f292f7212 */ /* 0x004fe200078efe2c */
[----:B------:R-:W-:Y:S01]  /*1a30*/  HFMA2.MMA R41, -RZ, RZ, 0, 4.76837158203125e-07 ;  /* 0x00000008ff297435 */ /* 0x000fe200000001ff */
[----:B------:R-:W-:-:S02]  /*1a40*/  @P0 PRMT R50, R89, 0x7610, R50 ;  /* 0x0000761059320816 */ /* 0x000fc40000000032 */
[----:B------:R-:W-:Y:S02]  /*1a50*/  @P0 PRMT R51, R43, 0x7610, R51 ;  /* 0x000076102b330816 */ /* 0x000fe40000000033 */
[----:B------:R-:W-:Y:S02]  /*1a60*/  @P0 PRMT R52, R45, 0x7610, R52 ;  /* 0x000076102d340816 */ /* 0x000fe40000000034 */
[----:B0-----:R-:W-:Y:S02]  /*1a70*/  LOP3.LUT R46, R40, R91, RZ, 0xfc, !PT ;  /* 0x0000005b282e7212 */ /* 0x001fe400078efcff */
[----:B------:R-:W-:Y:S01]  /*1a80*/  @P0 PRMT R53, R87, 0x7610, R53 ;  /* 0x0000761057350816 */ /* 0x000fe20000000035 */
[----:B------:R-:W-:Y:S01]  /*1a90*/  IMAD.WIDE.U32 R40, R0, R41, c[0x0][0x248] ;  /* 0x0000920000287625 */ /* 0x000fe200078e0029 */
[----:B------:R-:W-:Y:S05]  /*1aa0*/  @!P1 BRA `(.L_x_14) ;  /* 0x0000008000009947 */ /* 0x000fea0003800000 */
[----:B------:R-:W-:Y:S02]  /*1ab0*/  LOP3.LUT R42, R51, 0xffff, RZ, 0xc0, !PT ;  /* 0x0000ffff332a7812 */ /* 0x000fe400078ec0ff */
[----:B------:R-:W-:-:S03]  /*1ac0*/  PRMT R45, R52, 0x5410, R53 ;  /* 0x00005410342d7816 */ /* 0x000fc60000000035 */
[----:B------:R-:W-:-:S05]  /*1ad0*/  IMAD.WIDE.U32 R42, R42, 0x10000, RZ ;  /* 0x000100002a2a7825 */ /* 0x000fca00078e00ff */
[----:B------:R-:W-:Y:S01]  /*1ae0*/  LOP3.LUT R43, R45, R43, RZ, 0xfc, !PT ;  /* 0x0000002b2d2b7212 */ /* 0x000fe200078efcff */
[----:B------:R-:W-:Y:S01]  /*1af0*/  IMAD.MOV.U32 R45, RZ, RZ, 0x8 ;  /* 0x00000008ff2d7424 */ /* 0x000fe200078e00ff */
[----:B------:R-:W-:-:S03]  /*1b00*/  LOP3.LUT R42, R42, 0xffff, R50, 0xf8, !PT ;  /* 0x0000ffff2a2a7812 */ /* 0x000fc600078ef832 */
[----:B------:R-:W-:-:S05]  /*1b10*/  IMAD.WIDE.U32 R44, R0, R45, c[0x0][0x258] ;  /* 0x00009600002c7625 */ /* 0x000fca00078e002d */
[----:B------:R0:W-:Y:S02]  /*1b20*/  STG.E.64 [R44.64], R42 ;  /* 0x0000002a2c007986 */ /* 0x0001e4000c101b04 */
.L_x_14:
[----:B------:R1:W-:Y:S01]  /*1b30*/  STG.E.64 [R40.64], R46 ;  /* 0x0000002e28007986 */ /* 0x0003e2000c101b04 */
[----:B------:R-:W-:-:S03]  /*1b40*/  IADD3 R0, R0, 0x80, RZ ;  /* 0x0000008000007810 */ /* 0x000fc60007ffe0ff */
.L_x_13:
[----:B------:R-:W-:Y:S05]  /*1b50*/  BSYNC B0 ;  /* 0x0000000000007941 */ /* 0x000fea0003800000 */
.L_x_12:
[----:B------:R-:W-:Y:S01]  /*1b60*/  BSSY B0, `(.L_x_15) ;  /* 0x0000040000007945 */ /* 0x000fe20003800000 */
[----:B------:R-:W-:Y:S05]  /*1b70*/  @!P4 BRA `(.L_x_16) ;  /* 0x000003e00000c947 */ /* 0x000fea0003800000 */
[----:B------:R-:W-:Y:S01]  /*1b80*/  ISETP.NE.U32.AND P0, PT, RZ, c[0x0][0x218], PT ;  /* 0x00008600ff007a0c */ /* 0x000fe20003f05070 */
[-CC-:B01----:R-:W-:Y:S01]  /*1b90*/  FFMA.FTZ R45, R83, R70.reuse, R71.reuse ;  /* 0x00000046532d7223 */ /* 0x183fe20000010047 */
[----:B------:R-:W-:Y:S01]  /*1ba0*/  ISETP.NE.U32.AND P1, PT, RZ, c[0x0][0x258], PT ;  /* 0x00009600ff007a0c */ /* 0x000fe20003f25070 */
[-C--:B------:R-:W-:Y:S01]  /*1bb0*/  FFMA.FTZ R40, R78, R70.reuse, R71 ;  /* 0x000000464e287223 */ /* 0x080fe20000010047 */
[----:B------:R-:W-:Y:S01]  /*1bc0*/  ISETP.NE.AND.EX P0, PT, RZ, c[0x0][0x21c], PT, P0 ;  /* 0x00008700ff007a0c */ /* 0x000fe20003f05300 */
[----:B------:R-:W-:Y:S01]  /*1bd0*/  FADD.FTZ R45, R82, -R45 ;  /* 0x8000002d522d7221 */ /* 0x000fe20000010000 */
[----:B------:R-:W-:Y:S01]  /*1be0*/  ISETP.NE.AND.EX P1, PT, RZ, c[0x0][0x25c], PT, P1 ;  /* 0x00009700ff007a0c */ /* 0x000fe20003f25310 */
[-CC-:B------:R-:W-:Y:S02]  /*1bf0*/  FFMA.FTZ R43, R79, R70.reuse, R71.reuse ;  /* 0x000000464f2b7223 */ /* 0x180fe40000010047 */
[----:B------:R-:W-:-:S02]  /*1c00*/  FFMA.FTZ R71, R85, R70, R71 ;  /* 0x0000004655477223 */ /* 0x000fc40000010047 */
[----:B------:R-:W-:Y:S02]  /*1c10*/  FMUL.FTZ R47, R2, R45 ;  /* 0x0000002d022f7220 */ /* 0x000fe40000410000 */
[----:B------:R-:W-:Y:S02]  /*1c20*/  FADD.FTZ R71, R84, -R71 ;  /* 0x8000004754477221 */ /* 0x000fe40000010000 */
[----:B------:R-:W-:Y:S02]  /*1c30*/  FADD.FTZ R41, R81, -R40 ;  /* 0x8000002851297221 */ /* 0x000fe40000010000 */
[----:B------:R-:W-:Y:S01]  /*1c40*/  @P0 MOV R42, R65 ;  /* 0x00000041002a0202 */ /* 0x000fe20000000f00 */
[C---:B------:R-:W-:Y:S01]  /*1c50*/  FMUL.FTZ R45, R2.reuse, R71 ;  /* 0x00000047022d7220 */ /* 0x040fe20000410000 */
[----:B------:R-:W-:Y:S01]  /*1c60*/  @P0 SHF.R.U32.HI R44, RZ, 0x10, R65 ;  /* 0x00000010ff2c0819 */ /* 0x000fe20000011641 */
[----:B------:R-:W-:Y:S01]  /*1c70*/  FMUL.FTZ R41, R2, R41 ;  /* 0x0000002902297220 */ /* 0x000fe20000410000 */
[----:B------:R-:W-:Y:S01]  /*1c80*/  @P0 PRMT R42, RZ, 0x5410, R42 ;  /* 0x00005410ff2a0816 */ /* 0x000fe2000000002a */
[----:B------:R-:W-:Y:S01]  /*1c90*/  FADD.FTZ R71, R80, -R43 ;  /* 0x8000002b50477221 */ /* 0x000fe20000010000 */
[----:B------:R-:W-:-:S03]  /*1ca0*/  @P0 SHF.R.U64 R40, R64, 0x10, R65 ;  /* 0x0000001040280819 */ /* 0x000fc60000001241 */
[----:B------:R-:W-:Y:S01]  /*1cb0*/  @P0 FADD.FTZ R47, R47, R42 ;  /* 0x0000002a2f2f0221 */ /* 0x000fe20000010000 */
[----:B------:R-:W-:Y:S01]  /*1cc0*/  @P0 PRMT R42, RZ, 0x5410, R44 ;  /* 0x00005410ff2a0816 */ /* 0x000fe2000000002c */
[----:B------:R-:W-:Y:S01]  /*1cd0*/  FMUL.FTZ R71, R2, R71 ;  /* 0x0000004702477220 */ /* 0x000fe20000410000 */
[----:B------:R-:W-:Y:S01]  /*1ce0*/  @P0 PRMT R40, RZ, 0x5410, R40 ;  /* 0x00005410ff280816 */ /* 0x000fe20000000028 */
[----:B------:R-:W-:Y:S02]  /*1cf0*/  FMUL.FTZ R44, R47, R86 ;  /* 0x000000562f2c7220 */ /* 0x000fe40000410000 */
[----:B------:R-:W-:Y:S02]  /*1d00*/  @P0 FADD.FTZ R45, R45, R42 ;  /* 0x0000002a2d2d0221 */ /* 0x000fe40000010000 */
[----:B------:R-:W-:Y:S01]  /*1d10*/  @P0 IMAD.MOV.U32 R42, RZ, RZ, R64 ;  /* 0x000000ffff2a0224 */ /* 0x000fe200078e0040 */
[----:B------:R0:W-:Y:S01]  /*1d20*/  F2F.BF16.F32 R43, R44 ;  /* 0x0000002c002b7304 */ /* 0x0001e20000202000 */
[----:B------:R-:W-:-:S03]  /*1d30*/  @P0 FADD.FTZ R41, R41, R40 ;  /* 0x0000002829290221 */ /* 0x000fc60000010000 */
[----:B------:R-:W-:Y:S01]  /*1d40*/  @P0 PRMT R2, RZ, 0x5410, R42 ;  /* 0x00005410ff020816 */ /* 0x000fe2000000002a */
[-C--:B------:R-:W-:Y:S01]  /*1d50*/  FMUL.FTZ R40, R41, R86.reuse ;  /* 0x0000005629287220 */ /* 0x080fe20000410000 */
[----:B------:R-:W-:Y:S01]  /*1d60*/  @P1 F2FP.BF16.PACK_AB R41, RZ, R41 ;  /* 0x00000029ff29123e */ /* 0x000fe200000010ff */
[-C--:B------:R-:W-:Y:S02]  /*1d70*/  FMUL.FTZ R42, R45, R86.reuse ;  /* 0x000000562d2a7220 */ /* 0x080fe40000410000 */
[----:B------:R-:W-:Y:S01]  /*1d80*/  @P0 FADD.FTZ R71, R71, R2 ;  /* 0x0000000247470221 */ /* 0x000fe20000010000 */
[----:B------:R-:W-:Y:S01]  /*1d90*/  ISETP.NE.U32.AND P0, PT, RZ, c[0x0][0x258], PT ;  /* 0x00009600ff007a0c */ /* 0x000fe20003f05070 */
[----:B------:R-:W1:Y:S01]  /*1da0*/  F2F.BF16.F32 R40, R40 ;  /* 0x0000002800287304 */ /* 0x000e620000202000 */
[----:B------:R-:W-:Y:S01]  /*1db0*/  @P1 F2FP.BF16.PACK_AB R2, RZ, R47 ;  /* 0x0000002fff02123e */ /* 0x000fe200000010ff */
[----:B------:R-:W-:Y:S01]  /*1dc0*/  FMUL.FTZ R86, R71, R86 ;  /* 0x0000005647567220 */ /* 0x000fe20000410000 */
[----:B------:R-:W-:Y:S01]  /*1dd0*/  ISETP.NE.AND.EX P0, PT, RZ, c[0x0][0x25c], PT, P0 ;  /* 0x00009700ff007a0c */ /* 0x000fe20003f05300 */
[----:B------:R-:W-:Y:S01]  /*1de0*/  IMAD.MOV.U32 R47, RZ, RZ, 0x8 ;  /* 0x00000008ff2f7424 */ /* 0x000fe200078e00ff */
[----:B------:R-:W-:-:S02]  /*1df0*/  @P1 PRMT R51, R41, 0x7610, R51 ;  /* 0x0000761029331816 */ /* 0x000fc40000000033 */
[----:B------:R-:W-:Y:S01]  /*1e00*/  @P1 PRMT R52, R2, 0x7610, R52 ;  /* 0x0000761002341816 */ /* 0x000fe20000000034 */
[----:B------:R-:W2:Y:S01]  /*1e10*/  F2F.BF16.F32 R42, R42 ;  /* 0x0000002a002a7304 */ /* 0x000ea20000202000 */
[----:B------:R-:W-:Y:S02]  /*1e20*/  @P1 F2FP.BF16.PACK_AB R71, RZ, R71 ;  /* 0x00000047ff47123e */ /* 0x000fe400000010ff */
[----:B------:R-:W-:Y:S01]  /*1e30*/  @P1 F2FP.BF16.PACK_AB R2, RZ, R45 ;  /* 0x0000002dff02123e */ /* 0x000fe200000010ff */
[----:B0-----:R-:W-:Y:S01]  /*1e40*/  IMAD.WIDE.U32 R44, R0, R47, c[0x0][0x248] ;  /* 0x00009200002c7625 */ /* 0x001fe200078e002f */
[----:B------:R-:W-:Y:S02]  /*1e50*/  @P1 PRMT R50, R71, 0x7610, R50 ;  /* 0x0000761047321816 */ /* 0x000fe40000000032 */
[----:B------:R-:W-:Y:S01]  /*1e60*/  @P1 PRMT R53, R2, 0x7610, R53 ;  /* 0x0000761002351816 */ /* 0x000fe20000000035 */
[----:B------:R-:W0:Y:S01]  /*1e70*/  F2F.BF16.F32 R87, R86 ;  /* 0x0000005600577304 */ /* 0x000e220000202000 */
[----:B-1----:R-:W-:Y:S01]  /*1e80*/  IMAD.WIDE.U32 R40, R40, 0x10000, RZ ;  /* 0x0001000028287825 */ /* 0x002fe200078e00ff */
[----:B--2---:R-:W-:-:S04]  /*1e90*/  SHF.L.U32 R42, R42, 0x10, RZ ;  /* 0x000000102a2a7819 */ /* 0x004fc800000006ff */
[----:B------:R-:W-:Y:S02]  /*1ea0*/  LOP3.LUT R43, R41, R42, R43, 0xfe, !PT ;  /* 0x0000002a292b7212 */ /* 0x000fe400078efe2b */
[----:B0-----:R-:W-:Y:S01]  /*1eb0*/  LOP3.LUT R42, R40, R87, RZ, 0xfc, !PT ;  /* 0x00000057282a7212 */ /* 0x001fe200078efcff */
[----:B------:R-:W-:Y:S05]  /*1ec0*/  @!P0 BRA `(.L_x_17) ;  /* 0x0000008000008947 */ /* 0x000fea0003800000 */
[----:B------:R-:W-:Y:S01]  /*1ed0*/  LOP3.LUT R40, R51, 0xffff, RZ, 0xc0, !PT ;  /* 0x0000ffff33287812 */ /* 0x000fe200078ec0ff */
[----:B------:R-:W-:Y:S01]  /*1ee0*/  HFMA2.MMA R71, -RZ, RZ, 0, 4.76837158203125e-07 ;  /* 0x00000008ff477435 */ /* 0x000fe200000001ff */
[----:B------:R-:W-:-:S03]  /*1ef0*/  PRMT R47, R52, 0x5410, R53 ;  /* 0x00005410342f7816 */ /* 0x000fc60000000035 */
[----:B------:R-:W-:-:S05]  /*1f00*/  IMAD.WIDE.U32 R40, R40, 0x10000, RZ ;  /* 0x0001000028287825 */ /* 0x000fca00078e00ff */
[----:B------:R-:W-:Y:S01]  /*1f10*/  LOP3.LUT R41, R47, R41, RZ, 0xfc, !PT ;  /* 0x000000292f297212 */ /* 0x000fe200078efcff */
[----:B------:R-:W-:Y:S01]  /*1f20*/  IMAD.WIDE.U32 R46, R0, R71, c[0x0][0x258] ;  /* 0x00009600002e7625 */ /* 0x000fe200078e0047 */
[----:B------:R-:W-:-:S05]  /*1f30*/  LOP3.LUT R40, R40, 0xffff, R50, 0xf8, !PT ;  /* 0x0000ffff28287812 */ /* 0x000fca00078ef832 */
[----:B------:R0:W-:Y:S02]  /*1f40*/  STG.E.64 [R46.64], R40 ;  /* 0x000000282e007986 */ /* 0x0001e4000c101b04 */
.L_x_17:
[----:B------:R1:W-:Y:S02]  /*1f50*/  STG.E.64 [R44.64], R42 ;  /* 0x0000002a2c007986 */ /* 0x0003e4000c101b04 */
.L_x_16:
[----:B------:R-:W-:Y:S05]  /*1f60*/  BSYNC B0 ;  /* 0x0000000000007941 */ /* 0x000fea0003800000 */
.L_x_15:
[----:B------:R-:W-:Y:S02]  /*1f70*/  IADD3 R48, R48, c[0x0][0x160], RZ ;  /* 0x0000580030307a10 */ /* 0x000fe40007ffe0ff */
[----:B------:R-:W-:Y:S02]  /*1f80*/  LOP3.LUT P1, RZ, R10, 0xff, RZ, 0xc0, !PT ;  /* 0x000000ff0aff7812 */ /* 0x000fe4000782c0ff */
[----:B------:R-:W-:Y:S02]  /*1f90*/  ISETP.GE.AND P0, PT, R48, c[0x0][0x164], PT ;  /* 0x0000590030007a0c */ /* 0x000fe40003f06270 */
[----:B------:R-:W-:-:S11]  /*1fa0*/  SEL R10, RZ, 0x1, P1 ;  /* 0x00000001ff0a7807 */ /* 0x000fd60000800000 */
[----:B01----:R-:W-:Y:S01]  /*1fb0*/  @P0 CALL.REL.NOINC `(.L_x_0) ;  /* 0x0000001000000944 */ /* 0x003fe20003c00000 */
[----:B------:R-:W-:Y:S05]  /*1fc0*/  BRA `(.L_x_18) ;  /* 0xffffe44000007947 */ /* 0x000fea000383ffff */
.L_x_0:
[----:B0-----:R-:W0:Y:S01]  /*1fd0*/  S2UR UR6, SR_CTAID.X ;  /* 0x00000000000679c3 */ /* 0x001e220000002500 */
[----:B------:R-:W0:Y:S01]  /*1fe0*/  S2R R2, SR_TID.X ;  /* 0x0000000000027919 */ /* 0x000e220000002100 */
[----:B-----5:R-:W-:Y:S01]  /*1ff0*/  @P2 IMAD.MOV.U32 R5, RZ, RZ, 0x10 ;  /* 0x00000010ff052424 */ /* 0x020fe200078e00ff */
[----:B------:R-:W-:Y:S02]  /*2000*/  @P3 MOV R9, 0x10 ;  /* 0x0000001000093802 */ /* 0x000fe40000000f00 */
[C---:B0-----:R-:W-:Y:S02]  /*2010*/  LEA.HI R0, R2.reuse, UR6, RZ, 0x19 ;  /* 0x0000000602007c11 */ /* 0x041fe4000f8fc8ff */
[----:B------:R-:W-:-:S03]  /*2020*/  LOP3.LUT R3, R2, 0x7f, RZ, 0xc0, !PT ;  /* 0x0000007f02037812 */ /* 0x000fc600078ec0ff */
[----:B------:R-:W-:-:S05]  /*2030*/  IMAD R0, R0, c[0x0][0x168], RZ ;  /* 0x00005a0000007a24 */ /* 0x000fca00078e02ff */
[----:B------:R-:W-:-:S05]  /*2040*/  LEA.HI R0, R0, R3, RZ, 0x1e ;  /* 0x0000000300007211 */ /* 0x000fca00078ff0ff */
[----:B------:R-:W-:-:S04]  /*2050*/  @P2 IMAD.WIDE.U32 R2, R0, R5, c[0x0][0x220] ;  /* 0x0000880000022625 */ /* 0x000fc800078e0005 */
[C---:B------:R-:W-:Y:S01]  /*2060*/  @P2 IMAD.WIDE.U32 R4, R0.reuse, R5, c[0x0][0x228] ;  /* 0x00008a0000042625 */ /* 0x040fe200078e0005 */
[----:B------:R-:W-:Y:S01]  /*2070*/  @P2 IADD3 R0, R0, 0x80, RZ ;  /* 0x0000008000002810 */ /* 0x000fe20007ffe0ff */
[----:B------:R0:W-:Y:S04]  /*2080*/  @P2 STG.E.128 [R2.64], R24 ;  /* 0x0000001802002986 */ /* 0x0001e8000c101d04 */
[CC--:B------:R-:W-:Y:S01]  /*2090*/  @P3 IMAD.WIDE.U32 R6, R0.reuse, R9.reuse, c[0x0][0x220] ;  /* 0x0000880000063625 */ /* 0x0c0fe200078e0009 */
[----:B------:R0:W-:Y:S03]  /*20a0*/  @P2 STG.E.128 [R4.64], R36 ;  /* 0x0000002404002986 */ /* 0x0001e6000c101d04 */
[C---:B------:R-:W-:Y:S01]  /*20b0*/  @P3 IMAD.WIDE.U32 R8, R0.reuse, R9, c[0x0][0x228] ;  /* 0x00008a0000083625 */ /* 0x040fe200078e0009 */
[----:B------:R0:W-:Y:S01]  /*20c0*/  @P3 STG.E.128 [R6.64], R20 ;  /* 0x0000001406003986 */ /* 0x0001e2000c101d04 */
[----:B------:R-:W-:-:S03]  /*20d0*/  @P3 IADD3 R0, R0, 0x80, RZ ;  /* 0x0000008000003810 */ /* 0x000fc60007ffe0ff */
[----:B------:R0:W-:Y:S01]  /*20e0*/  @P3 STG.E.128 [R8.64], R32 ;  /* 0x0000002008003986 */ /* 0x0001e2000c101d04 */
[----:B------:R-:W-:Y:S05]  /*20f0*/  @!P4 EXIT ;  /* 0x000000000000c94d */ /* 0x000fea0003800000 */
[----:B0-----:R-:W-:-:S04]  /*2100*/  IMAD.MOV.U32 R5, RZ, RZ, 0x10 ;  /* 0x00000010ff057424 */ /* 0x001fc800078e00ff */
[----:B------:R-:W-:-:S04]  /*2110*/  IMAD.WIDE.U32 R2, R0, R5, c[0x0][0x220] ;  /* 0x0000880000027625 */ /* 0x000fc800078e0005 */
[----:B------:R-:W-:Y:S01]  /*2120*/  IMAD.WIDE.U32 R4, R0, R5, c[0x0][0x228] ;  /* 0x00008a0000047625 */ /* 0x000fe200078e0005 */
[----:B------:R-:W-:Y:S04]  /*2130*/  STG.E.128 [R2.64], R16 ;  /* 0x0000001002007986 */ /* 0x000fe8000c101d04 */
[----:B------:R-:W-:Y:S01]  /*2140*/  STG.E.128 [R4.64], R28 ;  /* 0x0000001c04007986 */ /* 0x000fe2000c101d04 */
[----:B------:R-:W-:Y:S05]  /*2150*/  EXIT ;  /* 0x000000000000794d */ /* 0x000fea0003800000 */
.L_x_7:
[----:B------:R-:W-:Y:S01]  /*2160*/  MOV R45, R47 ;  /* 0x0000002f002d7202 */ /* 0x000fe20000000f00 */
[----:B------:R-:W-:Y:S01]  /*2170*/  IMAD.MOV.U32 R44, RZ, RZ, 0x10 ;  /* 0x00000010ff2c7424 */ /* 0x000fe200078e00ff */
[----:B------:R-:W-:Y:S01]  /*2180*/  MOV R42, 0x1f ;  /* 0x0000001f002a7802 */ /* 0x000fe20000000f00 */
[----:B------:R-:W-:Y:S01]  /*2190*/  IMAD.MOV.U32 R43, RZ, RZ, -0x1 ;  /* 0xffffffffff2b7424 */ /* 0x000fe200078e00ff */
[----:B------:R-:W-:-:S02]  /*21a0*/  MOV R40, 0x21c0 ;  /* 0x000021c000287802 */ /* 0x000fc40000000f00 */
[----:B------:R-:W-:Y:S05]  /*21b0*/  CALL.REL.NOINC `($__internal_0_$__cuda_sm70_shflsync_down_p) ;  /* 0x0000046000007944 */ /* 0x000fea0003c00000 */
[----:B-1----:R-:W-:Y:S01]  /*21c0*/  MOV R88, R43 ;  /* 0x0000002b00587202 */ /* 0x002fe20000000f00 */
[----:B0-----:R-:W-:Y:S05]  /*21d0*/  BRA `(.L_x_19) ;  /* 0xffffeec000007947 */ /* 0x001fea000383ffff */
.L_x_8:
[----:B------:R-:W-:Y:S01]  /*21e0*/  HFMA2.MMA R44, -RZ, RZ, 0, 9.5367431640625e-07 ;  /* 0x00000010ff2c7435 */ /* 0x000fe200000001ff */
[----:B------:R-:W-:Y:S01]  /*21f0*/  IMAD.MOV.U32 R45, RZ, RZ, R70 ;  /* 0x000000ffff2d7224 */ /* 0x000fe200078e0046 */
[----:B------:R-:W-:Y:S01]  /*2200*/  MOV R43, 0xffffffff ;  /* 0xffffffff002b7802 */ /* 0x000fe20000000f00 */
[----:B------:R-:W-:Y:S01]  /*2210*/  IMAD.MOV.U32 R42, RZ, RZ, 0x1f ;  /* 0x0000001fff2a7424 */ /* 0x000fe200078e00ff */
[----:B------:R-:W-:-:S02]  /*2220*/  MOV R40, 0x2240 ;  /* 0x0000224000287802 */ /* 0x000fc40000000f00 */
[----:B01----:R-:W-:Y:S05]  /*2230*/  CALL.REL.NOINC `($__internal_0_$__cuda_sm70_shflsync_down_p) ;  /* 0x000003e000007944 */ /* 0x003fea0003c00000 */
[----:B------:R-:W-:Y:S01]  /*2240*/  FADD.FTZ R88, R88, R47 ;  /* 0x0000002f58587221 */ /* 0x000fe20000010000 */
[----:B0-----:R-:W-:Y:S01]  /*2250*/  HFMA2.MMA R42, -RZ, RZ, 0, 1.847743988037109375e-06 ;  /* 0x0000001fff2a7435 */ /* 0x001fe200000001ff */
[----:B-1----:R-:W-:Y:S01]  /*2260*/  FADD.FTZ R70, R70, R43 ;  /* 0x0000002b46467221 */ /* 0x002fe20000010000 */
[----:B------:R-:W-:Y:S01]  /*2270*/  MOV R40, 0x22c0 ;  /* 0x000022c000287802 */ /* 0x000fe20000000f00 */
[----:B------:R-:W-:Y:S01]  /*2280*/  IMAD.MOV.U32 R44, RZ, RZ, 0x8 ;  /* 0x00000008ff2c7424 */ /* 0x000fe200078e00ff */
[----:B------:R-:W-:Y:S01]  /*2290*/  MOV R45, R88 ;  /* 0x00000058002d7202 */ /* 0x000fe20000000f00 */
[----:B------:R-:W-:-:S02]  /*22a0*/  IMAD.MOV.U32 R43, RZ, RZ, -0x1 ;  /* 0xffffffffff2b7424 */ /* 0x000fc400078e00ff */
[----:B------:R-:W-:Y:S05]  /*22b0*/  CALL.REL.NOINC `($__internal_0_$__cuda_sm70_shflsync_down_p) ;  /* 0x0000036000007944 */ /* 0x000fea0003c00000 */
[----:B0-----:R-:W-:Y:S01]  /*22c0*/  HFMA2.MMA R42, -RZ, RZ, 0, 1.847743988037109375e-06 ;  /* 0x0000001fff2a7435 */ /* 0x001fe200000001ff */
[----:B-1----:R-:W-:Y:S01]  /*22d0*/  IMAD.MOV.U32 R47, RZ, RZ, R43 ;  /* 0x000000ffff2f7224 */ /* 0x002fe200078e002b */
[----:B------:R-:W-:Y:S01]  /*22e0*/  MOV R45, R70 ;  /* 0x00000046002d7202 */ /* 0x000fe20000000f00 */
[----:B------:R-:W-:Y:S01]  /*22f0*/  IMAD.MOV.U32 R44, RZ, RZ, 0x8 ;  /* 0x00000008ff2c7424 */ /* 0x000fe200078e00ff */
[----:B------:R-:W-:Y:S01]  /*2300*/  MOV R40, 0x2330 ;  /* 0x0000233000287802 */ /* 0x000fe20000000f00 */
[----:B------:R-:W-:-:S02]  /*2310*/  IMAD.MOV.U32 R43, RZ, RZ, -0x1 ;  /* 0xffffffffff2b7424 */ /* 0x000fc400078e00ff */
[----:B------:R-:W-:Y:S05]  /*2320*/  CALL.REL.NOINC `($__internal_0_$__cuda_sm70_shflsync_down_p) ;  /* 0x000002f000007944 */ /* 0x000fea0003c00000 */
[----:B------:R-:W-:Y:S01]  /*2330*/  FADD.FTZ R88, R47, R88 ;  /* 0x000000582f587221 */ /* 0x000fe20000010000 */
[----:B0-----:R-:W-:Y:S01]  /*2340*/  MOV R44, 0x4 ;  /* 0x00000004002c7802 */ /* 0x001fe20000000f00 */
[----:B-1----:R-:W-:Y:S01]  /*2350*/  FADD.FTZ R70, R70, R43 ;  /* 0x0000002b46467221 */ /* 0x002fe20000010000 */
[----:B------:R-:W-:Y:S01]  /*2360*/  MOV R43, 0xffffffff ;  /* 0xffffffff002b7802 */ /* 0x000fe20000000f00 */
[----:B------:R-:W-:Y:S01]  /*2370*/  IMAD.MOV.U32 R42, RZ, RZ, 0x1f ;  /* 0x0000001fff2a7424 */ /* 0x000fe200078e00ff */
[----:B------:R-:W-:Y:S01]  /*2380*/  MOV R40, 0x23b0 ;  /* 0x000023b000287802 */ /* 0x000fe20000000f00 */
[----:B------:R-:W-:-:S02]  /*2390*/  IMAD.MOV.U32 R45, RZ, RZ, R88 ;  /* 0x000000ffff2d7224 */ /* 0x000fc400078e0058 */
[----:B------:R-:W-:Y:S05]  /*23a0*/  CALL.REL.NOINC `($__internal_0_$__cuda_sm70_shflsync_down_p) ;  /* 0x0000027000007944 */ /* 0x000fea0003c00000 */
[----:B0-----:R-:W-:Y:S01]  /*23b0*/  HFMA2.MMA R44, -RZ, RZ, 0, 2.384185791015625e-07 ;  /* 0x00000004ff2c7435 */ /* 0x001fe200000001ff */
[----:B-1----:R-:W-:Y:S01]  /*23c0*/  MOV R47, R43 ;  /* 0x0000002b002f7202 */ /* 0x002fe20000000f00 */
[----:B------:R-:W-:Y:S01]  /*23d0*/  IMAD.MOV.U32 R45, RZ, RZ, R70 ;  /* 0x000000ffff2d7224 */ /* 0x000fe200078e0046 */
[----:B------:R-:W-:Y:S01]  /*23e0*/  MOV R43, 0xffffffff ;  /* 0xffffffff002b7802 */ /* 0x000fe20000000f00 */
[----:B------:R-:W-:Y:S01]  /*23f0*/  IMAD.MOV.U32 R42, RZ, RZ, 0x1f ;  /* 0x0000001fff2a7424 */ /* 0x000fe200078e00ff */
[----:B------:R-:W-:-:S02]  /*2400*/  MOV R40, 0x2420 ;  /* 0x0000242000287802 */ /* 0x000fc40000000f00 */
[----:B------:R-:W-:Y:S05]  /*2410*/  CALL.REL.NOINC `($__internal_0_$__cuda_sm70_shflsync_down_p) ;  /* 0x0000020000007944 */ /* 0x000fea0003c00000 */
        /* <DEDUP_REMOVED lines=23> */
[----:B0-----:R-:W-:Y:S01]  /*2590*/  HFMA2.MMA R44, -RZ, RZ, 0, 5.9604644775390625e-08 ;  /* 0x00000001ff2c7435 */ /* 0x001fe200000001ff */
[----:B-1----:R-:W-:Y:S01]  /*25a0*/  MOV R47, R43 ;  /* 0x0000002b002f7202 */ /* 0x002fe20000000f00 */
[----:B------:R-:W-:Y:S01]  /*25b0*/  IMAD.MOV.U32 R45, RZ, RZ, R71 ;  /* 0x000000ffff2d7224 */ /* 0x000fe200078e0047 */
[----:B------:R-:W-:Y:S01]  /*25c0*/  MOV R43, 0xffffffff ;  /* 0xffffffff002b7802 */ /* 0x000fe20000000f00 */
[----:B------:R-:W-:Y:S01]  /*25d0*/  IMAD.MOV.U32 R42, RZ, RZ, 0x1f ;  /* 0x0000001fff2a7424 */ /* 0x000fe200078e00ff */
[----:B------:R-:W-:-:S02]  /*25e0*/  MOV R40, 0x2600 ;  /* 0x0000260000287802 */ /* 0x000fc40000000f00 */
[----:B------:R-:W-:Y:S05]  /*25f0*/  CALL.REL.NOINC `($__internal_0_$__cuda_sm70_shflsync_down_p) ;  /* 0x0000002000007944 */ /* 0x000fea0003c00000 */
[----:B01----:R-:W-:Y:S01]  /*2600*/  IMAD.MOV.U32 R44, RZ, RZ, R43 ;  /* 0x000000ffff2c7224 */ /* 0x003fe200078e002b */
[----:B------:R-:W-:Y:S05]  /*2610*/  BRA `(.L_x_20) ;  /* 0xffffeba000007947 */ /* 0x000fea000383ffff */
        .weak           $__internal_0_$__cuda_sm70_shflsync_down_p
        .type           $__internal_0_$__cuda_sm70_shflsync_down_p,@function
        .size           $__internal_0_$__cuda_sm70_shflsync_down_p,(.L_x_6649 - $__internal_0_$__cuda_sm70_shflsync_down_p)
$__internal_0_$__cuda_sm70_shflsync_down_p:
[----:B------:R-:W-:Y:S01]  /*2620*/  HFMA2.MMA R41, -RZ, RZ, 0, 0 ;  /* 0x00000000ff297435 */ /* 0x000fe200000001ff */
[----:B------:R-:W-:Y:S04]  /*2630*/  WARPSYNC R43 ;  /* 0x0000002b00007348 */ /* 0x000fe80003800000 */
[----:B------:R0:W1:Y:S01]  /*2640*/  SHFL.DOWN PT, R43, R45, R44, R42 ;  /* 0x0800002c2d2b7389 */ /* 0x00006200000e002a */
[----:B------:R-:W-:Y:S05]  /*2650*/  RET.REL.NODEC R40 `(_ZN10layer_norm13ln_bwd_kernelINS_13Kernel_traitsI13__nv_bfloat16S2_S2_S2_fjLj1536ELj1ELj1ELj4ELj8ENS_18Kernel_traits_baseILj1536ES2_S2_S2_S2_fjLj128EEEEELb0ELb0ELb0ELb0EEEvNS_9BwdParamsE) ;  /* 0xffffd9a028007950 */ /* 0x000fea0003c3ffff */
.L_x_21:
[----:B------:R-:W-:-:S00]  /*2660*/  BRA `(.L_x_21) ;  /* 0xfffffff000007947 */ /* 0x000fc0000383ffff */
[----:B------:R-:W-:-:S00]  /*2670*/  NOP ;  /* 0x0000000000007918 */ /* 0x000fc00000000000 */
        /* <DEDUP_REMOVED lines=8> */
.L_x_6649:


//--------------------- .text._ZN10layer_norm13ln_bwd_kernelINS_13Kernel_traitsI13__nv_bfloat16S2_S2_S2_fjLj1536ELj1ELj1ELj4ELj8ENS_18Kernel_traits_baseILj1536ES2_S2_S2_S2_fjLj128EEEEELb0ELb0ELb0ELb1EEEvNS_9BwdParamsE --------------------------
	.section	.text._ZN10layer_norm13ln_bwd_kernelINS_13Kernel_traitsI13__nv_bfloat16S2_S2_S2_fjLj1536ELj1ELj1ELj4ELj8ENS_18Kernel_traits_baseILj1536ES2_S2_S2_S2_fjLj128EEEEELb0ELb0ELb0ELb1EEEvNS_9BwdParamsE,"ax",@progbits
	.sectioninfo	@"SHI_REGISTERS=95"
	.align	128
        .global         _ZN10layer_norm13ln_bwd_kernelINS_13Kernel_traitsI13__nv_bfloat16S2_S2_S2_fjLj1536ELj1ELj1ELj4ELj8ENS_18Kernel_traits_baseILj1536ES2_S2_S2_S2_fjLj128EEEEELb0ELb0ELb0ELb1EEEvNS_9BwdParamsE
        .type           _ZN10layer_norm13ln_bwd_kernelINS_13Kernel_traitsI13__nv_bfloat16S2_S2_S2_fjLj1536ELj1ELj1ELj4ELj8ENS_18Kernel_traits_baseILj1536ES2_S2_S2_S2_fjLj128EEEEELb0ELb0ELb0ELb1EEEvNS_9BwdParamsE,@function
        .size           _ZN10layer_norm13ln_bwd_kernelINS_13Kernel_traitsI13__nv_bfloat16S2_S2_S2_fjLj1536ELj1ELj1ELj4ELj8ENS_18Kernel_traits_baseILj1536ES2_S2_S2_S2_fjLj128EEEEELb0ELb0ELb0ELb1EEEvNS_9BwdParamsE,(.L_x_6650 - _ZN10layer_norm13ln_bwd_kernelINS_13Kernel_traitsI13__nv_bfloat16S2_S2_S2_fjLj1536ELj1ELj1ELj4ELj8ENS_18Kernel_traits_baseILj1536ES2_S2_S2_S2_fjLj128EEEEELb0ELb0ELb0ELb1EEEvNS_9BwdParamsE)
        .other          _ZN10layer_norm13ln_bwd_kernelINS_13Kernel_traitsI13__nv_bfloat16S2_S2_S2_fjLj1536ELj1ELj1ELj4ELj8ENS_18Kernel_traits_baseILj1536ES2_S2_S2_S2_fjLj128EEEEELb0ELb0ELb0ELb1EEEvNS_9BwdParamsE,@"STO_CUDA_ENTRY STV_DEFAULT"
_ZN10layer_norm13ln_bwd_kernelINS_13Kernel_traitsI13__nv_bfloat16S2_S2_S2_fjLj1536ELj1ELj1ELj4ELj8ENS_18Kernel_traits_baseILj1536ES2_S2_S2_S2_fjLj128EEEEELb0ELb0ELb0ELb1EEEvNS_9BwdParamsE:
.text._ZN10layer_norm13ln_bwd_kernelINS_13Kernel_traitsI13__nv_bfloat16S2_S2_S2_fjLj1536ELj1ELj1ELj4ELj8ENS_18Kernel_traits_baseILj1536ES2_S2_S2_S2_fjLj128EEEEELb0ELb0ELb0ELb1EEEvNS_9BwdParamsE:
[----:B------:R-:W-:Y:S02]  /*0000*/  MOV R1, c[0x0][0x28] ;  /* 0x00000a0000017a02 */ /* 0x000fe40000000f00 */
[----:B------:R-:W0:Y:S01]  /*0010*/  S2UR UR4, SR_CTAID.X ;  /* 0x00000000000479c3 */ /* 0x000e220000002500 */
[----:B------:R-:W0:Y:S02]  /*0020*/  S2R R0, SR_TID.X ;  /* 0x0000000000007919 */ /* 0x000e240000002100 */
[----:B0-----:R-:W-:Y:S01]  /*0030*/  LEA.HI R70, R0, UR4, RZ, 0x19 ;  /* 0x0000000400467c11 */ /* 0x001fe2000f8fc8ff */
[----:B------:R-:W-:-:S03]  /*0040*/  ULDC.64 UR4, c[0x0][0x118] ;  /* 0x0000460000047ab9 */ /* 0x000fc60000000a00 */
[----:B------:R-:W-:-:S13]  /*0050*/  ISETP.GE.AND P0, PT, R70, c[0x0][0x164], PT ;  /* 0x0000590046007a0c */ /* 0x000fda0003f06270 */
[----:B------:R-:W-:Y:S05]  /*0060*/  @!P0 BRA `(.L_x_22) ;  /* 0x000000d000008947 */ /* 0x000fea0003800000 */
[----:B------:R-:W-:Y:S01]  /*0070*/  CS2R R14, SRZ ;  /* 0x00000000000e7805 */ /* 0x000fe2000001ff00 */
        /* <DEDUP_REMOVED lines=11> */
[----:B------:R-:W-:Y:S05]  /*0130*/  BRA `(.L_x_23) ;  /* 0x00001c5000007947 */ /* 0x000fea0003800000 */
.L_x_22:
[----:B------:R-:W-:-:S04]  /*0140*/  SHF.L.U32 R2, R0, 0x3, RZ ;  /* 0x0000000300027819 */ /* 0x000fc800000006ff */
[----:B------:R-:W-:-:S04]  /*0150*/  LOP3.LUT R2, R2, 0x3f8, RZ, 0xc0, !PT ;  /* 0x000003f802027812 */ /* 0x000fc800078ec0ff */
[----:B------:R-:W-:-:S05]  /*0160*/  IADD3 R4, P0, R2, c[0x0][0x1b0], RZ ;  /* 0x00006c0002047a10 */ /* 0x000fca0007f1e0ff */
[----:B------:R-:W-:-:S05]  /*0170*/  IMAD.X R5, RZ, RZ, c[0x0][0x1b4], P0 ;  /* 0x00006d00ff057624 */ /* 0x000fca00000e06ff */
[----:B------:R0:W2:Y:S04]  /*0180*/  LDG.E.64 R2, [R4.64] ;  /* 0x0000000404027981 */ /* 0x0000a8000c1e1b00 */
[----:B------:R0:W3:Y:S04]  /*0190*/  LDG.E.64 R6, [R4.64+0x400] ;  /* 0x0004000404067981 */ /* 0x0000e8000c1e1b00 */
[----:B------:R0:W4:Y:S01]  /*01a0*/  LDG.E.64 R24, [R4.64+0x800] ;  /* 0x0008000404187981 */ /* 0x000122000c1e1b00 */
[----:B------:R-:W-:Y:S01]  /*01b0*/  HFMA2.MMA R71, -RZ, RZ, 0, 5.9604644775390625e-08 ;  /* 0x00000001ff477435 */ /* 0x000fe200000001ff */
[----:B------:R-:W-:Y:S01]  /*01c0*/  CS2R R8, SRZ ;  /* 0x0000000000087805 */ /* 0x000fe2000001ff00 */
[----:B------:R-:W-:Y:S01]  /*01d0*/  CS2R R20, SRZ ;  /* 0x0000000000147805 */ /* 0x000fe2000001ff00 */
[----:B------:R-:W-:Y:S01]  /*01e0*/  CS2R R18, SRZ ;  /* 0x0000000000127805 */ /* 0x000fe2000001ff00 */
[----:B------:R-:W-:Y:S01]  /*01f0*/  MOV R32, RZ ;  /* 0x000000ff00207202 */ /* 0x000fe20000000f00 */
[----:B------:R-:W-:Y:S01]  /*0200*/  CS2R R22, SRZ ;  /* 0x0000000000167805 */ /* 0x000fe2000001ff00 */
[----:B------:R-:W-:Y:S01]  /*0210*/  CS2R R10, SRZ ;  /* 0x00000000000a7805 */ /* 0x000fe2000001ff00 */
[----:B------:R-:W-:Y:S01]  /*0220*/  CS2R R12, SRZ ;  /* 0x00000000000c7805 */ /* 0x000fe2000001ff00 */
[----:B------:R-:W-:Y:S01]  /*0230*/  CS2R R14, SRZ ;  /* 0x00000000000e7805 */ /* 0x000fe2000001ff00 */
[----:B0-----:R-:W-:Y:S01]  /*0240*/  CS2R R4, SRZ ;  /* 0x0000000000047805 */ /* 0x001fe2000001ff00 */
[----:B------:R-:W-:Y:S01]  /*0250*/  CS2R R16, SRZ ;  /* 0x0000000000107805 */ /* 0x000fe2000001ff00 */
[----:B------:R-:W-:Y:S01]  /*0260*/  IMAD.MOV.U32 R65, RZ, RZ, RZ ;  /* 0x000000ffff417224 */ /* 0x000fe200078e00ff */
[----:B--2---:R-:W-:-:S02]  /*0270*/  SHF.R.U64 R60, R2, 0x10, R3 ;  /* 0x00000010023c7819 */ /* 0x004fc40000001203 */
[----:B------:R-:W-:Y:S02]  /*0280*/  SHF.R.U32.HI R43, RZ, 0x10, R3 ;  /* 0x00000010ff2b7819 */ /* 0x000fe40000011603 */
[--C-:B---3--:R-:W-:Y:S02]  /*0290*/  SHF.R.U64 R42, R6, 0x10, R7.reuse ;  /* 0x00000010062a7819 */ /* 0x108fe40000001207 */
[----:B------:R-:W-:Y:S02]  /*02a0*/  SHF.R.U32.HI R41, RZ, 0x10, R7 ;  /* 0x00000010ff297819 */ /* 0x000fe40000011607 */
[--C-:B----4-:R-:W-:Y:S02]  /*02b0*/  SHF.R.U64 R40, R24, 0x10, R25.reuse ;  /* 0x0000001018287819 */ /* 0x110fe40000001219 */
[----:B------:R-:W-:Y:S02]  /*02c0*/  SHF.R.U32.HI R39, RZ, 0x10, R25 ;  /* 0x00000010ff277819 */ /* 0x000fe40000011619 */
[----:B------:R-:W-:-:S02]  /*02d0*/  PRMT R69, RZ, 0x5410, R2 ;  /* 0x00005410ff457816 */ /* 0x000fc40000000002 */
[----:B------:R-:W-:Y:S02]  /*02e0*/  PRMT R68, RZ, 0x5410, R3 ;  /* 0x00005410ff447816 */ /* 0x000fe40000000003 */
[----:B------:R-:W-:Y:S01]  /*02f0*/  PRMT R67, RZ, 0x5410, R6 ;  /* 0x00005410ff437816 */ /* 0x000fe20000000006 */
[----:B------:R-:W-:Y:S01]  /*0300*/  CS2R R2, SRZ ;  /* 0x0000000000027805 */ /* 0x000fe2000001ff00 */
[----:B------:R-:W-:Y:S02]  /*0310*/  PRMT R66, RZ, 0x5410, R7 ;  /* 0x00005410ff427816 */ /* 0x000fe40000000007 */
[----:B------:R-:W-:Y:S01]  /*0320*/  CS2R R6, SRZ ;  /* 0x0000000000067805 */ /* 0x000fe2000001ff00 */
        /* <DEDUP_REMOVED lines=8> */
.L_x_30:
[----:B------:R-:W-:Y:S01]  /*03b0*/  IMAD R24, R70, c[0x0][0x168], RZ ;  /* 0x00005a0046187a24 */ /* 0x000fe200078e02ff */
[----:B------:R-:W-:Y:S02]  /*03c0*/  LOP3.LUT R38, R0, 0x7f, RZ, 0xc0, !PT ;  /* 0x0000007f00267812 */ /* 0x000fe400078ec0ff */
[----:B------:R-:W-:-:S02]  /*03d0*/  MOV R75, 0x8 ;  /* 0x00000008004b7802 */ /* 0x000fc40000000f00 */
[----:B------:R-:W-:-:S04]  /*03e0*/  SHF.R.S32.HI R25, RZ, 0x1f, R24 ;  /* 0x0000001fff197819 */ /* 0x000fc80000011418 */
[----:B------:R-:W-:-:S04]  /*03f0*/  LEA.HI R25, R25, R24, RZ, 0x2 ;  /* 0x0000001819197211 */ /* 0x000fc800078f10ff */
[----:B------:R-:W-:-:S04]  /*0400*/  LEA.HI.SX32 R38, R25, R38, 0x1e ;  /* 0x0000002619267211 */ /* 0x000fc800078ff2ff */
[C---:B------:R-:W-:Y:S01]  /*0410*/  IADD3 R37, R38.reuse, 0x80, RZ ;  /* 0x0000008026257810 */ /* 0x040fe20007ffe0ff */
[CC--:B------:R-:W-:Y:S01]  /*0420*/  IMAD.WIDE.U32 R24, R38.reuse, R75.reuse, c[0x0][0x208] ;  /* 0x0000820026187625 */ /* 0x0c0fe200078e004b */
[----:B------:R-:W-:Y:S02]  /*0430*/  IADD3 R36, R38, 0x100, RZ ;  /* 0x0000010026247810 */ /* 0x000fe40007ffe0ff */
[----:B------:R-:W-:Y:S01]  /*0440*/  MOV R59, 0x4 ;  /* 0x00000004003b7802 */ /* 0x000fe20000000f00 */
[-C--:B------:R-:W-:Y:S02]  /*0450*/  IMAD.WIDE.U32 R26, R37, R75.reuse, c[0x0][0x208] ;  /* 0x00008200251a7625 */ /* 0x080fe400078e004b */
[----:B------:R-:W2:Y:S02]  /*0460*/  LDG.E.64 R24, [R24.64] ;  /* 0x0000000418187981 */ /* 0x000ea4000c1e1b00 */
[-C--:B------:R-:W-:Y:S02]  /*0470*/  IMAD.WIDE.U32 R28, R36, R75.reuse, c[0x0][0x208] ;  /* 0x00008200241c7625 */ /* 0x080fe400078e004b */
[----:B------:R-:W3:Y:S02]  /*0480*/  LDG.E.64 R26, [R26.64] ;  /* 0x000000041a1a7981 */ /* 0x000ee4000c1e1b00 */
[----:B------:R-:W-:-:S02]  /*0490*/  IMAD.WIDE.U32 R30, R38, R75, c[0x0][0x188] ;  /* 0x00006200261e7625 */ /* 0x000fc400078e004b */
[----:B------:R-:W4:Y:S02]  /*04a0*/  LDG.E.64 R28, [R28.64] ;  /* 0x000000041c1c7981 */ /* 0x000f24000c1e1b00 */
[----:B------:R-:W-:Y:S02]  /*04b0*/  IMAD.WIDE R54, R70, R59, c[0x0][0x1a0] ;  /* 0x0000680046367625 */ /* 0x000fe400078e023b */
[----:B------:R-:W4:Y:S02]  /*04c0*/  LDG.E.64 R30, [R30.64] ;  /* 0x000000041e1e7981 */ /* 0x000f24000c1e1b00 */
[-C--:B------:R-:W-:Y:S02]  /*04d0*/  IMAD.WIDE.U32 R50, R37, R75.reuse, c[0x0][0x188] ;  /* 0x0000620025327625 */ /* 0x080fe400078e004b */
[----:B------:R0:W4:Y:S02]  /*04e0*/  LDG.E R80, [R54.64] ;  /* 0x0000000436507981 */ /* 0x000124000c1e1900 */
[----:B------:R-:W-:-:S02]  /*04f0*/  IMAD.WIDE.U32 R52, R36, R75, c[0x0][0x188] ;  /* 0x0000620024347625 */ /* 0x000fc400078e004b */
[----:B------:R-:W4:Y:S04]  /*0500*/  LDG.E.64 R50, [R50.64] ;  /* 0x0000000432327981 */ /* 0x000f28000c1e1b00 */
[----:B------:R-:W4:Y:S01]  /*0510*/  LDG.E.64 R52, [R52.64] ;  /* 0x0000000434347981 */ /* 0x000f22000c1e1b00 */
[----:B------:R-:W-:-:S05]  /*0520*/  IMAD.WIDE R58, R70, R59, c[0x0][0x1a8] ;  /* 0x00006a00463a7625 */ /* 0x000fca00078e023b */
[----:B------:R1:W4:Y:S01]  /*0530*/  LDG.E R73, [R58.64] ;  /* 0x000000043a497981 */ /* 0x000322000c1e1900 */
[----:B------:R-:W-:-:S04]  /*0540*/  ISETP.NE.U32.AND P0, PT, RZ, c[0x0][0x1c0], PT ;  /* 0x00007000ff007a0c */ /* 0x000fc80003f05070 */
[----:B------:R-:W-:Y:S02]  /*0550*/  ISETP.NE.AND.EX P0, PT, RZ, c[0x0][0x1c4], PT, P0 ;  /* 0x00007100ff007a0c */ /* 0x000fe40003f05300 */
[----:B------:R-:W-:-:S11]  /*0560*/  SHF.R.S32.HI R57, RZ, 0x1f, R70 ;  /* 0x0000001fff397819 */ /* 0x000fd60000011446 */
[----:B------:R-:W-:-:S04]  /*0570*/  @P0 LEA R62, P2, R70, c[0x0][0x1c0], 0x1 ;  /* 0x00007000463e0a11 */ /* 0x000fc800078408ff */
[----:B------:R-:W-:-:S05]  /*0580*/  @P0 LEA.HI.X R63, R70, c[0x0][0x1c4], R57, 0x1, P2 ;  /* 0x00007100463f0a11 */ /* 0x000fca00010f0c39 */
[----:B------:R3:W4:Y:S01]  /*0590*/  @P0 LDG.E.U16 R62, [R62.64] ;  /* 0x000000043e3e0981 */ /* 0x000722000c1e1500 */
[----:B------:R-:W-:-:S04]  /*05a0*/  ISETP.NE.U32.AND P1, PT, RZ, c[0x0][0x218], PT ;  /* 0x00008600ff007a0c */ /* 0x000fc80003f25070 */
[----:B------:R-:W-:Y:S01]  /*05b0*/  ISETP.NE.AND.EX P1, PT, RZ, c[0x0][0x21c], PT, P1 ;  /* 0x00008700ff007a0c */ /* 0x000fe20003f25310 */
[----:B------:R-:W-:Y:S02]  /*05c0*/  ULDC.U8 UR6, c[0x0][0x1f0] ;  /* 0x00007c0000067ab9 */ /* 0x000fe40000000000 */
[----:B------:R-:W-:-:S10]  /*05d0*/  ISETP.NE.AND P2, PT, RZ, UR6, PT ;  /* 0x00000006ff007c0c */ /* 0x000fd4000bf45270 */
[----:B0-----:R-:W-:-:S04]  /*05e0*/  @P1 IMAD.WIDE.U32 R54, R38, R75, c[0x0][0x218] ;  /* 0x0000860026361625 */ /* 0x001fc800078e004b */
[-C--:B------:R-:W-:Y:S01]  /*05f0*/  @P1 IMAD.WIDE.U32 R56, R37, R75.reuse, c[0x0][0x218] ;  /* 0x0000860025381625 */ /* 0x080fe200078e004b */
[----:B------:R0:W5:Y:S03]  /*0600*/  @P1 LDG.E.64 R48, [R54.64] ;  /* 0x0000000436301981 */ /* 0x000166000c1e1b00 */
[----:B-1----:R-:W-:Y:S01]  /*0610*/  @P1 IMAD.WIDE.U32 R58, R36, R75, c[0x0][0x218] ;  /* 0x00008600243a1625 */ /* 0x002fe200078e004b */
[----:B------:R1:W5:Y:S04]  /*0620*/  @P1 LDG.E.64 R46, [R56.64] ;  /* 0x00000004382e1981 */ /* 0x000368000c1e1b00 */
[----:B------:R0:W5:Y:S01]  /*0630*/  @P1 LDG.E.64 R44, [R58.64] ;  /* 0x000000043a2c1981 */ /* 0x000162000c1e1b00 */
[----:B--2---:R-:W-:-:S02]  /*0640*/  SHF.R.U64 R78, R24, 0x10, R25 ;  /* 0x00000010184e7819 */ /* 0x004fc40000001219 */
[----:B------:R-:W-:Y:S02]  /*0650*/  MOV R76, R25 ;  /* 0x00000019004c7202 */ /* 0x000fe40000000f00 */
[----:B------:R-:W-:Y:S01]  /*0660*/  SHF.R.U32.HI R79, RZ, 0x10, R25 ;  /* 0x00000010ff4f7819 */ /* 0x000fe20000011619 */
[--C-:B---3--:R-:W-:Y:S01]  /*0670*/  IMAD.MOV.U32 R63, RZ, RZ, R27.reuse ;  /* 0x000000ffff3f7224 */ /* 0x108fe200078e001b */
[----:B------:R-:W-:Y:S02]  /*0680*/  MOV R25, R26 ;  /* 0x0000001a00197202 */ /* 0x000fe40000000f00 */
[--C-:B------:R-:W-:Y:S02]  /*0690*/  SHF.R.U64 R26, R26, 0x10, R27.reuse ;  /* 0x000000101a1a7819 */ /* 0x100fe4000000121b */
[----:B------:R-:W-:Y:S02]  /*06a0*/  SHF.R.U32.HI R75, RZ, 0x10, R27 ;  /* 0x00000010ff4b7819 */ /* 0x000fe4000001161b */
[----:B----4-:R-:W-:-:S02]  /*06b0*/  MOV R74, R28 ;  /* 0x0000001c004a7202 */ /* 0x010fc40000000f00 */
[--C-:B0-----:R-:W-:Y:S02]  /*06c0*/  SHF.R.U64 R55, R28, 0x10, R29.reuse ;  /* 0x000000101c377819 */ /* 0x101fe4000000121d */
[----:B------:R-:W-:Y:S02]  /*06d0*/  MOV R27, R29 ;  /* 0x0000001d001b7202 */ /* 0x000fe40000000f00 */
[----:B------:R-:W-:Y:S02]  /*06e0*/  SHF.R.U32.HI R28, RZ, 0x10, R29 ;  /* 0x00000010ff1c7819 */ /* 0x000fe4000001161d */
[--C-:B------:R-:W-:Y:S02]  /*06f0*/  SHF.R.U64 R58, R30, 0x10, R31.reuse ;  /* 0x000000101e3a7819 */ /* 0x100fe4000000121f */
[----:B-1----:R-:W-:Y:S02]  /*0700*/  SHF.R.U32.HI R56, RZ, 0x10, R31 ;  /* 0x00000010ff387819 */ /* 0x002fe4000001161f */
[----:B------:R-:W-:-:S02]  /*0710*/  PRMT R29, RZ, 0x5410, R30 ;  /* 0x00005410ff1d7816 */ /* 0x000fc4000000001e */
[----:B------:R-:W-:Y:S02]  /*0720*/  PRMT R31, RZ, 0x5410, R31 ;  /* 0x00005410ff1f7816 */ /* 0x000fe4000000001f */
[----:B------:R-:W-:Y:S01]  /*0730*/  FSEL R80, R80, RZ, !P2 ;  /* 0x000000ff50507208 */ /* 0x000fe20005000000 */
[----:B------:R-:W-:Y:S01]  /*0740*/  IMAD.MOV.U32 R77, RZ, RZ, R24 ;  /* 0x000000ffff4d7224 */ /* 0x000fe200078e0018 */
[----:B------:R-:W-:-:S03]  /*0750*/  SHF.R.U64 R30, R50, 0x10, R51 ;  /* 0x00000010321e7819 */ /* 0x000fc60000001233 */
[C---:B------:R-:W-:Y:S01]  /*0760*/  FADD.FTZ R86, -R80.reuse, R29 ;  /* 0x0000001d50567221 */ /* 0x040fe20000010100 */
[----:B------:R-:W-:Y:S01]  /*0770*/  PRMT R29, RZ, 0x5410, R58 ;  /* 0x00005410ff1d7816 */ /* 0x000fe2000000003a */
[C---:B------:R-:W-:Y:S01]  /*0780*/  FADD.FTZ R82, -R80.reuse, R31 ;  /* 0x0000001f50527221 */ /* 0x040fe20000010100 */
[----:B------:R-:W-:Y:S02]  /*0790*/  PRMT R31, RZ, 0x5410, R56 ;  /* 0x00005410ff1f7816 */ /* 0x000fe40000000038 */
[----:B------:R-:W-:Y:S02]  /*07a0*/  SHF.R.U32.HI R54, RZ, 0x10, R51 ;  /* 0x00000010ff367819 */ /* 0x000fe40000011633 */
[----:B------:R-:W-:Y:S01]  /*07b0*/  PRMT R57, RZ, 0x5410, R50 ;  /* 0x00005410ff397816 */ /* 0x000fe20000000032 */
[C---:B------:R-:W-:Y:S01]  /*07c0*/  FADD.FTZ R84, -R80.reuse, R29 ;  /* 0x0000001d50547221 */ /* 0x040fe20000010100 */
[----:B------:R-:W-:Y:S01]  /*07d0*/  PRMT R51, RZ, 0x5410, R51 ;  /* 0x00005410ff337816 */ /* 0x000fe20000000033 */
[----:B------:R-:W-:Y:S01]  /*07e0*/  FADD.FTZ R92, -R80, R31 ;  /* 0x0000001f505c7221 */ /* 0x000fe20000010100 */
[----:B------:R-:W-:-:S02]  /*07f0*/  SHF.R.U64 R50, R52, 0x10, R53 ;  /* 0x0000001034327819 */ /* 0x000fc40000001235 */
[--C-:B------:R-:W-:Y:S02]  /*0800*/  SHF.R.U32.HI R24, RZ, 0x10, R53.reuse ;  /* 0x00000010ff187819 */ /* 0x100fe40000011635 */
[----:B------:R-:W-:Y:S02]  /*0810*/  PRMT R53, RZ, 0x5410, R53 ;  /* 0x00005410ff357816 */ /* 0x000fe40000000035 */
[----:B------:R-:W-:Y:S02]  /*0820*/  PRMT R29, RZ, 0x5410, R30 ;  /* 0x00005410ff1d7816 */ /* 0x000fe4000000001e */
[----:B------:R-:W-:Y:S01]  /*0830*/  PRMT R31, RZ, 0x5410, R54 ;  /* 0x00005410ff1f7816 */ /* 0x000fe20000000036 */
[C---:B------:R-:W-:Y:S01]  /*0840*/  FADD.FTZ R30, -R80.reuse, R51 ;  /* 0x00000033501e7221 */ /* 0x040fe20000010100 */
[----:B------:R-:W-:Y:S01]  /*0850*/  PRMT R77, RZ, 0x5410, R77 ;  /* 0x00005410ff4d7816 */ /* 0x000fe2000000004d */
[C---:B------:R-:W-:Y:S01]  /*0860*/  FADD.FTZ R88, -R80.reuse, R53 ;  /* 0x0000003550587221 */ /* 0x040fe20000010100 */
[----:B------:R-:W-:Y:S01]  /*0870*/  PRMT R51, RZ, 0x5410, R50 ;  /* 0x00005410ff337816 */ /* 0x000fe20000000032 */
[C---:B------:R-:W-:Y:S01]  /*0880*/  FADD.FTZ R50, -R80.reuse, R29 ;  /* 0x0000001d50327221 */ /* 0x040fe20000010100 */
[----:B------:R-:W-:Y:S01]  /*0890*/  PRMT R59, RZ, 0x5410, R52 ;  /* 0x00005410ff3b7816 */ /* 0x000fe20000000034 */
[----:B------:R-:W-:Y:S01]  /*08a0*/  FADD.FTZ R58, -R80, R31 ;  /* 0x0000001f503a7221 */ /* 0x000fe20000010100 */
[----:B------:R-:W-:Y:S01]  /*08b0*/  PRMT R53, RZ, 0x5410, R24 ;  /* 0x00005410ff357816 */ /* 0x000fe20000000018 */
[C---:B------:R-:W-:Y:S01]  /*08c0*/  FMUL.FTZ R84, R73.reuse, R84 ;  /* 0x0000005449547220 */ /* 0x040fe20000410000 */
[----:B------:R-:W-:Y:S01]  /*08d0*/  PRMT R29, RZ, 0x5410, R78 ;  /* 0x00005410ff1d7816 */ /* 0x000fe2000000004e */
[C---:B------:R-:W-:Y:S01]  /*08e0*/  FMUL.FTZ R82, R73.reuse, R82 ;  /* 0x0000005249527220 */ /* 0x040fe20000410000 */
[----:B------:R-:W-:Y:S01]  /*08f0*/  PRMT R31, RZ, 0x5410, R76 ;  /* 0x00005410ff1f7816 */ /* 0x000fe2000000004c */
[----:B------:R-:W-:-:S02]  /*0900*/  FMUL.FTZ R86, R73, R86 ;  /* 0x0000005649567220 */ /* 0x000fc40000410000 */
[----:B------:R-:W-:Y:S01]  /*0910*/  FMUL.FTZ R83, R69, R77 ;  /* 0x0000004d45537220 */ /* 0x000fe20000410000 */
[----:B------:R-:W-:Y:S01]  /*0920*/  PRMT R78, RZ, 0x5410, R79 ;  /* 0x00005410ff4e7816 */ /* 0x000fe2000000004f */
[C---:B------:R-:W-:Y:S02]  /*0930*/  FADD.FTZ R90, -R80.reuse, R57 ;  /* 0x00000039505a7221 */ /* 0x040fe40000010100 */
[C---:B------:R-:W-:Y:S02]  /*0940*/  FADD.FTZ R56, -R80.reuse, R59 ;  /* 0x0000003b50387221 */ /* 0x040fe40000010100 */
[C---:B------:R-:W-:Y:S02]  /*0950*/  FADD.FTZ R54, -R80.reuse, R51 ;  /* 0x0000003350367221 */ /* 0x040fe40000010100 */
[----:B------:R-:W-:Y:S02]  /*0960*/  FADD.FTZ R24, -R80, R53 ;  /* 0x0000003550187221 */ /* 0x000fe40000010100 */
[----:B------:R-:W-:-:S02]  /*0970*/  FADD.FTZ R22, R29, R22 ;  /* 0x000000161d167221 */ /* 0x000fc40000010000 */
[-C--:B------:R-:W-:Y:S02]  /*0980*/  FFMA.FTZ R23, R84, R29.reuse, R23 ;  /* 0x0000001d54177223 */ /* 0x080fe40000010017 */
[----:B------:R-:W-:Y:S02]  /*0990*/  FMUL.FTZ R80, R60, R29 ;  /* 0x0000001d3c507220 */ /* 0x000fe40000410000 */
[----:B------:R-:W-:Y:S02]  /*09a0*/  FADD.FTZ R20, R31, R20 ;  /* 0x000000141f147221 */ /* 0x000fe40000010000 */
[-C--:B------:R-:W-:Y:S02]  /*09b0*/  FFMA.FTZ R21, R82, R31.reuse, R21 ;  /* 0x0000001f52157223 */ /* 0x080fe40000010015 */
[----:B------:R-:W-:Y:S01]  /*09c0*/  FMUL.FTZ R79, R68, R31 ;  /* 0x0000001f444f7220 */ /* 0x000fe20000410000 */
[----:B------:R-:W-:Y:S01]  /*09d0*/  PRMT R51, RZ, 0x5410, R25 ;  /* 0x00005410ff337816 */ /* 0x000fe20000000019 */
[----:B------:R-:W-:-:S02]  /*09e0*/  FADD.FTZ R29, RZ, R83 ;  /* 0x00000053ff1d7221 */ /* 0x000fc40000010000 */
[----:B------:R-:W-:Y:S01]  /*09f0*/  FFMA.FTZ R31, R86, R83, RZ ;  /* 0x00000053561f7223 */ /* 0x000fe200000100ff */
[----:B------:R-:W-:Y:S01]  /*0a00*/  PRMT R25, RZ, 0x5410, R74 ;  /* 0x00005410ff197816 */ /* 0x000fe2000000004a */
[C---:B------:R-:W-:Y:S02]  /*0a10*/  FMUL.FTZ R81, R73.reuse, R92 ;  /* 0x0000005c49517220 */ /* 0x040fe40000410000 */
[----:B------:R-:W-:Y:S01]  /*0a20*/  FMUL.FTZ R74, R73, R30 ;  /* 0x0000001e494a7220 */ /* 0x000fe20000410000 */
[----:B------:R-:W-:Y:S01]  /*0a30*/  PRMT R57, RZ, 0x5410, R26 ;  /* 0x00005410ff397816 */ /* 0x000fe2000000001a */
[----:B------:R-:W-:Y:S02]  /*0a40*/  FADD.FTZ R30, R29, R80 ;  /* 0x000000501d1e7221 */ /* 0x000fe40000010000 */
[----:B------:R-:W-:Y:S01]  /*0a50*/  FFMA.FTZ R31, R84, R80, R31 ;  /* 0x00000050541f7223 */ /* 0x000fe2000001001f */
[----:B------:R-:W-:Y:S01]  /*0a60*/  PRMT R26, RZ, 0x5410, R75 ;  /* 0x00005410ff1a7816 */ /* 0x000fe2000000004b */
[----:B------:R-:W-:-:S02]  /*0a70*/  FMUL.FTZ R76, R73, R50 ;  /* 0x00000032494c7220 */ /* 0x000fc40000410000 */
[----:B------:R-:W-:Y:S02]  /*0a80*/  FADD.FTZ R19, R78, R19 ;  /* 0x000000134e137221 */ /* 0x000fe40000010000 */
[----:B------:R-:W-:Y:S02]  /*0a90*/  FFMA.FTZ R18, R81, R78, R18 ;  /* 0x0000004e51127223 */ /* 0x000fe40000010012 */
[----:B------:R-:W-:Y:S01]  /*0aa0*/  FMUL.FTZ R58, R73, R58 ;  /* 0x0000003a493a7220 */ /* 0x000fe20000410000 */
[----:B------:R-:W-:Y:S01]  /*0ab0*/  PRMT R59, RZ, 0x5410, R63 ;  /* 0x00005410ff3b7816 */ /* 0x000fe2000000003f */
[----:B------:R-:W-:Y:S02]  /*0ac0*/  FMUL.FTZ R78, R43, R78 ;  /* 0x0000004e2b4e7220 */ /* 0x000fe40000410000 */
[----:B------:R-:W-:Y:S02]  /*0ad0*/  FADD.FTZ R29, R30, R79 ;  /* 0x0000004f1e1d7221 */ /* 0x000fe40000010000 */
[----:B------:R-:W-:-:S02]  /*0ae0*/  FFMA.FTZ R31, R82, R79, R31 ;  /* 0x0000004f521f7223 */ /* 0x000fc4000001001f */
[----:B------:R-:W-:Y:S02]  /*0af0*/  FADD.FTZ R9, R57, R9 ;  /* 0x0000000939097221 */ /* 0x000fe40000010000 */
[-C--:B------:R-:W-:Y:S02]  /*0b00*/  FFMA.FTZ R17, R76, R57.reuse, R17 ;  /* 0x000000394c117223 */ /* 0x080fe40000010011 */
[----:B------:R-:W-:Y:S02]  /*0b10*/  FMUL.FTZ R63, R42, R57 ;  /* 0x000000392a3f7220 */ /* 0x000fe40000410000 */
[----:B------:R-:W-:Y:S02]  /*0b20*/  FADD.FTZ R32, R77, R32 ;  /* 0x000000204d207221 */ /* 0x000fe40000010000 */
[----:B------:R-:W-:Y:S02]  /*0b30*/  FFMA.FTZ R65, R86, R77, R65 ;  /* 0x0000004d56417223 */ /* 0x000fe40000010041 */
[----:B------:R-:W-:-:S02]  /*0b40*/  FADD.FTZ R7, R26, R7 ;  /* 0x000000071a077221 */ /* 0x000fc40000010000 */
[-C--:B------:R-:W-:Y:S02]  /*0b50*/  FFMA.FTZ R15, R58, R26.reuse, R15 ;  /* 0x0000001a3a0f7223 */ /* 0x080fe4000001000f */
[----:B------:R-:W-:Y:S02]  /*0b60*/  FMUL.FTZ R57, R41, R26 ;  /* 0x0000001a29397220 */ /* 0x000fe40000410000 */
[----:B------:R-:W-:Y:S02]  /*0b70*/  FMUL.FTZ R77, R73, R90 ;  /* 0x0000005a494d7220 */ /* 0x000fe40000410000 */
[----:B------:R-:W-:Y:S02]  /*0b80*/  FMUL.FTZ R75, R67, R51 ;  /* 0x00000033434b7220 */ /* 0x000fe40000410000 */
[----:B------:R-:W-:Y:S02]  /*0b90*/  FADD.FTZ R26, R29, R78 ;  /* 0x0000004e1d1a7221 */ /* 0x000fe40000010000 */
[----:B------:R-:W-:-:S02]  /*0ba0*/  FFMA.FTZ R30, R81, R78, R31 ;  /* 0x0000004e511e7223 */ /* 0x000fc4000001001f */
[----:B------:R-:W-:Y:S02]  /*0bb0*/  FADD.FTZ R26, R26, R75 ;  /* 0x0000004b1a1a7221 */ /* 0x000fe40000010000 */
[----:B------:R-:W-:Y:S02]  /*0bc0*/  FFMA.FTZ R29, R77, R75, R30 ;  /* 0x0000004b4d1d7223 */ /* 0x000fe4000001001e */
[----:B------:R-:W-:Y:S02]  /*0bd0*/  FADD.FTZ R6, R59, R6 ;  /* 0x000000063b067221 */ /* 0x000fe40000010000 */
[-C--:B------:R-:W-:Y:S02]  /*0be0*/  FFMA.FTZ R14, R74, R59.reuse, R14 ;  /* 0x0000003b4a0e7223 */ /* 0x080fe4000001000e */
[----:B------:R-:W-:Y:S02]  /*0bf0*/  FMUL.FTZ R59, R66, R59 ;  /* 0x0000003b423b7220 */ /* 0x000fe40000410000 */
[----:B------:R-:W-:-:S02]  /*0c00*/  FADD.FTZ R26, R26, R63 ;  /* 0x0000003f1a1a7221 */ /* 0x000fc40000010000 */
[----:B------:R-:W-:Y:S02]  /*0c10*/  FFMA.FTZ R29, R76, R63, R29 ;  /* 0x0000003f4c1d7223 */ /* 0x000fe4000001001d */
[----:B------:R-:W-:Y:S02]  /*0c20*/  FMUL.FTZ R56, R73, R56 ;  /* 0x0000003849387220 */ /* 0x000fe40000410000 */
[----:B------:R-:W-:Y:S02]  /*0c30*/  FADD.FTZ R26, R26, R59 ;  /* 0x0000003b1a1a7221 */ /* 0x000fe40000010000 */
[----:B------:R-:W-:Y:S01]  /*0c40*/  FFMA.FTZ R29, R74, R59, R29 ;  /* 0x0000003b4a1d7223 */ /* 0x000fe2000001001d */
[----:B------:R-:W-:Y:S01]  /*0c50*/  PRMT R53, RZ, 0x5410, R55 ;  /* 0x00005410ff357816 */ /* 0x000fe20000000037 */
[----:B------:R-:W-:Y:S02]  /*0c60*/  FADD.FTZ R4, R25, R4 ;  /* 0x0000000419047221 */ /* 0x000fe40000010000 */
[----:B------:R-:W-:-:S02]  /*0c70*/  FFMA.FTZ R12, R56, R25, R12 ;  /* 0x00000019380c7223 */ /* 0x000fc4000001000c */
[----:B------:R-:W-:Y:S02]  /*0c80*/  FMUL.FTZ R55, R64, R25 ;  /* 0x0000001940377220 */ /* 0x000fe40000410000 */
[----:B------:R-:W-:Y:S02]  /*0c90*/  FMUL.FTZ R54, R73, R54 ;  /* 0x0000003649367220 */ /* 0x000fe40000410000 */
[----:B------:R-:W-:Y:S02]  /*0ca0*/  FADD.FTZ R26, R26, R57 ;  /* 0x000000391a1a7221 */ /* 0x000fe40000010000 */
[----:B------:R-:W-:Y:S01]  /*0cb0*/  FFMA.FTZ R25, R58, R57, R29 ;  /* 0x000000393a197223 */ /* 0x000fe2000001001d */
[----:B------:R-:W-:Y:S01]  /*0cc0*/  PRMT R27, RZ, 0x5410, R27 ;  /* 0x00005410ff1b7816 */ /* 0x000fe2000000001b */
[----:B------:R-:W-:Y:S02]  /*0cd0*/  FADD.FTZ R5, R53, R5 ;  /* 0x0000000535057221 */ /* 0x000fe40000010000 */
[----:B------:R-:W-:-:S02]  /*0ce0*/  FFMA.FTZ R13, R54, R53, R13 ;  /* 0x00000035360d7223 */ /* 0x000fc4000001000d */
[----:B------:R-:W-:Y:S02]  /*0cf0*/  FMUL.FTZ R53, R40, R53 ;  /* 0x0000003528357220 */ /* 0x000fe40000410000 */
[----:B------:R-:W-:Y:S02]  /*0d00*/  FADD.FTZ R26, R26, R55 ;  /* 0x000000371a1a7221 */ /* 0x000fe40000010000 */
[----:B------:R-:W-:Y:S01]  /*0d10*/  FFMA.FTZ R25, R56, R55, R25 ;  /* 0x0000003738197223 */ /* 0x000fe20000010019 */
[----:B------:R-:W-:Y:S01]  /*0d20*/  PRMT R28, RZ, 0x5410, R28 ;  /* 0x00005410ff1c7816 */ /* 0x000fe2000000001c */
[----:B------:R-:W-:Y:S02]  /*0d30*/  FMUL.FTZ R88, R73, R88 ;  /* 0x0000005849587220 */ /* 0x000fe40000410000 */
[----:B------:R-:W-:Y:S02]  /*0d40*/  FMUL.FTZ R87, R61, R27 ;  /* 0x0000001b3d577220 */ /* 0x000fe40000410000 */
[----:B------:R-:W-:-:S02]  /*0d50*/  FADD.FTZ R26, R26, R53 ;  /* 0x000000351a1a7221 */ /* 0x000fc40000010000 */
[----:B------:R-:W-:Y:S02]  /*0d60*/  FFMA.FTZ R25, R54, R53, R25 ;  /* 0x0000003536197223 */ /* 0x000fe40000010019 */
[----:B------:R-:W-:Y:S02]  /*0d70*/  FMUL.FTZ R85, R39, R28 ;  /* 0x0000001c27557220 */ /* 0x000fe40000410000 */
[----:B------:R-:W-:Y:S02]  /*0d80*/  FMUL.FTZ R90, R73, R24 ;  /* 0x00000018495a7220 */ /* 0x000fe40000410000 */
[----:B------:R-:W-:Y:S02]  /*0d90*/  FADD.FTZ R26, R26, R87 ;  /* 0x000000571a1a7221 */ /* 0x000fe40000010000 */
[----:B------:R-:W-:Y:S01]  /*0da0*/  FFMA.FTZ R25, R88, R87, R25 ;  /* 0x0000005758197223 */ /* 0x000fe20000010019 */
[----:B------:R-:W-:Y:S01]  /*0db0*/  LOP3.LUT P2, RZ, R0, 0x1f, RZ, 0xc0, !PT ;  /* 0x0000001f00ff7812 */ /* 0x000fe2000784c0ff */
[----:B------:R-:W-:Y:S01]  /*0dc0*/  IMAD.MOV.U32 R52, RZ, RZ, 0x3f800000 ;  /* 0x3f800000ff347424 */ /* 0x000fe200078e00ff */
[----:B------:R-:W-:Y:S01]  /*0dd0*/  @P0 PRMT R52, RZ, 0x5410, R62 ;  /* 0x00005410ff340816 */ /* 0x000fe2000000003e */
[----:B------:R-:W-:-:S02]  /*0de0*/  FADD.FTZ R2, R27, R2 ;  /* 0x000000021b027221 */ /* 0x000fc40000010000 */
[----:B------:R-:W-:Y:S02]  /*0df0*/  FFMA.FTZ R10, R88, R27, R10 ;  /* 0x0000001b580a7223 */ /* 0x000fe4000001000a */
[----:B------:R-:W-:Y:S02]  /*0e00*/  FADD.FTZ R8, R51, R8 ;  /* 0x0000000833087221 */ /* 0x000fe40000010000 */
[----:B------:R-:W-:Y:S02]  /*0e10*/  FFMA.FTZ R16, R77, R51, R16 ;  /* 0x000000334d107223 */ /* 0x000fe40000010010 */
[----:B------:R-:W-:Y:S02]  /*0e20*/  FADD.FTZ R3, R28, R3 ;  /* 0x000000031c037221 */ /* 0x000fe40000010000 */
[----:B------:R-:W-:Y:S02]  /*0e30*/  FFMA.FTZ R11, R90, R28, R11 ;  /* 0x0000001c5a0b7223 */ /* 0x000fe4000001000b */
[----:B------:R-:W-:-:S02]  /*0e40*/  FADD.FTZ R26, R26, R85 ;  /* 0x000000551a1a7221 */ /* 0x000fc40000010000 */
[----:B------:R-:W-:Y:S01]  /*0e50*/  FFMA.FTZ R27, R90, R85, R25 ;  /* 0x000000555a1b7223 */ /* 0x000fe20000010019 */
[----:B------:R-:W-:Y:S05]  /*0e60*/  BRA.DIV ~URZ, `(.L_x_24) ;  /* 0x000010127f007947 */ /* 0x000fea000b800000 */
[----:B------:R0:W1:Y:S02]  /*0e70*/  SHFL.DOWN PT, R51, R26, 0x10, 0x1f ;  /* 0x0a001f001a337f89 */ /* 0x00006400000e0000 */
.L_x_31:
[----:B------:R-:W-:Y:S05]  /*0e80*/  BRA.DIV ~URZ, `(.L_x_25) ;  /* 0x000010727f007947 */ /* 0x000fea000b800000 */
[----:B------:R-:W2:Y:S01]  /*0e90*/  SHFL.DOWN PT, R24, R27, 0x10, 0x1f ;  /* 0x0a001f001b187f89 */ /* 0x000ea200000e0000 */
[----:B-1----:R-:W-:-:S05]  /*0ea0*/  FADD.FTZ R30, R26, R51 ;  /* 0x000000331a1e7221 */ /* 0x002fca0000010000 */
[----:B------:R-:W1:Y:S01]  /*0eb0*/  SHFL.DOWN PT, R25, R30, 0x8, 0x1f ;  /* 0x09001f001e197f89 */ /* 0x000e6200000e0000 */
[----:B--2---:R-:W-:-:S05]  /*0ec0*/  FADD.FTZ R24, R27, R24 ;  /* 0x000000181b187221 */ /* 0x004fca0000010000 */
[----:B------:R-:W2:Y:S01]  /*0ed0*/  SHFL.DOWN PT, R29, R24, 0x8, 0x1f ;  /* 0x09001f00181d7f89 */ /* 0x000ea200000e0000 */
[----:B-1----:R-:W-:-:S05]  /*0ee0*/  FADD.FTZ R25, R25, R30 ;  /* 0x0000001e19197221 */ /* 0x002fca0000010000 */
[----:B0-----:R-:W0:Y:S01]  /*0ef0*/  SHFL.DOWN PT, R26, R25, 0x4, 0x1f ;  /* 0x08801f00191a7f89 */ /* 0x001e2200000e0000 */
[----:B--2---:R-:W-:-:S05]  /*0f00*/  FADD.FTZ R29, R24, R29 ;  /* 0x0000001d181d7221 */ /* 0x004fca0000010000 */
        /* <DEDUP_REMOVED lines=9> */
.L_x_32:
[----:B------:R-:W-:Y:S01]  /*0fa0*/  LOP3.LUT P3, RZ, R71, 0xff, RZ, 0xc0, !PT ;  /* 0x000000ff47ff7812 */ /* 0x000fe2000786c0ff */
[----:B0-2---:R-:W-:Y:S01]  /*0fb0*/  FADD.FTZ R50, R27, R50 ;  /* 0x000000321b327221 */ /* 0x005fe20000010000 */
[----:B------:R-:W-:Y:S01]  /*0fc0*/  PLOP3.LUT P0, PT, PT, PT, PT, 0x80, 0x0 ;  /* 0x000000000000781c */ /* 0x000fe20003f0f070 */
[----:B-1----:R-:W-:Y:S01]  /*0fd0*/  FADD.FTZ R51, R24, R51 ;  /* 0x0000003318337221 */ /* 0x002fe20000010000 */
[----:B------:R-:W-:Y:S01]  /*0fe0*/  @!P2 PLOP3.LUT P0, PT, P3, PT, PT, 0x80, 0x0 ;  /* 0x000000000000a81c */ /* 0x000fe20001f0f070 */
[----:B------:R-:W-:Y:S01]  /*0ff0*/  ULDC.U8 UR6, c[0x0][0x1f0] ;  /* 0x00007c0000067ab9 */ /* 0x000fe20000000000 */
[----:B------:R-:W-:-:S04]  /*1000*/  SHF.R.U32.HI R25, RZ, 0x5, R0 ;  /* 0x00000005ff197819 */ /* 0x000fc80000011600 */
[C---:B------:R-:W-:Y:S02]  /*1010*/  @!P2 LOP3.LUT R26, R25.reuse, 0x7fffffc, RZ, 0xc0, !PT ;  /* 0x07fffffc191aa812 */ /* 0x040fe400078ec0ff */
[----:B------:R-:W-:-:S04]  /*1020*/  LOP3.LUT R71, R25, 0x7fffffc, RZ, 0xc0, !PT ;  /* 0x07fffffc19477812 */ /* 0x000fc800078ec0ff */
[----:B------:R-:W-:Y:S02]  /*1030*/  @!P3 IADD3 R71, R71, 0x4, RZ ;  /* 0x000000044747b810 */ /* 0x000fe40007ffe0ff */
[----:B------:R-:W-:Y:S02]  /*1040*/  @!P0 IADD3 R26, R26, 0x4, RZ ;  /* 0x000000041a1a8810 */ /* 0x000fe40007ffe0ff */
[----:B------:R-:W-:Y:S01]  /*1050*/  ISETP.NE.AND P0, PT, RZ, UR6, PT ;  /* 0x00000006ff007c0c */ /* 0x000fe2000bf05270 */
[----:B------:R-:W-:Y:S01]  /*1060*/  WARPSYNC 0xffffffff ;  /* 0xffffffff00007948 */ /* 0x000fe20003800000 */
[----:B------:R-:W-:Y:S02]  /*1070*/  @!P2 LOP3.LUT R62, R26, 0x3, R25, 0xf8, !PT ;  /* 0x000000031a3ea812 */ /* 0x000fe400078ef819 */
[----:B------:R-:W-:-:S03]  /*1080*/  SHF.L.U32 R71, R71, 0x3, RZ ;  /* 0x0000000347477819 */ /* 0x000fc600000006ff */
[----:B------:R-:W-:Y:S04]  /*1090*/  @!P2 STS.64 [R62.X8+0x1800], R50 ;  /* 0x001800323e00a388 */ /* 0x000fe80000008a00 */
[----:B------:R-:W-:Y:S06]  /*10a0*/  BAR.SYNC.DEFER_BLOCKING 0x0 ;  /* 0x0000000000007b1d */ /* 0x000fec0000010000 */
[----:B------:R-:W0:Y:S04]  /*10b0*/  LDS.128 R24, [R71+0x1800] ;  /* 0x0018000047187984 */ /* 0x000e280000000c00 */
[----:B------:R-:W1:Y:S01]  /*10c0*/  LDS.128 R28, [R71+0x1810] ;  /* 0x00181000471c7984 */ /* 0x000e620000000c00 */
        /* <DEDUP_REMOVED lines=9> */
[----:B------:R-:W-:Y:S02]  /*1160*/  FMUL.FTZ R27, R24, c[0x0][0x1e0] ;  /* 0x00007800181b7a20 */ /* 0x000fe40000410000 */
[----:B-----5:R-:W-:Y:S01]  /*1170*/  @P1 IMAD.MOV.U32 R31, RZ, RZ, R49 ;  /* 0x000000ffff1f1224 */ /* 0x020fe200078e0031 */
[----:B------:R-:W-:Y:S02]  /*1180*/  FSEL R62, R30, RZ, !P0 ;  /* 0x000000ff1e3e7208 */ /* 0x000fe40004000000 */
[----:B------:R-:W-:-:S03]  /*1190*/  ISETP.NE.U32.AND P0, PT, RZ, c[0x0][0x258], PT ;  /* 0x00009600ff007a0c */ /* 0x000fc60003f05070 */
[-CC-:B------:R-:W-:Y:S01]  /*11a0*/  FFMA.FTZ R28, R56, R27.reuse, R62.reuse ;  /* 0x0000001b381c7223 */ /* 0x180fe2000001003e */
[----:B------:R-:W-:Y:S01]  /*11b0*/  ISETP.NE.AND.EX P0, PT, RZ, c[0x0][0x25c], PT, P0 ;  /* 0x00009700ff007a0c */ /* 0x000fe20003f05300 */
[-CC-:B------:R-:W-:Y:S02]  /*11c0*/  FFMA.FTZ R30, R77, R27.reuse, R62.reuse ;  /* 0x0000001b4d1e7223 */ /* 0x180fe4000001003e */
[----:B------:R-:W-:Y:S02]  /*11d0*/  FFMA.FTZ R56, R54, R27, R62 ;  /* 0x0000001b36387223 */ /* 0x000fe4000001003e */
[----:B------:R-:W-:Y:S02]  /*11e0*/  FADD.FTZ R30, R75, -R30 ;  /* 0x8000001e4b1e7221 */ /* 0x000fe40000010000 */
[----:B------:R-:W-:Y:S01]  /*11f0*/  FADD.FTZ R56, R53, -R56 ;  /* 0x8000003835387221 */ /* 0x000fe20000010000 */
[----:B------:R-:W-:Y:S01]  /*1200*/  @P1 MOV R53, R46 ;  /* 0x0000002e00351202 */ /* 0x000fe20000000f00 */
[----:B------:R-:W-:-:S02]  /*1210*/  FMUL.FTZ R75, R73, R30 ;  /* 0x0000001e494b7220 */ /* 0x000fc40000410000 */
[-CC-:B------:R-:W-:Y:S01]  /*1220*/  FFMA.FTZ R26, R74, R27.reuse, R62.reuse ;  /* 0x0000001b4a1a7223 */ /* 0x180fe2000001003e */
[----:B------:R-:W-:Y:S01]  /*1230*/  @P1 PRMT R30, RZ, 0x5410, R53 ;  /* 0x00005410ff1e1816 */ /* 0x000fe20000000035 */
[-CC-:B------:R-:W-:Y:S02]  /*1240*/  FFMA.FTZ R86, R86, R27.reuse, R62.reuse ;  /* 0x0000001b56567223 */ /* 0x180fe4000001003e */
[-CC-:B------:R-:W-:Y:S02]  /*1250*/  FFMA.FTZ R24, R76, R27.reuse, R62.reuse ;  /* 0x0000001b4c187223 */ /* 0x180fe4000001003e */
[-CC-:B------:R-:W-:Y:S01]  /*1260*/  FFMA.FTZ R50, R58, R27.reuse, R62.reuse ;  /* 0x0000001b3a327223 */ /* 0x180fe2000001003e */
[----:B------:R-:W-:Y:S01]  /*1270*/  @P1 PRMT R58, RZ, 0x5410, R31 ;  /* 0x00005410ff3a1816 */ /* 0x000fe2000000001f */
[-CC-:B------:R-:W-:Y:S02]  /*1280*/  FFMA.FTZ R25, R84, R27.reuse, R62.reuse ;  /* 0x0000001b54197223 */ /* 0x180fe4000001003e */
[----:B------:R-:W-:-:S02]  /*1290*/  FFMA.FTZ R82, R82, R27, R62 ;  /* 0x0000001b52527223 */ /* 0x000fc4000001003e */
[-CC-:B------:R-:W-:Y:S02]  /*12a0*/  FFMA.FTZ R81, R81, R27.reuse, R62.reuse ;  /* 0x0000001b51517223 */ /* 0x180fe4000001003e */
[-CC-:B------:R-:W-:Y:S02]  /*12b0*/  FFMA.FTZ R88, R88, R27.reuse, R62.reuse ;  /* 0x0000001b58587223 */ /* 0x180fe4000001003e */
[----:B------:R-:W-:Y:S01]  /*12c0*/  FFMA.FTZ R90, R90, R27, R62 ;  /* 0x0000001b5a5a7223 */ /* 0x000fe2000001003e */
[----:B------:R-:W-:Y:S01]  /*12d0*/  @P1 MOV R27, R48 ;  /* 0x00000030001b1202 */ /* 0x000fe20000000f00 */
[----:B------:R-:W-:Y:S02]  /*12e0*/  FADD.FTZ R26, R59, -R26 ;  /* 0x8000001a3b1a7221 */ /* 0x000fe40000010000 */
[----:B------:R-:W-:Y:S01]  /*12f0*/  @P1 FADD.FTZ R75, R75, R30 ;  /* 0x0000001e4b4b1221 */ /* 0x000fe20000010000 */
[----:B------:R-:W-:Y:S01]  /*1300*/  @P1 SHF.R.U64 R30, R46, 0x10, R47 ;  /* 0x000000102e1e1819 */ /* 0x000fe2000000122f */
[----:B------:R-:W-:-:S02]  /*1310*/  FADD.FTZ R86, R83, -R86 ;  /* 0x8000005653567221 */ /* 0x000fc40000010000 */
[----:B------:R-:W-:Y:S02]  /*1320*/  FADD.FTZ R24, R63, -R24 ;  /* 0x800000183f187221 */ /* 0x000fe40000010000 */
[----:B------:R-:W-:Y:S02]  /*1330*/  FADD.FTZ R50, R57, -R50 ;  /* 0x8000003239327221 */ /* 0x000fe40000010000 */
[----:B------:R-:W-:Y:S01]  /*1340*/  FADD.FTZ R54, R55, -R28 ;  /* 0x8000001c37367221 */ /* 0x000fe20000010000 */
[----:B------:R-:W-:Y:S01]  /*1350*/  @P1 PRMT R28, RZ, 0x5410, R27 ;  /* 0x00005410ff1c1816 */ /* 0x000fe2000000001b */
[----:B------:R-:W-:Y:S01]  /*1360*/  FMUL.FTZ R59, R73, R26 ;  /* 0x0000001a493b7220 */ /* 0x000fe20000410000 */
[----:B------:R-:W-:Y:S01]  /*1370*/  @P1 PRMT R26, RZ, 0x5410, R30 ;  /* 0x00005410ff1a1816 */ /* 0x000fe2000000001e */
[----:B------:R-:W-:Y:S01]  /*1380*/  FADD.FTZ R80, R80, -R25 ;  /* 0x8000001950507221 */ /* 0x000fe20000010000 */
[----:B------:R-:W-:Y:S01]  /*1390*/  @P1 SHF.R.U32.HI R55, RZ, 0x10, R49 ;  /* 0x00000010ff371819 */ /* 0x000fe20000011631 */
[----:B------:R-:W-:Y:S01]  /*13a0*/  FADD.FTZ R82, R79, -R82 ;  /* 0x800000524f527221 */ /* 0x000fe20000010000 */
[----:B------:R-:W-:Y:S01]  /*13b0*/  @P1 MOV R30, R47 ;  /* 0x0000002f001e1202 */ /* 0x000fe20000000f00 */
[----:B------:R-:W-:-:S02]  /*13c0*/  FMUL.FTZ R25, R73, R86 ;  /* 0x0000005649197220 */ /* 0x000fc40000410000 */
[C---:B------:R-:W-:Y:S01]  /*13d0*/  FMUL.FTZ R63, R73.reuse, R24 ;  /* 0x00000018493f7220 */ /* 0x040fe20000410000 */
[----:B------:R-:W-:Y:S01]  /*13e0*/  @P1 PRMT R30, RZ, 0x5410, R30 ;  /* 0x00005410ff1e1816 */ /* 0x000fe2000000001e */
[----:B------:R-:W-:Y:S01]  /*13f0*/  FMUL.FTZ R71, R73, R50 ;  /* 0x0000003249477220 */ /* 0x000fe20000410000 */
[----:B------:R-:W-:Y:S01]  /*1400*/  @P1 SHF.R.U32.HI R50, RZ, 0x10, R47 ;  /* 0x00000010ff321819 */ /* 0x000fe2000001162f */
[----:B------:R-:W-:Y:S01]  /*1410*/  @P1 FADD.FTZ R25, R25, R28 ;  /* 0x0000001c19191221 */ /* 0x000fe20000010000 */
[----:B------:R-:W-:Y:S01]  /*1420*/  @P1 SHF.R.U64 R28, R48, 0x10, R49 ;  /* 0x00000010301c1819 */ /* 0x000fe20000001231 */
[----:B------:R-:W-:Y:S02]  /*1430*/  FMUL.FTZ R51, R73, R82 ;  /* 0x0000005249337220 */ /* 0x000fe40000410000 */
[----:B------:R-:W-:Y:S01]  /*1440*/  @P1 FADD.FTZ R63, R63, R26 ;  /* 0x0000001a3f3f1221 */ /* 0x000fe20000010000 */
[----:B------:R-:W-:Y:S01]  /*1450*/  @P1 PRMT R26, RZ, 0x5410, R50 ;  /* 0x00005410ff1a1816 */ /* 0x000fe20000000032 */
[----:B------:R-:W-:Y:S01]  /*1460*/  FADD.FTZ R78, R78, -R81 ;  /* 0x800000514e4e7221 */ /* 0x000fe20000010000 */
[----:B------:R-:W-:Y:S01]  /*1470*/  @P1 PRMT R28, RZ, 0x5410, R28 ;  /* 0x00005410ff1c1816 */ /* 0x000fe2000000001c */
[----:B------:R-:W-:Y:S01]  /*1480*/  @P1 FADD.FTZ R51, R51, R58 ;  /* 0x0000003a33331221 */ /* 0x000fe20000010000 */
[----:B------:R-:W-:Y:S01]  /*1490*/  @P1 PRMT R58, RZ, 0x5410, R55 ;  /* 0x00005410ff3a1816 */ /* 0x000fe20000000037 */
[----:B------:R-:W-:-:S02]  /*14a0*/  FMUL.FTZ R27, R73, R80 ;  /* 0x00000050491b7220 */ /* 0x000fc40000410000 */
[C---:B------:R-:W-:Y:S02]  /*14b0*/  FMUL.FTZ R31, R73.reuse, R78 ;  /* 0x0000004e491f7220 */ /* 0x040fe40000410000 */
[----:B------:R-:W-:Y:S02]  /*14c0*/  FMUL.FTZ R57, R73, R54 ;  /* 0x0000003649397220 */ /* 0x000fe40000410000 */
[----:B------:R-:W-:Y:S02]  /*14d0*/  @P1 FADD.FTZ R71, R71, R26 ;  /* 0x0000001a47471221 */ /* 0x000fe40000010000 */
[----:B------:R-:W-:Y:S02]  /*14e0*/  FMUL.FTZ R26, R63, R52 ;  /* 0x000000343f1a7220 */ /* 0x000fe40000410000 */
[----:B------:R-:W-:Y:S02]  /*14f0*/  @P1 IMAD.MOV.U32 R54, RZ, RZ, R44 ;  /* 0x000000ffff361224 */ /* 0x000fe400078e002c */
[----:B------:R-:W-:-:S02]  /*1500*/  @P1 FADD.FTZ R27, R27, R28 ;  /* 0x0000001c1b1b1221 */ /* 0x000fc40000010000 */
[----:B------:R-:W-:Y:S02]  /*1510*/  @P1 FADD.FTZ R31, R31, R58 ;  /* 0x0000003a1f1f1221 */ /* 0x000fe40000010000 */
[----:B------:R0:W-:Y:S01]  /*1520*/  F2F.BF16.F32 R58, R26 ;  /* 0x0000001a003a7304 */ /* 0x0001e20000202000 */
[----:B------:R-:W-:Y:S01]  /*1530*/  @P1 FADD.FTZ R59, R59, R30 ;  /* 0x0000001e3b3b1221 */ /* 0x000fe20000010000 */
[--C-:B------:R-:W-:Y:S01]  /*1540*/  @P1 SHF.R.U64 R30, R44, 0x10, R45.reuse ;  /* 0x000000102c1e1819 */ /* 0x100fe2000000122d */
[-C--:B------:R-:W-:Y:S01]  /*1550*/  FMUL.FTZ R28, R27, R52.reuse ;  /* 0x000000341b1c7220 */ /* 0x080fe20000410000 */
[----:B------:R-:W-:Y:S01]  /*1560*/  @P0 F2FP.BF16.PACK_AB R27, RZ, R27 ;  /* 0x0000001bff1b023e */ /* 0x000fe200000010ff */
[-C--:B------:R-:W-:Y:S01]  /*1570*/  FMUL.FTZ R24, R31, R52.reuse ;  /* 0x000000341f187220 */ /* 0x080fe20000410000 */
[----:B------:R-:W-:Y:S01]  /*1580*/  @P0 F2FP.BF16.PACK_AB R31, RZ, R31 ;  /* 0x0000001fff1f023e */ /* 0x000fe200000010ff */
[----:B------:R-:W-:Y:S01]  /*1590*/  FMUL.FTZ R50, R71, R52 ;  /* 0x0000003447327220 */ /* 0x000fe20000410000 */
[----:B------:R-:W-:Y:S01]  /*15a0*/  @P0 PRMT R34, R27, 0x7610, R34 ;  /* 0x000076101b220816 */ /* 0x000fe20000000022 */
[----:B------:R-:W-:Y:S01]  /*15b0*/  FMUL.FTZ R55, R73, R56 ;  /* 0x0000003849377220 */ /* 0x000fe20000410000 */
[----:B0-----:R-:W-:Y:S01]  /*15c0*/  @P1 PRMT R26, RZ, 0x5410, R54 ;  /* 0x00005410ff1a1816 */ /* 0x001fe20000000036 */
[----:B------:R-:W0:Y:S01]  /*15d0*/  F2F.BF16.F32 R28, R28 ;  /* 0x0000001c001c7304 */ /* 0x000e220000202000 */
[----:B------:R-:W-:Y:S01]  /*15e0*/  @P1 MOV R54, R45 ;  /* 0x0000002d00361202 */ /* 0x000fe20000000f00 */
[-C--:B------:R-:W-:Y:S01]  /*15f0*/  FMUL.FTZ R29, R25, R52.reuse ;  /* 0x00000034191d7220 */ /* 0x080fe20000410000 */
[----:B------:R-:W-:Y:S01]  /*1600*/  @P1 SHF.R.U32.HI R56, RZ, 0x10, R45 ;  /* 0x00000010ff381819 */ /* 0x000fe2000001162d */
[----:B------:R-:W-:Y:S01]  /*1610*/  @P1 FADD.FTZ R57, R57, R26 ;  /* 0x0000001a39391221 */ /* 0x000fe20000010000 */
[----:B------:R-:W-:Y:S01]  /*1620*/  @P1 PRMT R26, RZ, 0x5410, R30 ;  /* 0x00005410ff1a1816 */ /* 0x000fe2000000001e */
[----:B------:R-:W-:Y:S01]  /*1630*/  FADD.FTZ R88, R87, -R88 ;  /* 0x8000005857587221 */ /* 0x000fe20000010000 */
[----:B------:R-:W-:Y:S01]  /*1640*/  @P0 F2FP.BF16.PACK_AB R25, RZ, R25 ;  /* 0x00000019ff19023e */ /* 0x000fe200000010ff */
[-C--:B------:R-:W-:Y:S01]  /*1650*/  FMUL.FTZ R77, R51, R52.reuse ;  /* 0x00000034334d7220 */ /* 0x080fe20000410000 */
[----:B------:R-:W1:Y:S01]  /*1660*/  F2F.BF16.F32 R24, R24 ;  /* 0x0000001800187304 */ /* 0x000e620000202000 */
[-C--:B------:R-:W-:Y:S01]  /*1670*/  FMUL.FTZ R79, R75, R52.reuse ;  /* 0x000000344b4f7220 */ /* 0x080fe20000410000 */
[----:B------:R-:W-:Y:S01]  /*1680*/  @P0 PRMT R35, R25, 0x7610, R35 ;  /* 0x0000761019230816 */ /* 0x000fe20000000023 */
[----:B------:R-:W-:Y:S01]  /*1690*/  FMUL.FTZ R30, R59, R52 ;  /* 0x000000343b1e7220 */ /* 0x000fe20000410000 */
[----:B------:R-:W-:Y:S01]  /*16a0*/  @P0 PRMT R72, R31, 0x7610, R72 ;  /* 0x000076101f480816 */ /* 0x000fe20000000048 */
[----:B------:R-:W-:Y:S01]  /*16b0*/  @P1 FADD.FTZ R55, R55, R26 ;  /* 0x0000001a37371221 */ /* 0x000fe20000010000 */
[----:B------:R-:W-:Y:S01]  /*16c0*/  @P1 PRMT R26, RZ, 0x5410, R54 ;  /* 0x00005410ff1a1816 */ /* 0x000fe20000000036 */
[----:B------:R-:W-:Y:S01]  /*16d0*/  FMUL.FTZ R53, R73, R88 ;  /* 0x0000005849357220 */ /* 0x000fe20000410000 */
[----:B------:R2:W3:Y:S01]  /*16e0*/  F2F.BF16.F32 R81, R50 ;  /* 0x0000003200517304 */ /* 0x0004e20000202000 */
[----:B------:R-:W-:Y:S01]  /*16f0*/  FADD.FTZ R90, R85, -R90 ;  /* 0x8000005a555a7221 */ /* 0x000fe20000010000 */
[----:B------:R-:W-:Y:S01]  /*1700*/  @P0 F2FP.BF16.PACK_AB R54, RZ, R51 ;  /* 0x00000033ff36023e */ /* 0x000fe200000010ff */
[----:B------:R-:W-:Y:S01]  /*1710*/  @P1 FADD.FTZ R53, R53, R26 ;  /* 0x0000001a35351221 */ /* 0x000fe20000010000 */
[----:B------:R-:W-:Y:S01]  /*1720*/  @P1 PRMT R26, RZ, 0x5410, R56 ;  /* 0x00005410ff1a1816 */ /* 0x000fe20000000038 */
[----:B------:R-:W-:Y:S01]  /*1730*/  FMUL.FTZ R73, R73, R90 ;  /* 0x0000005a49497220 */ /* 0x000fe20000410000 */
[----:B------:R-:W-:-:S02]  /*1740*/  @P0 PRMT R33, R54, 0x7610, R33 ;  /* 0x0000761036210816 */ /* 0x000fc40000000021 */
[----:B------:R-:W4:Y:S01]  /*1750*/  F2F.BF16.F32 R29, R29 ;  /* 0x0000001d001d7304 */ /* 0x000f220000202000 */
[----:B------:R-:W-:Y:S01]  /*1760*/  @P1 FADD.FTZ R73, R73, R26 ;  /* 0x0000001a49491221 */ /* 0x000fe20000010000 */
[----:B------:R-:W-:Y:S01]  /*1770*/  @P0 F2FP.BF16.PACK_AB R54, RZ, R75 ;  /* 0x0000004bff36023e */ /* 0x000fe200000010ff */
[----:B0-----:R-:W-:Y:S01]  /*1780*/  IMAD.WIDE.U32 R26, R28, 0x10000, RZ ;  /* 0x000100001c1a7825 */ /* 0x001fe200078e00ff */
[----:B-1----:R-:W-:-:S03]  /*1790*/  SHF.L.U32 R28, R24, 0x10, RZ ;  /* 0x00000010181c7819 */ /* 0x002fc600000006ff */
[----:B--2---:R-:W-:Y:S01]  /*17a0*/  FMUL.FTZ R50, R57, R52 ;  /* 0x0000003439327220 */ /* 0x004fe20000410000 */
[----:B------:R-:W0:Y:S01]  /*17b0*/  F2F.BF16.F32 R77, R77 ;  /* 0x0000004d004d7304 */ /* 0x000e220000202000 */
[----:B------:R-:W-:-:S04]  /*17c0*/  IMAD.WIDE.U32 R24, R58, 0x10000, RZ ;  /* 0x000100003a187825 */ /* 0x000fc800078e00ff */
[----:B---3--:R-:W-:-:S03]  /*17d0*/  IMAD.U32 R81, R81, 0x10000, RZ ;  /* 0x0001000051517824 */ /* 0x008fc600078e00ff */
[----:B------:R-:W1:Y:S01]  /*17e0*/  F2F.BF16.F32 R79, R79 ;  /* 0x0000004f004f7304 */ /* 0x000e620000202000 */
[----:B----4-:R-:W-:-:S07]  /*17f0*/  LOP3.LUT R26, R26, R29, RZ, 0xfc, !PT ;  /* 0x0000001d1a1a7212 */ /* 0x010fce00078efcff */
[----:B------:R-:W2:Y:S01]  /*1800*/  F2F.BF16.F32 R30, R30 ;  /* 0x0000001e001e7304 */ /* 0x000ea20000202000 */
[----:B0-----:R-:W-:-:S07]  /*1810*/  LOP3.LUT R27, R27, R28, R77, 0xfe, !PT ;  /* 0x0000001c1b1b7212 */ /* 0x001fce00078efe4d */
[----:B------:R0:W3:Y:S01]  /*1820*/  F2F.BF16.F32 R51, R50 ;  /* 0x0000003200337304 */ /* 0x0000e20000202000 */
[----:B-1----:R-:W-:Y:S02]  /*1830*/  LOP3.LUT R24, R24, R79, RZ, 0xfc, !PT ;  /* 0x0000004f18187212 */ /* 0x002fe400078efcff */
[----:B--2---:R-:W-:Y:S01]  /*1840*/  LOP3.LUT R25, R25, R81, R30, 0xfe, !PT ;  /* 0x0000005119197212 */ /* 0x004fe200078efe1e */
[----:B0-----:R-:W-:Y:S01]  /*1850*/  FMUL.FTZ R50, R55, R52 ;  /* 0x0000003437327220 */ /* 0x001fe20000410000 */
        /* <DEDUP_REMOVED lines=9> */
.L_x_26:
[----:B0-----:R-:W-:Y:S01]  /*18f0*/  @P0 F2FP.BF16.PACK_AB R29, RZ, R63 ;  /* 0x0000003fff1d023e */ /* 0x001fe200000010ff */
[----:B------:R-:W0:Y:S01]  /*1900*/  F2F.BF16.F32 R50, R50 ;  /* 0x0000003200327304 */ /* 0x000e220000202000 */
[----:B------:R-:W-:Y:S02]  /*1910*/  MOV R63, 0x8 ;  /* 0x00000008003f7802 */ /* 0x000fe40000000f00 */
[C---:B------:R-:W-:Y:S02]  /*1920*/  IADD3 R28, R38.reuse, 0x80, RZ ;  /* 0x00000080261c7810 */ /* 0x040fe40007ffe0ff */
[----:B------:R-:W-:Y:S01]  /*1930*/  @P0 F2FP.BF16.PACK_AB R59, RZ, R59 ;  /* 0x0000003bff3b023e */ /* 0x000fe200000010ff */
[----:B------:R-:W-:Y:S01]  /*1940*/  IMAD.WIDE.U32 R30, R38, R63, c[0x0][0x248] ;  /* 0x00009200261e7625 */ /* 0x000fe200078e003f */
[----:B------:R-:W-:Y:S02]  /*1950*/  @P0 F2FP.BF16.PACK_AB R71, RZ, R71 ;  /* 0x00000047ff47023e */ /* 0x000fe400000010ff */
[----:B------:R-:W-:Y:S01]  /*1960*/  @P0 PRMT R34, R29, 0x7610, R34 ;  /* 0x000076101d220816 */ /* 0x000fe20000000022 */
[----:B------:R-:W-:Y:S01]  /*1970*/  IMAD.WIDE.U32 R28, R63, R28, c[0x0][0x248] ;  /* 0x000092003f1c7625 */ /* 0x000fe200078e001c */
[----:B------:R1:W-:Y:S01]  /*1980*/  STG.E.64 [R30.64], R26 ;  /* 0x0000001a1e007986 */ /* 0x0003e2000c101b04 */
[----:B------:R-:W-:-:S02]  /*1990*/  @P0 PRMT R35, R54, 0x7610, R35 ;  /* 0x0000761036230816 */ /* 0x000fc40000000023 */
[----:B------:R-:W-:Y:S02]  /*19a0*/  @P0 PRMT R33, R59, 0x7610, R33 ;  /* 0x000076103b210816 */ /* 0x000fe40000000021 */
[----:B------:R-:W-:Y:S01]  /*19b0*/  @P0 PRMT R72, R71, 0x7610, R72 ;  /* 0x0000761047480816 */ /* 0x000fe20000000048 */
[----:B------:R-:W-:Y:S05]  /*19c0*/  @!P0 BRA `(.L_x_27) ;  /* 0x0000007000008947 */ /* 0x000fea0003800000 */
[----:B01----:R-:W-:Y:S02]  /*19d0*/  LOP3.LUT R26, R34, 0xffff, RZ, 0xc0, !PT ;  /* 0x0000ffff221a7812 */ /* 0x003fe400078ec0ff */
[----:B------:R-:W-:-:S03]  /*19e0*/  PRMT R31, R33, 0x5410, R72 ;  /* 0x00005410211f7816 */ /* 0x000fc60000000048 */
[----:B------:R-:W-:-:S05]  /*19f0*/  IMAD.WIDE.U32 R26, R26, 0x10000, RZ ;  /* 0x000100001a1a7825 */ /* 0x000fca00078e00ff */
[----:B------:R-:W-:Y:S01]  /*1a00*/  LOP3.LUT R27, R31, R27, RZ, 0xfc, !PT ;  /* 0x0000001b1f1b7212 */ /* 0x000fe200078efcff */
[----:B------:R-:W-:Y:S01]  /*1a10*/  IMAD.WIDE.U32 R30, R37, R63, c[0x0][0x258] ;  /* 0x00009600251e7625 */ /* 0x000fe200078e003f */
[----:B------:R-:W-:-:S05]  /*1a20*/  LOP3.LUT R26, R26, 0xffff, R35, 0xf8, !PT ;  /* 0x0000ffff1a1a7812 */ /* 0x000fca00078ef823 */
[----:B------:R0:W-:Y:S02]  /*1a30*/  STG.E.64 [R30.64], R26 ;  /* 0x0000001a1e007986 */ /* 0x0001e4000c101b04 */
.L_x_27:
[----:B0-----:R0:W-:Y:S01]  /*1a40*/  STG.E.64 [R28.64], R24 ;  /* 0x000000181c007986 */ /* 0x0011e2000c101b04 */
[-C--:B-1----:R-:W-:Y:S01]  /*1a50*/  FMUL.FTZ R26, R53, R52.reuse ;  /* 0x00000034351a7220 */ /* 0x082fe20000410000 */
[----:B------:R-:W-:Y:S01]  /*1a60*/  @P0 F2FP.BF16.PACK_AB R57, RZ, R57 ;  /* 0x00000039ff39023e */ /* 0x000fe200000010ff */
[----:B------:R-:W-:Y:S01]  /*1a70*/  FMUL.FTZ R52, R73, R52 ;  /* 0x0000003449347220 */ /* 0x000fe20000410000 */
[----:B------:R-:W-:Y:S02]  /*1a80*/  @P0 F2FP.BF16.PACK_AB R55, RZ, R55 ;  /* 0x00000037ff37023e */ /* 0x000fe400000010ff */
[----:B------:R-:W-:Y:S01]  /*1a90*/  @P0 F2FP.BF16.PACK_AB R53, RZ, R53 ;  /* 0x00000035ff35023e */ /* 0x000fe200000010ff */
[----:B------:R-:W1:Y:S01]  /*1aa0*/  F2F.BF16.F32 R26, R26 ;  /* 0x0000001a001a7304 */ /* 0x000e620000202000 */
[----:B------:R-:W-:Y:S02]  /*1ab0*/  @P0 F2FP.BF16.PACK_AB R73, RZ, R73 ;  /* 0x00000049ff49023e */ /* 0x000fe400000010ff */
[----:B------:R-:W-:-:S02]  /*1ac0*/  @P0 PRMT R35, R57, 0x7610, R35 ;  /* 0x0000761039230816 */ /* 0x000fc40000000023 */
[----:B------:R-:W-:Y:S02]  /*1ad0*/  @P0 PRMT R34, R55, 0x7610, R34 ;  /* 0x0000761037220816 */ /* 0x000fe40000000022 */
[----:B------:R-:W-:Y:S01]  /*1ae0*/  @P0 PRMT R33, R53, 0x7610, R33 ;  /* 0x0000761035210816 */ /* 0x000fe20000000021 */
[----:B------:R0:W2:Y:S01]  /*1af0*/  F2F.BF16.F32 R27, R52 ;  /* 0x00000034001b7304 */ /* 0x0000a20000202000 */
[----:B------:R-:W-:Y:S01]  /*1b00*/  @P0 PRMT R72, R73, 0x7610, R72 ;  /* 0x0000761049480816 */ /* 0x000fe20000000048 */
[----:B------:R-:W-:Y:S06]  /*1b10*/  @!P0 BRA `(.L_x_28) ;  /* 0x0000007000008947 */ /* 0x000fec0003800000 */
[----:B0-----:R-:W-:Y:S01]  /*1b20*/  LOP3.LUT R24, R34, 0xffff, RZ, 0xc0, !PT ;  /* 0x0000ffff22187812 */ /* 0x001fe200078ec0ff */
[----:B------:R-:W-:Y:S01]  /*1b30*/  IMAD.WIDE.U32 R36, R36, R63, c[0x0][0x258] ;  /* 0x0000960024247625 */ /* 0x000fe200078e003f */
[----:B------:R-:W-:-:S03]  /*1b40*/  PRMT R29, R33, 0x5410, R72 ;  /* 0x00005410211d7816 */ /* 0x000fc60000000048 */
[----:B------:R-:W-:-:S05]  /*1b50*/  IMAD.WIDE.U32 R24, R24, 0x10000, RZ ;  /* 0x0001000018187825 */ /* 0x000fca00078e00ff */
[----:B------:R-:W-:Y:S02]  /*1b60*/  LOP3.LUT R25, R29, R25, RZ, 0xfc, !PT ;  /* 0x000000191d197212 */ /* 0x000fe400078efcff */
[----:B------:R-:W-:-:S05]  /*1b70*/  LOP3.LUT R24, R24, 0xffff, R35, 0xf8, !PT ;  /* 0x0000ffff18187812 */ /* 0x000fca00078ef823 */
[----:B------:R0:W-:Y:S02]  /*1b80*/  STG.E.64 [R36.64], R24 ;  /* 0x0000001824007986 */ /* 0x0001e4000c101b04 */
.L_x_28:
[----:B0-----:R-:W-:Y:S01]  /*1b90*/  IMAD.WIDE.U32 R24, R50, 0x10000, RZ ;  /* 0x0001000032187825 */ /* 0x001fe200078e00ff */
[----:B------:R-:W-:Y:S02]  /*1ba0*/  IADD3 R38, R38, 0x100, RZ ;  /* 0x0000010026267810 */ /* 0x000fe40007ffe0ff */
[----:B------:R-:W-:Y:S01]  /*1bb0*/  IADD3 R70, R70, c[0x0][0x160], RZ ;  /* 0x0000580046467a10 */ /* 0x000fe20007ffe0ff */
[----:B--2---:R-:W-:Y:S01]  /*1bc0*/  IMAD.U32 R27, R27, 0x10000, RZ ;  /* 0x000100001b1b7824 */ /* 0x004fe200078e00ff */
[----:B---3--:R-:W-:Y:S02]  /*1bd0*/  LOP3.LUT R24, R24, R51, RZ, 0xfc, !PT ;  /* 0x0000003318187212 */ /* 0x008fe400078efcff */
[----:B------:R-:W-:Y:S02]  /*1be0*/  ISETP.GE.AND P0, PT, R70, c[0x0][0x164], PT ;  /* 0x0000590046007a0c */ /* 0x000fe40003f06270 */
[----:B-1----:R-:W-:Y:S01]  /*1bf0*/  LOP3.LUT R25, R25, R27, R26, 0xfe, !PT ;  /* 0x0000001b19197212 */ /* 0x002fe200078efe1a */
[----:B------:R-:W-:Y:S01]  /*1c00*/  IMAD.WIDE.U32 R26, R63, R38, c[0x0][0x248] ;  /* 0x000092003f1a7625 */ /* 0x000fe200078e0026 */
[----:B------:R-:W-:-:S04]  /*1c10*/  SEL R71, RZ, 0x1, P3 ;  /* 0x00000001ff477807 */ /* 0x000fc80001800000 */
[----:B------:R0:W-:Y:S05]  /*1c20*/  STG.E.64 [R26.64], R24 ;  /* 0x000000181a007986 */ /* 0x0001ea000c101b04 */
[----:B0-----:R-:W-:Y:S01]  /*1c30*/  @P0 CALL.REL.NOINC `(.L_x_29) ;  /* 0x0000001000000944 */ /* 0x001fe20003c00000 */
[----:B------:R-:W-:Y:S05]  /*1c40*/  BRA `(.L_x_30) ;  /* 0xffffe76000007947 */ /* 0x000fea000383ffff */
.L_x_29:
[----:B------:R-:W-:Y:S01]  /*1c50*/  MOV R26, R21 ;  /* 0x00000015001a7202 */ /* 0x000fe20000000f00 */
[----:B------:R-:W-:Y:S01]  /*1c60*/  IMAD.MOV.U32 R30, RZ, RZ, R20 ;  /* 0x000000ffff1e7224 */ /* 0x000fe200078e0014 */
        /* <DEDUP_REMOVED lines=8> */
[----:B------:R-:W-:-:S02]  /*1cf0*/  MOV R18, R14 ;  /* 0x0000000e00127202 */ /* 0x000fc40000000f00 */
[----:B------:R-:W-:Y:S02]  /*1d00*/  MOV R19, R15 ;  /* 0x0000000f00137202 */ /* 0x000fe40000000f00 */
[----:B------:R-:W-:Y:S01]  /*1d10*/  MOV R9, R13 ;  /* 0x0000000d00097202 */ /* 0x000fe20000000f00 */
[----:B------:R-:W-:Y:S01]  /*1d20*/  IMAD.MOV.U32 R13, RZ, RZ, R5 ;  /* 0x000000ffff0d7224 */ /* 0x000fe200078e0005 */
[----:B------:R-:W-:Y:S02]  /*1d30*/  MOV R24, R65 ;  /* 0x0000004100187202 */ /* 0x000fe40000000f00 */
[----:B------:R-:W-:Y:S02]  /*1d40*/  MOV R28, R32 ;  /* 0x00000020001c7202 */ /* 0x000fe40000000f00 */
[----:B------:R-:W-:Y:S02]  /*1d50*/  MOV R23, R7 ;  /* 0x0000000700177202 */ /* 0x000fe40000000f00 */
[----:B------:R-:W-:-:S02]  /*1d60*/  MOV R12, R4 ;  /* 0x00000004000c7202 */ /* 0x000fc40000000f00 */
[----:B------:R-:W-:Y:S02]  /*1d70*/  MOV R14, R2 ;  /* 0x00000002000e7202 */ /* 0x000fe40000000f00 */
[----:B------:R-:W-:Y:S02]  /*1d80*/  MOV R15, R3 ;  /* 0x00000003000f7202 */ /* 0x000fe40000000f00 */
.L_x_23:
[----:B------:R-:W0:Y:S01]  /*1d90*/  S2UR UR6, SR_CTAID.X ;  /* 0x00000000000679c3 */ /* 0x000e220000002500 */
[C---:B------:R-:W-:Y:S01]  /*1da0*/  LOP3.LUT R3, R0.reuse, 0x7f, RZ, 0xc0, !PT ;  /* 0x0000007f00037812 */ /* 0x040fe200078ec0ff */
[----:B------:R-:W-:Y:S01]  /*1db0*/  IMAD.MOV.U32 R5, RZ, RZ, 0x10 ;  /* 0x00000010ff057424 */ /* 0x000fe200078e00ff */
[----:B0-----:R-:W-:-:S05]  /*1dc0*/  LEA.HI R2, R0, UR6, RZ, 0x19 ;  /* 0x0000000600027c11 */ /* 0x001fca000f8fc8ff */
[----:B------:R-:W-:-:S05]  /*1dd0*/  IMAD R2, R2, c[0x0][0x168], RZ ;  /* 0x00005a0002027a24 */ /* 0x000fca00078e02ff */
[----:B------:R-:W-:-:S05]  /*1de0*/  LEA.HI R4, R2, R3, RZ, 0x1e ;  /* 0x0000000302047211 */ /* 0x000fca00078ff0ff */
[----:B------:R-:W-:-:S04]  /*1df0*/  IMAD.WIDE.U32 R2, R4, R5, c[0x0][0x220] ;  /* 0x0000880004027625 */ /* 0x000fc800078e0005 */
[----:B------:R-:W-:Y:S01]  /*1e00*/  IMAD.WIDE.U32 R4, R4, R5, c[0x0][0x228] ;  /* 0x00008a0004047625 */ /* 0x000fe200078e0005 */
[----:B------:R-:W-:Y:S04]  /*1e10*/  STG.E.128 [R2.64], R28 ;  /* 0x0000001c02007986 */ /* 0x000fe8000c101d04 */
[----:B------:R-:W-:Y:S04]  /*1e20*/  STG.E.128 [R4.64], R24 ;  /* 0x0000001804007986 */ /* 0x000fe8000c101d04 */
[----:B------:R-:W-:Y:S04]  /*1e30*/  STG.E.128 [R2.64+0x800], R20 ;  /* 0x0008001402007986 */ /* 0x000fe8000c101d04 */
[----:B------:R-:W-:Y:S04]  /*1e40*/  STG.E.128 [R4.64+0x800], R16 ;  /* 0x0008001004007986 */ /* 0x000fe8000c101d04 */
[----:B------:R-:W-:Y:S04]  /*1e50*/  STG.E.128 [R2.64+0x1000], R12 ;  /* 0x0010000c02007986 */ /* 0x000fe8000c101d04 */
[----:B------:R-:W-:Y:S01]  /*1e60*/  STG.E.128 [R4.64+0x1000], R8 ;  /* 0x0010000804007986 */ /* 0x000fe2000c101d04 */
[----:B------:R-:W-:Y:S05]  /*1e70*/  EXIT ;  /* 0x000000000000794d */ /* 0x000fea0003800000 */
.L_x_24:
[----:B------:R-:W-:Y:S01]  /*1e80*/  HFMA2.MMA R30, -RZ, RZ, 0, 9.5367431640625e-07 ;  /* 0x00000010ff1e7435 */ /* 0x000fe200000001ff */
[----:B------:R-:W-:Y:S01]  /*1e90*/  MOV R31, R26 ;  /* 0x0000001a001f7202 */ /* 0x000fe20000000f00 */
[----:B------:R-:W-:Y:S01]  /*1ea0*/  IMAD.MOV.U32 R29, RZ, RZ, 0x1f ;  /* 0x0000001fff1d7424 */ /* 0x000fe200078e00ff */
[----:B------:R-:W-:-:S02]  /*1eb0*/  MOV R28, 0xffffffff ;  /* 0xffffffff001c7802 */ /* 0x000fc40000000f00 */
[----:B------:R-:W-:Y:S02]  /*1ec0*/  MOV R24, 0x1ee0 ;  /* 0x00001ee000187802 */ /* 0x000fe40000000f00 */
[----:B-----5:R-:W-:Y:S05]  /*1ed0*/  CALL.REL.NOINC `($__internal_1_$__cuda_sm70_shflsync_down_p) ;  /* 0x0000046000007944 */ /* 0x020fea0003c00000 */
[----:B-1----:R-:W-:Y:S01]  /*1ee0*/  MOV R51, R28 ;  /* 0x0000001c00337202 */ /* 0x002fe20000000f00 */
[----:B0-----:R-:W-:Y:S05]  /*1ef0*/  BRA `(.L_x_31) ;  /* 0xffffef8000007947 */ /* 0x001fea000383ffff */
.L_x_25:
[----:B------:R-:W-:Y:S01]  /*1f00*/  HFMA2.MMA R30, -RZ, RZ, 0, 9.5367431640625e-07 ;  /* 0x00000010ff1e7435 */ /* 0x000fe200000001ff */
[----:B------:R-:W-:Y:S01]  /*1f10*/  IMAD.MOV.U32 R31, RZ, RZ, R27 ;  /* 0x000000ffff1f7224 */ /* 0x000fe200078e001b */
[----:B------:R-:W-:Y:S01]  /*1f20*/  MOV R29, 0x1f ;  /* 0x0000001f001d7802 */ /* 0x000fe20000000f00 */
[----:B------:R-:W-:Y:S01]  /*1f30*/  IMAD.MOV.U32 R28, RZ, RZ, -0x1 ;  /* 0xffffffffff1c7424 */ /* 0x000fe200078e00ff */
[----:B------:R-:W-:Y:S02]  /*1f40*/  MOV R24, 0x1f60 ;  /* 0x00001f6000187802 */ /* 0x000fe40000000f00 */
[----:B01---5:R-:W-:Y:S05]  /*1f50*/  CALL.REL.NOINC `($__internal_1_$__cuda_sm70_shflsync_down_p) ;  /* 0x000003e000007944 */ /* 0x023fea0003c00000 */
[----:B------:R-:W-:Y:S01]  /*1f60*/  FADD.FTZ R51, R26, R51 ;  /* 0x000000331a337221 */ /* 0x000fe20000010000 */
[----:B0-----:R-:W-:Y:S01]  /*1f70*/  HFMA2.MMA R30, -RZ, RZ, 0, 4.76837158203125e-07 ;  /* 0x00000008ff1e7435 */ /* 0x001fe200000001ff */
[----:B-1----:R-:W-:Y:S01]  /*1f80*/  FADD.FTZ R27, R27, R28 ;  /* 0x0000001c1b1b7221 */ /* 0x002fe20000010000 */
[----:B------:R-:W-:Y:S01]  /*1f90*/  MOV R29, 0x1f ;  /* 0x0000001f001d7802 */ /* 0x000fe20000000f00 */
[----:B------:R-:W-:Y:S01]  /*1fa0*/  IMAD.MOV.U32 R28, RZ, RZ, -0x1 ;  /* 0xffffffffff1c7424 */ /* 0x000fe200078e00ff */
[----:B------:R-:W-:-:S02]  /*1fb0*/  MOV R31, R51 ;  /* 0x00000033001f7202 */ /* 0x000fc40000000f00 */
[----:B------:R-:W-:Y:S02]  /*1fc0*/  MOV R24, 0x1fe0 ;  /* 0x00001fe000187802 */ /* 0x000fe40000000f00 */
[----:B------:R-:W-:Y:S05]  /*1fd0*/  CALL.REL.NOINC `($__internal_1_$__cuda_sm70_shflsync_down_p) ;  /* 0x0000036000007944 */ /* 0x000fea0003c00000 */
[----:B0-----:R-:W-:Y:S01]  /*1fe0*/  HFMA2.MMA R30, -RZ, RZ, 0, 4.76837158203125e-07 ;  /* 0x00000008ff1e7435 */ /* 0x001fe200000001ff */
[----:B-1----:R-:W-:Y:S01]  /*1ff0*/  MOV R26, R28 ;  /* 0x0000001c001a7202 */ /* 0x002fe20000000f00 */
[----:B------:R-:W-:Y:S01]  /*2000*/  IMAD.MOV.U32 R31, RZ, RZ, R27 ;  /* 0x000000ffff1f7224 */ /* 0x000fe200078e001b */
[----:B------:R-:W-:Y:S01]  /*2010*/  MOV R29, 0x1f ;  /* 0x0000001f001d7802 */ /* 0x000fe20000000f00 */
[----:B------:R-:W-:Y:S01]  /*2020*/  IMAD.MOV.U32 R28, RZ, RZ, -0x1 ;  /* 0xffffffffff1c7424 */ /* 0x000fe200078e00ff */
[----:B------:R-:W-:Y:S02]  /*2030*/  MOV R24, 0x2050 ;  /* 0x0000205000187802 */ /* 0x000fe40000000f00 */
[----:B------:R-:W-:Y:S05]  /*2040*/  CALL.REL.NOINC `($__internal_1_$__cuda_sm70_shflsync_down_p) ;  /* 0x000002f000007944 */ /* 0x000fea0003c00000 */
[----:B------:R-:W-:Y:S01]  /*2050*/  FADD.FTZ R51, R26, R51 ;  /* 0x000000331a337221 */ /* 0x000fe20000010000 */
[----:B0-----:R-:W-:Y:S01]  /*2060*/  HFMA2.MMA R30, -RZ, RZ, 0, 2.384185791015625e-07 ;  /* 0x00000004ff1e7435 */ /* 0x001fe200000001ff */
[----:B-1----:R-:W-:Y:S01]  /*2070*/  FADD.FTZ R27, R27, R28 ;  /* 0x0000001c1b1b7221 */ /* 0x002fe20000010000 */
[----:B------:R-:W-:Y:S01]  /*2080*/  MOV R29, 0x1f ;  /* 0x0000001f001d7802 */ /* 0x000fe20000000f00 */
[----:B------:R-:W-:Y:S01]  /*2090*/  IMAD.MOV.U32 R28, RZ, RZ, -0x1 ;  /* 0xffffffffff1c7424 */ /* 0x000fe200078e00ff */
[----:B------:R-:W-:-:S02]  /*20a0*/  MOV R31, R51 ;  /* 0x00000033001f7202 */ /* 0x000fc40000000f00 */
[----:B------:R-:W-:Y:S02]  /*20b0*/  MOV R24, 0x20d0 ;  /* 0x000020d000187802 */ /* 0x000fe40000000f00 */
[----:B------:R-:W-:Y:S05]  /*20c0*/  CALL.REL.NOINC `($__internal_1_$__cuda_sm70_shflsync_down_p) ;  /* 0x0000027000007944 */ /* 0x000fea0003c00000 */
[----:B0-----:R-:W-:Y:S01]  /*20d0*/  HFMA2.MMA R30, -RZ, RZ, 0, 2.384185791015625e-07 ;  /* 0x00000004ff1e7435 */ /* 0x001fe200000001ff */
[----:B-1----:R-:W-:Y:S01]  /*20e0*/  MOV R26, R28 ;  /* 0x0000001c001a7202 */ /* 0x002fe20000000f00 */
[----:B------:R-:W-:Y:S01]  /*20f0*/  IMAD.MOV.U32 R31, RZ, RZ, R27 ;  /* 0x000000ffff1f7224 */ /* 0x000fe200078e001b */
[----:B------:R-:W-:Y:S01]  /*2100*/  MOV R29, 0x1f ;  /* 0x0000001f001d7802 */ /* 0x000fe20000000f00 */
[----:B------:R-:W-:Y:S01]  /*2110*/  IMAD.MOV.U32 R28, RZ, RZ, -0x1 ;  /* 0xffffffffff1c7424 */ /* 0x000fe200078e00ff */
[----:B------:R-:W-:Y:S02]  /*2120*/  MOV R24, 0x2140 ;  /* 0x0000214000187802 */ /* 0x000fe40000000f00 */
[----:B------:R-:W-:Y:S05]  /*2130*/  CALL.REL.NOINC `($__internal_1_$__cuda_sm70_shflsync_down_p) ;  /* 0x0000020000007944 */ /* 0x000fea0003c00000 */
[----:B------:R-:W-:Y:S01]  /*2140*/  FADD.FTZ R51, R26, R51 ;  /* 0x000000331a337221 */ /* 0x000fe20000010000 */
[----:B0-----:R-:W-:Y:S01]  /*2150*/  HFMA2.MMA R30, -RZ, RZ, 0, 1.1920928955078125e-07 ;  /* 0x00000002ff1e7435 */ /* 0x001fe200000001ff */
[----:B-1----:R-:W-:Y:S01]  /*2160*/  FADD.FTZ R27, R27, R28 ;  /* 0x0000001c1b1b7221 */ /* 0x002fe20000010000 */
[----:B------:R-:W-:Y:S01]  /*2170*/  MOV R29, 0x1f ;  /* 0x0000001f001d7802 */ /* 0x000fe20000000f00 */
[----:B------:R-:W-:Y:S01]  /*2180*/  IMAD.MOV.U32 R28, RZ, RZ, -0x1 ;  /* 0xffffffffff1c7424 */ /* 0x000fe200078e00ff */
[----:B------:R-:W-:-:S02]  /*2190*/  MOV R31, R51 ;  /* 0x00000033001f7202 */ /* 0x000fc40000000f00 */
[----:B------:R-:W-:Y:S02]  /*21a0*/  MOV R24, 0x21c0 ;  /* 0x000021c000187802 */ /* 0x000fe40000000f00 */
[----:B------:R-:W-:Y:S05]  /*21b0*/  CALL.REL.NOINC `($__internal_1_$__cuda_sm70_shflsync_down_p) ;  /* 0x0000018000007944 */ /* 0x000fea0003c00000 */
[----:B0-----:R-:W-:Y:S01]  /*21c0*/  HFMA2.MMA R30, -RZ, RZ, 0, 1.1920928955078125e-07 ;  /* 0x00000002ff1e7435 */ /* 0x001fe200000001ff */
[----:B-1----:R-:W-:Y:S01]  /*21d0*/  MOV R26, R28 ;  /* 0x0000001c001a7202 */ /* 0x002fe20000000f00 */
[----:B------:R-:W-:Y:S01]  /*21e0*/  IMAD.MOV.U32 R31, RZ, RZ, R27 ;  /* 0x000000ffff1f7224 */ /* 0x000fe200078e001b */
[----:B------:R-:W-:Y:S01]  /*21f0*/  MOV R29, 0x1f ;  /* 0x0000001f001d7802 */ /* 0x000fe20000000f00 */
[----:B------:R-:W-:Y:S01]  /*2200*/  IMAD.MOV.U32 R28, RZ, RZ, -0x1 ;  /* 0xffffffffff1c7424 */ /* 0x000fe200078e00ff */
[----:B------:R-:W-:Y:S02]  /*2210*/  MOV R24, 0x2230 ;  /* 0x0000223000187802 */ /* 0x000fe40000000f00 */
[----:B------:R-:W-:Y:S05]  /*2220*/  CALL.REL.NOINC `($__internal_1_$__cuda_sm70_shflsync_down_p) ;  /* 0x0000011000007944 */ /* 0x000fea0003c00000 */
[----:B------:R-:W-:Y:S01]  /*2230*/  FADD.FTZ R50, R26, R51 ;  /* 0x000000331a327221 */ /* 0x000fe20000010000 */
[----:B0-----:R-:W-:Y:S01]  /*2240*/  HFMA2.MMA R30, -RZ, RZ, 0, 5.9604644775390625e-08 ;  /* 0x00000001ff1e7435 */ /* 0x001fe200000001ff */
[----:B-1----:R-:W-:Y:S01]  /*2250*/  FADD.FTZ R51, R27, R28 ;  /* 0x0000001c1b337221 */ /* 0x002fe20000010000 */
[----:B------:R-:W-:Y:S01]  /*2260*/  MOV R29, 0x1f ;  /* 0x0000001f001d7802 */ /* 0x000fe20000000f00 */
[----:B------:R-:W-:Y:S01]  /*2270*/  IMAD.MOV.U32 R28, RZ, RZ, -0x1 ;  /* 0xffffffffff1c7424 */ /* 0x000fe200078e00ff */
[----:B------:R-:W-:-:S02]  /*2280*/  MOV R31, R50 ;  /* 0x00000032001f7202 */ /* 0x000fc40000000f00 */
[----:B------:R-:W-:Y:S02]  /*2290*/  MOV R24, 0x22b0 ;  /* 0x000022b000187802 */ /* 0x000fe40000000f00 */
[----:B------:R-:W-:Y:S05]  /*22a0*/  CALL.REL.NOINC `($__internal_1_$__cuda_sm70_shflsync_down_p) ;  /* 0x0000009000007944 */ /* 0x000fea0003c00000 */
[----:B0-----:R-:W-:Y:S01]  /*22b0*/  HFMA2.MMA R30, -RZ, RZ, 0, 5.9604644775390625e-08 ;  /* 0x00000001ff1e7435 */ /* 0x001fe200000001ff */
[----:B-1----:R-:W-:Y:S01]  /*22c0*/  MOV R27, R28 ;  /* 0x0000001c001b7202 */ /* 0x002fe20000000f00 */
[----:B------:R-:W-:Y:S01]  /*22d0*/  IMAD.MOV.U32 R31, RZ, RZ, R51 ;  /* 0x000000ffff1f7224 */ /* 0x000fe200078e0033 */
[----:B------:R-:W-:Y:S01]  /*22e0*/  MOV R29, 0x1f ;  /* 0x0000001f001d7802 */ /* 0x000fe20000000f00 */
[----:B------:R-:W-:Y:S01]  /*22f0*/  IMAD.MOV.U32 R28, RZ, RZ, -0x1 ;  /* 0xffffffffff1c7424 */ /* 0x000fe200078e00ff */
[----:B------:R-:W-:Y:S02]  /*2300*/  MOV R24, 0x2320 ;  /* 0x0000232000187802 */ /* 0x000fe40000000f00 */
[----:B------:R-:W-:Y:S05]  /*2310*/  CALL.REL.NOINC `($__internal_1_$__cuda_sm70_shflsync_down_p) ;  /* 0x0000002000007944 */ /* 0x000fea0003c00000 */
[----:B-1----:R-:W-:Y:S01]  /*2320*/  MOV R24, R28 ;  /* 0x0000001c00187202 */ /* 0x002fe20000000f00 */
[----:B0-----:R-:W-:Y:S05]  /*2330*/  BRA `(.L_x_32) ;  /* 0xffffec6000007947 */ /* 0x001fea000383ffff */
        .weak           $__internal_1_$__cuda_sm70_shflsync_down_p
        .type           $__internal_1_$__cuda_sm70_shflsync_down_p,@function
        .size           $__internal_1_$__cuda_sm70_shflsync_down_p,(.L_x_6650 - $__internal_1_$__cuda_sm70_shflsync_down_p)
$__internal_1_$__cuda_sm70_shflsync_down_p:
[----:B------:R-:W-:Y:S01]  /*2340*/  HFMA2.MMA R25, -RZ, RZ, 0, 0 ;  /* 0x00000000ff197435 */ /* 0x000fe200000001ff */
[----:B------:R-:W-:Y:S04]  /*2350*/  WARPSYNC R28 ;  /* 0x0000001c00007348 */ /* 0x000fe80003800000 */
[----:B------:R0:W1:Y:S01]  /*2360*/  SHFL.DOWN PT, R28, R31, R30, R29 ;  /* 0x0800001e1f1c7389 */ /* 0x00006200000e001d */
[----:B------:R-:W-:Y:S05]  /*2370*/  RET.REL.NODEC R24 `(_ZN10layer_norm13ln_bwd_kernelINS_13Kernel_traitsI13__nv_bfloat16S2_S2_S2_fjLj1536ELj1ELj1ELj4ELj8ENS_18Kernel_traits_baseILj1536ES2_S2_S2_S2_fjLj128EEEEELb0ELb0ELb0ELb1EEEvNS_9BwdParamsE) ;  /* 0xffffdc8018007950 */ /* 0x000fea0003c3ffff */
.L_x_33:
        /* <DEDUP_REMOVED lines=16> */
.L_x_6650:


//--------------------- .text._ZN10layer_norm13ln_bwd_kernelINS_13Kernel_traitsI13__nv_bfloat16S2_S2_S2_fjLj1536ELj1ELj1ELj4ELj8ENS_18Kernel_traits_baseILj1536ES2_S2_S2_S2_fjLj128EEEEELb0ELb0ELb1ELb0EEEvNS_9BwdParamsE --------------------------
	.section	.text._ZN10layer_norm13ln_bwd_kernelINS_13Kernel_traitsI13__nv_bfloat16S2_S2_S2_fjLj1536ELj1ELj1ELj4ELj8ENS_18Kernel_traits_baseILj1536ES2_S2_S2_S2_fjLj128EEEEELb0ELb0ELb1ELb0EEEvNS_9BwdParamsE,"ax",@progbits
	.sectioninfo	@"SHI_REGISTERS=96"
	.align	128
        .global         _ZN10layer_norm13ln_bwd_kernelINS_13Kernel_traitsI13__nv_bfloat16S2_S2_S2_fjLj1536ELj1ELj1ELj4ELj8ENS_18Kernel_traits_baseILj1536ES2_S2_S2_S2_fjLj128EEEEELb0ELb0ELb1ELb0EEEvNS_9BwdParamsE
        .type           _ZN10layer_norm13ln_bwd_kernelINS_13Kernel_traitsI13__nv_bfloat16S2_S2_S2_fjLj1536ELj1ELj1ELj4ELj8ENS_18Kernel_traits_baseILj1536ES2_S2_S2_S2_fjLj128EEEEELb0ELb0ELb1ELb0EEEvNS_9BwdParamsE,@function
        .size           _ZN10layer_norm13ln_bwd_kernelINS_13Kernel_traitsI13__nv_bfloat16S2_S2_S2_fjLj1536ELj1ELj1ELj4ELj8ENS_18Kernel_traits_baseILj1536ES2_S2_S2_S2_fjLj128EEEEELb0ELb0ELb1ELb0EEEvNS_9BwdParamsE,(.L_x_6651 - _ZN10layer_norm13ln_bwd_kernelINS_13Kernel_traitsI13__nv_bfloat16S2_S2_S2_fjLj1536ELj1ELj1ELj4ELj8ENS_18Kernel_traits_baseILj1536ES2_S2_S2_S2_fjLj128EEEEELb0ELb0ELb1ELb0EEEvNS_9BwdParamsE)
        .other          _ZN10layer_norm13ln_bwd_kernelINS_13Kernel_traitsI13__nv_bfloat16S2_S2_S2_fjLj1536ELj1ELj1ELj4ELj8ENS_18Kernel_traits_baseILj1536ES2_S2_S2_S2_fjLj128EEEEELb0ELb0ELb1ELb0EEEvNS_9BwdParamsE,@"STO_CUDA_ENTRY STV_DEFAULT"
_ZN10layer_norm13ln_bwd_kernelINS_13Kernel_traitsI13__nv_bfloat16S2_S2_S2_fjLj1536ELj1ELj1ELj4ELj8ENS_18Kernel_traits_baseILj1536ES2_S2_S2_S2_fjLj128EEEEELb0ELb0ELb1ELb0EEEvNS_9BwdParamsE:
.text._ZN10layer_norm13ln_bwd_kernelINS_13Kernel_traitsI13__nv_bfloat16S2_S2_S2_fjLj1536ELj1ELj1ELj4ELj8ENS_18Kernel_traits_baseILj1536ES2_S2_S2_S2_fjLj128EEEEELb0ELb0ELb1ELb0EEEvNS_9BwdParamsE:
        /* <DEDUP_REMOVED lines=12> */
[----:B------:R-:W-:Y:S02]  /*00c0*/  @P4 IMAD.MOV.U32 R3, RZ, RZ, 0x8 ;  /* 0x00000008ff034424 */ /* 0x000fe400078e00ff */
[----:B------:R-:W-:Y:S02]  /*00d0*/  @P3 MOV R13, 0x8 ;  /* 0x00000008000d3802 */ /* 0x000fe40000000f00 */
[C---:B------:R-:W-:Y:S01]  /*00e0*/  @P4 IMAD.WIDE.U32 R2, R8.reuse, R3, c[0x0][0x1b0] ;  /* 0x00006c0008024625 */ /* 0x040fe200078e0003 */
[----:B------:R-:W-:-:S03]  /*00f0*/  @P4 LOP3.LUT R8, R8, 0x80, RZ, 0xfc, !PT ;  /* 0x0000008008084812 */ /* 0x000fc600078efcff */
[----:B------:R-:W-:Y:S01]  /*0100*/  @P2 IMAD.MOV.U32 R9, RZ, RZ, 0x8 ;  /* 0x00000008ff092424 */ /* 0x000fe200078e00ff */
        /* <DEDUP_REMOVED lines=22> */
[----:B0-----:R-:W0:Y:S01]  /*0270*/  LDC.U8 R44, c[0x0][0x1f0] ;  /* 0x00007c00ff2c7b82 */ /* 0x001e220000000000 */
[----:B-----5:R-:W-:Y:S01]  /*0280*/  MOV R0, R6 ;  /* 0x0000000600007202 */ /* 0x020fe20000000f00 */
[--C-:B------:R-:W-:Y:S01]  /*0290*/  IMAD.MOV.U32 R2, RZ, RZ, R7.reuse ;  /* 0x000000ffff027224 */ /* 0x100fe200078e0007 */
[----:B------:R-:W-:Y:S01]  /*02a0*/  SHF.R.U64 R8, R6, 0x10, R7 ;  /* 0x0000001006087819 */ /* 0x000fe20000001207 */
[----:B------:R-:W-:Y:S01]  /*02b0*/  IMAD.MOV.U32 R12, RZ, RZ, R5 ;  /* 0x000000ffff0c7224 */ /* 0x000fe200078e0005 */
[----:B------:R-:W-:Y:S01]  /*02c0*/  SHF.R.U32.HI R6, RZ, 0x10, R7 ;  /* 0x00000010ff067819 */ /* 0x000fe20000011607 */
[----:B------:R-:W-:Y:S01]  /*02d0*/  HFMA2.MMA R7, -RZ, RZ, 0, 5.9604644775390625e-08 ;  /* 0x00000001ff077435 */ /* 0x000fe200000001ff */
[--C-:B------:R-:W-:Y:S01]  /*02e0*/  SHF.R.U32.HI R9, RZ, 0x10, R5.reuse ;  /* 0x00000010ff097819 */ /* 0x100fe20000011605 */
[----:B------:R-:W-:Y:S01]  /*02f0*/  IMAD.MOV.U32 R14, RZ, RZ, R4 ;  /* 0x000000ffff0e7224 */ /* 0x000fe200078e0004 */
[----:B------:R-:W-:Y:S01]  /*0300*/  SHF.R.U64 R13, R4, 0x10, R5 ;  /* 0x00000010040d7819 */ /* 0x000fe20000001205 */
[----:B------:R-:W-:Y:S01]  /*0310*/  IMAD.MOV.U32 R5, RZ, RZ, R10 ;  /* 0x000000ffff057224 */ /* 0x000fe200078e000a */
[--C-:B------:R-:W-:Y:S01]  /*0320*/  SHF.R.U64 R4, R10, 0x10, R11.reuse ;  /* 0x000000100a047819 */ /* 0x100fe2000000120b */
[--C-:B------:R-:W-:Y:S01]  /*0330*/  IMAD.MOV.U32 R3, RZ, RZ, R11.reuse ;  /* 0x000000ffff037224 */ /* 0x100fe200078e000b */
[----:B------:R-:W-:Y:S01]  /*0340*/  SHF.R.U32.HI R40, RZ, 0x10, R11 ;  /* 0x00000010ff287819 */ /* 0x000fe2000001160b */
[----:B------:R-:W-:Y:S01]  /*0350*/  IMAD.MOV.U32 R17, RZ, RZ, RZ ;  /* 0x000000ffff117224 */ /* 0x000fe200078e00ff */
[----:B------:R-:W-:-:S02]  /*0360*/  PRMT R11, RZ, 0x5410, R9 ;  /* 0x00005410ff0b7816 */ /* 0x000fc40000000009 */
[----:B------:R-:W-:Y:S02]  /*0370*/  PRMT R9, R7, 0x7610, R9 ;  /* 0x0000761007097816 */ /* 0x000fe40000000009 */
        /* <DEDUP_REMOVED lines=10> */
[----:B0-----:R-:W-:-:S02]  /*0420*/  PRMT R2, RZ, 0x5410, R40 ;  /* 0x00005410ff027816 */ /* 0x001fc40000000028 */
.L_x_99:
[----:B------:R-:W-:-:S04]  /*0430*/  IMAD.MOV.U32 R88, RZ, RZ, 0x4 ;  /* 0x00000004ff587424 */ /* 0x000fc800078e00ff */
[----:B------:R-:W-:-:S06]  /*0440*/  IMAD.WIDE R66, R15, R88, c[0x0][0x1d8] ;  /* 0x000076000f427625 */ /* 0x000fcc00078e0258 */
[----:B------:R0:W2:Y:S01]  /*0450*/  LDG.E R67, [R66.64] ;  /* 0x0000000442437981 */ /* 0x0000a2000c1e1900 */
[----:B------:R-:W-:-:S04]  /*0460*/  IMAD.WIDE R42, R15, R88, c[0x0][0x1d0] ;  /* 0x000074000f2a7625 */ /* 0x000fc800078e0258 */
[C---:B------:R-:W-:Y:S02]  /*0470*/  IMAD.WIDE R40, R15.reuse, R88, c[0x0][0x1a8] ;  /* 0x00006a000f287625 */ /* 0x040fe400078e0258 */
[----:B------:R1:W5:Y:S04]  /*0480*/  LDG.E R42, [R42.64] ;  /* 0x000000042a2a7981 */ /* 0x000368000c1e1900 */
[----:B------:R1:W5:Y:S01]  /*0490*/  LDG.E R0, [R40.64] ;  /* 0x0000000428007981 */ /* 0x000362000c1e1900 */
[----:B------:R-:W-:Y:S01]  /*04a0*/  IMAD R55, R15, c[0x0][0x168], RZ ;  /* 0x00005a000f377a24 */ /* 0x000fe200078e02ff */
[----:B------:R-:W-:-:S04]  /*04b0*/  LOP3.LUT R89, R46, 0x7f, RZ, 0xc0, !PT ;  /* 0x0000007f2e597812 */ /* 0x000fc800078ec0ff */
[----:B------:R-:W-:-:S04]  /*04c0*/  SHF.R.S32.HI R90, RZ, 0x1f, R55 ;  /* 0x0000001fff5a7819 */ /* 0x000fc80000011437 */
[----:B------:R-:W-:Y:S01]  /*04d0*/  LEA.HI R90, R90, R55, RZ, 0x2 ;  /* 0x000000375a5a7211 */ /* 0x000fe200078f10ff */
[----:B0-----:R-:W-:Y:S01]  /*04e0*/  IMAD.MOV.U32 R66, RZ, RZ, 0x8 ;  /* 0x00000008ff427424 */ /* 0x001fe200078e00ff */
[----:B------:R-:W-:Y:S02]  /*04f0*/  BSSY B0, `(.L_x_35) ;  /* 0x00000cc000007945 */ /* 0x000fe40003800000 */
[----:B------:R-:W-:-:S05]  /*0500*/  LEA.HI.SX32 R55, R90, R89, 0x1e ;  /* 0x000000595a377211 */ /* 0x000fca00078ff2ff */
[----:B------:R-:W-:Y:S01]  /*0510*/  IMAD.WIDE.U32 R92, R55, R66, c[0x0][0x218] ;  /* 0x00008600375c7625 */ /* 0x000fe200078e0042 */
[----:B--2---:R-:W-:-:S13]  /*0520*/  ISETP.GT.AND P1, PT, R67, RZ, PT ;  /* 0x000000ff4300720c */ /* 0x004fda0003f24270 */
[----:B------:R-:W-:Y:S05]  /*0530*/  @P1 BRA `(.L_x_36) ;  /* 0x000001b000001947 */ /* 0x000fea0003800000 */
[----:B-1----:R-:W-:Y:S01]  /*0540*/  BSSY B1, `(.L_x_37) ;  /* 0x0000008000017945 */ /* 0x002fe20003800000 */
[----:B------:R-:W-:Y:S01]  /*0550*/  MOV R41, R55 ;  /* 0x0000003700297202 */ /* 0x000fe20000000f00 */
[----:B------:R-:W-:Y:S05]  /*0560*/  @!P4 BRA `(.L_x_38) ;  /* 0x000000500000c947 */ /* 0x000fea0003800000 */
[----:B------:R-:W-:-:S04]  /*0570*/  ISETP.NE.U32.AND P0, PT, RZ, c[0x0][0x218], PT ;  /* 0x00008600ff007a0c */ /* 0x000fc80003f05070 */
[----:B------:R-:W-:-:S13]  /*0580*/  ISETP.NE.AND.EX P0, PT, RZ, c[0x0][0x21c], PT, P0 ;  /* 0x00008700ff007a0c */ /* 0x000fda0003f05300 */
[----:B------:R-:W-:Y:S05]  /*0590*/  @!P0 BRA `(.L_x_39) ;  /* 0x0000001000008947 */ /* 0x000fea0003800000 */
[----:B------:R0:W5:Y:S02]  /*05a0*/  LDG.E.64 R60, [R92.64] ;  /* 0x000000045c3c7981 */ /* 0x000164000c1e1b00 */
.L_x_39:
[----:B------:R-:W-:Y:S02]  /*05b0*/  IADD3 R41, R55, 0x80, RZ ;  /* 0x0000008037297810 */ /* 0x000fe40007ffe0ff */
.L_x_38:
[----:B------:R-:W-:Y:S05]  /*05c0*/  BSYNC B1 ;  /* 0x0000000000017941 */ /* 0x000fea0003800000 */
.L_x_37:
[----:B------:R-:W-:Y:S01]  /*05d0*/  BSSY B1, `(.L_x_40) ;  /* 0x0000008000017945 */ /* 0x000fe20003800000 */
[----:B------:R-:W-:Y:S05]  /*05e0*/  @!P3 BRA `(.L_x_41) ;  /* 0x000000600000b947 */ /* 0x000fea0003800000 */
[----:B------:R-:W-:-:S04]  /*05f0*/  ISETP.NE.U32.AND P0, PT, RZ, c[0x0][0x218], PT ;  /* 0x00008600ff007a0c */ /* 0x000fc80003f05070 */
[----:B------:R-:W-:-:S13]  /*0600*/  ISETP.NE.AND.EX P0, PT, RZ, c[0x0][0x21c], PT, P0 ;  /* 0x00008700ff007a0c */ /* 0x000fda0003f05300 */
[----:B------:R-:W-:Y:S05]  /*0610*/  @!P0 BRA `(.L_x_42) ;  /* 0x0000002000008947 */ /* 0x000fea0003800000 */
[----:B------:R-:W-:-:S06]  /*0620*/  IMAD.WIDE.U32 R58, R41, R66, c[0x0][0x218] ;  /* 0x00008600293a7625 */ /* 0x000fcc00078e0042 */
[----:B------:R-:W5:Y:S02]  /*0630*/  LDG.E.64 R58, [R58.64] ;  /* 0x000000043a3a7981 */ /* 0x000f64000c1e1b00 */
.L_x_42:
[----:B------:R-:W-:Y:S02]  /*0640*/  IADD3 R41, R41, 0x80, RZ ;  /* 0x0000008029297810 */ /* 0x000fe40007ffe0ff */
.L_x_41:
[----:B------:R-:W-:Y:S05]  /*0650*/  BSYNC B1 ;  /* 0x0000000000017941 */ /* 0x000fea0003800000 */
.L_x_40:
[----:B------:R-:W-:Y:S01]  /*0660*/  ISETP.NE.U32.AND P0, PT, RZ, c[0x0][0x218], PT ;  /* 0x00008600ff007a0c */ /* 0x000fe20003f05070 */
[----:B------:R-:W-:Y:S02]  /*0670*/  IMAD.MOV.U32 R67, RZ, RZ, RZ ;  /* 0x000000ffff437224 */ /* 0x000fe400078e00ff */
[----:B------:R-:W-:Y:S01]  /*0680*/  IMAD.MOV.U32 R43, RZ, RZ, RZ ;  /* 0x000000ffff2b7224 */ /* 0x000fe200078e00ff */
[----:B------:R-:W-:-:S04]  /*0690*/  ISETP.NE.AND.EX P0, PT, RZ, c[0x0][0x21c], PT, P0 ;  /* 0x00008700ff007a0c */ /* 0x000fc80003f05300 */
[----:B------:R-:W-:-:S13]  /*06a0*/  ISETP.LT.U32.OR P0, PT, R45, 0x180, !P0 ;  /* 0x000001802d00780c */ /* 0x000fda0004701470 */
[----:B------:R-:W-:Y:S05]  /*06b0*/  @P0 BRA `(.L_x_43) ;  /* 0x00000af000000947 */ /* 0x000fea0003800000 */
[----:B------:R-:W-:-:S06]  /*06c0*/  IMAD.WIDE.U32 R56, R41, R66, c[0x0][0x218] ;  /* 0x0000860029387625 */ /* 0x000fcc00078e0042 */
[----:B------:R-:W5:Y:S01]  /*06d0*/  LDG.E.64 R56, [R56.64] ;  /* 0x0000000438387981 */ /* 0x000f62000c1e1b00 */
[----:B------:R-:W-:Y:S05]  /*06e0*/  BRA `(.L_x_43) ;  /* 0x00000ac000007947 */ /* 0x000fea0003800000 */
.L_x_36:
[----:B-1----:R-:W-:-:S05]  /*06f0*/  IADD3 R67, R67, -0x1, RZ ;  /* 0xffffffff43437810 */ /* 0x002fca0007ffe0ff */
[----:B------:R-:W-:-:S05]  /*0700*/  IMAD R67, R67, c[0x0][0x168], RZ ;  /* 0x00005a0043437a24 */ /* 0x000fca00078e02ff */
[----:B------:R-:W-:-:S04]  /*0710*/  SHF.R.S32.HI R40, RZ, 0x1f, R67 ;  /* 0x0000001fff287819 */ /* 0x000fc80000011443 */
[----:B------:R-:W-:-:S04]  /*0720*/  LEA.HI R40, R40, R67, RZ, 0x2 ;  /* 0x0000004328287211 */ /* 0x000fc800078f10ff */
[----:B------:R-:W-:Y:S01]  /*0730*/  LEA.HI.SX32 R89, R40, R89, 0x1e ;  /* 0x0000005928597211 */ /* 0x000fe200078ff2ff */
[----:B------:R-:W-:-:S06]  /*0740*/  IMAD.WIDE R40, R15, R88, c[0x0][0x1a0] ;  /* 0x000068000f287625 */ /* 0x000fcc00078e0258 */
[----:B------:R-:W2:Y:S01]  /*0750*/  LDG.E R40, [R40.64] ;  /* 0x0000000428287981 */ /* 0x000ea2000c1e1900 */
[----:B------:R-:W-:Y:S01]  /*0760*/  ISETP.NE.AND P0, PT, R44, RZ, PT ;  /* 0x000000ff2c00720c */ /* 0x000fe20003f05270 */
[----:B------:R-:W-:Y:S01]  /*0770*/  BSSY B1, `(.L_x_44) ;  /* 0x0000039000017945 */ /* 0x000fe20003800000 */
[----:B------:R-:W-:Y:S01]  /*0780*/  HFMA2.MMA R43, -RZ, RZ, 0, 0 ;  /* 0x00000000ff2b7435 */ /* 0x000fe200000001ff */
[----:B------:R-:W-:Y:S02]  /*0790*/  IMAD.MOV.U32 R67, RZ, RZ, RZ ;  /* 0x000000ffff437224 */ /* 0x000fe400078e00ff */
[----:B------:R-:W-:Y:S01]  /*07a0*/  IMAD.MOV.U32 R91, RZ, RZ, R55 ;  /* 0x000000ffff5b7224 */ /* 0x000fe200078e0037 */
[----:B--2---:R-:W-:Y:S01]  /*07b0*/  FSEL R88, R40, RZ, !P0 ;  /* 0x000000ff28587208 */ /* 0x004fe20004000000 */
[----:B------:R-:W-:Y:S05]  /*07c0*/  @!P4 BRA `(.L_x_45) ;  /* 0x000003300000c947 */ /* 0x000fea0003800000 */
[----:B------:R-:W-:-:S04]  /*07d0*/  IMAD.WIDE.U32 R62, R89, R66, c[0x0][0x208] ;  /* 0x00008200593e7625 */ /* 0x000fc800078e0042 */
[----:B------:R-:W-:Y:S02]  /*07e0*/  IMAD.WIDE.U32 R40, R55, R66, c[0x0][0x188] ;  /* 0x0000620037287625 */ /* 0x000fe400078e0042 */
[----:B------:R-:W2:Y:S04]  /*07f0*/  LDG.E.64 R62, [R62.64] ;  /* 0x000000043e3e7981 */ /* 0x000ea8000c1e1b00 */
[----:B------:R-:W3:Y:S01]  /*0800*/  LDG.E.64 R40, [R40.64] ;  /* 0x0000000428287981 */ /* 0x000ee2000c1e1b00 */
[----:B------:R-:W-:-:S04]  /*0810*/  ISETP.NE.U32.AND P0, PT, RZ, c[0x0][0x218], PT ;  /* 0x00008600ff007a0c */ /* 0x000fc80003f05070 */
[----:B------:R-:W-:-:S13]  /*0820*/  ISETP.NE.AND.EX P0, PT, RZ, c[0x0][0x21c], PT, P0 ;  /* 0x00008700ff007a0c */ /* 0x000fda0003f05300 */
[----:B------:R0:W5:Y:S01]  /*0830*/  @P0 LDG.E.64 R60, [R92.64] ;  /* 0x000000045c3c0981 */ /* 0x000162000c1e1b00 */
[----:B------:R-:W-:Y:S01]  /*0840*/  IADD3 R89, R89, 0x80, RZ ;  /* 0x0000008059597810 */ /* 0x000fe20007ffe0ff */
[--C-:B--2---:R-:W-:Y:S01]  /*0850*/  IMAD.MOV.U32 R65, RZ, RZ, R63.reuse ;  /* 0x000000ffff417224 */ /* 0x104fe200078e003f */
[--C-:B------:R-:W-:Y:S01]  /*0860*/  SHF.R.U64 R87, R62, 0x10, R63.reuse ;  /* 0x000000103e577819 */ /* 0x100fe2000000123f */
[----:B------:R-:W-:Y:S01]  /*0870*/  IMAD.MOV.U32 R64, RZ, RZ, R62 ;  /* 0x000000ffff407224 */ /* 0x000fe200078e003e */
[----:B------:R-:W-:Y:S02]  /*0880*/  SHF.R.U32.HI R86, RZ, 0x10, R63 ;  /* 0x00000010ff567819 */ /* 0x000fe4000001163f */
[----:B---3--:R-:W-:Y:S02]  /*0890*/  PRMT R67, RZ, 0x5410, R40 ;  /* 0x00005410ff437816 */ /* 0x008fe40000000028 */
[--C-:B------:R-:W-:Y:S02]  /*08a0*/  SHF.R.U64 R68, R40, 0x10, R41.reuse ;  /* 0x0000001028447819 */ /* 0x100fe40000001229 */
[----:B------:R-:W-:Y:S01]  /*08b0*/  SHF.R.U32.HI R43, RZ, 0x10, R41 ;  /* 0x00000010ff2b7819 */ /* 0x000fe20000011629 */
[----:B------:R-:W-:Y:S01]  /*08c0*/  FADD.FTZ R67, -R88, R67 ;  /* 0x0000004358437221 */ /* 0x000fe20000010100 */
[----:B------:R-:W-:-:S02]  /*08d0*/  PRMT R85, RZ, 0x5410, R41 ;  /* 0x00005410ff557816 */ /* 0x000fc40000000029 */
[----:B------:R-:W-:Y:S02]  /*08e0*/  PRMT R41, RZ, 0x5410, R65 ;  /* 0x00005410ff297816 */ /* 0x000fe40000000041 */
[----:B------:R-:W-:Y:S01]  /*08f0*/  PRMT R65, RZ, 0x5410, R68 ;  /* 0x00005410ff417816 */ /* 0x000fe20000000044 */
[----:B------:R-:W-:Y:S01]  /*0900*/  FADD.FTZ R91, -R88, R85 ;  /* 0x00000055585b7221 */ /* 0x000fe20000010100 */
[----:B------:R-:W-:Y:S01]  /*0910*/  PRMT R63, RZ, 0x5410, R64 ;  /* 0x00005410ff3f7816 */ /* 0x000fe20000000040 */
[----:B------:R-:W-:Y:S01]  /*0920*/  FADD.FTZ R30, R30, R41 ;  /* 0x000000291e1e7221 */ /* 0x000fe20000010000 */
[----:B------:R-:W-:Y:S01]  /*0930*/  PRMT R62, RZ, 0x5410, R87 ;  /* 0x00005410ff3e7816 */ /* 0x000fe20000000057 */
[----:B-----5:R-:W-:Y:S01]  /*0940*/  FMUL.FTZ R87, R0, R67 ;  /* 0x0000004300577220 */ /* 0x020fe20000410000 */
[----:B------:R-:W-:Y:S01]  /*0950*/  PRMT R43, RZ, 0x5410, R43 ;  /* 0x00005410ff2b7816 */ /* 0x000fe2000000002b */
[----:B------:R-:W-:Y:S01]  /*0960*/  FADD.FTZ R65, -R88, R65 ;  /* 0x0000004158417221 */ /* 0x000fe20000010100 */
[----:B------:R-:W-:Y:S01]  /*0970*/  PRMT R40, RZ, 0x5410, R86 ;  /* 0x00005410ff287816 */ /* 0x000fe20000000056 */
[----:B------:R-:W-:-:S02]  /*0980*/  FADD.FTZ R28, R28, R63 ;  /* 0x0000003f1c1c7221 */ /* 0x000fc40000010000 */
[-C--:B------:R-:W-:Y:S02]  /*0990*/  FFMA.FTZ R16, R87, R63.reuse, R16 ;  /* 0x0000003f57107223 */ /* 0x080fe40000010010 */
[----:B------:R-:W-:Y:S02]  /*09a0*/  FMUL.FTZ R86, R14, R63 ;  /* 0x0000003f0e567220 */ /* 0x000fe40000410000 */
[C---:B------:R-:W-:Y:S02]  /*09b0*/  FMUL.FTZ R85, R0.reuse, R65 ;  /* 0x0000004100557220 */ /* 0x040fe40000410000 */
[----:B------:R-:W-:Y:S01]  /*09c0*/  FMUL.FTZ R63, R0, R91 ;  /* 0x0000005b003f7220 */ /* 0x000fe20000410000 */
[----:B------:R-:W-:Y:S01]  /*09d0*/  IADD3 R91, R55, 0x80, RZ ;  /* 0x00000080375b7810 */ /* 0x000fe20007ffe0ff */
[----:B------:R-:W-:Y:S02]  /*09e0*/  FADD.FTZ R43, -R88, R43 ;  /* 0x0000002b582b7221 */ /* 0x000fe40000010100 */
[----:B------:R-:W-:-:S02]  /*09f0*/  FADD.FTZ R29, R29, R62 ;  /* 0x0000003e1d1d7221 */ /* 0x000fc40000010000 */
[-C--:B------:R-:W-:Y:S02]  /*0a00*/  FFMA.FTZ R17, R85, R62.reuse, R17 ;  /* 0x0000003e55117223 */ /* 0x080fe40000010011 */
[-C--:B------:R-:W-:Y:S02]  /*0a10*/  FFMA.FTZ R18, R63, R41.reuse, R18 ;  /* 0x000000293f127223 */ /* 0x080fe40000010012 */
[----:B------:R-:W-:Y:S02]  /*0a20*/  FMUL.FTZ R64, R12, R41 ;  /* 0x000000290c407220 */ /* 0x000fe40000410000 */
[----:B------:R-:W-:Y:S02]  /*0a30*/  FMUL.FTZ R68, R0, R43 ;  /* 0x0000002b00447220 */ /* 0x000fe40000410000 */
[----:B------:R-:W-:Y:S02]  /*0a40*/  FMUL.FTZ R62, R13, R62 ;  /* 0x0000003e0d3e7220 */ /* 0x000fe40000410000 */
[----:B------:R-:W-:-:S02]  /*0a50*/  FADD.FTZ R41, RZ, R86 ;  /* 0x00000056ff297221 */ /* 0x000fc40000010000 */
[----:B------:R-:W-:Y:S02]  /*0a60*/  FFMA.FTZ R43, R87, R86, RZ ;  /* 0x00000056572b7223 */ /* 0x000fe400000100ff */
[----:B------:R-:W-:Y:S02]  /*0a70*/  FADD.FTZ R41, R41, R62 ;  /* 0x0000003e29297221 */ /* 0x000fe40000010000 */
[----:B------:R-:W-:Y:S02]  /*0a80*/  FFMA.FTZ R43, R85, R62, R43 ;  /* 0x0000003e552b7223 */ /* 0x000fe4000001002b */
[----:B------:R-:W-:Y:S02]  /*0a90*/  FADD.FTZ R31, R31, R40 ;  /* 0x000000281f1f7221 */ /* 0x000fe40000010000 */
[-C--:B------:R-:W-:Y:S02]  /*0aa0*/  FFMA.FTZ R19, R68, R40.reuse, R19 ;  /* 0x0000002844137223 */ /* 0x080fe40000010013 */
[----:B------:R-:W-:-:S02]  /*0ab0*/  FMUL.FTZ R65, R11, R40 ;  /* 0x000000280b417220 */ /* 0x000fc40000410000 */
[----:B------:R-:W-:Y:S02]  /*0ac0*/  FADD.FTZ R40, R41, R64 ;  /* 0x0000004029287221 */ /* 0x000fe40000010000 */
[----:B------:R-:W-:Y:S02]  /*0ad0*/  FFMA.FTZ R43, R63, R64, R43 ;  /* 0x000000403f2b7223 */ /* 0x000fe4000001002b */
[----:B------:R-:W-:Y:S02]  /*0ae0*/  FADD.FTZ R67, R40, R65 ;  /* 0x0000004128437221 */ /* 0x000fe40000010000 */
[----:B------:R-:W-:Y:S02]  /*0af0*/  FFMA.FTZ R43, R68, R65, R43 ;  /* 0x00000041442b7223 */ /* 0x000fe4000001002b */
.L_x_45:
[----:B0-----:R-:W-:Y:S05]  /*0b00*/  BSYNC B1 ;  /* 0x0000000000017941 */ /* 0x001fea0003800000 */
.L_x_44:
[----:B------:R-:W-:Y:S01]  /*0b10*/  BSSY B1, `(.L_x_46) ;  /* 0x0000036000017945 */ /* 0x000fe20003800000 */
[----:B------:R-:W-:Y:S05]  /*0b20*/  @!P3 BRA `(.L_x_47) ;  /* 0x000003400000b947 */ /* 0x000fea0003800000 */
[----:B------:R-:W-:-:S04]  /*0b30*/  IMAD.WIDE.U32 R40, R91, R66, c[0x0][0x188] ;  /* 0x000062005b287625 */ /* 0x000fc800078e0042 */
[----:B------:R-:W-:Y:S02]  /*0b40*/  IMAD.WIDE.U32 R70, R89, R66, c[0x0][0x208] ;  /* 0x0000820059467625 */ /* 0x000fe400078e0042 */
[----:B------:R-:W2:Y:S04]  /*0b50*/  LDG.E.64 R40, [R40.64] ;  /* 0x0000000428287981 */ /* 0x000ea8000c1e1b00 */
[----:B------:R-:W3:Y:S01]  /*0b60*/  LDG.E.64 R70, [R70.64] ;  /* 0x0000000446467981 */ /* 0x000ee2000c1e1b00 */
[----:B------:R-:W-:-:S04]  /*0b70*/  ISETP.NE.U32.AND P0, PT, RZ, c[0x0][0x218], PT ;  /* 0x00008600ff007a0c */ /* 0x000fc80003f05070 */
[----:B------:R-:W-:-:S13]  /*0b80*/  ISETP.NE.AND.EX P0, PT, RZ, c[0x0][0x21c], PT, P0 ;  /* 0x00008700ff007a0c */ /* 0x000fda0003f05300 */
[----:B------:R-:W-:-:S05]  /*0b90*/  @P0 IMAD.WIDE.U32 R72, R91, R66, c[0x0][0x218] ;  /* 0x000086005b480625 */ /* 0x000fca00078e0042 */
[----:B------:R0:W5:Y:S01]  /*0ba0*/  @P0 LDG.E.64 R58, [R72.64] ;  /* 0x00000004483a0981 */ /* 0x000162000c1e1b00 */
[----:B------:R-:W-:Y:S02]  /*0bb0*/  IADD3 R89, R89, 0x80, RZ ;  /* 0x0000008059597810 */ /* 0x000fe40007ffe0ff */
[----:B------:R-:W-:Y:S02]  /*0bc0*/  IADD3 R91, R91, 0x80, RZ ;  /* 0x000000805b5b7810 */ /* 0x000fe40007ffe0ff */
[--C-:B--2---:R-:W-:Y:S02]  /*0bd0*/  SHF.R.U64 R69, R40, 0x10, R41.reuse ;  /* 0x0000001028457819 */ /* 0x104fe40000001229 */
[----:B------:R-:W-:Y:S02]  /*0be0*/  PRMT R93, RZ, 0x5410, R41 ;  /* 0x00005410ff5d7816 */ /* 0x000fe40000000029 */
[--C-:B---3--:R-:W-:Y:S01]  /*0bf0*/  SHF.R.U64 R75, R70, 0x10, R71.reuse ;  /* 0x00000010464b7819 */ /* 0x108fe20000001247 */
[--C-:B------:R-:W-:Y:S01]  /*0c00*/  IMAD.MOV.U32 R74, RZ, RZ, R71.reuse ;  /* 0x000000ffff4a7224 */ /* 0x100fe200078e0047 */
[----:B------:R-:W-:-:S02]  /*0c10*/  SHF.R.U32.HI R76, RZ, 0x10, R71 ;  /* 0x00000010ff4c7819 */ /* 0x000fc40000011647 */
[----:B------:R-:W-:Y:S02]  /*0c20*/  PRMT R71, RZ, 0x5410, R40 ;  /* 0x00005410ff477816 */ /* 0x000fe40000000028 */
[----:B------:R-:W-:Y:S02]  /*0c30*/  PRMT R69, RZ, 0x5410, R69 ;  /* 0x00005410ff457816 */ /* 0x000fe40000000045 */
[----:B------:R-:W-:Y:S01]  /*0c40*/  MOV R90, R70 ;  /* 0x00000046005a7202 */ /* 0x000fe20000000f00 */
[C---:B------:R-:W-:Y:S01]  /*0c50*/  FADD.FTZ R70, -R88.reuse, R71 ;  /* 0x0000004758467221 */ /* 0x040fe20000010100 */
[----:B------:R-:W-:Y:S01]  /*0c60*/  SHF.R.U32.HI R40, RZ, 0x10, R41 ;  /* 0x00000010ff287819 */ /* 0x000fe20000011629 */
[C---:B------:R-:W-:Y:S01]  /*0c70*/  FADD.FTZ R71, -R88.reuse, R93 ;  /* 0x0000005d58477221 */ /* 0x040fe20000010100 */
[----:B------:R-:W-:Y:S01]  /*0c80*/  PRMT R41, RZ, 0x5410, R90 ;  /* 0x00005410ff297816 */ /* 0x000fe2000000005a */
[----:B------:R-:W-:Y:S01]  /*0c90*/  FADD.FTZ R93, -R88, R69 ;  /* 0x00000045585d7221 */ /* 0x000fe20000010100 */
[----:B0-----:R-:W-:Y:S01]  /*0ca0*/  PRMT R73, RZ, 0x5410, R75 ;  /* 0x00005410ff497816 */ /* 0x001fe2000000004b */
[C---:B-----5:R-:W-:Y:S01]  /*0cb0*/  FMUL.FTZ R69, R0.reuse, R70 ;  /* 0x0000004600457220 */ /* 0x060fe20000410000 */
[----:B------:R-:W-:Y:S01]  /*0cc0*/  PRMT R40, RZ, 0x5410, R40 ;  /* 0x00005410ff287816 */ /* 0x000fe20000000028 */
[----:B------:R-:W-:-:S02]  /*0cd0*/  FMUL.FTZ R70, R0, R93 ;  /* 0x0000005d00467220 */ /* 0x000fc40000410000 */
[-C--:B------:R-:W-:Y:S01]  /*0ce0*/  FMUL.FTZ R72, R10, R41.reuse ;  /* 0x000000290a487220 */ /* 0x080fe20000410000 */
[----:B------:R-:W-:Y:S01]  /*0cf0*/  PRMT R74, RZ, 0x5410, R74 ;  /* 0x00005410ff4a7816 */ /* 0x000fe2000000004a */
[----:B------:R-:W-:Y:S02]  /*0d00*/  FADD.FTZ R32, R32, R41 ;  /* 0x0000002920207221 */ /* 0x000fe40000010000 */
[----:B------:R-:W-:Y:S02]  /*0d10*/  FFMA.FTZ R20, R69, R41, R20 ;  /* 0x0000002945147223 */ /* 0x000fe40000010014 */
[----:B------:R-:W-:Y:S02]  /*0d20*/  FMUL.FTZ R71, R0, R71 ;  /* 0x0000004700477220 */ /* 0x000fe40000410000 */
[----:B------:R-:W-:Y:S02]  /*0d30*/  FADD.FTZ R33, R33, R73 ;  /* 0x0000004921217221 */ /* 0x000fe40000010000 */
[----:B------:R-:W-:-:S02]  /*0d40*/  FFMA.FTZ R21, R70, R73, R21 ;  /* 0x0000004946157223 */ /* 0x000fc40000010015 */
[----:B------:R-:W-:Y:S02]  /*0d50*/  FADD.FTZ R41, -R88, R40 ;  /* 0x0000002858297221 */ /* 0x000fe40000010100 */
        /* <DEDUP_REMOVED lines=9> */
[----:B------:R-:W-:Y:S02]  /*0df0*/  FFMA.FTZ R43, R70, R73, R43 ;  /* 0x00000049462b7223 */ /* 0x000fe4000001002b */
[----:B------:R-:W-:Y:S02]  /*0e00*/  FADD.FTZ R35, R35, R75 ;  /* 0x0000004b23237221 */ /* 0x000fe40000010000 */
[----:B------:R-:W-:-:S02]  /*0e10*/  FFMA.FTZ R23, R76, R75, R23 ;  /* 0x0000004b4c177223 */ /* 0x000fc40000010017 */
[----:B------:R-:W-:Y:S02]  /*0e20*/  FMUL.FTZ R75, R6, R75 ;  /* 0x0000004b064b7220 */ /* 0x000fe40000410000 */
[----:B------:R-:W-:Y:S02]  /*0e30*/  FADD.FTZ R40, R41, R74 ;  /* 0x0000004a29287221 */ /* 0x000fe40000010000 */
[----:B------:R-:W-:Y:S02]  /*0e40*/  FFMA.FTZ R43, R71, R74, R43 ;  /* 0x0000004a472b7223 */ /* 0x000fe4000001002b */
[----:B------:R-:W-:Y:S02]  /*0e50*/  FADD.FTZ R67, R40, R75 ;  /* 0x0000004b28437221 */ /* 0x000fe40000010000 */
[----:B------:R-:W-:Y:S02]  /*0e60*/  FFMA.FTZ R43, R76, R75, R43 ;  /* 0x0000004b4c2b7223 */ /* 0x000fe4000001002b */
.L_x_47:
[----:B------:R-:W-:Y:S05]  /*0e70*/  BSYNC B1 ;  /* 0x0000000000017941 */ /* 0x000fea0003800000 */
.L_x_46:
        /* <DEDUP_REMOVED lines=9> */
[--C-:B--2---:R-:W-:Y:S02]  /*0f10*/  SHF.R.U64 R84, R40, 0x10, R41.reuse ;  /* 0x0000001028547819 */ /* 0x104fe40000001229 */
[----:B------:R-:W-:Y:S02]  /*0f20*/  SHF.R.U32.HI R91, RZ, 0x10, R41 ;  /* 0x00000010ff5b7819 */ /* 0x000fe40000011629 */
[--C-:B---3--:R-:W-:Y:S01]  /*0f30*/  SHF.R.U64 R77, R78, 0x10, R79.reuse ;  /* 0x000000104e4d7819 */ /* 0x108fe2000000124f */
[--C-:B------:R-:W-:Y:S01]  /*0f40*/  IMAD.MOV.U32 R66, RZ, RZ, R79.reuse ;  /* 0x000000ffff427224 */ /* 0x100fe200078e004f */
[----:B------:R-:W-:Y:S01]  /*0f50*/  SHF.R.U32.HI R83, RZ, 0x10, R79 ;  /* 0x00000010ff537819 */ /* 0x000fe2000001164f */
[----:B------:R-:W-:Y:S01]  /*0f60*/  IMAD.MOV.U32 R82, RZ, RZ, R78 ;  /* 0x000000ffff527224 */ /* 0x000fe200078e004e */
[----:B------:R-:W-:Y:S02]  /*0f70*/  PRMT R79, RZ, 0x5410, R41 ;  /* 0x00005410ff4f7816 */ /* 0x000fe40000000029 */
[----:B------:R-:W-:-:S02]  /*0f80*/  PRMT R41, RZ, 0x5410, R84 ;  /* 0x00005410ff297816 */ /* 0x000fc40000000054 */
[----:B------:R-:W-:Y:S02]  /*0f90*/  PRMT R89, RZ, 0x5410, R40 ;  /* 0x00005410ff597816 */ /* 0x000fe40000000028 */
[----:B------:R-:W-:Y:S01]  /*0fa0*/  PRMT R82, RZ, 0x5410, R82 ;  /* 0x00005410ff527816 */ /* 0x000fe20000000052 */
[C---:B0-----:R-:W-:Y:S02]  /*0fb0*/  FADD.FTZ R81, -R88.reuse, R41 ;  /* 0x0000002958517221 */ /* 0x041fe40000010100 */
[----:B------:R-:W-:Y:S01]  /*0fc0*/  FADD.FTZ R89, -R88, R89 ;  /* 0x0000005958597221 */ /* 0x000fe20000010100 */
[----:B------:R-:W-:Y:S01]  /*0fd0*/  PRMT R91, RZ, 0x5410, R91 ;  /* 0x00005410ff5b7816 */ /* 0x000fe2000000005b */
[C---:B-----5:R-:W-:Y:S01]  /*0fe0*/  FMUL.FTZ R78, R0.reuse, R81 ;  /* 0x00000051004e7220 */ /* 0x060fe20000410000 */
[----:B------:R-:W-:Y:S01]  /*0ff0*/  PRMT R40, RZ, 0x5410, R77 ;  /* 0x00005410ff287816 */ /* 0x000fe2000000004d */
[----:B------:R-:W-:Y:S02]  /*1000*/  FMUL.FTZ R77, R0, R89 ;  /* 0x00000059004d7220 */ /* 0x000fe40000410000 */
[----:B------:R-:W-:Y:S01]  /*1010*/  FMUL.FTZ R80, R5, R82 ;  /* 0x0000005205507220 */ /* 0x000fe20000410000 */
[----:B------:R-:W-:Y:S01]  /*1020*/  PRMT R66, RZ, 0x5410, R66 ;  /* 0x00005410ff427816 */ /* 0x000fe20000000042 */
[----:B------:R-:W-:-:S02]  /*1030*/  FADD.FTZ R41, -R88, R91 ;  /* 0x0000005b58297221 */ /* 0x000fc40000010100 */
[----:B------:R-:W-:Y:S02]  /*1040*/  FADD.FTZ R37, R37, R40 ;  /* 0x0000002825257221 */ /* 0x000fe40000010000 */
[-C--:B------:R-:W-:Y:S02]  /*1050*/  FFMA.FTZ R25, R78, R40.reuse, R25 ;  /* 0x000000284e197223 */ /* 0x080fe40000010019 */
[----:B------:R-:W-:Y:S02]  /*1060*/  FMUL.FTZ R81, R4, R40 ;  /* 0x0000002804517220 */ /* 0x000fe40000410000 */
[----:B------:R-:W-:Y:S02]  /*1070*/  FADD.FTZ R79, -R88, R79 ;  /* 0x0000004f584f7221 */ /* 0x000fe40000010100 */
[----:B------:R-:W-:Y:S02]  /*1080*/  FADD.FTZ R40, R67, R80 ;  /* 0x0000005043287221 */ /* 0x000fe40000010000 */
[----:B------:R-:W-:Y:S01]  /*1090*/  FFMA.FTZ R43, R77, R80, R43 ;  /* 0x000000504d2b7223 */ /* 0x000fe2000001002b */
[----:B------:R-:W-:Y:S01]  /*10a0*/  PRMT R83, RZ, 0x5410, R83 ;  /* 0x00005410ff537816 */ /* 0x000fe20000000053 */
[----:B------:R-:W-:-:S02]  /*10b0*/  FADD.FTZ R36, R36, R82 ;  /* 0x0000005224247221 */ /* 0x000fc40000010000 */
[----:B------:R-:W-:Y:S02]  /*10c0*/  FFMA.FTZ R24, R77, R82, R24 ;  /* 0x000000524d187223 */ /* 0x000fe40000010018 */
[C---:B------:R-:W-:Y:S02]  /*10d0*/  FMUL.FTZ R84, R0.reuse, R41 ;  /* 0x0000002900547220 */ /* 0x040fe40000410000 */
[----:B------:R-:W-:Y:S02]  /*10e0*/  FMUL.FTZ R79, R0, R79 ;  /* 0x0000004f004f7220 */ /* 0x000fe40000410000 */
        /* <DEDUP_REMOVED lines=9> */
[----:B------:R-:W-:Y:S02]  /*1180*/  FFMA.FTZ R26, R79, R66, R26 ;  /* 0x000000424f1a7223 */ /* 0x000fe4000001001a */
[----:B------:R-:W-:Y:S02]  /*1190*/  FADD.FTZ R67, R40, R83 ;  /* 0x0000005328437221 */ /* 0x000fe40000010000 */
[----:B------:R-:W-:Y:S02]  /*11a0*/  FFMA.FTZ R43, R84, R83, R43 ;  /* 0x00000053542b7223 */ /* 0x000fe4000001002b */
.L_x_43:
[----:B------:R-:W-:Y:S05]  /*11b0*/  BSYNC B0 ;  /* 0x0000000000007941 */ /* 0x000fea0003800000 */
.L_x_35:
[----:B------:R-:W-:Y:S02]  /*11c0*/  LOP3.LUT P5, RZ, R9, 0xff, RZ, 0xc0, !PT ;  /* 0x000000ff09ff7812 */ /* 0x000fe400078ac0ff */
[----:B------:R-:W-:Y:S02]  /*11d0*/  SHF.R.U32.HI R40, RZ, 0x5, R46 ;  /* 0x00000005ff287819 */ /* 0x000fe4000001162e */
[----:B------:R-:W-:Y:S02]  /*11e0*/  LOP3.LUT P0, RZ, R46, 0x1f, RZ, 0xc0, !PT ;  /* 0x0000001f2eff7812 */ /* 0x000fe4000780c0ff */
[----:B------:R-:W-:-:S07]  /*11f0*/  LOP3.LUT R88, R40, 0x7fffffc, RZ, 0xc0, !PT ;  /* 0x07fffffc28587812 */ /* 0x000fce00078ec0ff */
[----:B------:R-:W-:Y:S01]  /*1200*/  @!P5 IADD3 R88, R88, 0x4, RZ ;  /* 0x000000045858d810 */ /* 0x000fe20007ffe0ff */
[----:B------:R-:W-:Y:S05]  /*1210*/  BRA.DIV ~URZ, `(.L_x_48) ;  /* 0x000018c27f007947 */ /* 0x000fea000b800000 */
[----:B------:R1:W2:Y:S02]  /*1220*/  SHFL.DOWN PT, R91, R67, 0x10, 0x1f ;  /* 0x0a001f00435b7f89 */ /* 0x0002a400000e0000 */
.L_x_100:
[----:B------:R-:W-:Y:S05]  /*1230*/  BRA.DIV ~URZ, `(.L_x_49) ;  /* 0x000019227f007947 */ /* 0x000fea000b800000 */
[----:B------:R-:W3:Y:S01]  /*1240*/  SHFL.DOWN PT, R66, R43, 0x10, 0x1f ;  /* 0x0a001f002b427f89 */ /* 0x000ee200000e0000 */
[----:B--2---:R-:W-:-:S05]  /*1250*/  FADD.FTZ R91, R91, R67 ;  /* 0x000000435b5b7221 */ /* 0x004fca0000010000 */
[----:B------:R-:W2:Y:S01]  /*1260*/  SHFL.DOWN PT, R41, R91, 0x8, 0x1f ;  /* 0x09001f005b297f89 */ /* 0x000ea200000e0000 */
[----:B---3--:R-:W-:-:S05]  /*1270*/  FADD.FTZ R66, R66, R43 ;  /* 0x0000002b42427221 */ /* 0x008fca0000010000 */
[----:B-1----:R-:W1:Y:S01]  /*1280*/  SHFL.DOWN PT, R67, R66, 0x8, 0x1f ;  /* 0x09001f0042437f89 */ /* 0x002e6200000e0000 */
        /* <DEDUP_REMOVED lines=9> */
[----:B------:R1:W2:Y:S01]  /*1320*/  SHFL.DOWN PT, R91, R67, 0x1, 0x1f ;  /* 0x08201f00435b7f89 */ /* 0x0002a200000e0000 */
[----:B0-----:R-:W-:-:S05]  /*1330*/  FADD.FTZ R43, R92, R43 ;  /* 0x0000002b5c2b7221 */ /* 0x001fca0000010000 */
[----:B------:R1:W0:Y:S02]  /*1340*/  SHFL.DOWN PT, R93, R43, 0x1, 0x1f ;  /* 0x08201f002b5d7f89 */ /* 0x00022400000e0000 */
.L_x_101:
[----:B------:R-:W-:Y:S01]  /*1350*/  @!P0 LOP3.LUT R41, R40, 0x3, RZ, 0xc0, !PT ;  /* 0x0000000328298812 */ /* 0x000fe200078ec0ff */
[----:B--2---:R-:W-:Y:S01]  /*1360*/  FADD.FTZ R66, R91, R67 ;  /* 0x000000435b427221 */ /* 0x004fe20000010000 */
[----:B-----5:R-:W-:Y:S01]  /*1370*/  ISETP.GE.AND P5, PT, R42, 0x1, PT ;  /* 0x000000012a00780c */ /* 0x020fe20003fa6270 */
[----:B01----:R-:W-:Y:S01]  /*1380*/  FADD.FTZ R67, R93, R43 ;  /* 0x0000002b5d437221 */ /* 0x003fe20000010000 */
[----:B------:R-:W-:Y:S01]  /*1390*/  @!P0 IADD3 R90, R88, R41, RZ ;  /* 0x00000029585a8210 */ /* 0x000fe20007ffe0ff */
[----:B------:R-:W-:Y:S01]  /*13a0*/  WARPSYNC 0xffffffff ;  /* 0xffffffff00007948 */ /* 0x000fe20003800000 */
[----:B------:R-:W-:Y:S01]  /*13b0*/  IMAD.MOV.U32 R89, RZ, RZ, RZ ;  /* 0x000000ffff597224 */ /* 0x000fe200078e00ff */
[----:B------:R-:W-:Y:S02]  /*13c0*/  BSSY B0, `(.L_x_50) ;  /* 0x0000080000007945 */ /* 0x000fe40003800000 */
[----:B------:R-:W-:Y:S04]  /*13d0*/  @!P0 STS.64 [R90.X8+0x1800], R66 ;  /* 0x001800425a008388 */ /* 0x000fe80000008a00 */
[----:B------:R-:W-:Y:S01]  /*13e0*/  BAR.SYNC.DEFER_BLOCKING 0x0 ;  /* 0x0000000000007b1d */ /* 0x000fe20000010000 */
[----:B------:R-:W-:-:S02]  /*13f0*/  ISETP.NE.AND P0, PT, R44, RZ, PT ;  /* 0x000000ff2c00720c */ /* 0x000fc40003f05270 */
[----:B------:R-:W-:Y:S02]  /*1400*/  @P5 IADD3 R42, R42, -0x1, RZ ;  /* 0xffffffff2a2a5810 */ /* 0x000fe40007ffe0ff */
[----:B------:R-:W-:-:S03]  /*1410*/  @P5 LOP3.LUT R40, R46, 0x7f, RZ, 0xc0, !PT ;  /* 0x0000007f2e285812 */ /* 0x000fc600078ec0ff */
[----:B------:R-:W-:-:S05]  /*1420*/  @P5 IMAD R42, R42, c[0x0][0x168], RZ ;  /* 0x00005a002a2a5a24 */ /* 0x000fca00078e02ff */
[----:B------:R-:W-:-:S04]  /*1430*/  @P5 SHF.R.S32.HI R41, RZ, 0x1f, R42 ;  /* 0x0000001fff295819 */ /* 0x000fc8000001142a */
[----:B------:R-:W-:-:S04]  /*1440*/  @P5 LEA.HI R41, R41, R42, RZ, 0x2 ;  /* 0x0000002a29295211 */ /* 0x000fc800078f10ff */
[----:B------:R-:W-:Y:S02]  /*1450*/  @P5 LEA.HI.SX32 R89, R41, R40, 0x1e ;  /* 0x0000002829595211 */ /* 0x000fe400078ff2ff */
[----:B------:R-:W0:Y:S02]  /*1460*/  LDS.128 R40, [R88.X8+0x1800] ;  /* 0x0018000058287984 */ /* 0x000e240000008c00 */
[----:B0-----:R-:W-:Y:S02]  /*1470*/  FADD.FTZ R67, RZ, R40 ;  /* 0x00000028ff437221 */ /* 0x001fe40000010000 */
[----:B------:R-:W-:Y:S02]  /*1480*/  FADD.FTZ R40, RZ, R41 ;  /* 0x00000029ff287221 */ /* 0x000fe40000010000 */
[----:B------:R-:W-:Y:S02]  /*1490*/  FADD.FTZ R67, R42, R67 ;  /* 0x000000432a437221 */ /* 0x000fe40000010000 */
[----:B------:R-:W-:-:S02]  /*14a0*/  FADD.FTZ R66, R43, R40 ;  /* 0x000000282b427221 */ /* 0x000fc40000010000 */
[----:B------:R-:W0:Y:S02]  /*14b0*/  LDS.128 R40, [R88.X8+0x1810] ;  /* 0x0018100058287984 */ /* 0x000e240000008c00 */
[----:B0-----:R-:W-:Y:S02]  /*14c0*/  FADD.FTZ R67, R67, R40 ;  /* 0x0000002843437221 */ /* 0x001fe40000010000 */
[----:B------:R-:W-:Y:S02]  /*14d0*/  FADD.FTZ R66, R66, R41 ;  /* 0x0000002942427221 */ /* 0x000fe40000010000 */
[----:B------:R-:W-:Y:S02]  /*14e0*/  FADD.FTZ R42, R42, R67 ;  /* 0x000000432a2a7221 */ /* 0x000fe40000010000 */
[----:B------:R-:W-:Y:S02]  /*14f0*/  FADD.FTZ R66, R43, R66 ;  /* 0x000000422b427221 */ /* 0x000fe40000010000 */
[----:B------:R-:W-:-:S02]  /*1500*/  FMUL.FTZ R42, R42, c[0x0][0x1e0] ;  /* 0x000078002a2a7a20 */ /* 0x000fc40000410000 */
[----:B------:R-:W-:-:S03]  /*1510*/  FMUL.FTZ R66, R66, c[0x0][0x1e0] ;  /* 0x0000780042427a20 */ /* 0x000fc60000410000 */
[----:B------:R-:W-:Y:S01]  /*1520*/  FSEL R67, R42, RZ, !P0 ;  /* 0x000000ff2a437208 */ /* 0x000fe20004000000 */
[----:B------:R-:W-:Y:S05]  /*1530*/  @!P4 BRA `(.L_x_51) ;  /* 0x000006800000c947 */ /* 0x000fea0003800000 */
[----:B------:R-:W-:Y:S01]  /*1540*/  BSSY B1, `(.L_x_52) ;  /* 0x0000013000017945 */ /* 0x000fe20003800000 */
[----:B------:R-:W-:Y:S05]  /*1550*/  @P1 BRA `(.L_x_53) ;  /* 0x0000008000001947 */ /* 0x000fea0003800000 */
[----:B------:R-:W-:Y:S01]  /*1560*/  ULDC.64 UR6, c[0x0][0x218] ;  /* 0x0000860000067ab9 */ /* 0x000fe20000000a00 */
[----:B------:R-:W-:Y:S01]  /*1570*/  IMAD.MOV.U32 R41, RZ, RZ, RZ ;  /* 0x000000ffff297224 */ /* 0x000fe200078e00ff */
[----:B------:R-:W-:-:S04]  /*1580*/  UISETP.NE.U32.AND UP0, UPT, URZ, UR6, UPT ;  /* 0x000000063f00728c */ /* 0x000fc8000bf05070 */
[----:B------:R-:W-:-:S06]  /*1590*/  UISETP.NE.AND.EX UP0, UPT, URZ, UR7, UPT, UP0 ;  /* 0x000000073f00728c */ /* 0x000fcc000bf05300 */
[----:B------:R-:W-:-:S13]  /*15a0*/  PLOP3.LUT P6, PT, PT, PT, UP0, 0x80, 0x0 ;  /* 0x000000000000781c */ /* 0x000fda0003fcf008 */
[----:B------:R-:W-:Y:S05]  /*15b0*/  @!P6 BRA `(.L_x_54) ;  /* 0x000000b00000e947 */ /* 0x000fea0003800000 */
[----:B------:R-:W-:Y:S01]  /*15c0*/  PRMT R41, RZ, 0x5410, R60 ;  /* 0x00005410ff297816 */ /* 0x000fe2000000003c */
[----:B------:R-:W-:Y:S05]  /*15d0*/  BRA `(.L_x_54) ;  /* 0x0000009000007947 */ /* 0x000fea0003800000 */
.L_x_53:
[----:B------:R-:W-:Y:S01]  /*15e0*/  ULDC.64 UR6, c[0x0][0x218] ;  /* 0x0000860000067ab9 */ /* 0x000fe20000000a00 */
[----:B------:R-:W-:Y:S01]  /*15f0*/  FFMA.FTZ R41, R87, R66, R67 ;  /* 0x0000004257297223 */ /* 0x000fe20000010043 */
[----:B------:R-:W-:-:S03]  /*1600*/  UISETP.NE.U32.AND UP0, UPT, URZ, UR6, UPT ;  /* 0x000000063f00728c */ /* 0x000fc6000bf05070 */
[----:B------:R-:W-:Y:S01]  /*1610*/  FADD.FTZ R41, R86, -R41 ;  /* 0x8000002956297221 */ /* 0x000fe20000010000 */
[----:B------:R-:W-:-:S03]  /*1620*/  UISETP.NE.AND.EX UP0, UPT, URZ, UR7, UPT, UP0 ;  /* 0x000000073f00728c */ /* 0x000fc6000bf05300 */
[----:B------:R-:W-:-:S03]  /*1630*/  FMUL.FTZ R41, R0, R41 ;  /* 0x0000002900297220 */ /* 0x000fc60000410000 */
[----:B------:R-:W-:-:S13]  /*1640*/  PLOP3.LUT P6, PT, PT, PT, UP0, 0x80, 0x0 ;  /* 0x000000000000781c */ /* 0x000fda0003fcf008 */
[----:B------:R-:W-:-:S05]  /*1650*/  @P6 PRMT R40, RZ, 0x5410, R60 ;  /* 0x00005410ff286816 */ /* 0x000fca000000003c */
[----:B------:R-:W-:Y:S02]  /*1660*/  @P6 FADD.FTZ R41, R41, R40 ;  /* 0x0000002829296221 */ /* 0x000fe40000010000 */
.L_x_54:
[----:B------:R-:W-:Y:S05]  /*1670*/  BSYNC B1 ;  /* 0x0000000000017941 */ /* 0x000fea0003800000 */
.L_x_52:
[----:B------:R-:W-:Y:S01]  /*1680*/  ISETP.NE.U32.AND P0, PT, RZ, c[0x0][0x258], PT ;  /* 0x00009600ff007a0c */ /* 0x000fe20003f05070 */
[----:B------:R-:W-:Y:S01]  /*1690*/  @P5 FMUL.FTZ R40, R41, c[0x0][0x1ec] ;  /* 0x00007b0029285a20 */ /* 0x000fe20000410000 */
[----:B------:R-:W-:Y:S02]  /*16a0*/  BSSY B1, `(.L_x_55) ;  /* 0x0000012000017945 */ /* 0x000fe40003800000 */
[----:B------:R-:W-:Y:S02]  /*16b0*/  ISETP.NE.AND.EX P0, PT, RZ, c[0x0][0x25c], PT, P0 ;  /* 0x00009700ff007a0c */ /* 0x000fe40003f05300 */
[----:B------:R-:W-:-:S04]  /*16c0*/  @P5 F2FP.BF16.PACK_AB R40, RZ, R40 ;  /* 0x00000028ff28523e */ /* 0x000fc800000010ff */
[----:B------:R-:W-:-:S07]  /*16d0*/  @P5 PRMT R47, R40, 0x7610, R47 ;  /* 0x00007610282f5816 */ /* 0x000fce000000002f */
[----:B------:R-:W-:-:S04]  /*16e0*/  @P0 F2FP.BF16.PACK_AB R41, RZ, R41 ;  /* 0x00000029ff29023e */ /* 0x000fc800000010ff */
[----:B------:R-:W-:Y:S01]  /*16f0*/  @P0 PRMT R48, R41, 0x7610, R48 ;  /* 0x0000761029300816 */ /* 0x000fe20000000030 */
[----:B------:R-:W-:Y:S05]  /*1700*/  @P1 BRA `(.L_x_56) ;  /* 0x0000005000001947 */ /* 0x000fea0003800000 */
[----:B------:R-:W-:Y:S01]  /*1710*/  IMAD.MOV.U32 R41, RZ, RZ, RZ ;  /* 0x000000ffff297224 */ /* 0x000fe200078e00ff */
[----:B------:R-:W-:Y:S05]  /*1720*/  @!P6 BRA `(.L_x_57) ;  /* 0x000000900000e947 */ /* 0x000fea0003800000 */
[----:B------:R-:W-:-:S04]  /*1730*/  SHF.R.U64 R41, R60, 0x10, R61 ;  /* 0x000000103c297819 */ /* 0x000fc8000000123d */
[----:B------:R-:W-:Y:S01]  /*1740*/  PRMT R41, RZ, 0x5410, R41 ;  /* 0x00005410ff297816 */ /* 0x000fe20000000029 */
[----:B------:R-:W-:Y:S05]  /*1750*/  BRA `(.L_x_57) ;  /* 0x0000006000007947 */ /* 0x000fea0003800000 */
.L_x_56:
[----:B------:R-:W-:Y:S01]  /*1760*/  FFMA.FTZ R41, R85, R66, R67 ;  /* 0x0000004255297223 */ /* 0x000fe20000010043 */
[----:B------:R-:W-:-:S03]  /*1770*/  @P6 SHF.R.U64 R40, R60, 0x10, R61 ;  /* 0x000000103c286819 */ /* 0x000fc6000000123d */
[----:B------:R-:W-:Y:S01]  /*1780*/  FADD.FTZ R41, R62, -R41 ;  /* 0x800000293e297221 */ /* 0x000fe20000010000 */
[----:B------:R-:W-:-:S03]  /*1790*/  @P6 PRMT R40, RZ, 0x5410, R40 ;  /* 0x00005410ff286816 */ /* 0x000fc60000000028 */
[----:B------:R-:W-:-:S04]  /*17a0*/  FMUL.FTZ R41, R0, R41 ;  /* 0x0000002900297220 */ /* 0x000fc80000410000 */
[----:B------:R-:W-:Y:S02]  /*17b0*/  @P6 FADD.FTZ R41, R41, R40 ;  /* 0x0000002829296221 */ /* 0x000fe40000010000 */
.L_x_57:
[----:B------:R-:W-:Y:S05]  /*17c0*/  BSYNC B1 ;  /* 0x0000000000017941 */ /* 0x000fea0003800000 */
.L_x_55:
[----:B------:R-:W-:Y:S01]  /*17d0*/  @P5 FMUL.FTZ R40, R41, c[0x0][0x1ec] ;  /* 0x00007b0029285a20 */ /* 0x000fe20000410000 */
[----:B------:R-:W-:Y:S01]  /*17e0*/  @P0 F2FP.BF16.PACK_AB R41, RZ, R41 ;  /* 0x00000029ff29023e */ /* 0x000fe200000010ff */
[----:B------:R-:W-:Y:S03]  /*17f0*/  BSSY B1, `(.L_x_58) ;  /* 0x000000e000017945 */ /* 0x000fe60003800000 */
[----:B------:R-:W-:Y:S02]  /*1800*/  @P5 F2FP.BF16.PACK_AB R40, RZ, R40 ;  /* 0x00000028ff28523e */ /* 0x000fe400000010ff */
[----:B------:R-:W-:Y:S02]  /*1810*/  @P0 PRMT R49, R41, 0x7610, R49 ;  /* 0x0000761029310816 */ /* 0x000fe40000000031 */
[----:B------:R-:W-:Y:S01]  /*1820*/  @P5 PRMT R50, R40, 0x7610, R50 ;  /* 0x0000761028325816 */ /* 0x000fe20000000032 */
[----:B------:R-:W-:Y:S05]  /*1830*/  @P1 BRA `(.L_x_59) ;  /* 0x0000004000001947 */ /* 0x000fea0003800000 */
[----:B------:R-:W-:Y:S01]  /*1840*/  HFMA2.MMA R41, -RZ, RZ, 0, 0 ;  /* 0x00000000ff297435 */ /* 0x000fe200000001ff */
[----:B------:R-:W-:Y:S05]  /*1850*/  @!P6 BRA `(.L_x_60) ;  /* 0x000000700000e947 */ /* 0x000fea0003800000 */
[----:B------:R-:W-:Y:S01]  /*1860*/  PRMT R41, RZ, 0x5410, R61 ;  /* 0x00005410ff297816 */ /* 0x000fe2000000003d */
[----:B------:R-:W-:Y:S05]  /*1870*/  BRA `(.L_x_60) ;  /* 0x0000005000007947 */ /* 0x000fea0003800000 */
.L_x_59:
[----:B------:R-:W-:Y:S01]  /*1880*/  FFMA.FTZ R41, R63, R66, R67 ;  /* 0x000000423f297223 */ /* 0x000fe20000010043 */
[----:B------:R-:W-:-:S03]  /*1890*/  @P6 PRMT R40, RZ, 0x5410, R61 ;  /* 0x00005410ff286816 */ /* 0x000fc6000000003d */
[----:B------:R-:W-:-:S04]  /*18a0*/  FADD.FTZ R41, R64, -R41 ;  /* 0x8000002940297221 */ /* 0x000fc80000010000 */
[----:B------:R-:W-:-:S04]  /*18b0*/  FMUL.FTZ R41, R0, R41 ;  /* 0x0000002900297220 */ /* 0x000fc80000410000 */
[----:B------:R-:W-:Y:S02]  /*18c0*/  @P6 FADD.FTZ R41, R41, R40 ;  /* 0x0000002829296221 */ /* 0x000fe40000010000 */
.L_x_60:
[----:B------:R-:W-:Y:S05]  /*18d0*/  BSYNC B1 ;  /* 0x0000000000017941 */ /* 0x000fea0003800000 */
.L_x_58:
[----:B------:R-:W-:Y:S01]  /*18e0*/  @P5 FMUL.FTZ R40, R41, c[0x0][0x1ec] ;  /* 0x00007b0029285a20 */ /* 0x000fe20000410000 */
[----:B------:R-:W-:Y:S01]  /*18f0*/  @P0 F2FP.BF16.PACK_AB R41, RZ, R41 ;  /* 0x00000029ff29023e */ /* 0x000fe200000010ff */
[----:B------:R-:W-:Y:S03]  /*1900*/  BSSY B1, `(.L_x_61) ;  /* 0x0000010000017945 */ /* 0x000fe60003800000 */
[----:B------:R-:W-:Y:S02]  /*1910*/  @P5 F2FP.BF16.PACK_AB R40, RZ, R40 ;  /* 0x00000028ff28523e */ /* 0x000fe400000010ff */
[----:B------:R-:W-:Y:S02]  /*1920*/  @P0 PRMT R51, R41, 0x7610, R51 ;  /* 0x0000761029330816 */ /* 0x000fe40000000033 */
[----:B------:R-:W-:Y:S01]  /*1930*/  @P5 PRMT R52, R40, 0x7610, R52 ;  /* 0x0000761028345816 */ /* 0x000fe20000000034 */
[----:B------:R-:W-:Y:S05]  /*1940*/  @P1 BRA `(.L_x_62) ;  /* 0x0000005000001947 */ /* 0x000fea0003800000 */
[----:B------:R-:W-:Y:S01]  /*1950*/  IMAD.MOV.U32 R41, RZ, RZ, RZ ;  /* 0x000000ffff297224 */ /* 0x000fe200078e00ff */
[----:B------:R-:W-:Y:S05]  /*1960*/  @!P6 BRA `(.L_x_63) ;  /* 0x000000900000e947 */ /* 0x000fea0003800000 */
[----:B------:R-:W-:-:S04]  /*1970*/  SHF.R.U32.HI R41, RZ, 0x10, R61 ;  /* 0x00000010ff297819 */ /* 0x000fc8000001163d */
[----:B------:R-:W-:Y:S01]  /*1980*/  PRMT R41, RZ, 0x5410, R41 ;  /* 0x00005410ff297816 */ /* 0x000fe20000000029 */
[----:B------:R-:W-:Y:S05]  /*1990*/  BRA `(.L_x_63) ;  /* 0x0000006000007947 */ /* 0x000fea0003800000 */
.L_x_62:
[----:B------:R-:W-:-:S04]  /*19a0*/  FFMA.FTZ R40, R68, R66, R67 ;  /* 0x0000004244287223 */ /* 0x000fc80000010043 */
[----:B------:R-:W-:Y:S01]  /*19b0*/  FADD.FTZ R41, R65, -R40 ;  /* 0x8000002841297221 */ /* 0x000fe20000010000 */
[----:B------:R-:W-:-:S03]  /*19c0*/  @P6 SHF.R.U32.HI R40, RZ, 0x10, R61 ;  /* 0x00000010ff286819 */ /* 0x000fc6000001163d */
[----:B------:R-:W-:Y:S01]  /*19d0*/  FMUL.FTZ R41, R0, R41 ;  /* 0x0000002900297220 */ /* 0x000fe20000410000 */
[----:B------:R-:W-:-:S05]  /*19e0*/  @P6 PRMT R40, RZ, 0x5410, R40 ;  /* 0x00005410ff286816 */ /* 0x000fca0000000028 */
[----:B------:R-:W-:Y:S02]  /*19f0*/  @P6 FADD.FTZ R41, R41, R40 ;  /* 0x0000002829296221 */ /* 0x000fe40000010000 */
.L_x_63:
[----:B------:R-:W-:Y:S05]  /*1a00*/  BSYNC B1 ;  /* 0x0000000000017941 */ /* 0x000fea0003800000 */
.L_x_61:
[----:B------:R-:W-:Y:S01]  /*1a10*/  @P5 FMUL.FTZ R40, R41, c[0x0][0x1ec] ;  /* 0x00007b0029285a20 */ /* 0x000fe20000410000 */
[----:B------:R-:W-:-:S04]  /*1a20*/  @P0 F2FP.BF16.PACK_AB R41, RZ, R41 ;  /* 0x00000029ff29023e */ /* 0x000fc800000010ff */
[----:B------:R-:W-:Y:S02]  /*1a30*/  @P5 F2FP.BF16.PACK_AB R40, RZ, R40 ;  /* 0x00000028ff28523e */ /* 0x000fe400000010ff */
[----:B------:R-:W-:Y:S02]  /*1a40*/  @P0 PRMT R54, R41, 0x7610, R54 ;  /* 0x0000761029360816 */ /* 0x000fe40000000036 */
[----:B------:R-:W-:Y:S01]  /*1a50*/  @P5 PRMT R53, R40, 0x7610, R53 ;  /* 0x0000761028355816 */ /* 0x000fe20000000035 */
[----:B------:R-:W-:Y:S05]  /*1a60*/  @!P0 BRA `(.L_x_64) ;  /* 0x0000008000008947 */ /* 0x000fea0003800000 */
[----:B------:R-:W-:Y:S01]  /*1a70*/  LOP3.LUT R40, R49, 0xffff, RZ, 0xc0, !PT ;  /* 0x0000ffff31287812 */ /* 0x000fe200078ec0ff */
[----:B------:R-:W-:Y:S01]  /*1a80*/  IMAD.MOV.U32 R42, RZ, RZ, 0x8 ;  /* 0x00000008ff2a7424 */ /* 0x000fe200078e00ff */
[----:B------:R-:W-:-:S03]  /*1a90*/  PRMT R43, R51, 0x5410, R54 ;  /* 0x00005410332b7816 */ /* 0x000fc60000000036 */
[----:B------:R-:W-:-:S05]  /*1aa0*/  IMAD.WIDE.U32 R40, R40, 0x10000, RZ ;  /* 0x0001000028287825 */ /* 0x000fca00078e00ff */
[----:B------:R-:W-:Y:S01]  /*1ab0*/  LOP3.LUT R41, R43, R41, RZ, 0xfc, !PT ;  /* 0x000000292b297212 */ /* 0x000fe200078efcff */
[----:B------:R-:W-:Y:S01]  /*1ac0*/  IMAD.WIDE.U32 R42, R55, R42, c[0x0][0x258] ;  /* 0x00009600372a7625 */ /* 0x000fe200078e002a */
[----:B------:R-:W-:-:S05]  /*1ad0*/  LOP3.LUT R40, R40, 0xffff, R48, 0xf8, !PT ;  /* 0x0000ffff28287812 */ /* 0x000fca00078ef830 */
[----:B------:R0:W-:Y:S02]  /*1ae0*/  STG.E.64 [R42.64], R40 ;  /* 0x000000282a007986 */ /* 0x0001e4000c101b04 */
.L_x_64:
[----:B------:R-:W-:Y:S01]  /*1af0*/  BSSY B1, `(.L_x_65) ;  /* 0x000000a000017945 */ /* 0x000fe20003800000 */
[----:B------:R-:W-:Y:S05]  /*1b00*/  @!P5 BRA `(.L_x_66) ;  /* 0x000000800000d947 */ /* 0x000fea0003800000 */
[----:B0-----:R-:W-:Y:S01]  /*1b10*/  LOP3.LUT R40, R50, 0xffff, RZ, 0xc0, !PT ;  /* 0x0000ffff32287812 */ /* 0x001fe200078ec0ff */
[----:B------:R-:W-:Y:S01]  /*1b20*/  IMAD.MOV.U32 R42, RZ, RZ, 0x8 ;  /* 0x00000008ff2a7424 */ /* 0x000fe200078e00ff */
[----:B------:R-:W-:-:S03]  /*1b30*/  PRMT R43, R52, 0x5410, R53 ;  /* 0x00005410342b7816 */ /* 0x000fc60000000035 */
[----:B------:R-:W-:-:S05]  /*1b40*/  IMAD.WIDE.U32 R40, R40, 0x10000, RZ ;  /* 0x0001000028287825 */ /* 0x000fca00078e00ff */
[----:B------:R-:W-:Y:S01]  /*1b50*/  LOP3.LUT R41, R43, R41, RZ, 0xfc, !PT ;  /* 0x000000292b297212 */ /* 0x000fe200078efcff */
[----:B------:R-:W-:Y:S01]  /*1b60*/  IMAD.WIDE.U32 R42, R89, R42, c[0x0][0x248] ;  /* 0x00009200592a7625 */ /* 0x000fe200078e002a */
[----:B------:R-:W-:-:S05]  /*1b70*/  LOP3.LUT R40, R40, 0xffff, R47, 0xf8, !PT ;  /* 0x0000ffff28287812 */ /* 0x000fca00078ef82f */
[----:B------:R0:W-:Y:S02]  /*1b80*/  STG.E.64 [R42.64], R40 ;  /* 0x000000282a007986 */ /* 0x0001e4000c101b04 */
.L_x_66:
[----:B------:R-:W-:Y:S05]  /*1b90*/  BSYNC B1 ;  /* 0x0000000000017941 */ /* 0x000fea0003800000 */
.L_x_65:
[----:B------:R-:W-:Y:S02]  /*1ba0*/  IADD3 R55, R55, 0x80, RZ ;  /* 0x0000008037377810 */ /* 0x000fe40007ffe0ff */
[----:B------:R-:W-:Y:S02]  /*1bb0*/  IADD3 R89, R89, 0x80, RZ ;  /* 0x0000008059597810 */ /* 0x000fe40007ffe0ff */
.L_x_51:
[----:B------:R-:W-:Y:S05]  /*1bc0*/  BSYNC B0 ;  /* 0x0000000000007941 */ /* 0x000fea0003800000 */
.L_x_50:
[----:B------:R-:W-:Y:S01]  /*1bd0*/  BSSY B0, `(.L_x_67) ;  /* 0x000006a000007945 */ /* 0x000fe20003800000 */
[----:B------:R-:W-:Y:S05]  /*1be0*/  @!P3 BRA `(.L_x_68) ;  /* 0x000006800000b947 */ /* 0x000fea0003800000 */
[----:B------:R-:W-:Y:S01]  /*1bf0*/  BSSY B1, `(.L_x_69) ;  /* 0x0000013000017945 */ /* 0x000fe20003800000 */
[----:B------:R-:W-:Y:S05]  /*1c00*/  @P1 BRA `(.L_x_70) ;  /* 0x0000008000001947 */ /* 0x000fea0003800000 */
[----:B------:R-:W-:Y:S01]  /*1c10*/  ULDC.64 UR6, c[0x0][0x218] ;  /* 0x0000860000067ab9 */ /* 0x000fe20000000a00 */
[----:B0-----:R-:W-:Y:S01]  /*1c20*/  MOV R41, RZ ;  /* 0x000000ff00297202 */ /* 0x001fe20000000f00 */
[----:B------:R-:W-:-:S04]  /*1c30*/  UISETP.NE.U32.AND UP0, UPT, URZ, UR6, UPT ;  /* 0x000000063f00728c */ /* 0x000fc8000bf05070 */
[----:B------:R-:W-:-:S06]  /*1c40*/  UISETP.NE.AND.EX UP0, UPT, URZ, UR7, UPT, UP0 ;  /* 0x000000073f00728c */ /* 0x000fcc000bf05300 */
[----:B------:R-:W-:-:S13]  /*1c50*/  PLOP3.LUT P6, PT, PT, PT, UP0, 0x80, 0x0 ;  /* 0x000000000000781c */ /* 0x000fda0003fcf008 */
[----:B------:R-:W-:Y:S05]  /*1c60*/  @!P6 BRA `(.L_x_71) ;  /* 0x000000b00000e947 */ /* 0x000fea0003800000 */
[----:B------:R-:W-:Y:S01]  /*1c70*/  PRMT R41, RZ, 0x5410, R58 ;  /* 0x00005410ff297816 */ /* 0x000fe2000000003a */
[----:B------:R-:W-:Y:S05]  /*1c80*/  BRA `(.L_x_71) ;  /* 0x0000009000007947 */ /* 0x000fea0003800000 */
.L_x_70:
[----:B------:R-:W-:Y:S01]  /*1c90*/  ULDC.64 UR6, c[0x0][0x218] ;  /* 0x0000860000067ab9 */ /* 0x000fe20000000a00 */
[----:B0-----:R-:W-:Y:S01]  /*1ca0*/  FFMA.FTZ R41, R69, R66, R67 ;  /* 0x0000004245297223 */ /* 0x001fe20000010043 */
[----:B------:R-:W-:-:S03]  /*1cb0*/  UISETP.NE.U32.AND UP0, UPT, URZ, UR6, UPT ;  /* 0x000000063f00728c */ /* 0x000fc6000bf05070 */
[----:B------:R-:W-:Y:S01]  /*1cc0*/  FADD.FTZ R41, R72, -R41 ;  /* 0x8000002948297221 */ /* 0x000fe20000010000 */
[----:B------:R-:W-:-:S03]  /*1cd0*/  UISETP.NE.AND.EX UP0, UPT, URZ, UR7, UPT, UP0 ;  /* 0x000000073f00728c */ /* 0x000fc6000bf05300 */
[----:B------:R-:W-:-:S03]  /*1ce0*/  FMUL.FTZ R41, R0, R41 ;  /* 0x0000002900297220 */ /* 0x000fc60000410000 */
[----:B------:R-:W-:-:S13]  /*1cf0*/  PLOP3.LUT P6, PT, PT, PT, UP0, 0x80, 0x0 ;  /* 0x000000000000781c */ /* 0x000fda0003fcf008 */
[----:B------:R-:W-:-:S05]  /*1d00*/  @P6 PRMT R40, RZ, 0x5410, R58 ;  /* 0x00005410ff286816 */ /* 0x000fca000000003a */
[----:B------:R-:W-:Y:S02]  /*1d10*/  @P6 FADD.FTZ R41, R41, R40 ;  /* 0x0000002829296221 */ /* 0x000fe40000010000 */
.L_x_71:
[----:B------:R-:W-:Y:S05]  /*1d20*/  BSYNC B1 ;  /* 0x0000000000017941 */ /* 0x000fea0003800000 */
.L_x_69:
        /* <DEDUP_REMOVED lines=14> */
.L_x_73:
[----:B------:R-:W-:-:S04]  /*1e10*/  FFMA.FTZ R40, R70, R66, R67 ;  /* 0x0000004246287223 */ /* 0x000fc80000010043 */
[----:B------:R-:W-:Y:S01]  /*1e20*/  FADD.FTZ R41, R73, -R40 ;  /* 0x8000002849297221 */ /* 0x000fe20000010000 */
[----:B------:R-:W-:-:S03]  /*1e30*/  @P6 SHF.R.U64 R40, R58, 0x10, R59 ;  /* 0x000000103a286819 */ /* 0x000fc6000000123b */
[----:B------:R-:W-:Y:S01]  /*1e40*/  FMUL.FTZ R41, R0, R41 ;  /* 0x0000002900297220 */ /* 0x000fe20000410000 */
[----:B------:R-:W-:-:S05]  /*1e50*/  @P6 PRMT R40, RZ, 0x5410, R40 ;  /* 0x00005410ff286816 */ /* 0x000fca0000000028 */
[----:B------:R-:W-:Y:S02]  /*1e60*/  @P6 FADD.FTZ R41, R41, R40 ;  /* 0x0000002829296221 */ /* 0x000fe40000010000 */
.L_x_74:
[----:B------:R-:W-:Y:S05]  /*1e70*/  BSYNC B1 ;  /* 0x0000000000017941 */ /* 0x000fea0003800000 */
.L_x_72:
        /* <DEDUP_REMOVED lines=9> */
[----:B------:R-:W-:Y:S01]  /*1f10*/  PRMT R41, RZ, 0x5410, R59 ;  /* 0x00005410ff297816 */ /* 0x000fe2000000003b */
[----:B------:R-:W-:Y:S05]  /*1f20*/  BRA `(.L_x_77) ;  /* 0x0000005000007947 */ /* 0x000fea0003800000 */
.L_x_76:
[----:B------:R-:W-:Y:S01]  /*1f30*/  FFMA.FTZ R41, R71, R66, R67 ;  /* 0x0000004247297223 */ /* 0x000fe20000010043 */
[----:B------:R-:W-:-:S03]  /*1f40*/  @P6 PRMT R40, RZ, 0x5410, R59 ;  /* 0x00005410ff286816 */ /* 0x000fc6000000003b */
[----:B------:R-:W-:-:S04]  /*1f50*/  FADD.FTZ R41, R74, -R41 ;  /* 0x800000294a297221 */ /* 0x000fc80000010000 */
[----:B------:R-:W-:-:S04]  /*1f60*/  FMUL.FTZ R41, R0, R41 ;  /* 0x0000002900297220 */ /* 0x000fc80000410000 */
[----:B------:R-:W-:Y:S02]  /*1f70*/  @P6 FADD.FTZ R41, R41, R40 ;  /* 0x0000002829296221 */ /* 0x000fe40000010000 */
.L_x_77:
[----:B------:R-:W-:Y:S05]  /*1f80*/  BSYNC B1 ;  /* 0x0000000000017941 */ /* 0x000fea0003800000 */
.L_x_75:
        /* <DEDUP_REMOVED lines=9> */
[----:B------:R-:W-:-:S04]  /*2020*/  SHF.R.U32.HI R41, RZ, 0x10, R59 ;  /* 0x00000010ff297819 */ /* 0x000fc8000001163b */
[----:B------:R-:W-:Y:S01]  /*2030*/  PRMT R41, RZ, 0x5410, R41 ;  /* 0x00005410ff297816 */ /* 0x000fe20000000029 */
[----:B------:R-:W-:Y:S05]  /*2040*/  BRA `(.L_x_80) ;  /* 0x0000006000007947 */ /* 0x000fea0003800000 */
.L_x_79:
[----:B------:R-:W-:-:S04]  /*2050*/  FFMA.FTZ R40, R76, R66, R67 ;  /* 0x000000424c287223 */ /* 0x000fc80000010043 */
[----:B------:R-:W-:Y:S01]  /*2060*/  FADD.FTZ R41, R75, -R40 ;  /* 0x800000284b297221 */ /* 0x000fe20000010000 */
[----:B------:R-:W-:-:S03]  /*2070*/  @P6 SHF.R.U32.HI R40, RZ, 0x10, R59 ;  /* 0x00000010ff286819 */ /* 0x000fc6000001163b */
[----:B------:R-:W-:Y:S01]  /*2080*/  FMUL.FTZ R41, R0, R41 ;  /* 0x0000002900297220 */ /* 0x000fe20000410000 */
[----:B------:R-:W-:-:S05]  /*2090*/  @P6 PRMT R40, RZ, 0x5410, R40 ;  /* 0x00005410ff286816 */ /* 0x000fca0000000028 */
[----:B------:R-:W-:Y:S02]  /*20a0*/  @P6 FADD.FTZ R41, R41, R40 ;  /* 0x0000002829296221 */ /* 0x000fe40000010000 */
.L_x_80:
[----:B------:R-:W-:Y:S05]  /*20b0*/  BSYNC B1 ;  /* 0x0000000000017941 */ /* 0x000fea0003800000 */
.L_x_78:
        /* <DEDUP_REMOVED lines=14> */
.L_x_81:
        /* <DEDUP_REMOVED lines=10> */
.L_x_83:
[----:B------:R-:W-:Y:S05]  /*2240*/  BSYNC B1 ;  /* 0x0000000000017941 */ /* 0x000fea0003800000 */
.L_x_82:
[----:B------:R-:W-:Y:S02]  /*2250*/  IADD3 R55, R55, 0x80, RZ ;  /* 0x0000008037377810 */ /* 0x000fe40007ffe0ff */
[----:B------:R-:W-:Y:S02]  /*2260*/  IADD3 R89, R89, 0x80, RZ ;  /* 0x0000008059597810 */ /* 0x000fe40007ffe0ff */
.L_x_68:
[----:B------:R-:W-:Y:S05]  /*2270*/  BSYNC B0 ;  /* 0x0000000000007941 */ /* 0x000fea0003800000 */
.L_x_67:
        /* <DEDUP_REMOVED lines=12> */
.L_x_87:
        /* <DEDUP_REMOVED lines=9> */
.L_x_88:
[----:B------:R-:W-:Y:S05]  /*23d0*/  BSYNC B1 ;  /* 0x0000000000017941 */ /* 0x000fea0003800000 */
.L_x_86:
        /* <DEDUP_REMOVED lines=14> */
.L_x_90:
[----:B------:R-:W-:-:S04]  /*24c0*/  FFMA.FTZ R40, R78, R66, R67 ;  /* 0x000000424e287223 */ /* 0x000fc80000010043 */
[----:B------:R-:W-:Y:S01]  /*24d0*/  FADD.FTZ R41, R81, -R40 ;  /* 0x8000002851297221 */ /* 0x000fe20000010000 */
[----:B------:R-:W-:-:S03]  /*24e0*/  @P6 SHF.R.U64 R40, R56, 0x10, R57 ;  /* 0x0000001038286819 */ /* 0x000fc60000001239 */
[----:B------:R-:W-:Y:S01]  /*24f0*/  FMUL.FTZ R41, R0, R41 ;  /* 0x0000002900297220 */ /* 0x000fe20000410000 */
[----:B------:R-:W-:-:S05]  /*2500*/  @P6 PRMT R40, RZ, 0x5410, R40 ;  /* 0x00005410ff286816 */ /* 0x000fca0000000028 */
[----:B------:R-:W-:Y:S02]  /*2510*/  @P6 FADD.FTZ R41, R41, R40 ;  /* 0x0000002829296221 */ /* 0x000fe40000010000 */
.L_x_91:
[----:B------:R-:W-:Y:S05]  /*2520*/  BSYNC B1 ;  /* 0x0000000000017941 */ /* 0x000fea0003800000 */
.L_x_89:
        /* <DEDUP_REMOVED lines=11> */
.L_x_93:
[----:B------:R-:W-:Y:S01]  /*25e0*/  FFMA.FTZ R41, R79, R66, R67 ;  /* 0x000000424f297223 */ /* 0x000fe20000010043 */
[----:B------:R-:W-:-:S03]  /*25f0*/  @P6 PRMT R40, RZ, 0x5410, R57 ;  /* 0x00005410ff286816 */ /* 0x000fc60000000039 */
[----:B------:R-:W-:-:S04]  /*2600*/  FADD.FTZ R41, R82, -R41 ;  /* 0x8000002952297221 */ /* 0x000fc80000010000 */
[----:B------:R-:W-:-:S04]  /*2610*/  FMUL.FTZ R41, R0, R41 ;  /* 0x0000002900297220 */ /* 0x000fc80000410000 */
[----:B------:R-:W-:Y:S02]  /*2620*/  @P6 FADD.FTZ R41, R41, R40 ;  /* 0x0000002829296221 */ /* 0x000fe40000010000 */
.L_x_94:
[----:B------:R-:W-:Y:S05]  /*2630*/  BSYNC B1 ;  /* 0x0000000000017941 */ /* 0x000fea0003800000 */
.L_x_92:
        /* <DEDUP_REMOVED lines=12> */
.L_x_96:
[----:B------:R-:W-:Y:S01]  /*2700*/  FFMA.FTZ R66, R84, R66, R67 ;  /* 0x0000004254427223 */ /* 0x000fe20000010043 */
[----:B------:R-:W-:-:S03]  /*2710*/  @P6 SHF.R.U32.HI R40, RZ, 0x10, R57 ;  /* 0x00000010ff286819 */ /* 0x000fc60000011639 */
[----:B------:R-:W-:-:S04]  /*2720*/  FADD.FTZ R41, R83, -R66 ;  /* 0x8000004253297221 */ /* 0x000fc80000010000 */
[----:B------:R-:W-:Y:S01]  /*2730*/  FMUL.FTZ R0, R0, R41 ;  /* 0x0000002900007220 */ /* 0x000fe20000410000 */
[----:B------:R-:W-:-:S05]  /*2740*/  @P6 PRMT R41, RZ, 0x5410, R40 ;  /* 0x00005410ff296816 */ /* 0x000fca0000000028 */
[----:B------:R-:W-:Y:S02]  /*2750*/  @P6 FADD.FTZ R0, R0, R41 ;  /* 0x0000002900006221 */ /* 0x000fe40000010000 */
.L_x_97:
[----:B------:R-:W-:Y:S05]  /*2760*/  BSYNC B1 ;  /* 0x0000000000017941 */ /* 0x000fea0003800000 */
.L_x_95:
[----:B------:R-:W-:Y:S01]  /*2770*/  @P5 FMUL.FTZ R40, R0, c[0x0][0x1ec] ;  /* 0x00007b0000285a20 */ /* 0x000fe20000410000 */
[----:B------:R-:W-:-:S04]  /*2780*/  @P0 F2FP.BF16.PACK_AB R0, RZ, R0 ;  /* 0x00000000ff00023e */ /* 0x000fc800000010ff */
[----:B------:R-:W-:Y:S02]  /*2790*/  @P5 F2FP.BF16.PACK_AB R66, RZ, R40 ;  /* 0x00000028ff42523e */ /* 0x000fe400000010ff */
        /* <DEDUP_REMOVED lines=10> */
.L_x_98:
[----:B------:R-:W-:Y:S01]  /*2840*/  @P5 PRMT R53, R66, 0x7610, R53 ;  /* 0x0000761042355816 */ /* 0x000fe20000000035 */
        /* <DEDUP_REMOVED lines=9> */
.L_x_85:
[----:B------:R-:W-:Y:S05]  /*28e0*/  BSYNC B0 ;  /* 0x0000000000007941 */ /* 0x000fea0003800000 */
.L_x_84:
[----:B------:R-:W-:Y:S02]  /*28f0*/  IADD3 R15, R15, c[0x0][0x160], RZ ;  /* 0x000058000f0f7a10 */ /* 0x000fe40007ffe0ff */
[----:B------:R-:W-:Y:S02]  /*2900*/  LOP3.LUT P1, RZ, R9, 0xff, RZ, 0xc0, !PT ;  /* 0x000000ff09ff7812 */ /* 0x000fe4000782c0ff */
[----:B------:R-:W-:Y:S02]  /*2910*/  ISETP.GE.AND P0, PT, R15, c[0x0][0x164], PT ;  /* 0x000059000f007a0c */ /* 0x000fe40003f06270 */
[----:B------:R-:W-:-:S11]  /*2920*/  SEL R9, RZ, 0x1, P1 ;  /* 0x00000001ff097807 */ /* 0x000fd60000800000 */
[----:B0-----:R-:W-:Y:S01]  /*2930*/  @P0 CALL.REL.NOINC `(.L_x_34) ;  /* 0x0000001000000944 */ /* 0x001fe20003c00000 */
[----:B------:R-:W-:Y:S05]  /*2940*/  BRA `(.L_x_99) ;  /* 0xffffdae000007947 */ /* 0x000fea000383ffff */
.L_x_34:
[----:B0-----:R-:W0:Y:S01]  /*2950*/  S2UR UR6, SR_CTAID.X ;  /* 0x00000000000679c3 */ /* 0x001e220000002500 */
[----:B------:R-:W0:Y:S01]  /*2960*/  S2R R2, SR_TID.X ;  /* 0x0000000000027919 */ /* 0x000e220000002100 */
[----:B-----5:R-:W-:Y:S01]  /*2970*/  @P4 MOV R5, 0x10 ;  /* 0x0000001000054802 */ /* 0x020fe20000000f00 */
[----:B------:R-:W-:Y:S01]  /*2980*/  @P3 IMAD.MOV.U32 R9, RZ, RZ, 0x10 ;  /* 0x00000010ff093424 */ /* 0x000fe200078e00ff */
        /* <DEDUP_REMOVED lines=21> */
.L_x_48:
[----:B------:R-:W-:Y:S01]  /*2ae0*/  MOV R90, R67 ;  /* 0x00000043005a7202 */ /* 0x000fe20000000f00 */
[----:B------:R-:W-:Y:S01]  /*2af0*/  IMAD.MOV.U32 R89, RZ, RZ, 0x10 ;  /* 0x00000010ff597424 */ /* 0x000fe200078e00ff */
[----:B------:R-:W-:Y:S01]  /*2b00*/  MOV R41, 0xffffffff ;  /* 0xffffffff00297802 */ /* 0x000fe20000000f00 */
[----:B------:R-:W-:Y:S01]  /*2b10*/  IMAD.MOV.U32 R66, RZ, RZ, 0x1f ;  /* 0x0000001fff427424 */ /* 0x000fe200078e00ff */
[----:B0-----:R-:W-:-:S02]  /*2b20*/  MOV R92, 0x2b40 ;  /* 0x00002b40005c7802 */ /* 0x001fc40000000f00 */
[----:B-----5:R-:W-:Y:S05]  /*2b30*/  CALL.REL.NOINC `($__internal_2_$__cuda_sm70_shflsync_down_p) ;  /* 0x0000046000007944 */ /* 0x020fea0003c00000 */
[----:B-1----:R-:W-:Y:S01]  /*2b40*/  IMAD.MOV.U32 R91, RZ, RZ, R66 ;  /* 0x000000ffff5b7224 */ /* 0x002fe200078e0042 */
[----:B0-----:R-:W-:Y:S05]  /*2b50*/  BRA `(.L_x_100) ;  /* 0xffffe6d000007947 */ /* 0x001fea000383ffff */
.L_x_49:
[----:B------:R-:W-:Y:S01]  /*2b60*/  HFMA2.MMA R89, -RZ, RZ, 0, 9.5367431640625e-07 ;  /* 0x00000010ff597435 */ /* 0x000fe200000001ff */
[----:B------:R-:W-:Y:S01]  /*2b70*/  IMAD.MOV.U32 R90, RZ, RZ, R43 ;  /* 0x000000ffff5a7224 */ /* 0x000fe200078e002b */
[----:B0-----:R-:W-:Y:S01]  /*2b80*/  MOV R92, 0x2bc0 ;  /* 0x00002bc0005c7802 */ /* 0x001fe20000000f00 */
[----:B------:R-:W-:-:S02]  /*2b90*/  IMAD.MOV.U32 R66, RZ, RZ, 0x1f ;  /* 0x0000001fff427424 */ /* 0x000fc400078e00ff */
[----:B------:R-:W-:Y:S02]  /*2ba0*/  IMAD.MOV.U32 R41, RZ, RZ, -0x1 ;  /* 0xffffffffff297424 */ /* 0x000fe400078e00ff */
[----:B-12--5:R-:W-:Y:S05]  /*2bb0*/  CALL.REL.NOINC `($__internal_2_$__cuda_sm70_shflsync_down_p) ;  /* 0x000003e000007944 */ /* 0x026fea0003c00000 */
[----:B------:R-:W-:Y:S01]  /*2bc0*/  FADD.FTZ R67, R91, R67 ;  /* 0x000000435b437221 */ /* 0x000fe20000010000 */
[----:B0-----:R-:W-:Y:S01]  /*2bd0*/  MOV R89, 0x8 ;  /* 0x0000000800597802 */ /* 0x001fe20000000f00 */
[----:B-1----:R-:W-:Y:S01]  /*2be0*/  FADD.FTZ R43, R43, R66 ;  /* 0x000000422b2b7221 */ /* 0x002fe20000010000 */
[----:B------:R-:W-:Y:S01]  /*2bf0*/  MOV R92, 0x2c40 ;  /* 0x00002c40005c7802 */ /* 0x000fe20000000f00 */
[----:B------:R-:W-:Y:S01]  /*2c00*/  IMAD.MOV.U32 R66, RZ, RZ, 0x1f ;  /* 0x0000001fff427424 */ /* 0x000fe200078e00ff */
[----:B------:R-:W-:Y:S01]  /*2c10*/  MOV R90, R67 ;  /* 0x00000043005a7202 */ /* 0x000fe20000000f00 */
[----:B------:R-:W-:Y:S02]  /*2c20*/  IMAD.MOV.U32 R41, RZ, RZ, -0x1 ;  /* 0xffffffffff297424 */ /* 0x000fe400078e00ff */
[----:B------:R-:W-:Y:S05]  /*2c30*/  CALL.REL.NOINC `($__internal_2_$__cuda_sm70_shflsync_down_p) ;  /* 0x0000036000007944 */ /* 0x000fea0003c00000 */
[----:B0-----:R-:W-:Y:S01]  /*2c40*/  HFMA2.MMA R89, -RZ, RZ, 0, 4.76837158203125e-07 ;  /* 0x00000008ff597435 */ /* 0x001fe200000001ff */
[----:B-1----:R-:W-:Y:S01]  /*2c50*/  IMAD.MOV.U32 R91, RZ, RZ, R66 ;  /* 0x000000ffff5b7224 */ /* 0x002fe200078e0042 */
[----:B------:R-:W-:Y:S01]  /*2c60*/  MOV R92, 0x2cb0 ;  /* 0x00002cb0005c7802 */ /* 0x000fe20000000f00 */
[----:B------:R-:W-:Y:S02]  /*2c70*/  IMAD.MOV.U32 R90, RZ, RZ, R43 ;  /* 0x000000ffff5a7224 */ /* 0x000fe400078e002b */
[----:B------:R-:W-:-:S02]  /*2c80*/  IMAD.MOV.U32 R66, RZ, RZ, 0x1f ;  /* 0x0000001fff427424 */ /* 0x000fc400078e00ff */
[----:B------:R-:W-:Y:S02]  /*2c90*/  IMAD.MOV.U32 R41, RZ, RZ, -0x1 ;  /* 0xffffffffff297424 */ /* 0x000fe400078e00ff */
[----:B------:R-:W-:Y:S05]  /*2ca0*/  CALL.REL.NOINC `($__internal_2_$__cuda_sm70_shflsync_down_p) ;  /* 0x000002f000007944 */ /* 0x000fea0003c00000 */
        /* <DEDUP_REMOVED lines=8> */
[----:B0-----:R-:W-:Y:S01]  /*2d30*/  HFMA2.MMA R89, -RZ, RZ, 0, 2.384185791015625e-07 ;  /* 0x00000004ff597435 */ /* 0x001fe200000001ff */
        /* <DEDUP_REMOVED lines=14> */
[----:B0-----:R-:W-:Y:S01]  /*2e20*/  HFMA2.MMA R89, -RZ, RZ, 0, 1.1920928955078125e-07 ;  /* 0x00000002ff597435 */ /* 0x001fe200000001ff */
        /* <DEDUP_REMOVED lines=14> */
[----:B0-----:R-:W-:Y:S01]  /*2f10*/  HFMA2.MMA R89, -RZ, RZ, 0, 5.9604644775390625e-08 ;  /* 0x00000001ff597435 */ /* 0x001fe200000001ff */
[----:B-1----:R-:W-:Y:S01]  /*2f20*/  IMAD.MOV.U32 R91, RZ, RZ, R66 ;  /* 0x000000ffff5b7224 */ /* 0x002fe200078e0042 */
[----:B------:R-:W-:Y:S01]  /*2f30*/  MOV R92, 0x2f80 ;  /* 0x00002f80005c7802 */ /* 0x000fe20000000f00 */
[----:B------:R-:W-:Y:S02]  /*2f40*/  IMAD.MOV.U32 R90, RZ, RZ, R43 ;  /* 0x000000ffff5a7224 */ /* 0x000fe400078e002b */
[----:B------:R-:W-:-:S02]  /*2f50*/  IMAD.MOV.U32 R66, RZ, RZ, 0x1f ;  /* 0x0000001fff427424 */ /* 0x000fc400078e00ff */
[----:B------:R-:W-:Y:S02]  /*2f60*/  IMAD.MOV.U32 R41, RZ, RZ, -0x1 ;  /* 0xffffffffff297424 */ /* 0x000fe400078e00ff */
[----:B------:R-:W-:Y:S05]  /*2f70*/  CALL.REL.NOINC `($__internal_2_$__cuda_sm70_shflsync_down_p) ;  /* 0x0000002000007944 */ /* 0x000fea0003c00000 */
[----:B-1----:R-:W-:Y:S01]  /*2f80*/  MOV R93, R66 ;  /* 0x00000042005d7202 */ /* 0x002fe20000000f00 */
[----:B0-----:R-:W-:Y:S05]  /*2f90*/  BRA `(.L_x_101) ;  /* 0xffffe3b000007947 */ /* 0x001fea000383ffff */
        .weak           $__internal_2_$__cuda_sm70_shflsync_down_p
        .type           $__internal_2_$__cuda_sm70_shflsync_down_p,@function
        .size           $__internal_2_$__cuda_sm70_shflsync_down_p,(.L_x_6651 - $__internal_2_$__cuda_sm70_shflsync_down_p)
$__internal_2_$__cuda_sm70_shflsync_down_p:
[----:B------:R-:W-:Y:S01]  /*2fa0*/  IMAD.MOV.U32 R93, RZ, RZ, 0x0 ;  /* 0x00000000ff5d7424 */ /* 0x000fe200078e00ff */
[----:B------:R-:W-:Y:S04]  /*2fb0*/  WARPSYNC R41 ;  /* 0x0000002900007348 */ /* 0x000fe80003800000 */
[----:B------:R0:W1:Y:S01]  /*2fc0*/  SHFL.DOWN PT, R66, R90, R89, R66 ;  /* 0x080000595a427389 */ /* 0x00006200000e0042 */
[----:B------:R-:W-:Y:S05]  /*2fd0*/  RET.REL.NODEC R92 `(_ZN10layer_norm13ln_bwd_kernelINS_13Kernel_traitsI13__nv_bfloat16S2_S2_S2_fjLj1536ELj1ELj1ELj4ELj8ENS_18Kernel_traits_baseILj1536ES2_S2_S2_S2_fjLj128EEEEELb0ELb0ELb1ELb0EEEvNS_9BwdParamsE) ;  /* 0xffffd0205c007950 */ /* 0x000fea0003c3ffff */
.L_x_102:
        /* <DEDUP_REMOVED lines=10> */
.L_x_6651:


//--------------------- .text._ZN10layer_norm13ln_bwd_kernelINS_13Kernel_traitsI13__nv_bfloat16S2_S2_S2_fjLj1536ELj1ELj1ELj4ELj8ENS_18Kernel_traits_baseILj1536ES2_S2_S2_S2_fjLj128EEEEELb0ELb0ELb1ELb1EEEvNS_9BwdParamsE --------------------------
	.section	.text._ZN10layer_norm13ln_bwd_kernelINS_13Kernel_traitsI13__nv_bfloat16S2_S2_S2_fjLj1536ELj1ELj1ELj4ELj8ENS_18Kernel_traits_baseILj1536ES2_S2_S2_S2_fjLj128EEEEELb0ELb0ELb1ELb1EEEvNS_9BwdParamsE,"ax",@progbits
	.sectioninfo	@"SHI_REGISTERS=96"
	.align	128
        .global         _ZN10layer_norm13ln_bwd_kernelINS_13Kernel_traitsI13__nv_bfloat16S2_S2_S2_fjLj1536ELj1ELj1ELj4ELj8ENS_18Kernel_traits_baseILj1536ES2_S2_S2_S2_fjLj128EEEEELb0ELb0ELb1ELb1EEEvNS_9BwdParamsE
        .type           _ZN10layer_norm13ln_bwd_kernelINS_13Kernel_traitsI13__nv_bfloat16S2_S2_S2_fjLj1536ELj1ELj1ELj4ELj8ENS_18Kernel_traits_baseILj1536ES2_S2_S2_S2_fjLj128EEEEELb0ELb0ELb1ELb1EEEvNS_9BwdParamsE,@function
        .size           _ZN10layer_norm13ln_bwd_kernelINS_13Kernel_traitsI13__nv_bfloat16S2_S2_S2_fjLj1536ELj1ELj1ELj4ELj8ENS_18Kernel_traits_baseILj1536ES2_S2_S2_S2_fjLj128EEEEELb0ELb0ELb1ELb1EEEvNS_9BwdParamsE,(.L_x_6652 - _ZN10layer_norm13ln_bwd_kernelINS_13Kernel_traitsI13__nv_bfloat16S2_S2_S2_fjLj1536ELj1ELj1ELj4ELj8ENS_18Kernel_traits_baseILj1536ES2_S2_S2_S2_fjLj128EEEEELb0ELb0ELb1ELb1EEEvNS_9BwdParamsE)
        .other          _ZN10layer_norm13ln_bwd_kernelINS_13Kernel_traitsI13__nv_bfloat16S2_S2_S2_fjLj1536ELj1ELj1ELj4ELj8ENS_18Kernel_traits_baseILj1536ES2_S2_S2_S2_fjLj128EEEEELb0ELb0ELb1ELb1EEEvNS_9BwdParamsE,@"STO_CUDA_ENTRY STV_DEFAULT"
_ZN10layer_norm13ln_bwd_kernelINS_13Kernel_traitsI13__nv_bfloat16S2_S2_S2_fjLj1536ELj1ELj1ELj4ELj8ENS_18Kernel_traits_baseILj1536ES2_S2_S2_S2_fjLj128EEEEELb0ELb0ELb1ELb1EEEvNS_9BwdParamsE:
.text._ZN10layer_norm13ln_bwd_kernelINS_13Kernel_traitsI13__nv_bfloat16S2_S2_S2_fjLj1536ELj1ELj1ELj4ELj8ENS_18Kernel_traits_baseILj1536ES2_S2_S2_S2_fjLj128EEEEELb0ELb0ELb1ELb1EEEvNS_9BwdParamsE:
[----:B------:R-:W-:Y:S02]  /*0000*/  IMAD.MOV.U32 R1, RZ, RZ, c[0x0][0x28] ;  /* 0x00000a00ff017624 */ /* 0x000fe400078e00ff */
        /* <DEDUP_REMOVED lines=19> */
.L_x_103:
[----:B------:R-:W-:-:S05]  /*0140*/  IMAD.SHL.U32 R2, R91, 0x8, RZ ;  /* 0x000000085b027824 */ /* 0x000fca00078e00ff */
[----:B------:R-:W-:-:S04]  /*0150*/  LOP3.LUT R2, R2, 0x3f8, RZ, 0xc0, !PT ;  /* 0x000003f802027812 */ /* 0x000fc800078ec0ff */
[----:B------:R-:W-:-:S04]  /*0160*/  IADD3 R2, P0, R2, c[0x0][0x1b0], RZ ;  /* 0x00006c0002027a10 */ /* 0x000fc80007f1e0ff */
[----:B------:R-:W-:-:S05]  /*0170*/  IADD3.X R3, RZ, c[0x0][0x1b4], RZ, P0, !PT ;  /* 0x00006d00ff037a10 */ /* 0x000fca00007fe4ff */
[----:B------:R-:W2:Y:S04]  /*0180*/  LDG.E.64 R84, [R2.64] ;  /* 0x0000000402547981 */ /* 0x000ea8000c1e1b00 */
[----:B------:R-:W3:Y:S04]  /*0190*/  LDG.E.64 R80, [R2.64+0x400] ;  /* 0x0004000402507981 */ /* 0x000ee8000c1e1b00 */
[----:B------:R-:W4:Y:S01]  /*01a0*/  LDG.E.64 R76, [R2.64+0x800] ;  /* 0x00080004024c7981 */ /* 0x000f22000c1e1b00 */
[----:B------:R-:W0:Y:S01]  /*01b0*/  LDC.U8 R92, c[0x0][0x1f0] ;  /* 0x00007c00ff5c7b82 */ /* 0x000e220000000000 */
[----:B------:R-:W-:Y:S01]  /*01c0*/  IMAD.MOV.U32 R75, RZ, RZ, 0x1 ;  /* 0x00000001ff4b7424 */ /* 0x000fe200078e00ff */
        /* <DEDUP_REMOVED lines=12> */
[----:B--2---:R-:W-:-:S02]  /*0290*/  SHF.R.U64 R86, R84, 0x10, R85 ;  /* 0x0000001054567819 */ /* 0x004fc40000001255 */
[----:B------:R-:W-:Y:S02]  /*02a0*/  PRMT R89, RZ, 0x5410, R84 ;  /* 0x00005410ff597816 */ /* 0x000fe40000000054 */
[----:B---3--:R-:W-:Y:S02]  /*02b0*/  SHF.R.U64 R82, R80, 0x10, R81 ;  /* 0x0000001050527819 */ /* 0x008fe40000001251 */
[----:B------:R-:W-:Y:S02]  /*02c0*/  PRMT R83, RZ, 0x5410, R80 ;  /* 0x00005410ff537816 */ /* 0x000fe40000000050 */
[----:B----4-:R-:W-:Y:S02]  /*02d0*/  SHF.R.U64 R78, R76, 0x10, R77 ;  /* 0x000000104c4e7819 */ /* 0x010fe4000000124d */
[----:B------:R-:W-:Y:S02]  /*02e0*/  PRMT R79, RZ, 0x5410, R76 ;  /* 0x00005410ff4f7816 */ /* 0x000fe4000000004c */
[----:B------:R-:W-:-:S02]  /*02f0*/  SHF.R.U32.HI R84, RZ, 0x10, R85 ;  /* 0x00000010ff547819 */ /* 0x000fc40000011655 */
[----:B------:R-:W-:Y:S02]  /*0300*/  SHF.R.U32.HI R80, RZ, 0x10, R81 ;  /* 0x00000010ff507819 */ /* 0x000fe40000011651 */
[----:B------:R-:W-:Y:S02]  /*0310*/  SHF.R.U32.HI R76, RZ, 0x10, R77 ;  /* 0x00000010ff4c7819 */ /* 0x000fe4000001164d */
        /* <DEDUP_REMOVED lines=8> */
[----:B0-----:R-:W-:Y:S02]  /*03a0*/  PRMT R76, RZ, 0x5410, R76 ;  /* 0x00005410ff4c7816 */ /* 0x001fe4000000004c */
.L_x_155:
[----:B------:R-:W-:-:S04]  /*03b0*/  IMAD.MOV.U32 R90, RZ, RZ, 0x4 ;  /* 0x00000004ff5a7424 */ /* 0x000fc800078e00ff */
[----:B------:R-:W-:-:S05]  /*03c0*/  IMAD.WIDE R40, R0, R90, c[0x0][0x1d8] ;  /* 0x0000760000287625 */ /* 0x000fca00078e025a */
[----:B------:R0:W2:Y:S01]  /*03d0*/  LDG.E R88, [R40.64] ;  /* 0x0000000428587981 */ /* 0x0000a2000c1e1900 */
[C---:B------:R-:W-:Y:S01]  /*03e0*/  IMAD R64, R0.reuse, c[0x0][0x168], RZ ;  /* 0x00005a0000407a24 */ /* 0x040fe200078e02ff */
[----:B------:R-:W-:Y:S01]  /*03f0*/  LOP3.LUT R93, R91, 0x7f, RZ, 0xc0, !PT ;  /* 0x0000007f5b5d7812 */ /* 0x000fe200078ec0ff */
[----:B------:R-:W-:Y:S01]  /*0400*/  HFMA2.MMA R87, -RZ, RZ, 0, 4.76837158203125e-07 ;  /* 0x00000008ff577435 */ /* 0x000fe200000001ff */
[C---:B------:R-:W-:Y:S02]  /*0410*/  IMAD.WIDE R42, R0.reuse, R90, c[0x0][0x1a8] ;  /* 0x00006a00002a7625 */ /* 0x040fe400078e025a */
[----:B------:R-:W-:Y:S01]  /*0420*/  SHF.R.S32.HI R65, RZ, 0x1f, R64 ;  /* 0x0000001fff417819 */ /* 0x000fe20000011440 */
[----:B------:R-:W-:Y:S02]  /*0430*/  BSSY B0, `(.L_x_105) ;  /* 0x00000b2000007945 */ /* 0x000fe40003800000 */
[----:B------:R1:W5:Y:S01]  /*0440*/  LDG.E R2, [R42.64] ;  /* 0x000000042a027981 */ /* 0x000362000c1e1900 */
[----:B------:R-:W-:Y:S01]  /*0450*/  LEA.HI R64, R65, R64, RZ, 0x2 ;  /* 0x0000004041407211 */ /* 0x000fe200078f10ff */
[----:B0-----:R-:W-:-:S03]  /*0460*/  IMAD.WIDE R40, R0, R90, c[0x0][0x1d0] ;  /* 0x0000740000287625 */ /* 0x001fc600078e025a */
[----:B------:R-:W-:Y:S02]  /*0470*/  LEA.HI.SX32 R67, R64, R93, 0x1e ;  /* 0x0000005d40437211 */ /* 0x000fe400078ff2ff */
[----:B------:R0:W5:Y:S02]  /*0480*/  LDG.E R69, [R40.64] ;  /* 0x0000000428457981 */ /* 0x000164000c1e1900 */
[C---:B------:R-:W-:Y:S02]  /*0490*/  IADD3 R66, R67.reuse, 0x80, RZ ;  /* 0x0000008043427810 */ /* 0x040fe40007ffe0ff */
[C---:B------:R-:W-:Y:S01]  /*04a0*/  IADD3 R68, R67.reuse, 0x100, RZ ;  /* 0x0000010043447810 */ /* 0x040fe20007ffe0ff */
[----:B------:R-:W-:-:S04]  /*04b0*/  IMAD.WIDE.U32 R64, R67, R87, c[0x0][0x218] ;  /* 0x0000860043407625 */ /* 0x000fc800078e0057 */
[----:B-1----:R-:W-:-:S04]  /*04c0*/  IMAD.WIDE.U32 R42, R66, R87, c[0x0][0x218] ;  /* 0x00008600422a7625 */ /* 0x002fc800078e0057 */
[----:B0-----:R-:W-:Y:S01]  /*04d0*/  IMAD.WIDE.U32 R40, R68, R87, c[0x0][0x218] ;  /* 0x0000860044287625 */ /* 0x001fe200078e0057 */
[----:B--2---:R-:W-:-:S13]  /*04e0*/  ISETP.GT.AND P1, PT, R88, RZ, PT ;  /* 0x000000ff5800720c */ /* 0x004fda0003f24270 */
[----:B------:R-:W-:Y:S05]  /*04f0*/  @P1 BRA `(.L_x_106) ;  /* 0x000000b000001947 */ /* 0x000fea0003800000 */
[----:B------:R-:W-:Y:S01]  /*0500*/  ISETP.NE.U32.AND P0, PT, RZ, c[0x0][0x218], PT ;  /* 0x00008600ff007a0c */ /* 0x000fe20003f05070 */
[----:B------:R-:W-:Y:S02]  /*0510*/  IMAD.MOV.U32 R87, RZ, RZ, RZ ;  /* 0x000000ffff577224 */ /* 0x000fe400078e00ff */
[----:B------:R-:W-:Y:S01]  /*0520*/  IMAD.MOV.U32 R88, RZ, RZ, RZ ;  /* 0x000000ffff587224 */ /* 0x000fe200078e00ff */
[----:B------:R-:W-:-:S13]  /*0530*/  ISETP.NE.AND.EX P0, PT, RZ, c[0x0][0x21c], PT, P0 ;  /* 0x00008700ff007a0c */ /* 0x000fda0003f05300 */
[----:B------:R-:W-:Y:S05]  /*0540*/  @!P0 BRA `(.L_x_107) ;  /* 0x00000a0000008947 */ /* 0x000fea0003800000 */
[----:B------:R0:W5:Y:S04]  /*0550*/  LDG.E.64 R60, [R64.64] ;  /* 0x00000004403c7981 */ /* 0x000168000c1e1b00 */
[----:B------:R0:W5:Y:S04]  /*0560*/  LDG.E.64 R58, [R42.64] ;  /* 0x000000042a3a7981 */ /* 0x000168000c1e1b00 */
[----:B------:R0:W5:Y:S01]  /*0570*/  LDG.E.64 R56, [R40.64] ;  /* 0x0000000428387981 */ /* 0x000162000c1e1b00 */
[----:B------:R-:W-:Y:S01]  /*0580*/  MOV R87, RZ ;  /* 0x000000ff00577202 */ /* 0x000fe20000000f00 */
[----:B------:R-:W-:Y:S01]  /*0590*/  IMAD.MOV.U32 R88, RZ, RZ, RZ ;  /* 0x000000ffff587224 */ /* 0x000fe200078e00ff */
[----:B------:R-:W-:Y:S05]  /*05a0*/  BRA `(.L_x_107) ;  /* 0x000009a000007947 */ /* 0x000fea0003800000 */
.L_x_106:
[----:B------:R-:W-:-:S05]  /*05b0*/  IADD3 R88, R88, -0x1, RZ ;  /* 0xffffffff58587810 */ /* 0x000fca0007ffe0ff */
[----:B------:R-:W-:-:S05]  /*05c0*/  IMAD R88, R88, c[0x0][0x168], RZ ;  /* 0x00005a0058587a24 */ /* 0x000fca00078e02ff */
[----:B------:R-:W-:-:S04]  /*05d0*/  SHF.R.S32.HI R3, RZ, 0x1f, R88 ;  /* 0x0000001fff037819 */ /* 0x000fc80000011458 */
[----:B------:R-:W-:-:S04]  /*05e0*/  LEA.HI R88, R3, R88, RZ, 0x2 ;  /* 0x0000005803587211 */ /* 0x000fc800078f10ff */
[----:B------:R-:W-:-:S04]  /*05f0*/  LEA.HI.SX32 R88, R88, R93, 0x1e ;  /* 0x0000005d58587211 */ /* 0x000fc800078ff2ff */
[----:B------:R-:W-:Y:S01]  /*0600*/  IADD3 R4, R88, 0x80, RZ ;  /* 0x0000008058047810 */ /* 0x000fe20007ffe0ff */
[----:B------:R-:W-:Y:S01]  /*0610*/  IMAD.WIDE R14, R0, R90, c[0x0][0x1a0] ;  /* 0x00006800000e7625 */ /* 0x000fe200078e025a */
[----:B------:R-:W-:-:S03]  /*0620*/  IADD3 R6, R88, 0x100, RZ ;  /* 0x0000010058067810 */ /* 0x000fc60007ffe0ff */
[-C--:B------:R-:W-:Y:S02]  /*0630*/  IMAD.WIDE.U32 R10, R68, R87.reuse, c[0x0][0x188] ;  /* 0x00006200440a7625 */ /* 0x080fe400078e0057 */
[----:B------:R-:W2:Y:S02]  /*0640*/  LDG.E R14, [R14.64] ;  /* 0x000000040e0e7981 */ /* 0x000ea4000c1e1900 */
[-C--:B------:R-:W-:Y:S02]  /*0650*/  IMAD.WIDE.U32 R4, R4, R87.reuse, c[0x0][0x208] ;  /* 0x0000820004047625 */ /* 0x080fe400078e0057 */
[----:B------:R-:W3:Y:S02]  /*0660*/  LDG.E.64 R10, [R10.64] ;  /* 0x000000040a0a7981 */ /* 0x000ee4000c1e1b00 */
[-C--:B------:R-:W-:Y:S02]  /*0670*/  IMAD.WIDE.U32 R8, R88, R87.reuse, c[0x0][0x208] ;  /* 0x0000820058087625 */ /* 0x080fe400078e0057 */
[----:B------:R-:W4:Y:S02]  /*0680*/  LDG.E.64 R4, [R4.64] ;  /* 0x0000000404047981 */ /* 0x000f24000c1e1b00 */
[----:B------:R-:W-:-:S02]  /*0690*/  IMAD.WIDE.U32 R12, R67, R87, c[0x0][0x188] ;  /* 0x00006200430c7625 */ /* 0x000fc400078e0057 */
[----:B------:R-:W4:Y:S02]  /*06a0*/  LDG.E.64 R8, [R8.64] ;  /* 0x0000000408087981 */ /* 0x000f24000c1e1b00 */
[-C--:B------:R-:W-:Y:S02]  /*06b0*/  IMAD.WIDE.U32 R44, R66, R87.reuse, c[0x0][0x188] ;  /* 0x00006200422c7625 */ /* 0x080fe400078e0057 */
[----:B------:R-:W4:Y:S02]  /*06c0*/  LDG.E.64 R12, [R12.64] ;  /* 0x000000040c0c7981 */ /* 0x000f24000c1e1b00 */
[----:B------:R-:W-:Y:S02]  /*06d0*/  IMAD.WIDE.U32 R6, R6, R87, c[0x0][0x208] ;  /* 0x0000820006067625 */ /* 0x000fe400078e0057 */
[----:B------:R-:W4:Y:S04]  /*06e0*/  LDG.E.64 R44, [R44.64] ;  /* 0x000000042c2c7981 */ /* 0x000f28000c1e1b00 */
[----:B------:R-:W4:Y:S01]  /*06f0*/  LDG.E.64 R6, [R6.64] ;  /* 0x0000000406067981 */ /* 0x000f22000c1e1b00 */
[----:B------:R-:W-:-:S04]  /*0700*/  ISETP.NE.U32.AND P0, PT, RZ, c[0x0][0x218], PT ;  /* 0x00008600ff007a0c */ /* 0x000fc80003f05070 */
[----:B------:R-:W-:-:S13]  /*0710*/  ISETP.NE.AND.EX P0, PT, RZ, c[0x0][0x21c], PT, P0 ;  /* 0x00008700ff007a0c */ /* 0x000fda0003f05300 */
[----:B------:R0:W5:Y:S04]  /*0720*/  @P0 LDG.E.64 R60, [R64.64] ;  /* 0x00000004403c0981 */ /* 0x000168000c1e1b00 */
[----:B------:R1:W5:Y:S04]  /*0730*/  @P0 LDG.E.64 R58, [R42.64] ;  /* 0x000000042a3a0981 */ /* 0x000368000c1e1b00 */
[----:B------:R0:W5:Y:S01]  /*0740*/  @P0 LDG.E.64 R56, [R40.64] ;  /* 0x0000000428380981 */ /* 0x000162000c1e1b00 */
[----:B------:R-:W-:-:S04]  /*0750*/  ISETP.NE.AND P0, PT, R92, RZ, PT ;  /* 0x000000ff5c00720c */ /* 0x000fc80003f05270 */
[----:B--2---:R-:W-:Y:S02]  /*0760*/  FSEL R14, R14, RZ, !P0 ;  /* 0x000000ff0e0e7208 */ /* 0x004fe40004000000 */
[----:B---3--:R-:W-:Y:S01]  /*0770*/  PRMT R15, RZ, 0x5410, R10 ;  /* 0x00005410ff0f7816 */ /* 0x008fe2000000000a */
[----:B----4-:R-:W-:Y:S01]  /*0780*/  IMAD.MOV.U32 R48, RZ, RZ, R4 ;  /* 0x000000ffff307224 */ /* 0x010fe200078e0004 */
[--C-:B------:R-:W-:Y:S01]  /*0790*/  SHF.R.U64 R46, R4, 0x10, R5.reuse ;  /* 0x00000010042e7819 */ /* 0x100fe20000001205 */
[--C-:B------:R-:W-:Y:S01]  /*07a0*/  IMAD.MOV.U32 R47, RZ, RZ, R5.reuse ;  /* 0x000000ffff2f7224 */ /* 0x100fe200078e0005 */
[----:B------:R-:W-:Y:S01]  /*07b0*/  SHF.R.U32.HI R87, RZ, 0x10, R5 ;  /* 0x00000010ff577819 */ /* 0x000fe20000011605 */
[----:B------:R-:W-:Y:S01]  /*07c0*/  IMAD.MOV.U32 R71, RZ, RZ, R8 ;  /* 0x000000ffff477224 */ /* 0x000fe200078e0008 */
[----:B------:R-:W-:Y:S02]  /*07d0*/  SHF.R.U64 R49, R8, 0x10, R9 ;  /* 0x0000001008317819 */ /* 0x000fe40000001209 */
[----:B------:R-:W-:-:S02]  /*07e0*/  MOV R70, R9 ;  /* 0x0000000900467202 */ /* 0x000fc40000000f00 */
[----:B------:R-:W-:Y:S02]  /*07f0*/  SHF.R.U32.HI R72, RZ, 0x10, R9 ;  /* 0x00000010ff487819 */ /* 0x000fe40000011609 */
[--C-:B------:R-:W-:Y:S02]  /*0800*/  SHF.R.U64 R73, R12, 0x10, R13.reuse ;  /* 0x000000100c497819 */ /* 0x100fe4000000120d */
[--C-:B0-----:R-:W-:Y:S02]  /*0810*/  SHF.R.U32.HI R65, RZ, 0x10, R13.reuse ;  /* 0x00000010ff417819 */ /* 0x101fe4000001160d */
[----:B------:R-:W-:Y:S02]  /*0820*/  PRMT R5, RZ, 0x5410, R13 ;  /* 0x00005410ff057816 */ /* 0x000fe4000000000d */
[----:B------:R-:W-:Y:S02]  /*0830*/  SHF.R.U32.HI R4, RZ, 0x10, R11 ;  /* 0x00000010ff047819 */ /* 0x000fe4000001160b */
[----:B------:R-:W-:-:S02]  /*0840*/  SHF.R.U64 R9, R44, 0x10, R45 ;  /* 0x000000102c097819 */ /* 0x000fc4000000122d */
[----:B------:R-:W-:Y:S01]  /*0850*/  PRMT R13, RZ, 0x5410, R45 ;  /* 0x00005410ff0d7816 */ /* 0x000fe2000000002d */
[--C-:B------:R-:W-:Y:S01]  /*0860*/  IMAD.MOV.U32 R40, RZ, RZ, R7.reuse ;  /* 0x000000ffff287224 */ /* 0x100fe200078e0007 */
[----:B------:R-:W-:Y:S02]  /*0870*/  MOV R64, R6 ;  /* 0x0000000600407202 */ /* 0x000fe40000000f00 */
[----:B-1----:R-:W-:Y:S02]  /*0880*/  SHF.R.U64 R42, R6, 0x10, R7 ;  /* 0x00000010062a7819 */ /* 0x002fe40000001207 */
[--C-:B------:R-:W-:Y:S02]  /*0890*/  SHF.R.U64 R8, R10, 0x10, R11.reuse ;  /* 0x000000100a087819 */ /* 0x100fe4000000120b */
[----:B------:R-:W-:Y:S01]  /*08a0*/  PRMT R43, RZ, 0x5410, R11 ;  /* 0x00005410ff2b7816 */ /* 0x000fe2000000000b */
[----:B------:R-:W-:Y:S01]  /*08b0*/  FADD.FTZ R11, -R14, R15 ;  /* 0x0000000f0e0b7221 */ /* 0x000fe20000010100 */
[----:B------:R-:W-:-:S02]  /*08c0*/  SHF.R.U32.HI R41, RZ, 0x10, R7 ;  /* 0x00000010ff297819 */ /* 0x000fc40000011607 */
[----:B------:R-:W-:Y:S02]  /*08d0*/  SHF.R.U32.HI R6, RZ, 0x10, R45 ;  /* 0x00000010ff067819 */ /* 0x000fe4000001162d */
[----:B------:R-:W-:Y:S02]  /*08e0*/  PRMT R7, RZ, 0x5410, R44 ;  /* 0x00005410ff077816 */ /* 0x000fe4000000002c */
[----:B------:R-:W-:Y:S02]  /*08f0*/  PRMT R45, RZ, 0x5410, R73 ;  /* 0x00005410ff2d7816 */ /* 0x000fe40000000049 */
[----:B------:R-:W-:Y:S02]  /*0900*/  PRMT R15, RZ, 0x5410, R4 ;  /* 0x00005410ff0f7816 */ /* 0x000fe40000000004 */
[----:B------:R-:W-:Y:S01]  /*0910*/  PRMT R73, RZ, 0x5410, R9 ;  /* 0x00005410ff497816 */ /* 0x000fe20000000009 */
[C---:B------:R-:W-:Y:S01]  /*0920*/  FADD.FTZ R9, -R14.reuse, R13 ;  /* 0x0000000d0e097221 */ /* 0x040fe20000010100 */
[----:B------:R-:W-:Y:S01]  /*0930*/  PRMT R3, RZ, 0x5410, R12 ;  /* 0x00005410ff037816 */ /* 0x000fe2000000000c */
[----:B------:R-:W-:Y:S01]  /*0940*/  FADD.FTZ R5, -R14, R5 ;  /* 0x000000050e057221 */ /* 0x000fe20000010100 */
[----:B------:R-:W-:-:S02]  /*0950*/  PRMT R65, RZ, 0x5410, R65 ;  /* 0x00005410ff417816 */ /* 0x000fc40000000041 */
[----:B------:R-:W-:Y:S02]  /*0960*/  PRMT R93, RZ, 0x5410, R6 ;  /* 0x00005410ff5d7816 */ /* 0x000fe40000000006 */
[----:B------:R-:W-:Y:S01]  /*0970*/  PRMT R13, RZ, 0x5410, R8 ;  /* 0x00005410ff0d7816 */ /* 0x000fe20000000008 */
[C---:B------:R-:W-:Y:S01]  /*0980*/  FADD.FTZ R7, -R14.reuse, R7 ;  /* 0x000000070e077221 */ /* 0x040fe20000010100 */
[----:B------:R-:W-:Y:S01]  /*0990*/  PRMT R71, RZ, 0x5410, R71 ;  /* 0x00005410ff477816 */ /* 0x000fe20000000047 */
[C---:B------:R-:W-:Y:S02]  /*09a0*/  FADD.FTZ R45, -R14.reuse, R45 ;  /* 0x0000002d0e2d7221 */ /* 0x040fe40000010100 */
[C---:B------:R-:W-:Y:S01]  /*09b0*/  FADD.FTZ R15, -R14.reuse, R15 ;  /* 0x0000000f0e0f7221 */ /* 0x040fe20000010100 */
[----:B------:R-:W-:Y:S01]  /*09c0*/  PRMT R74, RZ, 0x5410, R49 ;  /* 0x00005410ff4a7816 */ /* 0x000fe20000000031 */
[C---:B------:R-:W-:Y:S02]  /*09d0*/  FADD.FTZ R3, -R14.reuse, R3 ;  /* 0x000000030e037221 */ /* 0x040fe40000010100 */
[----:B------:R-:W-:-:S02]  /*09e0*/  FADD.FTZ R73, -R14, R73 ;  /* 0x000000490e497221 */ /* 0x000fc40000010100 */
[C---:B------:R-:W-:Y:S02]  /*09f0*/  FADD.FTZ R43, -R14.reuse, R43 ;  /* 0x0000002b0e2b7221 */ /* 0x040fe40000010100 */
[C---:B------:R-:W-:Y:S02]  /*0a00*/  FADD.FTZ R65, -R14.reuse, R65 ;  /* 0x000000410e417221 */ /* 0x040fe40000010100 */
[C---:B------:R-:W-:Y:S02]  /*0a10*/  FADD.FTZ R93, -R14.reuse, R93 ;  /* 0x0000005d0e5d7221 */ /* 0x040fe40000010100 */
[----:B------:R-:W-:Y:S02]  /*0a20*/  FADD.FTZ R13, -R14, R13 ;  /* 0x0000000d0e0d7221 */ /* 0x000fe40000010100 */
[C---:B-----5:R-:W-:Y:S02]  /*0a30*/  FMUL.FTZ R4, R2.reuse, R5 ;  /* 0x0000000502047220 */ /* 0x060fe40000410000 */
[----:B------:R-:W-:-:S02]  /*0a40*/  FMUL.FTZ R6, R2, R9 ;  /* 0x0000000902067220 */ /* 0x000fc40000410000 */
[C---:B------:R-:W-:Y:S02]  /*0a50*/  FMUL.FTZ R5, R2.reuse, R7 ;  /* 0x0000000702057220 */ /* 0x040fe40000410000 */
[C---:B------:R-:W-:Y:S02]  /*0a60*/  FMUL.FTZ R9, R2.reuse, R45 ;  /* 0x0000002d02097220 */ /* 0x040fe40000410000 */
[C---:B------:R-:W-:Y:S02]  /*0a70*/  FMUL.FTZ R14, R2.reuse, R15 ;  /* 0x0000000f020e7220 */ /* 0x040fe40000410000 */
[C---:B------:R-:W-:Y:S02]  /*0a80*/  FMUL.FTZ R7, R2.reuse, R11 ;  /* 0x0000000b02077220 */ /* 0x040fe40000410000 */
[----:B------:R-:W-:Y:S02]  /*0a90*/  FMUL.FTZ R15, R89, R71 ;  /* 0x00000047590f7220 */ /* 0x000fe40000410000 */
[----:B------:R-:W-:-:S02]  /*0aa0*/  FMUL.FTZ R3, R2, R3 ;  /* 0x0000000302037220 */ /* 0x000fc40000410000 */
[C---:B------:R-:W-:Y:S01]  /*0ab0*/  FMUL.FTZ R11, R2.reuse, R73 ;  /* 0x00000049020b7220 */ /* 0x040fe20000410000 */
[----:B------:R-:W-:Y:S01]  /*0ac0*/  PRMT R73, RZ, 0x5410, R70 ;  /* 0x00005410ff497816 */ /* 0x000fe20000000046 */
[----:B------:R-:W-:Y:S01]  /*0ad0*/  FMUL.FTZ R8, R2, R43 ;  /* 0x0000002b02087220 */ /* 0x000fe20000410000 */
[----:B------:R-:W-:Y:S01]  /*0ae0*/  PRMT R43, RZ, 0x5410, R40 ;  /* 0x00005410ff2b7816 */ /* 0x000fe20000000028 */
[----:B------:R-:W-:Y:S02]  /*0af0*/  FADD.FTZ R25, R25, R74 ;  /* 0x0000004a19197221 */ /* 0x000fe40000010000 */
[-C--:B------:R-:W-:Y:S02]  /*0b00*/  FFMA.FTZ R37, R9, R74.reuse, R37 ;  /* 0x0000004a09257223 */ /* 0x080fe40000010025 */
[----:B------:R-:W-:Y:S02]  /*0b10*/  FMUL.FTZ R74, R86, R74 ;  /* 0x0000004a564a7220 */ /* 0x000fe40000410000 */
[----:B------:R-:W-:Y:S01]  /*0b20*/  FADD.FTZ R45, RZ, R15 ;  /* 0x0000000fff2d7221 */ /* 0x000fe20000010000 */
[----:B------:R-:W-:Y:S01]  /*0b30*/  PRMT R72, RZ, 0x5410, R72 ;  /* 0x00005410ff487816 */ /* 0x000fe20000000048 */
[----:B------:R-:W-:-:S02]  /*0b40*/  FFMA.FTZ R40, R3, R15, RZ ;  /* 0x0000000f03287223 */ /* 0x000fc400000100ff */
[----:B------:R-:W-:Y:S02]  /*0b50*/  FMUL.FTZ R10, R2, R65 ;  /* 0x00000041020a7220 */ /* 0x000fe40000410000 */
[----:B------:R-:W-:Y:S02]  /*0b60*/  FADD.FTZ R26, R26, R73 ;  /* 0x000000491a1a7221 */ /* 0x000fe40000010000 */
[-C--:B------:R-:W-:Y:S02]  /*0b70*/  FFMA.FTZ R38, R4, R73.reuse, R38 ;  /* 0x0000004904267223 */ /* 0x080fe40000010026 */
[----:B------:R-:W-:Y:S02]  /*0b80*/  FMUL.FTZ R73, R85, R73 ;  /* 0x0000004955497220 */ /* 0x000fe40000410000 */
[----:B------:R-:W-:Y:S02]  /*0b90*/  FADD.FTZ R44, R45, R74 ;  /* 0x0000004a2d2c7221 */ /* 0x000fe40000010000 */
[----:B------:R-:W-:Y:S01]  /*0ba0*/  FFMA.FTZ R40, R9, R74, R40 ;  /* 0x0000004a09287223 */ /* 0x000fe20000010028 */
[----:B------:R-:W-:Y:S01]  /*0bb0*/  PRMT R48, RZ, 0x5410, R48 ;  /* 0x00005410ff307816 */ /* 0x000fe20000000030 */
[----:B------:R-:W-:Y:S01]  /*0bc0*/  FADD.FTZ R27, R27, R72 ;  /* 0x000000481b1b7221 */ /* 0x000fe20000010000 */
[----:B------:R-:W-:Y:S01]  /*0bd0*/  PRMT R46, RZ, 0x5410, R46 ;  /* 0x00005410ff2e7816 */ /* 0x000fe2000000002e */
[----:B------:R-:W-:-:S02]  /*0be0*/  FFMA.FTZ R39, R10, R72, R39 ;  /* 0x000000480a277223 */ /* 0x000fc40000010027 */
[----:B------:R-:W-:Y:S02]  /*0bf0*/  FMUL.FTZ R72, R84, R72 ;  /* 0x0000004854487220 */ /* 0x000fe40000410000 */
[----:B------:R-:W-:Y:S01]  /*0c00*/  FADD.FTZ R45, R44, R73 ;  /* 0x000000492c2d7221 */ /* 0x000fe20000010000 */
[----:B------:R-:W-:Y:S01]  /*0c10*/  PRMT R47, RZ, 0x5410, R47 ;  /* 0x00005410ff2f7816 */ /* 0x000fe2000000002f */
[----:B------:R-:W-:Y:S02]  /*0c20*/  FFMA.FTZ R49, R4, R73, R40 ;  /* 0x0000004904317223 */ /* 0x000fe40000010028 */
[----:B------:R-:W-:Y:S02]  /*0c30*/  FADD.FTZ R24, R24, R71 ;  /* 0x0000004718187221 */ /* 0x000fe40000010000 */
[----:B------:R-:W-:Y:S02]  /*0c40*/  FFMA.FTZ R36, R3, R71, R36 ;  /* 0x0000004703247223 */ /* 0x000fe40000010024 */
[----:B------:R-:W-:-:S02]  /*0c50*/  FMUL.FTZ R71, R83, R48 ;  /* 0x0000003053477220 */ /* 0x000fc40000410000 */
        /* <DEDUP_REMOVED lines=8> */
[----:B------:R-:W-:Y:S02]  /*0ce0*/  FADD.FTZ R47, R40, R71 ;  /* 0x00000047282f7221 */ /* 0x000fe40000010000 */
[----:B------:R-:W-:Y:S01]  /*0cf0*/  FFMA.FTZ R40, R5, R71, R46 ;  /* 0x0000004705287223 */ /* 0x000fe2000001002e */
[----:B------:R-:W-:Y:S01]  /*0d00*/  PRMT R87, RZ, 0x5410, R87 ;  /* 0x00005410ff577816 */ /* 0x000fe20000000057 */
[----:B------:R-:W-:Y:S02]  /*0d10*/  FADD.FTZ R47, R47, R70 ;  /* 0x000000462f2f7221 */ /* 0x000fe40000010000 */
[----:B------:R-:W-:Y:S01]  /*0d20*/  FFMA.FTZ R49, R11, R70, R40 ;  /* 0x000000460b317223 */ /* 0x000fe20000010028 */
[----:B------:R-:W-:Y:S01]  /*0d30*/  PRMT R42, RZ, 0x5410, R42 ;  /* 0x00005410ff2a7816 */ /* 0x000fe2000000002a */
[C---:B------:R-:W-:Y:S01]  /*0d40*/  FMUL.FTZ R13, R2.reuse, R13 ;  /* 0x0000000d020d7220 */ /* 0x040fe20000410000 */
[----:B------:R-:W-:Y:S01]  /*0d50*/  PRMT R64, RZ, 0x5410, R64 ;  /* 0x00005410ff407816 */ /* 0x000fe20000000040 */
[----:B------:R-:W-:-:S02]  /*0d60*/  FMUL.FTZ R12, R2, R93 ;  /* 0x0000005d020c7220 */ /* 0x000fc40000410000 */
[----:B------:R-:W-:Y:S02]  /*0d70*/  FMUL.FTZ R45, R80, R87 ;  /* 0x00000057502d7220 */ /* 0x000fe40000410000 */
[----:B------:R-:W-:Y:S02]  /*0d80*/  FADD.FTZ R40, R47, R44 ;  /* 0x0000002c2f287221 */ /* 0x000fe40000010000 */
[----:B------:R-:W-:Y:S02]  /*0d90*/  FFMA.FTZ R49, R6, R44, R49 ;  /* 0x0000002c06317223 */ /* 0x000fe40000010031 */
[----:B------:R-:W-:Y:S02]  /*0da0*/  FADD.FTZ R33, R33, R42 ;  /* 0x0000002a21217221 */ /* 0x000fe40000010000 */
[-C--:B------:R-:W-:Y:S02]  /*0db0*/  FFMA.FTZ R21, R13, R42.reuse, R21 ;  /* 0x0000002a0d157223 */ /* 0x080fe40000010015 */
[----:B------:R-:W-:-:S02]  /*0dc0*/  FMUL.FTZ R47, R78, R42 ;  /* 0x0000002a4e2f7220 */ /* 0x000fc40000410000 */
[----:B------:R-:W-:Y:S02]  /*0dd0*/  FMUL.FTZ R46, R79, R64 ;  /* 0x000000404f2e7220 */ /* 0x000fe40000410000 */
[----:B------:R-:W-:Y:S02]  /*0de0*/  FADD.FTZ R65, R40, R45 ;  /* 0x0000002d28417221 */ /* 0x000fe40000010000 */
[----:B------:R-:W-:Y:S02]  /*0df0*/  FFMA.FTZ R42, R12, R45, R49 ;  /* 0x0000002d0c2a7223 */ /* 0x000fe40000010031 */
[----:B------:R-:W-:Y:S02]  /*0e00*/  FADD.FTZ R40, R65, R46 ;  /* 0x0000002e41287221 */ /* 0x000fe40000010000 */
[----:B------:R-:W-:Y:S01]  /*0e10*/  FFMA.FTZ R42, R7, R46, R42 ;  /* 0x0000002e072a7223 */ /* 0x000fe2000001002a */
[----:B------:R-:W-:Y:S01]  /*0e20*/  PRMT R41, RZ, 0x5410, R41 ;  /* 0x00005410ff297816 */ /* 0x000fe20000000029 */
[----:B------:R-:W-:-:S02]  /*0e30*/  FADD.FTZ R28, R28, R48 ;  /* 0x000000301c1c7221 */ /* 0x000fc40000010000 */
[----:B------:R-:W-:Y:S02]  /*0e40*/  FFMA.FTZ R16, R5, R48, R16 ;  /* 0x0000003005107223 */ /* 0x000fe40000010010 */
[----:B------:R-:W-:Y:S02]  /*0e50*/  FADD.FTZ R34, R34, R43 ;  /* 0x0000002b22227221 */ /* 0x000fe40000010000 */
[-C--:B------:R-:W-:Y:S02]  /*0e60*/  FFMA.FTZ R22, R8, R43.reuse, R22 ;  /* 0x0000002b08167223 */ /* 0x080fe40000010016 */
[----:B------:R-:W-:Y:S02]  /*0e70*/  FMUL.FTZ R48, R77, R43 ;  /* 0x0000002b4d307220 */ /* 0x000fe40000410000 */
[----:B------:R-:W-:Y:S02]  /*0e80*/  FADD.FTZ R43, R40, R47 ;  /* 0x0000002f282b7221 */ /* 0x000fe40000010000 */
[----:B------:R-:W-:-:S02]  /*0e90*/  FFMA.FTZ R65, R13, R47, R42 ;  /* 0x0000002f0d417223 */ /* 0x000fc4000001002a */
[----:B------:R-:W-:Y:S02]  /*0ea0*/  FMUL.FTZ R49, R76, R41 ;  /* 0x000000294c317220 */ /* 0x000fe40000410000 */
[----:B------:R-:W-:Y:S02]  /*0eb0*/  FADD.FTZ R88, R43, R48 ;  /* 0x000000302b587221 */ /* 0x000fe40000010000 */
[----:B------:R-:W-:Y:S02]  /*0ec0*/  FFMA.FTZ R65, R8, R48, R65 ;  /* 0x0000003008417223 */ /* 0x000fe40000010041 */
        /* <DEDUP_REMOVED lines=8> */
.L_x_107:
[----:B------:R-:W-:Y:S05]  /*0f50*/  BSYNC B0 ;  /* 0x0000000000007941 */ /* 0x000fea0003800000 */
.L_x_105:
[----:B------:R-:W-:Y:S02]  /*0f60*/  LOP3.LUT P2, RZ, R75, 0xff, RZ, 0xc0, !PT ;  /* 0x000000ff4bff7812 */ /* 0x000fe4000784c0ff */
[----:B0-----:R-:W-:-:S02]  /*0f70*/  SHF.R.U32.HI R64, RZ, 0x5, R91 ;  /* 0x00000005ff407819 */ /* 0x001fc4000001165b */
[----:B------:R-:W-:Y:S02]  /*0f80*/  LOP3.LUT P0, RZ, R91, 0x1f, RZ, 0xc0, !PT ;  /* 0x0000001f5bff7812 */ /* 0x000fe4000780c0ff */
[----:B------:R-:W-:-:S07]  /*0f90*/  LOP3.LUT R65, R64, 0x7fffffc, RZ, 0xc0, !PT ;  /* 0x07fffffc40417812 */ /* 0x000fce00078ec0ff */
[----:B------:R-:W-:Y:S01]  /*0fa0*/  @!P2 IADD3 R65, R65, 0x4, RZ ;  /* 0x000000044141a810 */ /* 0x000fe20007ffe0ff */
[----:B------:R-:W-:Y:S05]  /*0fb0*/  BRA.DIV ~URZ, `(.L_x_108) ;  /* 0x000016527f007947 */ /* 0x000fea000b800000 */
[----:B------:R0:W1:Y:S02]  /*0fc0*/  SHFL.DOWN PT, R43, R88, 0x10, 0x1f ;  /* 0x0a001f00582b7f89 */ /* 0x00006400000e0000 */
.L_x_156:
        /* <DEDUP_REMOVED lines=10> */
[----:B0-----:R-:W-:Y:S02]  /*1070*/  FADD.FTZ R90, R41, R88 ;  /* 0x00000058295a7221 */ /* 0x001fe40000010000 */
[----:B-1----:R-:W-:-:S03]  /*1080*/  FADD.FTZ R93, R42, R43 ;  /* 0x0000002b2a5d7221 */ /* 0x002fc60000010000 */
[----:B------:R-:W0:Y:S04]  /*1090*/  SHFL.DOWN PT, R43, R90, 0x2, 0x1f ;  /* 0x08401f005a2b7f89 */ /* 0x000e2800000e0000 */
[----:B------:R-:W1:Y:S01]  /*10a0*/  SHFL.DOWN PT, R87, R93, 0x2, 0x1f ;  /* 0x08401f005d577f89 */ /* 0x000e6200000e0000 */
[----:B0-----:R-:W-:Y:S02]  /*10b0*/  FADD.FTZ R88, R90, R43 ;  /* 0x0000002b5a587221 */ /* 0x001fe40000010000 */
[----:B-1----:R-:W-:-:S03]  /*10c0*/  FADD.FTZ R87, R93, R87 ;  /* 0x000000575d577221 */ /* 0x002fc60000010000 */
[----:B------:R0:W1:Y:S04]  /*10d0*/  SHFL.DOWN PT, R43, R88, 0x1, 0x1f ;  /* 0x08201f00582b7f89 */ /* 0x00006800000e0000 */
[----:B------:R0:W2:Y:S02]  /*10e0*/  SHFL.DOWN PT, R42, R87, 0x1, 0x1f ;  /* 0x08201f00572a7f89 */ /* 0x0000a400000e0000 */
.L_x_157:
[----:B------:R-:W-:Y:S01]  /*10f0*/  @!P0 LOP3.LUT R64, R64, 0x3, RZ, 0xc0, !PT ;  /* 0x0000000340408812 */ /* 0x000fe200078ec0ff */
[----:B--2---:R-:W-:Y:S01]  /*1100*/  FADD.FTZ R41, R42, R87 ;  /* 0x000000572a297221 */ /* 0x004fe20000010000 */
[----:B-----5:R-:W-:Y:S01]  /*1110*/  ISETP.GE.AND P2, PT, R69, 0x1, PT ;  /* 0x000000014500780c */ /* 0x020fe20003f46270 */
[----:B-1----:R-:W-:Y:S01]  /*1120*/  FADD.FTZ R40, R43, R88 ;  /* 0x000000582b287221 */ /* 0x002fe20000010000 */
[----:B------:R-:W-:Y:S01]  /*1130*/  WARPSYNC 0xffffffff ;  /* 0xffffffff00007948 */ /* 0x000fe20003800000 */
[----:B0-----:R-:W-:Y:S01]  /*1140*/  @!P0 IMAD.IADD R87, R65, 0x1, R64 ;  /* 0x0000000141578824 */ /* 0x001fe200078e0240 */
[----:B------:R-:W-:Y:S01]  /*1150*/  HFMA2.MMA R64, -RZ, RZ, 0, 0 ;  /* 0x00000000ff407435 */ /* 0x000fe200000001ff */
[----:B------:R-:W-:Y:S03]  /*1160*/  BSSY B0, `(.L_x_110) ;  /* 0x0000029000007945 */ /* 0x000fe60003800000 */
[----:B------:R-:W-:Y:S04]  /*1170*/  @!P0 STS.64 [R87.X8+0x1800], R40 ;  /* 0x0018002857008388 */ /* 0x000fe80000008a00 */
[----:B------:R-:W-:Y:S01]  /*1180*/  BAR.SYNC.DEFER_BLOCKING 0x0 ;  /* 0x0000000000007b1d */ /* 0x000fe20000010000 */
[----:B------:R-:W-:-:S02]  /*1190*/  @P2 IADD3 R69, R69, -0x1, RZ ;  /* 0xffffffff45452810 */ /* 0x000fc40007ffe0ff */
[----:B------:R-:W-:Y:S02]  /*11a0*/  @P2 LOP3.LUT R43, R91, 0x7f, RZ, 0xc0, !PT ;  /* 0x0000007f5b2b2812 */ /* 0x000fe400078ec0ff */
[----:B------:R-:W-:Y:S01]  /*11b0*/  ISETP.NE.AND P0, PT, R92, RZ, PT ;  /* 0x000000ff5c00720c */ /* 0x000fe20003f05270 */
        /* <DEDUP_REMOVED lines=26> */
.L_x_111:
        /* <DEDUP_REMOVED lines=9> */
.L_x_112:
[----:B------:R-:W-:Y:S05]  /*13f0*/  BSYNC B0 ;  /* 0x0000000000007941 */ /* 0x000fea0003800000 */
.L_x_110:
        /* <DEDUP_REMOVED lines=14> */
.L_x_114:
[----:B------:R-:W-:Y:S01]  /*14e0*/  FFMA.FTZ R41, R9, R65, R69 ;  /* 0x0000004109297223 */ /* 0x000fe20000010045 */
[----:B------:R-:W-:-:S03]  /*14f0*/  @P3 SHF.R.U64 R40, R60, 0x10, R61 ;  /* 0x000000103c283819 */ /* 0x000fc6000000123d */
[----:B------:R-:W-:Y:S01]  /*1500*/  FADD.FTZ R41, R74, -R41 ;  /* 0x800000294a297221 */ /* 0x000fe20000010000 */
[----:B------:R-:W-:-:S03]  /*1510*/  @P3 PRMT R40, RZ, 0x5410, R40 ;  /* 0x00005410ff283816 */ /* 0x000fc60000000028 */
[----:B------:R-:W-:-:S04]  /*1520*/  FMUL.FTZ R41, R2, R41 ;  /* 0x0000002902297220 */ /* 0x000fc80000410000 */
[----:B------:R-:W-:Y:S02]  /*1530*/  @P3 FADD.FTZ R41, R41, R40 ;  /* 0x0000002829293221 */ /* 0x000fe40000010000 */
.L_x_115:
[----:B------:R-:W-:Y:S05]  /*1540*/  BSYNC B0 ;  /* 0x0000000000007941 */ /* 0x000fea0003800000 */
.L_x_113:
[----:B------:R-:W-:Y:S01]  /*1550*/  @P2 FMUL.FTZ R40, R41, c[0x0][0x1ec] ;  /* 0x00007b0029282a20 */ /* 0x000fe20000410000 */
[----:B------:R-:W-:Y:S01]  /*1560*/  @P0 F2FP.BF16.PACK_AB R41, RZ, R41 ;  /* 0x00000029ff29023e */ /* 0x000fe200000010ff */
[----:B------:R-:W-:Y:S03]  /*1570*/  BSSY B0, `(.L_x_116) ;  /* 0x000000e000007945 */ /* 0x000fe60003800000 */
[----:B------:R-:W-:Y:S02]  /*1580*/  @P2 F2FP.BF16.PACK_AB R40, RZ, R40 ;  /* 0x00000028ff28223e */ /* 0x000fe400000010ff */
[----:B------:R-:W-:Y:S02]  /*1590*/  @P0 PRMT R52, R41, 0x7610, R52 ;  /* 0x0000761029340816 */ /* 0x000fe40000000034 */
[----:B------:R-:W-:Y:S01]  /*15a0*/  @P2 PRMT R53, R40, 0x7610, R53 ;  /* 0x0000761028352816 */ /* 0x000fe20000000035 */
[----:B------:R-:W-:Y:S05]  /*15b0*/  @P1 BRA `(.L_x_117) ;  /* 0x0000004000001947 */ /* 0x000fea0003800000 */
[----:B------:R-:W-:Y:S01]  /*15c0*/  MOV R41, RZ ;  /* 0x000000ff00297202 */ /* 0x000fe20000000f00 */
[----:B------:R-:W-:Y:S05]  /*15d0*/  @!P3 BRA `(.L_x_118) ;  /* 0x000000700000b947 */ /* 0x000fea0003800000 */
[----:B------:R-:W-:Y:S01]  /*15e0*/  PRMT R41, RZ, 0x5410, R61 ;  /* 0x00005410ff297816 */ /* 0x000fe2000000003d */
[----:B------:R-:W-:Y:S05]  /*15f0*/  BRA `(.L_x_118) ;  /* 0x0000005000007947 */ /* 0x000fea0003800000 */
.L_x_117:
[----:B------:R-:W-:-:S04]  /*1600*/  FFMA.FTZ R40, R4, R65, R69 ;  /* 0x0000004104287223 */ /* 0x000fc80000010045 */
[----:B------:R-:W-:Y:S01]  /*1610*/  FADD.FTZ R41, R73, -R40 ;  /* 0x8000002849297221 */ /* 0x000fe20000010000 */
[----:B------:R-:W-:-:S03]  /*1620*/  @P3 PRMT R40, RZ, 0x5410, R61 ;  /* 0x00005410ff283816 */ /* 0x000fc6000000003d */
[----:B------:R-:W-:-:S04]  /*1630*/  FMUL.FTZ R41, R2, R41 ;  /* 0x0000002902297220 */ /* 0x000fc80000410000 */
[----:B------:R-:W-:Y:S02]  /*1640*/  @P3 FADD.FTZ R41, R41, R40 ;  /* 0x0000002829293221 */ /* 0x000fe40000010000 */
.L_x_118:
[----:B------:R-:W-:Y:S05]  /*1650*/  BSYNC B0 ;  /* 0x0000000000007941 */ /* 0x000fea0003800000 */
.L_x_116:
        /* <DEDUP_REMOVED lines=12> */
.L_x_120:
[----:B------:R-:W-:Y:S01]  /*1720*/  FFMA.FTZ R41, R10, R65, R69 ;  /* 0x000000410a297223 */ /* 0x000fe20000010045 */
[----:B------:R-:W-:-:S03]  /*1730*/  @P3 SHF.R.U32.HI R40, RZ, 0x10, R61 ;  /* 0x00000010ff283819 */ /* 0x000fc6000001163d */
[----:B------:R-:W-:Y:S01]  /*1740*/  FADD.FTZ R41, R72, -R41 ;  /* 0x8000002948297221 */ /* 0x000fe20000010000 */
[----:B------:R-:W-:-:S03]  /*1750*/  @P3 PRMT R40, RZ, 0x5410, R40 ;  /* 0x00005410ff283816 */ /* 0x000fc60000000028 */
[----:B------:R-:W-:-:S04]  /*1760*/  FMUL.FTZ R41, R2, R41 ;  /* 0x0000002902297220 */ /* 0x000fc80000410000 */
[----:B------:R-:W-:Y:S02]  /*1770*/  @P3 FADD.FTZ R41, R41, R40 ;  /* 0x0000002829293221 */ /* 0x000fe40000010000 */
.L_x_121:
[----:B------:R-:W-:Y:S05]  /*1780*/  BSYNC B0 ;  /* 0x0000000000007941 */ /* 0x000fea0003800000 */
.L_x_119:
        /* <DEDUP_REMOVED lines=14> */
.L_x_122:
[----:B------:R-:W-:Y:S01]  /*1870*/  BSSY B0, `(.L_x_123) ;  /* 0x000000a000007945 */ /* 0x000fe20003800000 */
[----:B------:R-:W-:Y:S05]  /*1880*/  @!P2 BRA `(.L_x_124) ;  /* 0x000000800000a947 */ /* 0x000fea0003800000 */
[----:B0-----:R-:W-:Y:S02]  /*1890*/  LOP3.LUT R40, R53, 0xffff, RZ, 0xc0, !PT ;  /* 0x0000ffff35287812 */ /* 0x001fe400078ec0ff */
[----:B------:R-:W-:-:S03]  /*18a0*/  PRMT R43, R55, 0x5410, R62 ;  /* 0x00005410372b7816 */ /* 0x000fc6000000003e */
[----:B------:R-:W-:-:S05]  /*18b0*/  IMAD.WIDE.U32 R40, R40, 0x10000, RZ ;  /* 0x0001000028287825 */ /* 0x000fca00078e00ff */
[----:B------:R-:W-:Y:S01]  /*18c0*/  LOP3.LUT R41, R43, R41, RZ, 0xfc, !PT ;  /* 0x000000292b297212 */ /* 0x000fe200078efcff */
[----:B------:R-:W-:Y:S01]  /*18d0*/  HFMA2.MMA R43, -RZ, RZ, 0, 4.76837158203125e-07 ;  /* 0x00000008ff2b7435 */ /* 0x000fe200000001ff */
[----:B------:R-:W-:-:S09]  /*18e0*/  LOP3.LUT R40, R40, 0xffff, R50, 0xf8, !PT ;  /* 0x0000ffff28287812 */ /* 0x000fd200078ef832 */
[----:B------:R-:W-:-:S05]  /*18f0*/  IMAD.WIDE.U32 R42, R64, R43, c[0x0][0x248] ;  /* 0x00009200402a7625 */ /* 0x000fca00078e002b */
[----:B------:R0:W-:Y:S02]  /*1900*/  STG.E.64 [R42.64], R40 ;  /* 0x000000282a007986 */ /* 0x0001e4000c101b04 */
.L_x_124:
[----:B------:R-:W-:Y:S05]  /*1910*/  BSYNC B0 ;  /* 0x0000000000007941 */ /* 0x000fea0003800000 */
.L_x_123:
[----:B------:R-:W-:Y:S01]  /*1920*/  BSSY B0, `(.L_x_125) ;  /* 0x000000b000007945 */ /* 0x000fe20003800000 */
[----:B------:R-:W-:Y:S05]  /*1930*/  @P1 BRA `(.L_x_126) ;  /* 0x0000004000001947 */ /* 0x000fea0003800000 */
[----:B0-----:R-:W-:Y:S01]  /*1940*/  IMAD.MOV.U32 R41, RZ, RZ, RZ ;  /* 0x000000ffff297224 */ /* 0x001fe200078e00ff */
[----:B------:R-:W-:Y:S05]  /*1950*/  @!P3 BRA `(.L_x_127) ;  /* 0x000000700000b947 */ /* 0x000fea0003800000 */
[----:B------:R-:W-:Y:S01]  /*1960*/  PRMT R41, RZ, 0x5410, R58 ;  /* 0x00005410ff297816 */ /* 0x000fe2000000003a */
[----:B------:R-:W-:Y:S05]  /*1970*/  BRA `(.L_x_127) ;  /* 0x0000005000007947 */ /* 0x000fea0003800000 */
.L_x_126:
[----:B0-----:R-:W-:-:S04]  /*1980*/  FFMA.FTZ R40, R5, R65, R69 ;  /* 0x0000004105287223 */ /* 0x001fc80000010045 */
[----:B------:R-:W-:Y:S01]  /*1990*/  FADD.FTZ R41, R71, -R40 ;  /* 0x8000002847297221 */ /* 0x000fe20000010000 */
[----:B------:R-:W-:-:S03]  /*19a0*/  @P3 PRMT R40, RZ, 0x5410, R58 ;  /* 0x00005410ff283816 */ /* 0x000fc6000000003a */
[----:B------:R-:W-:-:S04]  /*19b0*/  FMUL.FTZ R41, R2, R41 ;  /* 0x0000002902297220 */ /* 0x000fc80000410000 */
[----:B------:R-:W-:Y:S02]  /*19c0*/  @P3 FADD.FTZ R41, R41, R40 ;  /* 0x0000002829293221 */ /* 0x000fe40000010000 */
.L_x_127:
[----:B------:R-:W-:Y:S05]  /*19d0*/  BSYNC B0 ;  /* 0x0000000000007941 */ /* 0x000fea0003800000 */
.L_x_125:
        /* <DEDUP_REMOVED lines=9> */
[----:B------:R-:W-:-:S04]  /*1a70*/  SHF.R.U64 R41, R58, 0x10, R59 ;  /* 0x000000103a297819 */ /* 0x000fc8000000123b */
[----:B------:R-:W-:Y:S01]  /*1a80*/  PRMT R41, RZ, 0x5410, R41 ;  /* 0x00005410ff297816 */ /* 0x000fe20000000029 */
[----:B------:R-:W-:Y:S05]  /*1a90*/  BRA `(.L_x_130) ;  /* 0x0000006000007947 */ /* 0x000fea0003800000 */
.L_x_129:
[----:B------:R-:W-:Y:S01]  /*1aa0*/  FFMA.FTZ R41, R11, R65, R69 ;  /* 0x000000410b297223 */ /* 0x000fe20000010045 */
[----:B------:R-:W-:-:S03]  /*1ab0*/  @P3 SHF.R.U64 R40, R58, 0x10, R59 ;  /* 0x000000103a283819 */ /* 0x000fc6000000123b */
[----:B------:R-:W-:Y:S01]  /*1ac0*/  FADD.FTZ R41, R70, -R41 ;  /* 0x8000002946297221 */ /* 0x000fe20000010000 */
[----:B------:R-:W-:-:S03]  /*1ad0*/  @P3 PRMT R40, RZ, 0x5410, R40 ;  /* 0x00005410ff283816 */ /* 0x000fc60000000028 */
[----:B------:R-:W-:-:S04]  /*1ae0*/  FMUL.FTZ R41, R2, R41 ;  /* 0x0000002902297220 */ /* 0x000fc80000410000 */
[----:B------:R-:W-:Y:S02]  /*1af0*/  @P3 FADD.FTZ R41, R41, R40 ;  /* 0x0000002829293221 */ /* 0x000fe40000010000 */
.L_x_130:
[----:B------:R-:W-:Y:S05]  /*1b00*/  BSYNC B0 ;  /* 0x0000000000007941 */ /* 0x000fea0003800000 */
.L_x_128:
        /* <DEDUP_REMOVED lines=11> */
.L_x_132:
[----:B------:R-:W-:Y:S01]  /*1bc0*/  FFMA.FTZ R41, R6, R65, R69 ;  /* 0x0000004106297223 */ /* 0x000fe20000010045 */
[----:B------:R-:W-:-:S03]  /*1bd0*/  @P3 PRMT R40, RZ, 0x5410, R59 ;  /* 0x00005410ff283816 */ /* 0x000fc6000000003b */
[----:B------:R-:W-:-:S04]  /*1be0*/  FADD.FTZ R41, R44, -R41 ;  /* 0x800000292c297221 */ /* 0x000fc80000010000 */
[----:B------:R-:W-:-:S04]  /*1bf0*/  FMUL.FTZ R41, R2, R41 ;  /* 0x0000002902297220 */ /* 0x000fc80000410000 */
[----:B------:R-:W-:Y:S02]  /*1c00*/  @P3 FADD.FTZ R41, R41, R40 ;  /* 0x0000002829293221 */ /* 0x000fe40000010000 */
.L_x_133:
[----:B------:R-:W-:Y:S05]  /*1c10*/  BSYNC B0 ;  /* 0x0000000000007941 */ /* 0x000fea0003800000 */
.L_x_131:
        /* <DEDUP_REMOVED lines=12> */
.L_x_135:
[----:B------:R-:W-:-:S04]  /*1ce0*/  FFMA.FTZ R40, R12, R65, R69 ;  /* 0x000000410c287223 */ /* 0x000fc80000010045 */
[----:B------:R-:W-:Y:S01]  /*1cf0*/  FADD.FTZ R41, R45, -R40 ;  /* 0x800000282d297221 */ /* 0x000fe20000010000 */
[----:B------:R-:W-:-:S03]  /*1d00*/  @P3 SHF.R.U32.HI R40, RZ, 0x10, R59 ;  /* 0x00000010ff283819 */ /* 0x000fc6000001163b */
[----:B------:R-:W-:Y:S01]  /*1d10*/  FMUL.FTZ R41, R2, R41 ;  /* 0x0000002902297220 */ /* 0x000fe20000410000 */
[----:B------:R-:W-:-:S05]  /*1d20*/  @P3 PRMT R40, RZ, 0x5410, R40 ;  /* 0x00005410ff283816 */ /* 0x000fca0000000028 */
[----:B------:R-:W-:Y:S02]  /*1d30*/  @P3 FADD.FTZ R41, R41, R40 ;  /* 0x0000002829293221 */ /* 0x000fe40000010000 */
.L_x_136:
[----:B------:R-:W-:Y:S05]  /*1d40*/  BSYNC B0 ;  /* 0x0000000000007941 */ /* 0x000fea0003800000 */
.L_x_134:
        /* <DEDUP_REMOVED lines=9> */
[----:B------:R-:W-:-:S04]  /*1de0*/  IMAD.WIDE.U32 R40, R40, 0x10000, RZ ;  /* 0x0001000028287825 */ /* 0x000fc800078e00ff */
[----:B------:R-:W-:Y:S01]  /*1df0*/  IMAD.WIDE.U32 R66, R66, R67, c[0x0][0x258] ;  /* 0x0000960042427625 */ /* 0x000fe200078e0043 */
[----:B------:R-:W-:Y:S02]  /*1e00*/  LOP3.LUT R41, R43, R41, RZ, 0xfc, !PT ;  /* 0x000000292b297212 */ /* 0x000fe400078efcff */
[----:B------:R-:W-:-:S05]  /*1e10*/  LOP3.LUT R40, R40, 0xffff, R51, 0xf8, !PT ;  /* 0x0000ffff28287812 */ /* 0x000fca00078ef833 */
[----:B------:R0:W-:Y:S02]  /*1e20*/  STG.E.64 [R66.64], R40 ;  /* 0x0000002842007986 */ /* 0x0001e4000c101b04 */
.L_x_137:
[----:B------:R-:W-:Y:S01]  /*1e30*/  BSSY B0, `(.L_x_138) ;  /* 0x000000b000007945 */ /* 0x000fe20003800000 */
[----:B------:R-:W-:Y:S05]  /*1e40*/  @!P2 BRA `(.L_x_139) ;  /* 0x000000900000a947 */ /* 0x000fea0003800000 */
[----:B0-----:R-:W-:Y:S02]  /*1e50*/  LOP3.LUT R40, R53, 0xffff, RZ, 0xc0, !PT ;  /* 0x0000ffff35287812 */ /* 0x001fe400078ec0ff */
[----:B------:R-:W-:Y:S02]  /*1e60*/  PRMT R43, R55, 0x5410, R62 ;  /* 0x00005410372b7816 */ /* 0x000fe4000000003e */
[----:B------:R-:W-:Y:S01]  /*1e70*/  IADD3 R42, R64, 0x80, RZ ;  /* 0x00000080402a7810 */ /* 0x000fe20007ffe0ff */
[----:B------:R-:W-:-:S05]  /*1e80*/  IMAD.WIDE.U32 R40, R40, 0x10000, RZ ;  /* 0x0001000028287825 */ /* 0x000fca00078e00ff */
[----:B------:R-:W-:Y:S01]  /*1e90*/  LOP3.LUT R41, R43, R41, RZ, 0xfc, !PT ;  /* 0x000000292b297212 */ /* 0x000fe200078efcff */
[----:B------:R-:W-:Y:S01]  /*1ea0*/  HFMA2.MMA R43, -RZ, RZ, 0, 4.76837158203125e-07 ;  /* 0x00000008ff2b7435 */ /* 0x000fe200000001ff */
[----:B------:R-:W-:-:S09]  /*1eb0*/  LOP3.LUT R40, R40, 0xffff, R50, 0xf8, !PT ;  /* 0x0000ffff28287812 */ /* 0x000fd200078ef832 */
[----:B------:R-:W-:-:S05]  /*1ec0*/  IMAD.WIDE.U32 R42, R42, R43, c[0x0][0x248] ;  /* 0x000092002a2a7625 */ /* 0x000fca00078e002b */
[----:B------:R0:W-:Y:S02]  /*1ed0*/  STG.E.64 [R42.64], R40 ;  /* 0x000000282a007986 */ /* 0x0001e4000c101b04 */
.L_x_139:
[----:B------:R-:W-:Y:S05]  /*1ee0*/  BSYNC B0 ;  /* 0x0000000000007941 */ /* 0x000fea0003800000 */
.L_x_138:
[----:B------:R-:W-:Y:S01]  /*1ef0*/  BSSY B0, `(.L_x_140) ;  /* 0x000000b000007945 */ /* 0x000fe20003800000 */
[----:B------:R-:W-:Y:S05]  /*1f00*/  @P1 BRA `(.L_x_141) ;  /* 0x0000004000001947 */ /* 0x000fea0003800000 */
[----:B0-----:R-:W-:Y:S01]  /*1f10*/  IMAD.MOV.U32 R41, RZ, RZ, RZ ;  /* 0x000000ffff297224 */ /* 0x001fe200078e00ff */
[----:B------:R-:W-:Y:S05]  /*1f20*/  @!P3 BRA `(.L_x_142) ;  /* 0x000000700000b947 */ /* 0x000fea0003800000 */
[----:B------:R-:W-:Y:S01]  /*1f30*/  PRMT R41, RZ, 0x5410, R56 ;  /* 0x00005410ff297816 */ /* 0x000fe20000000038 */
[----:B------:R-:W-:Y:S05]  /*1f40*/  BRA `(.L_x_142) ;  /* 0x0000005000007947 */ /* 0x000fea0003800000 */
.L_x_141:
[----:B0-----:R-:W-:Y:S01]  /*1f50*/  FFMA.FTZ R41, R7, R65, R69 ;  /* 0x0000004107297223 */ /* 0x001fe20000010045 */
[----:B------:R-:W-:-:S03]  /*1f60*/  @P3 PRMT R40, RZ, 0x5410, R56 ;  /* 0x00005410ff283816 */ /* 0x000fc60000000038 */
[----:B------:R-:W-:-:S04]  /*1f70*/  FADD.FTZ R41, R46, -R41 ;  /* 0x800000292e297221 */ /* 0x000fc80000010000 */
[----:B------:R-:W-:-:S04]  /*1f80*/  FMUL.FTZ R41, R2, R41 ;  /* 0x0000002902297220 */ /* 0x000fc80000410000 */
[----:B------:R-:W-:Y:S02]  /*1f90*/  @P3 FADD.FTZ R41, R41, R40 ;  /* 0x0000002829293221 */ /* 0x000fe40000010000 */
.L_x_142:
[----:B------:R-:W-:Y:S05]  /*1fa0*/  BSYNC B0 ;  /* 0x0000000000007941 */ /* 0x000fea0003800000 */
.L_x_140:
        /* <DEDUP_REMOVED lines=12> */
.L_x_144:
[----:B------:R-:W-:-:S04]  /*2070*/  FFMA.FTZ R40, R13, R65, R69 ;  /* 0x000000410d287223 */ /* 0x000fc80000010045 */
[----:B------:R-:W-:Y:S01]  /*2080*/  FADD.FTZ R41, R47, -R40 ;  /* 0x800000282f297221 */ /* 0x000fe20000010000 */
[----:B------:R-:W-:-:S03]  /*2090*/  @P3 SHF.R.U64 R40, R56, 0x10, R57 ;  /* 0x0000001038283819 */ /* 0x000fc60000001239 */
[----:B------:R-:W-:Y:S01]  /*20a0*/  FMUL.FTZ R41, R2, R41 ;  /* 0x0000002902297220 */ /* 0x000fe20000410000 */
[----:B------:R-:W-:-:S05]  /*20b0*/  @P3 PRMT R40, RZ, 0x5410, R40 ;  /* 0x00005410ff283816 */ /* 0x000fca0000000028 */
[----:B------:R-:W-:Y:S02]  /*20c0*/  @P3 FADD.FTZ R41, R41, R40 ;  /* 0x0000002829293221 */ /* 0x000fe40000010000 */
.L_x_145:
[----:B------:R-:W-:Y:S05]  /*20d0*/  BSYNC B0 ;  /* 0x0000000000007941 */ /* 0x000fea0003800000 */
.L_x_143:
        /* <DEDUP_REMOVED lines=11> */
.L_x_147:
[----:B------:R-:W-:Y:S01]  /*2190*/  FFMA.FTZ R41, R8, R65, R69 ;  /* 0x0000004108297223 */ /* 0x000fe20000010045 */
[----:B------:R-:W-:-:S03]  /*21a0*/  @P3 PRMT R40, RZ, 0x5410, R57 ;  /* 0x00005410ff283816 */ /* 0x000fc60000000039 */
[----:B------:R-:W-:-:S04]  /*21b0*/  FADD.FTZ R41, R48, -R41 ;  /* 0x8000002930297221 */ /* 0x000fc80000010000 */
[----:B------:R-:W-:-:S04]  /*21c0*/  FMUL.FTZ R41, R2, R41 ;  /* 0x0000002902297220 */ /* 0x000fc80000410000 */
[----:B------:R-:W-:Y:S02]  /*21d0*/  @P3 FADD.FTZ R41, R41, R40 ;  /* 0x0000002829293221 */ /* 0x000fe40000010000 */
.L_x_148:
[----:B------:R-:W-:Y:S05]  /*21e0*/  BSYNC B0 ;  /* 0x0000000000007941 */ /* 0x000fea0003800000 */
.L_x_146:
        /* <DEDUP_REMOVED lines=12> */
.L_x_150:
[----:B------:R-:W-:-:S04]  /*22b0*/  FFMA.FTZ R40, R14, R65, R69 ;  /* 0x000000410e287223 */ /* 0x000fc80000010045 */
[----:B------:R-:W-:Y:S01]  /*22c0*/  FADD.FTZ R41, R49, -R40 ;  /* 0x8000002831297221 */ /* 0x000fe20000010000 */
[----:B------:R-:W-:-:S03]  /*22d0*/  @P3 SHF.R.U32.HI R40, RZ, 0x10, R57 ;  /* 0x00000010ff283819 */ /* 0x000fc60000011639 */
[----:B------:R-:W-:Y:S01]  /*22e0*/  FMUL.FTZ R2, R2, R41 ;  /* 0x0000002902027220 */ /* 0x000fe20000410000 */
[----:B------:R-:W-:-:S05]  /*22f0*/  @P3 PRMT R41, RZ, 0x5410, R40 ;  /* 0x00005410ff293816 */ /* 0x000fca0000000028 */
[----:B------:R-:W-:Y:S02]  /*2300*/  @P3 FADD.FTZ R2, R2, R41 ;  /* 0x0000002902023221 */ /* 0x000fe40000010000 */
.L_x_151:
[----:B------:R-:W-:Y:S05]  /*2310*/  BSYNC B0 ;  /* 0x0000000000007941 */ /* 0x000fea0003800000 */
.L_x_149:
        /* <DEDUP_REMOVED lines=13> */
.L_x_152:
[----:B------:R-:W-:Y:S01]  /*23f0*/  BSSY B0, `(.L_x_153) ;  /* 0x000000c000007945 */ /* 0x000fe20003800000 */
[----:B------:R-:W-:Y:S01]  /*2400*/  @P2 PRMT R62, R42, 0x7610, R62 ;  /* 0x000076102a3e2816 */ /* 0x000fe2000000003e */
[----:B------:R-:W-:Y:S05]  /*2410*/  @!P2 BRA `(.L_x_154) ;  /* 0x000000900000a947 */ /* 0x000fea0003800000 */
[----:B0-----:R-:W-:Y:S01]  /*2420*/  LOP3.LUT R40, R53, 0xffff, RZ, 0xc0, !PT ;  /* 0x0000ffff35287812 */ /* 0x001fe200078ec0ff */
[----:B------:R-:W-:Y:S01]  /*2430*/  HFMA2.MMA R65, -RZ, RZ, 0, 4.76837158203125e-07 ;  /* 0x00000008ff417435 */ /* 0x000fe200000001ff */
[----:B------:R-:W-:Y:S02]  /*2440*/  IADD3 R42, R64, 0x100, RZ ;  /* 0x00000100402a7810 */ /* 0x000fe40007ffe0ff */
[----:B------:R-:W-:Y:S01]  /*2450*/  PRMT R43, R55, 0x5410, R62 ;  /* 0x00005410372b7816 */ /* 0x000fe2000000003e */
[----:B------:R-:W-:-:S05]  /*2460*/  IMAD.WIDE.U32 R40, R40, 0x10000, RZ ;  /* 0x0001000028287825 */ /* 0x000fca00078e00ff */
[----:B------:R-:W-:Y:S01]  /*2470*/  LOP3.LUT R41, R43, R41, RZ, 0xfc, !PT ;  /* 0x000000292b297212 */ /* 0x000fe200078efcff */
[----:B------:R-:W-:Y:S01]  /*2480*/  IMAD.WIDE.U32 R42, R42, R65, c[0x0][0x248] ;  /* 0x000092002a2a7625 */ /* 0x000fe200078e0041 */
[----:B------:R-:W-:-:S05]  /*2490*/  LOP3.LUT R40, R40, 0xffff, R50, 0xf8, !PT ;  /* 0x0000ffff28287812 */ /* 0x000fca00078ef832 */
[----:B------:R0:W-:Y:S02]  /*24a0*/  STG.E.64 [R42.64], R40 ;  /* 0x000000282a007986 */ /* 0x0001e4000c101b04 */
.L_x_154:
[----:B------:R-:W-:Y:S05]  /*24b0*/  BSYNC B0 ;  /* 0x0000000000007941 */ /* 0x000fea0003800000 */
.L_x_153:
[----:B------:R-:W-:Y:S02]  /*24c0*/  IADD3 R0, R0, c[0x0][0x160], RZ ;  /* 0x0000580000007a10 */ /* 0x000fe40007ffe0ff */
[----:B------:R-:W-:Y:S02]  /*24d0*/  LOP3.LUT P1, RZ, R75, 0xff, RZ, 0xc0, !PT ;  /* 0x000000ff4bff7812 */ /* 0x000fe4000782c0ff */
[----:B------:R-:W-:Y:S02]  /*24e0*/  ISETP.GE.AND P0, PT, R0, c[0x0][0x164], PT ;  /* 0x0000590000007a0c */ /* 0x000fe40003f06270 */
[----:B------:R-:W-:-:S11]  /*24f0*/  SEL R75, RZ, 0x1, P1 ;  /* 0x00000001ff4b7807 */ /* 0x000fd60000800000 */
[----:B0-----:R-:W-:Y:S01]  /*2500*/  @P0 CALL.REL.NOINC `(.L_x_104) ;  /* 0x0000001000000944 */ /* 0x001fe20003c00000 */
[----:B------:R-:W-:Y:S05]  /*2510*/  BRA `(.L_x_155) ;  /* 0xffffde9000007947 */ /* 0x000fea000383ffff */
.L_x_104:
[----:B------:R-:W0:Y:S01]  /*2520*/  S2UR UR6, SR_CTAID.X ;  /* 0x00000000000679c3 */ /* 0x000e220000002500 */
[----:B------:R-:W-:Y:S01]  /*2530*/  IMAD.MOV.U32 R5, RZ, RZ, 0x10 ;  /* 0x00000010ff057424 */ /* 0x000fe200078e00ff */
[C---:B0-----:R-:W-:Y:S02]  /*2540*/  LEA.HI R0, R91.reuse, UR6, RZ, 0x19 ;  /* 0x000000065b007c11 */ /* 0x041fe4000f8fc8ff */
[----:B------:R-:W-:-:S03]  /*2550*/  LOP3.LUT R91, R91, 0x7f, RZ, 0xc0, !PT ;  /* 0x0000007f5b5b7812 */ /* 0x000fc600078ec0ff */
        /* <DEDUP_REMOVED lines=11> */
.L_x_108:
[----:B------:R-:W-:Y:S01]  /*2610*/  IMAD.MOV.U32 R41, RZ, RZ, R88 ;  /* 0x000000ffff297224 */ /* 0x000fe200078e0058 */
[----:B------:R-:W-:Y:S01]  /*2620*/  MOV R42, 0x10 ;  /* 0x00000010002a7802 */ /* 0x000fe20000000f00 */
[----:B------:R-:W-:Y:S01]  /*2630*/  IMAD.MOV.U32 R93, RZ, RZ, 0x1f ;  /* 0x0000001fff5d7424 */ /* 0x000fe200078e00ff */
[----:B------:R-:W-:Y:S01]  /*2640*/  MOV R40, 0x2670 ;  /* 0x0000267000287802 */ /* 0x000fe20000000f00 */
[----:B------:R-:W-:-:S02]  /*2650*/  IMAD.MOV.U32 R90, RZ, RZ, -0x1 ;  /* 0xffffffffff5a7424 */ /* 0x000fc400078e00ff */
[----:B-----5:R-:W-:Y:S05]  /*2660*/  CALL.REL.NOINC `($__internal_3_$__cuda_sm70_shflsync_down_p) ;  /* 0x0000045000007944 */ /* 0x020fea0003c00000 */
[----:B-1----:R-:W-:Y:S01]  /*2670*/  MOV R43, R42 ;  /* 0x0000002a002b7202 */ /* 0x002fe20000000f00 */
[----:B------:R-:W-:Y:S05]  /*2680*/  BRA `(.L_x_156) ;  /* 0xffffe94000007947 */ /* 0x000fea000383ffff */
.L_x_109:
[----:B------:R-:W-:Y:S01]  /*2690*/  HFMA2.MMA R93, -RZ, RZ, 0, 1.847743988037109375e-06 ;  /* 0x0000001fff5d7435 */ /* 0x000fe200000001ff */
[----:B------:R-:W-:Y:S01]  /*26a0*/  IMAD.MOV.U32 R41, RZ, RZ, R87 ;  /* 0x000000ffff297224 */ /* 0x000fe200078e0057 */
[----:B------:R-:W-:Y:S01]  /*26b0*/  MOV R40, 0x26f0 ;  /* 0x000026f000287802 */ /* 0x000fe20000000f00 */
[----:B------:R-:W-:-:S02]  /*26c0*/  IMAD.MOV.U32 R42, RZ, RZ, 0x10 ;  /* 0x00000010ff2a7424 */ /* 0x000fc400078e00ff */
[----:B------:R-:W-:Y:S02]  /*26d0*/  IMAD.MOV.U32 R90, RZ, RZ, -0x1 ;  /* 0xffffffffff5a7424 */ /* 0x000fe400078e00ff */
[----:B01---5:R-:W-:Y:S05]  /*26e0*/  CALL.REL.NOINC `($__internal_3_$__cuda_sm70_shflsync_down_p) ;  /* 0x000003d000007944 */ /* 0x023fea0003c00000 */
[----:B------:R-:W-:Y:S01]  /*26f0*/  FADD.FTZ R88, R43, R88 ;  /* 0x000000582b587221 */ /* 0x000fe20000010000 */
[----:B------:R-:W-:Y:S01]  /*2700*/  MOV R93, 0x1f ;  /* 0x0000001f005d7802 */ /* 0x000fe20000000f00 */
[----:B-1----:R-:W-:Y:S01]  /*2710*/  FADD.FTZ R87, R87, R42 ;  /* 0x0000002a57577221 */ /* 0x002fe20000010000 */
[----:B------:R-:W-:Y:S01]  /*2720*/  MOV R40, 0x2770 ;  /* 0x0000277000287802 */ /* 0x000fe20000000f00 */
[----:B------:R-:W-:Y:S02]  /*2730*/  IMAD.MOV.U32 R42, RZ, RZ, 0x8 ;  /* 0x00000008ff2a7424 */ /* 0x000fe400078e00ff */
[----:B------:R-:W-:Y:S02]  /*2740*/  IMAD.MOV.U32 R90, RZ, RZ, -0x1 ;  /* 0xffffffffff5a7424 */ /* 0x000fe400078e00ff */
[----:B------:R-:W-:Y:S02]  /*2750*/  IMAD.MOV.U32 R41, RZ, RZ, R88 ;  /* 0x000000ffff297224 */ /* 0x000fe400078e0058 */
[----:B------:R-:W-:Y:S05]  /*2760*/  CALL.REL.NOINC `($__internal_3_$__cuda_sm70_shflsync_down_p) ;  /* 0x0000035000007944 */ /* 0x000fea0003c00000 */
[----:B-1----:R-:W-:Y:S01]  /*2770*/  MOV R43, R42 ;  /* 0x0000002a002b7202 */ /* 0x002fe20000000f00 */
[----:B------:R-:W-:Y:S01]  /*2780*/  HFMA2.MMA R42, -RZ, RZ, 0, 4.76837158203125e-07 ;  /* 0x00000008ff2a7435 */ /* 0x000fe200000001ff */
[----:B------:R-:W-:Y:S01]  /*2790*/  IMAD.MOV.U32 R41, RZ, RZ, R87 ;  /* 0x000000ffff297224 */ /* 0x000fe200078e0057 */
[----:B------:R-:W-:Y:S01]  /*27a0*/  MOV R90, 0xffffffff ;  /* 0xffffffff005a7802 */ /* 0x000fe20000000f00 */
[----:B------:R-:W-:Y:S01]  /*27b0*/  IMAD.MOV.U32 R93, RZ, RZ, 0x1f ;  /* 0x0000001fff5d7424 */ /* 0x000fe200078e00ff */
[----:B------:R-:W-:-:S02]  /*27c0*/  MOV R40, 0x27e0 ;  /* 0x000027e000287802 */ /* 0x000fc40000000f00 */
[----:B------:R-:W-:Y:S05]  /*27d0*/  CALL.REL.NOINC `($__internal_3_$__cuda_sm70_shflsync_down_p) ;  /* 0x000002e000007944 */ /* 0x000fea0003c00000 */
[----:B------:R-:W-:Y:S01]  /*27e0*/  FADD.FTZ R88, R43, R88 ;  /* 0x000000582b587221 */ /* 0x000fe20000010000 */
[----:B------:R-:W-:Y:S01]  /*27f0*/  HFMA2.MMA R93, -RZ, RZ, 0, 1.847743988037109375e-06 ;  /* 0x0000001fff5d7435 */ /* 0x000fe200000001ff */
[----:B-1----:R-:W-:Y:S01]  /*2800*/  FADD.FTZ R87, R87, R42 ;  /* 0x0000002a57577221 */ /* 0x002fe20000010000 */
[----:B------:R-:W-:Y:S01]  /*2810*/  MOV R40, 0x2860 ;  /* 0x0000286000287802 */ /* 0x000fe20000000f00 */
[----:B------:R-:W-:Y:S01]  /*2820*/  IMAD.MOV.U32 R42, RZ, RZ, 0x4 ;  /* 0x00000004ff2a7424 */ /* 0x000fe200078e00ff */
[----:B------:R-:W-:Y:S01]  /*2830*/  MOV R41, R88 ;  /* 0x0000005800297202 */ /* 0x000fe20000000f00 */
[----:B------:R-:W-:-:S02]  /*2840*/  IMAD.MOV.U32 R90, RZ, RZ, -0x1 ;  /* 0xffffffffff5a7424 */ /* 0x000fc400078e00ff */
[----:B------:R-:W-:Y:S05]  /*2850*/  CALL.REL.NOINC `($__internal_3_$__cuda_sm70_shflsync_down_p) ;  /* 0x0000026000007944 */ /* 0x000fea0003c00000 */
[----:B------:R-:W-:Y:S01]  /*2860*/  HFMA2.MMA R93, -RZ, RZ, 0, 1.847743988037109375e-06 ;  /* 0x0000001fff5d7435 */ /* 0x000fe200000001ff */
[----:B-1----:R-:W-:Y:S01]  /*2870*/  IMAD.MOV.U32 R43, RZ, RZ, R42 ;  /* 0x000000ffff2b7224 */ /* 0x002fe200078e002a */
[----:B------:R-:W-:Y:S01]  /*2880*/  MOV R41, R87 ;  /* 0x0000005700297202 */ /* 0x000fe20000000f00 */
[----:B------:R-:W-:Y:S01]  /*2890*/  IMAD.MOV.U32 R42, RZ, RZ, 0x4 ;  /* 0x00000004ff2a7424 */ /* 0x000fe200078e00ff */
[----:B------:R-:W-:Y:S01]  /*28a0*/  MOV R40, 0x28d0 ;  /* 0x000028d000287802 */ /* 0x000fe20000000f00 */
[----:B------:R-:W-:-:S02]  /*28b0*/  IMAD.MOV.U32 R90, RZ, RZ, -0x1 ;  /* 0xffffffffff5a7424 */ /* 0x000fc400078e00ff */
[----:B------:R-:W-:Y:S05]  /*28c0*/  CALL.REL.NOINC `($__internal_3_$__cuda_sm70_shflsync_down_p) ;  /* 0x000001f000007944 */ /* 0x000fea0003c00000 */
[----:B------:R-:W-:Y:S01]  /*28d0*/  FADD.FTZ R88, R43, R88 ;  /* 0x000000582b587221 */ /* 0x000fe20000010000 */
[----:B------:R-:W-:Y:S01]  /*28e0*/  MOV R90, 0xffffffff ;  /* 0xffffffff005a7802 */ /* 0x000fe20000000f00 */
[----:B-1----:R-:W-:Y:S01]  /*28f0*/  FADD.FTZ R87, R87, R42 ;  /* 0x0000002a57577221 */ /* 0x002fe20000010000 */
[----:B------:R-:W-:Y:S01]  /*2900*/  MOV R42, 0x2 ;  /* 0x00000002002a7802 */ /* 0x000fe20000000f00 */
[----:B------:R-:W-:Y:S01]  /*2910*/  IMAD.MOV.U32 R93, RZ, RZ, 0x1f ;  /* 0x0000001fff5d7424 */ /* 0x000fe200078e00ff */
[----:B------:R-:W-:Y:S01]  /*2920*/  MOV R40, 0x2950 ;  /* 0x0000295000287802 */ /* 0x000fe20000000f00 */
[----:B------:R-:W-:-:S02]  /*2930*/  IMAD.MOV.U32 R41, RZ, RZ, R88 ;  /* 0x000000ffff297224 */ /* 0x000fc400078e0058 */
[----:B------:R-:W-:Y:S05]  /*2940*/  CALL.REL.NOINC `($__internal_3_$__cuda_sm70_shflsync_down_p) ;  /* 0x0000017000007944 */ /* 0x000fea0003c00000 */
[----:B-1----:R-:W-:Y:S01]  /*2950*/  MOV R43, R42 ;  /* 0x0000002a002b7202 */ /* 0x002fe20000000f00 */
[----:B------:R-:W-:Y:S01]  /*2960*/  HFMA2.MMA R42, -RZ, RZ, 0, 1.1920928955078125e-07 ;  /* 0x00000002ff2a7435 */ /* 0x000fe200000001ff */
        /* <DEDUP_REMOVED lines=20> */
[----:B-1----:R-:W-:Y:S05]  /*2ab0*/  BRA `(.L_x_157) ;  /* 0xffffe63000007947 */ /* 0x002fea000383ffff */
        .weak           $__internal_3_$__cuda_sm70_shflsync_down_p
        .type           $__internal_3_$__cuda_sm70_shflsync_down_p,@function
        .size           $__internal_3_$__cuda_sm70_shflsync_down_p,(.L_x_6652 - $__internal_3_$__cuda_sm70_shflsync_down_p)
$__internal_3_$__cuda_sm70_shflsync_down_p:
[----:B------:R-:W-:Y:S04]  /*2ac0*/  WARPSYNC R90 ;  /* 0x0000005a00007348 */ /* 0x000fe80003800000 */
[----:B------:R0:W1:Y:S02]  /*2ad0*/  SHFL.DOWN PT, R42, R41, R42, R93 ;  /* 0x0800002a292a7389 */ /* 0x00006400000e005d */
[----:B0-----:R-:W-:-:S04]  /*2ae0*/  MOV R41, 0x0 ;  /* 0x0000000000297802 */ /* 0x001fc80000000f00 */
[----:B------:R-:W-:Y:S05]  /*2af0*/  RET.REL.NODEC R40 `(_ZN10layer_norm13ln_bwd_kernelINS_13Kernel_traitsI13__nv_bfloat16S2_S2_S2_fjLj1536ELj1ELj1ELj4ELj8ENS_18Kernel_traits_baseILj1536ES2_S2_S2_S2_fjLj128EEEEELb0ELb0ELb1ELb1EEEvNS_9BwdParamsE) ;  /* 0xffffd50028007950 */ /* 0x000fea0003c3ffff */
.L_x_158:
        /* <DEDUP_REMOVED lines=16> */
.L_x_6652:


//--------------------- .text._ZN10layer_norm13ln_bwd_kernelINS_13Kernel_traitsI13__nv_bfloat16S2_S2_S2_fjLj1536ELj1ELj1ELj4ELj8ENS_18Kernel_traits_baseILj1536ES2_S2_S2_S2_fjLj128EEEEELb0ELb1ELb0ELb0EEEvNS_9BwdParamsE --------------------------
	.section	.text._ZN10layer_norm13ln_bwd_kernelINS_13Kernel_traitsI13__nv_bfloat16S2_S2_S2_fjLj1536ELj1ELj1ELj4ELj8ENS_18Kernel_traits_baseILj1536ES2_S2_S2_S2_fjLj128EEEEELb0ELb1ELb0ELb0EEEvNS_9BwdParamsE,"ax",@progbits
	.sectioninfo	@"SHI_REGISTERS=122"
	.align	128
        .global         _ZN10layer_norm13ln_bwd_kernelINS_13Kernel_traitsI13__nv_bfloat16S2_S2_S2_fjLj1536ELj1ELj1ELj4ELj8ENS_18Kernel_traits_baseILj1536ES2_S2_S2_S2_fjLj128EEEEELb0ELb1ELb0ELb0EEEvNS_9BwdParamsE
        .type           _ZN10layer_norm13ln_bwd_kernelINS_13Kernel_traitsI13__nv_bfloat16S2_S2_S2_fjLj1536ELj1ELj1ELj4ELj8ENS_18Kernel_traits_baseILj1536ES2_S2_S2_S2_fjLj128EEEEELb0ELb1ELb0ELb0EEEvNS_9BwdParamsE,@function
        .size           _ZN10layer_norm13ln_bwd_kernelINS_13Kernel_traitsI13__nv_bfloat16S2_S2_S2_fjLj1536ELj1ELj1ELj4ELj8ENS_18Kernel_traits_baseILj1536ES2_S2_S2_S2_fjLj128EEEEELb0ELb1ELb0ELb0EEEvNS_9BwdParamsE,(.L_x_6653 - _ZN10layer_norm13ln_bwd_kernelINS_13Kernel_traitsI13__nv_bfloat16S2_S2_S2_fjLj1536ELj1ELj1ELj4ELj8ENS_18Kernel_traits_baseILj1536ES2_S2_S2_S2_fjLj128EEEEELb0ELb1ELb0ELb0EEEvNS_9BwdParamsE)
        .other          _ZN10layer_norm13ln_bwd_kernelINS_13Kernel_traitsI13__nv_bfloat16S2_S2_S2_fjLj1536ELj1ELj1ELj4ELj8ENS_18Kernel_traits_baseILj1536ES2_S2_S2_S2_fjLj128EEEEELb0ELb1ELb0ELb0EEEvNS_9BwdParamsE,@"STO_CUDA_ENTRY STV_DEFAULT"
_ZN10layer_norm13ln_bwd_kernelINS_13Kernel_traitsI13__nv_bfloat16S2_S2_S2_fjLj1536ELj1ELj1ELj4ELj8ENS_18Kernel_traits_baseILj1536ES2_S2_S2_S2_fjLj128EEEEELb0ELb1ELb0ELb0EEEvNS_9BwdParamsE:
.text._ZN10layer_norm13ln_bwd_kernelINS_13Kernel_traitsI13__nv_bfloat16S2_S2_S2_fjLj1536ELj1ELj1ELj4ELj8ENS_18Kernel_traits_baseILj1536ES2_S2_S2_S2_fjLj128EEEEELb0ELb1ELb0ELb0EEEvNS_9BwdParamsE:
        /* <DEDUP_REMOVED lines=15> */
[----:B------:R-:W-:-:S04]  /*00f0*/  @P2 IMAD.WIDE.U32 R4, R20, R9, c[0x0][0x1b0] ;  /* 0x00006c0014042625 */ /* 0x000fc800078e0009 */
[C---:B------:R-:W-:Y:S01]  /*0100*/  @P2 IMAD.WIDE.U32 R8, R20.reuse, R9, c[0x0][0x1c8] ;  /* 0x0000720014082625 */ /* 0x040fe200078e0009 */
[----:B------:R-:W-:Y:S01]  /*0110*/  @P2 LOP3.LUT R20, R20, 0x80, RZ, 0xfc, !PT ;  /* 0x0000008014142812 */ /* 0x000fe200078efcff */
[----:B------:R0:W5:Y:S04]  /*0120*/  @P2 LDG.E.64 R6, [R4.64] ;  /* 0x0000000404062981 */ /* 0x000168000c1e1b00 */
[CC--:B------:R-:W-:Y:S01]  /*0130*/  @P3 IMAD.WIDE.U32 R22, R20.reuse, R25.reuse, c[0x0][0x1b0] ;  /* 0x00006c0014163625 */ /* 0x0c0fe200078e0019 */
[----:B------:R0:W5:Y:S03]  /*0140*/  @P2 LDG.E.64 R10, [R8.64] ;  /* 0x00000004080a2981 */ /* 0x000166000c1e1b00 */
[C---:B------:R-:W-:Y:S01]  /*0150*/  @P3 IMAD.WIDE.U32 R24, R20.reuse, R25, c[0x0][0x1c8] ;  /* 0x0000720014183625 */ /* 0x040fe200078e0019 */
[----:B------:R-:W-:Y:S01]  /*0160*/  @P3 IADD3 R20, R20, 0x80, RZ ;  /* 0x0000008014143810 */ /* 0x000fe20007ffe0ff */
[----:B------:R-:W1:Y:S01]  /*0170*/  S2UR UR6, SR_CTAID.X ;  /* 0x00000000000679c3 */ /* 0x000e620000002500 */
[----:B------:R2:W5:Y:S03]  /*0180*/  @P3 LDG.E.64 R12, [R22.64] ;  /* 0x00000004160c3981 */ /* 0x000566000c1e1b00 */
[CC--:B------:R-:W-:Y:S01]  /*0190*/  @P4 IMAD.WIDE.U32 R16, R20.reuse, R21.reuse, c[0x0][0x1b0] ;  /* 0x00006c0014104625 */ /* 0x0c0fe200078e0015 */
[----:B------:R3:W5:Y:S04]  /*01a0*/  @P3 LDG.E.64 R14, [R24.64] ;  /* 0x00000004180e3981 */ /* 0x000768000c1e1b00 */
[----:B------:R0:W5:Y:S01]  /*01b0*/  @P4 LDG.E.64 R18, [R16.64] ;  /* 0x0000000410124981 */ /* 0x000162000c1e1b00 */
[----:B------:R-:W-:Y:S01]  /*01c0*/  @P4 IMAD.WIDE.U32 R20, R20, R21, c[0x0][0x1c8] ;  /* 0x0000720014144625 */ /* 0x000fe200078e0015 */
[----:B-1----:R-:W-:-:S04]  /*01d0*/  LEA.HI R72, R73, UR6, RZ, 0x19 ;  /* 0x0000000649487c11 */ /* 0x002fc8000f8fc8ff */
[----:B------:R1:W5:Y:S01]  /*01e0*/  @P4 LDG.E.64 R2, [R20.64] ;  /* 0x0000000414024981 */ /* 0x000362000c1e1b00 */
[----:B------:R-:W-:Y:S01]  /*01f0*/  ISETP.GE.AND P0, PT, R72, c[0x0][0x164], PT ;  /* 0x0000590048007a0c */ /* 0x000fe20003f06270 */
        /* <DEDUP_REMOVED lines=14> */
[----:B---3--:R-:W-:Y:S01]  /*02e0*/  CS2R R24, SRZ ;  /* 0x0000000000187805 */ /* 0x008fe2000001ff00 */
[----:B------:R-:W-:Y:S01]  /*02f0*/  CS2R R26, SRZ ;  /* 0x00000000001a7805 */ /* 0x000fe2000001ff00 */
[----:B-1----:R-:W-:Y:S01]  /*0300*/  CS2R R20, SRZ ;  /* 0x0000000000147805 */ /* 0x002fe2000001ff00 */
[----:B--2---:R-:W-:Y:S01]  /*0310*/  CS2R R22, SRZ ;  /* 0x0000000000167805 */ /* 0x004fe2000001ff00 */
[----:B------:R-:W-:Y:S05]  /*0320*/  @P0 BRA `(.L_x_159) ;  /* 0x0000222000000947 */ /* 0x000fea0003800000 */
[----:B0----5:R-:W-:Y:S01]  /*0330*/  MOV R71, R6 ;  /* 0x0000000600477202 */ /* 0x021fe20000000f00 */
[----:B------:R-:W-:Y:S01]  /*0340*/  IMAD.MOV.U32 R67, RZ, RZ, R12 ;  /* 0x000000ffff437224 */ /* 0x000fe200078e000c */
[----:B------:R-:W-:Y:S01]  /*0350*/  SHF.R.U64 R70, R6, 0x10, R7 ;  /* 0x0000001006467819 */ /* 0x000fe20000001207 */
[----:B------:R-:W-:Y:S01]  /*0360*/  IMAD.MOV.U32 R6, RZ, RZ, R2 ;  /* 0x000000ffff067224 */ /* 0x000fe200078e0002 */
[----:B------:R-:W-:Y:S01]  /*0370*/  SHF.R.U64 R5, R2, 0x10, R3 ;  /* 0x0000001002057819 */ /* 0x000fe20000001203 */
[----:B------:R-:W-:Y:S01]  /*0380*/  HFMA2.MMA R2, -RZ, RZ, 0, 5.9604644775390625e-08 ;  /* 0x00000001ff027435 */ /* 0x000fe200000001ff */
[----:B------:R-:W-:Y:S01]  /*0390*/  SHF.R.U64 R66, R12, 0x10, R13 ;  /* 0x000000100c427819 */ /* 0x000fe2000000120d */
[----:B------:R-:W-:Y:S01]  /*03a0*/  IMAD.MOV.U32 R69, RZ, RZ, R7 ;  /* 0x000000ffff457224 */ /* 0x000fe200078e0007 */
[----:B------:R-:W-:Y:S01]  /*03b0*/  MOV R65, R13 ;  /* 0x0000000d00417202 */ /* 0x000fe20000000f00 */
[----:B------:R-:W-:Y:S01]  /*03c0*/  IMAD.MOV.U32 R0, RZ, RZ, R18 ;  /* 0x000000ffff007224 */ /* 0x000fe200078e0012 */
[----:B------:R-:W-:Y:S01]  /*03d0*/  SHF.R.U32.HI R64, RZ, 0x10, R13 ;  /* 0x00000010ff407819 */ /* 0x000fe2000001160d */
[----:B------:R-:W-:Y:S01]  /*03e0*/  IMAD.MOV.U32 R13, RZ, RZ, R11 ;  /* 0x000000ffff0d7224 */ /* 0x000fe200078e000b */
[----:B------:R-:W-:Y:S01]  /*03f0*/  MOV R4, R10 ;  /* 0x0000000a00047202 */ /* 0x000fe20000000f00 */
[----:B------:R-:W-:Y:S01]  /*0400*/  IMAD.MOV.U32 R17, RZ, RZ, R19 ;  /* 0x000000ffff117224 */ /* 0x000fe200078e0013 */
[----:B------:R-:W-:Y:S01]  /*0410*/  SHF.R.U64 R10, R10, 0x10, R11 ;  /* 0x000000100a0a7819 */ /* 0x000fe2000000120b */
[----:B------:R-:W-:Y:S01]  /*0420*/  IMAD.MOV.U32 R56, RZ, RZ, R3 ;  /* 0x000000ffff387224 */ /* 0x000fe200078e0003 */
[----:B------:R-:W-:Y:S01]  /*0430*/  SHF.R.U32.HI R12, RZ, 0x10, R11 ;  /* 0x00000010ff0c7819 */ /* 0x000fe2000001160b */
[----:B------:R-:W-:Y:S01]  /*0440*/  IMAD.MOV.U32 R11, RZ, RZ, R14 ;  /* 0x000000ffff0b7224 */ /* 0x000fe200078e000e */
[----:B------:R-:W-:Y:S01]  /*0450*/  SHF.R.U32.HI R68, RZ, 0x10, R7 ;  /* 0x00000010ff447819 */ /* 0x000fe20000011607 */
[----:B------:R-:W-:Y:S01]  /*0460*/  IMAD.MOV.U32 R53, RZ, RZ, RZ ;  /* 0x000000ffff357224 */ /* 0x000fe200078e00ff */
[----:B------:R-:W-:-:S02]  /*0470*/  SHF.R.U64 R18, R18, 0x10, R19 ;  /* 0x0000001012127819 */ /* 0x000fc40000001213 */
[----:B------:R-:W-:Y:S02]  /*0480*/  SHF.R.U32.HI R16, RZ, 0x10, R19 ;  /* 0x00000010ff107819 */ /* 0x000fe40000011613 */
[--C-:B------:R-:W-:Y:S02]  /*0490*/  SHF.R.U64 R9, R14, 0x10, R15.reuse ;  /* 0x000000100e097819 */ /* 0x100fe4000000120f */
[----:B------:R-:W-:Y:S02]  /*04a0*/  MOV R8, R15 ;  /* 0x0000000f00087202 */ /* 0x000fe40000000f00 */
[----:B------:R-:W-:Y:S02]  /*04b0*/  SHF.R.U32.HI R7, RZ, 0x10, R15 ;  /* 0x00000010ff077819 */ /* 0x000fe4000001160f */
[----:B------:R-:W-:Y:S02]  /*04c0*/  SHF.R.U32.HI R3, RZ, 0x10, R3 ;  /* 0x00000010ff037819 */ /* 0x000fe40000011603 */
        /* <DEDUP_REMOVED lines=17> */
[----:B------:R-:W-:Y:S02]  /*05e0*/  PRMT R10, R2, 0x7610, R10 ;  /* 0x00007610020a7816 */ /* 0x000fe4000000000a */
[----:B------:R-:W-:-:S02]  /*05f0*/  PRMT R9, RZ, 0x5410, R9 ;  /* 0x00005410ff097816 */ /* 0x000fc40000000009 */
[----:B------:R-:W-:Y:S02]  /*0600*/  PRMT R8, RZ, 0x5410, R8 ;  /* 0x00005410ff087816 */ /* 0x000fe40000000008 */
[----:B------:R-:W-:Y:S02]  /*0610*/  PRMT R7, RZ, 0x5410, R7 ;  /* 0x00005410ff077816 */ /* 0x000fe40000000007 */
[----:B------:R-:W-:Y:S02]  /*0620*/  PRMT R6, RZ, 0x5410, R6 ;  /* 0x00005410ff067816 */ /* 0x000fe40000000006 */
[----:B------:R-:W-:Y:S02]  /*0630*/  PRMT R5, RZ, 0x5410, R5 ;  /* 0x00005410ff057816 */ /* 0x000fe40000000005 */
[----:B------:R-:W-:Y:S02]  /*0640*/  PRMT R4, RZ, 0x5410, R56 ;  /* 0x00005410ff047816 */ /* 0x000fe40000000038 */
[----:B------:R-:W-:-:S02]  /*0650*/  PRMT R3, RZ, 0x5410, R3 ;  /* 0x00005410ff037816 */ /* 0x000fc40000000003 */
.L_x_177:
[----:B------:R-:W-:Y:S01]  /*0660*/  ISETP.NE.U32.AND P0, PT, RZ, c[0x0][0x1c0], PT ;  /* 0x00007000ff007a0c */ /* 0x000fe20003f05070 */
[----:B------:R-:W-:Y:S01]  /*0670*/  IMAD.MOV.U32 R61, RZ, RZ, 0x4 ;  /* 0x00000004ff3d7424 */ /* 0x000fe200078e00ff */
[----:B------:R-:W-:-:S02]  /*0680*/  SHF.R.S32.HI R57, RZ, 0x1f, R72 ;  /* 0x0000001fff397819 */ /* 0x000fc40000011448 */
        /* <DEDUP_REMOVED lines=9> */
[----:B------:R-:W-:-:S04]  /*0720*/  SHF.R.S32.HI R63, RZ, 0x1f, R0 ;  /* 0x0000001fff3f7819 */ /* 0x000fc80000011400 */
[----:B------:R-:W-:Y:S02]  /*0730*/  LEA.HI R0, R63, R0, RZ, 0x2 ;  /* 0x000000003f007211 */ /* 0x000fe400078f10ff */
[----:B------:R-:W-:Y:S01]  /*0740*/  LOP3.LUT R63, R73, 0x7f, RZ, 0xc0, !PT ;  /* 0x0000007f493f7812 */ /* 0x000fe200078ec0ff */
[----:B------:R-:W-:Y:S01]  /*0750*/  ULDC.U8 UR6, c[0x0][0x1f0] ;  /* 0x00007c0000067ab9 */ /* 0x000fe20000000000 */
[----:B------:R-:W-:Y:S01]  /*0760*/  BSSY B0, `(.L_x_160) ;  /* 0x0000040000007945 */ /* 0x000fe20003800000 */
[----:B------:R-:W-:Y:S02]  /*0770*/  ISETP.NE.AND P1, PT, RZ, UR6, PT ;  /* 0x00000006ff007c0c */ /* 0x000fe4000bf25270 */
[----:B------:R-:W-:Y:S01]  /*0780*/  LEA.HI.SX32 R0, R0, R63, 0x1e ;  /* 0x0000003f00007211 */ /* 0x000fe200078ff2ff */
[----:B------:R-:W-:Y:S01]  /*0790*/  IMAD.MOV.U32 R112, RZ, RZ, RZ ;  /* 0x000000ffff707224 */ /* 0x000fe200078e00ff */
[----:B------:R-:W-:Y:S02]  /*07a0*/  LOP3.LUT P5, RZ, R10, 0xff, RZ, 0xc0, !PT ;  /* 0x000000ff0aff7812 */ /* 0x000fe400078ac0ff */
[----:B------:R-:W-:Y:S01]  /*07b0*/  MOV R63, RZ ;  /* 0x000000ff003f7202 */ /* 0x000fe20000000f00 */
[----:B------:R-:W-:Y:S01]  /*07c0*/  IMAD.MOV.U32 R110, RZ, RZ, R0 ;  /* 0x000000ffff6e7224 */ /* 0x000fe200078e0000 */
[----:B------:R-:W-:-:S02]  /*07d0*/  SHF.R.U32.HI R62, RZ, 0x5, R73 ;  /* 0x00000005ff3e7819 */ /* 0x000fc40000011649 */
[----:B--2---:R-:W-:Y:S01]  /*07e0*/  FSEL R89, R58, RZ, !P1 ;  /* 0x000000ff3a597208 */ /* 0x004fe20004800000 */
[----:B------:R-:W-:Y:S05]  /*07f0*/  @!P2 BRA `(.L_x_161) ;  /* 0x000003600000a947 */ /* 0x000fea0003800000 */
[C---:B0-----:R-:W-:Y:S02]  /*0800*/  LEA R56, P1, R0.reuse, c[0x0][0x188], 0x3 ;  /* 0x0000620000387a11 */ /* 0x041fe400078218ff */
[----:B------:R-:W-:Y:S02]  /*0810*/  MOV R59, 0x8 ;  /* 0x00000008003b7802 */ /* 0x000fe40000000f00 */
[----:B------:R-:W-:-:S03]  /*0820*/  LEA.HI.X R57, R0, c[0x0][0x18c], RZ, 0x3, P1 ;  /* 0x0000630000397a11 */ /* 0x000fc600008f1cff */
[----:B------:R-:W-:-:S03]  /*0830*/  IMAD.WIDE.U32 R58, R0, R59, c[0x0][0x208] ;  /* 0x00008200003a7625 */ /* 0x000fc600078e003b */
        /* <DEDUP_REMOVED lines=9> */
[----:B------:R-:W-:Y:S01]  /*08d0*/  PRMT R56, RZ, 0x5410, R56 ;  /* 0x00005410ff387816 */ /* 0x000fe20000000038 */
[----:B---3--:R-:W-:-:S04]  /*08e0*/  IMAD.MOV.U32 R63, RZ, RZ, R58 ;  /* 0x000000ffff3f7224 */ /* 0x008fc800078e003a */
[C---:B------:R-:W-:Y:S01]  /*08f0*/  FADD.FTZ R109, -R89.reuse, R56 ;  /* 0x00000038596d7221 */ /* 0x040fe20000010100 */
[----:B------:R-:W-:Y:S01]  /*0900*/  PRMT R56, RZ, 0x5410, R103 ;  /* 0x00005410ff387816 */ /* 0x000fe20000000067 */
[--C-:B------:R-:W-:Y:S01]  /*0910*/  IMAD.MOV.U32 R102, RZ, RZ, R59.reuse ;  /* 0x000000ffff667224 */ /* 0x100fe200078e003b */
[--C-:B------:R-:W-:Y:S02]  /*0920*/  SHF.R.U64 R105, R58, 0x10, R59.reuse ;  /* 0x000000103a697819 */ /* 0x100fe4000000123b */
[----:B------:R-:W-:Y:S02]  /*0930*/  SHF.R.U32.HI R104, RZ, 0x10, R59 ;  /* 0x00000010ff687819 */ /* 0x000fe4000001163b */
[--C-:B------:R-:W-:Y:S02]  /*0940*/  SHF.R.U32.HI R59, RZ, 0x10, R57.reuse ;  /* 0x00000010ff3b7819 */ /* 0x100fe40000011639 */
[----:B------:R-:W-:Y:S01]  /*0950*/  PRMT R58, RZ, 0x5410, R57 ;  /* 0x00005410ff3a7816 */ /* 0x000fe20000000039 */
[----:B------:R-:W-:Y:S01]  /*0960*/  FADD.FTZ R57, -R89, R56 ;  /* 0x0000003859397221 */ /* 0x000fe20000010100 */
[----:B------:R-:W-:-:S02]  /*0970*/  PRMT R63, RZ, 0x5410, R63 ;  /* 0x00005410ff3f7816 */ /* 0x000fc4000000003f */
[----:B------:R-:W-:Y:S01]  /*0980*/  PRMT R105, RZ, 0x5410, R105 ;  /* 0x00005410ff697816 */ /* 0x000fe20000000069 */
[C---:B-----5:R-:W-:Y:S02]  /*0990*/  FMUL.FTZ R108, R2.reuse, R57 ;  /* 0x00000039026c7220 */ /* 0x060fe40000410000 */
[----:B------:R-:W-:Y:S02]  /*09a0*/  FMUL.FTZ R109, R2, R109 ;  /* 0x0000006d026d7220 */ /* 0x000fe40000410000 */
[----:B------:R-:W-:Y:S01]  /*09b0*/  FMUL.FTZ R106, R71, R63 ;  /* 0x0000003f476a7220 */ /* 0x000fe20000410000 */
[----:B------:R-:W-:Y:S01]  /*09c0*/  PRMT R102, RZ, 0x5410, R102 ;  /* 0x00005410ff667816 */ /* 0x000fe20000000066 */
[----:B------:R-:W-:Y:S01]  /*09d0*/  FADD.FTZ R107, -R89, R58 ;  /* 0x0000003a596b7221 */ /* 0x000fe20000010100 */
[----:B------:R-:W-:Y:S01]  /*09e0*/  PRMT R58, RZ, 0x5410, R59 ;  /* 0x00005410ff3a7816 */ /* 0x000fe2000000003b */
[----:B------:R-:W-:Y:S02]  /*09f0*/  FADD.FTZ R41, R41, R105 ;  /* 0x0000006929297221 */ /* 0x000fe40000010000 */
[----:B------:R-:W-:-:S02]  /*0a00*/  FFMA.FTZ R53, R108, R105, R53 ;  /* 0x000000696c357223 */ /* 0x000fc40000010035 */
[----:B------:R-:W-:Y:S02]  /*0a10*/  FMUL.FTZ R105, R70, R105 ;  /* 0x0000006946697220 */ /* 0x000fe40000410000 */
[----:B------:R-:W-:Y:S02]  /*0a20*/  FADD.FTZ R56, RZ, R106 ;  /* 0x0000006aff387221 */ /* 0x000fe40000010000 */
[----:B------:R-:W-:Y:S01]  /*0a30*/  FFMA.FTZ R57, R109, R106, RZ ;  /* 0x0000006a6d397223 */ /* 0x000fe200000100ff */
[----:B0-----:R-:W-:Y:S01]  /*0a40*/  PRMT R60, RZ, 0x5410, R104 ;  /* 0x00005410ff3c7816 */ /* 0x001fe20000000068 */
[----:B------:R-:W-:Y:S02]  /*0a50*/  FMUL.FTZ R107, R2, R107 ;  /* 0x0000006b026b7220 */ /* 0x000fe40000410000 */
[----:B------:R-:W-:Y:S02]  /*0a60*/  FMUL.FTZ R104, R69, R102 ;  /* 0x0000006645687220 */ /* 0x000fe40000410000 */
[----:B------:R-:W-:-:S02]  /*0a70*/  FADD.FTZ R61, -R89, R58 ;  /* 0x0000003a593d7221 */ /* 0x000fc40000010100 */
[----:B------:R-:W-:Y:S02]  /*0a80*/  FADD.FTZ R59, R56, R105 ;  /* 0x00000069383b7221 */ /* 0x000fe40000010000 */
[----:B------:R-:W-:Y:S02]  /*0a90*/  FFMA.FTZ R57, R108, R105, R57 ;  /* 0x000000696c397223 */ /* 0x000fe40000010039 */
[----:B------:R-:W-:Y:S02]  /*0aa0*/  FADD.FTZ R42, R42, R102 ;  /* 0x000000662a2a7221 */ /* 0x000fe40000010000 */
[----:B------:R-:W-:Y:S02]  /*0ab0*/  FFMA.FTZ R54, R107, R102, R54 ;  /* 0x000000666b367223 */ /* 0x000fe40000010036 */
[----:B------:R-:W-:Y:S02]  /*0ac0*/  FMUL.FTZ R103, R68, R60 ;  /* 0x0000003c44677220 */ /* 0x000fe40000410000 */
[----:B------:R-:W-:-:S02]  /*0ad0*/  FMUL.FTZ R102, R2, R61 ;  /* 0x0000003d02667220 */ /* 0x000fc40000410000 */
[----:B------:R-:W-:Y:S02]  /*0ae0*/  FADD.FTZ R56, R59, R104 ;  /* 0x000000683b387221 */ /* 0x000fe40000010000 */
[----:B------:R-:W-:Y:S02]  /*0af0*/  FFMA.FTZ R57, R107, R104, R57 ;  /* 0x000000686b397223 */ /* 0x000fe40000010039 */
[----:B------:R-:W-:Y:S02]  /*0b00*/  FADD.FTZ R40, R40, R63 ;  /* 0x0000003f28287221 */ /* 0x000fe40000010000 */
[----:B------:R-:W-:Y:S02]  /*0b10*/  FFMA.FTZ R52, R109, R63, R52 ;  /* 0x0000003f6d347223 */ /* 0x000fe40000010034 */
[----:B------:R-:W-:Y:S02]  /*0b20*/  FADD.FTZ R43, R43, R60 ;  /* 0x0000003c2b2b7221 */ /* 0x000fe40000010000 */
[----:B------:R-:W-:-:S02]  /*0b30*/  FFMA.FTZ R55, R102, R60, R55 ;  /* 0x0000003c66377223 */ /* 0x000fc40000010037 */
[----:B------:R-:W-:Y:S02]  /*0b40*/  FADD.FTZ R63, R56, R103 ;  /* 0x00000067383f7221 */ /* 0x000fe40000010000 */
[----:B------:R-:W-:Y:S02]  /*0b50*/  FFMA.FTZ R112, R102, R103, R57 ;  /* 0x0000006766707223 */ /* 0x000fe40000010039 */
.L_x_161:
[----:B0-----:R-:W-:Y:S05]  /*0b60*/  BSYNC B0 ;  /* 0x0000000000007941 */ /* 0x001fea0003800000 */
.L_x_160:
[----:B------:R-:W-:Y:S01]  /*0b70*/  BSSY B0, `(.L_x_162) ;  /* 0x0000038000007945 */ /* 0x000fe20003800000 */
[----:B------:R-:W-:Y:S05]  /*0b80*/  @!P3 BRA `(.L_x_163) ;  /* 0x000003600000b947 */ /* 0x000fea0003800000 */
[----:B------:R-:W-:Y:S01]  /*0b90*/  LEA R56, P1, R110, c[0x0][0x188], 0x3 ;  /* 0x000062006e387a11 */ /* 0x000fe200078218ff */
[----:B------:R-:W-:-:S03]  /*0ba0*/  HFMA2.MMA R59, -RZ, RZ, 0, 4.76837158203125e-07 ;  /* 0x00000008ff3b7435 */ /* 0x000fc600000001ff */
[----:B------:R-:W-:-:S06]  /*0bb0*/  LEA.HI.X R57, R110, c[0x0][0x18c], RZ, 0x3, P1 ;  /* 0x000063006e397a11 */ /* 0x000fcc00008f1cff */
[----:B------:R-:W2:Y:S01]  /*0bc0*/  LDG.E.64 R56, [R56.64] ;  /* 0x0000000438387981 */ /* 0x000ea2000c1e1b00 */
[----:B------:R-:W-:-:S06]  /*0bd0*/  IMAD.WIDE.U32 R58, R110, R59, c[0x0][0x208] ;  /* 0x000082006e3a7625 */ /* 0x000fcc00078e003b */
        /* <DEDUP_REMOVED lines=8> */
[----:B------:R-:W-:-:S05]  /*0c60*/  PRMT R56, RZ, 0x5410, R56 ;  /* 0x00005410ff387816 */ /* 0x000fca0000000038 */
[C---:B------:R-:W-:Y:S01]  /*0c70*/  FADD.FTZ R101, -R89.reuse, R56 ;  /* 0x0000003859657221 */ /* 0x040fe20000010100 */
[----:B------:R-:W-:Y:S01]  /*0c80*/  PRMT R56, RZ, 0x5410, R96 ;  /* 0x00005410ff387816 */ /* 0x000fe20000000060 */
[----:B---3--:R-:W-:Y:S01]  /*0c90*/  IMAD.MOV.U32 R94, RZ, RZ, R58 ;  /* 0x000000ffff5e7224 */ /* 0x008fe200078e003a */
[--C-:B------:R-:W-:Y:S01]  /*0ca0*/  SHF.R.U64 R97, R58, 0x10, R59.reuse ;  /* 0x000000103a617819 */ /* 0x100fe2000000123b */
[--C-:B------:R-:W-:Y:S01]  /*0cb0*/  IMAD.MOV.U32 R95, RZ, RZ, R59.reuse ;  /* 0x000000ffff5f7224 */ /* 0x100fe200078e003b */
[----:B------:R-:W-:Y:S02]  /*0cc0*/  SHF.R.U32.HI R98, RZ, 0x10, R59 ;  /* 0x00000010ff627819 */ /* 0x000fe4000001163b */
[--C-:B------:R-:W-:Y:S02]  /*0cd0*/  SHF.R.U32.HI R59, RZ, 0x10, R57.reuse ;  /* 0x00000010ff3b7819 */ /* 0x100fe40000011639 */
[----:B------:R-:W-:Y:S01]  /*0ce0*/  PRMT R58, RZ, 0x5410, R57 ;  /* 0x00005410ff3a7816 */ /* 0x000fe20000000039 */
[----:B------:R-:W-:Y:S01]  /*0cf0*/  FADD.FTZ R57, -R89, R56 ;  /* 0x0000003859397221 */ /* 0x000fe20000010100 */
[----:B------:R-:W-:-:S02]  /*0d00*/  PRMT R94, RZ, 0x5410, R94 ;  /* 0x00005410ff5e7816 */ /* 0x000fc4000000005e */
[----:B------:R-:W-:Y:S01]  /*0d10*/  PRMT R97, RZ, 0x5410, R97 ;  /* 0x00005410ff617816 */ /* 0x000fe20000000061 */
[C---:B-----5:R-:W-:Y:S01]  /*0d20*/  FMUL.FTZ R100, R2.reuse, R57 ;  /* 0x0000003902647220 */ /* 0x060fe20000410000 */
[----:B0-----:R-:W-:Y:S01]  /*0d30*/  PRMT R60, RZ, 0x5410, R98 ;  /* 0x00005410ff3c7816 */ /* 0x001fe20000000062 */
        /* <DEDUP_REMOVED lines=8> */
[----:B------:R-:W-:Y:S02]  /*0dc0*/  FADD.FTZ R56, R63, R98 ;  /* 0x000000623f387221 */ /* 0x000fe40000010000 */
[----:B------:R-:W-:Y:S02]  /*0dd0*/  FFMA.FTZ R112, R101, R98, R112 ;  /* 0x0000006265707223 */ /* 0x000fe40000010070 */
[----:B------:R-:W-:Y:S02]  /*0de0*/  FMUL.FTZ R99, R2, R99 ;  /* 0x0000006302637220 */ /* 0x000fe40000410000 */
[----:B------:R-:W-:Y:S02]  /*0df0*/  FMUL.FTZ R96, R65, R95 ;  /* 0x0000005f41607220 */ /* 0x000fe40000410000 */
[----:B------:R-:W-:-:S02]  /*0e00*/  FADD.FTZ R59, -R89, R58 ;  /* 0x0000003a593b7221 */ /* 0x000fc40000010100 */
[----:B------:R-:W-:Y:S02]  /*0e10*/  FADD.FTZ R57, R56, R97 ;  /* 0x0000006138397221 */ /* 0x000fe40000010000 */
[----:B------:R-:W-:Y:S02]  /*0e20*/  FFMA.FTZ R112, R100, R97, R112 ;  /* 0x0000006164707223 */ /* 0x000fe40000010070 */
[----:B------:R-:W-:Y:S02]  /*0e30*/  FADD.FTZ R36, R36, R94 ;  /* 0x0000005e24247221 */ /* 0x000fe40000010000 */
[----:B------:R-:W-:Y:S02]  /*0e40*/  FFMA.FTZ R48, R101, R94, R48 ;  /* 0x0000005e65307223 */ /* 0x000fe40000010030 */
        /* <DEDUP_REMOVED lines=8> */
[----:B------:R-:W-:Y:S02]  /*0ed0*/  FADD.FTZ R63, R56, R95 ;  /* 0x0000005f383f7221 */ /* 0x000fe40000010000 */
[----:B------:R-:W-:Y:S02]  /*0ee0*/  FFMA.FTZ R112, R94, R95, R112 ;  /* 0x0000005f5e707223 */ /* 0x000fe40000010070 */
.L_x_163:
[----:B------:R-:W-:Y:S05]  /*0ef0*/  BSYNC B0 ;  /* 0x0000000000007941 */ /* 0x000fea0003800000 */
.L_x_162:
[----:B------:R-:W-:Y:S01]  /*0f00*/  BSSY B0, `(.L_x_164) ;  /* 0x0000037000007945 */ /* 0x000fe20003800000 */
[----:B------:R-:W-:Y:S05]  /*0f10*/  @!P4 BRA `(.L_x_165) ;  /* 0x000003500000c947 */ /* 0x000fea0003800000 */
[C---:B------:R-:W-:Y:S02]  /*0f20*/  LEA R56, P1, R110.reuse, c[0x0][0x188], 0x3 ;  /* 0x000062006e387a11 */ /* 0x040fe400078218ff */
        /* <DEDUP_REMOVED lines=10> */
[----:B--2---:R-:W-:Y:S02]  /*0fd0*/  SHF.R.U64 R80, R56, 0x10, R57 ;  /* 0x0000001038507819 */ /* 0x004fe40000001239 */
[----:B------:R-:W-:Y:S01]  /*0fe0*/  PRMT R56, RZ, 0x5410, R56 ;  /* 0x00005410ff387816 */ /* 0x000fe20000000038 */
[----:B---3--:R-:W-:Y:S01]  /*0ff0*/  IMAD.MOV.U32 R78, RZ, RZ, R58 ;  /* 0x000000ffff4e7224 */ /* 0x008fe200078e003a */
[--C-:B------:R-:W-:Y:S01]  /*1000*/  SHF.R.U64 R90, R58, 0x10, R59.reuse ;  /* 0x000000103a5a7819 */ /* 0x100fe2000000123b */
[----:B------:R-:W-:Y:S01]  /*1010*/  IMAD.MOV.U32 R79, RZ, RZ, R59 ;  /* 0x000000ffff4f7224 */ /* 0x000fe200078e003b */
[----:B------:R-:W-:Y:S01]  /*1020*/  PRMT R58, RZ, 0x5410, R57 ;  /* 0x00005410ff3a7816 */ /* 0x000fe20000000039 */
[----:B------:R-:W-:Y:S01]  /*1030*/  FADD.FTZ R93, -R89, R56 ;  /* 0x00000038595d7221 */ /* 0x000fe20000010100 */
[----:B------:R-:W-:Y:S02]  /*1040*/  SHF.R.U32.HI R91, RZ, 0x10, R59 ;  /* 0x00000010ff5b7819 */ /* 0x000fe4000001163b */
[----:B------:R-:W-:-:S02]  /*1050*/  SHF.R.U32.HI R59, RZ, 0x10, R57 ;  /* 0x00000010ff3b7819 */ /* 0x000fc40000011639 */
[----:B------:R-:W-:Y:S01]  /*1060*/  PRMT R56, RZ, 0x5410, R80 ;  /* 0x00005410ff387816 */ /* 0x000fe20000000050 */
[C---:B------:R-:W-:Y:S01]  /*1070*/  FADD.FTZ R81, -R89.reuse, R58 ;  /* 0x0000003a59517221 */ /* 0x040fe20000010100 */
[----:B------:R-:W-:Y:S02]  /*1080*/  PRMT R58, RZ, 0x5410, R59 ;  /* 0x00005410ff3a7816 */ /* 0x000fe4000000003b */
[----:B------:R-:W-:Y:S01]  /*1090*/  PRMT R78, RZ, 0x5410, R78 ;  /* 0x00005410ff4e7816 */ /* 0x000fe2000000004e */
[C---:B------:R-:W-:Y:S01]  /*10a0*/  FADD.FTZ R57, -R89.reuse, R56 ;  /* 0x0000003859397221 */ /* 0x040fe20000010100 */
[----:B------:R-:W-:Y:S01]  /*10b0*/  PRMT R90, RZ, 0x5410, R90 ;  /* 0x00005410ff5a7816 */ /* 0x000fe2000000005a */
[----:B------:R-:W-:Y:S01]  /*10c0*/  FADD.FTZ R89, -R89, R58 ;  /* 0x0000003a59597221 */ /* 0x000fe20000010100 */
[----:B------:R-:W-:Y:S01]  /*10d0*/  PRMT R58, RZ, 0x5410, R91 ;  /* 0x00005410ff3a7816 */ /* 0x000fe2000000005b */
[C---:B-----5:R-:W-:Y:S02]  /*10e0*/  FMUL.FTZ R92, R2.reuse, R57 ;  /* 0x00000039025c7220 */ /* 0x060fe40000410000 */
[----:B------:R-:W-:-:S02]  /*10f0*/  FMUL.FTZ R93, R2, R93 ;  /* 0x0000005d025d7220 */ /* 0x000fc40000410000 */
[----:B------:R-:W-:Y:S01]  /*1100*/  FMUL.FTZ R91, R19, R78 ;  /* 0x0000004e135b7220 */ /* 0x000fe20000410000 */
[----:B------:R-:W-:Y:S01]  /*1110*/  PRMT R79, RZ, 0x5410, R79 ;  /* 0x00005410ff4f7816 */ /* 0x000fe2000000004f */
[----:B------:R-:W-:Y:S02]  /*1120*/  FADD.FTZ R33, R33, R90 ;  /* 0x0000005a21217221 */ /* 0x000fe40000010000 */
[-C--:B------:R-:W-:Y:S02]  /*1130*/  FFMA.FTZ R45, R92, R90.reuse, R45 ;  /* 0x0000005a5c2d7223 */ /* 0x080fe4000001002d */
[----:B------:R-:W-:Y:S02]  /*1140*/  FMUL.FTZ R90, R18, R90 ;  /* 0x0000005a125a7220 */ /* 0x000fe40000410000 */
        /* <DEDUP_REMOVED lines=18> */
.L_x_165:
[----:B0-----:R-:W-:Y:S05]  /*1270*/  BSYNC B0 ;  /* 0x0000000000007941 */ /* 0x001fea0003800000 */
.L_x_164:
[----:B------:R-:W-:Y:S01]  /*1280*/  HFMA2.MMA R110, -RZ, RZ, 1.875, 0 ;  /* 0x3f800000ff6e7435 */ /* 0x000fe200000001ff */
[----:B------:R-:W-:Y:S02]  /*1290*/  LOP3.LUT R113, R62, 0x7fffffc, RZ, 0xc0, !PT ;  /* 0x07fffffc3e717812 */ /* 0x000fe400078ec0ff */
[----:B------:R-:W-:Y:S02]  /*12a0*/  LOP3.LUT P1, RZ, R73, 0x1f, RZ, 0xc0, !PT ;  /* 0x0000001f49ff7812 */ /* 0x000fe4000782c0ff */
[----:B------:R-:W-:-:S02]  /*12b0*/  @!P5 IADD3 R113, R113, 0x4, RZ ;  /* 0x000000047171d810 */ /* 0x000fc40007ffe0ff */
[----:B-----5:R-:W-:Y:S01]  /*12c0*/  @P0 PRMT R110, RZ, 0x5410, R88 ;  /* 0x00005410ff6e0816 */ /* 0x020fe20000000058 */
[----:B------:R-:W-:Y:S06]  /*12d0*/  BRA.DIV ~URZ, `(.L_x_166) ;  /* 0x000014627f007947 */ /* 0x000fec000b800000 */
[----:B------:R0:W1:Y:S02]  /*12e0*/  SHFL.DOWN PT, R58, R63, 0x10, 0x1f ;  /* 0x0a001f003f3a7f89 */ /* 0x00006400000e0000 */
.L_x_178:
        /* <DEDUP_REMOVED lines=18> */
.L_x_179:
[----:B------:R-:W-:Y:S01]  /*1410*/  @!P1 LOP3.LUT R62, R62, 0x3, RZ, 0xc0, !PT ;  /* 0x000000033e3e9812 */ /* 0x000fe200078ec0ff */
[----:B--2---:R-:W-:Y:S01]  /*1420*/  FADD.FTZ R88, R63, R60 ;  /* 0x0000003c3f587221 */ /* 0x004fe20000010000 */
[----:B------:R-:W-:Y:S01]  /*1430*/  ULDC.U8 UR6, c[0x0][0x1f0] ;  /* 0x00007c0000067ab9 */ /* 0x000fe20000000000 */
[----:B01----:R-:W-:Y:S01]  /*1440*/  FADD.FTZ R89, R112, R89 ;  /* 0x0000005970597221 */ /* 0x003fe20000010000 */
        /* <DEDUP_REMOVED lines=20> */
[----:B------:R-:W-:-:S04]  /*1590*/  IMAD.MOV.U32 R89, RZ, RZ, 0x8 ;  /* 0x00000008ff597424 */ /* 0x000fc800078e00ff */
[----:B------:R-:W-:-:S06]  /*15a0*/  IMAD.WIDE.U32 R56, R0, R89, c[0x0][0x170] ;  /* 0x00005c0000387625 */ /* 0x000fcc00078e0059 */
[----:B------:R-:W5:Y:S01]  /*15b0*/  LDG.E.64 R56, [R56.64] ;  /* 0x0000000438387981 */ /* 0x000f62000c1e1b00 */
[----:B------:R-:W-:Y:S01]  /*15c0*/  ISETP.NE.U32.AND P0, PT, RZ, c[0x0][0x218], PT ;  /* 0x00008600ff007a0c */ /* 0x000fe20003f05070 */
[-CC-:B------:R-:W-:Y:S02]  /*15d0*/  FFMA.FTZ R58, R108, R111.reuse, R112.reuse ;  /* 0x0000006f6c3a7223 */ /* 0x180fe40000010070 */
[-C--:B------:R-:W-:Y:S01]  /*15e0*/  FFMA.FTZ R61, R107, R111.reuse, R112 ;  /* 0x0000006f6b3d7223 */ /* 0x080fe20000010070 */
[----:B------:R-:W-:Y:S01]  /*15f0*/  ISETP.NE.AND.EX P1, PT, RZ, c[0x0][0x21c], PT, P0 ;  /* 0x00008700ff007a0c */ /* 0x000fe20003f25300 */
[----:B------:R-:W-:Y:S01]  /*1600*/  FADD.FTZ R59, R105, -R58 ;  /* 0x8000003a693b7221 */ /* 0x000fe20000010000 */
[----:B------:R-:W-:Y:S01]  /*1610*/  ISETP.NE.U32.AND P0, PT, RZ, c[0x0][0x258], PT ;  /* 0x00009600ff007a0c */ /* 0x000fe20003f05070 */
[----:B------:R-:W-:Y:S02]  /*1620*/  FFMA.FTZ R62, R102, R111, R112 ;  /* 0x0000006f663e7223 */ /* 0x000fe40000010070 */
[----:B------:R-:W-:Y:S01]  /*1630*/  FMUL.FTZ R59, R2, R59 ;  /* 0x0000003b023b7220 */ /* 0x000fe20000410000 */
[----:B------:R-:W-:Y:S01]  /*1640*/  ISETP.NE.AND.EX P0, PT, RZ, c[0x0][0x25c], PT, P0 ;  /* 0x00009700ff007a0c */ /* 0x000fe20003f05300 */
[----:B------:R-:W-:-:S02]  /*1650*/  FADD.FTZ R61, R104, -R61 ;  /* 0x8000003d683d7221 */ /* 0x000fc40000010000 */
[----:B------:R-:W-:Y:S02]  /*1660*/  FADD.FTZ R63, R103, -R62 ;  /* 0x8000003e673f7221 */ /* 0x000fe40000010000 */
[----:B------:R-:W-:Y:S02]  /*1670*/  FMUL.FTZ R61, R2, R61 ;  /* 0x0000003d023d7220 */ /* 0x000fe40000410000 */
[----:B------:R-:W-:Y:S01]  /*1680*/  @P1 SHF.R.U64 R58, R86, 0x10, R87 ;  /* 0x00000010563a1819 */ /* 0x000fe20000001257 */
[----:B------:R-:W-:Y:S01]  /*1690*/  FFMA.FTZ R113, R109, R111, R112 ;  /* 0x0000006f6d717223 */ /* 0x000fe20000010070 */
[----:B------:R-:W-:Y:S01]  /*16a0*/  @P1 MOV R60, R87 ;  /* 0x00000057003c1202 */ /* 0x000fe20000000f00 */
[----:B------:R-:W-:Y:S01]  /*16b0*/  FMUL.FTZ R63, R2, R63 ;  /* 0x0000003f023f7220 */ /* 0x000fe20000410000 */
[----:B------:R-:W-:Y:S01]  /*16c0*/  @P1 PRMT R58, RZ, 0x5410, R58 ;  /* 0x00005410ff3a1816 */ /* 0x000fe2000000003a */
[----:B------:R-:W-:Y:S01]  /*16d0*/  FADD.FTZ R113, R106, -R113 ;  /* 0x800000716a717221 */ /* 0x000fe20000010000 */
[----:B------:R-:W-:-:S03]  /*16e0*/  @P1 SHF.R.U32.HI R62, RZ, 0x10, R87 ;  /* 0x00000010ff3e1819 */ /* 0x000fc60000011657 */
[----:B------:R-:W-:Y:S01]  /*16f0*/  @P1 FADD.FTZ R59, R59, R58 ;  /* 0x0000003a3b3b1221 */ /* 0x000fe20000010000 */
[----:B------:R-:W-:Y:S01]  /*1700*/  @P1 PRMT R58, RZ, 0x5410, R60 ;  /* 0x00005410ff3a1816 */ /* 0x000fe2000000003c */
[----:B------:R-:W-:Y:S02]  /*1710*/  @P1 IMAD.MOV.U32 R60, RZ, RZ, R86 ;  /* 0x000000ffff3c1224 */ /* 0x000fe400078e0056 */
[----:B------:R-:W-:Y:S02]  /*1720*/  FMUL.FTZ R119, R2, R113 ;  /* 0x0000007102777220 */ /* 0x000fe40000410000 */
[----:B------:R-:W-:Y:S01]  /*1730*/  @P1 FADD.FTZ R61, R61, R58 ;  /* 0x0000003a3d3d1221 */ /* 0x000fe20000010000 */
[----:B------:R-:W-:Y:S01]  /*1740*/  @P1 PRMT R58, RZ, 0x5410, R62 ;  /* 0x00005410ff3a1816 */ /* 0x000fe2000000003e */
[-C--:B------:R-:W-:Y:S01]  /*1750*/  FMUL.FTZ R115, R59, R110.reuse ;  /* 0x0000006e3b737220 */ /* 0x080fe20000410000 */
[----:B------:R-:W-:Y:S01]  /*1760*/  @P1 PRMT R60, RZ, 0x5410, R60 ;  /* 0x00005410ff3c1816 */ /* 0x000fe2000000003c */
[----:B------:R-:W-:Y:S01]  /*1770*/  FMUL.FTZ R116, R61, R110 ;  /* 0x0000006e3d747220 */ /* 0x000fe20000410000 */
[----:B------:R-:W-:Y:S01]  /*1780*/  @P0 F2FP.BF16.PACK_AB R59, RZ, R59 ;  /* 0x0000003bff3b023e */ /* 0x000fe200000010ff */
[----:B------:R-:W-:-:S02]  /*1790*/  @P1 FADD.FTZ R63, R63, R58 ;  /* 0x0000003a3f3f1221 */ /* 0x000fc40000010000 */
[----:B------:R-:W-:Y:S01]  /*17a0*/  @P1 FADD.FTZ R119, R119, R60 ;  /* 0x0000003c77771221 */ /* 0x000fe20000010000 */
[----:B------:R-:W-:Y:S01]  /*17b0*/  @P0 PRMT R75, R59, 0x7610, R75 ;  /* 0x000076103b4b0816 */ /* 0x000fe2000000004b */
[----:B------:R-:W-:Y:S01]  /*17c0*/  FMUL.FTZ R114, R63, R110 ;  /* 0x0000006e3f727220 */ /* 0x000fe20000410000 */
[----:B------:R-:W-:Y:S01]  /*17d0*/  @P0 F2FP.BF16.PACK_AB R63, RZ, R63 ;  /* 0x0000003fff3f023e */ /* 0x000fe200000010ff */
[----:B------:R-:W-:Y:S01]  /*17e0*/  FMUL.FTZ R58, R14, R115 ;  /* 0x000000730e3a7220 */ /* 0x000fe20000410000 */
[----:B------:R-:W-:Y:S01]  /*17f0*/  @P0 F2FP.BF16.PACK_AB R88, RZ, R119 ;  /* 0x00000077ff58023e */ /* 0x000fe200000010ff */
[----:B------:R-:W-:Y:S01]  /*1800*/  FMUL.FTZ R62, R12, R114 ;  /* 0x000000720c3e7220 */ /* 0x000fe20000410000 */
[----:B------:R-:W-:Y:S01]  /*1810*/  @P0 PRMT R77, R63, 0x7610, R77 ;  /* 0x000076103f4d0816 */ /* 0x000fe2000000004d */
[----:B------:R-:W-:Y:S01]  /*1820*/  FMUL.FTZ R113, R119, R110 ;  /* 0x0000006e77717220 */ /* 0x000fe20000410000 */
[----:B------:R-:W-:Y:S01]  /*1830*/  @P0 PRMT R74, R88, 0x7610, R74 ;  /* 0x00007610584a0816 */ /* 0x000fe2000000004a */
[----:B------:R-:W-:Y:S01]  /*1840*/  FMUL.FTZ R117, R13, R116 ;  /* 0x000000740d757220 */ /* 0x000fe20000410000 */
[----:B------:R-:W0:Y:S01]  /*1850*/  F2F.BF16.F32 R58, R58 ;  /* 0x0000003a003a7304 */ /* 0x000e220000202000 */
[----:B------:R-:W-:Y:S01]  /*1860*/  FMUL.FTZ R60, R15, R113 ;  /* 0x000000710f3c7220 */ /* 0x000fe20000410000 */
[----:B------:R-:W-:-:S04]  /*1870*/  @P0 F2FP.BF16.PACK_AB R88, RZ, R61 ;  /* 0x0000003dff58023e */ /* 0x000fc800000010ff */
[----:B------:R-:W-:Y:S02]  /*1880*/  @P0 PRMT R76, R88, 0x7610, R76 ;  /* 0x00007610584c0816 */ /* 0x000fe4000000004c */
[----:B------:R-:W1:Y:S08]  /*1890*/  F2F.BF16.F32 R62, R62 ;  /* 0x0000003e003e7304 */ /* 0x000e700000202000 */
[----:B------:R-:W2:Y:S01]  /*18a0*/  F2F.BF16.F32 R117, R117 ;  /* 0x0000007500757304 */ /* 0x000ea20000202000 */
[----:B0-----:R-:W-:-:S07]  /*18b0*/  IMAD.WIDE.U32 R58, R58, 0x10000, RZ ;  /* 0x000100003a3a7825 */ /* 0x001fce00078e00ff */
[----:B------:R-:W0:Y:S01]  /*18c0*/  F2F.BF16.F32 R119, R60 ;  /* 0x0000003c00777304 */ /* 0x000e220000202000 */
[----:B-1----:R-:W-:Y:S01]  /*18d0*/  SHF.L.U32 R61, R62, 0x10, RZ ;  /* 0x000000103e3d7819 */ /* 0x002fe200000006ff */
[----:B------:R-:W-:-:S03]  /*18e0*/  IMAD.WIDE.U32 R62, R0, R89, c[0x0][0x248] ;  /* 0x00009200003e7625 */ /* 0x000fc600078e0059 */
[----:B--2---:R-:W-:Y:S02]  /*18f0*/  LOP3.LUT R59, R59, R61, R117, 0xfe, !PT ;  /* 0x0000003d3b3b7212 */ /* 0x004fe400078efe75 */
[----:B0-----:R-:W-:Y:S01]  /*1900*/  LOP3.LUT R58, R58, R119, RZ, 0xfc, !PT ;  /* 0x000000773a3a7212 */ /* 0x001fe200078efcff */
[----:B------:R-:W-:Y:S05]  /*1910*/  @!P0 BRA `(.L_x_170) ;  /* 0x0000007000008947 */ /* 0x000fea0003800000 */
[----:B------:R-:W-:Y:S01]  /*1920*/  LOP3.LUT R60, R75, 0xffff, RZ, 0xc0, !PT ;  /* 0x0000ffff4b3c7812 */ /* 0x000fe200078ec0ff */
[----:B------:R-:W-:Y:S01]  /*1930*/  IMAD.WIDE.U32 R88, R0, R89, c[0x0][0x258] ;  /* 0x0000960000587625 */ /* 0x000fe200078e0059 */
[----:B------:R-:W-:-:S03]  /*1940*/  PRMT R117, R76, 0x5410, R77 ;  /* 0x000054104c757816 */ /* 0x000fc6000000004d */
[----:B------:R-:W-:-:S05]  /*1950*/  IMAD.WIDE.U32 R60, R60, 0x10000, RZ ;  /* 0x000100003c3c7825 */ /* 0x000fca00078e00ff */
[----:B------:R-:W-:Y:S02]  /*1960*/  LOP3.LUT R61, R117, R61, RZ, 0xfc, !PT ;  /* 0x0000003d753d7212 */ /* 0x000fe400078efcff */
[----:B------:R-:W-:-:S05]  /*1970*/  LOP3.LUT R60, R60, 0xffff, R74, 0xf8, !PT ;  /* 0x0000ffff3c3c7812 */ /* 0x000fca00078ef84a */
[----:B------:R0:W-:Y:S02]  /*1980*/  STG.E.64 [R88.64], R60 ;  /* 0x0000003c58007986 */ /* 0x0001e4000c101b04 */
.L_x_170:
[----:B0----5:R-:W-:Y:S01]  /*1990*/  IMAD.MOV.U32 R60, RZ, RZ, R56 ;  /* 0x000000ffff3c7224 */ /* 0x021fe200078e0038 */
[----:B------:R0:W-:Y:S01]  /*19a0*/  STG.E.64 [R62.64], R58 ;  /* 0x0000003a3e007986 */ /* 0x0001e2000c101b04 */
[--C-:B------:R-:W-:Y:S02]  /*19b0*/  SHF.R.U64 R88, R56, 0x10, R57.reuse ;  /* 0x0000001038587819 */ /* 0x100fe40000001239 */
[----:B------:R-:W-:Y:S02]  /*19c0*/  SHF.R.U32.HI R56, RZ, 0x10, R57 ;  /* 0x00000010ff387819 */ /* 0x000fe40000011639 */
[----:B------:R-:W-:Y:S02]  /*19d0*/  PRMT R60, RZ, 0x5410, R60 ;  /* 0x00005410ff3c7816 */ /* 0x000fe4000000003c */
[----:B------:R-:W-:Y:S02]  /*19e0*/  MOV R61, R57 ;  /* 0x00000039003d7202 */ /* 0x000fe40000000f00 */
[----:B------:R-:W-:Y:S01]  /*19f0*/  IADD3 R0, R0, 0x80, RZ ;  /* 0x0000008000007810 */ /* 0x000fe20007ffe0ff */
[----:B------:R-:W-:Y:S01]  /*1a00*/  FFMA.FTZ R60, R60, R113, R28 ;  /* 0x000000713c3c7223 */ /* 0x000fe2000001001c */
[----:B------:R-:W-:-:S02]  /*1a10*/  PRMT R28, RZ, 0x5410, R88 ;  /* 0x00005410ff1c7816 */ /* 0x000fc40000000058 */
[----:B------:R-:W-:-:S03]  /*1a20*/  PRMT R61, RZ, 0x5410, R61 ;  /* 0x00005410ff3d7816 */ /* 0x000fc6000000003d */
[----:B------:R-:W-:Y:S01]  /*1a30*/  FFMA.FTZ R29, R28, R115, R29 ;  /* 0x000000731c1d7223 */ /* 0x000fe2000001001d */
[----:B------:R-:W-:Y:S01]  /*1a40*/  PRMT R28, RZ, 0x5410, R56 ;  /* 0x00005410ff1c7816 */ /* 0x000fe20000000038 */
[----:B------:R-:W-:-:S04]  /*1a50*/  FFMA.FTZ R30, R61, R116, R30 ;  /* 0x000000743d1e7223 */ /* 0x000fc8000001001e */
[----:B------:R-:W-:Y:S02]  /*1a60*/  FFMA.FTZ R31, R28, R114, R31 ;  /* 0x000000721c1f7223 */ /* 0x000fe4000001001f */
[----:B------:R-:W-:Y:S02]  /*1a70*/  IMAD.MOV.U32 R28, RZ, RZ, R60 ;  /* 0x000000ffff1c7224 */ /* 0x000fe400078e003c */
.L_x_169:
[----:B0-----:R-:W-:Y:S05]  /*1a80*/  BSYNC B0 ;  /* 0x0000000000007941 */ /* 0x001fea0003800000 */
.L_x_168:
[----:B------:R-:W-:Y:S01]  /*1a90*/  BSSY B0, `(.L_x_171) ;  /* 0x0000053000007945 */ /* 0x000fe20003800000 */
[----:B------:R-:W-:Y:S05]  /*1aa0*/  @!P3 BRA `(.L_x_172) ;  /* 0x000005100000b947 */ /* 0x000fea0003800000 */
[----:B------:R-:W-:-:S10]  /*1ab0*/  HFMA2.MMA R57, -RZ, RZ, 0, 4.76837158203125e-07 ;  /* 0x00000008ff397435 */ /* 0x000fd400000001ff */
[----:B------:R-:W-:-:S06]  /*1ac0*/  IMAD.WIDE.U32 R56, R0, R57, c[0x0][0x170] ;  /* 0x00005c0000387625 */ /* 0x000fcc00078e0039 */
[----:B------:R-:W2:Y:S01]  /*1ad0*/  LDG.E.64 R56, [R56.64] ;  /* 0x0000000438387981 */ /* 0x000ea2000c1e1b00 */
[----:B------:R-:W-:Y:S01]  /*1ae0*/  ISETP.NE.U32.AND P0, PT, RZ, c[0x0][0x218], PT ;  /* 0x00008600ff007a0c */ /* 0x000fe20003f05070 */
[-CC-:B------:R-:W-:Y:S02]  /*1af0*/  FFMA.FTZ R58, R100, R111.reuse, R112.reuse ;  /* 0x0000006f643a7223 */ /* 0x180fe40000010070 */
[----:B------:R-:W-:Y:S01]  /*1b00*/  FFMA.FTZ R60, R94, R111, R112 ;  /* 0x0000006f5e3c7223 */ /* 0x000fe20000010070 */
[----:B------:R-:W-:Y:S01]  /*1b10*/  ISETP.NE.AND.EX P0, PT, RZ, c[0x0][0x21c], PT, P0 ;  /* 0x00008700ff007a0c */ /* 0x000fe20003f05300 */
[----:B------:R-:W-:Y:S02]  /*1b20*/  FADD.FTZ R59, R97, -R58 ;  /* 0x8000003a613b7221 */ /* 0x000fe40000010000 */
[----:B------:R-:W-:Y:S02]  /*1b30*/  FADD.FTZ R63, R95, -R60 ;  /* 0x8000003c5f3f7221 */ /* 0x000fe40000010000 */
[----:B------:R-:W-:-:S02]  /*1b40*/  FMUL.FTZ R59, R2, R59 ;  /* 0x0000003b023b7220 */ /* 0x000fc40000410000 */
[--C-:B------:R-:W-:Y:S02]  /*1b50*/  FFMA.FTZ R61, R99, R111, R112.reuse ;  /* 0x0000006f633d7223 */ /* 0x100fe40000010070 */
[----:B------:R-:W-:Y:S02]  /*1b60*/  FMUL.FTZ R63, R2, R63 ;  /* 0x0000003f023f7220 */ /* 0x000fe40000410000 */
[----:B------:R-:W-:Y:S02]  /*1b70*/  FFMA.FTZ R89, R101, R111, R112 ;  /* 0x0000006f65597223 */ /* 0x000fe40000010070 */
[----:B------:R-:W-:Y:S01]  /*1b80*/  @P0 SHF.R.U64 R58, R84, 0x10, R85 ;  /* 0x00000010543a0819 */ /* 0x000fe20000001255 */
[----:B------:R-:W-:Y:S01]  /*1b90*/  FADD.FTZ R61, R96, -R61 ;  /* 0x8000003d603d7221 */ /* 0x000fe20000010000 */
[----:B------:R-:W-:Y:S01]  /*1ba0*/  @P0 SHF.R.U32.HI R60, RZ, 0x10, R85 ;  /* 0x00000010ff3c0819 */ /* 0x000fe20000011655 */
[----:B------:R-:W-:Y:S01]  /*1bb0*/  FADD.FTZ R89, R98, -R89 ;  /* 0x8000005962597221 */ /* 0x000fe20000010000 */
[----:B------:R-:W-:Y:S01]  /*1bc0*/  @P0 PRMT R58, RZ, 0x5410, R58 ;  /* 0x00005410ff3a0816 */ /* 0x000fe2000000003a */
[C---:B------:R-:W-:Y:S01]  /*1bd0*/  FMUL.FTZ R61, R2.reuse, R61 ;  /* 0x0000003d023d7220 */ /* 0x040fe20000410000 */
[----:B------:R-:W-:Y:S01]  /*1be0*/  @P0 PRMT R60, RZ, 0x5410, R60 ;  /* 0x00005410ff3c0816 */ /* 0x000fe2000000003c */
[----:B------:R-:W-:-:S02]  /*1bf0*/  FMUL.FTZ R89, R2, R89 ;  /* 0x0000005902597220 */ /* 0x000fc40000410000 */
[----:B------:R-:W-:Y:S02]  /*1c00*/  @P0 FADD.FTZ R59, R59, R58 ;  /* 0x0000003a3b3b0221 */ /* 0x000fe40000010000 */
[----:B------:R-:W-:Y:S02]  /*1c10*/  @P0 IMAD.MOV.U32 R58, RZ, RZ, R85 ;  /* 0x000000ffff3a0224 */ /* 0x000fe400078e0055 */
[----:B------:R-:W-:Y:S01]  /*1c20*/  @P0 FADD.FTZ R63, R63, R60 ;  /* 0x0000003c3f3f0221 */ /* 0x000fe20000010000 */
[----:B------:R-:W-:Y:S01]  /*1c30*/  @P0 MOV R60, R84 ;  /* 0x00000054003c0202 */ /* 0x000fe20000000f00 */
[-C--:B------:R-:W-:Y:S01]  /*1c40*/  FMUL.FTZ R114, R59, R110.reuse ;  /* 0x0000006e3b727220 */ /* 0x080fe20000410000 */
[----:B------:R-:W-:Y:S01]  /*1c50*/  @P0 PRMT R58, RZ, 0x5410, R58 ;  /* 0x00005410ff3a0816 */ /* 0x000fe2000000003a */
[----:B------:R-:W-:Y:S01]  /*1c60*/  FMUL.FTZ R116, R63, R110 ;  /* 0x0000006e3f747220 */ /* 0x000fe20000410000 */
[----:B------:R-:W-:-:S03]  /*1c70*/  @P0 PRMT R60, RZ, 0x5410, R60 ;  /* 0x00005410ff3c0816 */ /* 0x000fc6000000003c */
[----:B------:R-:W-:Y:S02]  /*1c80*/  @P0 FADD.FTZ R61, R61, R58 ;  /* 0x0000003a3d3d0221 */ /* 0x000fe40000010000 */
[----:B------:R-:W-:Y:S01]  /*1c90*/  @P0 FADD.FTZ R89, R89, R60 ;  /* 0x0000003c59590221 */ /* 0x000fe20000010000 */
[----:B------:R-:W-:Y:S01]  /*1ca0*/  ISETP.NE.U32.AND P0, PT, RZ, c[0x0][0x258], PT ;  /* 0x00009600ff007a0c */ /* 0x000fe20003f05070 */
[----:B------:R-:W-:Y:S02]  /*1cb0*/  FMUL.FTZ R58, R9, R114 ;  /* 0x00000072093a7220 */ /* 0x000fe40000410000 */
[----:B------:R-:W-:Y:S01]  /*1cc0*/  FMUL.FTZ R60, R7, R116 ;  /* 0x00000074073c7220 */ /* 0x000fe20000410000 */
[----:B------:R-:W-:Y:S01]  /*1cd0*/  ISETP.NE.AND.EX P0, PT, RZ, c[0x0][0x25c], PT, P0 ;  /* 0x00009700ff007a0c */ /* 0x000fe20003f05300 */
[-C--:B------:R-:W-:Y:S02]  /*1ce0*/  FMUL.FTZ R113, R61, R110.reuse ;  /* 0x0000006e3d717220 */ /* 0x080fe40000410000 */
[----:B------:R-:W0:Y:S01]  /*1cf0*/  F2F.BF16.F32 R58, R58 ;  /* 0x0000003a003a7304 */ /* 0x000e220000202000 */
[----:B------:R-:W-:-:S02]  /*1d00*/  FMUL.FTZ R115, R89, R110 ;  /* 0x0000006e59737220 */ /* 0x000fc40000410000 */
[----:B------:R-:W-:Y:S02]  /*1d10*/  FMUL.FTZ R88, R8, R113 ;  /* 0x0000007108587220 */ /* 0x000fe40000410000 */
[----:B------:R-:W-:-:S03]  /*1d20*/  FMUL.FTZ R62, R11, R115 ;  /* 0x000000730b3e7220 */ /* 0x000fc60000410000 */
[----:B------:R-:W1:Y:S02]  /*1d30*/  F2F.BF16.F32 R60, R60 ;  /* 0x0000003c003c7304 */ /* 0x000e640000202000 */
[----:B------:R-:W-:Y:S02]  /*1d40*/  @P0 F2FP.BF16.PACK_AB R118, RZ, R89 ;  /* 0x00000059ff76023e */ /* 0x000fe400000010ff */
[----:B------:R-:W-:Y:S02]  /*1d50*/  @P0 F2FP.BF16.PACK_AB R119, RZ, R59 ;  /* 0x0000003bff77023e */ /* 0x000fe400000010ff */
[----:B------:R-:W-:Y:S02]  /*1d60*/  @P0 F2FP.BF16.PACK_AB R63, RZ, R63 ;  /* 0x0000003fff3f023e */ /* 0x000fe400000010ff */
[----:B------:R-:W3:Y:S01]  /*1d70*/  F2F.BF16.F32 R88, R88 ;  /* 0x0000005800587304 */ /* 0x000ee20000202000 */
[----:B0-----:R-:W-:Y:S01]  /*1d80*/  IMAD.WIDE.U32 R58, R58, 0x10000, RZ ;  /* 0x000100003a3a7825 */ /* 0x001fe200078e00ff */
[----:B------:R-:W-:-:S02]  /*1d90*/  @P0 PRMT R74, R118, 0x7610, R74 ;  /* 0x00007610764a0816 */ /* 0x000fc4000000004a */
[----:B------:R-:W-:Y:S02]  /*1da0*/  @P0 PRMT R75, R119, 0x7610, R75 ;  /* 0x00007610774b0816 */ /* 0x000fe4000000004b */
[----:B------:R-:W-:Y:S02]  /*1db0*/  @P0 PRMT R77, R63, 0x7610, R77 ;  /* 0x000076103f4d0816 */ /* 0x000fe4000000004d */
[----:B------:R-:W0:Y:S01]  /*1dc0*/  F2F.BF16.F32 R117, R62 ;  /* 0x0000003e00757304 */ /* 0x000e220000202000 */
[----:B-1----:R-:W-:Y:S01]  /*1dd0*/  IMAD.U32 R89, R60, 0x10000, RZ ;  /* 0x000100003c597824 */ /* 0x002fe200078e00ff */
[----:B------:R-:W-:-:S04]  /*1de0*/  LEA R60, P1, R0, c[0x0][0x248], 0x3 ;  /* 0x00009200003c7a11 */ /* 0x000fc800078218ff */
[----:B---3--:R-:W-:Y:S02]  /*1df0*/  LOP3.LUT R59, R59, R89, R88, 0xfe, !PT ;  /* 0x000000593b3b7212 */ /* 0x008fe400078efe58 */
[----:B------:R-:W-:Y:S02]  /*1e00*/  @P0 F2FP.BF16.PACK_AB R88, RZ, R61 ;  /* 0x0000003dff58023e */ /* 0x000fe400000010ff */
[----:B------:R-:W-:Y:S02]  /*1e10*/  LEA.HI.X R61, R0, c[0x0][0x24c], RZ, 0x3, P1 ;  /* 0x00009300003d7a11 */ /* 0x000fe400008f1cff */
[----:B------:R-:W-:Y:S02]  /*1e20*/  @P0 PRMT R76, R88, 0x7610, R76 ;  /* 0x00007610584c0816 */ /* 0x000fe4000000004c */
[----:B0-----:R-:W-:Y:S02]  /*1e30*/  LOP3.LUT R58, R58, R117, RZ, 0xfc, !PT ;  /* 0x000000753a3a7212 */ /* 0x001fe400078efcff */
[----:B--2---:R-:W-:Y:S01]  /*1e40*/  MOV R117, R56 ;  /* 0x0000003800757202 */ /* 0x004fe20000000f00 */
[----:B------:R-:W-:Y:S05]  /*1e50*/  @!P0 BRA `(.L_x_173) ;  /* 0x0000008000008947 */ /* 0x000fea0003800000 */
[----:B------:R-:W-:Y:S02]  /*1e60*/  LOP3.LUT R62, R75, 0xffff, RZ, 0xc0, !PT ;  /* 0x0000ffff4b3e7812 */ /* 0x000fe400078ec0ff */
[----:B------:R-:W-:-:S02]  /*1e70*/  PRMT R89, R76, 0x5410, R77 ;  /* 0x000054104c597816 */ /* 0x000fc4000000004d */
[----:B------:R-:W-:Y:S01]  /*1e80*/  LEA R88, P0, R0, c[0x0][0x258], 0x3 ;  /* 0x0000960000587a11 */ /* 0x000fe200078018ff */
[----:B------:R-:W-:-:S05]  /*1e90*/  IMAD.WIDE.U32 R62, R62, 0x10000, RZ ;  /* 0x000100003e3e7825 */ /* 0x000fca00078e00ff */
[----:B------:R-:W-:Y:S02]  /*1ea0*/  LOP3.LUT R63, R89, R63, RZ, 0xfc, !PT ;  /* 0x0000003f593f7212 */ /* 0x000fe400078efcff */
[----:B------:R-:W-:Y:S02]  /*1eb0*/  LOP3.LUT R62, R62, 0xffff, R74, 0xf8, !PT ;  /* 0x0000ffff3e3e7812 */ /* 0x000fe400078ef84a */
[----:B------:R-:W-:-:S05]  /*1ec0*/  LEA.HI.X R89, R0, c[0x0][0x25c], RZ, 0x3, P0 ;  /* 0x0000970000597a11 */ /* 0x000fca00000f1cff */
[----:B------:R0:W-:Y:S02]  /*1ed0*/  STG.E.64 [R88.64], R62 ;  /* 0x0000003e58007986 */ /* 0x0001e4000c101b04 */
.L_x_173:
[----:B------:R1:W-:Y:S01]  /*1ee0*/  STG.E.64 [R60.64], R58 ;  /* 0x0000003a3c007986 */ /* 0x0003e2000c101b04 */
[----:B------:R-:W-:Y:S01]  /*1ef0*/  PRMT R117, RZ, 0x5410, R117 ;  /* 0x00005410ff757816 */ /* 0x000fe20000000075 */
[--C-:B0-----:R-:W-:Y:S01]  /*1f00*/  IMAD.MOV.U32 R62, RZ, RZ, R57.reuse ;  /* 0x000000ffff3e7224 */ /* 0x101fe200078e0039 */
[--C-:B------:R-:W-:Y:S02]  /*1f10*/  SHF.R.U64 R63, R56, 0x10, R57.reuse ;  /* 0x00000010383f7819 */ /* 0x100fe40000001239 */
[----:B------:R-:W-:Y:S01]  /*1f20*/  SHF.R.U32.HI R56, RZ, 0x10, R57 ;  /* 0x00000010ff387819 */ /* 0x000fe20000011639 */
[----:B------:R-:W-:Y:S01]  /*1f30*/  FFMA.FTZ R117, R117, R115, R24 ;  /* 0x0000007375757223 */ /* 0x000fe20000010018 */
[----:B------:R-:W-:Y:S02]  /*1f40*/  PRMT R24, RZ, 0x5410, R63 ;  /* 0x00005410ff187816 */ /* 0x000fe4000000003f */
[----:B------:R-:W-:Y:S02]  /*1f50*/  PRMT R62, RZ, 0x5410, R62 ;  /* 0x00005410ff3e7816 */ /* 0x000fe4000000003e */
[----:B------:R-:W-:Y:S01]  /*1f60*/  IADD3 R0, R0, 0x80, RZ ;  /* 0x0000008000007810 */ /* 0x000fe20007ffe0ff */
[----:B------:R-:W-:Y:S01]  /*1f70*/  FFMA.FTZ R25, R24, R114, R25 ;  /* 0x0000007218197223 */ /* 0x000fe20000010019 */
[----:B------:R-:W-:Y:S01]  /*1f80*/  PRMT R24, RZ, 0x5410, R56 ;  /* 0x00005410ff187816 */ /* 0x000fe20000000038 */
[----:B------:R-:W-:-:S04]  /*1f90*/  FFMA.FTZ R26, R62, R113, R26 ;  /* 0x000000713e1a7223 */ /* 0x000fc8000001001a */
[----:B------:R-:W-:Y:S01]  /*1fa0*/  FFMA.FTZ R27, R24, R116, R27 ;  /* 0x00000074181b7223 */ /* 0x000fe2000001001b */
[----:B------:R-:W-:Y:S02]  /*1fb0*/  MOV R24, R117 ;  /* 0x0000007500187202 */ /* 0x000fe40000000f00 */
.L_x_172:
[----:B-1----:R-:W-:Y:S05]  /*1fc0*/  BSYNC B0 ;  /* 0x0000000000007941 */ /* 0x002fea0003800000 */
.L_x_171:
[----:B------:R-:W-:Y:S01]  /*1fd0*/  BSSY B0, `(.L_x_174) ;  /* 0x0000051000007945 */ /* 0x000fe20003800000 */
[----:B------:R-:W-:Y:S05]  /*1fe0*/  @!P4 BRA `(.L_x_175) ;  /* 0x000004f00000c947 */ /* 0x000fea0003800000 */
[----:B------:R-:W-:-:S04]  /*1ff0*/  IMAD.MOV.U32 R57, RZ, RZ, 0x8 ;  /* 0x00000008ff397424 */ /* 0x000fc800078e00ff */
[----:B------:R-:W-:-:S06]  /*2000*/  IMAD.WIDE.U32 R56, R0, R57, c[0x0][0x170] ;  /* 0x00005c0000387625 */ /* 0x000fcc00078e0039 */
[----:B------:R-:W5:Y:S01]  /*2010*/  LDG.E.64 R56, [R56.64] ;  /* 0x0000000438387981 */ /* 0x000f62000c1e1b00 */
        /* <DEDUP_REMOVED lines=11> */
[----:B------:R-:W-:Y:S02]  /*20d0*/  FFMA.FTZ R88, R78, R111, R112 ;  /* 0x0000006f4e587223 */ /* 0x000fe40000010070 */
[----:B------:R-:W-:Y:S01]  /*20e0*/  @P0 SHF.R.U64 R60, R82, 0x10, R83 ;  /* 0x00000010523c0819 */ /* 0x000fe20000001253 */
[C---:B------:R-:W-:Y:S01]  /*20f0*/  FMUL.FTZ R61, R2.reuse, R61 ;  /* 0x0000003d023d7220 */ /* 0x040fe20000410000 */
[----:B------:R-:W-:Y:S01]  /*2100*/  @P0 MOV R62, R83 ;  /* 0x00000053003e0202 */ /* 0x000fe20000000f00 */
[----:B------:R-:W-:Y:S01]  /*2110*/  FADD.FTZ R111, R79, -R88 ;  /* 0x800000584f6f7221 */ /* 0x000fe20000010000 */
[----:B------:R-:W-:Y:S01]  /*2120*/  @P0 PRMT R60, RZ, 0x5410, R60 ;  /* 0x00005410ff3c0816 */ /* 0x000fe2000000003c */
[C---:B------:R-:W-:Y:S01]  /*2130*/  FMUL.FTZ R89, R2.reuse, R63 ;  /* 0x0000003f02597220 */ /* 0x040fe20000410000 */
[----:B------:R-:W-:Y:S01]  /*2140*/  @P0 PRMT R58, RZ, 0x5410, R62 ;  /* 0x00005410ff3a0816 */ /* 0x000fe2000000003e */
[----:B------:R-:W-:-:S02]  /*2150*/  FMUL.FTZ R63, R2, R111 ;  /* 0x0000006f023f7220 */ /* 0x000fc40000410000 */
[----:B------:R-:W-:Y:S01]  /*2160*/  @P0 FADD.FTZ R59, R59, R60 ;  /* 0x0000003c3b3b0221 */ /* 0x000fe20000010000 */
[----:B------:R-:W-:Y:S01]  /*2170*/  @P0 SHF.R.U32.HI R60, RZ, 0x10, R83 ;  /* 0x00000010ff3c0819 */ /* 0x000fe20000011653 */
[----:B------:R-:W-:Y:S02]  /*2180*/  @P0 FADD.FTZ R61, R61, R58 ;  /* 0x0000003a3d3d0221 */ /* 0x000fe40000010000 */
[----:B------:R-:W-:Y:S01]  /*2190*/  FMUL.FTZ R112, R59, R110 ;  /* 0x0000006e3b707220 */ /* 0x000fe20000410000 */
[----:B------:R-:W-:Y:S01]  /*21a0*/  @P1 F2FP.BF16.PACK_AB R59, RZ, R59 ;  /* 0x0000003bff3b123e */ /* 0x000fe200000010ff */
[----:B------:R-:W-:Y:S02]  /*21b0*/  @P0 IMAD.MOV.U32 R2, RZ, RZ, R82 ;  /* 0x000000ffff020224 */ /* 0x000fe400078e0052 */
[----:B------:R-:W-:Y:S01]  /*21c0*/  FMUL.FTZ R58, R5, R112 ;  /* 0x00000070053a7220 */ /* 0x000fe20000410000 */
[----:B------:R-:W-:Y:S01]  /*21d0*/  @P1 PRMT R75, R59, 0x7610, R75 ;  /* 0x000076103b4b1816 */ /* 0x000fe2000000004b */
[----:B------:R-:W-:-:S02]  /*21e0*/  FMUL.FTZ R111, R61, R110 ;  /* 0x0000006e3d6f7220 */ /* 0x000fc40000410000 */
[----:B------:R0:W1:Y:S02]  /*21f0*/  F2F.BF16.F32 R114, R58 ;  /* 0x0000003a00727304 */ /* 0x0000640000202000 */
[----:B0-----:R-:W-:Y:S01]  /*2200*/  @P0 PRMT R58, RZ, 0x5410, R60 ;  /* 0x00005410ff3a0816 */ /* 0x001fe2000000003c */
[----:B------:R-:W-:-:S04]  /*2210*/  FMUL.FTZ R60, R4, R111 ;  /* 0x0000006f043c7220 */ /* 0x000fc80000410000 */
[----:B------:R-:W-:Y:S01]  /*2220*/  @P0 FADD.FTZ R63, R63, R58 ;  /* 0x0000003a3f3f0221 */ /* 0x000fe20000010000 */
[----:B------:R-:W-:Y:S01]  /*2230*/  @P0 PRMT R58, RZ, 0x5410, R2 ;  /* 0x00005410ff3a0816 */ /* 0x000fe20000000002 */
[----:B------:R0:W-:Y:S02]  /*2240*/  F2F.BF16.F32 R116, R60 ;  /* 0x0000003c00747304 */ /* 0x0001e40000202000 */
[----:B------:R-:W-:Y:S02]  /*2250*/  FMUL.FTZ R2, R63, R110 ;  /* 0x0000006e3f027220 */ /* 0x000fe40000410000 */
[----:B------:R-:W-:Y:S02]  /*2260*/  @P0 FADD.FTZ R89, R89, R58 ;  /* 0x0000003a59590221 */ /* 0x000fe40000010000 */
[----:B------:R-:W-:Y:S02]  /*2270*/  FMUL.FTZ R88, R3, R2 ;  /* 0x0000000203587220 */ /* 0x000fe40000410000 */
[----:B------:R-:W-:Y:S01]  /*2280*/  FMUL.FTZ R113, R89, R110 ;  /* 0x0000006e59717220 */ /* 0x000fe20000410000 */
[----:B0-----:R-:W-:Y:S01]  /*2290*/  @P1 F2FP.BF16.PACK_AB R60, RZ, R61 ;  /* 0x0000003dff3c123e */ /* 0x001fe200000010ff */
[----:B-1----:R-:W-:Y:S01]  /*22a0*/  IMAD.WIDE.U32 R58, R114, 0x10000, RZ ;  /* 0x00010000723a7825 */ /* 0x002fe200078e00ff */
[----:B------:R-:W-:Y:S01]  /*22b0*/  @P1 F2FP.BF16.PACK_AB R89, RZ, R89 ;  /* 0x00000059ff59123e */ /* 0x000fe200000010ff */
[----:B------:R-:W0:Y:S01]  /*22c0*/  F2F.BF16.F32 R88, R88 ;  /* 0x0000005800587304 */ /* 0x000e220000202000 */
[----:B------:R-:W-:Y:S01]  /*22d0*/  @P1 PRMT R76, R60, 0x7610, R76 ;  /* 0x000076103c4c1816 */ /* 0x000fe2000000004c */
[----:B------:R-:W-:Y:S01]  /*22e0*/  FMUL.FTZ R62, R6, R113 ;  /* 0x00000071063e7220 */ /* 0x000fe20000410000 */
[----:B------:R-:W-:-:S02]  /*22f0*/  LEA R60, P0, R0, c[0x0][0x248], 0x3 ;  /* 0x00009200003c7a11 */ /* 0x000fc400078018ff */
[----:B------:R-:W-:-:S03]  /*2300*/  @P1 PRMT R74, R89, 0x7610, R74 ;  /* 0x00007610594a1816 */ /* 0x000fc6000000004a */
[----:B------:R-:W1:Y:S01]  /*2310*/  F2F.BF16.F32 R115, R62 ;  /* 0x0000003e00737304 */ /* 0x000e620000202000 */
[----:B0-----:R-:W-:Y:S02]  /*2320*/  SHF.L.U32 R61, R88, 0x10, RZ ;  /* 0x00000010583d7819 */ /* 0x001fe400000006ff */
[----:B------:R-:W-:Y:S02]  /*2330*/  @P1 F2FP.BF16.PACK_AB R88, RZ, R63 ;  /* 0x0000003fff58123e */ /* 0x000fe400000010ff */
[----:B------:R-:W-:Y:S02]  /*2340*/  LOP3.LUT R63, R59, R61, R116, 0xfe, !PT ;  /* 0x0000003d3b3f7212 */ /* 0x000fe400078efe74 */
[----:B------:R-:W-:Y:S02]  /*2350*/  LEA.HI.X R61, R0, c[0x0][0x24c], RZ, 0x3, P0 ;  /* 0x00009300003d7a11 */ /* 0x000fe400000f1cff */
[----:B-1----:R-:W-:Y:S02]  /*2360*/  LOP3.LUT R62, R58, R115, RZ, 0xfc, !PT ;  /* 0x000000733a3e7212 */ /* 0x002fe400078efcff */
[----:B------:R-:W-:Y:S01]  /*2370*/  @P1 PRMT R77, R88, 0x7610, R77 ;  /* 0x00007610584d1816 */ /* 0x000fe2000000004d */
[----:B------:R-:W-:Y:S05]  /*2380*/  @!P1 BRA `(.L_x_176) ;  /* 0x0000008000009947 */ /* 0x000fea0003800000 */
[----:B------:R-:W-:Y:S02]  /*2390*/  LOP3.LUT R58, R75, 0xffff, RZ, 0xc0, !PT ;  /* 0x0000ffff4b3a7812 */ /* 0x000fe400078ec0ff */
[----:B------:R-:W-:-:S02]  /*23a0*/  LEA R88, P0, R0, c[0x0][0x258], 0x3 ;  /* 0x0000960000587a11 */ /* 0x000fc400078018ff */
[----:B------:R-:W-:Y:S01]  /*23b0*/  PRMT R115, R76, 0x5410, R77 ;  /* 0x000054104c737816 */ /* 0x000fe2000000004d */
[----:B------:R-:W-:Y:S01]  /*23c0*/  IMAD.WIDE.U32 R58, R58, 0x10000, RZ ;  /* 0x000100003a3a7825 */ /* 0x000fe200078e00ff */
[----:B------:R-:W-:-:S04]  /*23d0*/  LEA.HI.X R89, R0, c[0x0][0x25c], RZ, 0x3, P0 ;  /* 0x0000970000597a11 */ /* 0x000fc800000f1cff */
[----:B------:R-:W-:Y:S02]  /*23e0*/  LOP3.LUT R59, R115, R59, RZ, 0xfc, !PT ;  /* 0x0000003b733b7212 */ /* 0x000fe400078efcff */
[----:B------:R-:W-:-:S05]  /*23f0*/  LOP3.LUT R58, R58, 0xffff, R74, 0xf8, !PT ;  /* 0x0000ffff3a3a7812 */ /* 0x000fca00078ef84a */
[----:B------:R0:W-:Y:S02]  /*2400*/  STG.E.64 [R88.64], R58 ;  /* 0x0000003a58007986 */ /* 0x0001e4000c101b04 */
.L_x_176:
[----:B-----5:R-:W-:Y:S01]  /*2410*/  IMAD.MOV.U32 R0, RZ, RZ, R56 ;  /* 0x000000ffff007224 */ /* 0x020fe200078e0038 */
[----:B------:R1:W-:Y:S01]  /*2420*/  STG.E.64 [R60.64], R62 ;  /* 0x0000003e3c007986 */ /* 0x0003e2000c101b04 */
[--C-:B0-----:R-:W-:Y:S02]  /*2430*/  SHF.R.U64 R59, R56, 0x10, R57.reuse ;  /* 0x00000010383b7819 */ /* 0x101fe40000001239 */
[----:B------:R-:W-:Y:S02]  /*2440*/  MOV R58, R57 ;  /* 0x00000039003a7202 */ /* 0x000fe40000000f00 */
[----:B------:R-:W-:Y:S02]  /*2450*/  PRMT R0, RZ, 0x5410, R0 ;  /* 0x00005410ff007816 */ /* 0x000fe40000000000 */
[----:B------:R-:W-:Y:S02]  /*2460*/  SHF.R.U32.HI R56, RZ, 0x10, R57 ;  /* 0x00000010ff387819 */ /* 0x000fe40000011639 */
[----:B------:R-:W-:Y:S01]  /*2470*/  PRMT R58, RZ, 0x5410, R58 ;  /* 0x00005410ff3a7816 */ /* 0x000fe2000000003a */
[----:B------:R-:W-:Y:S01]  /*2480*/  FFMA.FTZ R20, R0, R113, R20 ;  /* 0x0000007100147223 */ /* 0x000fe20000010014 */
[----:B------:R-:W-:-:S03]  /*2490*/  PRMT R0, RZ, 0x5410, R59 ;  /* 0x00005410ff007816 */ /* 0x000fc6000000003b */
[----:B------:R-:W-:Y:S02]  /*24a0*/  FFMA.FTZ R22, R58, R111, R22 ;  /* 0x0000006f3a167223 */ /* 0x000fe40000010016 */
[----:B------:R-:W-:Y:S01]  /*24b0*/  FFMA.FTZ R21, R0, R112, R21 ;  /* 0x0000007000157223 */ /* 0x000fe20000010015 */
[----:B------:R-:W-:-:S05]  /*24c0*/  PRMT R0, RZ, 0x5410, R56 ;  /* 0x00005410ff007816 */ /* 0x000fca0000000038 */
[----:B------:R-:W-:Y:S02]  /*24d0*/  FFMA.FTZ R23, R0, R2, R23 ;  /* 0x0000000200177223 */ /* 0x000fe40000010017 */
.L_x_175:
[----:B-1----:R-:W-:Y:S05]  /*24e0*/  BSYNC B0 ;  /* 0x0000000000007941 */ /* 0x002fea0003800000 */
.L_x_174:
[----:B------:R-:W-:Y:S02]  /*24f0*/  IADD3 R72, R72, c[0x0][0x160], RZ ;  /* 0x0000580048487a10 */ /* 0x000fe40007ffe0ff */
[----:B------:R-:W-:Y:S02]  /*2500*/  LOP3.LUT P1, RZ, R10, 0xff, RZ, 0xc0, !PT ;  /* 0x000000ff0aff7812 */ /* 0x000fe4000782c0ff */
[----:B------:R-:W-:Y:S02]  /*2510*/  ISETP.GE.AND P0, PT, R72, c[0x0][0x164], PT ;  /* 0x0000590048007a0c */ /* 0x000fe40003f06270 */
[----:B------:R-:W-:-:S11]  /*2520*/  SEL R10, RZ, 0x1, P1 ;  /* 0x00000001ff0a7807 */ /* 0x000fd60000800000 */
[----:B------:R-:W-:Y:S01]  /*2530*/  @P0 CALL.REL.NOINC `(.L_x_159) ;  /* 0x0000001000000944 */ /* 0x000fe20003c00000 */
[----:B------:R-:W-:Y:S05]  /*2540*/  BRA `(.L_x_177) ;  /* 0xffffe11000007947 */ /* 0x000fea000383ffff */
.L_x_159:
[----:B0-----:R-:W0:Y:S01]  /*2550*/  S2UR UR6, SR_CTAID.X ;  /* 0x00000000000679c3 */ /* 0x001e220000002500 */
[----:B-----5:R-:W0:Y:S01]  /*2560*/  S2R R2, SR_TID.X ;  /* 0x0000000000027919 */ /* 0x020e220000002100 */
[----:B------:R-:W-:Y:S01]  /*2570*/  @P2 IMAD.MOV.U32 R7, RZ, RZ, 0x10 ;  /* 0x00000010ff072424 */ /* 0x000fe200078e00ff */
[----:B------:R-:W-:Y:S02]  /*2580*/  @P3 MOV R13, 0x10 ;  /* 0x00000010000d3802 */ /* 0x000fe40000000f00 */
[C---:B0-----:R-:W-:Y:S02]  /*2590*/  LEA.HI R0, R2.reuse, UR6, RZ, 0x19 ;  /* 0x0000000602007c11 */ /* 0x041fe4000f8fc8ff */
[----:B------:R-:W-:-:S03]  /*25a0*/  LOP3.LUT R3, R2, 0x7f, RZ, 0xc0, !PT ;  /* 0x0000007f02037812 */ /* 0x000fc600078ec0ff */
[----:B------:R-:W-:-:S05]  /*25b0*/  IMAD R0, R0, c[0x0][0x168], RZ ;  /* 0x00005a0000007a24 */ /* 0x000fca00078e02ff */
[----:B------:R-:W-:-:S05]  /*25c0*/  LEA.HI R0, R0, R3, RZ, 0x1e ;  /* 0x0000000300007211 */ /* 0x000fca00078ff0ff */
[----:B------:R-:W-:-:S04]  /*25d0*/  @P2 IMAD.WIDE.U32 R2, R0, R7, c[0x0][0x220] ;  /* 0x0000880000022625 */ /* 0x000fc800078e0007 */
[CC--:B------:R-:W-:Y:S01]  /*25e0*/  @P2 IMAD.WIDE.U32 R4, R0.reuse, R7.reuse, c[0x0][0x228] ;  /* 0x00008a0000042625 */ /* 0x0c0fe200078e0007 */
[----:B------:R0:W-:Y:S03]  /*25f0*/  @P2 STG.E.128 [R2.64], R40 ;  /* 0x0000002802002986 */ /* 0x0001e6000c101d04 */
[C---:B------:R-:W-:Y:S01]  /*2600*/  @P2 IMAD.WIDE.U32 R6, R0.reuse, R7, c[0x0][0x240] ;  /* 0x0000900000062625 */ /* 0x040fe200078e0007 */
[----:B------:R-:W-:Y:S01]  /*2610*/  @P2 IADD3 R0, R0, 0x80, RZ ;  /* 0x0000008000002810 */ /* 0x000fe20007ffe0ff */
[----:B------:R0:W-:Y:S04]  /*2620*/  @P2 STG.E.128 [R4.64], R52 ;  /* 0x0000003404002986 */ /* 0x0001e8000c101d04 */
[CC--:B------:R-:W-:Y:S01]  /*2630*/  @P3 IMAD.WIDE.U32 R8, R0.reuse, R13.reuse, c[0x0][0x220] ;  /* 0x0000880000083625 */ /* 0x0c0fe200078e000d */
[----:B------:R0:W-:Y:S03]  /*2640*/  @P2 STG.E.128 [R6.64], R28 ;  /* 0x0000001c06002986 */ /* 0x0001e6000c101d04 */
        /* <DEDUP_REMOVED lines=9> */
[CC--:B------:R-:W-:Y:S01]  /*26e0*/  IMAD.WIDE.U32 R4, R0.reuse, R7.reuse, c[0x0][0x228] ;  /* 0x00008a0000047625 */ /* 0x0c0fe200078e0007 */
[----:B------:R-:W-:Y:S03]  /*26f0*/  STG.E.128 [R2.64], R32 ;  /* 0x0000002002007986 */ /* 0x000fe6000c101d04 */
[----:B------:R-:W-:Y:S01]  /*2700*/  IMAD.WIDE.U32 R6, R0, R7, c[0x0][0x240] ;  /* 0x0000900000067625 */ /* 0x000fe200078e0007 */
[----:B------:R-:W-:Y:S04]  /*2710*/  STG.E.128 [R4.64], R44 ;  /* 0x0000002c04007986 */ /* 0x000fe8000c101d04 */
[----:B------:R-:W-:Y:S01]  /*2720*/  STG.E.128 [R6.64], R20 ;  /* 0x0000001406007986 */ /* 0x000fe2000c101d04 */
[----:B------:R-:W-:Y:S05]  /*2730*/  EXIT ;  /* 0x000000000000794d */ /* 0x000fea0003800000 */
.L_x_166:
[----:B------:R-:W-:Y:S01]  /*2740*/  MOV R59, R63 ;  /* 0x0000003f003b7202 */ /* 0x000fe20000000f00 */
[----:B------:R-:W-:Y:S01]  /*2750*/  IMAD.MOV.U32 R88, RZ, RZ, 0x10 ;  /* 0x00000010ff587424 */ /* 0x000fe200078e00ff */
[----:B------:R-:W-:Y:S01]  /*2760*/  MOV R61, 0x1f ;  /* 0x0000001f003d7802 */ /* 0x000fe20000000f00 */
[----:B------:R-:W-:Y:S01]  /*2770*/  IMAD.MOV.U32 R114, RZ, RZ, -0x1 ;  /* 0xffffffffff727424 */ /* 0x000fe200078e00ff */
[----:B------:R-:W-:-:S02]  /*2780*/  MOV R56, 0x27a0 ;  /* 0x000027a000387802 */ /* 0x000fc40000000f00 */
[----:B------:R-:W-:Y:S05]  /*2790*/  CALL.REL.NOINC `($__internal_4_$__cuda_sm70_shflsync_down_p) ;  /* 0x0000046000007944 */ /* 0x000fea0003c00000 */
[----:B-1----:R-:W-:Y:S01]  /*27a0*/  MOV R58, R59 ;  /* 0x0000003b003a7202 */ /* 0x002fe20000000f00 */
[----:B0-----:R-:W-:Y:S05]  /*27b0*/  BRA `(.L_x_178) ;  /* 0xffffeb3000007947 */ /* 0x001fea000383ffff */
.L_x_167:
[----:B------:R-:W-:Y:S01]  /*27c0*/  HFMA2.MMA R88, -RZ, RZ, 0, 9.5367431640625e-07 ;  /* 0x00000010ff587435 */ /* 0x000fe200000001ff */
[----:B------:R-:W-:Y:S01]  /*27d0*/  IMAD.MOV.U32 R59, RZ, RZ, R112 ;  /* 0x000000ffff3b7224 */ /* 0x000fe200078e0070 */
[----:B------:R-:W-:Y:S01]  /*27e0*/  MOV R114, 0xffffffff ;  /* 0xffffffff00727802 */ /* 0x000fe20000000f00 */
[----:B------:R-:W-:Y:S01]  /*27f0*/  IMAD.MOV.U32 R61, RZ, RZ, 0x1f ;  /* 0x0000001fff3d7424 */ /* 0x000fe200078e00ff */
[----:B------:R-:W-:-:S02]  /*2800*/  MOV R56, 0x2820 ;  /* 0x0000282000387802 */ /* 0x000fc40000000f00 */
[----:B01----:R-:W-:Y:S05]  /*2810*/  CALL.REL.NOINC `($__internal_4_$__cuda_sm70_shflsync_down_p) ;  /* 0x000003e000007944 */ /* 0x003fea0003c00000 */
[----:B------:R-:W-:Y:S01]  /*2820*/  FADD.FTZ R63, R58, R63 ;  /* 0x0000003f3a3f7221 */ /* 0x000fe20000010000 */
[----:B0-----:R-:W-:Y:S01]  /*2830*/  HFMA2.MMA R61, -RZ, RZ, 0, 1.847743988037109375e-06 ;  /* 0x0000001fff3d7435 */ /* 0x001fe200000001ff */
[----:B-1----:R-:W-:Y:S01]  /*2840*/  FADD.FTZ R112, R112, R59 ;  /* 0x0000003b70707221 */ /* 0x002fe20000010000 */
[----:B------:R-:W-:Y:S01]  /*2850*/  MOV R56, 0x28a0 ;  /* 0x000028a000387802 */ /* 0x000fe20000000f00 */
[----:B------:R-:W-:Y:S01]  /*2860*/  IMAD.MOV.U32 R88, RZ, RZ, 0x8 ;  /* 0x00000008ff587424 */ /* 0x000fe200078e00ff */
[----:B------:R-:W-:Y:S01]  /*2870*/  MOV R59, R63 ;  /* 0x0000003f003b7202 */ /* 0x000fe20000000f00 */
[----:B------:R-:W-:-:S02]  /*2880*/  IMAD.MOV.U32 R114, RZ, RZ, -0x1 ;  /* 0xffffffffff727424 */ /* 0x000fc400078e00ff */
[----:B------:R-:W-:Y:S05]  /*2890*/  CALL.REL.NOINC `($__internal_4_$__cuda_sm70_shflsync_down_p) ;  /* 0x0000036000007944 */ /* 0x000fea0003c00000 */
[----:B0-----:R-:W-:Y:S01]  /*28a0*/  HFMA2.MMA R61, -RZ, RZ, 0, 1.847743988037109375e-06 ;  /* 0x0000001fff3d7435 */ /* 0x001fe200000001ff */
[----:B-1----:R-:W-:Y:S01]  /*28b0*/  IMAD.MOV.U32 R58, RZ, RZ, R59 ;  /* 0x000000ffff3a7224 */ /* 0x002fe200078e003b */
[----:B------:R-:W-:Y:S01]  /*28c0*/  MOV R59, R112 ;  /* 0x00000070003b7202 */ /* 0x000fe20000000f00 */
[----:B------:R-:W-:Y:S01]  /*28d0*/  IMAD.MOV.U32 R88, RZ, RZ, 0x8 ;  /* 0x00000008ff587424 */ /* 0x000fe200078e00ff */
[----:B------:R-:W-:Y:S01]  /*28e0*/  MOV R56, 0x2910 ;  /* 0x0000291000387802 */ /* 0x000fe20000000f00 */
[----:B------:R-:W-:-:S02]  /*28f0*/  IMAD.MOV.U32 R114, RZ, RZ, -0x1 ;  /* 0xffffffffff727424 */ /* 0x000fc400078e00ff */
[----:B------:R-:W-:Y:S05]  /*2900*/  CALL.REL.NOINC `($__internal_4_$__cuda_sm70_shflsync_down_p) ;  /* 0x000002f000007944 */ /* 0x000fea0003c00000 */
[----:B------:R-:W-:Y:S01]  /*2910*/  FADD.FTZ R63, R58, R63 ;  /* 0x0000003f3a3f7221 */ /* 0x000fe20000010000 */
[----:B0-----:R-:W-:Y:S01]  /*2920*/  MOV R88, 0x4 ;  /* 0x0000000400587802 */ /* 0x001fe20000000f00 */
[----:B-1----:R-:W-:Y:S01]  /*2930*/  FADD.FTZ R112, R112, R59 ;  /* 0x0000003b70707221 */ /* 0x002fe20000010000 */
[----:B------:R-:W-:Y:S01]  /*2940*/  MOV R114, 0xffffffff ;  /* 0xffffffff00727802 */ /* 0x000fe20000000f00 */
[----:B------:R-:W-:Y:S01]  /*2950*/  IMAD.MOV.U32 R61, RZ, RZ, 0x1f ;  /* 0x0000001fff3d7424 */ /* 0x000fe200078e00ff */
[----:B------:R-:W-:Y:S01]  /*2960*/  MOV R56, 0x2990 ;  /* 0x0000299000387802 */ /* 0x000fe20000000f00 */
[----:B------:R-:W-:-:S02]  /*2970*/  IMAD.MOV.U32 R59, RZ, RZ, R63 ;  /* 0x000000ffff3b7224 */ /* 0x000fc400078e003f */
[----:B------:R-:W-:Y:S05]  /*2980*/  CALL.REL.NOINC `($__internal_4_$__cuda_sm70_shflsync_down_p) ;  /* 0x0000027000007944 */ /* 0x000fea0003c00000 */
[----:B0-----:R-:W-:Y:S01]  /*2990*/  HFMA2.MMA R88, -RZ, RZ, 0, 2.384185791015625e-07 ;  /* 0x00000004ff587435 */ /* 0x001fe200000001ff */
[----:B-1----:R-:W-:Y:S01]  /*29a0*/  MOV R58, R59 ;  /* 0x0000003b003a7202 */ /* 0x002fe20000000f00 */
[----:B------:R-:W-:Y:S01]  /*29b0*/  IMAD.MOV.U32 R59, RZ, RZ, R112 ;  /* 0x000000ffff3b7224 */ /* 0x000fe200078e0070 */
[----:B------:R-:W-:Y:S01]  /*29c0*/  MOV R114, 0xffffffff ;  /* 0xffffffff00727802 */ /* 0x000fe20000000f00 */
[----:B------:R-:W-:Y:S01]  /*29d0*/  IMAD.MOV.U32 R61, RZ, RZ, 0x1f ;  /* 0x0000001fff3d7424 */ /* 0x000fe200078e00ff */
[----:B------:R-:W-:-:S02]  /*29e0*/  MOV R56, 0x2a00 ;  /* 0x00002a0000387802 */ /* 0x000fc40000000f00 */
[----:B------:R-:W-:Y:S05]  /*29f0*/  CALL.REL.NOINC `($__internal_4_$__cuda_sm70_shflsync_down_p) ;  /* 0x0000020000007944 */ /* 0x000fea0003c00000 */
        /* <DEDUP_REMOVED lines=23> */
[----:B0-----:R-:W-:Y:S01]  /*2b70*/  HFMA2.MMA R88, -RZ, RZ, 0, 5.9604644775390625e-08 ;  /* 0x00000001ff587435 */ /* 0x001fe200000001ff */
[----:B-1----:R-:W-:Y:S01]  /*2b80*/  MOV R63, R59 ;  /* 0x0000003b003f7202 */ /* 0x002fe20000000f00 */
[----:B------:R-:W-:Y:S01]  /*2b90*/  IMAD.MOV.U32 R59, RZ, RZ, R89 ;  /* 0x000000ffff3b7224 */ /* 0x000fe200078e0059 */
[----:B------:R-:W-:Y:S01]  /*2ba0*/  MOV R114, 0xffffffff ;  /* 0xffffffff00727802 */ /* 0x000fe20000000f00 */
[----:B------:R-:W-:Y:S01]  /*2bb0*/  IMAD.MOV.U32 R61, RZ, RZ, 0x1f ;  /* 0x0000001fff3d7424 */ /* 0x000fe200078e00ff */
[----:B------:R-:W-:-:S02]  /*2bc0*/  MOV R56, 0x2be0 ;  /* 0x00002be000387802 */ /* 0x000fc40000000f00 */
[----:B------:R-:W-:Y:S05]  /*2bd0*/  CALL.REL.NOINC `($__internal_4_$__cuda_sm70_shflsync_down_p) ;  /* 0x0000002000007944 */ /* 0x000fea0003c00000 */
[----:B-1----:R-:W-:Y:S01]  /*2be0*/  IMAD.MOV.U32 R112, RZ, RZ, R59 ;  /* 0x000000ffff707224 */ /* 0x002fe200078e003b */
[----:B0-----:R-:W-:Y:S05]  /*2bf0*/  BRA `(.L_x_179) ;  /* 0xffffe81000007947 */ /* 0x001fea000383ffff */
        .weak           $__internal_4_$__cuda_sm70_shflsync_down_p
        .type           $__internal_4_$__cuda_sm70_shflsync_down_p,@function
        .size           $__internal_4_$__cuda_sm70_shflsync_down_p,(.L_x_6653 - $__internal_4_$__cuda_sm70_shflsync_down_p)
$__internal_4_$__cuda_sm70_shflsync_down_p:
[----:B------:R-:W-:Y:S01]  /*2c00*/  HFMA2.MMA R57, -RZ, RZ, 0, 0 ;  /* 0x00000000ff397435 */ /* 0x000fe200000001ff */
[----:B------:R-:W-:Y:S04]  /*2c10*/  WARPSYNC R114 ;  /* 0x0000007200007348 */ /* 0x000fe80003800000 */
[----:B------:R0:W1:Y:S01]  /*2c20*/  SHFL.DOWN PT, R59, R59, R88, R61 ;  /* 0x080000583b3b7389 */ /* 0x00006200000e003d */
[----:B------:R-:W-:Y:S05]  /*2c30*/  RET.REL.NODEC R56 `(_ZN10layer_norm13ln_bwd_kernelINS_13Kernel_traitsI13__nv_bfloat16S2_S2_S2_fjLj1536ELj1ELj1ELj4ELj8ENS_18Kernel_traits_baseILj1536ES2_S2_S2_S2_fjLj128EEEEELb0ELb1ELb0ELb0EEEvNS_9BwdParamsE) ;  /* 0xffffd3c038007950 */ /* 0x000fea0003c3ffff */
.L_x_180:
        /* <DEDUP_REMOVED lines=12> */
.L_x_6653:


//--------------------- .text._ZN10layer_norm13ln_bwd_kernelINS_13Kernel_traitsI13__nv_bfloat16S2_S2_S2_fjLj1536ELj1ELj1ELj4ELj8ENS_18Kernel_traits_baseILj1536ES2_S2_S2_S2_fjLj128EEEEELb0ELb1ELb0ELb1EEEvNS_9BwdParamsE --------------------------
	.section	.text._ZN10layer_norm13ln_bwd_kernelINS_13Kernel_traitsI13__nv_bfloat16S2_S2_S2_fjLj1536ELj1ELj1ELj4ELj8ENS_18Kernel_traits_baseILj1536ES2_S2_S2_S2_fjLj128EEEEELb0ELb1ELb0ELb1EEEvNS_9BwdParamsE,"ax",@progbits
	.sectioninfo	@"SHI_REGISTERS=120"
	.align	128
        .global         _ZN10layer_norm13ln_bwd_kernelINS_13Kernel_traitsI13__nv_bfloat16S2_S2_S2_fjLj1536ELj1ELj1ELj4ELj8ENS_18Kernel_traits_baseILj1536ES2_S2_S2_S2_fjLj128EEEEELb0ELb1ELb0ELb1EEEvNS_9BwdParamsE
        .type           _ZN10layer_norm13ln_bwd_kernelINS_13Kernel_traitsI13__nv_bfloat16S2_S2_S2_fjLj1536ELj1ELj1ELj4ELj8ENS_18Kernel_traits_baseILj1536ES2_S2_S2_S2_fjLj128EEEEELb0ELb1ELb0ELb1EEEvNS_9BwdParamsE,@function
        .size           _ZN10layer_norm13ln_bwd_kernelINS_13Kernel_traitsI13__nv_bfloat16S2_S2_S2_fjLj1536ELj1ELj1ELj4ELj8ENS_18Kernel_traits_baseILj1536ES2_S2_S2_S2_fjLj128EEEEELb0ELb1ELb0ELb1EEEvNS_9BwdParamsE,(.L_x_6654 - _ZN10layer_norm13ln_bwd_kernelINS_13Kernel_traitsI13__nv_bfloat16S2_S2_S2_fjLj1536ELj1ELj1ELj4ELj8ENS_18Kernel_traits_baseILj1536ES2_S2_S2_S2_fjLj128EEEEELb0ELb1ELb0ELb1EEEvNS_9BwdParamsE)
        .other          _ZN10layer_norm13ln_bwd_kernelINS_13Kernel_traitsI13__nv_bfloat16S2_S2_S2_fjLj1536ELj1ELj1ELj4ELj8ENS_18Kernel_traits_baseILj1536ES2_S2_S2_S2_fjLj128EEEEELb0ELb1ELb0ELb1EEEvNS_9BwdParamsE,@"STO_CUDA_ENTRY STV_DEFAULT"
_ZN10layer_norm13ln_bwd_kernelINS_13Kernel_traitsI13__nv_bfloat16S2_S2_S2_fjLj1536ELj1ELj1ELj4ELj8ENS_18Kernel_traits_baseILj1536ES2_S2_S2_S2_fjLj128EEEEELb0ELb1ELb0ELb1EEEvNS_9BwdParamsE:
.text._ZN10layer_norm13ln_bwd_kernelINS_13Kernel_traitsI13__nv_bfloat16S2_S2_S2_fjLj1536ELj1ELj1ELj4ELj8ENS_18Kernel_traits_baseILj1536ES2_S2_S2_S2_fjLj128EEEEELb0ELb1ELb0ELb1EEEvNS_9BwdParamsE:
        /* <DEDUP_REMOVED lines=26> */
.L_x_181:
[----:B------:R-:W-:-:S05]  /*01a0*/  IMAD.SHL.U32 R2, R0, 0x8, RZ ;  /* 0x0000000800027824 */ /* 0x000fca00078e00ff */
[----:B------:R-:W-:-:S04]  /*01b0*/  LOP3.LUT R4, R2, 0x3f8, RZ, 0xc0, !PT ;  /* 0x000003f802047812 */ /* 0x000fc800078ec0ff */
[----:B------:R-:W-:-:S04]  /*01c0*/  IADD3 R2, P0, R4, c[0x0][0x1b0], RZ ;  /* 0x00006c0004027a10 */ /* 0x000fc80007f1e0ff */
[----:B------:R-:W-:Y:S02]  /*01d0*/  IADD3.X R3, RZ, c[0x0][0x1b4], RZ, P0, !PT ;  /* 0x00006d00ff037a10 */ /* 0x000fe400007fe4ff */
[----:B------:R-:W-:-:S03]  /*01e0*/  IADD3 R4, P0, R4, c[0x0][0x1c8], RZ ;  /* 0x0000720004047a10 */ /* 0x000fc60007f1e0ff */
[----:B------:R0:W2:Y:S02]  /*01f0*/  LDG.E.64 R6, [R2.64] ;  /* 0x0000000402067981 */ /* 0x0000a4000c1e1b00 */
[----:B------:R-:W-:Y:S02]  /*0200*/  IMAD.X R5, RZ, RZ, c[0x0][0x1cc], P0 ;  /* 0x00007300ff057624 */ /* 0x000fe400000e06ff */
[----:B------:R0:W3:Y:S04]  /*0210*/  LDG.E.64 R10, [R2.64+0x400] ;  /* 0x00040004020a7981 */ /* 0x0000e8000c1e1b00 */
[----:B------:R0:W4:Y:S04]  /*0220*/  LDG.E.64 R14, [R2.64+0x800] ;  /* 0x00080004020e7981 */ /* 0x000128000c1e1b00 */
[----:B------:R1:W5:Y:S04]  /*0230*/  LDG.E.64 R8, [R4.64] ;  /* 0x0000000404087981 */ /* 0x000368000c1e1b00 */
[----:B------:R1:W5:Y:S04]  /*0240*/  LDG.E.64 R12, [R4.64+0x400] ;  /* 0x00040004040c7981 */ /* 0x000368000c1e1b00 */
[----:B------:R1:W5:Y:S01]  /*0250*/  LDG.E.64 R16, [R4.64+0x800] ;  /* 0x0008000404107981 */ /* 0x000362000c1e1b00 */
[----:B------:R-:W-:Y:S01]  /*0260*/  HFMA2.MMA R98, -RZ, RZ, 0, 5.9604644775390625e-08 ;  /* 0x00000001ff627435 */ /* 0x000fe200000001ff */
[----:B0-----:R-:W-:Y:S01]  /*0270*/  CS2R R2, SRZ ;  /* 0x0000000000027805 */ /* 0x001fe2000001ff00 */
[----:B------:R-:W-:Y:S01]  /*0280*/  CS2R R24, SRZ ;  /* 0x0000000000187805 */ /* 0x000fe2000001ff00 */
[----:B------:R-:W-:Y:S01]  /*0290*/  CS2R R22, SRZ ;  /* 0x0000000000167805 */ /* 0x000fe2000001ff00 */
[----:B------:R-:W-:Y:S01]  /*02a0*/  CS2R R40, SRZ ;  /* 0x0000000000287805 */ /* 0x000fe2000001ff00 */
[----:B------:R-:W-:Y:S01]  /*02b0*/  CS2R R26, SRZ ;  /* 0x00000000001a7805 */ /* 0x000fe2000001ff00 */
[----:B------:R-:W-:Y:S01]  /*02c0*/  CS2R R34, SRZ ;  /* 0x0000000000227805 */ /* 0x000fe2000001ff00 */
[----:B------:R-:W-:Y:S01]  /*02d0*/  IMAD.MOV.U32 R44, RZ, RZ, RZ ;  /* 0x000000ffff2c7224 */ /* 0x000fe200078e00ff */
[----:B------:R-:W-:Y:S01]  /*02e0*/  CS2R R42, SRZ ;  /* 0x00000000002a7805 */ /* 0x000fe2000001ff00 */
[----:B-1----:R-:W-:Y:S01]  /*02f0*/  CS2R R4, SRZ ;  /* 0x0000000000047805 */ /* 0x002fe2000001ff00 */
[----:B------:R-:W-:Y:S01]  /*0300*/  CS2R R18, SRZ ;  /* 0x0000000000127805 */ /* 0x000fe2000001ff00 */
[----:B------:R-:W-:Y:S01]  /*0310*/  CS2R R20, SRZ ;  /* 0x0000000000147805 */ /* 0x000fe2000001ff00 */
[----:B------:R-:W-:Y:S01]  /*0320*/  CS2R R32, SRZ ;  /* 0x0000000000207805 */ /* 0x000fe2000001ff00 */
[----:B------:R-:W-:-:S02]  /*0330*/  MOV R59, RZ ;  /* 0x000000ff003b7202 */ /* 0x000fc40000000f00 */
[--C-:B--2---:R-:W-:Y:S02]  /*0340*/  SHF.R.U64 R58, R6, 0x10, R7.reuse ;  /* 0x00000010063a7819 */ /* 0x104fe40000001207 */
[----:B------:R-:W-:Y:S02]  /*0350*/  SHF.R.U32.HI R57, RZ, 0x10, R7 ;  /* 0x00000010ff397819 */ /* 0x000fe40000011607 */
[--C-:B---3--:R-:W-:Y:S02]  /*0360*/  SHF.R.U64 R56, R10, 0x10, R11.reuse ;  /* 0x000000100a387819 */ /* 0x108fe4000000120b */
[----:B------:R-:W-:Y:S02]  /*0370*/  SHF.R.U32.HI R55, RZ, 0x10, R11 ;  /* 0x00000010ff377819 */ /* 0x000fe4000001160b */
[--C-:B----4-:R-:W-:Y:S02]  /*0380*/  SHF.R.U64 R54, R14, 0x10, R15.reuse ;  /* 0x000000100e367819 */ /* 0x110fe4000000120f */
[----:B------:R-:W-:-:S02]  /*0390*/  SHF.R.U32.HI R53, RZ, 0x10, R15 ;  /* 0x00000010ff357819 */ /* 0x000fc4000001160f */
[--C-:B-----5:R-:W-:Y:S02]  /*03a0*/  SHF.R.U64 R52, R8, 0x10, R9.reuse ;  /* 0x0000001008347819 */ /* 0x120fe40000001209 */
[----:B------:R-:W-:Y:S02]  /*03b0*/  SHF.R.U32.HI R51, RZ, 0x10, R9 ;  /* 0x00000010ff337819 */ /* 0x000fe40000011609 */
[--C-:B------:R-:W-:Y:S02]  /*03c0*/  SHF.R.U64 R50, R12, 0x10, R13.reuse ;  /* 0x000000100c327819 */ /* 0x100fe4000000120d */
[----:B------:R-:W-:Y:S02]  /*03d0*/  SHF.R.U32.HI R49, RZ, 0x10, R13 ;  /* 0x00000010ff317819 */ /* 0x000fe4000001160d */
[--C-:B------:R-:W-:Y:S02]  /*03e0*/  SHF.R.U64 R48, R16, 0x10, R17.reuse ;  /* 0x0000001010307819 */ /* 0x100fe40000001211 */
[----:B------:R-:W-:-:S02]  /*03f0*/  SHF.R.U32.HI R47, RZ, 0x10, R17 ;  /* 0x00000010ff2f7819 */ /* 0x000fc40000011611 */
[----:B------:R-:W-:Y:S02]  /*0400*/  PRMT R85, RZ, 0x5410, R6 ;  /* 0x00005410ff557816 */ /* 0x000fe40000000006 */
[----:B------:R-:W-:Y:S02]  /*0410*/  PRMT R84, RZ, 0x5410, R7 ;  /* 0x00005410ff547816 */ /* 0x000fe40000000007 */
[----:B------:R-:W-:Y:S01]  /*0420*/  PRMT R83, RZ, 0x5410, R10 ;  /* 0x00005410ff537816 */ /* 0x000fe2000000000a */
[----:B------:R-:W-:Y:S01]  /*0430*/  CS2R R6, SRZ ;  /* 0x0000000000067805 */ /* 0x000fe2000001ff00 */
[----:B------:R-:W-:Y:S02]  /*0440*/  PRMT R82, RZ, 0x5410, R11 ;  /* 0x00005410ff527816 */ /* 0x000fe4000000000b */
[----:B------:R-:W-:Y:S01]  /*0450*/  PRMT R81, RZ, 0x5410, R14 ;  /* 0x00005410ff517816 */ /* 0x000fe2000000000e */
[----:B------:R-:W-:Y:S01]  /*0460*/  CS2R R10, SRZ ;  /* 0x00000000000a7805 */ /* 0x000fe2000001ff00 */
[----:B------:R-:W-:-:S02]  /*0470*/  PRMT R80, RZ, 0x5410, R15 ;  /* 0x00005410ff507816 */ /* 0x000fc4000000000f */
[----:B------:R-:W-:Y:S01]  /*0480*/  PRMT R79, RZ, 0x5410, R8 ;  /* 0x00005410ff4f7816 */ /* 0x000fe20000000008 */
[----:B------:R-:W-:Y:S01]  /*0490*/  CS2R R14, SRZ ;  /* 0x00000000000e7805 */ /* 0x000fe2000001ff00 */
[----:B------:R-:W-:Y:S02]  /*04a0*/  PRMT R78, RZ, 0x5410, R9 ;  /* 0x00005410ff4e7816 */ /* 0x000fe40000000009 */
[----:B------:R-:W-:Y:S01]  /*04b0*/  PRMT R77, RZ, 0x5410, R12 ;  /* 0x00005410ff4d7816 */ /* 0x000fe2000000000c */
[----:B------:R-:W-:Y:S01]  /*04c0*/  CS2R R8, SRZ ;  /* 0x0000000000087805 */ /* 0x000fe2000001ff00 */
[----:B------:R-:W-:Y:S02]  /*04d0*/  PRMT R76, RZ, 0x5410, R13 ;  /* 0x00005410ff4c7816 */ /* 0x000fe4000000000d */
[----:B------:R-:W-:Y:S01]  /*04e0*/  PRMT R61, RZ, 0x5410, R16 ;  /* 0x00005410ff3d7816 */ /* 0x000fe20000000010 */
[----:B------:R-:W-:Y:S01]  /*04f0*/  CS2R R12, SRZ ;  /* 0x00000000000c7805 */ /* 0x000fe2000001ff00 */
[----:B------:R-:W-:-:S02]  /*0500*/  PRMT R60, RZ, 0x5410, R17 ;  /* 0x00005410ff3c7816 */ /* 0x000fc40000000011 */
[----:B------:R-:W-:Y:S01]  /*0510*/  CS2R R16, SRZ ;  /* 0x0000000000107805 */ /* 0x000fe2000001ff00 */
        /* <DEDUP_REMOVED lines=12> */
.L_x_187:
[----:B------:R-:W-:Y:S01]  /*05e0*/  IMAD R28, R86, c[0x0][0x168], RZ ;  /* 0x00005a00561c7a24 */ /* 0x000fe200078e02ff */
[----:B------:R-:W-:Y:S01]  /*05f0*/  LOP3.LUT R30, R0, 0x7f, RZ, 0xc0, !PT ;  /* 0x0000007f001e7812 */ /* 0x000fe200078ec0ff */
[----:B------:R-:W-:-:S03]  /*0600*/  IMAD.MOV.U32 R104, RZ, RZ, 0x8 ;  /* 0x00000008ff687424 */ /* 0x000fc600078e00ff */
        /* <DEDUP_REMOVED lines=18> */
[----:B------:R-:W4:Y:S02]  /*0730*/  LDG.E.64 R30, [R30.64] ;  /* 0x000000041e1e7981 */ /* 0x000f24000c1e1b00 */
[----:B------:R-:W-:Y:S02]  /*0740*/  IMAD.WIDE R96, R86, R97, c[0x0][0x1a8] ;  /* 0x00006a0056607625 */ /* 0x000fe400078e0261 */
[----:B------:R-:W4:Y:S04]  /*0750*/  LDG.E.64 R36, [R36.64] ;  /* 0x0000000424247981 */ /* 0x000f28000c1e1b00 */
        /* <DEDUP_REMOVED lines=10> */
[----:B------:R-:W-:Y:S02]  /*0800*/  ISETP.NE.AND P2, PT, RZ, UR6, PT ;  /* 0x00000006ff007c0c */ /* 0x000fe4000bf45270 */
[----:B------:R-:W-:-:S08]  /*0810*/  LOP3.LUT P3, RZ, R98, 0xff, RZ, 0xc0, !PT ;  /* 0x000000ff62ff7812 */ /* 0x000fd0000786c0ff */
[----:B------:R-:W-:-:S04]  /*0820*/  @P1 IMAD.WIDE.U32 R92, R101, R104, c[0x0][0x218] ;  /* 0x00008600655c1625 */ /* 0x000fc800078e0068 */
[-C--:B0-----:R-:W-:Y:S01]  /*0830*/  @P1 IMAD.WIDE.U32 R72, R46, R104.reuse, c[0x0][0x218] ;  /* 0x000086002e481625 */ /* 0x081fe200078e0068 */
[----:B------:R0:W5:Y:S03]  /*0840*/  @P1 LDG.E.64 R62, [R92.64] ;  /* 0x000000045c3e1981 */ /* 0x000166000c1e1b00 */
[----:B------:R-:W-:Y:S01]  /*0850*/  @P1 IMAD.WIDE.U32 R74, R91, R104, c[0x0][0x218] ;  /* 0x000086005b4a1625 */ /* 0x000fe200078e0068 */
[----:B------:R1:W5:Y:S04]  /*0860*/  @P1 LDG.E.64 R66, [R72.64] ;  /* 0x0000000448421981 */ /* 0x000368000c1e1b00 */
[----:B------:R1:W5:Y:S01]  /*0870*/  @P1 LDG.E.64 R64, [R74.64] ;  /* 0x000000044a401981 */ /* 0x000362000c1e1b00 */
[----:B0-----:R-:W-:-:S02]  /*0880*/  IMAD.MOV.U32 R92, RZ, RZ, 0x3f800000 ;  /* 0x3f800000ff5c7424 */ /* 0x001fc400078e00ff */
[----:B--2---:R-:W-:Y:S01]  /*0890*/  IMAD.MOV.U32 R104, RZ, RZ, R70 ;  /* 0x000000ffff687224 */ /* 0x004fe200078e0046 */
[--C-:B------:R-:W-:Y:S02]  /*08a0*/  SHF.R.U64 R103, R70, 0x10, R71.reuse ;  /* 0x0000001046677819 */ /* 0x100fe40000001247 */
[----:B------:R-:W-:Y:S01]  /*08b0*/  MOV R99, R71 ;  /* 0x0000004700637202 */ /* 0x000fe20000000f00 */
[----:B---3--:R-:W-:Y:S01]  /*08c0*/  IMAD.MOV.U32 R96, RZ, RZ, R68 ;  /* 0x000000ffff607224 */ /* 0x008fe200078e0044 */
[----:B------:R-:W-:Y:S02]  /*08d0*/  SHF.R.U32.HI R70, RZ, 0x10, R71 ;  /* 0x00000010ff467819 */ /* 0x000fe40000011647 */
[--C-:B------:R-:W-:Y:S01]  /*08e0*/  SHF.R.U64 R68, R68, 0x10, R69.reuse ;  /* 0x0000001044447819 */ /* 0x100fe20000001245 */
[----:B----4-:R-:W-:Y:S01]  /*08f0*/  IMAD.MOV.U32 R98, RZ, RZ, R38 ;  /* 0x000000ffff627224 */ /* 0x010fe200078e0026 */
[----:B-1----:R-:W-:Y:S02]  /*0900*/  MOV R95, R69 ;  /* 0x00000045005f7202 */ /* 0x002fe40000000f00 */
[----:B------:R-:W-:-:S02]  /*0910*/  SHF.R.U32.HI R97, RZ, 0x10, R69 ;  /* 0x00000010ff617819 */ /* 0x000fc40000011645 */
[----:B------:R-:W-:Y:S02]  /*0920*/  SHF.R.U64 R93, R38, 0x10, R39 ;  /* 0x00000010265d7819 */ /* 0x000fe40000001227 */
[----:B------:R-:W-:Y:S02]  /*0930*/  SHF.R.U64 R71, R28, 0x10, R29 ;  /* 0x000000101c477819 */ /* 0x000fe4000000121d */
[----:B------:R-:W-:Y:S02]  /*0940*/  MOV R69, R39 ;  /* 0x0000002700457202 */ /* 0x000fe40000000f00 */
[----:B------:R-:W-:Y:S02]  /*0950*/  SHF.R.U32.HI R38, RZ, 0x10, R39 ;  /* 0x00000010ff267819 */ /* 0x000fe40000011627 */
[----:B------:R-:W-:Y:S02]  /*0960*/  PRMT R28, RZ, 0x5410, R28 ;  /* 0x00005410ff1c7816 */ /* 0x000fe4000000001c */
[----:B------:R-:W-:-:S02]  /*0970*/  FSEL R73, R100, RZ, !P2 ;  /* 0x000000ff64497208 */ /* 0x000fc40005000000 */
[--C-:B------:R-:W-:Y:S02]  /*0980*/  SHF.R.U32.HI R39, RZ, 0x10, R29.reuse ;  /* 0x00000010ff277819 */ /* 0x100fe4000001161d */
[----:B------:R-:W-:Y:S01]  /*0990*/  PRMT R29, RZ, 0x5410, R29 ;  /* 0x00005410ff1d7816 */ /* 0x000fe2000000001d */
[----:B------:R-:W-:Y:S01]  /*09a0*/  FADD.FTZ R106, -R73, R28 ;  /* 0x0000001c496a7221 */ /* 0x000fe20000010100 */
[----:B------:R-:W-:-:S03]  /*09b0*/  PRMT R28, RZ, 0x5410, R71 ;  /* 0x00005410ff1c7816 */ /* 0x000fc60000000047 */
[C---:B------:R-:W-:Y:S01]  /*09c0*/  FADD.FTZ R74, -R73.reuse, R29 ;  /* 0x0000001d494a7221 */ /* 0x040fe20000010100 */
[----:B------:R-:W-:Y:S01]  /*09d0*/  PRMT R29, RZ, 0x5410, R39 ;  /* 0x00005410ff1d7816 */ /* 0x000fe20000000027 */
[C---:B------:R-:W-:Y:S01]  /*09e0*/  FADD.FTZ R72, -R73.reuse, R28 ;  /* 0x0000001c49487221 */ /* 0x040fe20000010100 */
[----:B------:R-:W-:Y:S02]  /*09f0*/  PRMT R104, RZ, 0x5410, R104 ;  /* 0x00005410ff687816 */ /* 0x000fe40000000068 */
[----:B------:R-:W-:Y:S01]  /*0a00*/  SHF.R.U64 R108, R30, 0x10, R31 ;  /* 0x000000101e6c7819 */ /* 0x000fe2000000121f */
[----:B------:R-:W-:Y:S01]  /*0a10*/  FADD.FTZ R114, -R73, R29 ;  /* 0x0000001d49727221 */ /* 0x000fe20000010100 */
[--C-:B------:R-:W-:Y:S02]  /*0a20*/  SHF.R.U32.HI R112, RZ, 0x10, R31.reuse ;  /* 0x00000010ff707819 */ /* 0x100fe4000001161f */
[----:B------:R-:W-:Y:S02]  /*0a30*/  PRMT R110, RZ, 0x5410, R31 ;  /* 0x00005410ff6e7816 */ /* 0x000fe4000000001f */
[----:B------:R-:W-:-:S02]  /*0a40*/  SHF.R.U64 R94, R36, 0x10, R37 ;  /* 0x00000010245e7819 */ /* 0x000fc40000001225 */
[----:B------:R-:W-:Y:S02]  /*0a50*/  SHF.R.U32.HI R31, RZ, 0x10, R37 ;  /* 0x00000010ff1f7819 */ /* 0x000fe40000011625 */
[----:B------:R-:W-:Y:S01]  /*0a60*/  PRMT R29, RZ, 0x5410, R103 ;  /* 0x00005410ff1d7816 */ /* 0x000fe20000000067 */
[C---:B------:R-:W-:Y:S01]  /*0a70*/  FMUL.FTZ R103, R45.reuse, R72 ;  /* 0x000000482d677220 */ /* 0x040fe20000410000 */
[----:B------:R-:W-:Y:S01]  /*0a80*/  PRMT R30, RZ, 0x5410, R30 ;  /* 0x00005410ff1e7816 */ /* 0x000fe2000000001e */
[----:B------:R-:W-:Y:S01]  /*0a90*/  FMUL.FTZ R106, R45, R106 ;  /* 0x0000006a2d6a7220 */ /* 0x000fe20000410000 */
[----:B------:R-:W-:Y:S01]  /*0aa0*/  PRMT R36, RZ, 0x5410, R36 ;  /* 0x00005410ff247816 */ /* 0x000fe20000000024 */
[----:B------:R-:W-:Y:S01]  /*0ab0*/  FMUL.FTZ R75, R85, R104 ;  /* 0x00000068554b7220 */ /* 0x000fe20000410000 */
[----:B------:R-:W-:Y:S02]  /*0ac0*/  PRMT R37, RZ, 0x5410, R37 ;  /* 0x00005410ff257816 */ /* 0x000fe40000000025 */
[----:B------:R-:W-:-:S02]  /*0ad0*/  PRMT R108, RZ, 0x5410, R108 ;  /* 0x00005410ff6c7816 */ /* 0x000fc4000000006c */
[----:B------:R-:W-:Y:S02]  /*0ae0*/  PRMT R112, RZ, 0x5410, R112 ;  /* 0x00005410ff707816 */ /* 0x000fe40000000070 */
[----:B------:R-:W-:Y:S02]  /*0af0*/  PRMT R94, RZ, 0x5410, R94 ;  /* 0x00005410ff5e7816 */ /* 0x000fe4000000005e */
[----:B------:R-:W-:Y:S01]  /*0b00*/  PRMT R28, RZ, 0x5410, R31 ;  /* 0x00005410ff1c7816 */ /* 0x000fe2000000001f */
[----:B------:R-:W-:Y:S01]  /*0b10*/  FADD.FTZ R42, R29, R42 ;  /* 0x0000002a1d2a7221 */ /* 0x000fe20000010000 */
[----:B------:R-:W-:Y:S01]  /*0b20*/  PRMT R99, RZ, 0x5410, R99 ;  /* 0x00005410ff637816 */ /* 0x000fe20000000063 */
[-C--:B------:R-:W-:Y:S02]  /*0b30*/  FFMA.FTZ R43, R103, R29.reuse, R43 ;  /* 0x0000001d672b7223 */ /* 0x080fe4000001002b */
[----:B------:R-:W-:Y:S02]  /*0b40*/  FMUL.FTZ R72, R58, R29 ;  /* 0x0000001d3a487220 */ /* 0x000fe40000410000 */
[----:B------:R-:W-:-:S02]  /*0b50*/  FADD.FTZ R29, RZ, R75 ;  /* 0x0000004bff1d7221 */ /* 0x000fc40000010000 */
[----:B------:R-:W-:Y:S01]  /*0b60*/  FFMA.FTZ R31, R106, R75, RZ ;  /* 0x0000004b6a1f7223 */ /* 0x000fe200000100ff */
[----:B------:R-:W-:Y:S01]  /*0b70*/  PRMT R70, RZ, 0x5410, R70 ;  /* 0x00005410ff467816 */ /* 0x000fe20000000046 */
[C---:B------:R-:W-:Y:S01]  /*0b80*/  FADD.FTZ R100, -R73.reuse, R30 ;  /* 0x0000001e49647221 */ /* 0x040fe20000010100 */
[----:B------:R-:W-:Y:S01]  /*0b90*/  PRMT R113, RZ, 0x5410, R68 ;  /* 0x00005410ff717816 */ /* 0x000fe20000000044 */
[C---:B------:R-:W-:Y:S02]  /*0ba0*/  FADD.FTZ R110, -R73.reuse, R110 ;  /* 0x0000006e496e7221 */ /* 0x040fe40000010100 */
[C---:B------:R-:W-:Y:S02]  /*0bb0*/  FADD.FTZ R36, -R73.reuse, R36 ;  /* 0x0000002449247221 */ /* 0x040fe40000010100 */
[C---:B------:R-:W-:Y:S02]  /*0bc0*/  FADD.FTZ R30, -R73.reuse, R37 ;  /* 0x00000025491e7221 */ /* 0x040fe40000010100 */
[----:B------:R-:W-:-:S02]  /*0bd0*/  FADD.FTZ R108, -R73, R108 ;  /* 0x0000006c496c7221 */ /* 0x000fc40000010100 */
[C---:B------:R-:W-:Y:S02]  /*0be0*/  FADD.FTZ R112, -R73.reuse, R112 ;  /* 0x0000007049707221 */ /* 0x040fe40000010100 */
[C---:B------:R-:W-:Y:S02]  /*0bf0*/  FADD.FTZ R94, -R73.reuse, R94 ;  /* 0x0000005e495e7221 */ /* 0x040fe40000010100 */
[----:B------:R-:W-:Y:S02]  /*0c00*/  FADD.FTZ R28, -R73, R28 ;  /* 0x0000001c491c7221 */ /* 0x000fe40000010100 */
[C---:B------:R-:W-:Y:S02]  /*0c10*/  FMUL.FTZ R73, R45.reuse, R114 ;  /* 0x000000722d497220 */ /* 0x040fe40000410000 */
[----:B------:R-:W-:Y:S02]  /*0c20*/  FMUL.FTZ R74, R45, R74 ;  /* 0x0000004a2d4a7220 */ /* 0x000fe40000410000 */
[----:B------:R-:W-:-:S02]  /*0c30*/  FMUL.FTZ R71, R84, R99 ;  /* 0x0000006354477220 */ /* 0x000fc40000410000 */
[----:B------:R-:W-:Y:S02]  /*0c40*/  FADD.FTZ R68, R29, R72 ;  /* 0x000000481d447221 */ /* 0x000fe40000010000 */
[----:B------:R-:W-:Y:S01]  /*0c50*/  FFMA.FTZ R31, R103, R72, R31 ;  /* 0x00000048671f7223 */ /* 0x000fe2000001001f */
[----:B------:R-:W-:Y:S01]  /*0c60*/  PRMT R96, RZ, 0x5410, R96 ;  /* 0x00005410ff607816 */ /* 0x000fe20000000060 */
        /* <DEDUP_REMOVED lines=8> */
[----:B------:R-:W-:Y:S02]  /*0cf0*/  FMUL.FTZ R108, R45, R108 ;  /* 0x0000006c2d6c7220 */ /* 0x000fe40000410000 */
[----:B------:R-:W-:Y:S01]  /*0d00*/  FMUL.FTZ R105, R83, R96 ;  /* 0x0000006053697220 */ /* 0x000fe20000410000 */
[----:B------:R-:W-:Y:S01]  /*0d10*/  PRMT R115, RZ, 0x5410, R97 ;  /* 0x00005410ff737816 */ /* 0x000fe20000000061 */
[----:B------:R-:W-:-:S02]  /*0d20*/  FADD.FTZ R68, R29, R70 ;  /* 0x000000461d447221 */ /* 0x000fc40000010000 */
[----:B------:R-:W-:Y:S01]  /*0d30*/  FFMA.FTZ R96, R73, R70, R31 ;  /* 0x0000004649607223 */ /* 0x000fe2000001001f */
[----:B------:R-:W-:Y:S01]  /*0d40*/  PRMT R97, RZ, 0x5410, R93 ;  /* 0x00005410ff617816 */ /* 0x000fe2000000005d */
[----:B------:R-:W-:Y:S01]  /*0d50*/  FADD.FTZ R26, R113, R26 ;  /* 0x0000001a711a7221 */ /* 0x000fe20000010000 */
[----:B------:R-:W-:Y:S01]  /*0d60*/  PRMT R95, RZ, 0x5410, R95 ;  /* 0x00005410ff5f7816 */ /* 0x000fe2000000005f */
[-C--:B------:R-:W-:Y:S02]  /*0d70*/  FFMA.FTZ R33, R108, R113.reuse, R33 ;  /* 0x000000716c217223 */ /* 0x080fe40000010021 */
[----:B------:R-:W-:Y:S02]  /*0d80*/  FMUL.FTZ R93, R45, R36 ;  /* 0x000000242d5d7220 */ /* 0x000fe40000410000 */
[----:B------:R-:W-:Y:S02]  /*0d90*/  FMUL.FTZ R113, R56, R113 ;  /* 0x0000007138717220 */ /* 0x000fe40000410000 */
[----:B------:R-:W-:-:S02]  /*0da0*/  FADD.FTZ R36, R68, R105 ;  /* 0x0000006944247221 */ /* 0x000fc40000010000 */
[----:B------:R-:W-:Y:S02]  /*0db0*/  FFMA.FTZ R29, R107, R105, R96 ;  /* 0x000000696b1d7223 */ /* 0x000fe40000010060 */
[C---:B------:R-:W-:Y:S02]  /*0dc0*/  FMUL.FTZ R112, R45.reuse, R112 ;  /* 0x000000702d707220 */ /* 0x040fe40000410000 */
[----:B------:R-:W-:Y:S02]  /*0dd0*/  FMUL.FTZ R110, R45, R110 ;  /* 0x0000006e2d6e7220 */ /* 0x000fe40000410000 */
[----:B------:R-:W-:Y:S02]  /*0de0*/  FMUL.FTZ R109, R82, R95 ;  /* 0x0000005f526d7220 */ /* 0x000fe40000410000 */
[----:B------:R-:W-:Y:S02]  /*0df0*/  FADD.FTZ R36, R36, R113 ;  /* 0x0000007124247221 */ /* 0x000fe40000010000 */
[----:B------:R-:W-:Y:S01]  /*0e00*/  FFMA.FTZ R29, R108, R113, R29 ;  /* 0x000000716c1d7223 */ /* 0x000fe2000001001d */
[----:B------:R-:W-:Y:S01]  /*0e10*/  PRMT R98, RZ, 0x5410, R98 ;  /* 0x00005410ff627816 */ /* 0x000fe20000000062 */
[----:B------:R-:W-:-:S02]  /*0e20*/  FADD.FTZ R22, R115, R22 ;  /* 0x0000001673167221 */ /* 0x000fc40000010000 */
[-C--:B------:R-:W-:Y:S02]  /*0e30*/  FFMA.FTZ R23, R112, R115.reuse, R23 ;  /* 0x0000007370177223 */ /* 0x080fe40000010017 */
[----:B------:R-:W-:Y:S02]  /*0e40*/  FMUL.FTZ R115, R55, R115 ;  /* 0x0000007337737220 */ /* 0x000fe40000410000 */
[----:B------:R-:W-:Y:S02]  /*0e50*/  FADD.FTZ R36, R36, R109 ;  /* 0x0000006d24247221 */ /* 0x000fe40000010000 */
[----:B------:R-:W-:Y:S02]  /*0e60*/  FFMA.FTZ R29, R110, R109, R29 ;  /* 0x0000006d6e1d7223 */ /* 0x000fe4000001001d */
[----:B------:R-:W-:Y:S02]  /*0e70*/  FMUL.FTZ R94, R45, R94 ;  /* 0x0000005e2d5e7220 */ /* 0x000fe40000410000 */
[----:B------:R-:W-:-:S02]  /*0e80*/  FMUL.FTZ R100, R81, R98 ;  /* 0x0000006251647220 */ /* 0x000fc40000410000 */
[----:B------:R-:W-:Y:S02]  /*0e90*/  FADD.FTZ R31, R36, R115 ;  /* 0x00000073241f7221 */ /* 0x000fe40000010000 */
[----:B------:R-:W-:Y:S01]  /*0ea0*/  FFMA.FTZ R29, R112, R115, R29 ;  /* 0x00000073701d7223 */ /* 0x000fe2000001001d */
[----:B------:R-:W-:Y:S01]  /*0eb0*/  PRMT R69, RZ, 0x5410, R69 ;  /* 0x00005410ff457816 */ /* 0x000fe20000000045 */
[----:B------:R-:W-:Y:S02]  /*0ec0*/  FADD.FTZ R24, R95, R24 ;  /* 0x000000185f187221 */ /* 0x000fe40000010000 */
[----:B------:R-:W-:Y:S02]  /*0ed0*/  FFMA.FTZ R25, R110, R95, R25 ;  /* 0x0000005f6e197223 */ /* 0x000fe40000010019 */
[----:B------:R-:W-:Y:S02]  /*0ee0*/  FADD.FTZ R17, R97, R17 ;  /* 0x0000001161117221 */ /* 0x000fe40000010000 */
[----:B------:R-:W-:-:S02]  /*0ef0*/  FFMA.FTZ R21, R94, R97, R21 ;  /* 0x000000615e157223 */ /* 0x000fc40000010015 */
[----:B------:R-:W-:Y:S02]  /*0f00*/  FMUL.FTZ R95, R45, R30 ;  /* 0x0000001e2d5f7220 */ /* 0x000fe40000410000 */
[----:B------:R-:W-:Y:S02]  /*0f10*/  FMUL.FTZ R97, R54, R97 ;  /* 0x0000006136617220 */ /* 0x000fe40000410000 */
[----:B------:R-:W-:Y:S02]  /*0f20*/  FADD.FTZ R30, R31, R100 ;  /* 0x000000641f1e7221 */ /* 0x000fe40000010000 */
[C---:B------:R-:W-:Y:S01]  /*0f30*/  FFMA.FTZ R29, R93.reuse, R100, R29 ;  /* 0x000000645d1d7223 */ /* 0x040fe2000001001d */
[----:B------:R-:W-:Y:S01]  /*0f40*/  PRMT R38, RZ, 0x5410, R38 ;  /* 0x00005410ff267816 */ /* 0x000fe20000000026 */
[----:B------:R-:W-:Y:S02]  /*0f50*/  FADD.FTZ R16, R98, R16 ;  /* 0x0000001062107221 */ /* 0x000fe40000010000 */
[----:B------:R-:W-:-:S02]  /*0f60*/  FFMA.FTZ R20, R93, R98, R20 ;  /* 0x000000625d147223 */ /* 0x000fc40000010014 */
[----:B------:R-:W-:Y:S02]  /*0f70*/  FMUL.FTZ R98, R80, R69 ;  /* 0x0000004550627220 */ /* 0x000fe40000410000 */
[----:B------:R-:W-:Y:S02]  /*0f80*/  FADD.FTZ R31, R30, R97 ;  /* 0x000000611e1f7221 */ /* 0x000fe40000010000 */
[----:B------:R-:W-:Y:S02]  /*0f90*/  FFMA.FTZ R29, R94, R97, R29 ;  /* 0x000000615e1d7223 */ /* 0x000fe4000001001d */
[----:B------:R-:W-:Y:S02]  /*0fa0*/  FADD.FTZ R35, R99, R35 ;  /* 0x0000002363237221 */ /* 0x000fe40000010000 */
[----:B------:R-:W-:Y:S02]  /*0fb0*/  FFMA.FTZ R41, R74, R99, R41 ;  /* 0x000000634a297223 */ /* 0x000fe40000010029 */
[----:B------:R-:W-:-:S02]  /*0fc0*/  FMUL.FTZ R96, R53, R38 ;  /* 0x0000002635607220 */ /* 0x000fc40000410000 */
[----:B------:R-:W-:Y:S02]  /*0fd0*/  FMUL.FTZ R99, R45, R28 ;  /* 0x0000001c2d637220 */ /* 0x000fe40000410000 */
[----:B------:R-:W-:Y:S02]  /*0fe0*/  FADD.FTZ R31, R31, R98 ;  /* 0x000000621f1f7221 */ /* 0x000fe40000010000 */
[----:B------:R-:W-:Y:S01]  /*0ff0*/  FFMA.FTZ R29, R95, R98, R29 ;  /* 0x000000625f1d7223 */ /* 0x000fe2000001001d */
[----:B------:R-:W-:Y:S01]  /*1000*/  LOP3.LUT P2, RZ, R0, 0x1f, RZ, 0xc0, !PT ;  /* 0x0000001f00ff7812 */ /* 0x000fe2000784c0ff */
[----:B------:R-:W-:Y:S01]  /*1010*/  FADD.FTZ R44, R104, R44 ;  /* 0x0000002c682c7221 */ /* 0x000fe20000010000 */
[----:B------:R-:W-:Y:S01]  /*1020*/  @P0 PRMT R92, RZ, 0x5410, R102 ;  /* 0x00005410ff5c0816 */ /* 0x000fe20000000066 */
[----:B------:R-:W-:Y:S02]  /*1030*/  FFMA.FTZ R59, R106, R104, R59 ;  /* 0x000000686a3b7223 */ /* 0x000fe4000001003b */
[----:B------:R-:W-:-:S02]  /*1040*/  FADD.FTZ R14, R69, R14 ;  /* 0x0000000e450e7221 */ /* 0x000fc40000010000 */
[----:B------:R-:W-:Y:S02]  /*1050*/  FFMA.FTZ R18, R95, R69, R18 ;  /* 0x000000455f127223 */ /* 0x000fe40000010012 */
[----:B------:R-:W-:Y:S02]  /*1060*/  FADD.FTZ R15, R38, R15 ;  /* 0x0000000f260f7221 */ /* 0x000fe40000010000 */
[----:B------:R-:W-:Y:S02]  /*1070*/  FFMA.FTZ R19, R99, R38, R19 ;  /* 0x0000002663137223 */ /* 0x000fe40000010013 */
[----:B------:R-:W-:Y:S02]  /*1080*/  FADD.FTZ R37, R31, R96 ;  /* 0x000000601f257221 */ /* 0x000fe40000010000 */
[----:B------:R-:W-:Y:S01]  /*1090*/  FFMA.FTZ R39, R99, R96, R29 ;  /* 0x0000006063277223 */ /* 0x000fe2000001001d */
[----:B------:R-:W-:Y:S05]  /*10a0*/  BRA.DIV ~URZ, `(.L_x_183) ;  /* 0x000013e27f007947 */ /* 0x000fea000b800000 */
[----:B------:R0:W1:Y:S02]  /*10b0*/  SHFL.DOWN PT, R30, R37, 0x10, 0x1f ;  /* 0x0a001f00251e7f89 */ /* 0x00006400000e0000 */
.L_x_188:
[----:B------:R-:W-:Y:S05]  /*10c0*/  BRA.DIV ~URZ, `(.L_x_184) ;  /* 0x000014427f007947 */ /* 0x000fea000b800000 */
[----:B------:R-:W2:Y:S01]  /*10d0*/  SHFL.DOWN PT, R28, R39, 0x10, 0x1f ;  /* 0x0a001f00271c7f89 */ /* 0x000ea200000e0000 */
[----:B-1----:R-:W-:-:S05]  /*10e0*/  FADD.FTZ R38, R37, R30 ;  /* 0x0000001e25267221 */ /* 0x002fca0000010000 */
[----:B------:R-:W1:Y:S01]  /*10f0*/  SHFL.DOWN PT, R29, R38, 0x8, 0x1f ;  /* 0x09001f00261d7f89 */ /* 0x000e6200000e0000 */
[----:B--2---:R-:W-:-:S05]  /*1100*/  FADD.FTZ R28, R39, R28 ;  /* 0x0000001c271c7221 */ /* 0x004fca0000010000 */
        /* <DEDUP_REMOVED lines=10> */
[----:B------:R0:W2:Y:S01]  /*11b0*/  SHFL.DOWN PT, R68, R37, 0x1, 0x1f ;  /* 0x08201f0025447f89 */ /* 0x0000a200000e0000 */
[----:B-1----:R-:W-:-:S05]  /*11c0*/  FADD.FTZ R39, R36, R39 ;  /* 0x0000002724277221 */ /* 0x002fca0000010000 */
[----:B------:R0:W1:Y:S02]  /*11d0*/  SHFL.DOWN PT, R28, R39, 0x1, 0x1f ;  /* 0x08201f00271c7f89 */ /* 0x00006400000e0000 */
.L_x_189:
[----:B------:R-:W-:Y:S01]  /*11e0*/  PLOP3.LUT P0, PT, PT, PT, PT, 0x80, 0x0 ;  /* 0x000000000000781c */ /* 0x000fe20003f0f070 */
[----:B--2---:R-:W-:Y:S01]  /*11f0*/  FADD.FTZ R68, R68, R37 ;  /* 0x0000002544447221 */ /* 0x004fe20000010000 */
[----:B------:R-:W-:Y:S01]  /*1200*/  @!P2 PLOP3.LUT P0, PT, P3, PT, PT, 0x80, 0x0 ;  /* 0x000000000000a81c */ /* 0x000fe20001f0f070 */
[----:B-1----:R-:W-:Y:S01]  /*1210*/  FADD.FTZ R69, R28, R39 ;  /* 0x000000271c457221 */ /* 0x002fe20000010000 */
[----:B------:R-:W-:Y:S01]  /*1220*/  SHF.R.U32.HI R29, RZ, 0x5, R0 ;  /* 0x00000005ff1d7819 */ /* 0x000fe20000011600 */
[----:B------:R-:W-:-:S03]  /*1230*/  ULDC.U8 UR6, c[0x0][0x1f0] ;  /* 0x00007c0000067ab9 */ /* 0x000fc60000000000 */
        /* <DEDUP_REMOVED lines=10> */
[----:B------:R-:W1:Y:S04]  /*12e0*/  LDS.128 R28, [R111+0x1800] ;  /* 0x001800006f1c7984 */ /* 0x000e680000000c00 */
[----:B0-----:R-:W0:Y:S01]  /*12f0*/  LDS.128 R36, [R111+0x1810] ;  /* 0x001810006f247984 */ /* 0x001e220000000c00 */
[----:B-1----:R-:W-:-:S02]  /*1300*/  FADD.FTZ R117, RZ, R28 ;  /* 0x0000001cff757221 */ /* 0x002fc40000010000 */
[----:B------:R-:W-:Y:S02]  /*1310*/  FADD.FTZ R28, RZ, R29 ;  /* 0x0000001dff1c7221 */ /* 0x000fe40000010000 */
[----:B------:R-:W-:Y:S02]  /*1320*/  FADD.FTZ R117, R30, R117 ;  /* 0x000000751e757221 */ /* 0x000fe40000010000 */
[----:B------:R-:W-:Y:S02]  /*1330*/  FADD.FTZ R28, R31, R28 ;  /* 0x0000001c1f1c7221 */ /* 0x000fe40000010000 */
[----:B0-----:R-:W-:Y:S01]  /*1340*/  FADD.FTZ R117, R117, R36 ;  /* 0x0000002475757221 */ /* 0x001fe20000010000 */
[----:B-----5:R-:W-:Y:S01]  /*1350*/  @P1 MOV R36, R63 ;  /* 0x0000003f00241202 */ /* 0x020fe20000000f00 */
[----:B------:R-:W-:Y:S01]  /*1360*/  FADD.FTZ R28, R28, R37 ;  /* 0x000000251c1c7221 */ /* 0x000fe20000010000 */
[----:B------:R-:W-:Y:S01]  /*1370*/  @P1 SHF.R.U64 R37, R62, 0x10, R63 ;  /* 0x000000103e251819 */ /* 0x000fe2000000123f */
[----:B------:R-:W-:-:S02]  /*1380*/  FADD.FTZ R38, R38, R117 ;  /* 0x0000007526267221 */ /* 0x000fc40000010000 */
[----:B------:R-:W-:Y:S02]  /*1390*/  FADD.FTZ R28, R39, R28 ;  /* 0x0000001c271c7221 */ /* 0x000fe40000010000 */
[----:B------:R-:W-:Y:S02]  /*13a0*/  FMUL.FTZ R38, R38, c[0x0][0x1e0] ;  /* 0x0000780026267a20 */ /* 0x000fe40000410000 */
[----:B------:R-:W-:Y:S02]  /*13b0*/  FMUL.FTZ R111, R28, c[0x0][0x1e0] ;  /* 0x000078001c6f7a20 */ /* 0x000fe40000410000 */
[----:B------:R-:W-:Y:S01]  /*13c0*/  @P1 IMAD.MOV.U32 R29, RZ, RZ, R62 ;  /* 0x000000ffff1d1224 */ /* 0x000fe200078e003e */
[----:B------:R-:W-:Y:S02]  /*13d0*/  FSEL R104, R38, RZ, !P0 ;  /* 0x000000ff26687208 */ /* 0x000fe40004000000 */
[----:B------:R-:W-:Y:S02]  /*13e0*/  ISETP.NE.U32.AND P0, PT, RZ, c[0x0][0x258], PT ;  /* 0x00009600ff007a0c */ /* 0x000fe40003f05070 */
[----:B------:R-:W-:Y:S01]  /*13f0*/  @P1 PRMT R30, RZ, 0x5410, R29 ;  /* 0x00005410ff1e1816 */ /* 0x000fe2000000001d */
[-CC-:B------:R-:W-:Y:S01]  /*1400*/  FFMA.FTZ R106, R106, R111.reuse, R104.reuse ;  /* 0x0000006f6a6a7223 */ /* 0x180fe20000010068 */
[----:B------:R-:W-:Y:S01]  /*1410*/  ISETP.NE.AND.EX P0, PT, RZ, c[0x0][0x25c], PT, P0 ;  /* 0x00009700ff007a0c */ /* 0x000fe20003f05300 */
[----:B------:R-:W-:-:S02]  /*1420*/  FFMA.FTZ R103, R103, R111, R104 ;  /* 0x0000006f67677223 */ /* 0x000fc40000010068 */
[----:B------:R-:W-:Y:S02]  /*1430*/  FADD.FTZ R106, R75, -R106 ;  /* 0x8000006a4b6a7221 */ /* 0x000fe40000010000 */
[----:B------:R-:W-:Y:S02]  /*1440*/  FADD.FTZ R72, R72, -R103 ;  /* 0x8000006748487221 */ /* 0x000fe40000010000 */
[----:B------:R-:W-:Y:S02]  /*1450*/  FMUL.FTZ R31, R45, R106 ;  /* 0x0000006a2d1f7220 */ /* 0x000fe40000410000 */
[----:B------:R-:W-:Y:S02]  /*1460*/  FFMA.FTZ R74, R74, R111, R104 ;  /* 0x0000006f4a4a7223 */ /* 0x000fe40000010068 */
[----:B------:R-:W-:Y:S01]  /*1470*/  @P1 FADD.FTZ R31, R31, R30 ;  /* 0x0000001e1f1f1221 */ /* 0x000fe20000010000 */
[----:B------:R-:W-:Y:S01]  /*1480*/  @P1 PRMT R30, RZ, 0x5410, R37 ;  /* 0x00005410ff1e1816 */ /* 0x000fe20000000025 */
[----:B------:R-:W-:Y:S01]  /*1490*/  FMUL.FTZ R29, R45, R72 ;  /* 0x000000482d1d7220 */ /* 0x000fe20000410000 */
[----:B------:R-:W-:Y:S01]  /*14a0*/  @P1 SHF.R.U32.HI R37, RZ, 0x10, R63 ;  /* 0x00000010ff251819 */ /* 0x000fe2000001163f */
[----:B------:R-:W-:-:S02]  /*14b0*/  FADD.FTZ R74, R71, -R74 ;  /* 0x8000004a474a7221 */ /* 0x000fc40000010000 */
[-C--:B------:R-:W-:Y:S02]  /*14c0*/  FFMA.FTZ R73, R73, R111.reuse, R104 ;  /* 0x0000006f49497223 */ /* 0x080fe40000010068 */
[----:B------:R-:W-:Y:S01]  /*14d0*/  @P1 FADD.FTZ R29, R29, R30 ;  /* 0x0000001e1d1d1221 */ /* 0x000fe20000010000 */
[----:B------:R-:W-:Y:S01]  /*14e0*/  @P1 PRMT R30, RZ, 0x5410, R36 ;  /* 0x00005410ff1e1816 */ /* 0x000fe20000000024 */
[----:B------:R-:W-:Y:S01]  /*14f0*/  FMUL.FTZ R39, R45, R74 ;  /* 0x0000004a2d277220 */ /* 0x000fe20000410000 */
[----:B------:R-:W-:Y:S01]  /*1500*/  @P1 SHF.R.U64 R36, R64, 0x10, R65 ;  /* 0x0000001040241819 */ /* 0x000fe20000001241 */
[----:B------:R-:W-:Y:S02]  /*1510*/  FADD.FTZ R70, R70, -R73 ;  /* 0x8000004946467221 */ /* 0x000fe40000010000 */
[----:B------:R-:W-:Y:S01]  /*1520*/  @P1 FADD.FTZ R39, R39, R30 ;  /* 0x0000001e27271221 */ /* 0x000fe20000010000 */
[----:B------:R-:W-:Y:S01]  /*1530*/  @P1 PRMT R30, RZ, 0x5410, R37 ;  /* 0x00005410ff1e1816 */ /* 0x000fe20000000025 */
[-C--:B------:R-:W-:Y:S01]  /*1540*/  FFMA.FTZ R28, R107, R111.reuse, R104 ;  /* 0x0000006f6b1c7223 */ /* 0x080fe20000010068 */
[----:B------:R-:W-:Y:S01]  /*1550*/  @P1 PRMT R36, RZ, 0x5410, R36 ;  /* 0x00005410ff241816 */ /* 0x000fe20000000024 */
[----:B------:R-:W-:-:S02]  /*1560*/  FFMA.FTZ R108, R108, R111, R104 ;  /* 0x0000006f6c6c7223 */ /* 0x000fc40000010068 */
[----:B------:R-:W-:Y:S02]  /*1570*/  FMUL.FTZ R69, R45, R70 ;  /* 0x000000462d457220 */ /* 0x000fe40000410000 */
[----:B------:R-:W-:Y:S02]  /*1580*/  FADD.FTZ R38, R105, -R28 ;  /* 0x8000001c69267221 */ /* 0x000fe40000010000 */
[----:B------:R-:W-:Y:S02]  /*1590*/  FADD.FTZ R108, R113, -R108 ;  /* 0x8000006c716c7221 */ /* 0x000fe40000010000 */
[----:B------:R-:W-:Y:S02]  /*15a0*/  @P1 FADD.FTZ R69, R69, R30 ;  /* 0x0000001e45451221 */ /* 0x000fe40000010000 */
[----:B------:R-:W-:Y:S02]  /*15b0*/  FFMA.FTZ R110, R110, R111, R104 ;  /* 0x0000006f6e6e7223 */ /* 0x000fe40000010068 */
[----:B------:R-:W-:-:S02]  /*15c0*/  @P1 IMAD.MOV.U32 R30, RZ, RZ, R64 ;  /* 0x000000ffff1e1224 */ /* 0x000fc400078e0040 */
[C---:B------:R-:W-:Y:S01]  /*15d0*/  FMUL.FTZ R75, R45.reuse, R38 ;  /* 0x000000262d4b7220 */ /* 0x040fe20000410000 */
[----:B------:R-:W-:Y:S01]  /*15e0*/  @P1 MOV R38, R65 ;  /* 0x0000004100261202 */ /* 0x000fe20000000f00 */
[----:B------:R-:W-:Y:S01]  /*15f0*/  FMUL.FTZ R73, R45, R108 ;  /* 0x0000006c2d497220 */ /* 0x000fe20000410000 */
[----:B------:R-:W-:Y:S01]  /*1600*/  @P1 PRMT R30, RZ, 0x5410, R30 ;  /* 0x00005410ff1e1816 */ /* 0x000fe2000000001e */
[----:B------:R-:W-:Y:S01]  /*1610*/  FADD.FTZ R110, R109, -R110 ;  /* 0x8000006e6d6e7221 */ /* 0x000fe20000010000 */
[----:B------:R-:W-:Y:S01]  /*1620*/  HFMA2.MMA R108, -RZ, RZ, 0, 4.76837158203125e-07 ;  /* 0x00000008ff6c7435 */ /* 0x000fe200000001ff */
[----:B------:R-:W-:Y:S01]  /*1630*/  FMUL.FTZ R105, R29, R92 ;  /* 0x0000005c1d697220 */ /* 0x000fe20000410000 */
[----:B------:R-:W-:Y:S01]  /*1640*/  @P0 F2FP.BF16.PACK_AB R29, RZ, R29 ;  /* 0x0000001dff1d023e */ /* 0x000fe200000010ff */
[----:B------:R-:W-:Y:S01]  /*1650*/  @P1 FADD.FTZ R73, R73, R36 ;  /* 0x0000002449491221 */ /* 0x000fe20000010000 */
[----:B------:R-:W-:Y:S01]  /*1660*/  @P1 PRMT R36, RZ, 0x5410, R38 ;  /* 0x00005410ff241816 */ /* 0x000fe20000000026 */
[----:B------:R-:W-:Y:S01]  /*1670*/  FMUL.FTZ R113, R45, R110 ;  /* 0x0000006e2d717220 */ /* 0x000fe20000410000 */
[----:B------:R-:W-:Y:S01]  /*1680*/  @P0 PRMT R88, R29, 0x7610, R88 ;  /* 0x000076101d580816 */ /* 0x000fe20000000058 */
[----:B------:R-:W-:-:S02]  /*1690*/  FFMA.FTZ R28, R112, R111, R104 ;  /* 0x0000006f701c7223 */ /* 0x000fc40000010068 */
[-C--:B------:R-:W-:Y:S01]  /*16a0*/  FMUL.FTZ R110, R69, R92.reuse ;  /* 0x0000005c456e7220 */ /* 0x080fe20000410000 */
[----:B------:R-:W-:Y:S01]  /*16b0*/  @P0 F2FP.BF16.PACK_AB R69, RZ, R69 ;  /* 0x00000045ff45023e */ /* 0x000fe200000010ff */
[----:B------:R-:W-:Y:S02]  /*16c0*/  @P1 FADD.FTZ R75, R75, R30 ;  /* 0x0000001e4b4b1221 */ /* 0x000fe40000010000 */
[----:B------:R-:W-:Y:S01]  /*16d0*/  FMUL.FTZ R30, R52, R105 ;  /* 0x00000069341e7220 */ /* 0x000fe20000410000 */
[----:B------:R-:W-:Y:S01]  /*16e0*/  @P0 PRMT R90, R69, 0x7610, R90 ;  /* 0x00007610455a0816 */ /* 0x000fe2000000005a */
[-C--:B------:R-:W-:Y:S01]  /*16f0*/  FMUL.FTZ R109, R39, R92.reuse ;  /* 0x0000005c276d7220 */ /* 0x080fe20000410000 */
[----:B------:R-:W-:Y:S01]  /*1700*/  @P0 F2FP.BF16.PACK_AB R39, RZ, R39 ;  /* 0x00000027ff27023e */ /* 0x000fe200000010ff */
[----:B------:R-:W-:Y:S02]  /*1710*/  FADD.FTZ R28, R115, -R28 ;  /* 0x8000001c731c7221 */ /* 0x000fe40000010000 */
[----:B------:R-:W-:Y:S01]  /*1720*/  FMUL.FTZ R106, R31, R92 ;  /* 0x0000005c1f6a7220 */ /* 0x000fe20000410000 */
[----:B------:R-:W0:Y:S01]  /*1730*/  F2F.BF16.F32 R30, R30 ;  /* 0x0000001e001e7304 */ /* 0x000e220000202000 */
[----:B------:R-:W-:Y:S01]  /*1740*/  @P1 FADD.FTZ R113, R113, R36 ;  /* 0x0000002471711221 */ /* 0x000fe20000010000 */
[----:B------:R-:W-:Y:S01]  /*1750*/  @P1 SHF.R.U32.HI R36, RZ, 0x10, R65 ;  /* 0x00000010ff241819 */ /* 0x000fe20000011641 */
[----:B------:R-:W-:Y:S01]  /*1760*/  FMUL.FTZ R38, R51, R110 ;  /* 0x0000006e33267220 */ /* 0x000fe20000410000 */
[----:B------:R-:W-:Y:S01]  /*1770*/  @P0 F2FP.BF16.PACK_AB R31, RZ, R31 ;  /* 0x0000001fff1f023e */ /* 0x000fe200000010ff */
[----:B------:R-:W-:Y:S01]  /*1780*/  FMUL.FTZ R71, R78, R109 ;  /* 0x0000006d4e477220 */ /* 0x000fe20000410000 */
[----:B------:R-:W-:Y:S01]  /*1790*/  @P0 PRMT R89, R39, 0x7610, R89 ;  /* 0x0000761027590816 */ /* 0x000fe20000000059 */
[----:B------:R-:W-:Y:S01]  /*17a0*/  FMUL.FTZ R37, R79, R106 ;  /* 0x0000006a4f257220 */ /* 0x000fe20000410000 */
[----:B------:R1:W2:Y:S01]  /*17b0*/  F2F.BF16.F32 R68, R38 ;  /* 0x0000002600447304 */ /* 0x0002a20000202000 */
[----:B------:R-:W-:Y:S01]  /*17c0*/  FMUL.FTZ R115, R45, R28 ;  /* 0x0000001c2d737220 */ /* 0x000fe20000410000 */
[----:B------:R-:W-:Y:S01]  /*17d0*/  @P1 PRMT R28, RZ, 0x5410, R36 ;  /* 0x00005410ff1c1816 */ /* 0x000fe20000000024 */
[-C--:B------:R-:W-:Y:S01]  /*17e0*/  FMUL.FTZ R103, R73, R92.reuse ;  /* 0x0000005c49677220 */ /* 0x080fe20000410000 */
[----:B------:R-:W-:Y:S01]  /*17f0*/  @P0 PRMT R87, R31, 0x7610, R87 ;  /* 0x000076101f570816 */ /* 0x000fe20000000057 */
[-C--:B------:R-:W-:Y:S01]  /*1800*/  FMUL.FTZ R107, R113, R92.reuse ;  /* 0x0000005c716b7220 */ /* 0x080fe20000410000 */
[----:B------:R-:W-:Y:S01]  /*1810*/  @P0 LOP3.LUT R31, R88, 0xffff, RZ, 0xc0, !PT ;  /* 0x0000ffff581f0812 */ /* 0x000fe200078ec0ff */
[----:B------:R-:W-:Y:S01]  /*1820*/  @P1 FADD.FTZ R115, R115, R28 ;  /* 0x0000001c73731221 */ /* 0x000fe20000010000 */
[----:B------:R-:W3:Y:S01]  /*1830*/  F2F.BF16.F32 R71, R71 ;  /* 0x0000004700477304 */ /* 0x000ee20000202000 */
[----:B------:R-:W-:Y:S01]  /*1840*/  @P0 F2FP.BF16.PACK_AB R28, RZ, R73 ;  /* 0x00000049ff1c023e */ /* 0x000fe200000010ff */
[----:B------:R-:W-:Y:S01]  /*1850*/  FMUL.FTZ R36, R50, R103 ;  /* 0x0000006732247220 */ /* 0x000fe20000410000 */
[----:B------:R-:W-:Y:S01]  /*1860*/  @P0 F2FP.BF16.PACK_AB R113, RZ, R113 ;  /* 0x00000071ff71023e */ /* 0x000fe200000010ff */
[----:B------:R-:W-:Y:S01]  /*1870*/  FMUL.FTZ R102, R115, R92 ;  /* 0x0000005c73667220 */ /* 0x000fe20000410000 */
[----:B------:R-:W-:Y:S01]  /*1880*/  @P0 PRMT R88, R28, 0x7610, R88 ;  /* 0x000076101c580816 */ /* 0x000fe20000000058 */
[----:B0-----:R-:W-:Y:S01]  /*1890*/  IMAD.WIDE.U32 R28, R30, 0x10000, RZ ;  /* 0x000100001e1c7825 */ /* 0x001fe200078e00ff */
[----:B------:R-:W-:Y:S01]  /*18a0*/  @P0 PRMT R39, R89, 0x5410, R90 ;  /* 0x0000541059270816 */ /* 0x000fe2000000005a */
[----:B------:R-:W0:Y:S01]  /*18b0*/  F2F.BF16.F32 R37, R37 ;  /* 0x0000002500257304 */ /* 0x000e220000202000 */
[----:B------:R-:W-:Y:S01]  /*18c0*/  @P0 PRMT R89, R113, 0x7610, R89 ;  /* 0x0000761071590816 */ /* 0x000fe20000000059 */
[----:B-1----:R-:W-:Y:S01]  /*18d0*/  FMUL.FTZ R38, R49, R102 ;  /* 0x0000006631267220 */ /* 0x002fe20000410000 */
[----:B------:R-:W-:Y:S01]  /*18e0*/  @P0 F2FP.BF16.PACK_AB R115, RZ, R115 ;  /* 0x00000073ff73023e */ /* 0x000fe200000010ff */
[----:B--2---:R-:W-:-:S02]  /*18f0*/  IMAD.U32 R68, R68, 0x10000, RZ ;  /* 0x0001000044447824 */ /* 0x004fc400078e00ff */
[----:B------:R-:W-:Y:S02]  /*1900*/  FMUL.FTZ R70, R76, R107 ;  /* 0x0000006b4c467220 */ /* 0x000fe40000410000 */
[----:B------:R-:W1:Y:S01]  /*1910*/  F2F.BF16.F32 R36, R36 ;  /* 0x0000002400247304 */ /* 0x000e620000202000 */
[----:B---3--:R-:W-:Y:S01]  /*1920*/  LOP3.LUT R69, R29, R68, R71, 0xfe, !PT ;  /* 0x000000441d457212 */ /* 0x008fe200078efe47 */
[----:B------:R-:W-:-:S04]  /*1930*/  @P0 IMAD.WIDE.U32 R30, R31, 0x10000, RZ ;  /* 0x000100001f1e0825 */ /* 0x000fc800078e00ff */
[----:B------:R-:W-:Y:S01]  /*1940*/  FMUL.FTZ R112, R75, R92 ;  /* 0x0000005c4b707220 */ /* 0x000fe20000410000 */
[----:B------:R-:W-:Y:S01]  /*1950*/  @P0 LOP3.LUT R39, R39, R31, RZ, 0xfc, !PT ;  /* 0x0000001f27270212 */ /* 0x000fe200078efcff */
[----:B------:R2:W3:Y:S01]  /*1960*/  F2F.BF16.F32 R73, R38 ;  /* 0x0000002600497304 */ /* 0x0004e20000202000 */
[----:B0-----:R-:W-:Y:S01]  /*1970*/  LOP3.LUT R68, R28, R37, RZ, 0xfc, !PT ;  /* 0x000000251c447212 */ /* 0x001fe200078efcff */
[----:B------:R-:W-:Y:S01]  /*1980*/  IMAD.WIDE.U32 R28, R101, R108, c[0x0][0x170] ;  /* 0x00005c00651c7625 */ /* 0x000fe200078e006c */
[----:B------:R-:W-:Y:S02]  /*1990*/  @P0 LOP3.LUT R74, R88, 0xffff, RZ, 0xc0, !PT ;  /* 0x0000ffff584a0812 */ /* 0x000fe400078ec0ff */
[----:B------:R-:W-:-:S03]  /*19a0*/  @P0 PRMT R90, R115, 0x7610, R90 ;  /* 0x00007610735a0816 */ /* 0x000fc6000000005a */
[----:B------:R0:W3:Y:S01]  /*19b0*/  F2F.BF16.F32 R72, R70 ;  /* 0x0000004600487304 */ /* 0x0000e20000202000 */
[----:B------:R-:W4:Y:S01]  /*19c0*/  LDG.E.64 R28, [R28.64] ;  /* 0x000000041c1c7981 */ /* 0x000f22000c1e1b00 */
[----:B--2---:R-:W-:Y:S01]  /*19d0*/  @P0 LOP3.LUT R38, R30, 0xffff, R87, 0xf8, !PT ;  /* 0x0000ffff1e260812 */ /* 0x004fe200078ef857 */
[----:B-1----:R-:W-:-:S04]  /*19e0*/  IMAD.WIDE.U32 R30, R36, 0x10000, RZ ;  /* 0x00010000241e7825 */ /* 0x002fc800078e00ff */
[----:B------:R-:W-:Y:S02]  /*19f0*/  FMUL.FTZ R113, R77, R112 ;  /* 0x000000704d717220 */ /* 0x000fe40000410000 */
[----:B---3--:R-:W-:Y:S02]  /*1a00*/  IMAD.U32 R37, R73, 0x10000, RZ ;  /* 0x0001000049257824 */ /* 0x008fe400078e00ff */
[-C--:B0-----:R-:W-:Y:S02]  /*1a10*/  @P0 IMAD.WIDE.U32 R70, R101, R108.reuse, c[0x0][0x258] ;  /* 0x0000960065460625 */ /* 0x081fe400078e006c */
[----:B------:R-:W0:Y:S01]  /*1a20*/  F2F.BF16.F32 R113, R113 ;  /* 0x0000007100717304 */ /* 0x000e220000202000 */
[----:B------:R-:W-:Y:S01]  /*1a30*/  LOP3.LUT R31, R31, R37, R72, 0xfe, !PT ;  /* 0x000000251f1f7212 */ /* 0x000fe200078efe48 */
[----:B------:R-:W-:-:S04]  /*1a40*/  IMAD.WIDE.U32 R72, R101, R108, c[0x0][0x248] ;  /* 0x0000920065487625 */ /* 0x000fc800078e006c */
[----:B------:R-:W-:Y:S01]  /*1a50*/  IMAD.WIDE.U32 R36, R91, R108, c[0x0][0x170] ;  /* 0x00005c005b247625 */ /* 0x000fe200078e006c */
[----:B------:R1:W-:Y:S01]  /*1a60*/  @P0 STG.E.64 [R70.64], R38 ;  /* 0x0000002646000986 */ /* 0x0003e2000c101b04 */
[----:B------:R-:W-:-:S03]  /*1a70*/  IADD3 R114, R101, 0x80, RZ ;  /* 0x0000008065727810 */ /* 0x000fc60007ffe0ff */
[----:B------:R2:W-:Y:S04]  /*1a80*/  STG.E.64 [R72.64], R68 ;  /* 0x0000004448007986 */ /* 0x0005e8000c101b04 */
[----:B------:R-:W3:Y:S01]  /*1a90*/  LDG.E.64 R36, [R36.64] ;  /* 0x0000000424247981 */ /* 0x000ee2000c1e1b00 */
[----:B------:R-:W-:Y:S02]  /*1aa0*/  @P0 PRMT R115, R89, 0x5410, R90 ;  /* 0x0000541059730816 */ /* 0x000fe4000000005a */
[----:B-1----:R-:W-:Y:S01]  /*1ab0*/  @P0 F2FP.BF16.PACK_AB R39, RZ, R75 ;  /* 0x0000004bff27023e */ /* 0x002fe200000010ff */
[----:B------:R-:W-:Y:S01]  /*1ac0*/  @P0 IMAD.WIDE.U32 R74, R74, 0x10000, RZ ;  /* 0x000100004a4a0825 */ /* 0x000fe200078e00ff */
[----:B------:R-:W-:Y:S02]  /*1ad0*/  IADD3 R101, R101, 0x100, RZ ;  /* 0x0000010065657810 */ /* 0x000fe40007ffe0ff */
[----:B------:R-:W-:-:S02]  /*1ae0*/  @P0 PRMT R87, R39, 0x7610, R87 ;  /* 0x0000761027570816 */ /* 0x000fc40000000057 */
[----:B------:R-:W-:Y:S01]  /*1af0*/  LEA R38, P2, R114, c[0x0][0x248], 0x3 ;  /* 0x0000920072267a11 */ /* 0x000fe200078418ff */
[-C--:B------:R-:W-:Y:S01]  /*1b00*/  @P0 IMAD.WIDE.U32 R70, R91, R108.reuse, c[0x0][0x258] ;  /* 0x000096005b460625 */ /* 0x080fe200078e006c */
[----:B--2---:R-:W-:Y:S02]  /*1b10*/  @P0 LOP3.LUT R69, R115, R75, RZ, 0xfc, !PT ;  /* 0x0000004b73450212 */ /* 0x004fe400078efcff */
[----:B------:R-:W-:Y:S01]  /*1b20*/  @P0 LOP3.LUT R68, R74, 0xffff, R87, 0xf8, !PT ;  /* 0x0000ffff4a440812 */ /* 0x000fe200078ef857 */
[----:B------:R-:W-:Y:S01]  /*1b30*/  IMAD.WIDE.U32 R72, R101, R108, c[0x0][0x170] ;  /* 0x00005c0065487625 */ /* 0x000fe200078e006c */
[----:B------:R-:W-:Y:S02]  /*1b40*/  LEA.HI.X R39, R114, c[0x0][0x24c], RZ, 0x3, P2 ;  /* 0x0000930072277a11 */ /* 0x000fe400010f1cff */
[----:B0-----:R-:W-:Y:S01]  /*1b50*/  LOP3.LUT R30, R30, R113, RZ, 0xfc, !PT ;  /* 0x000000711e1e7212 */ /* 0x001fe200078efcff */
[----:B------:R0:W-:Y:S04]  /*1b60*/  @P0 STG.E.64 [R70.64], R68 ;  /* 0x0000004446000986 */ /* 0x0001e8000c101b04 */
[----:B------:R1:W-:Y:S04]  /*1b70*/  STG.E.64 [R38.64], R30 ;  /* 0x0000001e26007986 */ /* 0x0003e8000c101b04 */
[----:B------:R-:W2:Y:S01]  /*1b80*/  LDG.E.64 R72, [R72.64] ;  /* 0x0000000448487981 */ /* 0x000ea2000c1e1b00 */
[----:B------:R-:W-:-:S02]  /*1b90*/  FFMA.FTZ R94, R94, R111, R104 ;  /* 0x0000006f5e5e7223 */ /* 0x000fc40000010068 */
[----:B------:R-:W-:Y:S02]  /*1ba0*/  FFMA.FTZ R95, R95, R111, R104 ;  /* 0x0000006f5f5f7223 */ /* 0x000fe40000010068 */
[----:B------:R-:W-:Y:S01]  /*1bb0*/  FADD.FTZ R94, R97, -R94 ;  /* 0x8000005e615e7221 */ /* 0x000fe20000010000 */
[----:B0-----:R-:W-:Y:S01]  /*1bc0*/  @P1 SHF.R.U64 R70, R66, 0x10, R67 ;  /* 0x0000001042461819 */ /* 0x001fe20000001243 */
[----:B------:R-:W-:Y:S01]  /*1bd0*/  FADD.FTZ R98, R98, -R95 ;  /* 0x8000005f62627221 */ /* 0x000fe20000010000 */
[----:B-1----:R-:W-:Y:S01]  /*1be0*/  @P1 MOV R38, R67 ;  /* 0x0000004300261202 */ /* 0x002fe20000000f00 */
[----:B------:R-:W-:Y:S01]  /*1bf0*/  FMUL.FTZ R31, R45, R94 ;  /* 0x0000005e2d1f7220 */ /* 0x000fe20000410000 */
[----:B------:R-:W-:Y:S01]  /*1c00*/  @P1 PRMT R30, RZ, 0x5410, R70 ;  /* 0x00005410ff1e1816 */ /* 0x000fe20000000046 */
[-C--:B------:R-:W-:Y:S01]  /*1c10*/  FFMA.FTZ R93, R93, R111.reuse, R104 ;  /* 0x0000006f5d5d7223 */ /* 0x080fe20000010068 */
[----:B------:R-:W-:Y:S01]  /*1c20*/  @P1 PRMT R38, RZ, 0x5410, R38 ;  /* 0x00005410ff261816 */ /* 0x000fe20000000026 */
[----:B------:R-:W-:Y:S01]  /*1c30*/  FFMA.FTZ R99, R99, R111, R104 ;  /* 0x0000006f63637223 */ /* 0x000fe20000010068 */
[----:B------:R-:W-:Y:S01]  /*1c40*/  @P1 SHF.R.U32.HI R68, RZ, 0x10, R67 ;  /* 0x00000010ff441819 */ /* 0x000fe20000011643 */
[----:B------:R-:W-:-:S02]  /*1c50*/  FMUL.FTZ R69, R45, R98 ;  /* 0x000000622d457220 */ /* 0x000fc40000410000 */
[----:B------:R-:W-:Y:S02]  /*1c60*/  @P1 FADD.FTZ R31, R31, R30 ;  /* 0x0000001e1f1f1221 */ /* 0x000fe40000010000 */
[----:B------:R-:W-:Y:S02]  /*1c70*/  FADD.FTZ R100, R100, -R93 ;  /* 0x8000005d64647221 */ /* 0x000fe40000010000 */
[----:B------:R-:W-:Y:S02]  /*1c80*/  @P1 IMAD.MOV.U32 R30, RZ, RZ, R66 ;  /* 0x000000ffff1e1224 */ /* 0x000fe400078e0042 */
[----:B------:R-:W-:Y:S02]  /*1c90*/  FADD.FTZ R96, R96, -R99 ;  /* 0x8000006360607221 */ /* 0x000fe40000010000 */
[----:B------:R-:W-:Y:S01]  /*1ca0*/  @P1 FADD.FTZ R69, R69, R38 ;  /* 0x0000002645451221 */ /* 0x000fe20000010000 */
[----:B------:R-:W-:Y:S01]  /*1cb0*/  @P1 PRMT R38, RZ, 0x5410, R68 ;  /* 0x00005410ff261816 */ /* 0x000fe20000000044 */
[C---:B------:R-:W-:Y:S01]  /*1cc0*/  FMUL.FTZ R39, R45.reuse, R100 ;  /* 0x000000642d277220 */ /* 0x040fe20000410000 */
[----:B------:R-:W-:Y:S01]  /*1cd0*/  @P1 PRMT R30, RZ, 0x5410, R30 ;  /* 0x00005410ff1e1816 */ /* 0x000fe2000000001e */
[----:B------:R-:W-:Y:S01]  /*1ce0*/  FMUL.FTZ R45, R45, R96 ;  /* 0x000000602d2d7220 */ /* 0x000fe20000410000 */
[----:B------:R-:W-:-:S03]  /*1cf0*/  @P0 F2FP.BF16.PACK_AB R68, RZ, R31 ;  /* 0x0000001fff44023e */ /* 0x000fc600000010ff */
[----:B------:R-:W-:Y:S02]  /*1d00*/  @P1 FADD.FTZ R45, R45, R38 ;  /* 0x000000262d2d1221 */ /* 0x000fe40000010000 */
[----:B------:R-:W-:Y:S02]  /*1d10*/  @P1 FADD.FTZ R39, R39, R30 ;  /* 0x0000001e27271221 */ /* 0x000fe40000010000 */
[-C--:B------:R-:W-:Y:S02]  /*1d20*/  FMUL.FTZ R31, R31, R92.reuse ;  /* 0x0000005c1f1f7220 */ /* 0x080fe40000410000 */
[-C--:B------:R-:W-:Y:S02]  /*1d30*/  FMUL.FTZ R30, R69, R92.reuse ;  /* 0x0000005c451e7220 */ /* 0x080fe40000410000 */
[-C--:B------:R-:W-:Y:S02]  /*1d40*/  FMUL.FTZ R38, R45, R92.reuse ;  /* 0x0000005c2d267220 */ /* 0x080fe40000410000 */
[----:B------:R-:W-:Y:S01]  /*1d50*/  FMUL.FTZ R92, R39, R92 ;  /* 0x0000005c275c7220 */ /* 0x000fe20000410000 */
[----:B------:R-:W-:-:S04]  /*1d60*/  @P0 F2FP.BF16.PACK_AB R39, RZ, R39 ;  /* 0x00000027ff27023e */ /* 0x000fc800000010ff */
[----:B------:R-:W-:Y:S02]  /*1d70*/  @P0 PRMT R87, R39, 0x7610, R87 ;  /* 0x0000761027570816 */ /* 0x000fe40000000057 */
[----:B------:R-:W-:Y:S02]  /*1d80*/  @P0 F2FP.BF16.PACK_AB R70, RZ, R69 ;  /* 0x00000045ff46023e */ /* 0x000fe400000010ff */
[----:B------:R-:W-:Y:S02]  /*1d90*/  @P0 F2FP.BF16.PACK_AB R71, RZ, R45 ;  /* 0x0000002dff47023e */ /* 0x000fe400000010ff */
[----:B------:R-:W-:Y:S02]  /*1da0*/  @P0 PRMT R89, R70, 0x7610, R89 ;  /* 0x0000761046590816 */ /* 0x000fe40000000059 */
[----:B------:R-:W-:Y:S01]  /*1db0*/  @P0 PRMT R88, R68, 0x7610, R88 ;  /* 0x0000761044580816 */ /* 0x000fe20000000058 */
[----:B------:R-:W-:Y:S01]  /*1dc0*/  FMUL.FTZ R68, R61, R92 ;  /* 0x0000005c3d447220 */ /* 0x000fe20000410000 */
[----:B------:R-:W-:-:S02]  /*1dd0*/  @P0 PRMT R90, R71, 0x7610, R90 ;  /* 0x00007610475a0816 */ /* 0x000fc4000000005a */
[----:B----4-:R-:W-:Y:S02]  /*1de0*/  MOV R39, R28 ;  /* 0x0000001c00277202 */ /* 0x010fe40000000f00 */
[--C-:B------:R-:W-:Y:S02]  /*1df0*/  SHF.R.U64 R28, R28, 0x10, R29.reuse ;  /* 0x000000101c1c7819 */ /* 0x100fe4000000121d */
[--C-:B------:R-:W-:Y:S02]  /*1e00*/  SHF.R.U32.HI R69, RZ, 0x10, R29.reuse ;  /* 0x00000010ff457819 */ /* 0x100fe4000001161d */
[----:B------:R-:W-:Y:S01]  /*1e10*/  PRMT R28, RZ, 0x5410, R28 ;  /* 0x00005410ff1c7816 */ /* 0x000fe2000000001c */
[----:B------:R-:W-:-:S04]  /*1e20*/  IMAD.MOV.U32 R45, RZ, RZ, R29 ;  /* 0x000000ffff2d7224 */ /* 0x000fc800078e001d */
[----:B------:R-:W-:Y:S01]  /*1e30*/  FFMA.FTZ R13, R28, R105, R13 ;  /* 0x000000691c0d7223 */ /* 0x000fe2000001000d */
[----:B------:R-:W-:Y:S01]  /*1e40*/  PRMT R28, RZ, 0x5410, R69 ;  /* 0x00005410ff1c7816 */ /* 0x000fe20000000045 */
[----:B------:R-:W-:Y:S01]  /*1e50*/  FMUL.FTZ R29, R48, R31 ;  /* 0x0000001f301d7220 */ /* 0x000fe20000410000 */
[----:B------:R-:W-:-:S03]  /*1e60*/  PRMT R45, RZ, 0x5410, R45 ;  /* 0x00005410ff2d7816 */ /* 0x000fc6000000002d */
[----:B------:R-:W-:Y:S01]  /*1e70*/  FFMA.FTZ R11, R28, R110, R11 ;  /* 0x0000006e1c0b7223 */ /* 0x000fe2000001000b */
[----:B------:R0:W1:Y:S01]  /*1e80*/  F2F.BF16.F32 R70, R29 ;  /* 0x0000001d00467304 */ /* 0x0000620000202000 */
[----:B------:R-:W-:Y:S01]  /*1e90*/  FFMA.FTZ R10, R45, R109, R10 ;  /* 0x0000006d2d0a7223 */ /* 0x000fe2000001000a */
[----:B---3--:R-:W-:Y:S02]  /*1ea0*/  MOV R28, R36 ;  /* 0x00000024001c7202 */ /* 0x008fe40000000f00 */
[--C-:B------:R-:W-:Y:S01]  /*1eb0*/  SHF.R.U64 R36, R36, 0x10, R37.reuse ;  /* 0x0000001024247819 */ /* 0x100fe20000001225 */
[--C-:B------:R-:W-:Y:S01]  /*1ec0*/  IMAD.MOV.U32 R45, RZ, RZ, R37.reuse ;  /* 0x000000ffff2d7224 */ /* 0x100fe200078e0025 */
[----:B0-----:R-:W-:Y:S02]  /*1ed0*/  PRMT R29, RZ, 0x5410, R28 ;  /* 0x00005410ff1d7816 */ /* 0x001fe4000000001c */
[----:B------:R-:W-:Y:S02]  /*1ee0*/  PRMT R28, RZ, 0x5410, R36 ;  /* 0x00005410ff1c7816 */ /* 0x000fe40000000024 */
[----:B------:R-:W-:Y:S01]  /*1ef0*/  SHF.R.U32.HI R37, RZ, 0x10, R37 ;  /* 0x00000010ff257819 */ /* 0x000fe20000011625 */
[----:B------:R-:W-:-:S02]  /*1f00*/  FFMA.FTZ R8, R29, R112, R8 ;  /* 0x000000701d087223 */ /* 0x000fc40000010008 */
[----:B------:R-:W-:Y:S01]  /*1f10*/  FFMA.FTZ R9, R28, R103, R9 ;  /* 0x000000671c097223 */ /* 0x000fe20000010009 */
[----:B------:R-:W-:Y:S02]  /*1f20*/  PRMT R29, RZ, 0x5410, R37 ;  /* 0x00005410ff1d7816 */ /* 0x000fe40000000025 */
[----:B------:R-:W-:Y:S01]  /*1f30*/  PRMT R28, RZ, 0x5410, R45 ;  /* 0x00005410ff1c7816 */ /* 0x000fe2000000002d */
[----:B------:R-:W-:Y:S01]  /*1f40*/  FMUL.FTZ R69, R60, R30 ;  /* 0x0000001e3c457220 */ /* 0x000fe20000410000 */
[----:B------:R-:W-:Y:S01]  /*1f50*/  PRMT R39, RZ, 0x5410, R39 ;  /* 0x00005410ff277816 */ /* 0x000fe20000000027 */
[----:B------:R-:W-:Y:S02]  /*1f60*/  FMUL.FTZ R36, R47, R38 ;  /* 0x000000262f247220 */ /* 0x000fe40000410000 */
[----:B------:R-:W-:Y:S02]  /*1f70*/  FFMA.FTZ R2, R29, R102, R2 ;  /* 0x000000661d027223 */ /* 0x000fe40000010002 */
[----:B------:R-:W-:Y:S01]  /*1f80*/  FFMA.FTZ R3, R28, R107, R3 ;  /* 0x0000006b1c037223 */ /* 0x000fe20000010003 */
[----:B------:R-:W0:Y:S01]  /*1f90*/  F2F.BF16.F32 R69, R69 ;  /* 0x0000004500457304 */ /* 0x000e220000202000 */
[----:B------:R-:W-:-:S02]  /*1fa0*/  FFMA.FTZ R12, R39, R106, R12 ;  /* 0x0000006a270c7223 */ /* 0x000fc4000001000c */
[----:B--2---:R-:W-:Y:S01]  /*1fb0*/  IMAD.MOV.U32 R29, RZ, RZ, R73 ;  /* 0x000000ffff1d7224 */ /* 0x004fe200078e0049 */
[----:B------:R-:W-:-:S04]  /*1fc0*/  MOV R28, R72 ;  /* 0x00000048001c7202 */ /* 0x000fc80000000f00 */
[----:B------:R2:W3:Y:S01]  /*1fd0*/  F2F.BF16.F32 R39, R68 ;  /* 0x0000004400277304 */ /* 0x0004e20000202000 */
[----:B------:R-:W-:Y:S02]  /*1fe0*/  SHF.R.U64 R45, R72, 0x10, R73 ;  /* 0x00000010482d7819 */ /* 0x000fe40000001249 */
[----:B------:R-:W-:Y:S02]  /*1ff0*/  PRMT R28, RZ, 0x5410, R28 ;  /* 0x00005410ff1c7816 */ /* 0x000fe4000000001c */
[----:B------:R-:W-:-:S03]  /*2000*/  PRMT R29, RZ, 0x5410, R29 ;  /* 0x00005410ff1d7816 */ /* 0x000fc6000000001d */
[----:B------:R-:W4:Y:S01]  /*2010*/  F2F.BF16.F32 R36, R36 ;  /* 0x0000002400247304 */ /* 0x000f220000202000 */
[----:B------:R-:W-:Y:S01]  /*2020*/  SHF.R.U32.HI R37, RZ, 0x10, R73 ;  /* 0x00000010ff257819 */ /* 0x000fe20000011649 */
[----:B------:R-:W-:Y:S01]  /*2030*/  FFMA.FTZ R5, R28, R92, R5 ;  /* 0x0000005c1c057223 */ /* 0x000fe20000010005 */
[----:B------:R-:W-:Y:S01]  /*2040*/  PRMT R28, RZ, 0x5410, R45 ;  /* 0x00005410ff1c7816 */ /* 0x000fe2000000002d */
[----:B------:R-:W-:Y:S01]  /*2050*/  FFMA.FTZ R7, R29, R30, R7 ;  /* 0x0000001e1d077223 */ /* 0x000fe20000010007 */
[----:B------:R-:W-:-:S03]  /*2060*/  PRMT R29, RZ, 0x5410, R37 ;  /* 0x00005410ff1d7816 */ /* 0x000fc60000000025 */
[----:B------:R-:W-:Y:S02]  /*2070*/  FFMA.FTZ R4, R28, R31, R4 ;  /* 0x0000001f1c047223 */ /* 0x000fe40000010004 */
[----:B------:R-:W-:Y:S01]  /*2080*/  FFMA.FTZ R6, R29, R38, R6 ;  /* 0x000000261d067223 */ /* 0x000fe20000010006 */
[----:B------:R-:W-:Y:S05]  /*2090*/  @!P0 BRA `(.L_x_185) ;  /* 0x0000007000008947 */ /* 0x000fea0003800000 */
[----:B0123--:R-:W-:Y:S01]  /*20a0*/  LOP3.LUT R28, R88, 0xffff, RZ, 0xc0, !PT ;  /* 0x0000ffff581c7812 */ /* 0x00ffe200078ec0ff */
[----:B------:R-:W-:Y:S01]  /*20b0*/  IMAD.WIDE.U32 R108, R46, R108, c[0x0][0x258] ;  /* 0x000096002e6c7625 */ /* 0x000fe200078e006c */
[----:B------:R-:W-:-:S03]  /*20c0*/  PRMT R31, R89, 0x5410, R90 ;  /* 0x00005410591f7816 */ /* 0x000fc6000000005a */
[----:B------:R-:W-:-:S05]  /*20d0*/  IMAD.WIDE.U32 R28, R28, 0x10000, RZ ;  /* 0x000100001c1c7825 */ /* 0x000fca00078e00ff */
[----:B------:R-:W-:Y:S02]  /*20e0*/  LOP3.LUT R29, R31, R29, RZ, 0xfc, !PT ;  /* 0x0000001d1f1d7212 */ /* 0x000fe400078efcff */
[----:B------:R-:W-:-:S05]  /*20f0*/  LOP3.LUT R28, R28, 0xffff, R87, 0xf8, !PT ;  /* 0x0000ffff1c1c7812 */ /* 0x000fca00078ef857 */
[----:B------:R0:W-:Y:S02]  /*2100*/  STG.E.64 [R108.64], R28 ;  /* 0x0000001c6c007986 */ /* 0x0001e4000c101b04 */
.L_x_185:
[----:B0123--:R-:W-:Y:S01]  /*2110*/  IMAD.WIDE.U32 R30, R70, 0x10000, RZ ;  /* 0x00010000461e7825 */ /* 0x00ffe200078e00ff */
[----:B----4-:R-:W-:Y:S02]  /*2120*/  SHF.L.U32 R29, R36, 0x10, RZ ;  /* 0x00000010241d7819 */ /* 0x010fe400000006ff */
[----:B------:R-:W-:Y:S02]  /*2130*/  LEA R28, P0, R101, c[0x0][0x248], 0x3 ;  /* 0x00009200651c7a11 */ /* 0x000fe400078018ff */
[----:B------:R-:W-:Y:S02]  /*2140*/  LOP3.LUT R31, R31, R29, R69, 0xfe, !PT ;  /* 0x0000001d1f1f7212 */ /* 0x000fe400078efe45 */
[----:B------:R-:W-:Y:S02]  /*2150*/  LOP3.LUT R30, R30, R39, RZ, 0xfc, !PT ;  /* 0x000000271e1e7212 */ /* 0x000fe400078efcff */
[----:B------:R-:W-:Y:S02]  /*2160*/  LEA.HI.X R29, R101, c[0x0][0x24c], RZ, 0x3, P0 ;  /* 0x00009300651d7a11 */ /* 0x000fe400000f1cff */
[----:B------:R-:W-:-:S02]  /*2170*/  IADD3 R86, R86, c[0x0][0x160], RZ ;  /* 0x0000580056567a10 */ /* 0x000fc40007ffe0ff */
[----:B------:R-:W-:Y:S01]  /*2180*/  SEL R98, RZ, 0x1, P3 ;  /* 0x00000001ff627807 */ /* 0x000fe20001800000 */
[----:B------:R0:W-:Y:S01]  /*2190*/  STG.E.64 [R28.64], R30 ;  /* 0x0000001e1c007986 */ /* 0x0001e2000c101b04 */
[----:B------:R-:W-:-:S13]  /*21a0*/  ISETP.GE.AND P0, PT, R86, c[0x0][0x164], PT ;  /* 0x0000590056007a0c */ /* 0x000fda0003f06270 */
[----:B0-----:R-:W-:Y:S01]  /*21b0*/  @P0 CALL.REL.NOINC `(.L_x_186) ;  /* 0x0000001000000944 */ /* 0x001fe20003c00000 */
[----:B------:R-:W-:Y:S05]  /*21c0*/  BRA `(.L_x_187) ;  /* 0xffffe41000007947 */ /* 0x000fea000383ffff */
.L_x_186:
        /* <DEDUP_REMOVED lines=25> */
.L_x_182:
[----:B------:R-:W0:Y:S01]  /*2360*/  S2UR UR6, SR_CTAID.X ;  /* 0x00000000000679c3 */ /* 0x000e220000002500 */
[C---:B------:R-:W-:Y:S01]  /*2370*/  LOP3.LUT R3, R0.reuse, 0x7f, RZ, 0xc0, !PT ;  /* 0x0000007f00037812 */ /* 0x040fe200078ec0ff */
[----:B------:R-:W-:Y:S01]  /*2380*/  IMAD.MOV.U32 R7, RZ, RZ, 0x10 ;  /* 0x00000010ff077424 */ /* 0x000fe200078e00ff */
[----:B0-----:R-:W-:-:S05]  /*2390*/  LEA.HI R2, R0, UR6, RZ, 0x19 ;  /* 0x0000000600027c11 */ /* 0x001fca000f8fc8ff */
[----:B------:R-:W-:-:S05]  /*23a0*/  IMAD R2, R2, c[0x0][0x168], RZ ;  /* 0x00005a0002027a24 */ /* 0x000fca00078e02ff */
[----:B------:R-:W-:-:S05]  /*23b0*/  LEA.HI R6, R2, R3, RZ, 0x1e ;  /* 0x0000000302067211 */ /* 0x000fca00078ff0ff */
[----:B------:R-:W-:-:S04]  /*23c0*/  IMAD.WIDE.U32 R2, R6, R7, c[0x0][0x220] ;  /* 0x0000880006027625 */ /* 0x000fc800078e0007 */
[CC--:B------:R-:W-:Y:S01]  /*23d0*/  IMAD.WIDE.U32 R4, R6.reuse, R7.reuse, c[0x0][0x228] ;  /* 0x00008a0006047625 */ /* 0x0c0fe200078e0007 */
[----:B------:R-:W-:Y:S03]  /*23e0*/  STG.E.128 [R2.64], R36 ;  /* 0x0000002402007986 */ /* 0x000fe6000c101d04 */
[----:B------:R-:W-:Y:S01]  /*23f0*/  IMAD.WIDE.U32 R6, R6, R7, c[0x0][0x240] ;  /* 0x0000900006067625 */ /* 0x000fe200078e0007 */
[----:B------:R-:W-:Y:S04]  /*2400*/  STG.E.128 [R4.64], R28 ;  /* 0x0000001c04007986 */ /* 0x000fe8000c101d04 */
[----:B------:R-:W-:Y:S04]  /*2410*/  STG.E.128 [R6.64], R12 ;  /* 0x0000000c06007986 */ /* 0x000fe8000c101d04 */
[----:B------:R-:W-:Y:S04]  /*2420*/  STG.E.128 [R2.64+0x800], R40 ;  /* 0x0008002802007986 */ /* 0x000fe8000c101d04 */
[----:B------:R-:W-:Y:S04]  /*2430*/  STG.E.128 [R4.64+0x800], R32 ;  /* 0x0008002004007986 */ /* 0x000fe8000c101d04 */
[----:B------:R-:W-:Y:S04]  /*2440*/  STG.E.128 [R6.64+0x800], R8 ;  /* 0x0008000806007986 */ /* 0x000fe8000c101d04 */
[----:B------:R-:W-:Y:S04]  /*2450*/  STG.E.128 [R2.64+0x1000], R16 ;  /* 0x0010001002007986 */ /* 0x000fe8000c101d04 */
[----:B------:R-:W-:Y:S04]  /*2460*/  STG.E.128 [R4.64+0x1000], R20 ;  /* 0x0010001404007986 */ /* 0x000fe8000c101d04 */
[----:B------:R-:W-:Y:S01]  /*2470*/  STG.E.128 [R6.64+0x1000], R24 ;  /* 0x0010001806007986 */ /* 0x000fe2000c101d04 */
[----:B------:R-:W-:Y:S05]  /*2480*/  EXIT ;  /* 0x000000000000794d */ /* 0x000fea0003800000 */
.L_x_183:
[----:B------:R-:W-:Y:S01]  /*2490*/  HFMA2.MMA R36, -RZ, RZ, 0, 9.5367431640625e-07 ;  /* 0x00000010ff247435 */ /* 0x000fe200000001ff */
[----:B------:R-:W-:Y:S01]  /*24a0*/  MOV R31, R37 ;  /* 0x00000025001f7202 */ /* 0x000fe20000000f00 */
[----:B------:R-:W-:Y:S01]  /*24b0*/  IMAD.MOV.U32 R38, RZ, RZ, 0x1f ;  /* 0x0000001fff267424 */ /* 0x000fe200078e00ff */
[----:B------:R-:W-:-:S02]  /*24c0*/  MOV R69, 0xffffffff ;  /* 0xffffffff00457802 */ /* 0x000fc40000000f00 */
[----:B------:R-:W-:Y:S02]  /*24d0*/  MOV R28, 0x24f0 ;  /* 0x000024f0001c7802 */ /* 0x000fe40000000f00 */
[----:B-----5:R-:W-:Y:S05]  /*24e0*/  CALL.REL.NOINC `($__internal_5_$__cuda_sm70_shflsync_down_p) ;  /* 0x0000046000007944 */ /* 0x020fea0003c00000 */
[----:B-1----:R-:W-:Y:S01]  /*24f0*/  MOV R30, R31 ;  /* 0x0000001f001e7202 */ /* 0x002fe20000000f00 */
[----:B0-----:R-:W-:Y:S05]  /*2500*/  BRA `(.L_x_188) ;  /* 0xffffebb000007947 */ /* 0x001fea000383ffff */
.L_x_184:
[----:B------:R-:W-:Y:S01]  /*2510*/  HFMA2.MMA R36, -RZ, RZ, 0, 9.5367431640625e-07 ;  /* 0x00000010ff247435 */ /* 0x000fe200000001ff */
[----:B------:R-:W-:Y:S01]  /*2520*/  IMAD.MOV.U32 R31, RZ, RZ, R39 ;  /* 0x000000ffff1f7224 */ /* 0x000fe200078e0027 */
[----:B------:R-:W-:Y:S01]  /*2530*/  MOV R38, 0x1f ;  /* 0x0000001f00267802 */ /* 0x000fe20000000f00 */
[----:B------:R-:W-:Y:S01]  /*2540*/  IMAD.MOV.U32 R69, RZ, RZ, -0x1 ;  /* 0xffffffffff457424 */ /* 0x000fe200078e00ff */
[----:B------:R-:W-:Y:S02]  /*2550*/  MOV R28, 0x2570 ;  /* 0x00002570001c7802 */ /* 0x000fe40000000f00 */
[----:B01---5:R-:W-:Y:S05]  /*2560*/  CALL.REL.NOINC `($__internal_5_$__cuda_sm70_shflsync_down_p) ;  /* 0x000003e000007944 */ /* 0x023fea0003c00000 */
[----:B------:R-:W-:Y:S01]  /*2570*/  FADD.FTZ R37, R37, R30 ;  /* 0x0000001e25257221 */ /* 0x000fe20000010000 */
[----:B0-----:R-:W-:Y:S01]  /*2580*/  HFMA2.MMA R36, -RZ, RZ, 0, 4.76837158203125e-07 ;  /* 0x00000008ff247435 */ /* 0x001fe200000001ff */
[----:B-1----:R-:W-:Y:S01]  /*2590*/  FADD.FTZ R68, R39, R31 ;  /* 0x0000001f27447221 */ /* 0x002fe20000010000 */
[----:B------:R-:W-:Y:S01]  /*25a0*/  MOV R38, 0x1f ;  /* 0x0000001f00267802 */ /* 0x000fe20000000f00 */
[----:B------:R-:W-:Y:S01]  /*25b0*/  IMAD.MOV.U32 R69, RZ, RZ, -0x1 ;  /* 0xffffffffff457424 */ /* 0x000fe200078e00ff */
[----:B------:R-:W-:-:S02]  /*25c0*/  MOV R31, R37 ;  /* 0x00000025001f7202 */ /* 0x000fc40000000f00 */
[----:B------:R-:W-:Y:S02]  /*25d0*/  MOV R28, 0x25f0 ;  /* 0x000025f0001c7802 */ /* 0x000fe40000000f00 */
[----:B------:R-:W-:Y:S05]  /*25e0*/  CALL.REL.NOINC `($__internal_5_$__cuda_sm70_shflsync_down_p) ;  /* 0x0000036000007944 */ /* 0x000fea0003c00000 */
[----:B0-----:R-:W-:Y:S01]  /*25f0*/  HFMA2.MMA R36, -RZ, RZ, 0, 4.76837158203125e-07 ;  /* 0x00000008ff247435 */ /* 0x001fe200000001ff */
[----:B-1----:R-:W-:Y:S01]  /*2600*/  MOV R30, R31 ;  /* 0x0000001f001e7202 */ /* 0x002fe20000000f00 */
[----:B------:R-:W-:Y:S01]  /*2610*/  IMAD.MOV.U32 R31, RZ, RZ, R68 ;  /* 0x000000ffff1f7224 */ /* 0x000fe200078e0044 */
[----:B------:R-:W-:Y:S01]  /*2620*/  MOV R38, 0x1f ;  /* 0x0000001f00267802 */ /* 0x000fe20000000f00 */
[----:B------:R-:W-:Y:S01]  /*2630*/  IMAD.MOV.U32 R69, RZ, RZ, -0x1 ;  /* 0xffffffffff457424 */ /* 0x000fe200078e00ff */
[----:B------:R-:W-:Y:S02]  /*2640*/  MOV R28, 0x2660 ;  /* 0x00002660001c7802 */ /* 0x000fe40000000f00 */
[----:B------:R-:W-:Y:S05]  /*2650*/  CALL.REL.NOINC `($__internal_5_$__cuda_sm70_shflsync_down_p) ;  /* 0x000002f000007944 */ /* 0x000fea0003c00000 */
[----:B------:R-:W-:Y:S01]  /*2660*/  FADD.FTZ R37, R30, R37 ;  /* 0x000000251e257221 */ /* 0x000fe20000010000 */
[----:B0-----:R-:W-:Y:S01]  /*2670*/  HFMA2.MMA R36, -RZ, RZ, 0, 2.384185791015625e-07 ;  /* 0x00000004ff247435 */ /* 0x001fe200000001ff */
[----:B-1----:R-:W-:Y:S01]  /*2680*/  FADD.FTZ R68, R68, R31 ;  /* 0x0000001f44447221 */ /* 0x002fe20000010000 */
[----:B------:R-:W-:Y:S01]  /*2690*/  MOV R38, 0x1f ;  /* 0x0000001f00267802 */ /* 0x000fe20000000f00 */
[----:B------:R-:W-:Y:S01]  /*26a0*/  IMAD.MOV.U32 R69, RZ, RZ, -0x1 ;  /* 0xffffffffff457424 */ /* 0x000fe200078e00ff */
[----:B------:R-:W-:-:S02]  /*26b0*/  MOV R31, R37 ;  /* 0x00000025001f7202 */ /* 0x000fc40000000f00 */
[----:B------:R-:W-:Y:S02]  /*26c0*/  MOV R28, 0x26e0 ;  /* 0x000026e0001c7802 */ /* 0x000fe40000000f00 */
[----:B------:R-:W-:Y:S05]  /*26d0*/  CALL.REL.NOINC `($__internal_5_$__cuda_sm70_shflsync_down_p) ;  /* 0x0000027000007944 */ /* 0x000fea0003c00000 */
[----:B0-----:R-:W-:Y:S01]  /*26e0*/  HFMA2.MMA R36, -RZ, RZ, 0, 2.384185791015625e-07 ;  /* 0x00000004ff247435 */ /* 0x001fe200000001ff */
[----:B-1----:R-:W-:Y:S01]  /*26f0*/  MOV R30, R31 ;  /* 0x0000001f001e7202 */ /* 0x002fe20000000f00 */
[----:B------:R-:W-:Y:S01]  /*2700*/  IMAD.MOV.U32 R31, RZ, RZ, R68 ;  /* 0x000000ffff1f7224 */ /* 0x000fe200078e0044 */
[----:B------:R-:W-:Y:S01]  /*2710*/  MOV R38, 0x1f ;  /* 0x0000001f00267802 */ /* 0x000fe20000000f00 */
[----:B------:R-:W-:Y:S01]  /*2720*/  IMAD.MOV.U32 R69, RZ, RZ, -0x1 ;  /* 0xffffffffff457424 */ /* 0x000fe200078e00ff */
[----:B------:R-:W-:Y:S02]  /*2730*/  MOV R28, 0x2750 ;  /* 0x00002750001c7802 */ /* 0x000fe40000000f00 */
[----:B------:R-:W-:Y:S05]  /*2740*/  CALL.REL.NOINC `($__internal_5_$__cuda_sm70_shflsync_down_p) ;  /* 0x0000020000007944 */ /* 0x000fea0003c00000 */
[----:B------:R-:W-:Y:S01]  /*2750*/  FADD.FTZ R37, R30, R37 ;  /* 0x000000251e257221 */ /* 0x000fe20000010000 */
[----:B0-----:R-:W-:Y:S01]  /*2760*/  HFMA2.MMA R36, -RZ, RZ, 0, 1.1920928955078125e-07 ;  /* 0x00000002ff247435 */ /* 0x001fe200000001ff */
[----:B-1----:R-:W-:Y:S01]  /*2770*/  FADD.FTZ R68, R68, R31 ;  /* 0x0000001f44447221 */ /* 0x002fe20000010000 */
[----:B------:R-:W-:Y:S01]  /*2780*/  MOV R38, 0x1f ;  /* 0x0000001f00267802 */ /* 0x000fe20000000f00 */
[----:B------:R-:W-:Y:S01]  /*2790*/  IMAD.MOV.U32 R69, RZ, RZ, -0x1 ;  /* 0xffffffffff457424 */ /* 0x000fe200078e00ff */
[----:B------:R-:W-:-:S02]  /*27a0*/  MOV R31, R37 ;  /* 0x00000025001f7202 */ /* 0x000fc40000000f00 */
[----:B------:R-:W-:Y:S02]  /*27b0*/  MOV R28, 0x27d0 ;  /* 0x000027d0001c7802 */ /* 0x000fe40000000f00 */
[----:B------:R-:W-:Y:S05]  /*27c0*/  CALL.REL.NOINC `($__internal_5_$__cuda_sm70_shflsync_down_p) ;  /* 0x0000018000007944 */ /* 0x000fea0003c00000 */
[----:B0-----:R-:W-:Y:S01]  /*27d0*/  HFMA2.MMA R36, -RZ, RZ, 0, 1.1920928955078125e-07 ;  /* 0x00000002ff247435 */ /* 0x001fe200000001ff */
[----:B-1----:R-:W-:Y:S01]  /*27e0*/  MOV R30, R31 ;  /* 0x0000001f001e7202 */ /* 0x002fe20000000f00 */
[----:B------:R-:W-:Y:S01]  /*27f0*/  IMAD.MOV.U32 R31, RZ, RZ, R68 ;  /* 0x000000ffff1f7224 */ /* 0x000fe200078e0044 */
[----:B------:R-:W-:Y:S01]  /*2800*/  MOV R38, 0x1f ;  /* 0x0000001f00267802 */ /* 0x000fe20000000f00 */
[----:B------:R-:W-:Y:S01]  /*2810*/  IMAD.MOV.U32 R69, RZ, RZ, -0x1 ;  /* 0xffffffffff457424 */ /* 0x000fe200078e00ff */
[----:B------:R-:W-:Y:S02]  /*2820*/  MOV R28, 0x2840 ;  /* 0x00002840001c7802 */ /* 0x000fe40000000f00 */
[----:B------:R-:W-:Y:S05]  /*2830*/  CALL.REL.NOINC `($__internal_5_$__cuda_sm70_shflsync_down_p) ;  /* 0x0000011000007944 */ /* 0x000fea0003c00000 */
[----:B------:R-:W-:Y:S01]  /*2840*/  FADD.FTZ R37, R30, R37 ;  /* 0x000000251e257221 */ /* 0x000fe20000010000 */
[----:B0-----:R-:W-:Y:S01]  /*2850*/  HFMA2.MMA R36, -RZ, RZ, 0, 5.9604644775390625e-08 ;  /* 0x00000001ff247435 */ /* 0x001fe200000001ff */
[----:B-1----:R-:W-:Y:S01]  /*2860*/  FADD.FTZ R39, R68, R31 ;  /* 0x0000001f44277221 */ /* 0x002fe20000010000 */
[----:B------:R-:W-:Y:S01]  /*2870*/  MOV R38, 0x1f ;  /* 0x0000001f00267802 */ /* 0x000fe20000000f00 */
[----:B------:R-:W-:Y:S01]  /*2880*/  IMAD.MOV.U32 R69, RZ, RZ, -0x1 ;  /* 0xffffffffff457424 */ /* 0x000fe200078e00ff */
[----:B------:R-:W-:-:S02]  /*2890*/  MOV R31, R37 ;  /* 0x00000025001f7202 */ /* 0x000fc40000000f00 */
[----:B------:R-:W-:Y:S02]  /*28a0*/  MOV R28, 0x28c0 ;  /* 0x000028c0001c7802 */ /* 0x000fe40000000f00 */
[----:B------:R-:W-:Y:S05]  /*28b0*/  CALL.REL.NOINC `($__internal_5_$__cuda_sm70_shflsync_down_p) ;  /* 0x0000009000007944 */ /* 0x000fea0003c00000 */
[----:B0-----:R-:W-:Y:S01]  /*28c0*/  HFMA2.MMA R36, -RZ, RZ, 0, 5.9604644775390625e-08 ;  /* 0x00000001ff247435 */ /* 0x001fe200000001ff */
[----:B-1----:R-:W-:Y:S01]  /*28d0*/  MOV R68, R31 ;  /* 0x0000001f00447202 */ /* 0x002fe20000000f00 */
[----:B------:R-:W-:Y:S01]  /*28e0*/  IMAD.MOV.U32 R31, RZ, RZ, R39 ;  /* 0x000000ffff1f7224 */ /* 0x000fe200078e0027 */
[----:B------:R-:W-:Y:S01]  /*28f0*/  MOV R38, 0x1f ;  /* 0x0000001f00267802 */ /* 0x000fe20000000f00 */
[----:B------:R-:W-:Y:S01]  /*2900*/  IMAD.MOV.U32 R69, RZ, RZ, -0x1 ;  /* 0xffffffffff457424 */ /* 0x000fe200078e00ff */
[----:B------:R-:W-:Y:S02]  /*2910*/  MOV R28, 0x2930 ;  /* 0x00002930001c7802 */ /* 0x000fe40000000f00 */
[----:B------:R-:W-:Y:S05]  /*2920*/  CALL.REL.NOINC `($__internal_5_$__cuda_sm70_shflsync_down_p) ;  /* 0x0000002000007944 */ /* 0x000fea0003c00000 */
[----:B-1----:R-:W-:Y:S01]  /*2930*/  MOV R28, R31 ;  /* 0x0000001f001c7202 */ /* 0x002fe20000000f00 */
[----:B0-----:R-:W-:Y:S05]  /*2940*/  BRA `(.L_x_189) ;  /* 0xffffe89000007947 */ /* 0x001fea000383ffff */
        .weak           $__internal_5_$__cuda_sm70_shflsync_down_p
        .type           $__internal_5_$__cuda_sm70_shflsync_down_p,@function
        .size           $__internal_5_$__cuda_sm70_shflsync_down_p,(.L_x_6654 - $__internal_5_$__cuda_sm70_shflsync_down_p)
$__internal_5_$__cuda_sm70_shflsync_down_p:
[----:B------:R-:W-:Y:S01]  /*2950*/  HFMA2.MMA R29, -RZ, RZ, 0, 0 ;  /* 0x00000000ff1d7435 */ /* 0x000fe200000001ff */
[----:B------:R-:W-:Y:S04]  /*2960*/  WARPSYNC R69 ;  /* 0x0000004500007348 */ /* 0x000fe80003800000 */
[----:B------:R0:W1:Y:S01]  /*2970*/  SHFL.DOWN PT, R31, R31, R36, R38 ;  /* 0x080000241f1f7389 */ /* 0x00006200000e0026 */
[----:B------:R-:W-:Y:S05]  /*2980*/  RET.REL.NODEC R28 `(_ZN10layer_norm13ln_bwd_kernelINS_13Kernel_traitsI13__nv_bfloat16S2_S2_S2_fjLj1536ELj1ELj1ELj4ELj8ENS_18Kernel_traits_baseILj1536ES2_S2_S2_S2_fjLj128EEEEELb0ELb1ELb0ELb1EEEvNS_9BwdParamsE) ;  /* 0xffffd6701c007950 */ /* 0x000fea0003c3ffff */
.L_x_190:
        /* <DEDUP_REMOVED lines=15> */
.L_x_6654:


//--------------------- .text._ZN10layer_norm13ln_bwd_kernelINS_13Kernel_traitsI13__nv_bfloat16S2_S2_S2_fjLj1536ELj1ELj1ELj4ELj8ENS_18Kernel_traits_baseILj1536ES2_S2_S2_S2_fjLj128EEEEELb0ELb1ELb1ELb0EEEvNS_9BwdParamsE --------------------------
	.section	.text._ZN10layer_norm13ln_bwd_kernelINS_13Kernel_traitsI13__nv_bfloat16S2_S2_S2_fjLj1536ELj1ELj1ELj4ELj8ENS_18Kernel_traits_baseILj1536ES2_S2_S2_S2_fjLj128EEEEELb0ELb1ELb1ELb0EEEvNS_9BwdParamsE,"ax",@progbits
	.sectioninfo	@"SHI_REGISTERS=127"
	.align	128
        .global         _ZN10layer_norm13ln_bwd_kernelINS_13Kernel_traitsI13__nv_bfloat16S2_S2_S2_fjLj1536ELj1ELj1ELj4ELj8ENS_18Kernel_traits_baseILj1536ES2_S2_S2_S2_fjLj128EEEEELb0ELb1ELb1ELb0EEEvNS_9BwdParamsE
        .type           _ZN10layer_norm13ln_bwd_kernelINS_13Kernel_traitsI13__nv_bfloat16S2_S2_S2_fjLj1536ELj1ELj1ELj4ELj8ENS_18Kernel_traits_baseILj1536ES2_S2_S2_S2_fjLj128EEEEELb0ELb1ELb1ELb0EEEvNS_9BwdParamsE,@function
        .size           _ZN10layer_norm13ln_bwd_kernelINS_13Kernel_traitsI13__nv_bfloat16S2_S2_S2_fjLj1536ELj1ELj1ELj4ELj8ENS_18Kernel_traits_baseILj1536ES2_S2_S2_S2_fjLj128EEEEELb0ELb1ELb1ELb0EEEvNS_9BwdParamsE,(.L_x_6655 - _ZN10layer_norm13ln_bwd_kernelINS_13Kernel_traitsI13__nv_bfloat16S2_S2_S2_fjLj1536ELj1ELj1ELj4ELj8ENS_18Kernel_traits_baseILj1536ES2_S2_S2_S2_fjLj128EEEEELb0ELb1ELb1ELb0EEEvNS_9BwdParamsE)
        .other          _ZN10layer_norm13ln_bwd_kernelINS_13Kernel_traitsI13__nv_bfloat16S2_S2_S2_fjLj1536ELj1ELj1ELj4ELj8ENS_18Kernel_traits_baseILj1536ES2_S2_S2_S2_fjLj128EEEEELb0ELb1ELb1ELb0EEEvNS_9BwdParamsE,@"STO_CUDA_ENTRY STV_DEFAULT"
_ZN10layer_norm13ln_bwd_kernelINS_13Kernel_traitsI13__nv_bfloat16S2_S2_S2_fjLj1536ELj1ELj1ELj4ELj8ENS_18Kernel_traits_baseILj1536ES2_S2_S2_S2_fjLj128EEEEELb0ELb1ELb1ELb0EEEvNS_9BwdParamsE:
.text._ZN10layer_norm13ln_bwd_kernelINS_13Kernel_traitsI13__nv_bfloat16S2_S2_S2_fjLj1536ELj1ELj1ELj4ELj8ENS_18Kernel_traits_baseILj1536ES2_S2_S2_S2_fjLj128EEEEELb0ELb1ELb1ELb0EEEvNS_9BwdParamsE:
        /* <DEDUP_REMOVED lines=13> */
[----:B------:R-:W-:Y:S02]  /*00d0*/  @P3 IMAD.MOV.U32 R25, RZ, RZ, 0x8 ;  /* 0x00000008ff193424 */ /* 0x000fe400078e00ff */
[----:B------:R-:W-:Y:S01]  /*00e0*/  @P4 IMAD.WIDE.U32 R4, R20, R9, c[0x0][0x1b0] ;  /* 0x00006c0014044625 */ /* 0x000fe200078e0009 */
[----:B------:R-:W-:-:S03]  /*00f0*/  @P2 MOV R21, 0x8 ;  /* 0x0000000800152802 */ /* 0x000fc60000000f00 */
        /* <DEDUP_REMOVED lines=35> */
[----:B0-----:R-:W0:Y:S01]  /*0330*/  LDC.U8 R72, c[0x0][0x1f0] ;  /* 0x00007c00ff487b82 */ /* 0x001e220000000000 */
[----:B-----5:R-:W-:Y:S01]  /*0340*/  IMAD.MOV.U32 R71, RZ, RZ, R6 ;  /* 0x000000ffff477224 */ /* 0x020fe200078e0006 */
[----:B------:R-:W-:Y:S01]  /*0350*/  SHF.R.U64 R70, R6, 0x10, R7 ;  /* 0x0000001006467819 */ /* 0x000fe20000001207 */
[----:B------:R-:W-:Y:S01]  /*0360*/  IMAD.MOV.U32 R67, RZ, RZ, R12 ;  /* 0x000000ffff437224 */ /* 0x000fe200078e000c */
[--C-:B------:R-:W-:Y:S01]  /*0370*/  SHF.R.U64 R66, R12, 0x10, R13.reuse ;  /* 0x000000100c427819 */ /* 0x100fe2000000120d */
[----:B------:R-:W-:Y:S01]  /*0380*/  IMAD.MOV.U32 R4, RZ, RZ, R10 ;  /* 0x000000ffff047224 */ /* 0x000fe200078e000a */
[----:B------:R-:W-:Y:S01]  /*0390*/  MOV R65, R13 ;  /* 0x0000000d00417202 */ /* 0x000fe20000000f00 */
[----:B------:R-:W-:Y:S01]  /*03a0*/  IMAD.MOV.U32 R6, RZ, RZ, R2 ;  /* 0x000000ffff067224 */ /* 0x000fe200078e0002 */
[----:B------:R-:W-:Y:S01]  /*03b0*/  SHF.R.U32.HI R64, RZ, 0x10, R13 ;  /* 0x00000010ff407819 */ /* 0x000fe2000001160d */
[----:B------:R-:W-:Y:S01]  /*03c0*/  IMAD.MOV.U32 R69, RZ, RZ, R7 ;  /* 0x000000ffff457224 */ /* 0x000fe200078e0007 */
[----:B------:R-:W-:Y:S01]  /*03d0*/  SHF.R.U64 R10, R10, 0x10, R11 ;  /* 0x000000100a0a7819 */ /* 0x000fe2000000120b */
[----:B------:R-:W-:Y:S01]  /*03e0*/  IMAD.MOV.U32 R0, RZ, RZ, R18 ;  /* 0x000000ffff007224 */ /* 0x000fe200078e0012 */
[----:B------:R-:W-:Y:S01]  /*03f0*/  MOV R13, R11 ;  /* 0x0000000b000d7202 */ /* 0x000fe20000000f00 */
[----:B------:R-:W-:Y:S01]  /*0400*/  IMAD.MOV.U32 R17, RZ, RZ, R19 ;  /* 0x000000ffff117224 */ /* 0x000fe200078e0013 */
[----:B------:R-:W-:Y:S01]  /*0410*/  SHF.R.U32.HI R12, RZ, 0x10, R11 ;  /* 0x00000010ff0c7819 */ /* 0x000fe2000001160b */
[----:B------:R-:W-:Y:S01]  /*0420*/  IMAD.MOV.U32 R11, RZ, RZ, R14 ;  /* 0x000000ffff0b7224 */ /* 0x000fe200078e000e */
[----:B------:R-:W-:Y:S01]  /*0430*/  SHF.R.U64 R5, R2, 0x10, R3 ;  /* 0x0000001002057819 */ /* 0x000fe20000001203 */
[----:B------:R-:W-:Y:S01]  /*0440*/  IMAD.MOV.U32 R8, RZ, RZ, R15 ;  /* 0x000000ffff087224 */ /* 0x000fe200078e000f */
[----:B------:R-:W-:Y:S01]  /*0450*/  SHF.R.U32.HI R68, RZ, 0x10, R7 ;  /* 0x00000010ff447819 */ /* 0x000fe20000011607 */
[----:B------:R-:W-:Y:S01]  /*0460*/  IMAD.MOV.U32 R2, RZ, RZ, 0x1 ;  /* 0x00000001ff027424 */ /* 0x000fe200078e00ff */
[----:B------:R-:W-:Y:S01]  /*0470*/  MOV R56, R3 ;  /* 0x0000000300387202 */ /* 0x000fe20000000f00 */
[----:B------:R-:W-:Y:S01]  /*0480*/  IMAD.MOV.U32 R53, RZ, RZ, RZ ;  /* 0x000000ffff357224 */ /* 0x000fe200078e00ff */
[----:B------:R-:W-:-:S02]  /*0490*/  SHF.R.U64 R18, R18, 0x10, R19 ;  /* 0x0000001012127819 */ /* 0x000fc40000001213 */
[----:B------:R-:W-:Y:S02]  /*04a0*/  SHF.R.U32.HI R16, RZ, 0x10, R19 ;  /* 0x00000010ff107819 */ /* 0x000fe40000011613 */
[--C-:B------:R-:W-:Y:S02]  /*04b0*/  SHF.R.U64 R9, R14, 0x10, R15.reuse ;  /* 0x000000100e097819 */ /* 0x100fe4000000120f */
[----:B------:R-:W-:Y:S02]  /*04c0*/  SHF.R.U32.HI R7, RZ, 0x10, R15 ;  /* 0x00000010ff077819 */ /* 0x000fe4000001160f */
[----:B------:R-:W-:Y:S02]  /*04d0*/  SHF.R.U32.HI R3, RZ, 0x10, R3 ;  /* 0x00000010ff037819 */ /* 0x000fe40000011603 */
        /* <DEDUP_REMOVED lines=17> */
[----:B------:R-:W-:Y:S02]  /*05f0*/  PRMT R10, R2, 0x7610, R10 ;  /* 0x00007610020a7816 */ /* 0x000fe4000000000a */
[----:B------:R-:W-:Y:S02]  /*0600*/  PRMT R9, RZ, 0x5410, R9 ;  /* 0x00005410ff097816 */ /* 0x000fe40000000009 */
[----:B------:R-:W-:-:S02]  /*0610*/  PRMT R8, RZ, 0x5410, R8 ;  /* 0x00005410ff087816 */ /* 0x000fc40000000008 */
[----:B------:R-:W-:Y:S02]  /*0620*/  PRMT R7, RZ, 0x5410, R7 ;  /* 0x00005410ff077816 */ /* 0x000fe40000000007 */
[----:B------:R-:W-:Y:S02]  /*0630*/  PRMT R6, RZ, 0x5410, R6 ;  /* 0x00005410ff067816 */ /* 0x000fe40000000006 */
[----:B------:R-:W-:Y:S02]  /*0640*/  PRMT R5, RZ, 0x5410, R5 ;  /* 0x00005410ff057816 */ /* 0x000fe40000000005 */
[----:B------:R-:W-:Y:S02]  /*0650*/  PRMT R4, RZ, 0x5410, R56 ;  /* 0x00005410ff047816 */ /* 0x000fe40000000038 */
[----:B0-----:R-:W-:Y:S02]  /*0660*/  PRMT R3, RZ, 0x5410, R3 ;  /* 0x00005410ff037816 */ /* 0x001fe40000000003 */
.L_x_262:
[----:B------:R-:W-:-:S04]  /*0670*/  IMAD.MOV.U32 R92, RZ, RZ, 0x4 ;  /* 0x00000004ff5c7424 */ /* 0x000fc800078e00ff */
[----:B------:R-:W-:-:S05]  /*0680*/  IMAD.WIDE R58, R73, R92, c[0x0][0x1d8] ;  /* 0x00007600493a7625 */ /* 0x000fca00078e025c */
[----:B------:R0:W2:Y:S01]  /*0690*/  LDG.E R60, [R58.64] ;  /* 0x000000043a3c7981 */ /* 0x0000a2000c1e1900 */
[----:B------:R-:W-:-:S04]  /*06a0*/  IMAD.WIDE R62, R73, R92, c[0x0][0x1a8] ;  /* 0x00006a00493e7625 */ /* 0x000fc800078e025c */
[C---:B------:R-:W-:Y:S01]  /*06b0*/  IMAD.WIDE R56, R73.reuse, R92, c[0x0][0x1d0] ;  /* 0x0000740049387625 */ /* 0x040fe200078e025c */
[----:B------:R1:W5:Y:S04]  /*06c0*/  LDG.E R2, [R62.64] ;  /* 0x000000043e027981 */ /* 0x000368000c1e1900 */
[----:B------:R1:W5:Y:S01]  /*06d0*/  LDG.E R117, [R56.64] ;  /* 0x0000000438757981 */ /* 0x000362000c1e1900 */
[----:B------:R-:W-:Y:S01]  /*06e0*/  IMAD R0, R73, c[0x0][0x168], RZ ;  /* 0x00005a0049007a24 */ /* 0x000fe200078e02ff */
[----:B------:R-:W-:Y:S01]  /*06f0*/  LOP3.LUT R118, R75, 0x7f, RZ, 0xc0, !PT ;  /* 0x0000007f4b767812 */ /* 0x000fe200078ec0ff */
[----:B------:R-:W-:Y:S03]  /*0700*/  BSSY B0, `(.L_x_192) ;  /* 0x00000d0000007945 */ /* 0x000fe60003800000 */
[----:B------:R-:W-:-:S04]  /*0710*/  SHF.R.S32.HI R61, RZ, 0x1f, R0 ;  /* 0x0000001fff3d7819 */ /* 0x000fc80000011400 */
[----:B------:R-:W-:Y:S01]  /*0720*/  LEA.HI R116, R61, R0, RZ, 0x2 ;  /* 0x000000003d747211 */ /* 0x000fe200078f10ff */
[----:B------:R-:W-:-:S03]  /*0730*/  HFMA2.MMA R61, -RZ, RZ, 0, 4.76837158203125e-07 ;  /* 0x00000008ff3d7435 */ /* 0x000fc600000001ff */
[----:B------:R-:W-:-:S05]  /*0740*/  LEA.HI.SX32 R116, R116, R118, 0x1e ;  /* 0x0000007674747211 */ /* 0x000fca00078ff2ff */
[----:B------:R-:W-:Y:S02]  /*0750*/  IMAD.MOV.U32 R0, RZ, RZ, R116 ;  /* 0x000000ffff007224 */ /* 0x000fe400078e0074 */
[----:B0-----:R-:W-:Y:S01]  /*0760*/  IMAD.WIDE.U32 R58, R116, R61, c[0x0][0x218] ;  /* 0x00008600743a7625 */ /* 0x001fe200078e003d */
[----:B--2---:R-:W-:-:S13]  /*0770*/  ISETP.GT.AND P1, PT, R60, RZ, PT ;  /* 0x000000ff3c00720c */ /* 0x004fda0003f24270 */
[----:B------:R-:W-:Y:S05]  /*0780*/  @P1 BRA `(.L_x_193) ;  /* 0x000001b000001947 */ /* 0x000fea0003800000 */
[----:B-1----:R-:W-:Y:S01]  /*0790*/  BSSY B1, `(.L_x_194) ;  /* 0x0000008000017945 */ /* 0x002fe20003800000 */
[----:B------:R-:W-:Y:S01]  /*07a0*/  IMAD.MOV.U32 R56, RZ, RZ, R0 ;  /* 0x000000ffff387224 */ /* 0x000fe200078e0000 */
[----:B------:R-:W-:Y:S05]  /*07b0*/  @!P4 BRA `(.L_x_195) ;  /* 0x000000500000c947 */ /* 0x000fea0003800000 */
[----:B------:R-:W-:-:S04]  /*07c0*/  ISETP.NE.U32.AND P0, PT, RZ, c[0x0][0x218], PT ;  /* 0x00008600ff007a0c */ /* 0x000fc80003f05070 */
[----:B------:R-:W-:-:S13]  /*07d0*/  ISETP.NE.AND.EX P0, PT, RZ, c[0x0][0x21c], PT, P0 ;  /* 0x00008700ff007a0c */ /* 0x000fda0003f05300 */
[----:B------:R-:W-:Y:S05]  /*07e0*/  @!P0 BRA `(.L_x_196) ;  /* 0x0000001000008947 */ /* 0x000fea0003800000 */
[----:B------:R0:W5:Y:S02]  /*07f0*/  LDG.E.64 R86, [R58.64] ;  /* 0x000000043a567981 */ /* 0x000164000c1e1b00 */
.L_x_196:
[----:B------:R-:W-:Y:S02]  /*0800*/  IADD3 R56, R0, 0x80, RZ ;  /* 0x0000008000387810 */ /* 0x000fe40007ffe0ff */
.L_x_195:
[----:B------:R-:W-:Y:S05]  /*0810*/  BSYNC B1 ;  /* 0x0000000000017941 */ /* 0x000fea0003800000 */
.L_x_194:
[----:B------:R-:W-:Y:S01]  /*0820*/  BSSY B1, `(.L_x_197) ;  /* 0x0000008000017945 */ /* 0x000fe20003800000 */
[----:B------:R-:W-:Y:S05]  /*0830*/  @!P3 BRA `(.L_x_198) ;  /* 0x000000600000b947 */ /* 0x000fea0003800000 */
[----:B------:R-:W-:-:S04]  /*0840*/  ISETP.NE.U32.AND P0, PT, RZ, c[0x0][0x218], PT ;  /* 0x00008600ff007a0c */ /* 0x000fc80003f05070 */
[----:B------:R-:W-:-:S13]  /*0850*/  ISETP.NE.AND.EX P0, PT, RZ, c[0x0][0x21c], PT, P0 ;  /* 0x00008700ff007a0c */ /* 0x000fda0003f05300 */
[----:B------:R-:W-:Y:S05]  /*0860*/  @!P0 BRA `(.L_x_199) ;  /* 0x0000002000008947 */ /* 0x000fea0003800000 */
[----:B------:R-:W-:-:S06]  /*0870*/  IMAD.WIDE.U32 R84, R56, R61, c[0x0][0x218] ;  /* 0x0000860038547625 */ /* 0x000fcc00078e003d */
[----:B------:R-:W5:Y:S02]  /*0880*/  LDG.E.64 R84, [R84.64] ;  /* 0x0000000454547981 */ /* 0x000f64000c1e1b00 */
.L_x_199:
[----:B------:R-:W-:Y:S02]  /*0890*/  IADD3 R56, R56, 0x80, RZ ;  /* 0x0000008038387810 */ /* 0x000fe40007ffe0ff */
.L_x_198:
[----:B------:R-:W-:Y:S05]  /*08a0*/  BSYNC B1 ;  /* 0x0000000000017941 */ /* 0x000fea0003800000 */
.L_x_197:
[----:B------:R-:W-:Y:S01]  /*08b0*/  ISETP.NE.U32.AND P0, PT, RZ, c[0x0][0x218], PT ;  /* 0x00008600ff007a0c */ /* 0x000fe20003f05070 */
[----:B------:R-:W-:Y:S01]  /*08c0*/  IMAD.MOV.U32 R63, RZ, RZ, RZ ;  /* 0x000000ffff3f7224 */ /* 0x000fe200078e00ff */
[----:B------:R-:W-:Y:S02]  /*08d0*/  MOV R60, RZ ;  /* 0x000000ff003c7202 */ /* 0x000fe40000000f00 */
[----:B------:R-:W-:-:S04]  /*08e0*/  ISETP.NE.AND.EX P0, PT, RZ, c[0x0][0x21c], PT, P0 ;  /* 0x00008700ff007a0c */ /* 0x000fc80003f05300 */
[----:B------:R-:W-:-:S13]  /*08f0*/  ISETP.LT.U32.OR P0, PT, R74, 0x180, !P0 ;  /* 0x000001804a00780c */ /* 0x000fda0004701470 */
[----:B------:R-:W-:Y:S05]  /*0900*/  @P0 BRA `(.L_x_200) ;  /* 0x00000af000000947 */ /* 0x000fea0003800000 */
[----:B------:R-:W-:-:S06]  /*0910*/  IMAD.WIDE.U32 R82, R56, R61, c[0x0][0x218] ;  /* 0x0000860038527625 */ /* 0x000fcc00078e003d */
[----:B------:R-:W5:Y:S01]  /*0920*/  LDG.E.64 R82, [R82.64] ;  /* 0x0000000452527981 */ /* 0x000f62000c1e1b00 */
[----:B------:R-:W-:Y:S05]  /*0930*/  BRA `(.L_x_200) ;  /* 0x00000ac000007947 */ /* 0x000fea0003800000 */
.L_x_193:
[----:B-1----:R-:W-:-:S06]  /*0940*/  IMAD.WIDE R56, R73, R92, c[0x0][0x1a0] ;  /* 0x0000680049387625 */ /* 0x002fcc00078e025c */
[----:B------:R-:W2:Y:S01]  /*0950*/  LDG.E R56, [R56.64] ;  /* 0x0000000438387981 */ /* 0x000ea2000c1e1900 */
[----:B------:R-:W-:Y:S01]  /*0960*/  IADD3 R60, R60, -0x1, RZ ;  /* 0xffffffff3c3c7810 */ /* 0x000fe20007ffe0ff */
[----:B------:R-:W-:Y:S01]  /*0970*/  BSSY B1, `(.L_x_201) ;  /* 0x000003e000017945 */ /* 0x000fe20003800000 */
[----:B------:R-:W-:Y:S01]  /*0980*/  ISETP.NE.AND P0, PT, R72, RZ, PT ;  /* 0x000000ff4800720c */ /* 0x000fe20003f05270 */
[----:B------:R-:W-:Y:S02]  /*0990*/  IMAD.MOV.U32 R120, RZ, RZ, R0 ;  /* 0x000000ffff787224 */ /* 0x000fe400078e0000 */
[----:B------:R-:W-:-:S05]  /*09a0*/  IMAD R60, R60, c[0x0][0x168], RZ ;  /* 0x00005a003c3c7a24 */ /* 0x000fca00078e02ff */
[----:B------:R-:W-:-:S04]  /*09b0*/  SHF.R.S32.HI R63, RZ, 0x1f, R60 ;  /* 0x0000001fff3f7819 */ /* 0x000fc8000001143c */
[----:B------:R-:W-:Y:S01]  /*09c0*/  LEA.HI R63, R63, R60, RZ, 0x2 ;  /* 0x0000003c3f3f7211 */ /* 0x000fe200078f10ff */
[----:B------:R-:W-:-:S03]  /*09d0*/  IMAD.MOV.U32 R60, RZ, RZ, RZ ;  /* 0x000000ffff3c7224 */ /* 0x000fc600078e00ff */
[----:B------:R-:W-:Y:S01]  /*09e0*/  LEA.HI.SX32 R118, R63, R118, 0x1e ;  /* 0x000000763f767211 */ /* 0x000fe200078ff2ff */
[----:B------:R-:W-:Y:S01]  /*09f0*/  IMAD.MOV.U32 R63, RZ, RZ, RZ ;  /* 0x000000ffff3f7224 */ /* 0x000fe200078e00ff */
        /* <DEDUP_REMOVED lines=9> */
[----:B------:R-:W-:Y:S02]  /*0a90*/  IADD3 R118, R118, 0x80, RZ ;  /* 0x0000008076767810 */ /* 0x000fe40007ffe0ff */
[----:B------:R-:W-:Y:S02]  /*0aa0*/  IADD3 R120, R0, 0x80, RZ ;  /* 0x0000008000787810 */ /* 0x000fe40007ffe0ff */
[----:B--2---:R-:W-:Y:S02]  /*0ab0*/  SHF.R.U64 R92, R56, 0x10, R57 ;  /* 0x00000010385c7819 */ /* 0x004fe40000001239 */
[----:B0-----:R-:W-:Y:S02]  /*0ac0*/  PRMT R59, RZ, 0x5410, R56 ;  /* 0x00005410ff3b7816 */ /* 0x001fe40000000038 */
[----:B---3--:R-:W-:Y:S02]  /*0ad0*/  MOV R60, R90 ;  /* 0x0000005a003c7202 */ /* 0x008fe40000000f00 */
[----:B------:R-:W-:-:S02]  /*0ae0*/  SHF.R.U64 R97, R90, 0x10, R91 ;  /* 0x000000105a617819 */ /* 0x000fc4000000125b */
[--C-:B------:R-:W-:Y:S02]  /*0af0*/  SHF.R.U32.HI R90, RZ, 0x10, R57.reuse ;  /* 0x00000010ff5a7819 */ /* 0x100fe40000011639 */
[----:B------:R-:W-:Y:S02]  /*0b00*/  PRMT R63, RZ, 0x5410, R57 ;  /* 0x00005410ff3f7816 */ /* 0x000fe40000000039 */
[----:B------:R-:W-:Y:S01]  /*0b10*/  PRMT R57, RZ, 0x5410, R92 ;  /* 0x00005410ff397816 */ /* 0x000fe2000000005c */
[C---:B------:R-:W-:Y:S01]  /*0b20*/  FADD.FTZ R59, -R62.reuse, R59 ;  /* 0x0000003b3e3b7221 */ /* 0x040fe20000010100 */
[----:B------:R-:W-:Y:S01]  /*0b30*/  PRMT R60, RZ, 0x5410, R60 ;  /* 0x00005410ff3c7816 */ /* 0x000fe2000000003c */
[--C-:B------:R-:W-:Y:S01]  /*0b40*/  IMAD.MOV.U32 R96, RZ, RZ, R91.reuse ;  /* 0x000000ffff607224 */ /* 0x100fe200078e005b */
[----:B------:R-:W-:Y:S01]  /*0b50*/  SHF.R.U32.HI R99, RZ, 0x10, R91 ;  /* 0x00000010ff637819 */ /* 0x000fe2000001165b */
[----:B------:R-:W-:Y:S01]  /*0b60*/  FADD.FTZ R57, -R62, R57 ;  /* 0x000000393e397221 */ /* 0x000fe20000010100 */
[----:B------:R-:W-:Y:S01]  /*0b70*/  PRMT R97, RZ, 0x5410, R97 ;  /* 0x00005410ff617816 */ /* 0x000fe20000000061 */
[----:B-----5:R-:W-:Y:S01]  /*0b80*/  FMUL.FTZ R91, R2, R59 ;  /* 0x0000003b025b7220 */ /* 0x020fe20000410000 */
[----:B------:R-:W-:Y:S01]  /*0b90*/  PRMT R59, RZ, 0x5410, R90 ;  /* 0x00005410ff3b7816 */ /* 0x000fe2000000005a */
[----:B------:R-:W-:-:S02]  /*0ba0*/  FADD.FTZ R63, -R62, R63 ;  /* 0x0000003f3e3f7221 */ /* 0x000fc40000010100 */
[C---:B------:R-:W-:Y:S02]  /*0bb0*/  FMUL.FTZ R90, R2.reuse, R57 ;  /* 0x00000039025a7220 */ /* 0x040fe40000410000 */
[----:B------:R-:W-:Y:S01]  /*0bc0*/  FMUL.FTZ R94, R71, R60 ;  /* 0x0000003c475e7220 */ /* 0x000fe20000410000 */
[----:B------:R-:W-:Y:S01]  /*0bd0*/  PRMT R96, RZ, 0x5410, R96 ;  /* 0x00005410ff607816 */ /* 0x000fe20000000060 */
[----:B------:R-:W-:Y:S02]  /*0be0*/  FMUL.FTZ R95, R2, R63 ;  /* 0x0000003f025f7220 */ /* 0x000fe40000410000 */
[----:B------:R-:W-:Y:S02]  /*0bf0*/  FADD.FTZ R41, R41, R97 ;  /* 0x0000006129297221 */ /* 0x000fe40000010000 */
[----:B------:R-:W-:Y:S02]  /*0c00*/  FFMA.FTZ R53, R90, R97, R53 ;  /* 0x000000615a357223 */ /* 0x000fe40000010035 */
[----:B------:R-:W-:-:S02]  /*0c10*/  FADD.FTZ R59, -R62, R59 ;  /* 0x0000003b3e3b7221 */ /* 0x000fc40000010100 */
[----:B------:R-:W-:Y:S02]  /*0c20*/  FMUL.FTZ R97, R70, R97 ;  /* 0x0000006146617220 */ /* 0x000fe40000410000 */
[----:B------:R-:W-:Y:S02]  /*0c30*/  FADD.FTZ R56, RZ, R94 ;  /* 0x0000005eff387221 */ /* 0x000fe40000010000 */
[----:B------:R-:W-:Y:S01]  /*0c40*/  FFMA.FTZ R57, R91, R94, RZ ;  /* 0x0000005e5b397223 */ /* 0x000fe200000100ff */
[----:B------:R-:W-:Y:S01]  /*0c50*/  PRMT R99, RZ, 0x5410, R99 ;  /* 0x00005410ff637816 */ /* 0x000fe20000000063 */
[----:B------:R-:W-:Y:S02]  /*0c60*/  FADD.FTZ R42, R42, R96 ;  /* 0x000000602a2a7221 */ /* 0x000fe40000010000 */
[----:B------:R-:W-:Y:S02]  /*0c70*/  FFMA.FTZ R54, R95, R96, R54 ;  /* 0x000000605f367223 */ /* 0x000fe40000010036 */
[----:B------:R-:W-:-:S02]  /*0c80*/  FMUL.FTZ R98, R2, R59 ;  /* 0x0000003b02627220 */ /* 0x000fc40000410000 */
[----:B------:R-:W-:Y:S02]  /*0c90*/  FMUL.FTZ R96, R69, R96 ;  /* 0x0000006045607220 */ /* 0x000fe40000410000 */
        /* <DEDUP_REMOVED lines=9> */
[----:B------:R-:W-:Y:S02]  /*0d30*/  FADD.FTZ R63, R56, R99 ;  /* 0x00000063383f7221 */ /* 0x000fe40000010000 */
[----:B------:R-:W-:-:S02]  /*0d40*/  FFMA.FTZ R60, R98, R99, R57 ;  /* 0x00000063623c7223 */ /* 0x000fc40000010039 */
.L_x_202:
[----:B------:R-:W-:Y:S05]  /*0d50*/  BSYNC B1 ;  /* 0x0000000000017941 */ /* 0x000fea0003800000 */
.L_x_201:
        /* <DEDUP_REMOVED lines=12> */
[--C-:B--2---:R-:W-:Y:S01]  /*0e20*/  SHF.R.U64 R105, R58, 0x10, R59.reuse ;  /* 0x000000103a697819 */ /* 0x104fe2000000123b */
[--C-:B------:R-:W-:Y:S01]  /*0e30*/  IMAD.MOV.U32 R104, RZ, RZ, R59.reuse ;  /* 0x000000ffff687224 */ /* 0x100fe200078e003b */
[----:B------:R-:W-:Y:S01]  /*0e40*/  SHF.R.U32.HI R107, RZ, 0x10, R59 ;  /* 0x00000010ff6b7819 */ /* 0x000fe2000001163b */
[----:B------:R-:W-:Y:S01]  /*0e50*/  IMAD.MOV.U32 R102, RZ, RZ, R58 ;  /* 0x000000ffff667224 */ /* 0x000fe200078e003a */
[----:B---3--:R-:W-:Y:S02]  /*0e60*/  SHF.R.U64 R100, R56, 0x10, R57 ;  /* 0x0000001038647819 */ /* 0x008fe40000001239 */
[----:B------:R-:W-:-:S02]  /*0e70*/  PRMT R59, RZ, 0x5410, R56 ;  /* 0x00005410ff3b7816 */ /* 0x000fc40000000038 */
[--C-:B------:R-:W-:Y:S02]  /*0e80*/  SHF.R.U32.HI R56, RZ, 0x10, R57.reuse ;  /* 0x00000010ff387819 */ /* 0x100fe40000011639 */
[----:B0-----:R-:W-:Y:S01]  /*0e90*/  PRMT R93, RZ, 0x5410, R57 ;  /* 0x00005410ff5d7816 */ /* 0x001fe20000000039 */
[----:B------:R-:W-:Y:S01]  /*0ea0*/  FADD.FTZ R59, -R62, R59 ;  /* 0x0000003b3e3b7221 */ /* 0x000fe20000010100 */
[----:B------:R-:W-:Y:S02]  /*0eb0*/  PRMT R57, RZ, 0x5410, R100 ;  /* 0x00005410ff397816 */ /* 0x000fe40000000064 */
[----:B------:R-:W-:Y:S01]  /*0ec0*/  PRMT R102, RZ, 0x5410, R102 ;  /* 0x00005410ff667816 */ /* 0x000fe20000000066 */
[----:B-----5:R-:W-:Y:S01]  /*0ed0*/  FMUL.FTZ R101, R2, R59 ;  /* 0x0000003b02657220 */ /* 0x020fe20000410000 */
[----:B------:R-:W-:Y:S01]  /*0ee0*/  PRMT R105, RZ, 0x5410, R105 ;  /* 0x00005410ff697816 */ /* 0x000fe20000000069 */
[C---:B------:R-:W-:Y:S01]  /*0ef0*/  FADD.FTZ R57, -R62.reuse, R57 ;  /* 0x000000393e397221 */ /* 0x040fe20000010100 */
[----:B------:R-:W-:Y:S01]  /*0f00*/  PRMT R59, RZ, 0x5410, R56 ;  /* 0x00005410ff3b7816 */ /* 0x000fe20000000038 */
[----:B------:R-:W-:Y:S01]  /*0f10*/  FADD.FTZ R93, -R62, R93 ;  /* 0x0000005d3e5d7221 */ /* 0x000fe20000010100 */
[----:B------:R-:W-:Y:S01]  /*0f20*/  PRMT R104, RZ, 0x5410, R104 ;  /* 0x00005410ff687816 */ /* 0x000fe20000000068 */
[----:B------:R-:W-:Y:S01]  /*0f30*/  FADD.FTZ R36, R36, R102 ;  /* 0x0000006624247221 */ /* 0x000fe20000010000 */
[----:B------:R-:W-:Y:S01]  /*0f40*/  PRMT R107, RZ, 0x5410, R107 ;  /* 0x00005410ff6b7816 */ /* 0x000fe2000000006b */
[----:B------:R-:W-:-:S02]  /*0f50*/  FMUL.FTZ R100, R2, R57 ;  /* 0x0000003902647220 */ /* 0x000fc40000410000 */
[-C--:B------:R-:W-:Y:S02]  /*0f60*/  FFMA.FTZ R48, R101, R102.reuse, R48 ;  /* 0x0000006665307223 */ /* 0x080fe40000010030 */
[----:B------:R-:W-:Y:S02]  /*0f70*/  FMUL.FTZ R102, R67, R102 ;  /* 0x0000006643667220 */ /* 0x000fe40000410000 */
[----:B------:R-:W-:Y:S02]  /*0f80*/  FMUL.FTZ R103, R2, R93 ;  /* 0x0000005d02677220 */ /* 0x000fe40000410000 */
[----:B------:R-:W-:Y:S02]  /*0f90*/  FADD.FTZ R37, R37, R105 ;  /* 0x0000006925257221 */ /* 0x000fe40000010000 */
[----:B------:R-:W-:Y:S02]  /*0fa0*/  FFMA.FTZ R49, R100, R105, R49 ;  /* 0x0000006964317223 */ /* 0x000fe40000010031 */
[----:B------:R-:W-:-:S02]  /*0fb0*/  FADD.FTZ R59, -R62, R59 ;  /* 0x0000003b3e3b7221 */ /* 0x000fc40000010100 */
        /* <DEDUP_REMOVED lines=16> */
.L_x_204:
[----:B------:R-:W-:Y:S05]  /*10c0*/  BSYNC B1 ;  /* 0x0000000000017941 */ /* 0x000fea0003800000 */
.L_x_203:
        /* <DEDUP_REMOVED lines=9> */
[--C-:B--2---:R-:W-:Y:S01]  /*1160*/  SHF.R.U64 R111, R58, 0x10, R59.reuse ;  /* 0x000000103a6f7819 */ /* 0x104fe2000000123b */
[--C-:B------:R-:W-:Y:S01]  /*1170*/  IMAD.MOV.U32 R61, RZ, RZ, R59.reuse ;  /* 0x000000ffff3d7224 */ /* 0x100fe200078e003b */
[----:B------:R-:W-:Y:S02]  /*1180*/  SHF.R.U32.HI R108, RZ, 0x10, R59 ;  /* 0x00000010ff6c7819 */ /* 0x000fe4000001163b */
[--C-:B---3--:R-:W-:Y:S02]  /*1190*/  SHF.R.U64 R110, R56, 0x10, R57.reuse ;  /* 0x00000010386e7819 */ /* 0x108fe40000001239 */
[----:B------:R-:W-:Y:S02]  /*11a0*/  PRMT R59, RZ, 0x5410, R56 ;  /* 0x00005410ff3b7816 */ /* 0x000fe40000000038 */
[--C-:B------:R-:W-:Y:S02]  /*11b0*/  SHF.R.U32.HI R115, RZ, 0x10, R57.reuse ;  /* 0x00000010ff737819 */ /* 0x100fe40000011639 */
[----:B0-----:R-:W-:Y:S01]  /*11c0*/  PRMT R93, RZ, 0x5410, R57 ;  /* 0x00005410ff5d7816 */ /* 0x001fe20000000039 */
[----:B------:R-:W-:Y:S01]  /*11d0*/  FADD.FTZ R59, -R62, R59 ;  /* 0x0000003b3e3b7221 */ /* 0x000fe20000010100 */
[----:B------:R-:W-:-:S02]  /*11e0*/  MOV R109, R58 ;  /* 0x0000003a006d7202 */ /* 0x000fc40000000f00 */
[----:B------:R-:W-:Y:S01]  /*11f0*/  PRMT R57, RZ, 0x5410, R110 ;  /* 0x00005410ff397816 */ /* 0x000fe2000000006e */
[----:B------:R-:W-:Y:S01]  /*1200*/  FADD.FTZ R93, -R62, R93 ;  /* 0x0000005d3e5d7221 */ /* 0x000fe20000010100 */
[----:B------:R-:W-:Y:S01]  /*1210*/  PRMT R110, RZ, 0x5410, R109 ;  /* 0x00005410ff6e7816 */ /* 0x000fe2000000006d */
[----:B-----5:R-:W-:Y:S01]  /*1220*/  FMUL.FTZ R109, R2, R59 ;  /* 0x0000003b026d7220 */ /* 0x020fe20000410000 */
[----:B------:R-:W-:Y:S01]  /*1230*/  PRMT R111, RZ, 0x5410, R111 ;  /* 0x00005410ff6f7816 */ /* 0x000fe2000000006f */
[----:B------:R-:W-:Y:S01]  /*1240*/  FADD.FTZ R57, -R62, R57 ;  /* 0x000000393e397221 */ /* 0x000fe20000010100 */
[----:B------:R-:W-:Y:S01]  /*1250*/  PRMT R56, RZ, 0x5410, R108 ;  /* 0x00005410ff387816 */ /* 0x000fe2000000006c */
[----:B------:R-:W-:Y:S01]  /*1260*/  FADD.FTZ R32, R32, R110 ;  /* 0x0000006e20207221 */ /* 0x000fe20000010000 */
[----:B------:R-:W-:Y:S01]  /*1270*/  PRMT R115, RZ, 0x5410, R115 ;  /* 0x00005410ff737816 */ /* 0x000fe20000000073 */
[----:B------:R-:W-:Y:S01]  /*1280*/  FMUL.FTZ R108, R2, R57 ;  /* 0x00000039026c7220 */ /* 0x000fe20000410000 */
[----:B------:R-:W-:Y:S01]  /*1290*/  PRMT R61, RZ, 0x5410, R61 ;  /* 0x00005410ff3d7816 */ /* 0x000fe2000000003d */
[----:B------:R-:W-:-:S02]  /*12a0*/  FFMA.FTZ R44, R109, R110, R44 ;  /* 0x0000006e6d2c7223 */ /* 0x000fc4000001002c */
[----:B------:R-:W-:Y:S02]  /*12b0*/  FMUL.FTZ R110, R19, R110 ;  /* 0x0000006e136e7220 */ /* 0x000fe40000410000 */
[----:B------:R-:W-:Y:S02]  /*12c0*/  FADD.FTZ R33, R33, R111 ;  /* 0x0000006f21217221 */ /* 0x000fe40000010000 */
[-C--:B------:R-:W-:Y:S02]  /*12d0*/  FFMA.FTZ R45, R108, R111.reuse, R45 ;  /* 0x0000006f6c2d7223 */ /* 0x080fe4000001002d */
[----:B------:R-:W-:Y:S02]  /*12e0*/  FMUL.FTZ R111, R18, R111 ;  /* 0x0000006f126f7220 */ /* 0x000fe40000410000 */
[----:B------:R-:W-:Y:S02]  /*12f0*/  FADD.FTZ R58, R63, R110 ;  /* 0x0000006e3f3a7221 */ /* 0x000fe40000010000 */
[----:B------:R-:W-:-:S02]  /*1300*/  FFMA.FTZ R60, R109, R110, R60 ;  /* 0x0000006e6d3c7223 */ /* 0x000fc4000001003c */
[----:B------:R-:W-:Y:S02]  /*1310*/  FADD.FTZ R115, -R62, R115 ;  /* 0x000000733e737221 */ /* 0x000fe40000010100 */
[----:B------:R-:W-:Y:S02]  /*1320*/  FMUL.FTZ R113, R2, R93 ;  /* 0x0000005d02717220 */ /* 0x000fe40000410000 */
        /* <DEDUP_REMOVED lines=13> */
.L_x_200:
[----:B------:R-:W-:Y:S05]  /*1400*/  BSYNC B0 ;  /* 0x0000000000007941 */ /* 0x000fea0003800000 */
.L_x_192:
[----:B------:R-:W-:Y:S02]  /*1410*/  LOP3.LUT P5, RZ, R10, 0xff, RZ, 0xc0, !PT ;  /* 0x000000ff0aff7812 */ /* 0x000fe400078ac0ff */
[----:B0-----:R-:W-:Y:S02]  /*1420*/  SHF.R.U32.HI R58, RZ, 0x5, R75 ;  /* 0x00000005ff3a7819 */ /* 0x001fe4000001164b */
[----:B------:R-:W-:Y:S02]  /*1430*/  LOP3.LUT P0, RZ, R75, 0x1f, RZ, 0xc0, !PT ;  /* 0x0000001f4bff7812 */ /* 0x000fe4000780c0ff */
[----:B------:R-:W-:-:S07]  /*1440*/  LOP3.LUT R118, R58, 0x7fffffc, RZ, 0xc0, !PT ;  /* 0x07fffffc3a767812 */ /* 0x000fce00078ec0ff */
[----:B------:R-:W-:Y:S01]  /*1450*/  @!P5 IADD3 R118, R118, 0x4, RZ ;  /* 0x000000047676d810 */ /* 0x000fe20007ffe0ff */
[----:B------:R-:W-:Y:S05]  /*1460*/  BRA.DIV ~URZ, `(.L_x_205) ;  /* 0x00001da27f007947 */ /* 0x000fea000b800000 */
[----:B------:R0:W1:Y:S02]  /*1470*/  SHFL.DOWN PT, R120, R63, 0x10, 0x1f ;  /* 0x0a001f003f787f89 */ /* 0x00006400000e0000 */
.L_x_263:
        /* <DEDUP_REMOVED lines=18> */
.L_x_264:
[----:B------:R-:W-:Y:S01]  /*15a0*/  @!P0 LOP3.LUT R57, R58, 0x3, RZ, 0xc0, !PT ;  /* 0x000000033a398812 */ /* 0x000fe200078ec0ff */
[----:B01----:R-:W-:Y:S01]  /*15b0*/  FADD.FTZ R93, R120, R93 ;  /* 0x0000005d785d7221 */ /* 0x003fe20000010000 */
[----:B------:R-:W-:Y:S01]  /*15c0*/  WARPSYNC 0xffffffff ;  /* 0xffffffff00007948 */ /* 0x000fe20003800000 */
[----:B--2---:R-:W-:Y:S01]  /*15d0*/  FADD.FTZ R92, R63, R60 ;  /* 0x0000003c3f5c7221 */ /* 0x004fe20000010000 */
[----:B-----5:R-:W-:Y:S01]  /*15e0*/  ISETP.GE.AND P5, PT, R117, 0x1, PT ;  /* 0x000000017500780c */ /* 0x020fe20003fa6270 */
[----:B------:R-:W-:Y:S01]  /*15f0*/  @!P0 IMAD.IADD R120, R118, 0x1, R57 ;  /* 0x0000000176788824 */ /* 0x000fe200078e0239 */
[----:B------:R-:W-:Y:S04]  /*1600*/  BSSY B0, `(.L_x_207) ;  /* 0x0000099000007945 */ /* 0x000fe80003800000 */
[----:B------:R-:W-:Y:S04]  /*1610*/  @!P0 STS.64 [R120.X8+0x1800], R92 ;  /* 0x0018005c78008388 */ /* 0x000fe80000008a00 */
[----:B------:R-:W-:Y:S01]  /*1620*/  BAR.SYNC.DEFER_BLOCKING 0x0 ;  /* 0x0000000000007b1d */ /* 0x000fe20000010000 */
[----:B------:R-:W-:-:S02]  /*1630*/  ISETP.NE.AND P0, PT, R72, RZ, PT ;  /* 0x000000ff4800720c */ /* 0x000fc40003f05270 */
[----:B------:R-:W-:-:S05]  /*1640*/  @P5 IADD3 R124, R117, -0x1, RZ ;  /* 0xffffffff757c5810 */ /* 0x000fca0007ffe0ff */
[----:B------:R-:W-:Y:S01]  /*1650*/  @P5 IMAD R124, R124, c[0x0][0x168], RZ ;  /* 0x00005a007c7c5a24 */ /* 0x000fe200078e02ff */
[----:B------:R-:W0:Y:S04]  /*1660*/  LDS.128 R56, [R118.X8+0x1800] ;  /* 0x0018000076387984 */ /* 0x000e280000008c00 */
[----:B------:R-:W1:Y:S01]  /*1670*/  LDS.128 R60, [R118.X8+0x1810] ;  /* 0x00181000763c7984 */ /* 0x000e620000008c00 */
[----:B0-----:R-:W-:Y:S02]  /*1680*/  FADD.FTZ R117, RZ, R56 ;  /* 0x00000038ff757221 */ /* 0x001fe40000010000 */
[----:B------:R-:W-:Y:S01]  /*1690*/  FADD.FTZ R56, RZ, R57 ;  /* 0x00000039ff387221 */ /* 0x000fe20000010000 */
[----:B------:R-:W-:Y:S01]  /*16a0*/  @P5 SHF.R.S32.HI R57, RZ, 0x1f, R124 ;  /* 0x0000001fff395819 */ /* 0x000fe2000001147c */
[----:B------:R-:W-:Y:S01]  /*16b0*/  FADD.FTZ R117, R58, R117 ;  /* 0x000000753a757221 */ /* 0x000fe20000010000 */
[----:B------:R-:W-:Y:S01]  /*16c0*/  @P5 LOP3.LUT R58, R75, 0x7f, RZ, 0xc0, !PT ;  /* 0x0000007f4b3a5812 */ /* 0x000fe200078ec0ff */
[----:B------:R-:W-:Y:S01]  /*16d0*/  FADD.FTZ R56, R59, R56 ;  /* 0x000000383b387221 */ /* 0x000fe20000010000 */
[----:B------:R-:W-:Y:S01]  /*16e0*/  @P5 LEA.HI R57, R57, R124, RZ, 0x2 ;  /* 0x0000007c39395211 */ /* 0x000fe200078f10ff */
[----:B-1----:R-:W-:-:S02]  /*16f0*/  FADD.FTZ R117, R117, R60 ;  /* 0x0000003c75757221 */ /* 0x002fc40000010000 */
[----:B------:R-:W-:Y:S02]  /*1700*/  FADD.FTZ R56, R56, R61 ;  /* 0x0000003d38387221 */ /* 0x000fe40000010000 */
[----:B------:R-:W-:Y:S02]  /*1710*/  FADD.FTZ R62, R62, R117 ;  /* 0x000000753e3e7221 */ /* 0x000fe40000010000 */
[----:B------:R-:W-:Y:S02]  /*1720*/  FADD.FTZ R56, R63, R56 ;  /* 0x000000383f387221 */ /* 0x000fe40000010000 */
[----:B------:R-:W-:Y:S02]  /*1730*/  FMUL.FTZ R61, R62, c[0x0][0x1e0] ;  /* 0x000078003e3d7a20 */ /* 0x000fe40000410000 */
[----:B------:R-:W-:Y:S01]  /*1740*/  IMAD.MOV.U32 R60, RZ, RZ, RZ ;  /* 0x000000ffff3c7224 */ /* 0x000fe200078e00ff */
[----:B------:R-:W-:Y:S01]  /*1750*/  @P5 LEA.HI.SX32 R60, R57, R58, 0x1e ;  /* 0x0000003a393c5211 */ /* 0x000fe200078ff2ff */
[----:B------:R-:W-:Y:S01]  /*1760*/  FMUL.FTZ R62, R56, c[0x0][0x1e0] ;  /* 0x00007800383e7a20 */ /* 0x000fe20000410000 */
[----:B------:R-:W-:Y:S01]  /*1770*/  FSEL R61, R61, RZ, !P0 ;  /* 0x000000ff3d3d7208 */ /* 0x000fe20004000000 */
[----:B------:R-:W-:Y:S05]  /*1780*/  @!P4 BRA `(.L_x_208) ;  /* 0x000008000000c947 */ /* 0x000fea0003800000 */
[----:B------:R-:W-:Y:S01]  /*1790*/  BSSY B1, `(.L_x_209) ;  /* 0x000000b000017945 */ /* 0x000fe20003800000 */
[----:B------:R-:W-:Y:S05]  /*17a0*/  @!P5 BRA `(.L_x_210) ;  /* 0x000000900000d947 */ /* 0x000fea0003800000 */
[----:B------:R-:W-:-:S10]  /*17b0*/  HFMA2.MMA R57, -RZ, RZ, 0, 4.76837158203125e-07 ;  /* 0x00000008ff397435 */ /* 0x000fd400000001ff */
[----:B------:R-:W-:-:S06]  /*17c0*/  IMAD.WIDE.U32 R56, R60, R57, c[0x0][0x170] ;  /* 0x00005c003c387625 */ /* 0x000fcc00078e0039 */
[----:B------:R-:W2:Y:S02]  /*17d0*/  LDG.E.64 R56, [R56.64] ;  /* 0x0000000438387981 */ /* 0x000ea4000c1e1b00 */
[--C-:B--2---:R-:W-:Y:S02]  /*17e0*/  SHF.R.U64 R122, R56, 0x10, R57.reuse ;  /* 0x00000010387a7819 */ /* 0x104fe40000001239 */
[--C-:B------:R-:W-:Y:S02]  /*17f0*/  SHF.R.U32.HI R123, RZ, 0x10, R57.reuse ;  /* 0x00000010ff7b7819 */ /* 0x100fe40000011639 */
[----:B------:R-:W-:Y:S02]  /*1800*/  PRMT R119, R119, 0x5410, R56 ;  /* 0x0000541077777816 */ /* 0x000fe40000000038 */
[----:B------:R-:W-:Y:S02]  /*1810*/  PRMT R121, R121, 0x5410, R57 ;  /* 0x0000541079797816 */ /* 0x000fe40000000039 */
[----:B------:R-:W-:-:S02]  /*1820*/  PRMT R122, R122, 0x5410, R122 ;  /* 0x000054107a7a7816 */ /* 0x000fc4000000007a */
[----:B------:R-:W-:Y:S02]  /*1830*/  PRMT R123, R123, 0x5410, R123 ;  /* 0x000054107b7b7816 */ /* 0x000fe4000000007b */
.L_x_210:
[----:B------:R-:W-:Y:S05]  /*1840*/  BSYNC B1 ;  /* 0x0000000000017941 */ /* 0x000fea0003800000 */
.L_x_209:
        /* <DEDUP_REMOVED lines=10> */
.L_x_212:
        /* <DEDUP_REMOVED lines=9> */
.L_x_213:
[----:B------:R-:W-:Y:S05]  /*1980*/  BSYNC B1 ;  /* 0x0000000000017941 */ /* 0x000fea0003800000 */
.L_x_211:
[----:B------:R-:W-:Y:S01]  /*1990*/  ISETP.NE.U32.AND P0, PT, RZ, c[0x0][0x258], PT ;  /* 0x00009600ff007a0c */ /* 0x000fe20003f05070 */
[----:B------:R-:W-:Y:S01]  /*19a0*/  @P5 FMUL.FTZ R56, R57, c[0x0][0x1ec] ;  /* 0x00007b0039385a20 */ /* 0x000fe20000410000 */
[----:B------:R-:W-:Y:S01]  /*19b0*/  @P5 PRMT R119, RZ, 0x7610, R119 ;  /* 0x00007610ff775816 */ /* 0x000fe20000000077 */
[----:B------:R-:W-:Y:S01]  /*19c0*/  BSSY B1, `(.L_x_214) ;  /* 0x0000014000017945 */ /* 0x000fe20003800000 */
[----:B------:R-:W-:Y:S01]  /*19d0*/  ISETP.NE.AND.EX P0, PT, RZ, c[0x0][0x25c], PT, P0 ;  /* 0x00009700ff007a0c */ /* 0x000fe20003f05300 */
[----:B------:R-:W-:Y:S02]  /*19e0*/  @P5 FMUL.FTZ R58, R15, R56 ;  /* 0x000000380f3a5220 */ /* 0x000fe40000410000 */
[----:B------:R-:W-:-:S03]  /*19f0*/  @P5 FFMA.FTZ R28, R56, R119, R28 ;  /* 0x00000077381c5223 */ /* 0x000fc6000001001c */
[----:B------:R-:W-:-:S04]  /*1a00*/  @P5 F2FP.BF16.PACK_AB R58, RZ, R58 ;  /* 0x0000003aff3a523e */ /* 0x000fc800000010ff */
[----:B------:R-:W-:-:S03]  /*1a10*/  @P5 PRMT R77, R58, 0x7610, R77 ;  /* 0x000076103a4d5816 */ /* 0x000fc6000000004d */
        /* <DEDUP_REMOVED lines=8> */
.L_x_215:
[----:B------:R-:W-:-:S04]  /*1aa0*/  FFMA.FTZ R56, R90, R62, R61 ;  /* 0x0000003e5a387223 */ /* 0x000fc8000001003d */
[----:B------:R-:W-:Y:S01]  /*1ab0*/  FADD.FTZ R57, R97, -R56 ;  /* 0x8000003861397221 */ /* 0x000fe20000010000 */
[----:B------:R-:W-:-:S03]  /*1ac0*/  @P6 SHF.R.U64 R56, R86, 0x10, R87 ;  /* 0x0000001056386819 */ /* 0x000fc60000001257 */
[----:B------:R-:W-:Y:S01]  /*1ad0*/  FMUL.FTZ R57, R2, R57 ;  /* 0x0000003902397220 */ /* 0x000fe20000410000 */
[----:B------:R-:W-:-:S05]  /*1ae0*/  @P6 PRMT R56, RZ, 0x5410, R56 ;  /* 0x00005410ff386816 */ /* 0x000fca0000000038 */
[----:B------:R-:W-:Y:S02]  /*1af0*/  @P6 FADD.FTZ R57, R57, R56 ;  /* 0x0000003839396221 */ /* 0x000fe40000010000 */
.L_x_216:
[----:B------:R-:W-:Y:S05]  /*1b00*/  BSYNC B1 ;  /* 0x0000000000017941 */ /* 0x000fea0003800000 */
.L_x_214:
[----:B------:R-:W-:Y:S01]  /*1b10*/  @P5 FMUL.FTZ R56, R57, c[0x0][0x1ec] ;  /* 0x00007b0039385a20 */ /* 0x000fe20000410000 */
[----:B------:R-:W-:Y:S01]  /*1b20*/  @P5 PRMT R122, RZ, 0x7610, R122 ;  /* 0x00007610ff7a5816 */ /* 0x000fe2000000007a */
[----:B------:R-:W-:Y:S01]  /*1b30*/  BSSY B1, `(.L_x_217) ;  /* 0x0000011000017945 */ /* 0x000fe20003800000 */
[----:B------:R-:W-:Y:S01]  /*1b40*/  @P0 F2FP.BF16.PACK_AB R57, RZ, R57 ;  /* 0x00000039ff39023e */ /* 0x000fe200000010ff */
[----:B------:R-:W-:Y:S02]  /*1b50*/  @P5 FMUL.FTZ R58, R14, R56 ;  /* 0x000000380e3a5220 */ /* 0x000fe40000410000 */
[----:B------:R-:W-:Y:S01]  /*1b60*/  @P5 FFMA.FTZ R29, R56, R122, R29 ;  /* 0x0000007a381d5223 */ /* 0x000fe2000001001d */
[----:B------:R-:W-:Y:S02]  /*1b70*/  @P0 PRMT R78, R57, 0x7610, R78 ;  /* 0x00007610394e0816 */ /* 0x000fe4000000004e */
[----:B------:R-:W-:-:S04]  /*1b80*/  @P5 F2FP.BF16.PACK_AB R58, RZ, R58 ;  /* 0x0000003aff3a523e */ /* 0x000fc800000010ff */
[----:B------:R-:W-:Y:S01]  /*1b90*/  @P5 PRMT R79, R58, 0x7610, R79 ;  /* 0x000076103a4f5816 */ /* 0x000fe2000000004f */
[----:B------:R-:W-:Y:S05]  /*1ba0*/  @P1 BRA `(.L_x_218) ;  /* 0x0000004000001947 */ /* 0x000fea0003800000 */
[----:B------:R-:W-:Y:S01]  /*1bb0*/  IMAD.MOV.U32 R57, RZ, RZ, RZ ;  /* 0x000000ffff397224 */ /* 0x000fe200078e00ff */
[----:B------:R-:W-:Y:S05]  /*1bc0*/  @!P6 BRA `(.L_x_219) ;  /* 0x000000700000e947 */ /* 0x000fea0003800000 */
[----:B------:R-:W-:Y:S01]  /*1bd0*/  PRMT R57, RZ, 0x5410, R87 ;  /* 0x00005410ff397816 */ /* 0x000fe20000000057 */
[----:B------:R-:W-:Y:S05]  /*1be0*/  BRA `(.L_x_219) ;  /* 0x0000005000007947 */ /* 0x000fea0003800000 */
.L_x_218:
[----:B------:R-:W-:Y:S01]  /*1bf0*/  FFMA.FTZ R57, R95, R62, R61 ;  /* 0x0000003e5f397223 */ /* 0x000fe2000001003d */
[----:B------:R-:W-:-:S03]  /*1c00*/  @P6 PRMT R56, RZ, 0x5410, R87 ;  /* 0x00005410ff386816 */ /* 0x000fc60000000057 */
[----:B------:R-:W-:-:S04]  /*1c10*/  FADD.FTZ R57, R96, -R57 ;  /* 0x8000003960397221 */ /* 0x000fc80000010000 */
[----:B------:R-:W-:-:S04]  /*1c20*/  FMUL.FTZ R57, R2, R57 ;  /* 0x0000003902397220 */ /* 0x000fc80000410000 */
[----:B------:R-:W-:Y:S02]  /*1c30*/  @P6 FADD.FTZ R57, R57, R56 ;  /* 0x0000003839396221 */ /* 0x000fe40000010000 */
.L_x_219:
[----:B------:R-:W-:Y:S05]  /*1c40*/  BSYNC B1 ;  /* 0x0000000000017941 */ /* 0x000fea0003800000 */
.L_x_217:
        /* <DEDUP_REMOVED lines=10> */
[----:B------:R-:W-:Y:S01]  /*1cf0*/  MOV R57, RZ ;  /* 0x000000ff00397202 */ /* 0x000fe20000000f00 */
[----:B------:R-:W-:Y:S05]  /*1d00*/  @!P6 BRA `(.L_x_222) ;  /* 0x000000900000e947 */ /* 0x000fea0003800000 */
[----:B------:R-:W-:-:S04]  /*1d10*/  SHF.R.U32.HI R57, RZ, 0x10, R87 ;  /* 0x00000010ff397819 */ /* 0x000fc80000011657 */
[----:B------:R-:W-:Y:S01]  /*1d20*/  PRMT R57, RZ, 0x5410, R57 ;  /* 0x00005410ff397816 */ /* 0x000fe20000000039 */
[----:B------:R-:W-:Y:S05]  /*1d30*/  BRA `(.L_x_222) ;  /* 0x0000006000007947 */ /* 0x000fea0003800000 */
.L_x_221:
[----:B------:R-:W-:-:S04]  /*1d40*/  FFMA.FTZ R56, R98, R62, R61 ;  /* 0x0000003e62387223 */ /* 0x000fc8000001003d */
[----:B------:R-:W-:Y:S01]  /*1d50*/  FADD.FTZ R57, R99, -R56 ;  /* 0x8000003863397221 */ /* 0x000fe20000010000 */
[----:B------:R-:W-:-:S03]  /*1d60*/  @P6 SHF.R.U32.HI R56, RZ, 0x10, R87 ;  /* 0x00000010ff386819 */ /* 0x000fc60000011657 */
[----:B------:R-:W-:Y:S01]  /*1d70*/  FMUL.FTZ R57, R2, R57 ;  /* 0x0000003902397220 */ /* 0x000fe20000410000 */
[----:B------:R-:W-:-:S05]  /*1d80*/  @P6 PRMT R56, RZ, 0x5410, R56 ;  /* 0x00005410ff386816 */ /* 0x000fca0000000038 */
[----:B------:R-:W-:Y:S02]  /*1d90*/  @P6 FADD.FTZ R57, R57, R56 ;  /* 0x0000003839396221 */ /* 0x000fe40000010000 */
.L_x_222:
[----:B------:R-:W-:Y:S05]  /*1da0*/  BSYNC B1 ;  /* 0x0000000000017941 */ /* 0x000fea0003800000 */
.L_x_220:
[----:B------:R-:W-:Y:S01]  /*1db0*/  @P5 FMUL.FTZ R63, R57, c[0x0][0x1ec] ;  /* 0x00007b00393f5a20 */ /* 0x000fe20000410000 */
[----:B------:R-:W-:Y:S02]  /*1dc0*/  @P0 F2FP.BF16.PACK_AB R57, RZ, R57 ;  /* 0x00000039ff39023e */ /* 0x000fe400000010ff */
[----:B------:R-:W-:Y:S01]  /*1dd0*/  IADD3 R0, R0, 0x80, RZ ;  /* 0x0000008000007810 */ /* 0x000fe20007ffe0ff */
[----:B------:R-:W-:Y:S01]  /*1de0*/  @P5 FMUL.FTZ R56, R12, R63 ;  /* 0x0000003f0c385220 */ /* 0x000fe20000410000 */
[----:B------:R-:W-:-:S04]  /*1df0*/  @P0 PRMT R89, R57, 0x7610, R89 ;  /* 0x0000761039590816 */ /* 0x000fc80000000059 */
[----:B------:R-:W-:Y:S01]  /*1e00*/  @P5 F2FP.BF16.PACK_AB R92, RZ, R56 ;  /* 0x00000038ff5c523e */ /* 0x000fe200000010ff */
        /* <DEDUP_REMOVED lines=9> */
.L_x_223:
[----:B------:R-:W-:Y:S01]  /*1ea0*/  BSSY B1, `(.L_x_224) ;  /* 0x000000c000017945 */ /* 0x000fe20003800000 */
[----:B------:R-:W-:Y:S02]  /*1eb0*/  @P5 PRMT R88, R92, 0x7610, R88 ;  /* 0x000076105c585816 */ /* 0x000fe40000000058 */
[----:B------:R-:W-:Y:S01]  /*1ec0*/  @P5 PRMT R123, RZ, 0x7610, R123 ;  /* 0x00007610ff7b5816 */ /* 0x000fe2000000007b */
[----:B------:R-:W-:Y:S05]  /*1ed0*/  @!P5 BRA `(.L_x_225) ;  /* 0x000000800000d947 */ /* 0x000fea0003800000 */
[----:B0-----:R-:W-:Y:S02]  /*1ee0*/  LOP3.LUT R56, R79, 0xffff, RZ, 0xc0, !PT ;  /* 0x0000ffff4f387812 */ /* 0x001fe400078ec0ff */
[----:B------:R-:W-:-:S03]  /*1ef0*/  PRMT R59, R81, 0x5410, R88 ;  /* 0x00005410513b7816 */ /* 0x000fc60000000058 */
[----:B------:R-:W-:-:S05]  /*1f00*/  IMAD.WIDE.U32 R56, R56, 0x10000, RZ ;  /* 0x0001000038387825 */ /* 0x000fca00078e00ff */
[----:B------:R-:W-:Y:S01]  /*1f10*/  LOP3.LUT R57, R59, R57, RZ, 0xfc, !PT ;  /* 0x000000393b397212 */ /* 0x000fe200078efcff */
[----:B------:R-:W-:Y:S01]  /*1f20*/  IMAD.MOV.U32 R59, RZ, RZ, 0x8 ;  /* 0x00000008ff3b7424 */ /* 0x000fe200078e00ff */
[----:B------:R-:W-:-:S03]  /*1f30*/  LOP3.LUT R56, R56, 0xffff, R77, 0xf8, !PT ;  /* 0x0000ffff38387812 */ /* 0x000fc600078ef84d */
[----:B------:R-:W-:-:S05]  /*1f40*/  IMAD.WIDE.U32 R58, R60, R59, c[0x0][0x248] ;  /* 0x000092003c3a7625 */ /* 0x000fca00078e003b */
[----:B------:R0:W-:Y:S02]  /*1f50*/  STG.E.64 [R58.64], R56 ;  /* 0x000000383a007986 */ /* 0x0001e4000c101b04 */
.L_x_225:
[----:B------:R-:W-:Y:S05]  /*1f60*/  BSYNC B1 ;  /* 0x0000000000017941 */ /* 0x000fea0003800000 */
.L_x_224:
[----:B------:R-:W-:Y:S01]  /*1f70*/  @P5 FFMA.FTZ R31, R63, R123, R31 ;  /* 0x0000007b3f1f5223 */ /* 0x000fe2000001001f */
[----:B------:R-:W-:Y:S02]  /*1f80*/  IADD3 R60, R60, 0x80, RZ ;  /* 0x000000803c3c7810 */ /* 0x000fe40007ffe0ff */
.L_x_208:
[----:B------:R-:W-:Y:S05]  /*1f90*/  BSYNC B0 ;  /* 0x0000000000007941 */ /* 0x000fea0003800000 */
.L_x_207:
[----:B------:R-:W-:Y:S01]  /*1fa0*/  BSSY B0, `(.L_x_226) ;  /* 0x0000082000007945 */ /* 0x000fe20003800000 */
[----:B------:R-:W-:Y:S05]  /*1fb0*/  @!P3 BRA `(.L_x_227) ;  /* 0x000008000000b947 */ /* 0x000fea0003800000 */
[----:B------:R-:W-:Y:S01]  /*1fc0*/  BSSY B1, `(.L_x_228) ;  /* 0x000000b000017945 */ /* 0x000fe20003800000 */
[----:B------:R-:W-:Y:S05]  /*1fd0*/  @!P5 BRA `(.L_x_229) ;  /* 0x000000900000d947 */ /* 0x000fea0003800000 */
[----:B0-----:R-:W-:-:S04]  /*1fe0*/  IMAD.MOV.U32 R57, RZ, RZ, 0x8 ;  /* 0x00000008ff397424 */ /* 0x001fc800078e00ff */
        /* <DEDUP_REMOVED lines=8> */
.L_x_229:
[----:B------:R-:W-:Y:S05]  /*2070*/  BSYNC B1 ;  /* 0x0000000000017941 */ /* 0x000fea0003800000 */
.L_x_228:
[----:B------:R-:W-:Y:S01]  /*2080*/  BSSY B1, `(.L_x_230) ;  /* 0x0000013000017945 */ /* 0x000fe20003800000 */
[----:B------:R-:W-:Y:S05]  /*2090*/  @P1 BRA `(.L_x_231) ;  /* 0x0000008000001947 */ /* 0x000fea0003800000 */
[----:B------:R-:W-:Y:S01]  /*20a0*/  ULDC.64 UR6, c[0x0][0x218] ;  /* 0x0000860000067ab9 */ /* 0x000fe20000000a00 */
[----:B0-----:R-:W-:Y:S01]  /*20b0*/  HFMA2.MMA R57, -RZ, RZ, 0, 0 ;  /* 0x00000000ff397435 */ /* 0x001fe200000001ff */
[----:B------:R-:W-:-:S04]  /*20c0*/  UISETP.NE.U32.AND UP0, UPT, URZ, UR6, UPT ;  /* 0x000000063f00728c */ /* 0x000fc8000bf05070 */
[----:B------:R-:W-:-:S06]  /*20d0*/  UISETP.NE.AND.EX UP0, UPT, URZ, UR7, UPT, UP0 ;  /* 0x000000073f00728c */ /* 0x000fcc000bf05300 */
[----:B------:R-:W-:-:S13]  /*20e0*/  PLOP3.LUT P6, PT, PT, PT, UP0, 0x80, 0x0 ;  /* 0x000000000000781c */ /* 0x000fda0003fcf008 */
[----:B------:R-:W-:Y:S05]  /*20f0*/  @!P6 BRA `(.L_x_232) ;  /* 0x000000b00000e947 */ /* 0x000fea0003800000 */
[----:B------:R-:W-:Y:S01]  /*2100*/  PRMT R57, RZ, 0x5410, R84 ;  /* 0x00005410ff397816 */ /* 0x000fe20000000054 */
[----:B------:R-:W-:Y:S05]  /*2110*/  BRA `(.L_x_232) ;  /* 0x0000009000007947 */ /* 0x000fea0003800000 */
.L_x_231:
        /* <DEDUP_REMOVED lines=9> */
.L_x_232:
[----:B------:R-:W-:Y:S05]  /*21b0*/  BSYNC B1 ;  /* 0x0000000000017941 */ /* 0x000fea0003800000 */
.L_x_230:
[----:B------:R-:W-:Y:S01]  /*21c0*/  ISETP.NE.U32.AND P0, PT, RZ, c[0x0][0x258], PT ;  /* 0x00009600ff007a0c */ /* 0x000fe20003f05070 */
[----:B------:R-:W-:Y:S01]  /*21d0*/  @P5 FMUL.FTZ R56, R57, c[0x0][0x1ec] ;  /* 0x00007b0039385a20 */ /* 0x000fe20000410000 */
[----:B------:R-:W-:Y:S01]  /*21e0*/  @P5 PRMT R119, RZ, 0x7610, R119 ;  /* 0x00007610ff775816 */ /* 0x000fe20000000077 */
[----:B------:R-:W-:Y:S01]  /*21f0*/  BSSY B1, `(.L_x_233) ;  /* 0x0000014000017945 */ /* 0x000fe20003800000 */
[----:B------:R-:W-:Y:S01]  /*2200*/  ISETP.NE.AND.EX P0, PT, RZ, c[0x0][0x25c], PT, P0 ;  /* 0x00009700ff007a0c */ /* 0x000fe20003f05300 */
[-C--:B------:R-:W-:Y:S02]  /*2210*/  @P5 FMUL.FTZ R58, R11, R56.reuse ;  /* 0x000000380b3a5220 */ /* 0x080fe40000410000 */
        /* <DEDUP_REMOVED lines=11> */
.L_x_234:
[----:B------:R-:W-:-:S04]  /*22d0*/  FFMA.FTZ R56, R100, R62, R61 ;  /* 0x0000003e64387223 */ /* 0x000fc8000001003d */
[----:B------:R-:W-:Y:S01]  /*22e0*/  FADD.FTZ R57, R105, -R56 ;  /* 0x8000003869397221 */ /* 0x000fe20000010000 */
[----:B------:R-:W-:-:S03]  /*22f0*/  @P6 SHF.R.U64 R56, R84, 0x10, R85 ;  /* 0x0000001054386819 */ /* 0x000fc60000001255 */
[----:B------:R-:W-:Y:S01]  /*2300*/  FMUL.FTZ R57, R2, R57 ;  /* 0x0000003902397220 */ /* 0x000fe20000410000 */
[----:B------:R-:W-:-:S05]  /*2310*/  @P6 PRMT R56, RZ, 0x5410, R56 ;  /* 0x00005410ff386816 */ /* 0x000fca0000000038 */
[----:B------:R-:W-:Y:S02]  /*2320*/  @P6 FADD.FTZ R57, R57, R56 ;  /* 0x0000003839396221 */ /* 0x000fe40000010000 */
.L_x_235:
[----:B------:R-:W-:Y:S05]  /*2330*/  BSYNC B1 ;  /* 0x0000000000017941 */ /* 0x000fea0003800000 */
.L_x_233:
[----:B------:R-:W-:Y:S01]  /*2340*/  @P5 FMUL.FTZ R56, R57, c[0x0][0x1ec] ;  /* 0x00007b0039385a20 */ /* 0x000fe20000410000 */
[----:B------:R-:W-:Y:S01]  /*2350*/  @P5 PRMT R122, RZ, 0x7610, R122 ;  /* 0x00007610ff7a5816 */ /* 0x000fe2000000007a */
[----:B------:R-:W-:Y:S01]  /*2360*/  BSSY B1, `(.L_x_236) ;  /* 0x0000011000017945 */ /* 0x000fe20003800000 */
[----:B------:R-:W-:Y:S01]  /*2370*/  @P0 F2FP.BF16.PACK_AB R57, RZ, R57 ;  /* 0x00000039ff39023e */ /* 0x000fe200000010ff */
[-C--:B------:R-:W-:Y:S02]  /*2380*/  @P5 FMUL.FTZ R58, R9, R56.reuse ;  /* 0x00000038093a5220 */ /* 0x080fe40000410000 */
        /* <DEDUP_REMOVED lines=9> */
.L_x_237:
[----:B------:R-:W-:Y:S01]  /*2420*/  FFMA.FTZ R57, R103, R62, R61 ;  /* 0x0000003e67397223 */ /* 0x000fe2000001003d */
[----:B------:R-:W-:-:S03]  /*2430*/  @P6 PRMT R56, RZ, 0x5410, R85 ;  /* 0x00005410ff386816 */ /* 0x000fc60000000055 */
[----:B------:R-:W-:-:S04]  /*2440*/  FADD.FTZ R57, R104, -R57 ;  /* 0x8000003968397221 */ /* 0x000fc80000010000 */
[----:B------:R-:W-:-:S04]  /*2450*/  FMUL.FTZ R57, R2, R57 ;  /* 0x0000003902397220 */ /* 0x000fc80000410000 */
[----:B------:R-:W-:Y:S02]  /*2460*/  @P6 FADD.FTZ R57, R57, R56 ;  /* 0x0000003839396221 */ /* 0x000fe40000010000 */
.L_x_238:
[----:B------:R-:W-:Y:S05]  /*2470*/  BSYNC B1 ;  /* 0x0000000000017941 */ /* 0x000fea0003800000 */
.L_x_236:
        /* <DEDUP_REMOVED lines=12> */
[----:B------:R-:W-:-:S04]  /*2540*/  SHF.R.U32.HI R57, RZ, 0x10, R85 ;  /* 0x00000010ff397819 */ /* 0x000fc80000011655 */
[----:B------:R-:W-:Y:S01]  /*2550*/  PRMT R57, RZ, 0x5410, R57 ;  /* 0x00005410ff397816 */ /* 0x000fe20000000039 */
[----:B------:R-:W-:Y:S05]  /*2560*/  BRA `(.L_x_241) ;  /* 0x0000006000007947 */ /* 0x000fea0003800000 */
.L_x_240:
[----:B------:R-:W-:-:S04]  /*2570*/  FFMA.FTZ R56, R106, R62, R61 ;  /* 0x0000003e6a387223 */ /* 0x000fc8000001003d */
[----:B------:R-:W-:Y:S01]  /*2580*/  FADD.FTZ R57, R107, -R56 ;  /* 0x800000386b397221 */ /* 0x000fe20000010000 */
[----:B------:R-:W-:-:S03]  /*2590*/  @P6 SHF.R.U32.HI R56, RZ, 0x10, R85 ;  /* 0x00000010ff386819 */ /* 0x000fc60000011655 */
[----:B------:R-:W-:Y:S01]  /*25a0*/  FMUL.FTZ R57, R2, R57 ;  /* 0x0000003902397220 */ /* 0x000fe20000410000 */
[----:B------:R-:W-:-:S05]  /*25b0*/  @P6 PRMT R56, RZ, 0x5410, R56 ;  /* 0x00005410ff386816 */ /* 0x000fca0000000038 */
[----:B------:R-:W-:Y:S02]  /*25c0*/  @P6 FADD.FTZ R57, R57, R56 ;  /* 0x0000003839396221 */ /* 0x000fe40000010000 */
.L_x_241:
[----:B------:R-:W-:Y:S05]  /*25d0*/  BSYNC B1 ;  /* 0x0000000000017941 */ /* 0x000fea0003800000 */
.L_x_239:
[----:B------:R-:W-:Y:S01]  /*25e0*/  @P5 FMUL.FTZ R56, R57, c[0x0][0x1ec] ;  /* 0x00007b0039385a20 */ /* 0x000fe20000410000 */
[----:B------:R-:W-:Y:S02]  /*25f0*/  @P5 PRMT R123, RZ, 0x7610, R123 ;  /* 0x00007610ff7b5816 */ /* 0x000fe4000000007b */
[----:B------:R-:W-:Y:S01]  /*2600*/  @P0 F2FP.BF16.PACK_AB R57, RZ, R57 ;  /* 0x00000039ff39023e */ /* 0x000fe200000010ff */
[-C--:B------:R-:W-:Y:S02]  /*2610*/  @P5 FMUL.FTZ R58, R7, R56.reuse ;  /* 0x00000038073a5220 */ /* 0x080fe40000410000 */
[----:B------:R-:W-:Y:S01]  /*2620*/  @P5 FFMA.FTZ R27, R123, R56, R27 ;  /* 0x000000387b1b5223 */ /* 0x000fe2000001001b */
[----:B------:R-:W-:Y:S02]  /*2630*/  @P0 PRMT R89, R57, 0x7610, R89 ;  /* 0x0000761039590816 */ /* 0x000fe40000000059 */
[----:B------:R-:W-:-:S04]  /*2640*/  @P5 F2FP.BF16.PACK_AB R58, RZ, R58 ;  /* 0x0000003aff3a523e */ /* 0x000fc800000010ff */
[----:B------:R-:W-:Y:S01]  /*2650*/  @P5 PRMT R88, R58, 0x7610, R88 ;  /* 0x000076103a585816 */ /* 0x000fe20000000058 */
[----:B------:R-:W-:Y:S05]  /*2660*/  @!P0 BRA `(.L_x_242) ;  /* 0x0000008000008947 */ /* 0x000fea0003800000 */
[----:B------:R-:W-:Y:S02]  /*2670*/  LOP3.LUT R56, R78, 0xffff, RZ, 0xc0, !PT ;  /* 0x0000ffff4e387812 */ /* 0x000fe400078ec0ff */
[----:B------:R-:W-:Y:S02]  /*2680*/  PRMT R59, R80, 0x5410, R89 ;  /* 0x00005410503b7816 */ /* 0x000fe40000000059 */
[----:B------:R-:W-:Y:S01]  /*2690*/  MOV R63, 0x8 ;  /* 0x00000008003f7802 */ /* 0x000fe20000000f00 */
[----:B------:R-:W-:-:S05]  /*26a0*/  IMAD.WIDE.U32 R56, R56, 0x10000, RZ ;  /* 0x0001000038387825 */ /* 0x000fca00078e00ff */
[----:B------:R-:W-:Y:S01]  /*26b0*/  LOP3.LUT R57, R59, R57, RZ, 0xfc, !PT ;  /* 0x000000393b397212 */ /* 0x000fe200078efcff */
[----:B------:R-:W-:Y:S01]  /*26c0*/  IMAD.WIDE.U32 R58, R0, R63, c[0x0][0x258] ;  /* 0x00009600003a7625 */ /* 0x000fe200078e003f */
[----:B------:R-:W-:-:S05]  /*26d0*/  LOP3.LUT R56, R56, 0xffff, R76, 0xf8, !PT ;  /* 0x0000ffff38387812 */ /* 0x000fca00078ef84c */
[----:B------:R0:W-:Y:S02]  /*26e0*/  STG.E.64 [R58.64], R56 ;  /* 0x000000383a007986 */ /* 0x0001e4000c101b04 */
.L_x_242:
        /* <DEDUP_REMOVED lines=10> */
.L_x_244:
[----:B------:R-:W-:Y:S05]  /*2790*/  BSYNC B1 ;  /* 0x0000000000017941 */ /* 0x000fea0003800000 */
.L_x_243:
[----:B------:R-:W-:Y:S02]  /*27a0*/  IADD3 R0, R0, 0x80, RZ ;  /* 0x0000008000007810 */ /* 0x000fe40007ffe0ff */
[----:B------:R-:W-:Y:S02]  /*27b0*/  IADD3 R60, R60, 0x80, RZ ;  /* 0x000000803c3c7810 */ /* 0x000fe40007ffe0ff */
.L_x_227:
[----:B------:R-:W-:Y:S05]  /*27c0*/  BSYNC B0 ;  /* 0x0000000000007941 */ /* 0x000fea0003800000 */
.L_x_226:
        /* <DEDUP_REMOVED lines=13> */
.L_x_248:
[----:B------:R-:W-:Y:S05]  /*28a0*/  BSYNC B1 ;  /* 0x0000000000017941 */ /* 0x000fea0003800000 */
.L_x_247:
[----:B------:R-:W-:Y:S01]  /*28b0*/  BSSY B1, `(.L_x_249) ;  /* 0x0000013000017945 */ /* 0x000fe20003800000 */
[----:B------:R-:W-:Y:S05]  /*28c0*/  @P1 BRA `(.L_x_250) ;  /* 0x0000008000001947 */ /* 0x000fea0003800000 */
[----:B------:R-:W-:Y:S01]  /*28d0*/  ULDC.64 UR6, c[0x0][0x218] ;  /* 0x0000860000067ab9 */ /* 0x000fe20000000a00 */
[----:B0-----:R-:W-:Y:S01]  /*28e0*/  IMAD.MOV.U32 R57, RZ, RZ, RZ ;  /* 0x000000ffff397224 */ /* 0x001fe200078e00ff */
[----:B------:R-:W-:-:S04]  /*28f0*/  UISETP.NE.U32.AND UP0, UPT, URZ, UR6, UPT ;  /* 0x000000063f00728c */ /* 0x000fc8000bf05070 */
[----:B------:R-:W-:-:S06]  /*2900*/  UISETP.NE.AND.EX UP0, UPT, URZ, UR7, UPT, UP0 ;  /* 0x000000073f00728c */ /* 0x000fcc000bf05300 */
[----:B------:R-:W-:-:S13]  /*2910*/  PLOP3.LUT P6, PT, PT, PT, UP0, 0x80, 0x0 ;  /* 0x000000000000781c */ /* 0x000fda0003fcf008 */
[----:B------:R-:W-:Y:S05]  /*2920*/  @!P6 BRA `(.L_x_251) ;  /* 0x000000b00000e947 */ /* 0x000fea0003800000 */
[----:B------:R-:W-:Y:S01]  /*2930*/  PRMT R57, RZ, 0x5410, R82 ;  /* 0x00005410ff397816 */ /* 0x000fe20000000052 */
[----:B------:R-:W-:Y:S05]  /*2940*/  BRA `(.L_x_251) ;  /* 0x0000009000007947 */ /* 0x000fea0003800000 */
.L_x_250:
        /* <DEDUP_REMOVED lines=9> */
.L_x_251:
[----:B------:R-:W-:Y:S05]  /*29e0*/  BSYNC B1 ;  /* 0x0000000000017941 */ /* 0x000fea0003800000 */
.L_x_249:
        /* <DEDUP_REMOVED lines=12> */
[----:B------:R-:W-:Y:S01]  /*2ab0*/  HFMA2.MMA R57, -RZ, RZ, 0, 0 ;  /* 0x00000000ff397435 */ /* 0x000fe200000001ff */
[----:B------:R-:W-:Y:S05]  /*2ac0*/  @!P6 BRA `(.L_x_254) ;  /* 0x000000900000e947 */ /* 0x000fea0003800000 */
[----:B------:R-:W-:-:S04]  /*2ad0*/  SHF.R.U64 R57, R82, 0x10, R83 ;  /* 0x0000001052397819 */ /* 0x000fc80000001253 */
[----:B------:R-:W-:Y:S01]  /*2ae0*/  PRMT R57, RZ, 0x5410, R57 ;  /* 0x00005410ff397816 */ /* 0x000fe20000000039 */
[----:B------:R-:W-:Y:S05]  /*2af0*/  BRA `(.L_x_254) ;  /* 0x0000006000007947 */ /* 0x000fea0003800000 */
.L_x_253:
[----:B------:R-:W-:-:S04]  /*2b00*/  FFMA.FTZ R56, R108, R62, R61 ;  /* 0x0000003e6c387223 */ /* 0x000fc8000001003d */
[----:B------:R-:W-:Y:S01]  /*2b10*/  FADD.FTZ R57, R111, -R56 ;  /* 0x800000386f397221 */ /* 0x000fe20000010000 */
[----:B------:R-:W-:-:S03]  /*2b20*/  @P6 SHF.R.U64 R56, R82, 0x10, R83 ;  /* 0x0000001052386819 */ /* 0x000fc60000001253 */
[----:B------:R-:W-:Y:S01]  /*2b30*/  FMUL.FTZ R57, R2, R57 ;  /* 0x0000003902397220 */ /* 0x000fe20000410000 */
[----:B------:R-:W-:-:S05]  /*2b40*/  @P6 PRMT R56, RZ, 0x5410, R56 ;  /* 0x00005410ff386816 */ /* 0x000fca0000000038 */
[----:B------:R-:W-:Y:S02]  /*2b50*/  @P6 FADD.FTZ R57, R57, R56 ;  /* 0x0000003839396221 */ /* 0x000fe40000010000 */
.L_x_254:
[----:B------:R-:W-:Y:S05]  /*2b60*/  BSYNC B1 ;  /* 0x0000000000017941 */ /* 0x000fea0003800000 */
.L_x_252:
        /* <DEDUP_REMOVED lines=14> */
.L_x_256:
[----:B------:R-:W-:Y:S01]  /*2c50*/  FFMA.FTZ R57, R113, R62, R61 ;  /* 0x0000003e71397223 */ /* 0x000fe2000001003d */
[----:B------:R-:W-:-:S03]  /*2c60*/  @P6 PRMT R56, RZ, 0x5410, R83 ;  /* 0x00005410ff386816 */ /* 0x000fc60000000053 */
[----:B------:R-:W-:-:S04]  /*2c70*/  FADD.FTZ R57, R112, -R57 ;  /* 0x8000003970397221 */ /* 0x000fc80000010000 */
[----:B------:R-:W-:-:S04]  /*2c80*/  FMUL.FTZ R57, R2, R57 ;  /* 0x0000003902397220 */ /* 0x000fc80000410000 */
[----:B------:R-:W-:Y:S02]  /*2c90*/  @P6 FADD.FTZ R57, R57, R56 ;  /* 0x0000003839396221 */ /* 0x000fe40000010000 */
.L_x_257:
[----:B------:R-:W-:Y:S05]  /*2ca0*/  BSYNC B1 ;  /* 0x0000000000017941 */ /* 0x000fea0003800000 */
.L_x_255:
        /* <DEDUP_REMOVED lines=15> */
.L_x_259:
[----:B------:R-:W-:Y:S01]  /*2da0*/  FFMA.FTZ R61, R115, R62, R61 ;  /* 0x0000003e733d7223 */ /* 0x000fe2000001003d */
[----:B------:R-:W-:-:S03]  /*2db0*/  @P6 SHF.R.U32.HI R56, RZ, 0x10, R83 ;  /* 0x00000010ff386819 */ /* 0x000fc60000011653 */
[----:B------:R-:W-:Y:S01]  /*2dc0*/  FADD.FTZ R61, R114, -R61 ;  /* 0x8000003d723d7221 */ /* 0x000fe20000010000 */
[----:B------:R-:W-:-:S03]  /*2dd0*/  @P6 PRMT R57, RZ, 0x5410, R56 ;  /* 0x00005410ff396816 */ /* 0x000fc60000000038 */
[----:B------:R-:W-:-:S04]  /*2de0*/  FMUL.FTZ R2, R2, R61 ;  /* 0x0000003d02027220 */ /* 0x000fc80000410000 */
[----:B------:R-:W-:Y:S02]  /*2df0*/  @P6 FADD.FTZ R2, R2, R57 ;  /* 0x0000003902026221 */ /* 0x000fe40000010000 */
.L_x_260:
[----:B------:R-:W-:Y:S05]  /*2e00*/  BSYNC B1 ;  /* 0x0000000000017941 */ /* 0x000fea0003800000 */
.L_x_258:
[----:B------:R-:W-:Y:S01]  /*2e10*/  @P5 FMUL.FTZ R62, R2, c[0x0][0x1ec] ;  /* 0x00007b00023e5a20 */ /* 0x000fe20000410000 */
[----:B------:R-:W-:Y:S02]  /*2e20*/  @P0 F2FP.BF16.PACK_AB R2, RZ, R2 ;  /* 0x00000002ff02023e */ /* 0x000fe400000010ff */
[----:B------:R-:W-:Y:S01]  /*2e30*/  @P5 PRMT R123, RZ, 0x7610, R123 ;  /* 0x00007610ff7b5816 */ /* 0x000fe2000000007b */
[----:B------:R-:W-:Y:S01]  /*2e40*/  @P5 FMUL.FTZ R56, R3, R62 ;  /* 0x0000003e03385220 */ /* 0x000fe20000410000 */
[----:B------:R-:W-:-:S04]  /*2e50*/  @P0 PRMT R89, R2, 0x7610, R89 ;  /* 0x0000761002590816 */ /* 0x000fc80000000059 */
[----:B------:R-:W-:Y:S01]  /*2e60*/  @P5 F2FP.BF16.PACK_AB R63, RZ, R56 ;  /* 0x00000038ff3f523e */ /* 0x000fe200000010ff */
        /* <DEDUP_REMOVED lines=9> */
.L_x_261:
[----:B------:R-:W-:Y:S01]  /*2f00*/  @P5 FFMA.FTZ R23, R123, R62, R23 ;  /* 0x0000003e7b175223 */ /* 0x000fe20000010017 */
[----:B------:R-:W-:Y:S01]  /*2f10*/  @P5 PRMT R88, R63, 0x7610, R88 ;  /* 0x000076103f585816 */ /* 0x000fe20000000058 */
[----:B------:R-:W-:Y:S05]  /*2f20*/  @!P5 BRA `(.L_x_246) ;  /* 0x000000800000d947 */ /* 0x000fea0003800000 */
[----:B0-----:R-:W-:Y:S02]  /*2f30*/  LOP3.LUT R56, R79, 0xffff, RZ, 0xc0, !PT ;  /* 0x0000ffff4f387812 */ /* 0x001fe400078ec0ff */
[----:B------:R-:W-:Y:S02]  /*2f40*/  MOV R61, 0x8 ;  /* 0x00000008003d7802 */ /* 0x000fe40000000f00 */
[----:B------:R-:W-:Y:S01]  /*2f50*/  PRMT R59, R81, 0x5410, R88 ;  /* 0x00005410513b7816 */ /* 0x000fe20000000058 */
[----:B------:R-:W-:-:S04]  /*2f60*/  IMAD.WIDE.U32 R56, R56, 0x10000, RZ ;  /* 0x0001000038387825 */ /* 0x000fc800078e00ff */
[----:B------:R-:W-:Y:S01]  /*2f70*/  IMAD.WIDE.U32 R60, R60, R61, c[0x0][0x248] ;  /* 0x000092003c3c7625 */ /* 0x000fe200078e003d */
[----:B------:R-:W-:Y:S02]  /*2f80*/  LOP3.LUT R57, R59, R57, RZ, 0xfc, !PT ;  /* 0x000000393b397212 */ /* 0x000fe400078efcff */
[----:B------:R-:W-:-:S05]  /*2f90*/  LOP3.LUT R56, R56, 0xffff, R77, 0xf8, !PT ;  /* 0x0000ffff38387812 */ /* 0x000fca00078ef84d */
[----:B------:R0:W-:Y:S02]  /*2fa0*/  STG.E.64 [R60.64], R56 ;  /* 0x000000383c007986 */ /* 0x0001e4000c101b04 */
.L_x_246:
[----:B------:R-:W-:Y:S05]  /*2fb0*/  BSYNC B0 ;  /* 0x0000000000007941 */ /* 0x000fea0003800000 */
.L_x_245:
[----:B------:R-:W-:Y:S02]  /*2fc0*/  IADD3 R73, R73, c[0x0][0x160], RZ ;  /* 0x0000580049497a10 */ /* 0x000fe40007ffe0ff */
[----:B------:R-:W-:Y:S02]  /*2fd0*/  LOP3.LUT P1, RZ, R10, 0xff, RZ, 0xc0, !PT ;  /* 0x000000ff0aff7812 */ /* 0x000fe4000782c0ff */
[----:B------:R-:W-:Y:S02]  /*2fe0*/  ISETP.GE.AND P0, PT, R73, c[0x0][0x164], PT ;  /* 0x0000590049007a0c */ /* 0x000fe40003f06270 */
[----:B------:R-:W-:-:S11]  /*2ff0*/  SEL R10, RZ, 0x1, P1 ;  /* 0x00000001ff0a7807 */ /* 0x000fd60000800000 */
[----:B0-----:R-:W-:Y:S01]  /*3000*/  @P0 CALL.REL.NOINC `(.L_x_191) ;  /* 0x0000001000000944 */ /* 0x001fe20003c00000 */
[----:B------:R-:W-:Y:S05]  /*3010*/  BRA `(.L_x_262) ;  /* 0xffffd65000007947 */ /* 0x000fea000383ffff */
.L_x_191:
[----:B0-----:R-:W0:Y:S01]  /*3020*/  S2UR UR6, SR_CTAID.X ;  /* 0x00000000000679c3 */ /* 0x001e220000002500 */
[----:B-----5:R-:W0:Y:S01]  /*3030*/  S2R R2, SR_TID.X ;  /* 0x0000000000027919 */ /* 0x020e220000002100 */
[----:B------:R-:W-:Y:S02]  /*3040*/  @P4 IMAD.MOV.U32 R7, RZ, RZ, 0x10 ;  /* 0x00000010ff074424 */ /* 0x000fe400078e00ff */
[----:B------:R-:W-:Y:S01]  /*3050*/  @P3 IMAD.MOV.U32 R13, RZ, RZ, 0x10 ;  /* 0x00000010ff0d3424 */ /* 0x000fe200078e00ff */
        /* <DEDUP_REMOVED lines=27> */
.L_x_205:
[----:B------:R-:W-:Y:S01]  /*3210*/  MOV R92, R63 ;  /* 0x0000003f005c7202 */ /* 0x000fe20000000f00 */
[----:B------:R-:W-:Y:S01]  /*3220*/  IMAD.MOV.U32 R61, RZ, RZ, 0x10 ;  /* 0x00000010ff3d7424 */ /* 0x000fe200078e00ff */
[----:B------:R-:W-:Y:S01]  /*3230*/  MOV R56, 0x3270 ;  /* 0x0000327000387802 */ /* 0x000fe20000000f00 */
[----:B------:R-:W-:-:S02]  /*3240*/  IMAD.MOV.U32 R62, RZ, RZ, 0x1f ;  /* 0x0000001fff3e7424 */ /* 0x000fc400078e00ff */
[----:B------:R-:W-:Y:S02]  /*3250*/  IMAD.MOV.U32 R59, RZ, RZ, -0x1 ;  /* 0xffffffffff3b7424 */ /* 0x000fe400078e00ff */
[----:B-----5:R-:W-:Y:S05]  /*3260*/  CALL.REL.NOINC `($__internal_6_$__cuda_sm70_shflsync_down_p) ;  /* 0x0000046000007944 */ /* 0x020fea0003c00000 */
[----:B-1----:R-:W-:Y:S01]  /*3270*/  MOV R120, R59 ;  /* 0x0000003b00787202 */ /* 0x002fe20000000f00 */
[----:B0-----:R-:W-:Y:S05]  /*3280*/  BRA `(.L_x_263) ;  /* 0xffffe1f000007947 */ /* 0x001fea000383ffff */
.L_x_206:
[----:B------:R-:W-:Y:S01]  /*3290*/  IMAD.MOV.U32 R92, RZ, RZ, R60 ;  /* 0x000000ffff5c7224 */ /* 0x000fe200078e003c */
[----:B------:R-:W-:Y:S01]  /*32a0*/  MOV R59, 0xffffffff ;  /* 0xffffffff003b7802 */ /* 0x000fe20000000f00 */
[----:B------:R-:W-:Y:S01]  /*32b0*/  IMAD.MOV.U32 R61, RZ, RZ, 0x10 ;  /* 0x00000010ff3d7424 */ /* 0x000fe200078e00ff */
[----:B------:R-:W-:Y:S01]  /*32c0*/  MOV R56, 0x32f0 ;  /* 0x000032f000387802 */ /* 0x000fe20000000f00 */
[----:B------:R-:W-:Y:S02]  /*32d0*/  IMAD.MOV.U32 R62, RZ, RZ, 0x1f ;  /* 0x0000001fff3e7424 */ /* 0x000fe400078e00ff */
[----:B01---5:R-:W-:Y:S05]  /*32e0*/  CALL.REL.NOINC `($__internal_6_$__cuda_sm70_shflsync_down_p) ;  /* 0x000003e000007944 */ /* 0x023fea0003c00000 */
[----:B------:R-:W-:Y:S01]  /*32f0*/  FADD.FTZ R63, R120, R63 ;  /* 0x0000003f783f7221 */ /* 0x000fe20000010000 */
[----:B------:R-:W-:Y:S01]  /*3300*/  MOV R56, 0x3370 ;  /* 0x0000337000387802 */ /* 0x000fe20000000f00 */
[----:B-1----:R-:W-:Y:S02]  /*3310*/  FADD.FTZ R120, R60, R59 ;  /* 0x0000003b3c787221 */ /* 0x002fe40000010000 */
[----:B0-----:R-:W-:Y:S01]  /*3320*/  IMAD.MOV.U32 R61, RZ, RZ, 0x8 ;  /* 0x00000008ff3d7424 */ /* 0x001fe200078e00ff */
[----:B------:R-:W-:Y:S01]  /*3330*/  MOV R92, R63 ;  /* 0x0000003f005c7202 */ /* 0x000fe20000000f00 */
[----:B------:R-:W-:-:S02]  /*3340*/  IMAD.MOV.U32 R62, RZ, RZ, 0x1f ;  /* 0x0000001fff3e7424 */ /* 0x000fc400078e00ff */
[----:B------:R-:W-:Y:S02]  /*3350*/  IMAD.MOV.U32 R59, RZ, RZ, -0x1 ;  /* 0xffffffffff3b7424 */ /* 0x000fe400078e00ff */
[----:B------:R-:W-:Y:S05]  /*3360*/  CALL.REL.NOINC `($__internal_6_$__cuda_sm70_shflsync_down_p) ;  /* 0x0000036000007944 */ /* 0x000fea0003c00000 */
[----:B0-----:R-:W-:Y:S01]  /*3370*/  HFMA2.MMA R62, -RZ, RZ, 0, 1.847743988037109375e-06 ;  /* 0x0000001fff3e7435 */ /* 0x001fe200000001ff */
[----:B-1----:R-:W-:Y:S01]  /*3380*/  IMAD.MOV.U32 R60, RZ, RZ, R59 ;  /* 0x000000ffff3c7224 */ /* 0x002fe200078e003b */
[----:B------:R-:W-:Y:S01]  /*3390*/  MOV R56, 0x33e0 ;  /* 0x000033e000387802 */ /* 0x000fe20000000f00 */
[----:B------:R-:W-:Y:S02]  /*33a0*/  IMAD.MOV.U32 R92, RZ, RZ, R120 ;  /* 0x000000ffff5c7224 */ /* 0x000fe400078e0078 */
[----:B------:R-:W-:Y:S02]  /*33b0*/  IMAD.MOV.U32 R61, RZ, RZ, 0x8 ;  /* 0x00000008ff3d7424 */ /* 0x000fe400078e00ff */
[----:B------:R-:W-:Y:S02]  /*33c0*/  IMAD.MOV.U32 R59, RZ, RZ, -0x1 ;  /* 0xffffffffff3b7424 */ /* 0x000fe400078e00ff */
[----:B------:R-:W-:Y:S05]  /*33d0*/  CALL.REL.NOINC `($__internal_6_$__cuda_sm70_shflsync_down_p) ;  /* 0x000002f000007944 */ /* 0x000fea0003c00000 */
[----:B------:R-:W-:Y:S01]  /*33e0*/  FADD.FTZ R60, R60, R63 ;  /* 0x0000003f3c3c7221 */ /* 0x000fe20000010000 */
[----:B------:R-:W-:Y:S01]  /*33f0*/  MOV R56, 0x3460 ;  /* 0x0000346000387802 */ /* 0x000fe20000000f00 */
[----:B-1----:R-:W-:Y:S01]  /*3400*/  FADD.FTZ R120, R120, R59 ;  /* 0x0000003b78787221 */ /* 0x002fe20000010000 */
[----:B------:R-:W-:Y:S01]  /*3410*/  MOV R59, 0xffffffff ;  /* 0xffffffff003b7802 */ /* 0x000fe20000000f00 */
[----:B0-----:R-:W-:-:S02]  /*3420*/  IMAD.MOV.U32 R61, RZ, RZ, 0x4 ;  /* 0x00000004ff3d7424 */ /* 0x001fc400078e00ff */
[----:B------:R-:W-:Y:S02]  /*3430*/  IMAD.MOV.U32 R62, RZ, RZ, 0x1f ;  /* 0x0000001fff3e7424 */ /* 0x000fe400078e00ff */
[----:B------:R-:W-:Y:S02]  /*3440*/  IMAD.MOV.U32 R92, RZ, RZ, R60 ;  /* 0x000000ffff5c7224 */ /* 0x000fe400078e003c */
[----:B------:R-:W-:Y:S05]  /*3450*/  CALL.REL.NOINC `($__internal_6_$__cuda_sm70_shflsync_down_p) ;  /* 0x0000027000007944 */ /* 0x000fea0003c00000 */
[----:B0-----:R-:W-:Y:S01]  /*3460*/  HFMA2.MMA R61, -RZ, RZ, 0, 2.384185791015625e-07 ;  /* 0x00000004ff3d7435 */ /* 0x001fe200000001ff */
[----:B-1----:R-:W-:Y:S01]  /*3470*/  IMAD.MOV.U32 R63, RZ, RZ, R59 ;  /* 0x000000ffff3f7224 */ /* 0x002fe200078e003b */
[----:B------:R-:W-:Y:S01]  /*3480*/  MOV R56, 0x34d0 ;  /* 0x000034d000387802 */ /* 0x000fe20000000f00 */
[----:B------:R-:W-:Y:S02]  /*3490*/  IMAD.MOV.U32 R92, RZ, RZ, R120 ;  /* 0x000000ffff5c7224 */ /* 0x000fe400078e0078 */
[----:B------:R-:W-:Y:S02]  /*34a0*/  IMAD.MOV.U32 R62, RZ, RZ, 0x1f ;  /* 0x0000001fff3e7424 */ /* 0x000fe400078e00ff */
[----:B------:R-:W-:Y:S02]  /*34b0*/  IMAD.MOV.U32 R59, RZ, RZ, -0x1 ;  /* 0xffffffffff3b7424 */ /* 0x000fe400078e00ff */
[----:B------:R-:W-:Y:S05]  /*34c0*/  CALL.REL.NOINC `($__internal_6_$__cuda_sm70_shflsync_down_p) ;  /* 0x0000020000007944 */ /* 0x000fea0003c00000 */
[----:B------:R-:W-:Y:S01]  /*34d0*/  FADD.FTZ R60, R63, R60 ;  /* 0x0000003c3f3c7221 */ /* 0x000fe20000010000 */
[----:B0-----:R-:W-:Y:S01]  /*34e0*/  MOV R62, 0x1f ;  /* 0x0000001f003e7802 */ /* 0x001fe20000000f00 */
[----:B-1----:R-:W-:Y:S01]  /*34f0*/  FADD.FTZ R120, R120, R59 ;  /* 0x0000003b78787221 */ /* 0x002fe20000010000 */
[----:B------:R-:W-:Y:S01]  /*3500*/  MOV R56, 0x3550 ;  /* 0x0000355000387802 */ /* 0x000fe20000000f00 */
[----:B------:R-:W-:-:S02]  /*3510*/  IMAD.MOV.U32 R61, RZ, RZ, 0x2 ;  /* 0x00000002ff3d7424 */ /* 0x000fc400078e00ff */
[----:B------:R-:W-:Y:S02]  /*3520*/  IMAD.MOV.U32 R59, RZ, RZ, -0x1 ;  /* 0xffffffffff3b7424 */ /* 0x000fe400078e00ff */
[----:B------:R-:W-:Y:S02]  /*3530*/  IMAD.MOV.U32 R92, RZ, RZ, R60 ;  /* 0x000000ffff5c7224 */ /* 0x000fe400078e003c */
[----:B------:R-:W-:Y:S05]  /*3540*/  CALL.REL.NOINC `($__internal_6_$__cuda_sm70_shflsync_down_p) ;  /* 0x0000018000007944 */ /* 0x000fea0003c00000 */
[----:B-1----:R-:W-:Y:S01]  /*3550*/  IMAD.MOV.U32 R63, RZ, RZ, R59 ;  /* 0x000000ffff3f7224 */ /* 0x002fe200078e003b */
[----:B0-----:R-:W-:Y:S01]  /*3560*/  MOV R92, R120 ;  /* 0x00000078005c7202 */ /* 0x001fe20000000f00 */
[----:B------:R-:W-:Y:S01]  /*3570*/  IMAD.MOV.U32 R61, RZ, RZ, 0x2 ;  /* 0x00000002ff3d7424 */ /* 0x000fe200078e00ff */
[----:B------:R-:W-:Y:S01]  /*3580*/  MOV R56, 0x35c0 ;  /* 0x000035c000387802 */ /* 0x000fe20000000f00 */
[----:B------:R-:W-:Y:S02]  /*3590*/  IMAD.MOV.U32 R62, RZ, RZ, 0x1f ;  /* 0x0000001fff3e7424 */ /* 0x000fe400078e00ff */
[----:B------:R-:W-:Y:S02]  /*35a0*/  IMAD.MOV.U32 R59, RZ, RZ, -0x1 ;  /* 0xffffffffff3b7424 */ /* 0x000fe400078e00ff */
[----:B------:R-:W-:Y:S05]  /*35b0*/  CALL.REL.NOINC `($__internal_6_$__cuda_sm70_shflsync_down_p) ;  /* 0x0000011000007944 */ /* 0x000fea0003c00000 */
[----:B------:R-:W-:Y:S01]  /*35c0*/  FADD.FTZ R60, R63, R60 ;  /* 0x0000003c3f3c7221 */ /* 0x000fe20000010000 */
[----:B0-----:R-:W-:Y:S01]  /*35d0*/  HFMA2.MMA R61, -RZ, RZ, 0, 5.9604644775390625e-08 ;  /* 0x00000001ff3d7435 */ /* 0x001fe200000001ff */
[----:B-1----:R-:W-:Y:S01]  /*35e0*/  FADD.FTZ R93, R120, R59 ;  /* 0x0000003b785d7221 */ /* 0x002fe20000010000 */
[----:B------:R-:W-:Y:S01]  /*35f0*/  MOV R56, 0x3640 ;  /* 0x0000364000387802 */ /* 0x000fe20000000f00 */
[----:B------:R-:W-:-:S02]  /*3600*/  IMAD.MOV.U32 R62, RZ, RZ, 0x1f ;  /* 0x0000001fff3e7424 */ /* 0x000fc400078e00ff */
[----:B------:R-:W-:Y:S02]  /*3610*/  IMAD.MOV.U32 R59, RZ, RZ, -0x1 ;  /* 0xffffffffff3b7424 */ /* 0x000fe400078e00ff */
[----:B------:R-:W-:Y:S02]  /*3620*/  IMAD.MOV.U32 R92, RZ, RZ, R60 ;  /* 0x000000ffff5c7224 */ /* 0x000fe400078e003c */
[----:B------:R-:W-:Y:S05]  /*3630*/  CALL.REL.NOINC `($__internal_6_$__cuda_sm70_shflsync_down_p) ;  /* 0x0000009000007944 */ /* 0x000fea0003c00000 */
[----:B-1----:R-:W-:Y:S01]  /*3640*/  MOV R63, R59 ;  /* 0x0000003b003f7202 */ /* 0x002fe20000000f00 */
[----:B0-----:R-:W-:Y:S01]  /*3650*/  IMAD.MOV.U32 R92, RZ, RZ, R93 ;  /* 0x000000ffff5c7224 */ /* 0x001fe200078e005d */
[----:B------:R-:W-:Y:S01]  /*3660*/  MOV R59, 0xffffffff ;  /* 0xffffffff003b7802 */ /* 0x000fe20000000f00 */
[----:B------:R-:W-:Y:S01]  /*3670*/  IMAD.MOV.U32 R61, RZ, RZ, 0x1 ;  /* 0x00000001ff3d7424 */ /* 0x000fe200078e00ff */
[----:B------:R-:W-:Y:S01]  /*3680*/  MOV R56, 0x36b0 ;  /* 0x000036b000387802 */ /* 0x000fe20000000f00 */
[----:B------:R-:W-:Y:S02]  /*3690*/  IMAD.MOV.U32 R62, RZ, RZ, 0x1f ;  /* 0x0000001fff3e7424 */ /* 0x000fe400078e00ff */
[----:B------:R-:W-:Y:S05]  /*36a0*/  CALL.REL.NOINC `($__internal_6_$__cuda_sm70_shflsync_down_p) ;  /* 0x0000002000007944 */ /* 0x000fea0003c00000 */
[----:B-1----:R-:W-:Y:S01]  /*36b0*/  IMAD.MOV.U32 R120, RZ, RZ, R59 ;  /* 0x000000ffff787224 */ /* 0x002fe200078e003b */
[----:B0-----:R-:W-:Y:S05]  /*36c0*/  BRA `(.L_x_264) ;  /* 0xffffded000007947 */ /* 0x001fea000383ffff */
        .weak           $__internal_6_$__cuda_sm70_shflsync_down_p
        .type           $__internal_6_$__cuda_sm70_shflsync_down_p,@function
        .size           $__internal_6_$__cuda_sm70_shflsync_down_p,(.L_x_6655 - $__internal_6_$__cuda_sm70_shflsync_down_p)
$__internal_6_$__cuda_sm70_shflsync_down_p:
[----:B------:R-:W-:Y:S01]  /*36d0*/  IMAD.MOV.U32 R57, RZ, RZ, 0x0 ;  /* 0x00000000ff397424 */ /* 0x000fe200078e00ff */
[----:B------:R-:W-:Y:S04]  /*36e0*/  WARPSYNC R59 ;  /* 0x0000003b00007348 */ /* 0x000fe80003800000 */
[----:B------:R0:W1:Y:S01]  /*36f0*/  SHFL.DOWN PT, R59, R92, R61, R62 ;  /* 0x0800003d5c3b7389 */ /* 0x00006200000e003e */
[----:B------:R-:W-:Y:S05]  /*3700*/  RET.REL.NODEC R56 `(_ZN10layer_norm13ln_bwd_kernelINS_13Kernel_traitsI13__nv_bfloat16S2_S2_S2_fjLj1536ELj1ELj1ELj4ELj8ENS_18Kernel_traits_baseILj1536ES2_S2_S2_S2_fjLj128EEEEELb0ELb1ELb1ELb0EEEvNS_9BwdParamsE) ;  /* 0xffffc8f038007950 */ /* 0x000fea0003c3ffff */
.L_x_265:
        /* <DEDUP_REMOVED lines=15> */
.L_x_6655:


//--------------------- .text._ZN10layer_norm13ln_bwd_kernelINS_13Kernel_traitsI13__nv_bfloat16S2_S2_S2_fjLj1536ELj1ELj1ELj4ELj8ENS_18Kernel_traits_baseILj1536ES2_S2_S2_S2_fjLj128EEEEELb0ELb1ELb1ELb1EEEvNS_9BwdParamsE --------------------------
	.section	.text._ZN10layer_norm13ln_bwd_kernelINS_13Kernel_traitsI13__nv_bfloat16S2_S2_S2_fjLj1536ELj1ELj1ELj4ELj8ENS_18Kernel_traits_baseILj1536ES2_S2_S2_S2_fjLj128EEEEELb0ELb1ELb1ELb1EEEvNS_9BwdParamsE,"ax",@progbits
	.sectioninfo	@"SHI_REGISTERS=128"
	.align	128
        .global         _ZN10layer_norm13ln_bwd_kernelINS_13Kernel_traitsI13__nv_bfloat16S2_S2_S2_fjLj1536ELj1ELj1ELj4ELj8ENS_18Kernel_traits_baseILj1536ES2_S2_S2_S2_fjLj128EEEEELb0ELb1ELb1ELb1EEEvNS_9BwdParamsE
        .type           _ZN10layer_norm13ln_bwd_kernelINS_13Kernel_traitsI13__nv_bfloat16S2_S2_S2_fjLj1536ELj1ELj1ELj4ELj8ENS_18Kernel_traits_baseILj1536ES2_S2_S2_S2_fjLj128EEEEELb0ELb1ELb1ELb1EEEvNS_9BwdParamsE,@function
        .size           _ZN10layer_norm13ln_bwd_kernelINS_13Kernel_traitsI13__nv_bfloat16S2_S2_S2_fjLj1536ELj1ELj1ELj4ELj8ENS_18Kernel_traits_baseILj1536ES2_S2_S2_S2_fjLj128EEEEELb0ELb1ELb1ELb1EEEvNS_9BwdParamsE,(.L_x_6656 - _ZN10layer_norm13ln_bwd_kernelINS_13Kernel_traitsI13__nv_bfloat16S2_S2_S2_fjLj1536ELj1ELj1ELj4ELj8ENS_18Kernel_traits_baseILj1536ES2_S2_S2_S2_fjLj128EEEEELb0ELb1ELb1ELb1EEEvNS_9BwdParamsE)
        .other          _ZN10layer_norm13ln_bwd_kernelINS_13Kernel_traitsI13__nv_bfloat16S2_S2_S2_fjLj1536ELj1ELj1ELj4ELj8ENS_18Kernel_traits_baseILj1536ES2_S2_S2_S2_fjLj128EEEEELb0ELb1ELb1ELb1EEEvNS_9BwdParamsE,@"STO_CUDA_ENTRY STV_DEFAULT"
_ZN10layer_norm13ln_bwd_kernelINS_13Kernel_traitsI13__nv_bfloat16S2_S2_S2_fjLj1536ELj1ELj1ELj4ELj8ENS_18Kernel_traits_baseILj1536ES2_S2_S2_S2_fjLj128EEEEELb0ELb1ELb1ELb1EEEvNS_9BwdParamsE:
.text._ZN10layer_norm13ln_bwd_kernelINS_13Kernel_traitsI13__nv_bfloat16S2_S2_S2_fjLj1536ELj1ELj1ELj4ELj8ENS_18Kernel_traits_baseILj1536ES2_S2_S2_S2_fjLj128EEEEELb0ELb1ELb1ELb1EEEvNS_9BwdParamsE:
        /* <DEDUP_REMOVED lines=26> */
.L_x_266:
[----:B------:R-:W-:-:S05]  /*01a0*/  IMAD.SHL.U32 R0, R74, 0x8, RZ ;  /* 0x000000084a007824 */ /* 0x000fca00078e00ff */
[----:B------:R-:W-:-:S04]  /*01b0*/  LOP3.LUT R0, R0, 0x3f8, RZ, 0xc0, !PT ;  /* 0x000003f800007812 */ /* 0x000fc800078ec0ff */
[----:B------:R-:W-:-:S05]  /*01c0*/  IADD3 R2, P0, R0, c[0x0][0x1b0], RZ ;  /* 0x00006c0000027a10 */ /* 0x000fca0007f1e0ff */
[----:B------:R-:W-:Y:S01]  /*01d0*/  IMAD.X R3, RZ, RZ, c[0x0][0x1b4], P0 ;  /* 0x00006d00ff037624 */ /* 0x000fe200000e06ff */
[----:B------:R-:W-:-:S04]  /*01e0*/  IADD3 R4, P0, R0, c[0x0][0x1c8], RZ ;  /* 0x0000720000047a10 */ /* 0x000fc80007f1e0ff */
[----:B------:R-:W-:Y:S01]  /*01f0*/  IADD3.X R5, RZ, c[0x0][0x1cc], RZ, P0, !PT ;  /* 0x00007300ff057a10 */ /* 0x000fe200007fe4ff */
[----:B------:R-:W2:Y:S04]  /*0200*/  LDG.E.64 R70, [R2.64] ;  /* 0x0000000402467981 */ /* 0x000ea8000c1e1b00 */
[----:B------:R-:W3:Y:S04]  /*0210*/  LDG.E.64 R68, [R2.64+0x400] ;  /* 0x0004000402447981 */ /* 0x000ee8000c1e1b00 */
[----:B------:R-:W4:Y:S04]  /*0220*/  LDG.E.64 R66, [R2.64+0x800] ;  /* 0x0008000402427981 */ /* 0x000f28000c1e1b00 */
[----:B------:R-:W5:Y:S04]  /*0230*/  LDG.E.64 R64, [R4.64] ;  /* 0x0000000404407981 */ /* 0x000f68000c1e1b00 */
[----:B------:R-:W5:Y:S04]  /*0240*/  LDG.E.64 R18, [R4.64+0x400] ;  /* 0x0004000404127981 */ /* 0x000f68000c1e1b00 */
[----:B------:R-:W5:Y:S01]  /*0250*/  LDG.E.64 R16, [R4.64+0x800] ;  /* 0x0008000404107981 */ /* 0x000f62000c1e1b00 */
        /* <DEDUP_REMOVED lines=25> */
[----:B-----5:R-:W-:-:S02]  /*03f0*/  SHF.R.U64 R8, R64, 0x10, R65 ;  /* 0x0000001040087819 */ /* 0x020fc40000001241 */
[----:B------:R-:W-:Y:S02]  /*0400*/  PRMT R66, RZ, 0x5410, R64 ;  /* 0x00005410ff427816 */ /* 0x000fe40000000040 */
[----:B------:R-:W-:Y:S02]  /*0410*/  SHF.R.U64 R6, R18, 0x10, R19 ;  /* 0x0000001012067819 */ /* 0x000fe40000001213 */
[----:B------:R-:W-:Y:S02]  /*0420*/  PRMT R64, RZ, 0x5410, R18 ;  /* 0x00005410ff407816 */ /* 0x000fe40000000012 */
[----:B------:R-:W-:Y:S02]  /*0430*/  SHF.R.U64 R4, R16, 0x10, R17 ;  /* 0x0000001010047819 */ /* 0x000fe40000001211 */
[----:B------:R-:W-:Y:S02]  /*0440*/  PRMT R18, RZ, 0x5410, R16 ;  /* 0x00005410ff127816 */ /* 0x000fe40000000010 */
[----:B------:R-:W0:Y:S01]  /*0450*/  LDC.U8 R16, c[0x0][0x1f0] ;  /* 0x00007c00ff107b82 */ /* 0x000e220000000000 */
[----:B------:R-:W-:-:S02]  /*0460*/  SHF.R.U32.HI R13, RZ, 0x10, R71 ;  /* 0x00000010ff0d7819 */ /* 0x000fc40000011647 */
[----:B------:R-:W-:Y:S02]  /*0470*/  SHF.R.U32.HI R11, RZ, 0x10, R69 ;  /* 0x00000010ff0b7819 */ /* 0x000fe40000011645 */
[----:B------:R-:W-:Y:S02]  /*0480*/  SHF.R.U32.HI R9, RZ, 0x10, R67 ;  /* 0x00000010ff097819 */ /* 0x000fe40000011643 */
[----:B------:R-:W-:Y:S02]  /*0490*/  SHF.R.U32.HI R7, RZ, 0x10, R65 ;  /* 0x00000010ff077819 */ /* 0x000fe40000011641 */
        /* <DEDUP_REMOVED lines=20> */
.L_x_322:
[----:B------:R-:W-:-:S04]  /*05e0*/  IMAD.MOV.U32 R62, RZ, RZ, 0x4 ;  /* 0x00000004ff3e7424 */ /* 0x000fc800078e00ff */
[----:B------:R-:W-:-:S06]  /*05f0*/  IMAD.WIDE R60, R73, R62, c[0x0][0x1d8] ;  /* 0x00007600493c7625 */ /* 0x000fcc00078e023e */
[----:B------:R-:W2:Y:S01]  /*0600*/  LDG.E R60, [R60.64] ;  /* 0x000000043c3c7981 */ /* 0x000ea2000c1e1900 */
[----:B------:R-:W-:-:S04]  /*0610*/  IMAD.WIDE R58, R73, R62, c[0x0][0x1a8] ;  /* 0x00006a00493a7625 */ /* 0x000fc800078e023e */
[C---:B------:R-:W-:Y:S01]  /*0620*/  IMAD R0, R73.reuse, c[0x0][0x168], RZ ;  /* 0x00005a0049007a24 */ /* 0x040fe200078e02ff */
[----:B------:R0:W5:Y:S01]  /*0630*/  LDG.E R2, [R58.64] ;  /* 0x000000043a027981 */ /* 0x000162000c1e1900 */
[----:B------:R-:W-:Y:S01]  /*0640*/  LOP3.LUT R122, R74, 0x7f, RZ, 0xc0, !PT ;  /* 0x0000007f4a7a7812 */ /* 0x000fe200078ec0ff */
[----:B------:R-:W-:Y:S02]  /*0650*/  IMAD.WIDE R56, R73, R62, c[0x0][0x1d0] ;  /* 0x0000740049387625 */ /* 0x000fe400078e023e */
[----:B------:R-:W-:Y:S01]  /*0660*/  SHF.R.S32.HI R63, RZ, 0x1f, R0 ;  /* 0x0000001fff3f7819 */ /* 0x000fe20000011400 */
[----:B------:R-:W-:Y:S02]  /*0670*/  BSSY B0, `(.L_x_268) ;  /* 0x00000af000007945 */ /* 0x000fe40003800000 */
[----:B------:R1:W5:Y:S01]  /*0680*/  LDG.E R119, [R56.64] ;  /* 0x0000000438777981 */ /* 0x000362000c1e1900 */
[----:B------:R-:W-:-:S04]  /*0690*/  LEA.HI R63, R63, R0, RZ, 0x2 ;  /* 0x000000003f3f7211 */ /* 0x000fc800078f10ff */
[----:B------:R-:W-:Y:S01]  /*06a0*/  LEA.HI.SX32 R92, R63, R122, 0x1e ;  /* 0x0000007a3f5c7211 */ /* 0x000fe200078ff2ff */
[----:B------:R-:W-:-:S03]  /*06b0*/  IMAD.MOV.U32 R63, RZ, RZ, 0x8 ;  /* 0x00000008ff3f7424 */ /* 0x000fc600078e00ff */
[C---:B------:R-:W-:Y:S02]  /*06c0*/  IADD3 R91, R92.reuse, 0x80, RZ ;  /* 0x000000805c5b7810 */ /* 0x040fe40007ffe0ff */
[C---:B------:R-:W-:Y:S01]  /*06d0*/  IADD3 R0, R92.reuse, 0x100, RZ ;  /* 0x000001005c007810 */ /* 0x040fe20007ffe0ff */
[----:B------:R-:W-:-:S04]  /*06e0*/  IMAD.WIDE.U32 R94, R92, R63, c[0x0][0x218] ;  /* 0x000086005c5e7625 */ /* 0x000fc800078e003f */
[----:B------:R-:W-:-:S04]  /*06f0*/  IMAD.WIDE.U32 R88, R91, R63, c[0x0][0x218] ;  /* 0x000086005b587625 */ /* 0x000fc800078e003f */
[----:B-1----:R-:W-:Y:S01]  /*0700*/  IMAD.WIDE.U32 R56, R0, R63, c[0x0][0x218] ;  /* 0x0000860000387625 */ /* 0x002fe200078e003f */
[----:B--2---:R-:W-:-:S13]  /*0710*/  ISETP.GT.AND P1, PT, R60, RZ, PT ;  /* 0x000000ff3c00720c */ /* 0x004fda0003f24270 */
[----:B------:R-:W-:Y:S05]  /*0720*/  @P1 BRA `(.L_x_269) ;  /* 0x0000009000001947 */ /* 0x000fea0003800000 */
[----:B0-----:R-:W-:Y:S01]  /*0730*/  ISETP.NE.U32.AND P0, PT, RZ, c[0x0][0x218], PT ;  /* 0x00008600ff007a0c */ /* 0x001fe20003f05070 */
[----:B------:R-:W-:-:S03]  /*0740*/  CS2R R58, SRZ ;  /* 0x00000000003a7805 */ /* 0x000fc6000001ff00 */
[----:B------:R-:W-:-:S13]  /*0750*/  ISETP.NE.AND.EX P0, PT, RZ, c[0x0][0x21c], PT, P0 ;  /* 0x00008700ff007a0c */ /* 0x000fda0003f05300 */
[----:B------:R-:W-:Y:S05]  /*0760*/  @!P0 BRA `(.L_x_270) ;  /* 0x000009f000008947 */ /* 0x000fea0003800000 */
[----:B------:R0:W5:Y:S04]  /*0770*/  LDG.E.64 R86, [R94.64] ;  /* 0x000000045e567981 */ /* 0x000168000c1e1b00 */
[----:B------:R0:W5:Y:S04]  /*0780*/  LDG.E.64 R84, [R88.64] ;  /* 0x0000000458547981 */ /* 0x000168000c1e1b00 */
[----:B------:R0:W5:Y:S01]  /*0790*/  LDG.E.64 R82, [R56.64] ;  /* 0x0000000438527981 */ /* 0x000162000c1e1b00 */
[----:B------:R-:W-:Y:S01]  /*07a0*/  CS2R R58, SRZ ;  /* 0x00000000003a7805 */ /* 0x000fe2000001ff00 */
[----:B------:R-:W-:Y:S05]  /*07b0*/  BRA `(.L_x_270) ;  /* 0x000009a000007947 */ /* 0x000fea0003800000 */
.L_x_269:
[----:B0-----:R-:W-:-:S05]  /*07c0*/  IADD3 R60, R60, -0x1, RZ ;  /* 0xffffffff3c3c7810 */ /* 0x001fca0007ffe0ff */
[----:B------:R-:W-:-:S05]  /*07d0*/  IMAD R60, R60, c[0x0][0x168], RZ ;  /* 0x00005a003c3c7a24 */ /* 0x000fca00078e02ff */
[----:B------:R-:W-:-:S04]  /*07e0*/  SHF.R.S32.HI R59, RZ, 0x1f, R60 ;  /* 0x0000001fff3b7819 */ /* 0x000fc8000001143c */
[----:B------:R-:W-:-:S04]  /*07f0*/  LEA.HI R59, R59, R60, RZ, 0x2 ;  /* 0x0000003c3b3b7211 */ /* 0x000fc800078f10ff */
[----:B------:R-:W-:-:S04]  /*0800*/  LEA.HI.SX32 R96, R59, R122, 0x1e ;  /* 0x0000007a3b607211 */ /* 0x000fc800078ff2ff */
[C---:B------:R-:W-:Y:S01]  /*0810*/  IADD3 R98, R96.reuse, 0x80, RZ ;  /* 0x0000008060627810 */ /* 0x040fe20007ffe0ff */
[C---:B------:R-:W-:Y:S01]  /*0820*/  IMAD.WIDE.U32 R100, R96.reuse, R63, c[0x0][0x208] ;  /* 0x0000820060647625 */ /* 0x040fe200078e003f */
[----:B------:R-:W-:-:S03]  /*0830*/  IADD3 R96, R96, 0x100, RZ ;  /* 0x0000010060607810 */ /* 0x000fc60007ffe0ff */
[-C--:B------:R-:W-:Y:S02]  /*0840*/  IMAD.WIDE.U32 R98, R98, R63.reuse, c[0x0][0x208] ;  /* 0x0000820062627625 */ /* 0x080fe400078e003f */
[----:B------:R-:W2:Y:S02]  /*0850*/  LDG.E.64 R100, [R100.64] ;  /* 0x0000000464647981 */ /* 0x000ea4000c1e1b00 */
[-C--:B------:R-:W-:Y:S02]  /*0860*/  IMAD.WIDE.U32 R58, R92, R63.reuse, c[0x0][0x188] ;  /* 0x000062005c3a7625 */ /* 0x080fe400078e003f */
[----:B------:R-:W3:Y:S02]  /*0870*/  LDG.E.64 R98, [R98.64] ;  /* 0x0000000462627981 */ /* 0x000ee4000c1e1b00 */
[-C--:B------:R-:W-:Y:S02]  /*0880*/  IMAD.WIDE.U32 R96, R96, R63.reuse, c[0x0][0x208] ;  /* 0x0000820060607625 */ /* 0x080fe400078e003f */
[----:B------:R-:W4:Y:S02]  /*0890*/  LDG.E.64 R58, [R58.64] ;  /* 0x000000043a3a7981 */ /* 0x000f24000c1e1b00 */
[----:B------:R-:W-:-:S02]  /*08a0*/  IMAD.WIDE.U32 R60, R91, R63, c[0x0][0x188] ;  /* 0x000062005b3c7625 */ /* 0x000fc400078e003f */
[----:B------:R-:W4:Y:S02]  /*08b0*/  LDG.E.64 R96, [R96.64] ;  /* 0x0000000460607981 */ /* 0x000f24000c1e1b00 */
[----:B------:R-:W-:Y:S02]  /*08c0*/  IMAD.WIDE R102, R73, R62, c[0x0][0x1a0] ;  /* 0x0000680049667625 */ /* 0x000fe400078e023e */
[----:B------:R-:W4:Y:S02]  /*08d0*/  LDG.E.64 R60, [R60.64] ;  /* 0x000000043c3c7981 */ /* 0x000f24000c1e1b00 */
[----:B------:R-:W-:Y:S02]  /*08e0*/  IMAD.WIDE.U32 R62, R0, R63, c[0x0][0x188] ;  /* 0x00006200003e7625 */ /* 0x000fe400078e003f */
[----:B------:R-:W4:Y:S04]  /*08f0*/  LDG.E R102, [R102.64] ;  /* 0x0000000466667981 */ /* 0x000f28000c1e1900 */
[----:B------:R-:W4:Y:S01]  /*0900*/  LDG.E.64 R62, [R62.64] ;  /* 0x000000043e3e7981 */ /* 0x000f22000c1e1b00 */
[----:B------:R-:W-:-:S04]  /*0910*/  ISETP.NE.U32.AND P0, PT, RZ, c[0x0][0x218], PT ;  /* 0x00008600ff007a0c */ /* 0x000fc80003f05070 */
[----:B------:R-:W-:-:S13]  /*0920*/  ISETP.NE.AND.EX P0, PT, RZ, c[0x0][0x21c], PT, P0 ;  /* 0x00008700ff007a0c */ /* 0x000fda0003f05300 */
[----:B------:R0:W5:Y:S04]  /*0930*/  @P0 LDG.E.64 R86, [R94.64] ;  /* 0x000000045e560981 */ /* 0x000168000c1e1b00 */
[----:B------:R1:W5:Y:S04]  /*0940*/  @P0 LDG.E.64 R84, [R88.64] ;  /* 0x0000000458540981 */ /* 0x000368000c1e1b00 */
[----:B------:R0:W5:Y:S01]  /*0950*/  @P0 LDG.E.64 R82, [R56.64] ;  /* 0x0000000438520981 */ /* 0x000162000c1e1b00 */
[----:B------:R-:W-:Y:S02]  /*0960*/  ISETP.NE.AND P0, PT, R16, RZ, PT ;  /* 0x000000ff1000720c */ /* 0x000fe40003f05270 */
[----:B--2---:R-:W-:-:S02]  /*0970*/  MOV R109, R100 ;  /* 0x00000064006d7202 */ /* 0x004fc40000000f00 */
[----:B------:R-:W-:Y:S01]  /*0980*/  SHF.R.U64 R107, R100, 0x10, R101 ;  /* 0x00000010646b7819 */ /* 0x000fe20000001265 */
[----:B---3--:R-:W-:Y:S01]  /*0990*/  IMAD.MOV.U32 R112, RZ, RZ, R98 ;  /* 0x000000ffff707224 */ /* 0x008fe200078e0062 */
[----:B------:R-:W-:Y:S01]  /*09a0*/  SHF.R.U64 R111, R98, 0x10, R99 ;  /* 0x00000010626f7819 */ /* 0x000fe20000001263 */
[----:B------:R-:W-:Y:S01]  /*09b0*/  IMAD.MOV.U32 R108, RZ, RZ, R101 ;  /* 0x000000ffff6c7224 */ /* 0x000fe200078e0065 */
[--C-:B----4-:R-:W-:Y:S02]  /*09c0*/  SHF.R.U64 R100, R58, 0x10, R59.reuse ;  /* 0x000000103a647819 */ /* 0x110fe4000000123b */
[----:B------:R-:W-:Y:S02]  /*09d0*/  SHF.R.U32.HI R98, RZ, 0x10, R59 ;  /* 0x00000010ff627819 */ /* 0x000fe4000001163b */
[----:B0-----:R-:W-:Y:S01]  /*09e0*/  MOV R94, R96 ;  /* 0x00000060005e7202 */ /* 0x001fe20000000f00 */
[--C-:B------:R-:W-:Y:S01]  /*09f0*/  IMAD.MOV.U32 R57, RZ, RZ, R97.reuse ;  /* 0x000000ffff397224 */ /* 0x100fe200078e0061 */
[----:B-1----:R-:W-:-:S02]  /*0a00*/  SHF.R.U64 R88, R96, 0x10, R97 ;  /* 0x0000001060587819 */ /* 0x002fc40000001261 */
[----:B------:R-:W-:Y:S02]  /*0a10*/  SHF.R.U32.HI R110, RZ, 0x10, R101 ;  /* 0x00000010ff6e7819 */ /* 0x000fe40000011665 */
[----:B------:R-:W-:Y:S02]  /*0a20*/  SHF.R.U32.HI R56, RZ, 0x10, R97 ;  /* 0x00000010ff387819 */ /* 0x000fe40000011661 */
[----:B------:R-:W-:Y:S02]  /*0a30*/  PRMT R93, RZ, 0x5410, R58 ;  /* 0x00005410ff5d7816 */ /* 0x000fe4000000003a */
[----:B------:R-:W-:Y:S02]  /*0a40*/  SHF.R.U64 R96, R60, 0x10, R61 ;  /* 0x000000103c607819 */ /* 0x000fe4000000123d */
[----:B------:R-:W-:Y:S02]  /*0a50*/  PRMT R97, RZ, 0x5410, R59 ;  /* 0x00005410ff617816 */ /* 0x000fe4000000003b */
[----:B------:R-:W-:-:S02]  /*0a60*/  SHF.R.U32.HI R89, RZ, 0x10, R61 ;  /* 0x00000010ff597819 */ /* 0x000fc4000001163d */
[----:B------:R-:W-:Y:S02]  /*0a70*/  PRMT R101, RZ, 0x5410, R61 ;  /* 0x00005410ff657816 */ /* 0x000fe4000000003d */
[----:B------:R-:W-:Y:S02]  /*0a80*/  FSEL R58, R102, RZ, !P0 ;  /* 0x000000ff663a7208 */ /* 0x000fe40004000000 */
[--C-:B------:R-:W-:Y:S02]  /*0a90*/  SHF.R.U64 R103, R62, 0x10, R63.reuse ;  /* 0x000000103e677819 */ /* 0x100fe4000000123f */
[----:B------:R-:W-:Y:S02]  /*0aa0*/  SHF.R.U32.HI R117, RZ, 0x10, R63 ;  /* 0x00000010ff757819 */ /* 0x000fe4000001163f */
[----:B------:R-:W-:Y:S02]  /*0ab0*/  PRMT R59, RZ, 0x5410, R100 ;  /* 0x00005410ff3b7816 */ /* 0x000fe40000000064 */
[----:B------:R-:W-:Y:S01]  /*0ac0*/  PRMT R61, RZ, 0x5410, R98 ;  /* 0x00005410ff3d7816 */ /* 0x000fe20000000062 */
[----:B------:R-:W-:Y:S01]  /*0ad0*/  IMAD.MOV.U32 R113, RZ, RZ, R99 ;  /* 0x000000ffff717224 */ /* 0x000fe200078e0063 */
[----:B------:R-:W-:-:S02]  /*0ae0*/  PRMT R105, RZ, 0x5410, R63 ;  /* 0x00005410ff697816 */ /* 0x000fc4000000003f */
[----:B------:R-:W-:Y:S02]  /*0af0*/  SHF.R.U32.HI R114, RZ, 0x10, R99 ;  /* 0x00000010ff727819 */ /* 0x000fe40000011663 */
[----:B------:R-:W-:Y:S01]  /*0b00*/  PRMT R63, RZ, 0x5410, R96 ;  /* 0x00005410ff3f7816 */ /* 0x000fe20000000060 */
[----:B------:R-:W-:Y:S01]  /*0b10*/  FADD.FTZ R93, -R58, R93 ;  /* 0x0000005d3a5d7221 */ /* 0x000fe20000010100 */
[----:B------:R-:W-:Y:S02]  /*0b20*/  PRMT R99, RZ, 0x5410, R60 ;  /* 0x00005410ff637816 */ /* 0x000fe4000000003c */
[----:B------:R-:W-:Y:S02]  /*0b30*/  PRMT R95, RZ, 0x5410, R62 ;  /* 0x00005410ff5f7816 */ /* 0x000fe4000000003e */
[----:B------:R-:W-:Y:S02]  /*0b40*/  PRMT R89, RZ, 0x5410, R89 ;  /* 0x00005410ff597816 */ /* 0x000fe40000000059 */
[----:B------:R-:W-:-:S02]  /*0b50*/  PRMT R103, RZ, 0x5410, R103 ;  /* 0x00005410ff677816 */ /* 0x000fc40000000067 */
[----:B------:R-:W-:Y:S01]  /*0b60*/  PRMT R117, RZ, 0x5410, R117 ;  /* 0x00005410ff757816 */ /* 0x000fe20000000075 */
[C---:B------:R-:W-:Y:S01]  /*0b70*/  FADD.FTZ R59, -R58.reuse, R59 ;  /* 0x0000003b3a3b7221 */ /* 0x040fe20000010100 */
[----:B------:R-:W-:Y:S01]  /*0b80*/  PRMT R109, RZ, 0x5410, R109 ;  /* 0x00005410ff6d7816 */ /* 0x000fe2000000006d */
[C---:B------:R-:W-:Y:S01]  /*0b90*/  FADD.FTZ R61, -R58.reuse, R61 ;  /* 0x0000003d3a3d7221 */ /* 0x040fe20000010100 */
[----:B------:R-:W-:Y:S01]  /*0ba0*/  PRMT R107, RZ, 0x5410, R107 ;  /* 0x00005410ff6b7816 */ /* 0x000fe2000000006b */
[C---:B------:R-:W-:Y:S01]  /*0bb0*/  FADD.FTZ R63, -R58.reuse, R63 ;  /* 0x0000003f3a3f7221 */ /* 0x040fe20000010100 */
[----:B------:R-:W-:Y:S01]  /*0bc0*/  PRMT R60, RZ, 0x5410, R110 ;  /* 0x00005410ff3c7816 */ /* 0x000fe2000000006e */
[C---:B------:R-:W-:Y:S02]  /*0bd0*/  FADD.FTZ R97, -R58.reuse, R97 ;  /* 0x000000613a617221 */ /* 0x040fe40000010100 */
[C---:B------:R-:W-:Y:S02]  /*0be0*/  FADD.FTZ R99, -R58.reuse, R99 ;  /* 0x000000633a637221 */ /* 0x040fe40000010100 */
[----:B------:R-:W-:-:S02]  /*0bf0*/  FADD.FTZ R101, -R58, R101 ;  /* 0x000000653a657221 */ /* 0x000fc40000010100 */
[C---:B------:R-:W-:Y:S02]  /*0c00*/  FADD.FTZ R95, -R58.reuse, R95 ;  /* 0x0000005f3a5f7221 */ /* 0x040fe40000010100 */
[C---:B------:R-:W-:Y:S02]  /*0c10*/  FADD.FTZ R105, -R58.reuse, R105 ;  /* 0x000000693a697221 */ /* 0x040fe40000010100 */
[C---:B------:R-:W-:Y:S02]  /*0c20*/  FADD.FTZ R89, -R58.reuse, R89 ;  /* 0x000000593a597221 */ /* 0x040fe40000010100 */
[C---:B------:R-:W-:Y:S02]  /*0c30*/  FADD.FTZ R115, -R58.reuse, R103 ;  /* 0x000000673a737221 */ /* 0x040fe40000010100 */
[----:B------:R-:W-:Y:S01]  /*0c40*/  FADD.FTZ R117, -R58, R117 ;  /* 0x000000753a757221 */ /* 0x000fe20000010100 */
[----:B------:R-:W-:Y:S01]  /*0c50*/  PRMT R58, RZ, 0x5410, R108 ;  /* 0x00005410ff3a7816 */ /* 0x000fe2000000006c */
[----:B-----5:R-:W-:-:S02]  /*0c60*/  FMUL.FTZ R93, R2, R93 ;  /* 0x0000005d025d7220 */ /* 0x020fc40000410000 */
[C---:B------:R-:W-:Y:S02]  /*0c70*/  FMUL.FTZ R96, R2.reuse, R59 ;  /* 0x0000003b02607220 */ /* 0x040fe40000410000 */
[----:B------:R-:W-:Y:S02]  /*0c80*/  FMUL.FTZ R98, R2, R61 ;  /* 0x0000003d02627220 */ /* 0x000fe40000410000 */
[----:B------:R-:W-:Y:S02]  /*0c90*/  FMUL.FTZ R108, R72, R109 ;  /* 0x0000006d486c7220 */ /* 0x000fe40000410000 */
[----:B------:R-:W-:Y:S01]  /*0ca0*/  FMUL.FTZ R100, R2, R63 ;  /* 0x0000003f02647220 */ /* 0x000fe20000410000 */
[----:B------:R-:W-:Y:S01]  /*0cb0*/  PRMT R63, RZ, 0x5410, R112 ;  /* 0x00005410ff3f7816 */ /* 0x000fe20000000070 */
[----:B------:R-:W-:Y:S02]  /*0cc0*/  FADD.FTZ R44, R44, R109 ;  /* 0x0000006d2c2c7221 */ /* 0x000fe40000010000 */
[----:B------:R-:W-:-:S02]  /*0cd0*/  FFMA.FTZ R20, R93, R109, R20 ;  /* 0x0000006d5d147223 */ /* 0x000fc40000010014 */
[----:B------:R-:W-:Y:S02]  /*0ce0*/  FMUL.FTZ R99, R2, R99 ;  /* 0x0000006302637220 */ /* 0x000fe40000410000 */
[----:B------:R-:W-:Y:S02]  /*0cf0*/  FADD.FTZ R45, R45, R107 ;  /* 0x0000006b2d2d7221 */ /* 0x000fe40000010000 */
[----:B------:R-:W-:Y:S02]  /*0d00*/  FFMA.FTZ R21, R96, R107, R21 ;  /* 0x0000006b60157223 */ /* 0x000fe40000010015 */
[----:B------:R-:W-:Y:S02]  /*0d10*/  FADD.FTZ R47, R47, R60 ;  /* 0x0000003c2f2f7221 */ /* 0x000fe40000010000 */
[-C--:B------:R-:W-:Y:S02]  /*0d20*/  FFMA.FTZ R23, R98, R60.reuse, R23 ;  /* 0x0000003c62177223 */ /* 0x080fe40000010017 */
[----:B------:R-:W-:-:S02]  /*0d30*/  FMUL.FTZ R109, R13, R60 ;  /* 0x0000003c0d6d7220 */ /* 0x000fc40000410000 */
[----:B------:R-:W-:Y:S02]  /*0d40*/  FMUL.FTZ R107, R14, R107 ;  /* 0x0000006b0e6b7220 */ /* 0x000fe40000410000 */
[----:B------:R-:W-:Y:S02]  /*0d50*/  FADD.FTZ R60, RZ, R108 ;  /* 0x0000006cff3c7221 */ /* 0x000fe40000010000 */
[----:B------:R-:W-:Y:S02]  /*0d60*/  FFMA.FTZ R61, R93, R108, RZ ;  /* 0x0000006c5d3d7223 */ /* 0x000fe400000100ff */
[----:B------:R-:W-:Y:S02]  /*0d70*/  FADD.FTZ R40, R40, R63 ;  /* 0x0000003f28287221 */ /* 0x000fe40000010000 */
[-C--:B------:R-:W-:Y:S02]  /*0d80*/  FFMA.FTZ R52, R99, R63.reuse, R52 ;  /* 0x0000003f63347223 */ /* 0x080fe40000010034 */
[----:B------:R-:W-:-:S02]  /*0d90*/  FMUL.FTZ R112, R70, R63 ;  /* 0x0000003f46707220 */ /* 0x000fc40000410000 */
[----:B------:R-:W-:Y:S02]  /*0da0*/  FMUL.FTZ R110, R71, R58 ;  /* 0x0000003a476e7220 */ /* 0x000fe40000410000 */
[----:B------:R-:W-:Y:S02]  /*0db0*/  FADD.FTZ R63, R60, R107 ;  /* 0x0000006b3c3f7221 */ /* 0x000fe40000010000 */
[----:B------:R-:W-:Y:S02]  /*0dc0*/  FMUL.FTZ R97, R2, R97 ;  /* 0x0000006102617220 */ /* 0x000fe40000410000 */
[----:B------:R-:W-:Y:S02]  /*0dd0*/  FFMA.FTZ R61, R96, R107, R61 ;  /* 0x0000006b603d7223 */ /* 0x000fe4000001003d */
[----:B------:R-:W-:Y:S01]  /*0de0*/  FADD.FTZ R60, R63, R110 ;  /* 0x0000006e3f3c7221 */ /* 0x000fe20000010000 */
[----:B------:R-:W-:Y:S01]  /*0df0*/  PRMT R111, RZ, 0x5410, R111 ;  /* 0x00005410ff6f7816 */ /* 0x000fe2000000006f */
[----:B------:R-:W-:-:S02]  /*0e00*/  FFMA.FTZ R61, R97, R110, R61 ;  /* 0x0000006e613d7223 */ /* 0x000fc4000001003d */
[----:B------:R-:W-:Y:S02]  /*0e10*/  FADD.FTZ R63, R60, R109 ;  /* 0x0000006d3c3f7221 */ /* 0x000fe40000010000 */
[----:B------:R-:W-:Y:S01]  /*0e20*/  FFMA.FTZ R61, R98, R109, R61 ;  /* 0x0000006d623d7223 */ /* 0x000fe2000001003d */
[----:B------:R-:W-:Y:S01]  /*0e30*/  PRMT R113, RZ, 0x5410, R113 ;  /* 0x00005410ff717816 */ /* 0x000fe20000000071 */
[----:B------:R-:W-:Y:S02]  /*0e40*/  FADD.FTZ R41, R41, R111 ;  /* 0x0000006f29297221 */ /* 0x000fe40000010000 */
[-C--:B------:R-:W-:Y:S02]  /*0e50*/  FFMA.FTZ R53, R100, R111.reuse, R53 ;  /* 0x0000006f64357223 */ /* 0x080fe40000010035 */
[----:B------:R-:W-:Y:S02]  /*0e60*/  FMUL.FTZ R111, R12, R111 ;  /* 0x0000006f0c6f7220 */ /* 0x000fe40000410000 */
[----:B------:R-:W-:-:S02]  /*0e70*/  FADD.FTZ R60, R63, R112 ;  /* 0x000000703f3c7221 */ /* 0x000fc40000010000 */
[----:B------:R-:W-:Y:S02]  /*0e80*/  FADD.FTZ R46, R46, R58 ;  /* 0x0000003a2e2e7221 */ /* 0x000fe40000010000 */
[----:B------:R-:W-:Y:S01]  /*0e90*/  FFMA.FTZ R22, R97, R58, R22 ;  /* 0x0000003a61167223 */ /* 0x000fe20000010016 */
[----:B------:R-:W-:Y:S01]  /*0ea0*/  PRMT R58, RZ, 0x5410, R114 ;  /* 0x00005410ff3a7816 */ /* 0x000fe20000000072 */
[----:B------:R-:W-:Y:S02]  /*0eb0*/  FFMA.FTZ R61, R99, R112, R61 ;  /* 0x00000070633d7223 */ /* 0x000fe4000001003d */
[C---:B------:R-:W-:Y:S02]  /*0ec0*/  FMUL.FTZ R101, R2.reuse, R101 ;  /* 0x0000006502657220 */ /* 0x040fe40000410000 */
[----:B------:R-:W-:Y:S02]  /*0ed0*/  FMUL.FTZ R102, R2, R89 ;  /* 0x0000005902667220 */ /* 0x000fe40000410000 */
[----:B------:R-:W-:-:S02]  /*0ee0*/  FMUL.FTZ R114, R69, R113 ;  /* 0x0000007145727220 */ /* 0x000fc40000410000 */
[----:B------:R-:W-:Y:S01]  /*0ef0*/  FADD.FTZ R63, R60, R111 ;  /* 0x0000006f3c3f7221 */ /* 0x000fe20000010000 */
[----:B------:R-:W-:Y:S01]  /*0f00*/  PRMT R59, RZ, 0x5410, R94 ;  /* 0x00005410ff3b7816 */ /* 0x000fe2000000005e */
[----:B------:R-:W-:Y:S02]  /*0f10*/  FFMA.FTZ R61, R100, R111, R61 ;  /* 0x0000006f643d7223 */ /* 0x000fe4000001003d */
[----:B------:R-:W-:Y:S02]  /*0f20*/  FADD.FTZ R42, R42, R113 ;  /* 0x000000712a2a7221 */ /* 0x000fe40000010000 */
[----:B------:R-:W-:Y:S02]  /*0f30*/  FFMA.FTZ R54, R101, R113, R54 ;  /* 0x0000007165367223 */ /* 0x000fe40000010036 */
[----:B------:R-:W-:Y:S02]  /*0f40*/  FMUL.FTZ R103, R2, R95 ;  /* 0x0000005f02677220 */ /* 0x000fe40000410000 */
[----:B------:R-:W-:-:S02]  /*0f50*/  FADD.FTZ R43, R43, R58 ;  /* 0x0000003a2b2b7221 */ /* 0x000fc40000010000 */
[-C--:B------:R-:W-:Y:S02]  /*0f60*/  FFMA.FTZ R55, R102, R58.reuse, R55 ;  /* 0x0000003a66377223 */ /* 0x080fe40000010037 */
        /* <DEDUP_REMOVED lines=10> */
[C---:B------:R-:W-:Y:S02]  /*1010*/  FMUL.FTZ R105, R2.reuse, R105 ;  /* 0x0000006902697220 */ /* 0x040fe40000410000 */
[----:B------:R-:W-:Y:S02]  /*1020*/  FMUL.FTZ R104, R2, R115 ;  /* 0x0000007302687220 */ /* 0x000fe40000410000 */
[----:B------:R-:W-:-:S02]  /*1030*/  FADD.FTZ R58, R59, R116 ;  /* 0x000000743b3a7221 */ /* 0x000fc40000010000 */
[----:B------:R-:W-:Y:S02]  /*1040*/  FMUL.FTZ R115, R10, R88 ;  /* 0x000000580a737220 */ /* 0x000fe40000410000 */
[----:B------:R-:W-:Y:S01]  /*1050*/  FFMA.FTZ R59, R103, R116, R61 ;  /* 0x00000074673b7223 */ /* 0x000fe2000001003d */
[----:B------:R-:W-:Y:S01]  /*1060*/  PRMT R60, RZ, 0x5410, R56 ;  /* 0x00005410ff3c7816 */ /* 0x000fe20000000038 */
[----:B------:R-:W-:Y:S02]  /*1070*/  FADD.FTZ R38, R38, R57 ;  /* 0x0000003926267221 */ /* 0x000fe40000010000 */
[-C--:B------:R-:W-:Y:S02]  /*1080*/  FFMA.FTZ R50, R105, R57.reuse, R50 ;  /* 0x0000003969327223 */ /* 0x080fe40000010032 */
        /* <DEDUP_REMOVED lines=13> */
.L_x_270:
[----:B------:R-:W-:Y:S05]  /*1160*/  BSYNC B0 ;  /* 0x0000000000007941 */ /* 0x000fea0003800000 */
.L_x_268:
[----:B------:R-:W-:Y:S02]  /*1170*/  LOP3.LUT P2, RZ, R15, 0xff, RZ, 0xc0, !PT ;  /* 0x000000ff0fff7812 */ /* 0x000fe4000784c0ff */
[----:B------:R-:W-:-:S02]  /*1180*/  SHF.R.U32.HI R60, RZ, 0x5, R74 ;  /* 0x00000005ff3c7819 */ /* 0x000fc4000001164a */
[----:B------:R-:W-:Y:S02]  /*1190*/  LOP3.LUT P0, RZ, R74, 0x1f, RZ, 0xc0, !PT ;  /* 0x0000001f4aff7812 */ /* 0x000fe4000780c0ff */
[----:B------:R-:W-:-:S07]  /*11a0*/  LOP3.LUT R122, R60, 0x7fffffc, RZ, 0xc0, !PT ;  /* 0x07fffffc3c7a7812 */ /* 0x000fce00078ec0ff */
[----:B------:R-:W-:Y:S01]  /*11b0*/  @!P2 IADD3 R122, R122, 0x4, RZ ;  /* 0x000000047a7aa810 */ /* 0x000fe20007ffe0ff */
[----:B------:R-:W-:Y:S05]  /*11c0*/  BRA.DIV ~URZ, `(.L_x_271) ;  /* 0x00001af27f007947 */ /* 0x000fea000b800000 */
[----:B0-----:R0:W1:Y:S02]  /*11d0*/  SHFL.DOWN PT, R94, R59, 0x10, 0x1f ;  /* 0x0a001f003b5e7f89 */ /* 0x00106400000e0000 */
.L_x_323:
        /* <DEDUP_REMOVED lines=18> */
.L_x_324:
[----:B-----5:R-:W-:Y:S01]  /*1300*/  ISETP.GE.AND P2, PT, R119, 0x1, PT ;  /* 0x000000017700780c */ /* 0x020fe20003f46270 */
[----:B0-2---:R-:W-:Y:S01]  /*1310*/  FADD.FTZ R94, R59, R94 ;  /* 0x0000005e3b5e7221 */ /* 0x005fe20000010000 */
[----:B------:R-:W-:Y:S01]  /*1320*/  WARPSYNC 0xffffffff ;  /* 0xffffffff00007948 */ /* 0x000fe20003800000 */
[----:B-1----:R-:W-:-:S10]  /*1330*/  FADD.FTZ R95, R58, R95 ;  /* 0x0000005f3a5f7221 */ /* 0x002fd40000010000 */
[----:B------:R-:W-:Y:S02]  /*1340*/  @P2 IADD3 R119, R119, -0x1, RZ ;  /* 0xffffffff77772810 */ /* 0x000fe40007ffe0ff */
[----:B------:R-:W-:Y:S02]  /*1350*/  @P2 LOP3.LUT R57, R74, 0x7f, RZ, 0xc0, !PT ;  /* 0x0000007f4a392812 */ /* 0x000fe400078ec0ff */
[----:B------:R-:W-:Y:S01]  /*1360*/  @P2 MOV R88, 0x8 ;  /* 0x0000000800582802 */ /* 0x000fe20000000f00 */
[----:B------:R-:W-:-:S05]  /*1370*/  @P2 IMAD R119, R119, c[0x0][0x168], RZ ;  /* 0x00005a0077772a24 */ /* 0x000fca00078e02ff */
[----:B------:R-:W-:-:S04]  /*1380*/  @P2 SHF.R.S32.HI R56, RZ, 0x1f, R119 ;  /* 0x0000001fff382819 */ /* 0x000fc80000011477 */
[----:B------:R-:W-:Y:S01]  /*1390*/  @P2 LEA.HI R56, R56, R119, RZ, 0x2 ;  /* 0x0000007738382211 */ /* 0x000fe200078f10ff */
[----:B------:R-:W-:-:S03]  /*13a0*/  IMAD.MOV.U32 R119, RZ, RZ, RZ ;  /* 0x000000ffff777224 */ /* 0x000fc600078e00ff */
[----:B------:R-:W-:Y:S02]  /*13b0*/  @P2 LEA.HI.SX32 R119, R56, R57, 0x1e ;  /* 0x0000003938772211 */ /* 0x000fe400078ff2ff */
[----:B------:R-:W-:-:S03]  /*13c0*/  @!P0 LOP3.LUT R57, R60, 0x3, RZ, 0xc0, !PT ;  /* 0x000000033c398812 */ /* 0x000fc600078ec0ff */
[----:B------:R-:W-:-:S04]  /*13d0*/  @P2 IMAD.WIDE.U32 R88, R119, R88, c[0x0][0x170] ;  /* 0x00005c0077582625 */ /* 0x000fc800078e0058 */
[----:B------:R-:W-:-:S05]  /*13e0*/  @!P0 IMAD.IADD R125, R122, 0x1, R57 ;  /* 0x000000017a7d8824 */ /* 0x000fca00078e0239 */
[----:B------:R-:W-:Y:S04]  /*13f0*/  @!P0 STS.64 [R125.X8+0x1800], R94 ;  /* 0x0018005e7d008388 */ /* 0x000fe80000008a00 */
[----:B------:R-:W-:Y:S06]  /*1400*/  BAR.SYNC.DEFER_BLOCKING 0x0 ;  /* 0x0000000000007b1d */ /* 0x000fec0000010000 */
[----:B------:R-:W2:Y:S01]  /*1410*/  @P2 LDG.E.64 R88, [R88.64] ;  /* 0x0000000458582981 */ /* 0x000ea2000c1e1b00 */
[----:B------:R-:W-:Y:S01]  /*1420*/  ISETP.NE.AND P0, PT, R16, RZ, PT ;  /* 0x000000ff1000720c */ /* 0x000fe20003f05270 */
[----:B------:R-:W-:Y:S02]  /*1430*/  BSSY B0, `(.L_x_273) ;  /* 0x0000026000007945 */ /* 0x000fe40003800000 */
        /* <DEDUP_REMOVED lines=12> */
[----:B------:R-:W-:Y:S02]  /*1500*/  FSEL R60, R57, RZ, !P0 ;  /* 0x000000ff393c7208 */ /* 0x000fe40004000000 */
[----:B--2---:R-:W-:Y:S02]  /*1510*/  @P2 PRMT R120, R120, 0x5410, R88 ;  /* 0x0000541078782816 */ /* 0x004fe40000000058 */
[--C-:B------:R-:W-:Y:S02]  /*1520*/  @P2 SHF.R.U64 R88, R88, 0x10, R89.reuse ;  /* 0x0000001058582819 */ /* 0x100fe40000001259 */
[--C-:B------:R-:W-:Y:S02]  /*1530*/  @P2 PRMT R121, R121, 0x5410, R89.reuse ;  /* 0x0000541079792816 */ /* 0x100fe40000000059 */
[----:B------:R-:W-:Y:S02]  /*1540*/  @P2 SHF.R.U32.HI R89, RZ, 0x10, R89 ;  /* 0x00000010ff592819 */ /* 0x000fe40000011659 */
[----:B------:R-:W-:-:S02]  /*1550*/  @P2 PRMT R123, R123, 0x5410, R88 ;  /* 0x000054107b7b2816 */ /* 0x000fc40000000058 */
[----:B------:R-:W-:Y:S01]  /*1560*/  @P2 PRMT R124, R124, 0x5410, R89 ;  /* 0x000054107c7c2816 */ /* 0x000fe20000000059 */
        /* <DEDUP_REMOVED lines=9> */
.L_x_274:
        /* <DEDUP_REMOVED lines=9> */
.L_x_275:
[----:B------:R-:W-:Y:S05]  /*1690*/  BSYNC B0 ;  /* 0x0000000000007941 */ /* 0x000fea0003800000 */
.L_x_273:
        /* <DEDUP_REMOVED lines=17> */
.L_x_277:
[----:B------:R-:W-:-:S04]  /*17b0*/  FFMA.FTZ R56, R96, R61, R60 ;  /* 0x0000003d60387223 */ /* 0x000fc8000001003c */
[----:B------:R-:W-:Y:S01]  /*17c0*/  FADD.FTZ R57, R107, -R56 ;  /* 0x800000386b397221 */ /* 0x000fe20000010000 */
[----:B------:R-:W-:-:S03]  /*17d0*/  @P3 SHF.R.U64 R56, R86, 0x10, R87 ;  /* 0x0000001056383819 */ /* 0x000fc60000001257 */
[----:B------:R-:W-:Y:S01]  /*17e0*/  FMUL.FTZ R57, R2, R57 ;  /* 0x0000003902397220 */ /* 0x000fe20000410000 */
[----:B------:R-:W-:-:S05]  /*17f0*/  @P3 PRMT R56, RZ, 0x5410, R56 ;  /* 0x00005410ff383816 */ /* 0x000fca0000000038 */
[----:B------:R-:W-:Y:S02]  /*1800*/  @P3 FADD.FTZ R57, R57, R56 ;  /* 0x0000003839393221 */ /* 0x000fe40000010000 */
.L_x_278:
[----:B------:R-:W-:Y:S05]  /*1810*/  BSYNC B0 ;  /* 0x0000000000007941 */ /* 0x000fea0003800000 */
.L_x_276:
        /* <DEDUP_REMOVED lines=14> */
.L_x_280:
[----:B------:R-:W-:Y:S01]  /*1900*/  FFMA.FTZ R57, R97, R61, R60 ;  /* 0x0000003d61397223 */ /* 0x000fe2000001003c */
[----:B------:R-:W-:-:S03]  /*1910*/  @P3 PRMT R56, RZ, 0x5410, R87 ;  /* 0x00005410ff383816 */ /* 0x000fc60000000057 */
[----:B------:R-:W-:-:S04]  /*1920*/  FADD.FTZ R57, R110, -R57 ;  /* 0x800000396e397221 */ /* 0x000fc80000010000 */
[----:B------:R-:W-:-:S04]  /*1930*/  FMUL.FTZ R57, R2, R57 ;  /* 0x0000003902397220 */ /* 0x000fc80000410000 */
[----:B------:R-:W-:Y:S02]  /*1940*/  @P3 FADD.FTZ R57, R57, R56 ;  /* 0x0000003839393221 */ /* 0x000fe40000010000 */
.L_x_281:
[----:B------:R-:W-:Y:S05]  /*1950*/  BSYNC B0 ;  /* 0x0000000000007941 */ /* 0x000fea0003800000 */
.L_x_279:
        /* <DEDUP_REMOVED lines=10> */
[----:B------:R-:W-:Y:S01]  /*1a00*/  HFMA2.MMA R57, -RZ, RZ, 0, 0 ;  /* 0x00000000ff397435 */ /* 0x000fe200000001ff */
[----:B------:R-:W-:Y:S05]  /*1a10*/  @!P3 BRA `(.L_x_284) ;  /* 0x000000900000b947 */ /* 0x000fea0003800000 */
[----:B------:R-:W-:-:S04]  /*1a20*/  SHF.R.U32.HI R57, RZ, 0x10, R87 ;  /* 0x00000010ff397819 */ /* 0x000fc80000011657 */
[----:B------:R-:W-:Y:S01]  /*1a30*/  PRMT R57, RZ, 0x5410, R57 ;  /* 0x00005410ff397816 */ /* 0x000fe20000000039 */
[----:B------:R-:W-:Y:S05]  /*1a40*/  BRA `(.L_x_284) ;  /* 0x0000006000007947 */ /* 0x000fea0003800000 */
.L_x_283:
[----:B------:R-:W-:-:S04]  /*1a50*/  FFMA.FTZ R56, R98, R61, R60 ;  /* 0x0000003d62387223 */ /* 0x000fc8000001003c */
[----:B------:R-:W-:Y:S01]  /*1a60*/  FADD.FTZ R57, R109, -R56 ;  /* 0x800000386d397221 */ /* 0x000fe20000010000 */
[----:B------:R-:W-:-:S03]  /*1a70*/  @P3 SHF.R.U32.HI R56, RZ, 0x10, R87 ;  /* 0x00000010ff383819 */ /* 0x000fc60000011657 */
[----:B------:R-:W-:Y:S01]  /*1a80*/  FMUL.FTZ R57, R2, R57 ;  /* 0x0000003902397220 */ /* 0x000fe20000410000 */
[----:B------:R-:W-:-:S05]  /*1a90*/  @P3 PRMT R56, RZ, 0x5410, R56 ;  /* 0x00005410ff383816 */ /* 0x000fca0000000038 */
[----:B------:R-:W-:Y:S02]  /*1aa0*/  @P3 FADD.FTZ R57, R57, R56 ;  /* 0x0000003839393221 */ /* 0x000fe40000010000 */
.L_x_284:
[----:B------:R-:W-:Y:S05]  /*1ab0*/  BSYNC B0 ;  /* 0x0000000000007941 */ /* 0x000fea0003800000 */
.L_x_282:
[----:B------:R-:W-:Y:S01]  /*1ac0*/  @P2 FMUL.FTZ R62, R57, c[0x0][0x1ec] ;  /* 0x00007b00393e2a20 */ /* 0x000fe20000410000 */
[----:B------:R-:W-:Y:S02]  /*1ad0*/  @P0 F2FP.BF16.PACK_AB R57, RZ, R57 ;  /* 0x00000039ff39023e */ /* 0x000fe400000010ff */
[----:B------:R-:W-:Y:S01]  /*1ae0*/  @P2 PRMT R63, RZ, 0x7610, R124 ;  /* 0x00007610ff3f2816 */ /* 0x000fe2000000007c */
        /* <DEDUP_REMOVED lines=12> */
.L_x_285:
[----:B------:R-:W-:Y:S01]  /*1bb0*/  BSSY B0, `(.L_x_286) ;  /* 0x000000b000007945 */ /* 0x000fe20003800000 */
        /* <DEDUP_REMOVED lines=10> */
.L_x_287:
[----:B------:R-:W-:Y:S05]  /*1c60*/  BSYNC B0 ;  /* 0x0000000000007941 */ /* 0x000fea0003800000 */
.L_x_286:
[----:B------:R-:W-:Y:S01]  /*1c70*/  BSSY B0, `(.L_x_288) ;  /* 0x000000c000007945 */ /* 0x000fe20003800000 */
[----:B------:R-:W-:Y:S05]  /*1c80*/  @!P2 BRA `(.L_x_289) ;  /* 0x000000a00000a947 */ /* 0x000fea0003800000 */
[----:B0-----:R-:W-:Y:S01]  /*1c90*/  IADD3 R56, R119, 0x80, RZ ;  /* 0x0000008077387810 */ /* 0x001fe20007ffe0ff */
[----:B------:R-:W-:-:S04]  /*1ca0*/  IMAD.MOV.U32 R57, RZ, RZ, 0x8 ;  /* 0x00000008ff397424 */ /* 0x000fc800078e00ff */
        /* <DEDUP_REMOVED lines=8> */
.L_x_289:
[----:B------:R-:W-:Y:S05]  /*1d30*/  BSYNC B0 ;  /* 0x0000000000007941 */ /* 0x000fea0003800000 */
.L_x_288:
[----:B------:R-:W-:Y:S01]  /*1d40*/  BSSY B0, `(.L_x_290) ;  /* 0x000000c000007945 */ /* 0x000fe20003800000 */
[----:B------:R-:W-:Y:S01]  /*1d50*/  @P2 FFMA.FTZ R35, R62, R63, R35 ;  /* 0x0000003f3e232223 */ /* 0x000fe20000010023 */
[----:B------:R-:W-:Y:S05]  /*1d60*/  @P1 BRA `(.L_x_291) ;  /* 0x0000004000001947 */ /* 0x000fea0003800000 */
[----:B0-----:R-:W-:Y:S01]  /*1d70*/  MOV R57, RZ ;  /* 0x000000ff00397202 */ /* 0x001fe20000000f00 */
[----:B------:R-:W-:Y:S05]  /*1d80*/  @!P3 BRA `(.L_x_292) ;  /* 0x000000700000b947 */ /* 0x000fea0003800000 */
[----:B------:R-:W-:Y:S01]  /*1d90*/  PRMT R57, RZ, 0x5410, R84 ;  /* 0x00005410ff397816 */ /* 0x000fe20000000054 */
[----:B------:R-:W-:Y:S05]  /*1da0*/  BRA `(.L_x_292) ;  /* 0x0000005000007947 */ /* 0x000fea0003800000 */
.L_x_291:
[----:B0-----:R-:W-:Y:S01]  /*1db0*/  FFMA.FTZ R57, R99, R61, R60 ;  /* 0x0000003d63397223 */ /* 0x001fe2000001003c */
[----:B------:R-:W-:-:S03]  /*1dc0*/  @P3 PRMT R56, RZ, 0x5410, R84 ;  /* 0x00005410ff383816 */ /* 0x000fc60000000054 */
[----:B------:R-:W-:-:S04]  /*1dd0*/  FADD.FTZ R57, R112, -R57 ;  /* 0x8000003970397221 */ /* 0x000fc80000010000 */
[----:B------:R-:W-:-:S04]  /*1de0*/  FMUL.FTZ R57, R2, R57 ;  /* 0x0000003902397220 */ /* 0x000fc80000410000 */
[----:B------:R-:W-:Y:S02]  /*1df0*/  @P3 FADD.FTZ R57, R57, R56 ;  /* 0x0000003839393221 */ /* 0x000fe40000010000 */
.L_x_292:
[----:B------:R-:W-:Y:S05]  /*1e00*/  BSYNC B0 ;  /* 0x0000000000007941 */ /* 0x000fea0003800000 */
.L_x_290:
        /* <DEDUP_REMOVED lines=15> */
.L_x_294:
[----:B------:R-:W-:-:S04]  /*1f00*/  FFMA.FTZ R56, R100, R61, R60 ;  /* 0x0000003d64387223 */ /* 0x000fc8000001003c */
[----:B------:R-:W-:Y:S01]  /*1f10*/  FADD.FTZ R57, R111, -R56 ;  /* 0x800000386f397221 */ /* 0x000fe20000010000 */
[----:B------:R-:W-:-:S03]  /*1f20*/  @P3 SHF.R.U64 R56, R84, 0x10, R85 ;  /* 0x0000001054383819 */ /* 0x000fc60000001255 */
[----:B------:R-:W-:Y:S01]  /*1f30*/  FMUL.FTZ R57, R2, R57 ;  /* 0x0000003902397220 */ /* 0x000fe20000410000 */
[----:B------:R-:W-:-:S05]  /*1f40*/  @P3 PRMT R56, RZ, 0x5410, R56 ;  /* 0x00005410ff383816 */ /* 0x000fca0000000038 */
[----:B------:R-:W-:Y:S02]  /*1f50*/  @P3 FADD.FTZ R57, R57, R56 ;  /* 0x0000003839393221 */ /* 0x000fe40000010000 */
.L_x_295:
[----:B------:R-:W-:Y:S05]  /*1f60*/  BSYNC B0 ;  /* 0x0000000000007941 */ /* 0x000fea0003800000 */
.L_x_293:
        /* <DEDUP_REMOVED lines=14> */
.L_x_297:
[----:B------:R-:W-:Y:S01]  /*2050*/  FFMA.FTZ R57, R101, R61, R60 ;  /* 0x0000003d65397223 */ /* 0x000fe2000001003c */
[----:B------:R-:W-:-:S03]  /*2060*/  @P3 PRMT R56, RZ, 0x5410, R85 ;  /* 0x00005410ff383816 */ /* 0x000fc60000000055 */
[----:B------:R-:W-:-:S04]  /*2070*/  FADD.FTZ R57, R114, -R57 ;  /* 0x8000003972397221 */ /* 0x000fc80000010000 */
[----:B------:R-:W-:-:S04]  /*2080*/  FMUL.FTZ R57, R2, R57 ;  /* 0x0000003902397220 */ /* 0x000fc80000410000 */
[----:B------:R-:W-:Y:S02]  /*2090*/  @P3 FADD.FTZ R57, R57, R56 ;  /* 0x0000003839393221 */ /* 0x000fe40000010000 */
.L_x_298:
[----:B------:R-:W-:Y:S05]  /*20a0*/  BSYNC B0 ;  /* 0x0000000000007941 */ /* 0x000fea0003800000 */
.L_x_296:
        /* <DEDUP_REMOVED lines=15> */
.L_x_300:
[----:B------:R-:W-:-:S04]  /*21a0*/  FFMA.FTZ R56, R102, R61, R60 ;  /* 0x0000003d66387223 */ /* 0x000fc8000001003c */
[----:B------:R-:W-:Y:S01]  /*21b0*/  FADD.FTZ R57, R113, -R56 ;  /* 0x8000003871397221 */ /* 0x000fe20000010000 */
[----:B------:R-:W-:-:S03]  /*21c0*/  @P3 SHF.R.U32.HI R56, RZ, 0x10, R85 ;  /* 0x00000010ff383819 */ /* 0x000fc60000011655 */
[----:B------:R-:W-:Y:S01]  /*21d0*/  FMUL.FTZ R57, R2, R57 ;  /* 0x0000003902397220 */ /* 0x000fe20000410000 */
[----:B------:R-:W-:-:S05]  /*21e0*/  @P3 PRMT R56, RZ, 0x5410, R56 ;  /* 0x00005410ff383816 */ /* 0x000fca0000000038 */
[----:B------:R-:W-:Y:S02]  /*21f0*/  @P3 FADD.FTZ R57, R57, R56 ;  /* 0x0000003839393221 */ /* 0x000fe40000010000 */
.L_x_301:
[----:B------:R-:W-:Y:S05]  /*2200*/  BSYNC B0 ;  /* 0x0000000000007941 */ /* 0x000fea0003800000 */
.L_x_299:
        /* <DEDUP_REMOVED lines=15> */
.L_x_302:
[----:B------:R-:W-:Y:S01]  /*2300*/  BSSY B0, `(.L_x_303) ;  /* 0x000000d000007945 */ /* 0x000fe20003800000 */
[----:B------:R-:W-:Y:S02]  /*2310*/  IADD3 R63, R119, 0x100, RZ ;  /* 0x00000100773f7810 */ /* 0x000fe40007ffe0ff */
[----:B------:R-:W-:Y:S01]  /*2320*/  @P2 PRMT R81, R89, 0x7610, R81 ;  /* 0x0000761059512816 */ /* 0x000fe20000000051 */
[----:B------:R-:W-:Y:S05]  /*2330*/  @!P2 BRA `(.L_x_304) ;  /* 0x000000900000a947 */ /* 0x000fea0003800000 */
[----:B0-----:R-:W-:Y:S02]  /*2340*/  LOP3.LUT R56, R78, 0xffff, RZ, 0xc0, !PT ;  /* 0x0000ffff4e387812 */ /* 0x001fe400078ec0ff */
[----:B------:R-:W-:Y:S02]  /*2350*/  PRMT R59, R80, 0x5410, R81 ;  /* 0x00005410503b7816 */ /* 0x000fe40000000051 */
[----:B------:R-:W-:Y:S01]  /*2360*/  IADD3 R58, R119, 0x80, RZ ;  /* 0x00000080773a7810 */ /* 0x000fe20007ffe0ff */
[----:B------:R-:W-:-:S05]  /*2370*/  IMAD.WIDE.U32 R56, R56, 0x10000, RZ ;  /* 0x0001000038387825 */ /* 0x000fca00078e00ff */
[----:B------:R-:W-:Y:S01]  /*2380*/  LOP3.LUT R57, R59, R57, RZ, 0xfc, !PT ;  /* 0x000000393b397212 */ /* 0x000fe200078efcff */
[----:B------:R-:W-:Y:S01]  /*2390*/  IMAD.MOV.U32 R59, RZ, RZ, 0x8 ;  /* 0x00000008ff3b7424 */ /* 0x000fe200078e00ff */
[----:B------:R-:W-:-:S03]  /*23a0*/  LOP3.LUT R56, R56, 0xffff, R76, 0xf8, !PT ;  /* 0x0000ffff38387812 */ /* 0x000fc600078ef84c */
[----:B------:R-:W-:-:S05]  /*23b0*/  IMAD.WIDE.U32 R58, R58, R59, c[0x0][0x248] ;  /* 0x000092003a3a7625 */ /* 0x000fca00078e003b */
[----:B------:R0:W-:Y:S02]  /*23c0*/  STG.E.64 [R58.64], R56 ;  /* 0x000000383a007986 */ /* 0x0001e4000c101b04 */
.L_x_304:
[----:B------:R-:W-:Y:S05]  /*23d0*/  BSYNC B0 ;  /* 0x0000000000007941 */ /* 0x000fea0003800000 */
.L_x_303:
        /* <DEDUP_REMOVED lines=11> */
.L_x_306:
[----:B------:R-:W-:Y:S05]  /*2490*/  BSYNC B0 ;  /* 0x0000000000007941 */ /* 0x000fea0003800000 */
.L_x_305:
[----:B------:R-:W-:Y:S01]  /*24a0*/  BSSY B0, `(.L_x_307) ;  /* 0x000000c000007945 */ /* 0x000fe20003800000 */
[----:B------:R-:W-:Y:S01]  /*24b0*/  @P2 FFMA.FTZ R31, R62, R88, R31 ;  /* 0x000000583e1f2223 */ /* 0x000fe2000001001f */
[----:B------:R-:W-:Y:S05]  /*24c0*/  @P1 BRA `(.L_x_308) ;  /* 0x0000004000001947 */ /* 0x000fea0003800000 */
[----:B0-----:R-:W-:Y:S01]  /*24d0*/  IMAD.MOV.U32 R57, RZ, RZ, RZ ;  /* 0x000000ffff397224 */ /* 0x001fe200078e00ff */
[----:B------:R-:W-:Y:S05]  /*24e0*/  @!P3 BRA `(.L_x_309) ;  /* 0x000000700000b947 */ /* 0x000fea0003800000 */
[----:B------:R-:W-:Y:S01]  /*24f0*/  PRMT R57, RZ, 0x5410, R82 ;  /* 0x00005410ff397816 */ /* 0x000fe20000000052 */
[----:B------:R-:W-:Y:S05]  /*2500*/  BRA `(.L_x_309) ;  /* 0x0000005000007947 */ /* 0x000fea0003800000 */
.L_x_308:
[----:B0-----:R-:W-:Y:S01]  /*2510*/  FFMA.FTZ R57, R103, R61, R60 ;  /* 0x0000003d67397223 */ /* 0x001fe2000001003c */
[----:B------:R-:W-:-:S03]  /*2520*/  @P3 PRMT R56, RZ, 0x5410, R82 ;  /* 0x00005410ff383816 */ /* 0x000fc60000000052 */
[----:B------:R-:W-:-:S04]  /*2530*/  FADD.FTZ R57, R116, -R57 ;  /* 0x8000003974397221 */ /* 0x000fc80000010000 */
[----:B------:R-:W-:-:S04]  /*2540*/  FMUL.FTZ R57, R2, R57 ;  /* 0x0000003902397220 */ /* 0x000fc80000410000 */
[----:B------:R-:W-:Y:S02]  /*2550*/  @P3 FADD.FTZ R57, R57, R56 ;  /* 0x0000003839393221 */ /* 0x000fe40000010000 */
.L_x_309:
[----:B------:R-:W-:Y:S05]  /*2560*/  BSYNC B0 ;  /* 0x0000000000007941 */ /* 0x000fea0003800000 */
.L_x_307:
        /* <DEDUP_REMOVED lines=10> */
[----:B------:R-:W-:Y:S01]  /*2610*/  MOV R57, RZ ;  /* 0x000000ff00397202 */ /* 0x000fe20000000f00 */
[----:B------:R-:W-:Y:S05]  /*2620*/  @!P3 BRA `(.L_x_312) ;  /* 0x000000900000b947 */ /* 0x000fea0003800000 */
[----:B------:R-:W-:-:S04]  /*2630*/  SHF.R.U64 R57, R82, 0x10, R83 ;  /* 0x0000001052397819 */ /* 0x000fc80000001253 */
[----:B------:R-:W-:Y:S01]  /*2640*/  PRMT R57, RZ, 0x5410, R57 ;  /* 0x00005410ff397816 */ /* 0x000fe20000000039 */
[----:B------:R-:W-:Y:S05]  /*2650*/  BRA `(.L_x_312) ;  /* 0x0000006000007947 */ /* 0x000fea0003800000 */
.L_x_311:
[----:B------:R-:W-:-:S04]  /*2660*/  FFMA.FTZ R56, R104, R61, R60 ;  /* 0x0000003d68387223 */ /* 0x000fc8000001003c */
[----:B------:R-:W-:Y:S01]  /*2670*/  FADD.FTZ R57, R115, -R56 ;  /* 0x8000003873397221 */ /* 0x000fe20000010000 */
[----:B------:R-:W-:-:S03]  /*2680*/  @P3 SHF.R.U64 R56, R82, 0x10, R83 ;  /* 0x0000001052383819 */ /* 0x000fc60000001253 */
[----:B------:R-:W-:Y:S01]  /*2690*/  FMUL.FTZ R57, R2, R57 ;  /* 0x0000003902397220 */ /* 0x000fe20000410000 */
[----:B------:R-:W-:-:S05]  /*26a0*/  @P3 PRMT R56, RZ, 0x5410, R56 ;  /* 0x00005410ff383816 */ /* 0x000fca0000000038 */
[----:B------:R-:W-:Y:S02]  /*26b0*/  @P3 FADD.FTZ R57, R57, R56 ;  /* 0x0000003839393221 */ /* 0x000fe40000010000 */
.L_x_312:
[----:B------:R-:W-:Y:S05]  /*26c0*/  BSYNC B0 ;  /* 0x0000000000007941 */ /* 0x000fea0003800000 */
.L_x_310:
        /* <DEDUP_REMOVED lines=14> */
.L_x_314:
[----:B------:R-:W-:Y:S01]  /*27b0*/  FFMA.FTZ R57, R105, R61, R60 ;  /* 0x0000003d69397223 */ /* 0x000fe2000001003c */
[----:B------:R-:W-:-:S03]  /*27c0*/  @P3 PRMT R56, RZ, 0x5410, R83 ;  /* 0x00005410ff383816 */ /* 0x000fc60000000053 */
[----:B------:R-:W-:-:S04]  /*27d0*/  FADD.FTZ R57, R118, -R57 ;  /* 0x8000003976397221 */ /* 0x000fc80000010000 */
[----:B------:R-:W-:-:S04]  /*27e0*/  FMUL.FTZ R57, R2, R57 ;  /* 0x0000003902397220 */ /* 0x000fc80000410000 */
[----:B------:R-:W-:Y:S02]  /*27f0*/  @P3 FADD.FTZ R57, R57, R56 ;  /* 0x0000003839393221 */ /* 0x000fe40000010000 */
.L_x_315:
[----:B------:R-:W-:Y:S05]  /*2800*/  BSYNC B0 ;  /* 0x0000000000007941 */ /* 0x000fea0003800000 */
.L_x_313:
        /* <DEDUP_REMOVED lines=15> */
.L_x_317:
[----:B------:R-:W-:Y:S01]  /*2900*/  FFMA.FTZ R60, R106, R61, R60 ;  /* 0x0000003d6a3c7223 */ /* 0x000fe2000001003c */
[----:B------:R-:W-:-:S03]  /*2910*/  @P3 SHF.R.U32.HI R56, RZ, 0x10, R83 ;  /* 0x00000010ff383819 */ /* 0x000fc60000011653 */
[----:B------:R-:W-:-:S04]  /*2920*/  FADD.FTZ R57, R117, -R60 ;  /* 0x8000003c75397221 */ /* 0x000fc80000010000 */
[----:B------:R-:W-:Y:S01]  /*2930*/  FMUL.FTZ R2, R2, R57 ;  /* 0x0000003902027220 */ /* 0x000fe20000410000 */
[----:B------:R-:W-:-:S05]  /*2940*/  @P3 PRMT R57, RZ, 0x5410, R56 ;  /* 0x00005410ff393816 */ /* 0x000fca0000000038 */
[----:B------:R-:W-:Y:S02]  /*2950*/  @P3 FADD.FTZ R2, R2, R57 ;  /* 0x0000003902023221 */ /* 0x000fe40000010000 */
.L_x_318:
[----:B------:R-:W-:Y:S05]  /*2960*/  BSYNC B0 ;  /* 0x0000000000007941 */ /* 0x000fea0003800000 */
.L_x_316:
        /* <DEDUP_REMOVED lines=15> */
.L_x_319:
[----:B------:R-:W-:Y:S01]  /*2a60*/  BSSY B0, `(.L_x_320) ;  /* 0x000000c000007945 */ /* 0x000fe20003800000 */
[----:B------:R-:W-:Y:S01]  /*2a70*/  @P2 FFMA.FTZ R27, R124, R60, R27 ;  /* 0x0000003c7c1b2223 */ /* 0x000fe2000001001b */
[----:B------:R-:W-:Y:S01]  /*2a80*/  @P2 PRMT R81, R62, 0x7610, R81 ;  /* 0x000076103e512816 */ /* 0x000fe20000000051 */
[----:B------:R-:W-:Y:S05]  /*2a90*/  @!P2 BRA `(.L_x_321) ;  /* 0x000000800000a947 */ /* 0x000fea0003800000 */
[----:B0-----:R-:W-:Y:S01]  /*2aa0*/  LOP3.LUT R56, R78, 0xffff, RZ, 0xc0, !PT ;  /* 0x0000ffff4e387812 */ /* 0x001fe200078ec0ff */
[----:B------:R-:W-:Y:S01]  /*2ab0*/  HFMA2.MMA R58, -RZ, RZ, 0, 4.76837158203125e-07 ;  /* 0x00000008ff3a7435 */ /* 0x000fe200000001ff */
[----:B------:R-:W-:-:S03]  /*2ac0*/  PRMT R59, R80, 0x5410, R81 ;  /* 0x00005410503b7816 */ /* 0x000fc60000000051 */
[----:B------:R-:W-:-:S05]  /*2ad0*/  IMAD.WIDE.U32 R56, R56, 0x10000, RZ ;  /* 0x0001000038387825 */ /* 0x000fca00078e00ff */
[----:B------:R-:W-:Y:S01]  /*2ae0*/  LOP3.LUT R57, R59, R57, RZ, 0xfc, !PT ;  /* 0x000000393b397212 */ /* 0x000fe200078efcff */
[----:B------:R-:W-:Y:S01]  /*2af0*/  IMAD.WIDE.U32 R58, R63, R58, c[0x0][0x248] ;  /* 0x000092003f3a7625 */ /* 0x000fe200078e003a */
[----:B------:R-:W-:-:S05]  /*2b00*/  LOP3.LUT R56, R56, 0xffff, R76, 0xf8, !PT ;  /* 0x0000ffff38387812 */ /* 0x000fca00078ef84c */
[----:B------:R0:W-:Y:S02]  /*2b10*/  STG.E.64 [R58.64], R56 ;  /* 0x000000383a007986 */ /* 0x0001e4000c101b04 */
.L_x_321:
[----:B------:R-:W-:Y:S05]  /*2b20*/  BSYNC B0 ;  /* 0x0000000000007941 */ /* 0x000fea0003800000 */
.L_x_320:
[----:B------:R-:W-:Y:S02]  /*2b30*/  IADD3 R73, R73, c[0x0][0x160], RZ ;  /* 0x0000580049497a10 */ /* 0x000fe40007ffe0ff */
[----:B------:R-:W-:Y:S02]  /*2b40*/  LOP3.LUT P1, RZ, R15, 0xff, RZ, 0xc0, !PT ;  /* 0x000000ff0fff7812 */ /* 0x000fe4000782c0ff */
[----:B------:R-:W-:Y:S02]  /*2b50*/  ISETP.GE.AND P0, PT, R73, c[0x0][0x164], PT ;  /* 0x0000590049007a0c */ /* 0x000fe40003f06270 */
[----:B------:R-:W-:-:S11]  /*2b60*/  SEL R15, RZ, 0x1, P1 ;  /* 0x00000001ff0f7807 */ /* 0x000fd60000800000 */
[----:B0-----:R-:W-:Y:S01]  /*2b70*/  @P0 CALL.REL.NOINC `(.L_x_267) ;  /* 0x0000001000000944 */ /* 0x001fe20003c00000 */
[----:B------:R-:W-:Y:S05]  /*2b80*/  BRA `(.L_x_322) ;  /* 0xffffda5000007947 */ /* 0x000fea000383ffff */
.L_x_267:
        /* <DEDUP_REMOVED lines=19> */
.L_x_271:
[----:B0-----:R-:W-:Y:S01]  /*2cc0*/  IMAD.MOV.U32 R88, RZ, RZ, R59 ;  /* 0x000000ffff587224 */ /* 0x001fe200078e003b */
[----:B------:R-:W-:Y:S01]  /*2cd0*/  MOV R62, 0x1f ;  /* 0x0000001f003e7802 */ /* 0x000fe20000000f00 */
[----:B------:R-:W-:Y:S01]  /*2ce0*/  IMAD.MOV.U32 R63, RZ, RZ, 0x10 ;  /* 0x00000010ff3f7424 */ /* 0x000fe200078e00ff */
[----:B------:R-:W-:Y:S01]  /*2cf0*/  MOV R56, 0x2d20 ;  /* 0x00002d2000387802 */ /* 0x000fe20000000f00 */
[----:B------:R-:W-:-:S02]  /*2d00*/  IMAD.MOV.U32 R61, RZ, RZ, -0x1 ;  /* 0xffffffffff3d7424 */ /* 0x000fc400078e00ff */
[----:B-----5:R-:W-:Y:S05]  /*2d10*/  CALL.REL.NOINC `($__internal_7_$__cuda_sm70_shflsync_down_p) ;  /* 0x0000046000007944 */ /* 0x020fea0003c00000 */
[----:B-1----:R-:W-:Y:S01]  /*2d20*/  IMAD.MOV.U32 R94, RZ, RZ, R61 ;  /* 0x000000ffff5e7224 */ /* 0x002fe200078e003d */
[----:B0-----:R-:W-:Y:S05]  /*2d30*/  BRA `(.L_x_323) ;  /* 0xffffe4a000007947 */ /* 0x001fea000383ffff */
.L_x_272:
[----:B------:R-:W-:Y:S01]  /*2d40*/  HFMA2.MMA R63, -RZ, RZ, 0, 9.5367431640625e-07 ;  /* 0x00000010ff3f7435 */ /* 0x000fe200000001ff */
[----:B------:R-:W-:Y:S01]  /*2d50*/  IMAD.MOV.U32 R88, RZ, RZ, R58 ;  /* 0x000000ffff587224 */ /* 0x000fe200078e003a */
[----:B------:R-:W-:Y:S01]  /*2d60*/  MOV R56, 0x2da0 ;  /* 0x00002da000387802 */ /* 0x000fe20000000f00 */
[----:B------:R-:W-:-:S02]  /*2d70*/  IMAD.MOV.U32 R62, RZ, RZ, 0x1f ;  /* 0x0000001fff3e7424 */ /* 0x000fc400078e00ff */
[----:B------:R-:W-:Y:S02]  /*2d80*/  IMAD.MOV.U32 R61, RZ, RZ, -0x1 ;  /* 0xffffffffff3d7424 */ /* 0x000fe400078e00ff */
[----:B01---5:R-:W-:Y:S05]  /*2d90*/  CALL.REL.NOINC `($__internal_7_$__cuda_sm70_shflsync_down_p) ;  /* 0x000003e000007944 */ /* 0x023fea0003c00000 */
[----:B------:R-:W-:Y:S01]  /*2da0*/  FADD.FTZ R59, R94, R59 ;  /* 0x0000003b5e3b7221 */ /* 0x000fe20000010000 */
[----:B0-----:R-:W-:Y:S01]  /*2db0*/  MOV R62, 0x1f ;  /* 0x0000001f003e7802 */ /* 0x001fe20000000f00 */
[----:B-1----:R-:W-:Y:S01]  /*2dc0*/  FADD.FTZ R58, R58, R61 ;  /* 0x0000003d3a3a7221 */ /* 0x002fe20000010000 */
[----:B------:R-:W-:Y:S01]  /*2dd0*/  MOV R56, 0x2e20 ;  /* 0x00002e2000387802 */ /* 0x000fe20000000f00 */
[----:B------:R-:W-:Y:S02]  /*2de0*/  IMAD.MOV.U32 R63, RZ, RZ, 0x8 ;  /* 0x00000008ff3f7424 */ /* 0x000fe400078e00ff */
[----:B------:R-:W-:Y:S02]  /*2df0*/  IMAD.MOV.U32 R61, RZ, RZ, -0x1 ;  /* 0xffffffffff3d7424 */ /* 0x000fe400078e00ff */
[----:B------:R-:W-:Y:S02]  /*2e00*/  IMAD.MOV.U32 R88, RZ, RZ, R59 ;  /* 0x000000ffff587224 */ /* 0x000fe400078e003b */
[----:B------:R-:W-:Y:S05]  /*2e10*/  CALL.REL.NOINC `($__internal_7_$__cuda_sm70_shflsync_down_p) ;  /* 0x0000036000007944 */ /* 0x000fea0003c00000 */
[----:B-1----:R-:W-:Y:S01]  /*2e20*/  IMAD.MOV.U32 R94, RZ, RZ, R61 ;  /* 0x000000ffff5e7224 */ /* 0x002fe200078e003d */
[----:B0-----:R-:W-:Y:S01]  /*2e30*/  MOV R88, R58 ;  /* 0x0000003a00587202 */ /* 0x001fe20000000f00 */
[----:B------:R-:W-:Y:S01]  /*2e40*/  IMAD.MOV.U32 R63, RZ, RZ, 0x8 ;  /* 0x00000008ff3f7424 */ /* 0x000fe200078e00ff */
[----:B------:R-:W-:Y:S01]  /*2e50*/  MOV R56, 0x2e90 ;  /* 0x00002e9000387802 */ /* 0x000fe20000000f00 */
[----:B------:R-:W-:-:S02]  /*2e60*/  IMAD.MOV.U32 R62, RZ, RZ, 0x1f ;  /* 0x0000001fff3e7424 */ /* 0x000fc400078e00ff */
[----:B------:R-:W-:Y:S02]  /*2e70*/  IMAD.MOV.U32 R61, RZ, RZ, -0x1 ;  /* 0xffffffffff3d7424 */ /* 0x000fe400078e00ff */
[----:B------:R-:W-:Y:S05]  /*2e80*/  CALL.REL.NOINC `($__internal_7_$__cuda_sm70_shflsync_down_p) ;  /* 0x000002f000007944 */ /* 0x000fea0003c00000 */
[----:B------:R-:W-:Y:S01]  /*2e90*/  FADD.FTZ R94, R94, R59 ;  /* 0x0000003b5e5e7221 */ /* 0x000fe20000010000 */
[----:B0-----:R-:W-:Y:S01]  /*2ea0*/  HFMA2.MMA R63, -RZ, RZ, 0, 2.384185791015625e-07 ;  /* 0x00000004ff3f7435 */ /* 0x001fe200000001ff */
[----:B-1----:R-:W-:Y:S01]  /*2eb0*/  FADD.FTZ R58, R58, R61 ;  /* 0x0000003d3a3a7221 */ /* 0x002fe20000010000 */
[----:B------:R-:W-:Y:S01]  /*2ec0*/  MOV R56, 0x2f10 ;  /* 0x00002f1000387802 */ /* 0x000fe20000000f00 */
[----:B------:R-:W-:Y:S01]  /*2ed0*/  IMAD.MOV.U32 R62, RZ, RZ, 0x1f ;  /* 0x0000001fff3e7424 */ /* 0x000fe200078e00ff */
[----:B------:R-:W-:Y:S01]  /*2ee0*/  MOV R88, R94 ;  /* 0x0000005e00587202 */ /* 0x000fe20000000f00 */
[----:B------:R-:W-:Y:S02]  /*2ef0*/  IMAD.MOV.U32 R61, RZ, RZ, -0x1 ;  /* 0xffffffffff3d7424 */ /* 0x000fe400078e00ff */
[----:B------:R-:W-:Y:S05]  /*2f00*/  CALL.REL.NOINC `($__internal_7_$__cuda_sm70_shflsync_down_p) ;  /* 0x0000027000007944 */ /* 0x000fea0003c00000 */
[----:B0-----:R-:W-:Y:S01]  /*2f10*/  HFMA2.MMA R63, -RZ, RZ, 0, 2.384185791015625e-07 ;  /* 0x00000004ff3f7435 */ /* 0x001fe200000001ff */
[----:B-1----:R-:W-:Y:S01]  /*2f20*/  IMAD.MOV.U32 R59, RZ, RZ, R61 ;  /* 0x000000ffff3b7224 */ /* 0x002fe200078e003d */
[----:B------:R-:W-:Y:S01]  /*2f30*/  MOV R56, 0x2f80 ;  /* 0x00002f8000387802 */ /* 0x000fe20000000f00 */
[----:B------:R-:W-:Y:S02]  /*2f40*/  IMAD.MOV.U32 R88, RZ, RZ, R58 ;  /* 0x000000ffff587224 */ /* 0x000fe400078e003a */
[----:B------:R-:W-:-:S02]  /*2f50*/  IMAD.MOV.U32 R62, RZ, RZ, 0x1f ;  /* 0x0000001fff3e7424 */ /* 0x000fc400078e00ff */
[----:B------:R-:W-:Y:S02]  /*2f60*/  IMAD.MOV.U32 R61, RZ, RZ, -0x1 ;  /* 0xffffffffff3d7424 */ /* 0x000fe400078e00ff */
[----:B------:R-:W-:Y:S05]  /*2f70*/  CALL.REL.NOINC `($__internal_7_$__cuda_sm70_shflsync_down_p) ;  /* 0x0000020000007944 */ /* 0x000fea0003c00000 */
[----:B------:R-:W-:Y:S01]  /*2f80*/  FADD.FTZ R94, R59, R94 ;  /* 0x0000005e3b5e7221 */ /* 0x000fe20000010000 */
[----:B0-----:R-:W-:Y:S01]  /*2f90*/  MOV R63, 0x2 ;  /* 0x00000002003f7802 */ /* 0x001fe20000000f00 */
[----:B-1----:R-:W-:Y:S01]  /*2fa0*/  FADD.FTZ R58, R58, R61 ;  /* 0x0000003d3a3a7221 */ /* 0x002fe20000010000 */
[----:B------:R-:W-:Y:S01]  /*2fb0*/  MOV R56, 0x3000 ;  /* 0x0000300000387802 */ /* 0x000fe20000000f00 */
[----:B------:R-:W-:Y:S01]  /*2fc0*/  IMAD.MOV.U32 R62, RZ, RZ, 0x1f ;  /* 0x0000001fff3e7424 */ /* 0x000fe200078e00ff */
[----:B------:R-:W-:Y:S01]  /*2fd0*/  MOV R88, R94 ;  /* 0x0000005e00587202 */ /* 0x000fe20000000f00 */
[----:B------:R-:W-:Y:S02]  /*2fe0*/  IMAD.MOV.U32 R61, RZ, RZ, -0x1 ;  /* 0xffffffffff3d7424 */ /* 0x000fe400078e00ff */
[----:B------:R-:W-:Y:S05]  /*2ff0*/  CALL.REL.NOINC `($__internal_7_$__cuda_sm70_shflsync_down_p) ;  /* 0x0000018000007944 */ /* 0x000fea0003c00000 */
[----:B0-----:R-:W-:Y:S01]  /*3000*/  HFMA2.MMA R63, -RZ, RZ, 0, 1.1920928955078125e-07 ;  /* 0x00000002ff3f7435 */ /* 0x001fe200000001ff */
        /* <DEDUP_REMOVED lines=14> */
[----:B0-----:R-:W-:Y:S01]  /*30f0*/  HFMA2.MMA R63, -RZ, RZ, 0, 5.9604644775390625e-08 ;  /* 0x00000001ff3f7435 */ /* 0x001fe200000001ff */
[----:B-1----:R-:W-:Y:S01]  /*3100*/  IMAD.MOV.U32 R59, RZ, RZ, R61 ;  /* 0x000000ffff3b7224 */ /* 0x002fe200078e003d */
[----:B------:R-:W-:Y:S01]  /*3110*/  MOV R56, 0x3160 ;  /* 0x0000316000387802 */ /* 0x000fe20000000f00 */
[----:B------:R-:W-:Y:S02]  /*3120*/  IMAD.MOV.U32 R88, RZ, RZ, R95 ;  /* 0x000000ffff587224 */ /* 0x000fe400078e005f */
[----:B------:R-:W-:-:S02]  /*3130*/  IMAD.MOV.U32 R62, RZ, RZ, 0x1f ;  /* 0x0000001fff3e7424 */ /* 0x000fc400078e00ff */
[----:B------:R-:W-:Y:S02]  /*3140*/  IMAD.MOV.U32 R61, RZ, RZ, -0x1 ;  /* 0xffffffffff3d7424 */ /* 0x000fe400078e00ff */
[----:B------:R-:W-:Y:S05]  /*3150*/  CALL.REL.NOINC `($__internal_7_$__cuda_sm70_shflsync_down_p) ;  /* 0x0000002000007944 */ /* 0x000fea0003c00000 */
[----:B-1----:R-:W-:Y:S01]  /*3160*/  MOV R58, R61 ;  /* 0x0000003d003a7202 */ /* 0x002fe20000000f00 */
[----:B0-----:R-:W-:Y:S05]  /*3170*/  BRA `(.L_x_324) ;  /* 0xffffe18000007947 */ /* 0x001fea000383ffff */
        .weak           $__internal_7_$__cuda_sm70_shflsync_down_p
        .type           $__internal_7_$__cuda_sm70_shflsync_down_p,@function
        .size           $__internal_7_$__cuda_sm70_shflsync_down_p,(.L_x_6656 - $__internal_7_$__cuda_sm70_shflsync_down_p)
$__internal_7_$__cuda_sm70_shflsync_down_p:
[----:B------:R-:W-:Y:S01]  /*3180*/  IMAD.MOV.U32 R57, RZ, RZ, 0x0 ;  /* 0x00000000ff397424 */ /* 0x000fe200078e00ff */
[----:B------:R-:W-:Y:S04]  /*3190*/  WARPSYNC R61 ;  /* 0x0000003d00007348 */ /* 0x000fe80003800000 */
[----:B------:R0:W1:Y:S01]  /*31a0*/  SHFL.DOWN PT, R61, R88, R63, R62 ;  /* 0x0800003f583d7389 */ /* 0x00006200000e003e */
[----:B------:R-:W-:Y:S05]  /*31b0*/  RET.REL.NODEC R56 `(_ZN10layer_norm13ln_bwd_kernelINS_13Kernel_traitsI13__nv_bfloat16S2_S2_S2_fjLj1536ELj1ELj1ELj4ELj8ENS_18Kernel_traits_baseILj1536ES2_S2_S2_S2_fjLj128EEEEELb0ELb1ELb1ELb1EEEvNS_9BwdParamsE) ;  /* 0xffffce4038007950 */ /* 0x000fea0003c3ffff */
.L_x_325:
        /* <DEDUP_REMOVED lines=12> */
.L_x_6656:


//--------------------- .text._ZN10layer_norm13ln_bwd_kernelINS_13Kernel_traitsI13__nv_bfloat16S2_S2_S2_fjLj1536ELj1ELj1ELj4ELj8ENS_18Kernel_traits_baseILj1536ES2_S2_S2_S2_fjLj128EEEEELb1ELb0ELb0ELb0EEEvNS_9BwdParamsE --------------------------
	.section	.text._ZN10layer_norm13ln_bwd_kernelINS_13Kernel_traitsI13__nv_bfloat16S2_S2_S2_fjLj1536ELj1ELj1ELj4ELj8ENS_18Kernel_traits_baseILj1536ES2_S2_S2_S2_fjLj128EEEEELb1ELb0ELb0ELb0EEEvNS_9BwdParamsE,"ax",@progbits
	.sectioninfo	@"SHI_REGISTERS=96"
	.align	128
        .global         _ZN10layer_norm13ln_bwd_kernelINS_13Kernel_traitsI13__nv_bfloat16S2_S2_S2_fjLj1536ELj1ELj1ELj4ELj8ENS_18Kernel_traits_baseILj1536ES2_S2_S2_S2_fjLj128EEEEELb1ELb0ELb0ELb0EEEvNS_9BwdParamsE
        .type           _ZN10layer_norm13ln_bwd_kernelINS_13Kernel_traitsI13__nv_bfloat16S2_S2_S2_fjLj1536ELj1ELj1ELj4ELj8ENS_18Kernel_traits_baseILj1536ES2_S2_S2_S2_fjLj128EEEEELb1ELb0ELb0ELb0EEEvNS_9BwdParamsE,@function
        .size           _ZN10layer_norm13ln_bwd_kernelINS_13Kernel_traitsI13__nv_bfloat16S2_S2_S2_fjLj1536ELj1ELj1ELj4ELj8ENS_18Kernel_traits_baseILj1536ES2_S2_S2_S2_fjLj128EEEEELb1ELb0ELb0ELb0EEEvNS_9BwdParamsE,(.L_x_6657 - _ZN10layer_norm13ln_bwd_kernelINS_13Kernel_traitsI13__nv_bfloat16S2_S2_S2_fjLj1536ELj1ELj1ELj4ELj8ENS_18Kernel_traits_baseILj1536ES2_S2_S2_S2_fjLj128EEEEELb1ELb0ELb0ELb0EEEvNS_9BwdParamsE)
        .other          _ZN10layer_norm13ln_bwd_kernelINS_13Kernel_traitsI13__nv_bfloat16S2_S2_S2_fjLj1536ELj1ELj1ELj4ELj8ENS_18Kernel_traits_baseILj1536ES2_S2_S2_S2_fjLj128EEEEELb1ELb0ELb0ELb0EEEvNS_9BwdParamsE,@"STO_CUDA_ENTRY STV_DEFAULT"
_ZN10layer_norm13ln_bwd_kernelINS_13Kernel_traitsI13__nv_bfloat16S2_S2_S2_fjLj1536ELj1ELj1ELj4ELj8ENS_18Kernel_traits_baseILj1536ES2_S2_S2_S2_fjLj128EEEEELb1ELb0ELb0ELb0EEEvNS_9BwdParamsE:
.text._ZN10layer_norm13ln_bwd_kernelINS_13Kernel_traitsI13__nv_bfloat16S2_S2_S2_fjLj1536ELj1ELj1ELj4ELj8ENS_18Kernel_traits_baseILj1536ES2_S2_S2_S2_fjLj128EEEEELb1ELb0ELb0ELb0EEEvNS_9BwdParamsE:
        /* <DEDUP_REMOVED lines=40> */
[--C-:B------:R-:W-:Y:S01]  /*0280*/  SHF.R.U64 R13, R6, 0x10, R7.reuse ;  /* 0x00000010060d7819 */ /* 0x100fe20000001207 */
[----:B------:R-:W-:Y:S01]  /*0290*/  IMAD.MOV.U32 R15, RZ, RZ, R6 ;  /* 0x000000ffff0f7224 */ /* 0x000fe200078e0006 */
[----:B------:R-:W-:Y:S01]  /*02a0*/  MOV R12, R7 ;  /* 0x00000007000c7202 */ /* 0x000fe20000000f00 */
[----:B------:R-:W-:Y:S01]  /*02b0*/  IMAD.MOV.U32 R0, RZ, RZ, R10 ;  /* 0x000000ffff007224 */ /* 0x000fe200078e000a */
[----:B------:R-:W-:Y:S01]  /*02c0*/  SHF.R.U32.HI R2, RZ, 0x10, R7 ;  /* 0x00000010ff027819 */ /* 0x000fe20000011607 */
[----:B------:R-:W-:Y:S01]  /*02d0*/  IMAD.MOV.U32 R8, RZ, RZ, R11 ;  /* 0x000000ffff087224 */ /* 0x000fe200078e000b */
[----:B------:R-:W-:Y:S01]  /*02e0*/  MOV R51, R4 ;  /* 0x0000000400337202 */ /* 0x000fe20000000f00 */
[----:B------:R-:W-:Y:S01]  /*02f0*/  HFMA2.MMA R14, -RZ, RZ, 0, 5.9604644775390625e-08 ;  /* 0x00000001ff0e7435 */ /* 0x000fe200000001ff */
[--C-:B------:R-:W-:Y:S01]  /*0300*/  SHF.R.U64 R50, R4, 0x10, R5.reuse ;  /* 0x0000001004327819 */ /* 0x100fe20000001205 */
[----:B------:R-:W-:Y:S01]  /*0310*/  IMAD.MOV.U32 R37, RZ, RZ, RZ ;  /* 0x000000ffff257224 */ /* 0x000fe200078e00ff */
[----:B------:R-:W-:-:S02]  /*0320*/  SHF.R.U32.HI R48, RZ, 0x10, R5 ;  /* 0x00000010ff307819 */ /* 0x000fc40000011605 */
[--C-:B------:R-:W-:Y:S02]  /*0330*/  SHF.R.U64 R9, R10, 0x10, R11.reuse ;  /* 0x000000100a097819 */ /* 0x100fe4000000120b */
        /* <DEDUP_REMOVED lines=13> */
.L_x_344:
[----:B------:R-:W-:Y:S01]  /*0410*/  ISETP.NE.U32.AND P0, PT, RZ, c[0x0][0x1c0], PT ;  /* 0x00007000ff007a0c */ /* 0x000fe20003f05070 */
[----:B------:R-:W-:Y:S01]  /*0420*/  IMAD.MOV.U32 R45, RZ, RZ, 0x4 ;  /* 0x00000004ff2d7424 */ /* 0x000fe200078e00ff */
[----:B------:R-:W-:Y:S02]  /*0430*/  SHF.R.S32.HI R5, RZ, 0x1f, R52 ;  /* 0x0000001fff057819 */ /* 0x000fe40000011434 */
[----:B------:R-:W-:Y:S01]  /*0440*/  ISETP.NE.AND.EX P0, PT, RZ, c[0x0][0x1c4], PT, P0 ;  /* 0x00007100ff007a0c */ /* 0x000fe20003f05300 */
[----:B------:R-:W-:-:S04]  /*0450*/  IMAD.WIDE R42, R52, R45, c[0x0][0x1a0] ;  /* 0x00006800342a7625 */ /* 0x000fc800078e022d */
[C---:B------:R-:W-:Y:S01]  /*0460*/  IMAD.WIDE R44, R52.reuse, R45, c[0x0][0x1a8] ;  /* 0x00006a00342c7625 */ /* 0x040fe200078e022d */
[----:B------:R0:W2:Y:S04]  /*0470*/  LDG.E R70, [R42.64] ;  /* 0x000000042a467981 */ /* 0x0000a8000c1e1900 */
[----:B------:R1:W5:Y:S03]  /*0480*/  LDG.E R6, [R44.64] ;  /* 0x000000042c067981 */ /* 0x000366000c1e1900 */
[----:B------:R-:W-:-:S04]  /*0490*/  @P0 LEA R40, P4, R52, c[0x0][0x1c0], 0x1 ;  /* 0x0000700034280a11 */ /* 0x000fc800078808ff */
[----:B------:R-:W-:-:S05]  /*04a0*/  @P0 LEA.HI.X R41, R52, c[0x0][0x1c4], R5, 0x1, P4 ;  /* 0x0000710034290a11 */ /* 0x000fca00020f0c05 */
[----:B------:R-:W3:Y:S01]  /*04b0*/  @P0 LDG.E.U16 R40, [R40.64] ;  /* 0x0000000428280981 */ /* 0x000ee2000c1e1500 */
[----:B------:R-:W-:Y:S01]  /*04c0*/  IMAD R4, R52, c[0x0][0x168], RZ ;  /* 0x00005a0034047a24 */ /* 0x000fe200078e02ff */
[----:B------:R-:W-:-:S04]  /*04d0*/  LOP3.LUT R47, R53, 0x7f, RZ, 0xc0, !PT ;  /* 0x0000007f352f7812 */ /* 0x000fc800078ec0ff */
[----:B------:R-:W-:Y:S01]  /*04e0*/  SHF.R.S32.HI R5, RZ, 0x1f, R4 ;  /* 0x0000001fff057819 */ /* 0x000fe20000011404 */
[----:B------:R-:W-:-:S03]  /*04f0*/  ULDC.U8 UR6, c[0x0][0x1f0] ;  /* 0x00007c0000067ab9 */ /* 0x000fc60000000000 */
[----:B------:R-:W-:Y:S01]  /*0500*/  LEA.HI R4, R5, R4, RZ, 0x2 ;  /* 0x0000000405047211 */ /* 0x000fe200078f10ff */
[----:B------:R-:W-:Y:S01]  /*0510*/  BSSY B0, `(.L_x_327) ;  /* 0x0000043000007945 */ /* 0x000fe20003800000 */
[----:B------:R-:W-:Y:S02]  /*0520*/  ISETP.NE.AND P5, PT, RZ, UR6, PT ;  /* 0x00000006ff007c0c */ /* 0x000fe4000bfa5270 */
[----:B------:R-:W-:Y:S01]  /*0530*/  LEA.HI.SX32 R4, R4, R47, 0x1e ;  /* 0x0000002f04047211 */ /* 0x000fe200078ff2ff */
[----:B0-----:R-:W-:Y:S01]  /*0540*/  CS2R R42, SRZ ;  /* 0x00000000002a7805 */ /* 0x001fe2000001ff00 */
[----:B------:R-:W-:Y:S02]  /*0550*/  MOV R5, 0x3f800000 ;  /* 0x3f80000000057802 */ /* 0x000fe40000000f00 */
[----:B------:R-:W-:Y:S01]  /*0560*/  LOP3.LUT P4, RZ, R14, 0xff, RZ, 0xc0, !PT ;  /* 0x000000ff0eff7812 */ /* 0x000fe2000788c0ff */
[----:B------:R-:W-:Y:S01]  /*0570*/  IMAD.MOV.U32 R47, RZ, RZ, R4 ;  /* 0x000000ffff2f7224 */ /* 0x000fe200078e0004 */
[----:B--2---:R-:W-:-:S02]  /*0580*/  FSEL R70, R70, RZ, !P5 ;  /* 0x000000ff46467208 */ /* 0x004fc40006800000 */
[----:B---3--:R-:W-:Y:S01]  /*0590*/  @P0 PRMT R5, RZ, 0x5410, R40 ;  /* 0x00005410ff050816 */ /* 0x008fe20000000028 */
[----:B------:R-:W-:Y:S05]  /*05a0*/  @!P1 BRA `(.L_x_328) ;  /* 0x0000039000009947 */ /* 0x000fea0003800000 */
[----:B-1----:R-:W-:Y:S01]  /*05b0*/  IMAD.MOV.U32 R43, RZ, RZ, 0x8 ;  /* 0x00000008ff2b7424 */ /* 0x002fe200078e00ff */
[----:B------:R-:W-:-:S03]  /*05c0*/  LEA R40, P0, R4, c[0x0][0x188], 0x3 ;  /* 0x0000620004287a11 */ /* 0x000fc600078018ff */
[C---:B------:R-:W-:Y:S01]  /*05d0*/  IMAD.WIDE.U32 R42, R4.reuse, R43, c[0x0][0x208] ;  /* 0x00008200042a7625 */ /* 0x040fe200078e002b */
[----:B------:R-:W-:-:S05]  /*05e0*/  LEA.HI.X R41, R4, c[0x0][0x18c], RZ, 0x3, P0 ;  /* 0x0000630004297a11 */ /* 0x000fca00000f1cff */
[----:B------:R-:W2:Y:S04]  /*05f0*/  LDG.E.64 R42, [R42.64] ;  /* 0x000000042a2a7981 */ /* 0x000ea8000c1e1b00 */
[----:B------:R-:W3:Y:S01]  /*0600*/  LDG.E.64 R40, [R40.64] ;  /* 0x0000000428287981 */ /* 0x000ee2000c1e1b00 */
[----:B------:R-:W-:Y:S02]  /*0610*/  ISETP.NE.U32.AND P0, PT, RZ, c[0x0][0x218], PT ;  /* 0x00008600ff007a0c */ /* 0x000fe40003f05070 */
[C---:B------:R-:W-:Y:S02]  /*0620*/  LEA R46, P6, R4.reuse, c[0x0][0x190], 0x2 ;  /* 0x00006400042e7a11 */ /* 0x040fe400078c10ff */
[----:B------:R-:W-:Y:S02]  /*0630*/  ISETP.NE.AND.EX P0, PT, RZ, c[0x0][0x21c], PT, P0 ;  /* 0x00008700ff007a0c */ /* 0x000fe40003f05300 */
[----:B------:R-:W-:-:S05]  /*0640*/  LEA.HI.X R47, R4, c[0x0][0x194], RZ, 0x2, P6 ;  /* 0x00006500042f7a11 */ /* 0x000fca00030f14ff */
[----:B------:R0:W5:Y:S06]  /*0650*/  LDG.E R3, [R46.64] ;  /* 0x000000042e037981 */ /* 0x00016c000c1e1900 */
[----:B------:R-:W-:-:S04]  /*0660*/  @P0 LEA R44, P5, R4, c[0x0][0x218], 0x3 ;  /* 0x00008600042c0a11 */ /* 0x000fc800078a18ff */
[----:B------:R-:W-:-:S05]  /*0670*/  @P0 LEA.HI.X R45, R4, c[0x0][0x21c], RZ, 0x3, P5 ;  /* 0x00008700042d0a11 */ /* 0x000fca00028f1cff */
[----:B------:R1:W5:Y:S01]  /*0680*/  @P0 LDG.E.64 R60, [R44.64] ;  /* 0x000000042c3c0981 */ /* 0x000362000c1e1b00 */
[----:B0-----:R-:W-:Y:S02]  /*0690*/  IADD3 R47, R4, 0x80, RZ ;  /* 0x00000080042f7810 */ /* 0x001fe40007ffe0ff */
[--C-:B--2---:R-:W-:Y:S01]  /*06a0*/  SHF.R.U64 R69, R42, 0x10, R43.reuse ;  /* 0x000000102a457819 */ /* 0x104fe2000000122b */
[--C-:B------:R-:W-:Y:S01]  /*06b0*/  IMAD.MOV.U32 R59, RZ, RZ, R43.reuse ;  /* 0x000000ffff3b7224 */ /* 0x100fe200078e002b */
[----:B------:R-:W-:Y:S02]  /*06c0*/  SHF.R.U32.HI R71, RZ, 0x10, R43 ;  /* 0x00000010ff477819 */ /* 0x000fe4000001162b */
[----:B---3--:R-:W-:Y:S02]  /*06d0*/  SHF.R.U64 R67, R40, 0x10, R41 ;  /* 0x0000001028437819 */ /* 0x008fe40000001229 */
[----:B------:R-:W-:Y:S02]  /*06e0*/  PRMT R43, RZ, 0x5410, R40 ;  /* 0x00005410ff2b7816 */ /* 0x000fe40000000028 */
[----:B------:R-:W-:-:S02]  /*06f0*/  MOV R58, R42 ;  /* 0x0000002a003a7202 */ /* 0x000fc40000000f00 */
[--C-:B------:R-:W-:Y:S02]  /*0700*/  SHF.R.U32.HI R42, RZ, 0x10, R41.reuse ;  /* 0x00000010ff2a7819 */ /* 0x100fe40000011629 */
[----:B-1----:R-:W-:Y:S01]  /*0710*/  PRMT R45, RZ, 0x5410, R41 ;  /* 0x00005410ff2d7816 */ /* 0x002fe20000000029 */
[C---:B------:R-:W-:Y:S01]  /*0720*/  FADD.FTZ R43, -R70.reuse, R43 ;  /* 0x0000002b462b7221 */ /* 0x040fe20000010100 */
[----:B------:R-:W-:Y:S02]  /*0730*/  PRMT R41, RZ, 0x5410, R67 ;  /* 0x00005410ff297816 */ /* 0x000fe40000000043 */
[----:B------:R-:W-:Y:S02]  /*0740*/  PRMT R66, RZ, 0x5410, R58 ;  /* 0x00005410ff427816 */ /* 0x000fe4000000003a */
[----:B------:R-:W-:Y:S01]  /*0750*/  PRMT R68, RZ, 0x5410, R59 ;  /* 0x00005410ff447816 */ /* 0x000fe2000000003b */
[----:B------:R-:W-:Y:S02]  /*0760*/  FADD.FTZ R41, -R70, R41 ;  /* 0x0000002946297221 */ /* 0x000fe40000010100 */
[----:B-----5:R-:W-:Y:S01]  /*0770*/  FMUL.FTZ R59, R6, R43 ;  /* 0x0000002b063b7220 */ /* 0x020fe20000410000 */
[----:B------:R-:W-:Y:S01]  /*0780*/  PRMT R69, RZ, 0x5410, R69 ;  /* 0x00005410ff457816 */ /* 0x000fe20000000045 */
[----:B------:R-:W-:-:S02]  /*0790*/  FADD.FTZ R45, -R70, R45 ;  /* 0x0000002d462d7221 */ /* 0x000fc40000010100 */
[----:B------:R-:W-:Y:S02]  /*07a0*/  FADD.FTZ R24, R24, R66 ;  /* 0x0000004218187221 */ /* 0x000fe40000010000 */
[C---:B------:R-:W-:Y:S02]  /*07b0*/  FMUL.FTZ R58, R6.reuse, R41 ;  /* 0x00000029063a7220 */ /* 0x040fe40000410000 */
[-C--:B------:R-:W-:Y:S02]  /*07c0*/  FFMA.FTZ R36, R59, R66.reuse, R36 ;  /* 0x000000423b247223 */ /* 0x080fe40000010024 */
[----:B------:R-:W-:Y:S01]  /*07d0*/  FMUL.FTZ R66, R51, R66 ;  /* 0x0000004233427220 */ /* 0x000fe20000410000 */
[----:B------:R-:W-:Y:S01]  /*07e0*/  PRMT R43, RZ, 0x5410, R42 ;  /* 0x00005410ff2b7816 */ /* 0x000fe2000000002a */
[----:B------:R-:W-:Y:S02]  /*07f0*/  FADD.FTZ R25, R25, R69 ;  /* 0x0000004519197221 */ /* 0x000fe40000010000 */
[----:B------:R-:W-:-:S02]  /*0800*/  FMUL.FTZ R67, R6, R45 ;  /* 0x0000002d06437220 */ /* 0x000fc40000410000 */
[-C--:B------:R-:W-:Y:S02]  /*0810*/  FFMA.FTZ R37, R58, R69.reuse, R37 ;  /* 0x000000453a257223 */ /* 0x080fe40000010025 */
[----:B------:R-:W-:Y:S02]  /*0820*/  FMUL.FTZ R69, R50, R69 ;  /* 0x0000004532457220 */ /* 0x000fe40000410000 */
[----:B------:R-:W-:Y:S02]  /*0830*/  FADD.FTZ R42, RZ, R66 ;  /* 0x00000042ff2a7221 */ /* 0x000fe40000010000 */
[----:B------:R-:W-:Y:S01]  /*0840*/  FFMA.FTZ R41, R59, R66, RZ ;  /* 0x000000423b297223 */ /* 0x000fe200000100ff */
[----:B------:R-:W-:Y:S01]  /*0850*/  PRMT R40, RZ, 0x5410, R71 ;  /* 0x00005410ff287816 */ /* 0x000fe20000000047 */
[----:B------:R-:W-:Y:S02]  /*0860*/  FADD.FTZ R26, R26, R68 ;  /* 0x000000441a1a7221 */ /* 0x000fe40000010000 */
[----:B------:R-:W-:-:S02]  /*0870*/  FFMA.FTZ R38, R67, R68, R38 ;  /* 0x0000004443267223 */ /* 0x000fc40000010026 */
[----:B------:R-:W-:Y:S02]  /*0880*/  FADD.FTZ R73, -R70, R43 ;  /* 0x0000002b46497221 */ /* 0x000fe40000010100 */
[----:B------:R-:W-:Y:S02]  /*0890*/  FMUL.FTZ R68, R49, R68 ;  /* 0x0000004431447220 */ /* 0x000fe40000410000 */
        /* <DEDUP_REMOVED lines=10> */
.L_x_328:
[----:B-1----:R-:W-:Y:S05]  /*0940*/  BSYNC B0 ;  /* 0x0000000000007941 */ /* 0x002fea0003800000 */
.L_x_327:
        /* <DEDUP_REMOVED lines=16> */
[----:B------:R-:W-:Y:S02]  /*0a50*/  IADD3 R47, R47, 0x80, RZ ;  /* 0x000000802f2f7810 */ /* 0x000fe40007ffe0ff */
[--C-:B--2---:R-:W-:Y:S01]  /*0a60*/  SHF.R.U64 R78, R44, 0x10, R45.reuse ;  /* 0x000000102c4e7819 */ /* 0x104fe2000000122d */
[--C-:B------:R-:W-:Y:S01]  /*0a70*/  IMAD.MOV.U32 R71, RZ, RZ, R45.reuse ;  /* 0x000000ffff477224 */ /* 0x100fe200078e002d */
[----:B------:R-:W-:Y:S02]  /*0a80*/  SHF.R.U32.HI R80, RZ, 0x10, R45 ;  /* 0x00000010ff507819 */ /* 0x000fe4000001162d */
[----:B---3--:R-:W-:Y:S02]  /*0a90*/  PRMT R45, RZ, 0x5410, R40 ;  /* 0x00005410ff2d7816 */ /* 0x008fe40000000028 */
[----:B------:R-:W-:Y:S02]  /*0aa0*/  SHF.R.U64 R79, R40, 0x10, R41 ;  /* 0x00000010284f7819 */ /* 0x000fe40000001229 */
[----:B------:R-:W-:-:S02]  /*0ab0*/  MOV R46, R44 ;  /* 0x0000002c002e7202 */ /* 0x000fc40000000f00 */
[--C-:B------:R-:W-:Y:S02]  /*0ac0*/  SHF.R.U32.HI R44, RZ, 0x10, R41.reuse ;  /* 0x00000010ff2c7819 */ /* 0x100fe40000011629 */
[----:B0-----:R-:W-:Y:S01]  /*0ad0*/  PRMT R77, RZ, 0x5410, R41 ;  /* 0x00005410ff4d7816 */ /* 0x001fe20000000029 */
[----:B------:R-:W-:Y:S01]  /*0ae0*/  FADD.FTZ R45, -R70, R45 ;  /* 0x0000002d462d7221 */ /* 0x000fe20000010100 */
[----:B------:R-:W-:Y:S02]  /*0af0*/  PRMT R41, RZ, 0x5410, R71 ;  /* 0x00005410ff297816 */ /* 0x000fe40000000047 */
[----:B------:R-:W-:Y:S02]  /*0b00*/  PRMT R71, RZ, 0x5410, R79 ;  /* 0x00005410ff477816 */ /* 0x000fe4000000004f */
[----:B------:R-:W-:Y:S01]  /*0b10*/  PRMT R46, RZ, 0x5410, R46 ;  /* 0x00005410ff2e7816 */ /* 0x000fe2000000002e */
[----:B-1---5:R-:W-:Y:S01]  /*0b20*/  FMUL.FTZ R75, R6, R45 ;  /* 0x0000002d064b7220 */ /* 0x022fe20000410000 */
[----:B------:R-:W-:Y:S01]  /*0b30*/  PRMT R45, RZ, 0x5410, R44 ;  /* 0x00005410ff2d7816 */ /* 0x000fe2000000002c */
[C---:B------:R-:W-:Y:S01]  /*0b40*/  FADD.FTZ R71, -R70.reuse, R71 ;  /* 0x0000004746477221 */ /* 0x040fe20000010100 */
[----:B------:R-:W-:Y:S01]  /*0b50*/  PRMT R78, RZ, 0x5410, R78 ;  /* 0x00005410ff4e7816 */ /* 0x000fe2000000004e */
[----:B------:R-:W-:-:S02]  /*0b60*/  FADD.FTZ R79, -R70, R77 ;  /* 0x0000004d464f7221 */ /* 0x000fc40000010100 */
[----:B------:R-:W-:Y:S02]  /*0b70*/  FMUL.FTZ R76, R15, R46 ;  /* 0x0000002e0f4c7220 */ /* 0x000fe40000410000 */
[C---:B------:R-:W-:Y:S02]  /*0b80*/  FMUL.FTZ R74, R6.reuse, R71 ;  /* 0x00000047064a7220 */ /* 0x040fe40000410000 */
[----:B------:R-:W-:Y:S02]  /*0b90*/  FMUL.FTZ R79, R6, R79 ;  /* 0x0000004f064f7220 */ /* 0x000fe40000410000 */
[----:B------:R-:W-:Y:S02]  /*0ba0*/  FADD.FTZ R45, -R70, R45 ;  /* 0x0000002d462d7221 */ /* 0x000fe40000010100 */
[----:B------:R-:W-:Y:S02]  /*0bb0*/  FMUL.FTZ R77, R13, R78 ;  /* 0x0000004e0d4d7220 */ /* 0x000fe40000410000 */
[----:B------:R-:W-:-:S02]  /*0bc0*/  FADD.FTZ R44, R43, R76 ;  /* 0x0000004c2b2c7221 */ /* 0x000fc40000010000 */
[----:B------:R-:W-:Y:S01]  /*0bd0*/  FFMA.FTZ R42, R75, R76, R42 ;  /* 0x0000004c4b2a7223 */ /* 0x000fe2000001002a */
[----:B------:R-:W-:Y:S01]  /*0be0*/  PRMT R40, RZ, 0x5410, R80 ;  /* 0x00005410ff287816 */ /* 0x000fe20000000050 */
        /* <DEDUP_REMOVED lines=17> */
.L_x_330:
[----:B------:R-:W-:Y:S05]  /*0d00*/  BSYNC B0 ;  /* 0x0000000000007941 */ /* 0x000fea0003800000 */
.L_x_329:
[----:B------:R-:W-:Y:S01]  /*0d10*/  BSSY B0, `(.L_x_331) ;  /* 0x000003a000007945 */ /* 0x000fe20003800000 */
[----:B------:R-:W-:Y:S05]  /*0d20*/  @!P3 BRA `(.L_x_332) ;  /* 0x000003800000b947 */ /* 0x000fea0003800000 */
[----:B------:R-:W-:Y:S01]  /*0d30*/  LEA R40, P0, R47, c[0x0][0x188], 0x3 ;  /* 0x000062002f287a11 */ /* 0x000fe200078018ff */
[----:B------:R-:W-:-:S03]  /*0d40*/  IMAD.MOV.U32 R44, RZ, RZ, 0x8 ;  /* 0x00000008ff2c7424 */ /* 0x000fc600078e00ff */
[C---:B------:R-:W-:Y:S01]  /*0d50*/  LEA.HI.X R41, R47.reuse, c[0x0][0x18c], RZ, 0x3, P0 ;  /* 0x000063002f297a11 */ /* 0x040fe200000f1cff */
[----:B------:R-:W-:-:S05]  /*0d60*/  IMAD.WIDE.U32 R44, R47, R44, c[0x0][0x208] ;  /* 0x000082002f2c7625 */ /* 0x000fca00078e002c */
[----:B------:R-:W2:Y:S04]  /*0d70*/  LDG.E.64 R40, [R40.64] ;  /* 0x0000000428287981 */ /* 0x000ea8000c1e1b00 */
[----:B------:R-:W3:Y:S01]  /*0d80*/  LDG.E.64 R44, [R44.64] ;  /* 0x000000042c2c7981 */ /* 0x000ee2000c1e1b00 */
[----:B------:R-:W-:-:S04]  /*0d90*/  ISETP.NE.U32.AND P0, PT, RZ, c[0x0][0x218], PT ;  /* 0x00008600ff007a0c */ /* 0x000fc80003f05070 */
[----:B------:R-:W-:Y:S02]  /*0da0*/  ISETP.NE.AND.EX P0, PT, RZ, c[0x0][0x21c], PT, P0 ;  /* 0x00008700ff007a0c */ /* 0x000fe40003f05300 */
[----:B------:R-:W-:-:S04]  /*0db0*/  LEA R82, P6, R47, c[0x0][0x190], 0x2 ;  /* 0x000064002f527a11 */ /* 0x000fc800078c10ff */
[----:B------:R-:W-:-:S05]  /*0dc0*/  LEA.HI.X R83, R47, c[0x0][0x194], RZ, 0x2, P6 ;  /* 0x000065002f537a11 */ /* 0x000fca00030f14ff */
[----:B------:R0:W5:Y:S02]  /*0dd0*/  LDG.E R0, [R82.64] ;  /* 0x0000000452007981 */ /* 0x000164000c1e1900 */
[----:B------:R-:W-:-:S04]  /*0de0*/  @P0 LEA R46, P5, R47, c[0x0][0x218], 0x3 ;  /* 0x000086002f2e0a11 */ /* 0x000fc800078a18ff */
[----:B------:R-:W-:-:S05]  /*0df0*/  @P0 LEA.HI.X R47, R47, c[0x0][0x21c], RZ, 0x3, P5 ;  /* 0x000087002f2f0a11 */ /* 0x000fca00028f1cff */
[----:B------:R1:W5:Y:S01]  /*0e00*/  @P0 LDG.E.64 R64, [R46.64] ;  /* 0x000000042e400981 */ /* 0x000362000c1e1b00 */
[--C-:B--2---:R-:W-:Y:S02]  /*0e10*/  SHF.R.U64 R85, R40, 0x10, R41.reuse ;  /* 0x0000001028557819 */ /* 0x104fe40000001229 */
[--C-:B------:R-:W-:Y:S02]  /*0e20*/  SHF.R.U32.HI R89, RZ, 0x10, R41.reuse ;  /* 0x00000010ff597819 */ /* 0x100fe40000011629 */
[----:B-1----:R-:W-:Y:S01]  /*0e30*/  PRMT R47, RZ, 0x5410, R41 ;  /* 0x00005410ff2f7816 */ /* 0x002fe20000000029 */
[--C-:B---3--:R-:W-:Y:S01]  /*0e40*/  IMAD.MOV.U32 R71, RZ, RZ, R45.reuse ;  /* 0x000000ffff477224 */ /* 0x108fe200078e002d */
[----:B------:R-:W-:Y:S02]  /*0e50*/  MOV R84, R44 ;  /* 0x0000002c00547202 */ /* 0x000fe40000000f00 */
[----:B------:R-:W-:Y:S02]  /*0e60*/  SHF.R.U64 R86, R44, 0x10, R45 ;  /* 0x000000102c567819 */ /* 0x000fe4000000122d */
[----:B------:R-:W-:-:S02]  /*0e70*/  PRMT R41, RZ, 0x5410, R85 ;  /* 0x00005410ff297816 */ /* 0x000fc40000000055 */
[----:B------:R-:W-:Y:S02]  /*0e80*/  SHF.R.U32.HI R44, RZ, 0x10, R45 ;  /* 0x00000010ff2c7819 */ /* 0x000fe4000001162d */
[----:B------:R-:W-:Y:S01]  /*0e90*/  PRMT R45, RZ, 0x5410, R40 ;  /* 0x00005410ff2d7816 */ /* 0x000fe20000000028 */
[C---:B------:R-:W-:Y:S02]  /*0ea0*/  FADD.FTZ R87, -R70.reuse, R47 ;  /* 0x0000002f46577221 */ /* 0x040fe40000010100 */
[C---:B------:R-:W-:Y:S01]  /*0eb0*/  FADD.FTZ R47, -R70.reuse, R41 ;  /* 0x00000029462f7221 */ /* 0x040fe20000010100 */
[----:B------:R-:W-:Y:S01]  /*0ec0*/  PRMT R41, RZ, 0x5410, R84 ;  /* 0x00005410ff297816 */ /* 0x000fe20000000054 */
[----:B------:R-:W-:Y:S01]  /*0ed0*/  FADD.FTZ R45, -R70, R45 ;  /* 0x0000002d462d7221 */ /* 0x000fe20000010100 */
[----:B------:R-:W-:-:S03]  /*0ee0*/  PRMT R46, RZ, 0x5410, R86 ;  /* 0x00005410ff2e7816 */ /* 0x000fc60000000056 */
[----:B0----5:R-:W-:Y:S02]  /*0ef0*/  FMUL.FTZ R83, R6, R45 ;  /* 0x0000002d06537220 */ /* 0x021fe40000410000 */
[----:B------:R-:W-:Y:S01]  /*0f00*/  FMUL.FTZ R84, R10, R41 ;  /* 0x000000290a547220 */ /* 0x000fe20000410000 */
[----:B------:R-:W-:Y:S01]  /*0f10*/  PRMT R89, RZ, 0x5410, R89 ;  /* 0x00005410ff597816 */ /* 0x000fe20000000059 */
[----:B------:R-:W-:Y:S01]  /*0f20*/  FMUL.FTZ R82, R6, R47 ;  /* 0x0000002f06527220 */ /* 0x000fe20000410000 */
[----:B------:R-:W-:Y:S01]  /*0f30*/  PRMT R71, RZ, 0x5410, R71 ;  /* 0x00005410ff477816 */ /* 0x000fe20000000047 */
[----:B------:R-:W-:Y:S01]  /*0f40*/  FMUL.FTZ R85, R9, R46 ;  /* 0x0000002e09557220 */ /* 0x000fe20000410000 */
[----:B------:R-:W-:Y:S01]  /*0f50*/  PRMT R40, RZ, 0x5410, R44 ;  /* 0x00005410ff287816 */ /* 0x000fe2000000002c */
[----:B------:R-:W-:Y:S02]  /*0f60*/  FADD.FTZ R44, R43, R84 ;  /* 0x000000542b2c7221 */ /* 0x000fe40000010000 */
[----:B------:R-:W-:-:S02]  /*0f70*/  FFMA.FTZ R42, R83, R84, R42 ;  /* 0x00000054532a7223 */ /* 0x000fc4000001002a */
[----:B------:R-:W-:Y:S02]  /*0f80*/  FADD.FTZ R16, R16, R41 ;  /* 0x0000002910107221 */ /* 0x000fe40000010000 */
[----:B------:R-:W-:Y:S02]  /*0f90*/  FFMA.FTZ R28, R83, R41, R28 ;  /* 0x00000029531c7223 */ /* 0x000fe4000001001c */
[----:B------:R-:W-:Y:S02]  /*0fa0*/  FADD.FTZ R89, -R70, R89 ;  /* 0x0000005946597221 */ /* 0x000fe40000010100 */
[----:B------:R-:W-:Y:S02]  /*0fb0*/  FMUL.FTZ R87, R6, R87 ;  /* 0x0000005706577220 */ /* 0x000fe40000410000 */
        /* <DEDUP_REMOVED lines=13> */
[----:B------:R-:W-:-:S02]  /*1090*/  FADD.FTZ R43, R41, R88 ;  /* 0x00000058292b7221 */ /* 0x000fc40000010000 */
[----:B------:R-:W-:Y:S02]  /*10a0*/  FFMA.FTZ R42, R89, R88, R42 ;  /* 0x00000058592a7223 */ /* 0x000fe4000001002a */
.L_x_332:
[----:B------:R-:W-:Y:S05]  /*10b0*/  BSYNC B0 ;  /* 0x0000000000007941 */ /* 0x000fea0003800000 */
.L_x_331:
[----:B------:R-:W-:Y:S02]  /*10c0*/  SHF.R.U32.HI R44, RZ, 0x5, R53 ;  /* 0x00000005ff2c7819 */ /* 0x000fe40000011635 */
[----:B------:R-:W-:Y:S02]  /*10d0*/  LOP3.LUT P0, RZ, R53, 0x1f, RZ, 0xc0, !PT ;  /* 0x0000001f35ff7812 */ /* 0x000fe4000780c0ff */
[----:B------:R-:W-:-:S04]  /*10e0*/  LOP3.LUT R90, R44, 0x7fffffc, RZ, 0xc0, !PT ;  /* 0x07fffffc2c5a7812 */ /* 0x000fc800078ec0ff */
[----:B------:R-:W-:Y:S01]  /*10f0*/  @!P4 IADD3 R90, R90, 0x4, RZ ;  /* 0x000000045a5ac810 */ /* 0x000fe20007ffe0ff */
[----:B------:R-:W-:Y:S05]  /*1100*/  BRA.DIV ~URZ, `(.L_x_333) ;  /* 0x000013127f007947 */ /* 0x000fea000b800000 */
[----:B------:R0:W1:Y:S02]  /*1110*/  SHFL.DOWN PT, R46, R43, 0x10, 0x1f ;  /* 0x0a001f002b2e7f89 */ /* 0x00006400000e0000 */
.L_x_345:
        /* <DEDUP_REMOVED lines=18> */
.L_x_346:
[----:B------:R-:W-:Y:S01]  /*1240*/  @!P0 LOP3.LUT R41, R44, 0x3, RZ, 0xc0, !PT ;  /* 0x000000032c298812 */ /* 0x000fe200078ec0ff */
[----:B--2---:R-:W-:Y:S01]  /*1250*/  FADD.FTZ R70, R46, R43 ;  /* 0x0000002b2e467221 */ /* 0x004fe20000010000 */
        /* <DEDUP_REMOVED lines=8> */
[----:B0-----:R-:W0:Y:S04]  /*12e0*/  LDS.128 R40, [R90.X8+0x1800] ;  /* 0x001800005a287984 */ /* 0x001e280000008c00 */
        /* <DEDUP_REMOVED lines=15> */
[----:B------:R-:W-:Y:S01]  /*13e0*/  LOP3.LUT P4, RZ, R3, 0xff, RZ, 0xc0, !PT ;  /* 0x000000ff03ff7812 */ /* 0x000fe2000788c0ff */
[----:B------:R-:W-:Y:S01]  /*13f0*/  FFMA.FTZ R44, R58, R71, R70 ;  /* 0x000000473a2c7223 */ /* 0x000fe20000010046 */
[----:B------:R-:W-:Y:S01]  /*1400*/  ISETP.NE.AND.EX P0, PT, RZ, c[0x0][0x21c], PT, P0 ;  /* 0x00008700ff007a0c */ /* 0x000fe20003f05300 */
[----:B------:R-:W-:-:S04]  /*1410*/  FADD.FTZ R41, R66, -R41 ;  /* 0x8000002942297221 */ /* 0x000fc80000010000 */
[----:B-----5:R-:W-:-:S08]  /*1420*/  FMUL.FTZ R40, R6, R41 ;  /* 0x0000002906287220 */ /* 0x020fd00000410000 */
[----:B------:R-:W-:Y:S02]  /*1430*/  @P0 MOV R42, R60 ;  /* 0x0000003c002a0202 */ /* 0x000fe40000000f00 */
[--C-:B------:R-:W-:Y:S02]  /*1440*/  @P0 SHF.R.U32.HI R43, RZ, 0x10, R61.reuse ;  /* 0x00000010ff2b0819 */ /* 0x100fe4000001163d */
[----:B------:R-:W-:Y:S02]  /*1450*/  @P0 PRMT R41, RZ, 0x5410, R42 ;  /* 0x00005410ff290816 */ /* 0x000fe4000000002a */
[----:B------:R-:W-:-:S03]  /*1460*/  @P0 SHF.R.U64 R42, R60, 0x10, R61 ;  /* 0x000000103c2a0819 */ /* 0x000fc6000000123d */
[----:B------:R-:W-:Y:S02]  /*1470*/  @P0 FADD.FTZ R40, R40, R41 ;  /* 0x0000002928280221 */ /* 0x000fe40000010000 */
[----:B------:R-:W-:-:S04]  /*1480*/  FADD.FTZ R41, R69, -R44 ;  /* 0x8000002c45297221 */ /* 0x000fc80000010000 */
[----:B------:R-:W-:Y:S01]  /*1490*/  FMUL.FTZ R46, R6, R41 ;  /* 0x00000029062e7220 */ /* 0x000fe20000410000 */
[----:B------:R-:W-:Y:S01]  /*14a0*/  @P0 PRMT R41, RZ, 0x5410, R42 ;  /* 0x00005410ff290816 */ /* 0x000fe2000000002a */
[----:B------:R-:W-:-:S04]  /*14b0*/  @P0 IMAD.MOV.U32 R42, RZ, RZ, R61 ;  /* 0x000000ffff2a0224 */ /* 0x000fc800078e003d */
[----:B------:R-:W-:Y:S02]  /*14c0*/  @P0 FADD.FTZ R46, R46, R41 ;  /* 0x000000292e2e0221 */ /* 0x000fe40000010000 */
[----:B------:R-:W-:-:S04]  /*14d0*/  FFMA.FTZ R41, R67, R71, R70 ;  /* 0x0000004743297223 */ /* 0x000fc80000010046 */
[----:B------:R-:W-:-:S04]  /*14e0*/  FADD.FTZ R41, R68, -R41 ;  /* 0x8000002944297221 */ /* 0x000fc80000010000 */
[----:B------:R-:W-:Y:S01]  /*14f0*/  FMUL.FTZ R44, R6, R41 ;  /* 0x00000029062c7220 */ /* 0x000fe20000410000 */
[----:B------:R-:W-:-:S05]  /*1500*/  @P0 PRMT R41, RZ, 0x5410, R42 ;  /* 0x00005410ff290816 */ /* 0x000fca000000002a */
[----:B------:R-:W-:Y:S02]  /*1510*/  @P0 FADD.FTZ R44, R44, R41 ;  /* 0x000000292c2c0221 */ /* 0x000fe40000010000 */
[----:B------:R-:W-:-:S04]  /*1520*/  FFMA.FTZ R41, R73, R71, R70 ;  /* 0x0000004749297223 */ /* 0x000fc80000010046 */
[----:B------:R-:W-:-:S04]  /*1530*/  FADD.FTZ R41, R72, -R41 ;  /* 0x8000002948297221 */ /* 0x000fc80000010000 */
[----:B------:R-:W-:Y:S01]  /*1540*/  FMUL.FTZ R42, R6, R41 ;  /* 0x00000029062a7220 */ /* 0x000fe20000410000 */
[----:B------:R-:W-:Y:S01]  /*1550*/  @P0 PRMT R41, RZ, 0x5410, R43 ;  /* 0x00005410ff290816 */ /* 0x000fe2000000002b */
[----:B------:R-:W-:-:S04]  /*1560*/  FMUL.FTZ R43, R44, R5 ;  /* 0x000000052c2b7220 */ /* 0x000fc80000410000 */
[----:B------:R-:W-:Y:S01]  /*1570*/  @P0 FADD.FTZ R42, R42, R41 ;  /* 0x000000292a2a0221 */ /* 0x000fe20000010000 */
[----:B------:R-:W-:Y:S01]  /*1580*/  LOP3.LUT P0, RZ, R3, 0xff00, RZ, 0xc0, !PT ;  /* 0x0000ff0003ff7812 */ /* 0x000fe2000780c0ff */
[-C--:B------:R-:W-:Y:S02]  /*1590*/  FMUL.FTZ R41, R46, R5.reuse ;  /* 0x000000052e297220 */ /* 0x080fe40000410000 */
[----:B------:R-:W-:Y:S02]  /*15a0*/  FMUL.FTZ R43, R43, c[0x0][0x1e8] ;  /* 0x00007a002b2b7a20 */ /* 0x000fe40000410000 */
[----:B------:R-:W-:Y:S02]  /*15b0*/  FMUL.FTZ R41, R41, c[0x0][0x1e8] ;  /* 0x00007a0029297a20 */ /* 0x000fe40000410000 */
[----:B------:R-:W-:-:S03]  /*15c0*/  FMUL.FTZ R47, R42, R5 ;  /* 0x000000052a2f7220 */ /* 0x000fc60000410000 */
[----:B------:R-:W-:Y:S01]  /*15d0*/  FSEL R41, R41, RZ, P0 ;  /* 0x000000ff29297208 */ /* 0x000fe20000000000 */
[----:B------:R-:W-:Y:S01]  /*15e0*/  FMUL.FTZ R47, R47, c[0x0][0x1e8] ;  /* 0x00007a002f2f7a20 */ /* 0x000fe20000410000 */
[----:B------:R-:W-:-:S04]  /*15f0*/  LOP3.LUT P0, RZ, R3, 0xff0000, RZ, 0xc0, !PT ;  /* 0x00ff000003ff7812 */ /* 0x000fc8000780c0ff */
[----:B------:R-:W-:Y:S01]  /*1600*/  FSEL R45, R43, RZ, P0 ;  /* 0x000000ff2b2d7208 */ /* 0x000fe20000000000 */
[----:B------:R-:W0:Y:S01]  /*1610*/  F2F.BF16.F32 R41, R41 ;  /* 0x0000002900297304 */ /* 0x000e220000202000 */
[----:B------:R-:W-:Y:S01]  /*1620*/  LOP3.LUT P0, RZ, R3, 0xff000000, RZ, 0xc0, !PT ;  /* 0xff00000003ff7812 */ /* 0x000fe2000780c0ff */
[----:B------:R-:W-:-:S03]  /*1630*/  FMUL.FTZ R43, R40, R5 ;  /* 0x00000005282b7220 */ /* 0x000fc60000410000 */
[----:B------:R-:W-:Y:S01]  /*1640*/  FSEL R90, R47, RZ, P0 ;  /* 0x000000ff2f5a7208 */ /* 0x000fe20000000000 */
[----:B------:R-:W-:Y:S01]  /*1650*/  FMUL.FTZ R43, R43, c[0x0][0x1e8] ;  /* 0x00007a002b2b7a20 */ /* 0x000fe20000410000 */
[----:B------:R-:W-:Y:S01]  /*1660*/  ISETP.NE.U32.AND P0, PT, RZ, c[0x0][0x258], PT ;  /* 0x00009600ff007a0c */ /* 0x000fe20003f05070 */
[----:B------:R-:W-:Y:S03]  /*1670*/  F2F.BF16.F32 R45, R45 ;  /* 0x0000002d002d7304 */ /* 0x000fe60000202000 */
[----:B------:R-:W-:Y:S02]  /*1680*/  ISETP.NE.AND.EX P0, PT, RZ, c[0x0][0x25c], PT, P0 ;  /* 0x00009700ff007a0c */ /* 0x000fe40003f05300 */
[----:B------:R-:W-:Y:S02]  /*1690*/  FSEL R43, R43, RZ, P4 ;  /* 0x000000ff2b2b7208 */ /* 0x000fe40002000000 */
[----:B------:R-:W-:Y:S01]  /*16a0*/  ISETP.NE.U32.AND P4, PT, RZ, c[0x0][0x258], PT ;  /* 0x00009600ff007a0c */ /* 0x000fe20003f85070 */
[----:B------:R-:W1:Y:S03]  /*16b0*/  F2F.BF16.F32 R90, R90 ;  /* 0x0000005a005a7304 */ /* 0x000e660000202000 */
[----:B------:R-:W-:-:S05]  /*16c0*/  ISETP.NE.AND.EX P4, PT, RZ, c[0x0][0x25c], PT, P4 ;  /* 0x00009700ff007a0c */ /* 0x000fca0003f85340 */
[----:B------:R-:W-:Y:S01]  /*16d0*/  @P0 F2FP.BF16.PACK_AB R47, RZ, R40 ;  /* 0x00000028ff2f023e */ /* 0x000fe200000010ff */
[----:B------:R-:W2:Y:S01]  /*16e0*/  F2F.BF16.F32 R43, R43 ;  /* 0x0000002b002b7304 */ /* 0x000ea20000202000 */
[----:B0-----:R-:W-:Y:S01]  /*16f0*/  IMAD.WIDE.U32 R40, R41, 0x10000, RZ ;  /* 0x0001000029287825 */ /* 0x001fe200078e00ff */
[----:B------:R-:W-:Y:S02]  /*1700*/  @P0 F2FP.BF16.PACK_AB R44, RZ, R44 ;  /* 0x0000002cff2c023e */ /* 0x000fe400000010ff */
[----:B------:R-:W-:Y:S02]  /*1710*/  @P0 F2FP.BF16.PACK_AB R46, RZ, R46 ;  /* 0x0000002eff2e023e */ /* 0x000fe400000010ff */
[----:B------:R-:W-:Y:S01]  /*1720*/  @P0 F2FP.BF16.PACK_AB R42, RZ, R42 ;  /* 0x0000002aff2a023e */ /* 0x000fe200000010ff */
[----:B-1----:R-:W-:Y:S01]  /*1730*/  IMAD.U32 R91, R90, 0x10000, RZ ;  /* 0x000100005a5b7824 */ /* 0x002fe200078e00ff */
[----:B------:R-:W-:Y:S02]  /*1740*/  @P0 PRMT R56, R44, 0x7610, R56 ;  /* 0x000076102c380816 */ /* 0x000fe40000000038 */
[----:B------:R-:W-:-:S02]  /*1750*/  @P0 PRMT R54, R47, 0x7610, R54 ;  /* 0x000076102f360816 */ /* 0x000fc40000000036 */
[----:B------:R-:W-:Y:S01]  /*1760*/  LOP3.LUT R41, R41, R91, R45, 0xfe, !PT ;  /* 0x0000005b29297212 */ /* 0x000fe200078efe2d */
[----:B------:R-:W-:Y:S01]  /*1770*/  HFMA2.MMA R45, -RZ, RZ, 0, 4.76837158203125e-07 ;  /* 0x00000008ff2d7435 */ /* 0x000fe200000001ff */
[----:B------:R-:W-:Y:S02]  /*1780*/  @P0 PRMT R55, R46, 0x7610, R55 ;  /* 0x000076102e370816 */ /* 0x000fe40000000037 */
[----:B--2---:R-:W-:Y:S02]  /*1790*/  LOP3.LUT R40, R40, R43, RZ, 0xfc, !PT ;  /* 0x0000002b28287212 */ /* 0x004fe400078efcff */
[----:B------:R-:W-:-:S05]  /*17a0*/  @P0 PRMT R57, R42, 0x7610, R57 ;  /* 0x000076102a390816 */ /* 0x000fca0000000039 */
        /* <DEDUP_REMOVED lines=10> */
.L_x_337:
[----:B------:R1:W-:Y:S01]  /*1850*/  STG.E.64 [R44.64], R40 ;  /* 0x000000282c007986 */ /* 0x0003e2000c101b04 */
[----:B------:R-:W-:-:S03]  /*1860*/  IADD3 R4, R4, 0x80, RZ ;  /* 0x0000008004047810 */ /* 0x000fc60007ffe0ff */
.L_x_336:
[----:B------:R-:W-:Y:S05]  /*1870*/  BSYNC B0 ;  /* 0x0000000000007941 */ /* 0x000fea0003800000 */
.L_x_335:
[----:B------:R-:W-:Y:S01]  /*1880*/  BSSY B0, `(.L_x_338) ;  /* 0x000004d000007945 */ /* 0x000fe20003800000 */
[----:B------:R-:W-:Y:S05]  /*1890*/  @!P2 BRA `(.L_x_339) ;  /* 0x000004b00000a947 */ /* 0x000fea0003800000 */
[----:B------:R-:W-:Y:S01]  /*18a0*/  ISETP.NE.U32.AND P0, PT, RZ, c[0x0][0x218], PT ;  /* 0x00008600ff007a0c */ /* 0x000fe20003f05070 */
[-CC-:B-1----:R-:W-:Y:S01]  /*18b0*/  FFMA.FTZ R41, R75, R71.reuse, R70.reuse ;  /* 0x000000474b297223 */ /* 0x182fe20000010046 */
[----:B------:R-:W-:Y:S01]  /*18c0*/  LOP3.LUT P4, RZ, R2, 0xff, RZ, 0xc0, !PT ;  /* 0x000000ff02ff7812 */ /* 0x000fe2000788c0ff */
[----:B------:R-:W-:Y:S01]  /*18d0*/  FFMA.FTZ R44, R74, R71, R70 ;  /* 0x000000474a2c7223 */ /* 0x000fe20000010046 */
[----:B------:R-:W-:Y:S01]  /*18e0*/  ISETP.NE.AND.EX P0, PT, RZ, c[0x0][0x21c], PT, P0 ;  /* 0x00008700ff007a0c */ /* 0x000fe20003f05300 */
[----:B------:R-:W-:-:S04]  /*18f0*/  FADD.FTZ R41, R76, -R41 ;  /* 0x800000294c297221 */ /* 0x000fc80000010000 */
[----:B-----5:R-:W-:-:S08]  /*1900*/  FMUL.FTZ R40, R6, R41 ;  /* 0x0000002906287220 */ /* 0x020fd00000410000 */
[----:B0-----:R-:W-:Y:S01]  /*1910*/  @P0 IMAD.MOV.U32 R42, RZ, RZ, R62 ;  /* 0x000000ffff2a0224 */ /* 0x001fe200078e003e */
[----:B------:R-:W-:-:S04]  /*1920*/  @P0 SHF.R.U32.HI R43, RZ, 0x10, R63 ;  /* 0x00000010ff2b0819 */ /* 0x000fc8000001163f */
[----:B------:R-:W-:Y:S02]  /*1930*/  @P0 PRMT R41, RZ, 0x5410, R42 ;  /* 0x00005410ff290816 */ /* 0x000fe4000000002a */
[----:B------:R-:W-:-:S03]  /*1940*/  @P0 SHF.R.U64 R42, R62, 0x10, R63 ;  /* 0x000000103e2a0819 */ /* 0x000fc6000000123f */
[----:B------:R-:W-:Y:S02]  /*1950*/  @P0 FADD.FTZ R40, R40, R41 ;  /* 0x0000002928280221 */ /* 0x000fe40000010000 */
[----:B------:R-:W-:-:S04]  /*1960*/  FADD.FTZ R41, R77, -R44 ;  /* 0x8000002c4d297221 */ /* 0x000fc80000010000 */
[----:B------:R-:W-:Y:S01]  /*1970*/  FMUL.FTZ R46, R6, R41 ;  /* 0x00000029062e7220 */ /* 0x000fe20000410000 */
[----:B------:R-:W-:Y:S02]  /*1980*/  @P0 PRMT R41, RZ, 0x5410, R42 ;  /* 0x00005410ff290816 */ /* 0x000fe4000000002a */
[----:B------:R-:W-:-:S03]  /*1990*/  @P0 MOV R42, R63 ;  /* 0x0000003f002a0202 */ /* 0x000fc60000000f00 */
[----:B------:R-:W-:Y:S02]  /*19a0*/  @P0 FADD.FTZ R46, R46, R41 ;  /* 0x000000292e2e0221 */ /* 0x000fe40000010000 */
[----:B------:R-:W-:-:S04]  /*19b0*/  FFMA.FTZ R41, R79, R71, R70 ;  /* 0x000000474f297223 */ /* 0x000fc80000010046 */
[----:B------:R-:W-:-:S04]  /*19c0*/  FADD.FTZ R41, R78, -R41 ;  /* 0x800000294e297221 */ /* 0x000fc80000010000 */
[----:B------:R-:W-:Y:S01]  /*19d0*/  FMUL.FTZ R44, R6, R41 ;  /* 0x00000029062c7220 */ /* 0x000fe20000410000 */
[----:B------:R-:W-:Y:S01]  /*19e0*/  @P0 PRMT R41, RZ, 0x5410, R42 ;  /* 0x00005410ff290816 */ /* 0x000fe2000000002a */
[----:B------:R-:W-:-:S04]  /*19f0*/  FFMA.FTZ R42, R80, R71, R70 ;  /* 0x00000047502a7223 */ /* 0x000fc80000010046 */
[----:B------:R-:W-:Y:S02]  /*1a00*/  @P0 FADD.FTZ R44, R44, R41 ;  /* 0x000000292c2c0221 */ /* 0x000fe40000010000 */
        /* <DEDUP_REMOVED lines=14> */
[----:B------:R-:W-:Y:S01]  /*1af0*/  FMUL.FTZ R43, R40, R5 ;  /* 0x00000005282b7220 */ /* 0x000fe20000410000 */
[----:B------:R-:W-:Y:S01]  /*1b00*/  LOP3.LUT P0, RZ, R2, 0xff000000, RZ, 0xc0, !PT ;  /* 0xff00000002ff7812 */ /* 0x000fe2000780c0ff */
[----:B------:R-:W0:Y:S02]  /*1b10*/  F2F.BF16.F32 R41, R41 ;  /* 0x0000002900297304 */ /* 0x000e240000202000 */
[----:B------:R-:W-:Y:S01]  /*1b20*/  FMUL.FTZ R43, R43, c[0x0][0x1e8] ;  /* 0x00007a002b2b7a20 */ /* 0x000fe20000410000 */
[----:B------:R-:W-:Y:S02]  /*1b30*/  FSEL R91, R45, RZ, P0 ;  /* 0x000000ff2d5b7208 */ /* 0x000fe40000000000 */
[----:B------:R-:W-:Y:S02]  /*1b40*/  ISETP.NE.U32.AND P0, PT, RZ, c[0x0][0x258], PT ;  /* 0x00009600ff007a0c */ /* 0x000fe40003f05070 */
[----:B------:R-:W-:Y:S01]  /*1b50*/  FSEL R43, R43, RZ, P4 ;  /* 0x000000ff2b2b7208 */ /* 0x000fe20002000000 */
[----:B------:R-:W-:Y:S01]  /*1b60*/  F2F.BF16.F32 R47, R47 ;  /* 0x0000002f002f7304 */ /* 0x000fe20000202000 */
[----:B------:R-:W-:-:S02]  /*1b70*/  ISETP.NE.AND.EX P0, PT, RZ, c[0x0][0x25c], PT, P0 ;  /* 0x00009700ff007a0c */ /* 0x000fc40003f05300 */
[----:B------:R-:W-:-:S04]  /*1b80*/  ISETP.NE.U32.AND P4, PT, RZ, c[0x0][0x258], PT ;  /* 0x00009600ff007a0c */ /* 0x000fc80003f85070 */
[----:B------:R-:W-:Y:S01]  /*1b90*/  ISETP.NE.AND.EX P4, PT, RZ, c[0x0][0x25c], PT, P4 ;  /* 0x00009700ff007a0c */ /* 0x000fe20003f85340 */
[----:B------:R-:W1:Y:S06]  /*1ba0*/  F2F.BF16.F32 R91, R91 ;  /* 0x0000005b005b7304 */ /* 0x000e6c0000202000 */
[----:B------:R-:W-:Y:S01]  /*1bb0*/  @P0 F2FP.BF16.PACK_AB R45, RZ, R40 ;  /* 0x00000028ff2d023e */ /* 0x000fe200000010ff */
[----:B0-----:R-:W-:Y:S01]  /*1bc0*/  IMAD.WIDE.U32 R40, R41, 0x10000, RZ ;  /* 0x0001000029287825 */ /* 0x001fe200078e00ff */
[----:B------:R-:W0:Y:S01]  /*1bd0*/  F2F.BF16.F32 R43, R43 ;  /* 0x0000002b002b7304 */ /* 0x000e220000202000 */
[----:B------:R-:W-:-:S02]  /*1be0*/  @P0 F2FP.BF16.PACK_AB R90, RZ, R46 ;  /* 0x0000002eff5a023e */ /* 0x000fc400000010ff */
[----:B------:R-:W-:Y:S02]  /*1bf0*/  @P0 F2FP.BF16.PACK_AB R44, RZ, R44 ;  /* 0x0000002cff2c023e */ /* 0x000fe400000010ff */
[----:B------:R-:W-:Y:S02]  /*1c00*/  @P0 F2FP.BF16.PACK_AB R42, RZ, R42 ;  /* 0x0000002aff2a023e */ /* 0x000fe400000010ff */
[----:B------:R-:W-:Y:S01]  /*1c10*/  @P0 PRMT R54, R45, 0x7610, R54 ;  /* 0x000076102d360816 */ /* 0x000fe20000000036 */
[----:B-1----:R-:W-:Y:S01]  /*1c20*/  IMAD.U32 R46, R91, 0x10000, RZ ;  /* 0x000100005b2e7824 */ /* 0x002fe200078e00ff */
[----:B------:R-:W-:Y:S02]  /*1c30*/  @P0 PRMT R55, R90, 0x7610, R55 ;  /* 0x000076105a370816 */ /* 0x000fe40000000037 */
[----:B------:R-:W-:Y:S02]  /*1c40*/  @P0 PRMT R56, R44, 0x7610, R56 ;  /* 0x000076102c380816 */ /* 0x000fe40000000038 */
[----:B------:R-:W-:Y:S01]  /*1c50*/  LOP3.LUT R47, R41, R46, R47, 0xfe, !PT ;  /* 0x0000002e292f7212 */ /* 0x000fe200078efe2f */
[----:B------:R-:W-:Y:S01]  /*1c60*/  IMAD.MOV.U32 R41, RZ, RZ, 0x8 ;  /* 0x00000008ff297424 */ /* 0x000fe200078e00ff */
[----:B------:R-:W-:-:S02]  /*1c70*/  @P0 PRMT R57, R42, 0x7610, R57 ;  /* 0x000076102a390816 */ /* 0x000fc40000000039 */
[----:B0-----:R-:W-:Y:S01]  /*1c80*/  LOP3.LUT R46, R40, R43, RZ, 0xfc, !PT ;  /* 0x0000002b282e7212 */ /* 0x001fe200078efcff */
[----:B------:R-:W-:Y:S01]  /*1c90*/  IMAD.WIDE.U32 R40, R4, R41, c[0x0][0x248] ;  /* 0x0000920004287625 */ /* 0x000fe200078e0029 */
        /* <DEDUP_REMOVED lines=9> */
.L_x_340:
[----:B------:R1:W-:Y:S01]  /*1d30*/  STG.E.64 [R40.64], R46 ;  /* 0x0000002e28007986 */ /* 0x0003e2000c101b04 */
[----:B------:R-:W-:-:S03]  /*1d40*/  IADD3 R4, R4, 0x80, RZ ;  /* 0x0000008004047810 */ /* 0x000fc60007ffe0ff */
.L_x_339:
[----:B------:R-:W-:Y:S05]  /*1d50*/  BSYNC B0 ;  /* 0x0000000000007941 */ /* 0x000fea0003800000 */
.L_x_338:
[----:B------:R-:W-:Y:S01]  /*1d60*/  BSSY B0, `(.L_x_341) ;  /* 0x000004c000007945 */ /* 0x000fe20003800000 */
[----:B------:R-:W-:Y:S05]  /*1d70*/  @!P3 BRA `(.L_x_342) ;  /* 0x000004a00000b947 */ /* 0x000fea0003800000 */
[----:B------:R-:W-:Y:S01]  /*1d80*/  ISETP.NE.U32.AND P0, PT, RZ, c[0x0][0x218], PT ;  /* 0x00008600ff007a0c */ /* 0x000fe20003f05070 */
[-CC-:B-1----:R-:W-:Y:S01]  /*1d90*/  FFMA.FTZ R41, R83, R71.reuse, R70.reuse ;  /* 0x0000004753297223 */ /* 0x182fe20000010046 */
[----:B------:R-:W-:Y:S01]  /*1da0*/  LOP3.LUT P4, RZ, R0, 0xff0000, RZ, 0xc0, !PT ;  /* 0x00ff000000ff7812 */ /* 0x000fe2000788c0ff */
[-CC-:B------:R-:W-:Y:S01]  /*1db0*/  FFMA.FTZ R40, R82, R71.reuse, R70.reuse ;  /* 0x0000004752287223 */ /* 0x180fe20000010046 */
[----:B------:R-:W-:Y:S01]  /*1dc0*/  ISETP.NE.AND.EX P0, PT, RZ, c[0x0][0x21c], PT, P0 ;  /* 0x00008700ff007a0c */ /* 0x000fe20003f05300 */
[----:B------:R-:W-:Y:S02]  /*1dd0*/  FADD.FTZ R41, R84, -R41 ;  /* 0x8000002954297221 */ /* 0x000fe40000010000 */
[----:B0-----:R-:W-:Y:S02]  /*1de0*/  FFMA.FTZ R45, R87, R71, R70 ;  /* 0x00000047572d7223 */ /* 0x001fe40000010046 */
[----:B------:R-:W-:-:S02]  /*1df0*/  FADD.FTZ R43, R85, -R40 ;  /* 0x80000028552b7221 */ /* 0x000fc40000010000 */
[----:B-----5:R-:W-:Y:S02]  /*1e00*/  FMUL.FTZ R40, R6, R41 ;  /* 0x0000002906287220 */ /* 0x020fe40000410000 */
[----:B------:R-:W-:Y:S02]  /*1e10*/  FADD.FTZ R45, R86, -R45 ;  /* 0x8000002d562d7221 */ /* 0x000fe40000010000 */
[C---:B------:R-:W-:Y:S02]  /*1e20*/  FMUL.FTZ R42, R6.reuse, R43 ;  /* 0x0000002b062a7220 */ /* 0x040fe40000410000 */
[----:B------:R-:W-:Y:S02]  /*1e30*/  @P0 IMAD.MOV.U32 R41, RZ, RZ, R64 ;  /* 0x000000ffff290224 */ /* 0x000fe400078e0040 */
[----:B------:R-:W-:Y:S01]  /*1e40*/  FMUL.FTZ R44, R6, R45 ;  /* 0x0000002d062c7220 */ /* 0x000fe20000410000 */
[--C-:B------:R-:W-:Y:S01]  /*1e50*/  @P0 SHF.R.U64 R45, R64, 0x10, R65.reuse ;  /* 0x00000010402d0819 */ /* 0x100fe20000001241 */
[----:B------:R-:W-:Y:S01]  /*1e60*/  @P0 IMAD.MOV.U32 R43, RZ, RZ, R65 ;  /* 0x000000ffff2b0224 */ /* 0x000fe200078e0041 */
[----:B------:R-:W-:Y:S01]  /*1e70*/  @P0 PRMT R41, RZ, 0x5410, R41 ;  /* 0x00005410ff290816 */ /* 0x000fe20000000029 */
[----:B------:R-:W-:-:S04]  /*1e80*/  FFMA.FTZ R71, R89, R71, R70 ;  /* 0x0000004759477223 */ /* 0x000fc80000010046 */
[----:B------:R-:W-:Y:S01]  /*1e90*/  @P0 FADD.FTZ R40, R40, R41 ;  /* 0x0000002928280221 */ /* 0x000fe20000010000 */
[----:B------:R-:W-:Y:S01]  /*1ea0*/  @P0 PRMT R41, RZ, 0x5410, R45 ;  /* 0x00005410ff290816 */ /* 0x000fe2000000002d */
[----:B------:R-:W-:Y:S01]  /*1eb0*/  FADD.FTZ R71, R88, -R71 ;  /* 0x8000004758477221 */ /* 0x000fe20000010000 */
[----:B------:R-:W-:-:S03]  /*1ec0*/  @P0 SHF.R.U32.HI R45, RZ, 0x10, R65 ;  /* 0x00000010ff2d0819 */ /* 0x000fc60000011641 */
[----:B------:R-:W-:Y:S01]  /*1ed0*/  @P0 FADD.FTZ R42, R42, R41 ;  /* 0x000000292a2a0221 */ /* 0x000fe20000010000 */
[----:B------:R-:W-:Y:S01]  /*1ee0*/  @P0 PRMT R41, RZ, 0x5410, R43 ;  /* 0x00005410ff290816 */ /* 0x000fe2000000002b */
[----:B------:R-:W-:Y:S01]  /*1ef0*/  FMUL.FTZ R6, R6, R71 ;  /* 0x0000004706067220 */ /* 0x000fe20000410000 */
[----:B------:R-:W-:-:S03]  /*1f00*/  @P0 PRMT R43, RZ, 0x5410, R45 ;  /* 0x00005410ff2b0816 */ /* 0x000fc6000000002d */
[----:B------:R-:W-:Y:S02]  /*1f10*/  @P0 FADD.FTZ R44, R44, R41 ;  /* 0x000000292c2c0221 */ /* 0x000fe40000010000 */
[----:B------:R-:W-:Y:S01]  /*1f20*/  @P0 FADD.FTZ R6, R6, R43 ;  /* 0x0000002b06060221 */ /* 0x000fe20000010000 */
[----:B------:R-:W-:Y:S01]  /*1f30*/  LOP3.LUT P0, RZ, R0, 0xff00, RZ, 0xc0, !PT ;  /* 0x0000ff0000ff7812 */ /* 0x000fe2000780c0ff */
[-C--:B------:R-:W-:Y:S02]  /*1f40*/  FMUL.FTZ R43, R44, R5.reuse ;  /* 0x000000052c2b7220 */ /* 0x080fe40000410000 */
[-C--:B------:R-:W-:Y:S02]  /*1f50*/  FMUL.FTZ R41, R42, R5.reuse ;  /* 0x000000052a297220 */ /* 0x080fe40000410000 */
[----:B------:R-:W-:Y:S02]  /*1f60*/  FMUL.FTZ R43, R43, c[0x0][0x1e8] ;  /* 0x00007a002b2b7a20 */ /* 0x000fe40000410000 */
[----:B------:R-:W-:-:S02]  /*1f70*/  FMUL.FTZ R45, R6, R5 ;  /* 0x00000005062d7220 */ /* 0x000fc40000410000 */
[----:B------:R-:W-:Y:S01]  /*1f80*/  FMUL.FTZ R41, R41, c[0x0][0x1e8] ;  /* 0x00007a0029297a20 */ /* 0x000fe20000410000 */
[----:B------:R-:W-:Y:S01]  /*1f90*/  FSEL R43, R43, RZ, P4 ;  /* 0x000000ff2b2b7208 */ /* 0x000fe20002000000 */
[----:B------:R-:W-:Y:S01]  /*1fa0*/  FMUL.FTZ R45, R45, c[0x0][0x1e8] ;  /* 0x00007a002d2d7a20 */ /* 0x000fe20000410000 */
[----:B------:R-:W-:Y:S01]  /*1fb0*/  LOP3.LUT P4, RZ, R0, 0xff000000, RZ, 0xc0, !PT ;  /* 0xff00000000ff7812 */ /* 0x000fe2000788c0ff */
[----:B------:R-:W-:Y:S01]  /*1fc0*/  FMUL.FTZ R5, R40, R5 ;  /* 0x0000000528057220 */ /* 0x000fe20000410000 */
[----:B------:R-:W-:Y:S02]  /*1fd0*/  FSEL R41, R41, RZ, P0 ;  /* 0x000000ff29297208 */ /* 0x000fe40000000000 */
[----:B------:R-:W-:Y:S01]  /*1fe0*/  ISETP.NE.U32.AND P0, PT, RZ, c[0x0][0x258], PT ;  /* 0x00009600ff007a0c */ /* 0x000fe20003f05070 */
[----:B------:R-:W-:Y:S01]  /*1ff0*/  FMUL.FTZ R5, R5, c[0x0][0x1e8] ;  /* 0x00007a0005057a20 */ /* 0x000fe20000410000 */
[----:B------:R-:W-:Y:S01]  /*2000*/  FSEL R45, R45, RZ, P4 ;  /* 0x000000ff2d2d7208 */ /* 0x000fe20002000000 */
[----:B------:R-:W-:Y:S01]  /*2010*/  F2F.BF16.F32 R43, R43 ;  /* 0x0000002b002b7304 */ /* 0x000fe20000202000 */
[----:B------:R-:W-:-:S02]  /*2020*/  LOP3.LUT P4, RZ, R0, 0xff, RZ, 0xc0, !PT ;  /* 0x000000ff00ff7812 */ /* 0x000fc4000788c0ff */
[----:B------:R-:W-:Y:S02]  /*2030*/  ISETP.NE.AND.EX P0, PT, RZ, c[0x0][0x25c], PT, P0 ;  /* 0x00009700ff007a0c */ /* 0x000fe40003f05300 */
[----:B------:R-:W-:Y:S02]  /*2040*/  FSEL R5, R5, RZ, P4 ;  /* 0x000000ff05057208 */ /* 0x000fe40002000000 */
[----:B------:R-:W-:Y:S01]  /*2050*/  ISETP.NE.U32.AND P4, PT, RZ, c[0x0][0x258], PT ;  /* 0x00009600ff007a0c */ /* 0x000fe20003f85070 */
[----:B------:R-:W0:Y:S03]  /*2060*/  F2F.BF16.F32 R41, R41 ;  /* 0x0000002900297304 */ /* 0x000e260000202000 */
[----:B------:R-:W-:-:S05]  /*2070*/  ISETP.NE.AND.EX P4, PT, RZ, c[0x0][0x25c], PT, P4 ;  /* 0x00009700ff007a0c */ /* 0x000fca0003f85340 */
[----:B------:R-:W1:Y:S01]  /*2080*/  F2F.BF16.F32 R45, R45 ;  /* 0x0000002d002d7304 */ /* 0x000e620000202000 */
[----:B------:R-:W-:Y:S02]  /*2090*/  @P0 F2FP.BF16.PACK_AB R40, RZ, R40 ;  /* 0x00000028ff28023e */ /* 0x000fe400000010ff */
[----:B------:R-:W-:Y:S02]  /*20a0*/  @P0 F2FP.BF16.PACK_AB R42, RZ, R42 ;  /* 0x0000002aff2a023e */ /* 0x000fe400000010ff */
[----:B------:R-:W-:Y:S02]  /*20b0*/  @P0 PRMT R54, R40, 0x7610, R54 ;  /* 0x0000761028360816 */ /* 0x000fe40000000036 */
[----:B------:R-:W-:Y:S01]  /*20c0*/  @P0 PRMT R55, R42, 0x7610, R55 ;  /* 0x000076102a370816 */ /* 0x000fe20000000037 */
[----:B------:R-:W2:Y:S01]  /*20d0*/  F2F.BF16.F32 R5, R5 ;  /* 0x0000000500057304 */ /* 0x000ea20000202000 */
[----:B0-----:R-:W-:Y:S01]  /*20e0*/  IMAD.WIDE.U32 R40, R41, 0x10000, RZ ;  /* 0x0001000029287825 */ /* 0x001fe200078e00ff */
[----:B------:R-:W-:-:S02]  /*20f0*/  @P0 F2FP.BF16.PACK_AB R44, RZ, R44 ;  /* 0x0000002cff2c023e */ /* 0x000fc400000010ff */
[----:B------:R-:W-:Y:S02]  /*2100*/  @P0 F2FP.BF16.PACK_AB R6, RZ, R6 ;  /* 0x00000006ff06023e */ /* 0x000fe400000010ff */
[----:B------:R-:W-:Y:S02]  /*2110*/  @P0 PRMT R56, R44, 0x7610, R56 ;  /* 0x000076102c380816 */ /* 0x000fe40000000038 */
[----:B-1----:R-:W-:Y:S01]  /*2120*/  SHF.L.U32 R42, R45, 0x10, RZ ;  /* 0x000000102d2a7819 */ /* 0x002fe200000006ff */
[----:B------:R-:W-:Y:S01]  /*2130*/  IMAD.MOV.U32 R45, RZ, RZ, 0x8 ;  /* 0x00000008ff2d7424 */ /* 0x000fe200078e00ff */
[----:B------:R-:W-:Y:S02]  /*2140*/  @P0 PRMT R57, R6, 0x7610, R57 ;  /* 0x0000761006390816 */ /* 0x000fe40000000039 */
[----:B------:R-:W-:Y:S01]  /*2150*/  LOP3.LUT R43, R41, R42, R43, 0xfe, !PT ;  /* 0x0000002a292b7212 */ /* 0x000fe200078efe2b */
[----:B------:R-:W-:Y:S01]  /*2160*/  IMAD.WIDE.U32 R44, R4, R45, c[0x0][0x248] ;  /* 0x00009200042c7625 */ /* 0x000fe200078e002d */
[----:B--2---:R-:W-:Y:S01]  /*2170*/  LOP3.LUT R42, R40, R5, RZ, 0xfc, !PT ;  /* 0x00000005282a7212 */ /* 0x004fe200078efcff */
        /* <DEDUP_REMOVED lines=9> */
.L_x_343:
[----:B------:R1:W-:Y:S02]  /*2210*/  STG.E.64 [R44.64], R42 ;  /* 0x0000002a2c007986 */ /* 0x0003e4000c101b04 */
.L_x_342:
[----:B------:R-:W-:Y:S05]  /*2220*/  BSYNC B0 ;  /* 0x0000000000007941 */ /* 0x000fea0003800000 */
.L_x_341:
[----:B------:R-:W-:Y:S02]  /*2230*/  IADD3 R52, R52, c[0x0][0x160], RZ ;  /* 0x0000580034347a10 */ /* 0x000fe40007ffe0ff */
[----:B------:R-:W-:Y:S02]  /*2240*/  LOP3.LUT P4, RZ, R14, 0xff, RZ, 0xc0, !PT ;  /* 0x000000ff0eff7812 */ /* 0x000fe4000788c0ff */
[----:B------:R-:W-:Y:S02]  /*2250*/  ISETP.GE.AND P0, PT, R52, c[0x0][0x164], PT ;  /* 0x0000590034007a0c */ /* 0x000fe40003f06270 */
[----:B------:R-:W-:-:S11]  /*2260*/  SEL R14, RZ, 0x1, P4 ;  /* 0x00000001ff0e7807 */ /* 0x000fd60002000000 */
[----:B01---5:R-:W-:Y:S01]  /*2270*/  @P0 CALL.REL.NOINC `(.L_x_326) ;  /* 0x0000001000000944 */ /* 0x023fe20003c00000 */
[----:B------:R-:W-:Y:S05]  /*2280*/  BRA `(.L_x_344) ;  /* 0xffffe18000007947 */ /* 0x000fea000383ffff */
.L_x_326:
        /* <DEDUP_REMOVED lines=25> */
.L_x_333:
[----:B------:R-:W-:Y:S01]  /*2420*/  MOV R92, R43 ;  /* 0x0000002b005c7202 */ /* 0x000fe20000000f00 */
[----:B------:R-:W-:Y:S01]  /*2430*/  IMAD.MOV.U32 R47, RZ, RZ, 0x10 ;  /* 0x00000010ff2f7424 */ /* 0x000fe200078e00ff */
[----:B------:R-:W-:Y:S01]  /*2440*/  MOV R45, 0xffffffff ;  /* 0xffffffff002d7802 */ /* 0x000fe20000000f00 */
[----:B------:R-:W-:Y:S01]  /*2450*/  IMAD.MOV.U32 R70, RZ, RZ, 0x1f ;  /* 0x0000001fff467424 */ /* 0x000fe200078e00ff */
[----:B------:R-:W-:-:S02]  /*2460*/  MOV R40, 0x2480 ;  /* 0x0000248000287802 */ /* 0x000fc40000000f00 */
[----:B-----5:R-:W-:Y:S05]  /*2470*/  CALL.REL.NOINC `($__internal_8_$__cuda_sm70_shflsync_down_p) ;  /* 0x0000046000007944 */ /* 0x020fea0003c00000 */
[----:B-1----:R-:W-:Y:S01]  /*2480*/  IMAD.MOV.U32 R46, RZ, RZ, R47 ;  /* 0x000000ffff2e7224 */ /* 0x002fe200078e002f */
[----:B0-----:R-:W-:Y:S05]  /*2490*/  BRA `(.L_x_345) ;  /* 0xffffec8000007947 */ /* 0x001fea000383ffff */
.L_x_334:
[----:B------:R-:W-:Y:S01]  /*24a0*/  HFMA2.MMA R47, -RZ, RZ, 0, 9.5367431640625e-07 ;  /* 0x00000010ff2f7435 */ /* 0x000fe200000001ff */
[----:B------:R-:W-:Y:S01]  /*24b0*/  IMAD.MOV.U32 R92, RZ, RZ, R42 ;  /* 0x000000ffff5c7224 */ /* 0x000fe200078e002a */
[----:B------:R-:W-:Y:S01]  /*24c0*/  MOV R40, 0x2500 ;  /* 0x0000250000287802 */ /* 0x000fe20000000f00 */
[----:B------:R-:W-:-:S02]  /*24d0*/  IMAD.MOV.U32 R70, RZ, RZ, 0x1f ;  /* 0x0000001fff467424 */ /* 0x000fc400078e00ff */
[----:B------:R-:W-:Y:S02]  /*24e0*/  IMAD.MOV.U32 R45, RZ, RZ, -0x1 ;  /* 0xffffffffff2d7424 */ /* 0x000fe400078e00ff */
[----:B01---5:R-:W-:Y:S05]  /*24f0*/  CALL.REL.NOINC `($__internal_8_$__cuda_sm70_shflsync_down_p) ;  /* 0x000003e000007944 */ /* 0x023fea0003c00000 */
[----:B------:R-:W-:Y:S01]  /*2500*/  FADD.FTZ R43, R46, R43 ;  /* 0x0000002b2e2b7221 */ /* 0x000fe20000010000 */
[----:B------:R-:W-:Y:S01]  /*2510*/  MOV R40, 0x2580 ;  /* 0x0000258000287802 */ /* 0x000fe20000000f00 */
[----:B-1----:R-:W-:Y:S01]  /*2520*/  FADD.FTZ R42, R42, R47 ;  /* 0x0000002f2a2a7221 */ /* 0x002fe20000010000 */
[----:B------:R-:W-:Y:S01]  /*2530*/  MOV R47, 0x8 ;  /* 0x00000008002f7802 */ /* 0x000fe20000000f00 */
[----:B0-----:R-:W-:Y:S01]  /*2540*/  IMAD.MOV.U32 R70, RZ, RZ, 0x1f ;  /* 0x0000001fff467424 */ /* 0x001fe200078e00ff */
[----:B------:R-:W-:Y:S01]  /*2550*/  MOV R92, R43 ;  /* 0x0000002b005c7202 */ /* 0x000fe20000000f00 */
[----:B------:R-:W-:Y:S02]  /*2560*/  IMAD.MOV.U32 R45, RZ, RZ, -0x1 ;  /* 0xffffffffff2d7424 */ /* 0x000fe400078e00ff */
[----:B------:R-:W-:Y:S05]  /*2570*/  CALL.REL.NOINC `($__internal_8_$__cuda_sm70_shflsync_down_p) ;  /* 0x0000036000007944 */ /* 0x000fea0003c00000 */
[----:B-1----:R-:W-:Y:S01]  /*2580*/  IMAD.MOV.U32 R46, RZ, RZ, R47 ;  /* 0x000000ffff2e7224 */ /* 0x002fe200078e002f */
[----:B------:R-:W-:Y:S01]  /*2590*/  HFMA2.MMA R47, -RZ, RZ, 0, 4.76837158203125e-07 ;  /* 0x00000008ff2f7435 */ /* 0x000fe200000001ff */
[----:B0-----:R-:W-:Y:S01]  /*25a0*/  IMAD.MOV.U32 R92, RZ, RZ, R42 ;  /* 0x000000ffff5c7224 */ /* 0x001fe200078e002a */
[----:B------:R-:W-:Y:S01]  /*25b0*/  MOV R40, 0x25f0 ;  /* 0x000025f000287802 */ /* 0x000fe20000000f00 */
[----:B------:R-:W-:-:S02]  /*25c0*/  IMAD.MOV.U32 R70, RZ, RZ, 0x1f ;  /* 0x0000001fff467424 */ /* 0x000fc400078e00ff */
[----:B------:R-:W-:Y:S02]  /*25d0*/  IMAD.MOV.U32 R45, RZ, RZ, -0x1 ;  /* 0xffffffffff2d7424 */ /* 0x000fe400078e00ff */
[----:B------:R-:W-:Y:S05]  /*25e0*/  CALL.REL.NOINC `($__internal_8_$__cuda_sm70_shflsync_down_p) ;  /* 0x000002f000007944 */ /* 0x000fea0003c00000 */
[----:B------:R-:W-:Y:S01]  /*25f0*/  FADD.FTZ R43, R46, R43 ;  /* 0x0000002b2e2b7221 */ /* 0x000fe20000010000 */
[----:B0-----:R-:W-:Y:S01]  /*2600*/  MOV R45, 0xffffffff ;  /* 0xffffffff002d7802 */ /* 0x001fe20000000f00 */
[----:B-1----:R-:W-:Y:S01]  /*2610*/  FADD.FTZ R42, R42, R47 ;  /* 0x0000002f2a2a7221 */ /* 0x002fe20000010000 */
[----:B------:R-:W-:Y:S01]  /*2620*/  MOV R47, 0x4 ;  /* 0x00000004002f7802 */ /* 0x000fe20000000f00 */
[----:B------:R-:W-:Y:S01]  /*2630*/  IMAD.MOV.U32 R70, RZ, RZ, 0x1f ;  /* 0x0000001fff467424 */ /* 0x000fe200078e00ff */
[----:B------:R-:W-:Y:S01]  /*2640*/  MOV R40, 0x2670 ;  /* 0x0000267000287802 */ /* 0x000fe20000000f00 */
[----:B------:R-:W-:Y:S02]  /*2650*/  IMAD.MOV.U32 R92, RZ, RZ, R43 ;  /* 0x000000ffff5c7224 */ /* 0x000fe400078e002b */
[----:B------:R-:W-:Y:S05]  /*2660*/  CALL.REL.NOINC `($__internal_8_$__cuda_sm70_shflsync_down_p) ;  /* 0x0000027000007944 */ /* 0x000fea0003c00000 */
[----:B-1----:R-:W-:Y:S01]  /*2670*/  MOV R46, R47 ;  /* 0x0000002f002e7202 */ /* 0x002fe20000000f00 */
[----:B------:R-:W-:Y:S01]  /*2680*/  HFMA2.MMA R47, -RZ, RZ, 0, 2.384185791015625e-07 ;  /* 0x00000004ff2f7435 */ /* 0x000fe200000001ff */
[----:B0-----:R-:W-:Y:S01]  /*2690*/  IMAD.MOV.U32 R92, RZ, RZ, R42 ;  /* 0x000000ffff5c7224 */ /* 0x001fe200078e002a */
[----:B------:R-:W-:Y:S01]  /*26a0*/  MOV R45, 0xffffffff ;  /* 0xffffffff002d7802 */ /* 0x000fe20000000f00 */
[----:B------:R-:W-:Y:S01]  /*26b0*/  IMAD.MOV.U32 R70, RZ, RZ, 0x1f ;  /* 0x0000001fff467424 */ /* 0x000fe200078e00ff */
[----:B------:R-:W-:-:S02]  /*26c0*/  MOV R40, 0x26e0 ;  /* 0x000026e000287802 */ /* 0x000fc40000000f00 */
[----:B------:R-:W-:Y:S05]  /*26d0*/  CALL.REL.NOINC `($__internal_8_$__cuda_sm70_shflsync_down_p) ;  /* 0x0000020000007944 */ /* 0x000fea0003c00000 */
[----:B------:R-:W-:Y:S01]  /*26e0*/  FADD.FTZ R43, R46, R43 ;  /* 0x0000002b2e2b7221 */ /* 0x000fe20000010000 */
[----:B0-----:R-:W-:Y:S01]  /*26f0*/  HFMA2.MMA R70, -RZ, RZ, 0, 1.847743988037109375e-06 ;  /* 0x0000001fff467435 */ /* 0x001fe200000001ff */
[----:B-1----:R-:W-:Y:S01]  /*2700*/  FADD.FTZ R42, R42, R47 ;  /* 0x0000002f2a2a7221 */ /* 0x002fe20000010000 */
[----:B------:R-:W-:Y:S01]  /*2710*/  MOV R40, 0x2760 ;  /* 0x0000276000287802 */ /* 0x000fe20000000f00 */
[----:B------:R-:W-:Y:S01]  /*2720*/  IMAD.MOV.U32 R47, RZ, RZ, 0x2 ;  /* 0x00000002ff2f7424 */ /* 0x000fe200078e00ff */
[----:B------:R-:W-:Y:S01]  /*2730*/  MOV R92, R43 ;  /* 0x0000002b005c7202 */ /* 0x000fe20000000f00 */
[----:B------:R-:W-:-:S02]  /*2740*/  IMAD.MOV.U32 R45, RZ, RZ, -0x1 ;  /* 0xffffffffff2d7424 */ /* 0x000fc400078e00ff */
[----:B------:R-:W-:Y:S05]  /*2750*/  CALL.REL.NOINC `($__internal_8_$__cuda_sm70_shflsync_down_p) ;  /* 0x0000018000007944 */ /* 0x000fea0003c00000 */
[----:B0-----:R-:W-:Y:S01]  /*2760*/  HFMA2.MMA R70, -RZ, RZ, 0, 1.847743988037109375e-06 ;  /* 0x0000001fff467435 */ /* 0x001fe200000001ff */
[----:B-1----:R-:W-:Y:S01]  /*2770*/  IMAD.MOV.U32 R46, RZ, RZ, R47 ;  /* 0x000000ffff2e7224 */ /* 0x002fe200078e002f */
[----:B------:R-:W-:Y:S01]  /*2780*/  MOV R92, R42 ;  /* 0x0000002a005c7202 */ /* 0x000fe20000000f00 */
[----:B------:R-:W-:Y:S01]  /*2790*/  IMAD.MOV.U32 R47, RZ, RZ, 0x2 ;  /* 0x00000002ff2f7424 */ /* 0x000fe200078e00ff */
[----:B------:R-:W-:Y:S01]  /*27a0*/  MOV R40, 0x27d0 ;  /* 0x000027d000287802 */ /* 0x000fe20000000f00 */
[----:B------:R-:W-:-:S02]  /*27b0*/  IMAD.MOV.U32 R45, RZ, RZ, -0x1 ;  /* 0xffffffffff2d7424 */ /* 0x000fc400078e00ff */
[----:B------:R-:W-:Y:S05]  /*27c0*/  CALL.REL.NOINC `($__internal_8_$__cuda_sm70_shflsync_down_p) ;  /* 0x0000011000007944 */ /* 0x000fea0003c00000 */
[----:B------:R-:W-:Y:S01]  /*27d0*/  FADD.FTZ R43, R46, R43 ;  /* 0x0000002b2e2b7221 */ /* 0x000fe20000010000 */
[----:B0-----:R-:W-:Y:S01]  /*27e0*/  MOV R45, 0xffffffff ;  /* 0xffffffff002d7802 */ /* 0x001fe20000000f00 */
[----:B-1----:R-:W-:Y:S01]  /*27f0*/  FADD.FTZ R42, R42, R47 ;  /* 0x0000002f2a2a7221 */ /* 0x002fe20000010000 */
[----:B------:R-:W-:Y:S01]  /*2800*/  MOV R47, 0x1 ;  /* 0x00000001002f7802 */ /* 0x000fe20000000f00 */
[----:B------:R-:W-:Y:S01]  /*2810*/  IMAD.MOV.U32 R70, RZ, RZ, 0x1f ;  /* 0x0000001fff467424 */ /* 0x000fe200078e00ff */
[----:B------:R-:W-:Y:S01]  /*2820*/  MOV R40, 0x2850 ;  /* 0x0000285000287802 */ /* 0x000fe20000000f00 */
[----:B------:R-:W-:-:S02]  /*2830*/  IMAD.MOV.U32 R92, RZ, RZ, R43 ;  /* 0x000000ffff5c7224 */ /* 0x000fc400078e002b */
[----:B------:R-:W-:Y:S05]  /*2840*/  CALL.REL.NOINC `($__internal_8_$__cuda_sm70_shflsync_down_p) ;  /* 0x0000009000007944 */ /* 0x000fea0003c00000 */
[----:B-1----:R-:W-:Y:S01]  /*2850*/  MOV R46, R47 ;  /* 0x0000002f002e7202 */ /* 0x002fe20000000f00 */
[----:B------:R-:W-:Y:S01]  /*2860*/  HFMA2.MMA R47, -RZ, RZ, 0, 5.9604644775390625e-08 ;  /* 0x00000001ff2f7435 */ /* 0x000fe200000001ff */
[----:B0-----:R-:W-:Y:S01]  /*2870*/  IMAD.MOV.U32 R92, RZ, RZ, R42 ;  /* 0x000000ffff5c7224 */ /* 0x001fe200078e002a */
[----:B------:R-:W-:Y:S01]  /*2880*/  MOV R45, 0xffffffff ;  /* 0xffffffff002d7802 */ /* 0x000fe20000000f00 */
[----:B------:R-:W-:Y:S01]  /*2890*/  IMAD.MOV.U32 R70, RZ, RZ, 0x1f ;  /* 0x0000001fff467424 */ /* 0x000fe200078e00ff */
[----:B------:R-:W-:-:S02]  /*28a0*/  MOV R40, 0x28c0 ;  /* 0x000028c000287802 */ /* 0x000fc40000000f00 */
[----:B------:R-:W-:Y:S05]  /*28b0*/  CALL.REL.NOINC `($__internal_8_$__cuda_sm70_shflsync_down_p) ;  /* 0x0000002000007944 */ /* 0x000fea0003c00000 */
[----:B-1----:R-:W-:Y:S01]  /*28c0*/  IMAD.MOV.U32 R71, RZ, RZ, R47 ;  /* 0x000000ffff477224 */ /* 0x002fe200078e002f */
[----:B0-----:R-:W-:Y:S05]  /*28d0*/  BRA `(.L_x_346) ;  /* 0xffffe96000007947 */ /* 0x001fea000383ffff */
        .weak           $__internal_8_$__cuda_sm70_shflsync_down_p
        .type           $__internal_8_$__cuda_sm70_shflsync_down_p,@function
        .size           $__internal_8_$__cuda_sm70_shflsync_down_p,(.L_x_6657 - $__internal_8_$__cuda_sm70_shflsync_down_p)
$__internal_8_$__cuda_sm70_shflsync_down_p:
[----:B------:R-:W-:Y:S01]  /*28e0*/  HFMA2.MMA R41, -RZ, RZ, 0, 0 ;  /* 0x00000000ff297435 */ /* 0x000fe200000001ff */
[----:B------:R-:W-:Y:S04]  /*28f0*/  WARPSYNC R45 ;  /* 0x0000002d00007348 */ /* 0x000fe80003800000 */
[----:B------:R0:W1:Y:S01]  /*2900*/  SHFL.DOWN PT, R47, R92, R47, R70 ;  /* 0x0800002f5c2f7389 */ /* 0x00006200000e0046 */
[----:B------:R-:W-:Y:S05]  /*2910*/  RET.REL.NODEC R40 `(_ZN10layer_norm13ln_bwd_kernelINS_13Kernel_traitsI13__nv_bfloat16S2_S2_S2_fjLj1536ELj1ELj1ELj4ELj8ENS_18Kernel_traits_baseILj1536ES2_S2_S2_S2_fjLj128EEEEELb1ELb0ELb0ELb0EEEvNS_9BwdParamsE) ;  /* 0xffffd6e028007950 */ /* 0x000fea0003c3ffff */
.L_x_347:
        /* <DEDUP_REMOVED lines=14> */
.L_x_6657:


//--------------------- .text._ZN10layer_norm13ln_bwd_kernelINS_13Kernel_traitsI13__nv_bfloat16S2_S2_S2_fjLj1536ELj1ELj1ELj4ELj8ENS_18Kernel_traits_baseILj1536ES2_S2_S2_S2_fjLj128EEEEELb1ELb0ELb0ELb1EEEvNS_9BwdParamsE --------------------------
	.section	.text._ZN10layer_norm13ln_bwd_kernelINS_13Kernel_traitsI13__nv_bfloat16S2_S2_S2_fjLj1536ELj1ELj1ELj4ELj8ENS_18Kernel_traits_baseILj1536ES2_S2_S2_S2_fjLj128EEEEELb1ELb0ELb0ELb1EEEvNS_9BwdParamsE,"ax",@progbits
	.sectioninfo	@"SHI_REGISTERS=96"
	.align	128
        .global         _ZN10layer_norm13ln_bwd_kernelINS_13Kernel_traitsI13__nv_bfloat16S2_S2_S2_fjLj1536ELj1ELj1ELj4ELj8ENS_18Kernel_traits_baseILj1536ES2_S2_S2_S2_fjLj128EEEEELb1ELb0ELb0ELb1EEEvNS_9BwdParamsE
        .type           _ZN10layer_norm13ln_bwd_kernelINS_13Kernel_traitsI13__nv_bfloat16S2_S2_S2_fjLj1536ELj1ELj1ELj4ELj8ENS_18Kernel_traits_baseILj1536ES2_S2_S2_S2_fjLj128EEEEELb1ELb0ELb0ELb1EEEvNS_9BwdParamsE,@function
        .size           _ZN10layer_norm13ln_bwd_kernelINS_13Kernel_traitsI13__nv_bfloat16S2_S2_S2_fjLj1536ELj1ELj1ELj4ELj8ENS_18Kernel_traits_baseILj1536ES2_S2_S2_S2_fjLj128EEEEELb1ELb0ELb0ELb1EEEvNS_9BwdParamsE,(.L_x_6658 - _ZN10layer_norm13ln_bwd_kernelINS_13Kernel_traitsI13__nv_bfloat16S2_S2_S2_fjLj1536ELj1ELj1ELj4ELj8ENS_18Kernel_traits_baseILj1536ES2_S2_S2_S2_fjLj128EEEEELb1ELb0ELb0ELb1EEEvNS_9BwdParamsE)
        .other          _ZN10layer_norm13ln_bwd_kernelINS_13Kernel_traitsI13__nv_bfloat16S2_S2_S2_fjLj1536ELj1ELj1ELj4ELj8ENS_18Kernel_traits_baseILj1536ES2_S2_S2_S2_fjLj128EEEEELb1ELb0ELb0ELb1EEEvNS_9BwdParamsE,@"STO_CUDA_ENTRY STV_DEFAULT"
_ZN10layer_norm13ln_bwd_kernelINS_13Kernel_traitsI13__nv_bfloat16S2_S2_S2_fjLj1536ELj1ELj1ELj4ELj8ENS_18Kernel_traits_baseILj1536ES2_S2_S2_S2_fjLj128EEEEELb1ELb0ELb0ELb1EEEvNS_9BwdParamsE:
.text._ZN10layer_norm13ln_bwd_kernelINS_13Kernel_traitsI13__nv_bfloat16S2_S2_S2_fjLj1536ELj1ELj1ELj4ELj8ENS_18Kernel_traits_baseILj1536ES2_S2_S2_S2_fjLj128EEEEELb1ELb0ELb0ELb1EEEvNS_9BwdParamsE:
        /* <DEDUP_REMOVED lines=20> */
.L_x_348:
[----:B------:R-:W-:-:S05]  /*0140*/  IMAD.SHL.U32 R0, R17, 0x8, RZ ;  /* 0x0000000811007824 */ /* 0x000fca00078e00ff */
[----:B------:R-:W-:-:S04]  /*0150*/  LOP3.LUT R0, R0, 0x3f8, RZ, 0xc0, !PT ;  /* 0x000003f800007812 */ /* 0x000fc800078ec0ff */
[----:B------:R-:W-:-:S04]  /*0160*/  IADD3 R2, P0, R0, c[0x0][0x1b0], RZ ;  /* 0x00006c0000027a10 */ /* 0x000fc80007f1e0ff */
[----:B------:R-:W-:-:S05]  /*0170*/  IADD3.X R3, RZ, c[0x0][0x1b4], RZ, P0, !PT ;  /* 0x00006d00ff037a10 */ /* 0x000fca00007fe4ff */
[----:B------:R0:W2:Y:S04]  /*0180*/  LDG.E.64 R56, [R2.64] ;  /* 0x0000000402387981 */ /* 0x0000a8000c1e1b00 */
[----:B------:R0:W3:Y:S04]  /*0190*/  LDG.E.64 R54, [R2.64+0x400] ;  /* 0x0004000402367981 */ /* 0x0000e8000c1e1b00 */
[----:B------:R0:W4:Y:S01]  /*01a0*/  LDG.E.64 R24, [R2.64+0x800] ;  /* 0x0008000402187981 */ /* 0x000122000c1e1b00 */
[----:B------:R-:W-:Y:S01]  /*01b0*/  HFMA2.MMA R16, -RZ, RZ, 0, 0 ;  /* 0x00000000ff107435 */ /* 0x000fe200000001ff */
[----:B------:R-:W-:Y:S01]  /*01c0*/  IMAD.MOV.U32 R30, RZ, RZ, 0x1 ;  /* 0x00000001ff1e7424 */ /* 0x000fe200078e00ff */
[----:B------:R-:W-:Y:S01]  /*01d0*/  CS2R R14, SRZ ;  /* 0x00000000000e7805 */ /* 0x000fe2000001ff00 */
[----:B------:R-:W-:Y:S01]  /*01e0*/  CS2R R12, SRZ ;  /* 0x00000000000c7805 */ /* 0x000fe2000001ff00 */
[----:B------:R-:W-:Y:S01]  /*01f0*/  CS2R R10, SRZ ;  /* 0x00000000000a7805 */ /* 0x000fe2000001ff00 */
[----:B------:R-:W-:Y:S01]  /*0200*/  CS2R R8, SRZ ;  /* 0x0000000000087805 */ /* 0x000fe2000001ff00 */
[----:B------:R-:W-:Y:S01]  /*0210*/  CS2R R20, SRZ ;  /* 0x0000000000147805 */ /* 0x000fe2000001ff00 */
[----:B------:R-:W-:Y:S01]  /*0220*/  CS2R R18, SRZ ;  /* 0x0000000000127805 */ /* 0x000fe2000001ff00 */
[----:B------:R-:W-:Y:S01]  /*0230*/  IMAD.MOV.U32 R32, RZ, RZ, RZ ;  /* 0x000000ffff207224 */ /* 0x000fe200078e00ff */
[----:B------:R-:W-:Y:S01]  /*0240*/  CS2R R22, SRZ ;  /* 0x0000000000167805 */ /* 0x000fe2000001ff00 */
[----:B------:R-:W-:Y:S01]  /*0250*/  CS2R R6, SRZ ;  /* 0x0000000000067805 */ /* 0x000fe2000001ff00 */
[----:B------:R-:W-:Y:S01]  /*0260*/  CS2R R4, SRZ ;  /* 0x0000000000047805 */ /* 0x000fe2000001ff00 */
[----:B0-----:R-:W-:Y:S01]  /*0270*/  CS2R R2, SRZ ;  /* 0x0000000000027805 */ /* 0x001fe2000001ff00 */
[----:B------:R-:W-:-:S02]  /*0280*/  MOV R0, RZ ;  /* 0x000000ff00007202 */ /* 0x000fc40000000f00 */
[--C-:B--2---:R-:W-:Y:S02]  /*0290*/  SHF.R.U64 R45, R56, 0x10, R57.reuse ;  /* 0x00000010382d7819 */ /* 0x104fe40000001239 */
[----:B------:R-:W-:Y:S02]  /*02a0*/  SHF.R.U32.HI R44, RZ, 0x10, R57 ;  /* 0x00000010ff2c7819 */ /* 0x000fe40000011639 */
[--C-:B---3--:R-:W-:Y:S02]  /*02b0*/  SHF.R.U64 R43, R54, 0x10, R55.reuse ;  /* 0x00000010362b7819 */ /* 0x108fe40000001237 */
[----:B------:R-:W-:Y:S02]  /*02c0*/  SHF.R.U32.HI R42, RZ, 0x10, R55 ;  /* 0x00000010ff2a7819 */ /* 0x000fe40000011637 */
[--C-:B----4-:R-:W-:Y:S02]  /*02d0*/  SHF.R.U64 R41, R24, 0x10, R25.reuse ;  /* 0x0000001018297819 */ /* 0x110fe40000001219 */
[----:B------:R-:W-:-:S02]  /*02e0*/  SHF.R.U32.HI R40, RZ, 0x10, R25 ;  /* 0x00000010ff287819 */ /* 0x000fc40000011619 */
[----:B------:R-:W-:Y:S02]  /*02f0*/  PRMT R60, RZ, 0x5410, R56 ;  /* 0x00005410ff3c7816 */ /* 0x000fe40000000038 */
[----:B------:R-:W-:Y:S01]  /*0300*/  PRMT R56, RZ, 0x5410, R54 ;  /* 0x00005410ff387816 */ /* 0x000fe20000000036 */
[----:B------:R-:W-:Y:S01]  /*0310*/  IMAD.MOV.U32 R54, RZ, RZ, RZ ;  /* 0x000000ffff367224 */ /* 0x000fe200078e00ff */
        /* <DEDUP_REMOVED lines=10> */
.L_x_356:
[----:B------:R-:W-:Y:S01]  /*03c0*/  IMAD R24, R61, c[0x0][0x168], RZ ;  /* 0x00005a003d187a24 */ /* 0x000fe200078e02ff */
[----:B------:R-:W-:-:S02]  /*03d0*/  LOP3.LUT R26, R17, 0x7f, RZ, 0xc0, !PT ;  /* 0x0000007f111a7812 */ /* 0x000fc400078ec0ff */
[----:B------:R-:W-:Y:S02]  /*03e0*/  MOV R72, 0x8 ;  /* 0x0000000800487802 */ /* 0x000fe40000000f00 */
[----:B------:R-:W-:-:S04]  /*03f0*/  SHF.R.S32.HI R25, RZ, 0x1f, R24 ;  /* 0x0000001fff197819 */ /* 0x000fc80000011418 */
[----:B------:R-:W-:-:S04]  /*0400*/  LEA.HI R25, R25, R24, RZ, 0x2 ;  /* 0x0000001819197211 */ /* 0x000fc800078f10ff */
[----:B------:R-:W-:Y:S01]  /*0410*/  LEA.HI.SX32 R39, R25, R26, 0x1e ;  /* 0x0000001a19277211 */ /* 0x000fe200078ff2ff */
[----:B------:R-:W-:-:S03]  /*0420*/  IMAD.MOV.U32 R86, RZ, RZ, 0x4 ;  /* 0x00000004ff567424 */ /* 0x000fc600078e00ff */
[C---:B------:R-:W-:Y:S01]  /*0430*/  IADD3 R37, R39.reuse, 0x100, RZ ;  /* 0x0000010027257810 */ /* 0x040fe20007ffe0ff */
[C---:B------:R-:W-:Y:S01]  /*0440*/  IMAD.WIDE.U32 R24, R39.reuse, R72, c[0x0][0x188] ;  /* 0x0000620027187625 */ /* 0x040fe200078e0048 */
[----:B------:R-:W-:-:S03]  /*0450*/  IADD3 R38, R39, 0x80, RZ ;  /* 0x0000008027267810 */ /* 0x000fc60007ffe0ff */
[----:B------:R-:W-:Y:S02]  /*0460*/  IMAD.WIDE R34, R61, R86, c[0x0][0x1a0] ;  /* 0x000068003d227625 */ /* 0x000fe400078e0256 */
[----:B------:R-:W2:Y:S02]  /*0470*/  LDG.E.64 R24, [R24.64] ;  /* 0x0000000418187981 */ /* 0x000ea4000c1e1b00 */
[-C--:B------:R-:W-:Y:S02]  /*0480*/  IMAD.WIDE.U32 R68, R39, R72.reuse, c[0x0][0x208] ;  /* 0x0000820027447625 */ /* 0x080fe400078e0048 */
[----:B------:R0:W3:Y:S02]  /*0490*/  LDG.E R84, [R34.64] ;  /* 0x0000000422547981 */ /* 0x0000e4000c1e1900 */
[CC--:B------:R-:W-:Y:S02]  /*04a0*/  IMAD.WIDE.U32 R28, R37.reuse, R72.reuse, c[0x0][0x188] ;  /* 0x00006200251c7625 */ /* 0x0c0fe400078e0048 */
[----:B------:R-:W4:Y:S02]  /*04b0*/  LDG.E.64 R68, [R68.64] ;  /* 0x0000000444447981 */ /* 0x000f24000c1e1b00 */
[----:B------:R-:W-:-:S02]  /*04c0*/  IMAD.WIDE.U32 R58, R37, R72, c[0x0][0x208] ;  /* 0x00008200253a7625 */ /* 0x000fc400078e0048 */
[----:B------:R-:W4:Y:S02]  /*04d0*/  LDG.E.64 R28, [R28.64] ;  /* 0x000000041c1c7981 */ /* 0x000f24000c1e1b00 */
[CC--:B------:R-:W-:Y:S02]  /*04e0*/  IMAD.WIDE.U32 R66, R38.reuse, R72.reuse, c[0x0][0x208] ;  /* 0x0000820026427625 */ /* 0x0c0fe400078e0048 */
[----:B------:R-:W4:Y:S02]  /*04f0*/  LDG.E.64 R58, [R58.64] ;  /* 0x000000043a3a7981 */ /* 0x000f24000c1e1b00 */
[----:B------:R-:W-:Y:S02]  /*0500*/  IMAD.WIDE.U32 R26, R38, R72, c[0x0][0x188] ;  /* 0x00006200261a7625 */ /* 0x000fe400078e0048 */
[----:B------:R-:W4:Y:S02]  /*0510*/  LDG.E.64 R66, [R66.64] ;  /* 0x0000000442427981 */ /* 0x000f24000c1e1b00 */
[----:B------:R-:W-:-:S02]  /*0520*/  IMAD.WIDE R70, R61, R86, c[0x0][0x1a8] ;  /* 0x00006a003d467625 */ /* 0x000fc400078e0256 */
        /* <DEDUP_REMOVED lines=12> */
[----:B------:R-:W-:-:S05]  /*05f0*/  @P1 IMAD.WIDE.U32 R76, R38, R72, c[0x0][0x218] ;  /* 0x00008600264c1625 */ /* 0x000fca00078e0048 */
[----:B------:R0:W5:Y:S01]  /*0600*/  @P1 LDG.E.64 R50, [R76.64] ;  /* 0x000000044c321981 */ /* 0x000162000c1e1b00 */
[----:B------:R-:W-:-:S04]  /*0610*/  @P1 IMAD.WIDE.U32 R82, R39, R72, c[0x0][0x218] ;  /* 0x0000860027521625 */ /* 0x000fc800078e0048 */
[C---:B------:R-:W-:Y:S01]  /*0620*/  @P1 IMAD.WIDE.U32 R72, R37.reuse, R72, c[0x0][0x218] ;  /* 0x0000860025481625 */ /* 0x040fe200078e0048 */
[----:B------:R4:W5:Y:S03]  /*0630*/  @P1 LDG.E.64 R48, [R82.64] ;  /* 0x0000000452301981 */ /* 0x000966000c1e1b00 */
[-C--:B-1----:R-:W-:Y:S01]  /*0640*/  IMAD.WIDE.U32 R70, R37, R86.reuse, c[0x0][0x190] ;  /* 0x0000640025467625 */ /* 0x082fe200078e0056 */
[----:B------:R1:W5:Y:S03]  /*0650*/  @P1 LDG.E.64 R52, [R72.64] ;  /* 0x0000000448341981 */ /* 0x000366000c1e1b00 */
[-C--:B------:R-:W-:Y:S01]  /*0660*/  IMAD.WIDE.U32 R74, R38, R86.reuse, c[0x0][0x190] ;  /* 0x00006400264a7625 */ /* 0x080fe200078e0056 */
[----:B------:R1:W5:Y:S03]  /*0670*/  LDG.E R33, [R70.64] ;  /* 0x0000000446217981 */ /* 0x000366000c1e1900 */
[----:B------:R-:W-:Y:S01]  /*0680*/  IMAD.WIDE.U32 R78, R39, R86, c[0x0][0x190] ;  /* 0x00006400274e7625 */ /* 0x000fe200078e0056 */
[----:B0-----:R0:W5:Y:S04]  /*0690*/  LDG.E R34, [R74.64] ;  /* 0x000000044a227981 */ /* 0x001168000c1e1900 */
[----:B------:R0:W5:Y:S01]  /*06a0*/  LDG.E R35, [R78.64] ;  /* 0x000000044e237981 */ /* 0x000162000c1e1900 */
[----:B------:R-:W-:-:S02]  /*06b0*/  LOP3.LUT P3, RZ, R17, 0x1f, RZ, 0xc0, !PT ;  /* 0x0000001f11ff7812 */ /* 0x000fc4000786c0ff */
[--C-:B--2---:R-:W-:Y:S02]  /*06c0*/  SHF.R.U64 R89, R24, 0x10, R25.reuse ;  /* 0x0000001018597819 */ /* 0x104fe40000001219 */
[----:B------:R-:W-:Y:S02]  /*06d0*/  SHF.R.U32.HI R77, RZ, 0x10, R25 ;  /* 0x00000010ff4d7819 */ /* 0x000fe40000011619 */
[----:B---3--:R-:W-:Y:S02]  /*06e0*/  FSEL R84, R84, RZ, !P2 ;  /* 0x000000ff54547208 */ /* 0x008fe40005000000 */
[----:B------:R-:W-:Y:S02]  /*06f0*/  PRMT R89, RZ, 0x5410, R89 ;  /* 0x00005410ff597816 */ /* 0x000fe40000000059 */
[----:B------:R-:W-:Y:S02]  /*0700*/  PRMT R77, RZ, 0x5410, R77 ;  /* 0x00005410ff4d7816 */ /* 0x000fe4000000004d */
[----:B------:R-:W-:Y:S01]  /*0710*/  PRMT R91, RZ, 0x5410, R24 ;  /* 0x00005410ff5b7816 */ /* 0x000fe20000000018 */
[----:B------:R-:W-:Y:S01]  /*0720*/  FADD.FTZ R89, -R84, R89 ;  /* 0x0000005954597221 */ /* 0x000fe20000010100 */
[----:B----4-:R-:W-:-:S02]  /*0730*/  MOV R83, R68 ;  /* 0x0000004400537202 */ /* 0x010fc40000000f00 */
[----:B------:R-:W-:Y:S02]  /*0740*/  SHF.R.U64 R82, R68, 0x10, R69 ;  /* 0x0000001044527819 */ /* 0x000fe40000001245 */
[----:B------:R-:W-:Y:S01]  /*0750*/  SHF.R.U32.HI R24, RZ, 0x10, R29 ;  /* 0x00000010ff187819 */ /* 0x000fe2000001161d */
[----:B------:R-:W-:Y:S01]  /*0760*/  FADD.FTZ R77, -R84, R77 ;  /* 0x0000004d544d7221 */ /* 0x000fe20000010100 */
[--C-:B------:R-:W-:Y:S01]  /*0770*/  SHF.R.U32.HI R85, RZ, 0x10, R69.reuse ;  /* 0x00000010ff557819 */ /* 0x100fe20000011645 */
[----:B------:R-:W-:Y:S01]  /*0780*/  IMAD.MOV.U32 R80, RZ, RZ, R69 ;  /* 0x000000ffff507224 */ /* 0x000fe200078e0045 */
[----:B-1----:R-:W-:Y:S01]  /*0790*/  MOV R72, R58 ;  /* 0x0000003a00487202 */ /* 0x002fe20000000f00 */
[----:B------:R-:W-:Y:S01]  /*07a0*/  IMAD.MOV.U32 R70, RZ, RZ, R59 ;  /* 0x000000ffff467224 */ /* 0x000fe200078e003b */
[----:B------:R-:W-:Y:S02]  /*07b0*/  PRMT R93, RZ, 0x5410, R24 ;  /* 0x00005410ff5d7816 */ /* 0x000fe40000000018 */
[----:B------:R-:W-:-:S02]  /*07c0*/  PRMT R83, RZ, 0x5410, R83 ;  /* 0x00005410ff537816 */ /* 0x000fc40000000053 */
[----:B------:R-:W-:Y:S01]  /*07d0*/  PRMT R82, RZ, 0x5410, R82 ;  /* 0x00005410ff527816 */ /* 0x000fe20000000052 */
[----:B------:R-:W-:Y:S01]  /*07e0*/  IMAD.MOV.U32 R69, RZ, RZ, R67 ;  /* 0x000000ffff457224 */ /* 0x000fe200078e0043 */
[----:B------:R-:W-:Y:S01]  /*07f0*/  MOV R68, R66 ;  /* 0x0000004200447202 */ /* 0x000fe20000000f00 */
[----:B------:R-:W-:Y:S01]  /*0800*/  FMUL.FTZ R89, R36, R89 ;  /* 0x0000005924597220 */ /* 0x000fe20000410000 */
[----:B------:R-:W-:Y:S01]  /*0810*/  SHF.R.U64 R58, R58, 0x10, R59 ;  /* 0x000000103a3a7819 */ /* 0x000fe2000000123b */
[----:B------:R-:W-:Y:S01]  /*0820*/  FADD.FTZ R91, -R84, R91 ;  /* 0x0000005b545b7221 */ /* 0x000fe20000010100 */
[----:B------:R-:W-:Y:S02]  /*0830*/  SHF.R.U32.HI R71, RZ, 0x10, R59 ;  /* 0x00000010ff477819 */ /* 0x000fe4000001163b */
[----:B------:R-:W-:Y:S02]  /*0840*/  PRMT R87, RZ, 0x5410, R25 ;  /* 0x00005410ff577816 */ /* 0x000fe40000000019 */
[----:B------:R-:W-:Y:S01]  /*0850*/  PRMT R24, RZ, 0x5410, R85 ;  /* 0x00005410ff187816 */ /* 0x000fe20000000055 */
[----:B------:R-:W-:Y:S01]  /*0860*/  FMUL.FTZ R85, R36, R77 ;  /* 0x0000004d24557220 */ /* 0x000fe20000410000 */
[----:B------:R-:W-:-:S02]  /*0870*/  SHF.R.U64 R66, R66, 0x10, R67 ;  /* 0x0000001042427819 */ /* 0x000fc40000001243 */
[--C-:B------:R-:W-:Y:S02]  /*0880*/  SHF.R.U64 R59, R26, 0x10, R27.reuse ;  /* 0x000000101a3b7819 */ /* 0x100fe4000000121b */
[----:B0-----:R-:W-:Y:S02]  /*0890*/  PRMT R75, RZ, 0x5410, R26 ;  /* 0x00005410ff4b7816 */ /* 0x001fe4000000001a */
[----:B------:R-:W-:Y:S02]  /*08a0*/  SHF.R.U32.HI R25, RZ, 0x10, R27 ;  /* 0x00000010ff197819 */ /* 0x000fe4000001161b */
[----:B------:R-:W-:Y:S02]  /*08b0*/  SHF.R.U32.HI R67, RZ, 0x10, R67 ;  /* 0x00000010ff437819 */ /* 0x000fe40000011643 */
[----:B------:R-:W-:Y:S01]  /*08c0*/  SHF.R.U64 R26, R28, 0x10, R29 ;  /* 0x000000101c1a7819 */ /* 0x000fe2000000121d */
[----:B------:R-:W-:Y:S01]  /*08d0*/  FMUL.FTZ R88, R60, R83 ;  /* 0x000000533c587220 */ /* 0x000fe20000410000 */
[----:B------:R-:W-:Y:S01]  /*08e0*/  PRMT R79, RZ, 0x5410, R27 ;  /* 0x00005410ff4f7816 */ /* 0x000fe2000000001b */
[----:B------:R-:W-:Y:S01]  /*08f0*/  FADD.FTZ R22, R82, R22 ;  /* 0x0000001652167221 */ /* 0x000fe20000010000 */
[----:B------:R-:W-:Y:S01]  /*0900*/  PRMT R73, RZ, 0x5410, R28 ;  /* 0x00005410ff497816 */ /* 0x000fe2000000001c */
[-C--:B------:R-:W-:Y:S01]  /*0910*/  FFMA.FTZ R23, R89, R82.reuse, R23 ;  /* 0x0000005259177223 */ /* 0x080fe20000010017 */
[----:B------:R-:W-:Y:S01]  /*0920*/  PRMT R27, RZ, 0x5410, R29 ;  /* 0x00005410ff1b7816 */ /* 0x000fe2000000001d */
[----:B------:R-:W-:Y:S01]  /*0930*/  FMUL.FTZ R86, R45, R82 ;  /* 0x000000522d567220 */ /* 0x000fe20000410000 */
[----:B------:R-:W-:Y:S01]  /*0940*/  PRMT R25, RZ, 0x5410, R25 ;  /* 0x00005410ff197816 */ /* 0x000fe20000000019 */
[----:B------:R-:W-:Y:S01]  /*0950*/  FMUL.FTZ R91, R36, R91 ;  /* 0x0000005b245b7220 */ /* 0x000fe20000410000 */
[----:B------:R-:W-:Y:S01]  /*0960*/  PRMT R81, RZ, 0x5410, R59 ;  /* 0x00005410ff517816 */ /* 0x000fe2000000003b */
[----:B------:R-:W-:Y:S01]  /*0970*/  FADD.FTZ R18, R24, R18 ;  /* 0x0000001218127221 */ /* 0x000fe20000010000 */
[----:B------:R-:W-:Y:S01]  /*0980*/  PRMT R29, RZ, 0x5410, R26 ;  /* 0x00005410ff1d7816 */ /* 0x000fe2000000001a */
[----:B------:R-:W-:-:S02]  /*0990*/  FFMA.FTZ R19, R85, R24, R19 ;  /* 0x0000001855137223 */ /* 0x000fc40000010013 */
[----:B------:R-:W-:Y:S01]  /*09a0*/  FMUL.FTZ R82, R44, R24 ;  /* 0x000000182c527220 */ /* 0x000fe20000410000 */
[----:B------:R-:W-:Y:S02]  /*09b0*/  PRMT R24, RZ, 0x5410, R67 ;  /* 0x00005410ff187816 */ /* 0x000fe40000000043 */
[----:B------:R-:W-:Y:S02]  /*09c0*/  PRMT R80, RZ, 0x5410, R80 ;  /* 0x00005410ff507816 */ /* 0x000fe40000000050 */
[----:B------:R-:W-:Y:S01]  /*09d0*/  PRMT R67, RZ, 0x5410, R71 ;  /* 0x00005410ff437816 */ /* 0x000fe20000000047 */
[----:B------:R-:W-:Y:S02]  /*09e0*/  FADD.FTZ R71, RZ, R88 ;  /* 0x00000058ff477221 */ /* 0x000fe40000010000 */
[C---:B------:R-:W-:Y:S02]  /*09f0*/  FADD.FTZ R87, -R84.reuse, R87 ;  /* 0x0000005754577221 */ /* 0x040fe40000010100 */
[----:B------:R-:W-:-:S02]  /*0a00*/  FADD.FTZ R59, -R84, R73 ;  /* 0x00000049543b7221 */ /* 0x000fc40000010100 */
[----:B------:R-:W-:Y:S02]  /*0a10*/  FFMA.FTZ R26, R91, R88, RZ ;  /* 0x000000585b1a7223 */ /* 0x000fe400000100ff */
[C---:B------:R-:W-:Y:S02]  /*0a20*/  FADD.FTZ R73, -R84.reuse, R25 ;  /* 0x0000001954497221 */ /* 0x040fe40000010100 */
[C---:B------:R-:W-:Y:S02]  /*0a30*/  FADD.FTZ R75, -R84.reuse, R75 ;  /* 0x0000004b544b7221 */ /* 0x040fe40000010100 */
[C---:B------:R-:W-:Y:S02]  /*0a40*/  FADD.FTZ R79, -R84.reuse, R79 ;  /* 0x0000004f544f7221 */ /* 0x040fe40000010100 */
[C---:B------:R-:W-:Y:S02]  /*0a50*/  FADD.FTZ R27, -R84.reuse, R27 ;  /* 0x0000001b541b7221 */ /* 0x040fe40000010100 */
[----:B------:R-:W-:-:S02]  /*0a60*/  FADD.FTZ R81, -R84, R81 ;  /* 0x0000005154517221 */ /* 0x000fc40000010100 */
[C---:B------:R-:W-:Y:S02]  /*0a70*/  FADD.FTZ R29, -R84.reuse, R29 ;  /* 0x0000001d541d7221 */ /* 0x040fe40000010100 */
[----:B------:R-:W-:Y:S02]  /*0a80*/  FADD.FTZ R25, -R84, R93 ;  /* 0x0000005d54197221 */ /* 0x000fe40000010100 */
[----:B------:R-:W-:Y:S02]  /*0a90*/  FMUL.FTZ R84, R57, R80 ;  /* 0x0000005039547220 */ /* 0x000fe40000410000 */
[----:B------:R-:W-:Y:S02]  /*0aa0*/  FADD.FTZ R71, R71, R86 ;  /* 0x0000005647477221 */ /* 0x000fe40000010000 */
[C---:B------:R-:W-:Y:S02]  /*0ab0*/  FMUL.FTZ R87, R36.reuse, R87 ;  /* 0x0000005724577220 */ /* 0x040fe40000410000 */
[----:B------:R-:W-:Y:S01]  /*0ac0*/  FFMA.FTZ R26, R89, R86, R26 ;  /* 0x00000056591a7223 */ /* 0x000fe2000001001a */
[----:B------:R-:W-:Y:S01]  /*0ad0*/  PRMT R77, RZ, 0x5410, R68 ;  /* 0x00005410ff4d7816 */ /* 0x000fe20000000044 */
        /* <DEDUP_REMOVED lines=8> */
[C---:B------:R-:W-:Y:S02]  /*0b60*/  FMUL.FTZ R83, R36.reuse, R75 ;  /* 0x0000004b24537220 */ /* 0x040fe40000410000 */
[----:B------:R-:W-:Y:S02]  /*0b70*/  FMUL.FTZ R74, R36, R59 ;  /* 0x0000003b244a7220 */ /* 0x000fe40000410000 */
[----:B------:R-:W-:Y:S02]  /*0b80*/  FMUL.FTZ R80, R56, R77 ;  /* 0x0000004d38507220 */ /* 0x000fe40000410000 */
[----:B------:R-:W-:Y:S02]  /*0b90*/  FADD.FTZ R11, R24, R11 ;  /* 0x0000000b180b7221 */ /* 0x000fe40000010000 */
[-C--:B------:R-:W-:Y:S02]  /*0ba0*/  FFMA.FTZ R3, R76, R24.reuse, R3 ;  /* 0x000000184c037223 */ /* 0x080fe40000010003 */
[----:B------:R-:W-:-:S02]  /*0bb0*/  FMUL.FTZ R75, R42, R24 ;  /* 0x000000182a4b7220 */ /* 0x000fc40000410000 */
[----:B------:R-:W-:Y:S02]  /*0bc0*/  FADD.FTZ R59, R71, R82 ;  /* 0x00000052473b7221 */ /* 0x000fe40000010000 */
[----:B------:R-:W-:Y:S01]  /*0bd0*/  FFMA.FTZ R24, R85, R82, R26 ;  /* 0x0000005255187223 */ /* 0x000fe2000001001a */
[----:B------:R-:W-:Y:S01]  /*0be0*/  PRMT R28, RZ, 0x5410, R69 ;  /* 0x00005410ff1c7816 */ /* 0x000fe20000000045 */
[----:B------:R-:W-:Y:S02]  /*0bf0*/  FMUL.FTZ R78, R43, R66 ;  /* 0x000000422b4e7220 */ /* 0x000fe40000410000 */
[----:B------:R-:W-:Y:S02]  /*0c00*/  FADD.FTZ R59, R59, R80 ;  /* 0x000000503b3b7221 */ /* 0x000fe40000010000 */
[----:B------:R-:W-:Y:S02]  /*0c10*/  FMUL.FTZ R81, R36, R81 ;  /* 0x0000005124517220 */ /* 0x000fe40000410000 */
[----:B------:R-:W-:-:S02]  /*0c20*/  FFMA.FTZ R24, R83, R80, R24 ;  /* 0x0000005053187223 */ /* 0x000fc40000010018 */
[----:B------:R-:W-:Y:S02]  /*0c30*/  FADD.FTZ R10, R77, R10 ;  /* 0x0000000a4d0a7221 */ /* 0x000fe40000010000 */
[----:B------:R-:W-:Y:S02]  /*0c40*/  FFMA.FTZ R2, R83, R77, R2 ;  /* 0x0000004d53027223 */ /* 0x000fe40000010002 */
[----:B------:R-:W-:Y:S02]  /*0c50*/  FMUL.FTZ R77, R55, R28 ;  /* 0x0000001c374d7220 */ /* 0x000fe40000410000 */
[----:B------:R-:W-:Y:S02]  /*0c60*/  FADD.FTZ R26, R59, R78 ;  /* 0x0000004e3b1a7221 */ /* 0x000fe40000010000 */
[----:B------:R-:W-:Y:S02]  /*0c70*/  FMUL.FTZ R79, R36, R79 ;  /* 0x0000004f244f7220 */ /* 0x000fe40000410000 */
[----:B------:R-:W-:Y:S01]  /*0c80*/  FFMA.FTZ R24, R81, R78, R24 ;  /* 0x0000004e51187223 */ /* 0x000fe20000010018 */
[----:B------:R-:W-:Y:S01]  /*0c90*/  PRMT R93, RZ, 0x5410, R72 ;  /* 0x00005410ff5d7816 */ /* 0x000fe20000000048 */
[----:B------:R-:W-:-:S02]  /*0ca0*/  FADD.FTZ R26, R26, R77 ;  /* 0x0000004d1a1a7221 */ /* 0x000fc40000010000 */
[----:B------:R-:W-:Y:S01]  /*0cb0*/  FFMA.FTZ R24, R79, R77, R24 ;  /* 0x0000004d4f187223 */ /* 0x000fe20000010018 */
[----:B------:R-:W-:Y:S01]  /*0cc0*/  PRMT R69, RZ, 0x5410, R70 ;  /* 0x00005410ff457816 */ /* 0x000fe20000000046 */
[----:B------:R-:W-:Y:S01]  /*0cd0*/  FMUL.FTZ R73, R47, R93 ;  /* 0x0000005d2f497220 */ /* 0x000fe20000410000 */
[----:B------:R-:W-:Y:S01]  /*0ce0*/  PRMT R58, RZ, 0x5410, R58 ;  /* 0x00005410ff3a7816 */ /* 0x000fe2000000003a */
[----:B------:R-:W-:Y:S02]  /*0cf0*/  FMUL.FTZ R70, R36, R27 ;  /* 0x0000001b24467220 */ /* 0x000fe40000410000 */
[----:B------:R-:W-:Y:S02]  /*0d00*/  FADD.FTZ R26, R26, R75 ;  /* 0x0000004b1a1a7221 */ /* 0x000fe40000010000 */
[----:B------:R-:W-:Y:S02]  /*0d10*/  FFMA.FTZ R27, R76, R75, R24 ;  /* 0x0000004b4c1b7223 */ /* 0x000fe40000010018 */
[----:B------:R-:W-:-:S02]  /*0d20*/  FADD.FTZ R24, R26, R73 ;  /* 0x000000491a187221 */ /* 0x000fc40000010000 */
[----:B------:R-:W-:Y:S02]  /*0d30*/  FMUL.FTZ R72, R36, R29 ;  /* 0x0000001d24487220 */ /* 0x000fe40000410000 */
[----:B------:R-:W-:Y:S02]  /*0d40*/  FMUL.FTZ R71, R41, R58 ;  /* 0x0000003a29477220 */ /* 0x000fe40000410000 */
        /* <DEDUP_REMOVED lines=13> */
[----:B------:R-:W-:Y:S01]  /*0e20*/  FFMA.FTZ R0, R81, R66, R0 ;  /* 0x0000004251007223 */ /* 0x000fe20000010000 */
[----:B------:R-:W-:Y:S01]  /*0e30*/  MOV R66, 0x3f800000 ;  /* 0x3f80000000427802 */ /* 0x000fe20000000f00 */
[----:B------:R-:W-:Y:S01]  /*0e40*/  FADD.FTZ R12, R28, R12 ;  /* 0x0000000c1c0c7221 */ /* 0x000fe20000010000 */
[----:B------:R-:W-:Y:S01]  /*0e50*/  @P0 PRMT R66, RZ, 0x5410, R31 ;  /* 0x00005410ff420816 */ /* 0x000fe2000000001f */
[----:B------:R-:W-:-:S02]  /*0e60*/  FFMA.FTZ R4, R79, R28, R4 ;  /* 0x0000001c4f047223 */ /* 0x000fc40000010004 */
[----:B------:R-:W-:Y:S02]  /*0e70*/  FADD.FTZ R14, R93, R14 ;  /* 0x0000000e5d0e7221 */ /* 0x000fe40000010000 */
[----:B------:R-:W-:Y:S02]  /*0e80*/  FFMA.FTZ R6, R74, R93, R6 ;  /* 0x0000005d4a067223 */ /* 0x000fe40000010006 */
[----:B------:R-:W-:Y:S02]  /*0e90*/  FADD.FTZ R13, R58, R13 ;  /* 0x0000000d3a0d7221 */ /* 0x000fe40000010000 */
[----:B------:R-:W-:Y:S02]  /*0ea0*/  FFMA.FTZ R5, R72, R58, R5 ;  /* 0x0000003a48057223 */ /* 0x000fe40000010005 */
[----:B------:R-:W-:Y:S02]  /*0eb0*/  FADD.FTZ R26, R24, R67 ;  /* 0x00000043181a7221 */ /* 0x000fe40000010000 */
[----:B------:R-:W-:Y:S01]  /*0ec0*/  FFMA.FTZ R27, R68, R67, R27 ;  /* 0x00000043441b7223 */ /* 0x000fe2000001001b */
[----:B------:R-:W-:Y:S05]  /*0ed0*/  BRA.DIV ~URZ, `(.L_x_350) ;  /* 0x000012727f007947 */ /* 0x000fea000b800000 */
[----:B------:R0:W1:Y:S02]  /*0ee0*/  SHFL.DOWN PT, R29, R26, 0x10, 0x1f ;  /* 0x0a001f001a1d7f89 */ /* 0x00006400000e0000 */
.L_x_357:
        /* <DEDUP_REMOVED lines=18> */
.L_x_358:
[----:B------:R-:W-:Y:S01]  /*1010*/  LOP3.LUT P2, RZ, R30, 0xff, RZ, 0xc0, !PT ;  /* 0x000000ff1eff7812 */ /* 0x000fe2000784c0ff */
[----:B-1----:R-:W-:Y:S01]  /*1020*/  FADD.FTZ R59, R24, R29 ;  /* 0x0000001d183b7221 */ /* 0x002fe20000010000 */
[----:B------:R-:W-:Y:S01]  /*1030*/  PLOP3.LUT P0, PT, PT, PT, PT, 0x80, 0x0 ;  /* 0x000000000000781c */ /* 0x000fe20003f0f070 */
[----:B--2---:R-:W-:Y:S01]  /*1040*/  FADD.FTZ R58, R27, R26 ;  /* 0x0000001a1b3a7221 */ /* 0x004fe20000010000 */
[----:B------:R-:W-:Y:S01]  /*1050*/  @!P3 PLOP3.LUT P0, PT, P2, PT, PT, 0x80, 0x0 ;  /* 0x000000000000b81c */ /* 0x000fe2000170f070 */
[----:B------:R-:W-:Y:S01]  /*1060*/  ULDC.U8 UR6, c[0x0][0x1f0] ;  /* 0x00007c0000067ab9 */ /* 0x000fe20000000000 */
[----:B------:R-:W-:Y:S02]  /*1070*/  SHF.R.U32.HI R24, RZ, 0x5, R17 ;  /* 0x00000005ff187819 */ /* 0x000fe40000011611 */
[----:B-----5:R-:W-:Y:S02]  /*1080*/  LOP3.LUT P5, RZ, R35, 0xff, RZ, 0xc0, !PT ;  /* 0x000000ff23ff7812 */ /* 0x020fe400078ac0ff */
[----:B------:R-:W-:-:S02]  /*1090*/  @!P3 LOP3.LUT R25, R24, 0x7fffffc, RZ, 0xc0, !PT ;  /* 0x07fffffc1819b812 */ /* 0x000fc400078ec0ff */
[----:B------:R-:W-:Y:S02]  /*10a0*/  LOP3.LUT P6, RZ, R35, 0xff00, RZ, 0xc0, !PT ;  /* 0x0000ff0023ff7812 */ /* 0x000fe400078cc0ff */
[----:B------:R-:W-:-:S03]  /*10b0*/  LOP3.LUT P4, RZ, R34, 0xff, RZ, 0xc0, !PT ;  /* 0x000000ff22ff7812 */ /* 0x000fc6000788c0ff */
[----:B------:R-:W-:Y:S02]  /*10c0*/  @!P0 IADD3 R25, R25, 0x4, RZ ;  /* 0x0000000419198810 */ /* 0x000fe40007ffe0ff */
[----:B------:R-:W-:Y:S01]  /*10d0*/  ISETP.NE.AND P0, PT, RZ, UR6, PT ;  /* 0x00000006ff007c0c */ /* 0x000fe2000bf05270 */
[----:B------:R-:W-:Y:S01]  /*10e0*/  WARPSYNC 0xffffffff ;  /* 0xffffffff00007948 */ /* 0x000fe20003800000 */
[----:B------:R-:W-:Y:S02]  /*10f0*/  @!P3 LOP3.LUT R90, R25, 0x3, R24, 0xf8, !PT ;  /* 0x00000003195ab812 */ /* 0x000fe400078ef818 */
[----:B------:R-:W-:-:S03]  /*1100*/  LOP3.LUT R24, R24, 0x7fffffc, RZ, 0xc0, !PT ;  /* 0x07fffffc18187812 */ /* 0x000fc600078ec0ff */
[----:B------:R1:W-:Y:S01]  /*1110*/  @!P3 STS.64 [R90.X8+0x1800], R58 ;  /* 0x0018003a5a00b388 */ /* 0x0003e20000008a00 */
[----:B------:R-:W-:-:S03]  /*1120*/  @!P2 IADD3 R24, R24, 0x4, RZ ;  /* 0x000000041818a810 */ /* 0x000fc60007ffe0ff */
[----:B------:R-:W-:Y:S01]  /*1130*/  BAR.SYNC.DEFER_BLOCKING 0x0 ;  /* 0x0000000000007b1d */ /* 0x000fe20000010000 */
[----:B------:R-:W-:Y:S01]  /*1140*/  LOP3.LUT P3, RZ, R35, 0xff000000, RZ, 0xc0, !PT ;  /* 0xff00000023ff7812 */ /* 0x000fe2000786c0ff */
[----:B------:R-:W-:Y:S01]  /*1150*/  IMAD.SHL.U32 R92, R24, 0x8, RZ ;  /* 0x00000008185c7824 */ /* 0x000fe200078e00ff */
[----:B-1----:R-:W-:Y:S02]  /*1160*/  @P1 SHF.R.U32.HI R59, RZ, 0x10, R49 ;  /* 0x00000010ff3b1819 */ /* 0x002fe40000011631 */
[----:B------:R-:W-:Y:S02]  /*1170*/  @P1 MOV R58, R50 ;  /* 0x00000032003a1202 */ /* 0x000fe40000000f00 */
[----:B0-----:R-:W0:Y:S04]  /*1180*/  LDS.128 R24, [R92+0x1800] ;  /* 0x001800005c187984 */ /* 0x001e280000000c00 */
[----:B------:R-:W1:Y:S01]  /*1190*/  LDS.128 R28, [R92+0x1810] ;  /* 0x001810005c1c7984 */ /* 0x000e620000000c00 */
[----:B0-----:R-:W-:-:S02]  /*11a0*/  FADD.FTZ R93, RZ, R24 ;  /* 0x00000018ff5d7221 */ /* 0x001fc40000010000 */
[----:B------:R-:W-:Y:S02]  /*11b0*/  FADD.FTZ R24, RZ, R25 ;  /* 0x00000019ff187221 */ /* 0x000fe40000010000 */
[----:B------:R-:W-:Y:S01]  /*11c0*/  FADD.FTZ R93, R26, R93 ;  /* 0x0000005d1a5d7221 */ /* 0x000fe20000010000 */
[----:B------:R-:W-:Y:S01]  /*11d0*/  @P1 MOV R26, R48 ;  /* 0x00000030001a1202 */ /* 0x000fe20000000f00 */
[----:B------:R-:W-:Y:S02]  /*11e0*/  FADD.FTZ R24, R27, R24 ;  /* 0x000000181b187221 */ /* 0x000fe40000010000 */
[----:B-1----:R-:W-:Y:S01]  /*11f0*/  FADD.FTZ R93, R93, R28 ;  /* 0x0000001c5d5d7221 */ /* 0x002fe20000010000 */
[----:B------:R-:W-:Y:S01]  /*1200*/  @P1 PRMT R26, RZ, 0x5410, R26 ;  /* 0x00005410ff1a1816 */ /* 0x000fe2000000001a */
[----:B------:R-:W-:Y:S02]  /*1210*/  FADD.FTZ R24, R24, R29 ;  /* 0x0000001d18187221 */ /* 0x000fe40000010000 */
[----:B------:R-:W-:-:S02]  /*1220*/  FADD.FTZ R30, R30, R93 ;  /* 0x0000005d1e1e7221 */ /* 0x000fc40000010000 */
[----:B------:R-:W-:Y:S02]  /*1230*/  FADD.FTZ R24, R31, R24 ;  /* 0x000000181f187221 */ /* 0x000fe40000010000 */
[----:B------:R-:W-:Y:S01]  /*1240*/  FMUL.FTZ R25, R30, c[0x0][0x1e0] ;  /* 0x000078001e197a20 */ /* 0x000fe20000410000 */
[--C-:B------:R-:W-:Y:S01]  /*1250*/  @P1 SHF.R.U64 R30, R48, 0x10, R49.reuse ;  /* 0x00000010301e1819 */ /* 0x100fe20000001231 */
[----:B------:R-:W-:Y:S02]  /*1260*/  FMUL.FTZ R24, R24, c[0x0][0x1e0] ;  /* 0x0000780018187a20 */ /* 0x000fe40000410000 */
[----:B------:R-:W-:Y:S01]  /*1270*/  @P1 IMAD.MOV.U32 R28, RZ, RZ, R49 ;  /* 0x000000ffff1c1224 */ /* 0x000fe200078e0031 */
[----:B------:R-:W-:Y:S02]  /*1280*/  FSEL R25, R25, RZ, !P0 ;  /* 0x000000ff19197208 */ /* 0x000fe40004000000 */
[----:B------:R-:W-:-:S03]  /*1290*/  LOP3.LUT P0, RZ, R35, 0xff0000, RZ, 0xc0, !PT ;  /* 0x00ff000023ff7812 */ /* 0x000fc6000780c0ff */
[-CC-:B------:R-:W-:Y:S02]  /*12a0*/  FFMA.FTZ R91, R91, R24.reuse, R25.reuse ;  /* 0x000000185b5b7223 */ /* 0x180fe40000010019 */
[-C--:B------:R-:W-:Y:S02]  /*12b0*/  FFMA.FTZ R89, R89, R24.reuse, R25 ;  /* 0x0000001859597223 */ /* 0x080fe40000010019 */
[----:B------:R-:W-:Y:S02]  /*12c0*/  FADD.FTZ R91, R88, -R91 ;  /* 0x8000005b585b7221 */ /* 0x000fe40000010000 */
[----:B------:R-:W-:Y:S02]  /*12d0*/  FADD.FTZ R89, R86, -R89 ;  /* 0x8000005956597221 */ /* 0x000fe40000010000 */
[----:B------:R-:W-:Y:S02]  /*12e0*/  FMUL.FTZ R27, R36, R91 ;  /* 0x0000005b241b7220 */ /* 0x000fe40000410000 */
[----:B------:R-:W-:-:S02]  /*12f0*/  FFMA.FTZ R87, R87, R24, R25 ;  /* 0x0000001857577223 */ /* 0x000fc40000010019 */
[----:B------:R-:W-:Y:S01]  /*1300*/  @P1 FADD.FTZ R27, R27, R26 ;  /* 0x0000001a1b1b1221 */ /* 0x000fe20000010000 */
[----:B------:R-:W-:Y:S01]  /*1310*/  @P1 PRMT R26, RZ, 0x5410, R30 ;  /* 0x00005410ff1a1816 */ /* 0x000fe2000000001e */
[----:B------:R-:W-:Y:S02]  /*1320*/  FMUL.FTZ R31, R36, R89 ;  /* 0x00000059241f7220 */ /* 0x000fe40000410000 */
[----:B------:R-:W-:Y:S02]  /*1330*/  FADD.FTZ R87, R84, -R87 ;  /* 0x8000005754577221 */ /* 0x000fe40000010000 */
[----:B------:R-:W-:Y:S01]  /*1340*/  @P1 FADD.FTZ R31, R31, R26 ;  /* 0x0000001a1f1f1221 */ /* 0x000fe20000010000 */
[----:B------:R-:W-:Y:S01]  /*1350*/  @P1 PRMT R26, RZ, 0x5410, R28 ;  /* 0x00005410ff1a1816 */ /* 0x000fe2000000001c */
[----:B------:R-:W-:Y:S02]  /*1360*/  FMUL.FTZ R29, R36, R87 ;  /* 0x00000057241d7220 */ /* 0x000fe40000410000 */
[----:B------:R-:W-:-:S02]  /*1370*/  FMUL.FTZ R28, R31, R66 ;  /* 0x000000421f1c7220 */ /* 0x000fc40000410000 */
[----:B------:R-:W-:Y:S02]  /*1380*/  @P1 FADD.FTZ R29, R29, R26 ;  /* 0x0000001a1d1d1221 */ /* 0x000fe40000010000 */
[-C--:B------:R-:W-:Y:S02]  /*1390*/  FMUL.FTZ R26, R27, R66.reuse ;  /* 0x000000421b1a7220 */ /* 0x080fe40000410000 */
[----:B------:R-:W-:Y:S02]  /*13a0*/  FMUL.FTZ R35, R29, R66 ;  /* 0x000000421d237220 */ /* 0x000fe40000410000 */
[----:B------:R-:W-:Y:S02]  /*13b0*/  FMUL.FTZ R26, R26, c[0x0][0x1e8] ;  /* 0x00007a001a1a7a20 */ /* 0x000fe40000410000 */
[----:B------:R-:W-:Y:S02]  /*13c0*/  FMUL.FTZ R30, R28, c[0x0][0x1e8] ;  /* 0x00007a001c1e7a20 */ /* 0x000fe40000410000 */
[-CC-:B------:R-:W-:Y:S01]  /*13d0*/  FFMA.FTZ R85, R85, R24.reuse, R25.reuse ;  /* 0x0000001855557223 */ /* 0x180fe20000010019 */
[----:B------:R-:W-:Y:S01]  /*13e0*/  FSEL R28, R26, RZ, P5 ;  /* 0x000000ff1a1c7208 */ /* 0x000fe20002800000 */
[----:B------:R-:W-:Y:S01]  /*13f0*/  FMUL.FTZ R26, R35, c[0x0][0x1e8] ;  /* 0x00007a00231a7a20 */ /* 0x000fe20000410000 */
[----:B------:R-:W-:Y:S01]  /*1400*/  FSEL R30, R30, RZ, P6 ;  /* 0x000000ff1e1e7208 */ /* 0x000fe20003000000 */
[-C--:B------:R-:W-:Y:S01]  /*1410*/  FFMA.FTZ R83, R83, R24.reuse, R25 ;  /* 0x0000001853537223 */ /* 0x080fe20000010019 */
[----:B------:R-:W-:Y:S01]  /*1420*/  LOP3.LUT P5, RZ, R34, 0xff00, RZ, 0xc0, !PT ;  /* 0x0000ff0022ff7812 */ /* 0x000fe200078ac0ff */
[----:B------:R-:W-:Y:S01]  /*1430*/  FADD.FTZ R85, R82, -R85 ;  /* 0x8000005552557221 */ /* 0x000fe20000010000 */
[----:B------:R-:W-:Y:S01]  /*1440*/  FSEL R26, R26, RZ, P0 ;  /* 0x000000ff1a1a7208 */ /* 0x000fe20000000000 */
[----:B------:R-:W-:Y:S01]  /*1450*/  FADD.FTZ R35, R80, -R83 ;  /* 0x8000005350237221 */ /* 0x000fe20000010000 */
[----:B------:R-:W-:Y:S01]  /*1460*/  LOP3.LUT P6, RZ, R34, 0xff0000, RZ, 0xc0, !PT ;  /* 0x00ff000022ff7812 */ /* 0x000fe200078cc0ff */
[----:B------:R-:W-:Y:S01]  /*1470*/  FMUL.FTZ R83, R36, R85 ;  /* 0x0000005524537220 */ /* 0x000fe20000410000 */
[----:B------:R-:W-:Y:S01]  /*1480*/  LOP3.LUT P0, RZ, R34, 0xff000000, RZ, 0xc0, !PT ;  /* 0xff00000022ff7812 */ /* 0x000fe2000780c0ff */
[-CC-:B------:R-:W-:Y:S01]  /*1490*/  FFMA.FTZ R34, R79, R24.reuse, R25.reuse ;  /* 0x000000184f227223 */ /* 0x180fe20000010019 */
[----:B------:R-:W0:Y:S01]  /*14a0*/  F2F.BF16.F32 R30, R30 ;  /* 0x0000001e001e7304 */ /* 0x000e220000202000 */
[----:B------:R-:W-:-:S02]  /*14b0*/  FFMA.FTZ R81, R81, R24, R25 ;  /* 0x0000001851517223 */ /* 0x000fc40000010019 */
[----:B------:R-:W-:Y:S01]  /*14c0*/  FADD.FTZ R77, R77, -R34 ;  /* 0x800000224d4d7221 */ /* 0x000fe20000010000 */
[----:B------:R-:W-:Y:S01]  /*14d0*/  @P1 PRMT R34, RZ, 0x5410, R59 ;  /* 0x00005410ff221816 */ /* 0x000fe2000000003b */
[----:B------:R-:W-:Y:S01]  /*14e0*/  FMUL.FTZ R85, R36, R35 ;  /* 0x0000002324557220 */ /* 0x000fe20000410000 */
[----:B------:R-:W-:Y:S01]  /*14f0*/  @P1 SHF.R.U64 R59, R50, 0x10, R51 ;  /* 0x00000010323b1819 */ /* 0x000fe20000001233 */
[----:B------:R-:W-:Y:S02]  /*1500*/  FADD.FTZ R81, R78, -R81 ;  /* 0x800000514e517221 */ /* 0x000fe40000010000 */
[----:B------:R-:W-:Y:S01]  /*1510*/  @P1 FADD.FTZ R83, R83, R34 ;  /* 0x0000002253531221 */ /* 0x000fe20000010000 */
[----:B------:R-:W-:Y:S01]  /*1520*/  @P1 PRMT R34, RZ, 0x5410, R58 ;  /* 0x00005410ff221816 */ /* 0x000fe2000000003a */
[C---:B------:R-:W-:Y:S01]  /*1530*/  FMUL.FTZ R87, R36.reuse, R81 ;  /* 0x0000005124577220 */ /* 0x040fe20000410000 */
[--C-:B------:R-:W-:Y:S01]  /*1540*/  @P1 SHF.R.U32.HI R58, RZ, 0x10, R51.reuse ;  /* 0x00000010ff3a1819 */ /* 0x100fe20000011633 */
[----:B------:R-:W-:Y:S01]  /*1550*/  @P1 IMAD.MOV.U32 R35, RZ, RZ, R51 ;  /* 0x000000ffff231224 */ /* 0x000fe200078e0033 */
[----:B------:R-:W1:Y:S01]  /*1560*/  F2F.BF16.F32 R81, R26 ;  /* 0x0000001a00517304 */ /* 0x000e620000202000 */
[----:B------:R-:W-:Y:S01]  /*1570*/  @P1 FADD.FTZ R85, R85, R34 ;  /* 0x0000002255551221 */ /* 0x000fe20000010000 */
[----:B------:R-:W-:Y:S01]  /*1580*/  @P1 PRMT R34, RZ, 0x5410, R59 ;  /* 0x00005410ff221816 */ /* 0x000fe2000000003b */
[----:B------:R-:W-:Y:S01]  /*1590*/  FMUL.FTZ R77, R36, R77 ;  /* 0x0000004d244d7220 */ /* 0x000fe20000410000 */
[----:B------:R-:W-:Y:S01]  /*15a0*/  @P1 PRMT R58, RZ, 0x5410, R58 ;  /* 0x00005410ff3a1816 */ /* 0x000fe2000000003a */
[----:B------:R-:W-:-:S02]  /*15b0*/  FFMA.FTZ R76, R76, R24, R25 ;  /* 0x000000184c4c7223 */ /* 0x000fc40000010019 */
[----:B------:R-:W-:Y:S01]  /*15c0*/  @P1 FADD.FTZ R87, R87, R34 ;  /* 0x0000002257571221 */ /* 0x000fe20000010000 */
[----:B------:R-:W-:Y:S01]  /*15d0*/  @P1 PRMT R34, RZ, 0x5410, R35 ;  /* 0x00005410ff221816 */ /* 0x000fe20000000023 */
[----:B------:R-:W-:Y:S02]  /*15e0*/  FADD.FTZ R75, R75, -R76 ;  /* 0x8000004c4b4b7221 */ /* 0x000fe40000010000 */
[-C--:B------:R-:W-:Y:S02]  /*15f0*/  FMUL.FTZ R59, R87, R66.reuse ;  /* 0x00000042573b7220 */ /* 0x080fe40000410000 */
[----:B------:R-:W-:Y:S02]  /*1600*/  @P1 FADD.FTZ R77, R77, R34 ;  /* 0x000000224d4d1221 */ /* 0x000fe40000010000 */
[----:B------:R-:W-:Y:S02]  /*1610*/  FMUL.FTZ R34, R83, R66 ;  /* 0x0000004253227220 */ /* 0x000fe40000410000 */
[----:B------:R-:W-:-:S02]  /*1620*/  FMUL.FTZ R79, R36, R75 ;  /* 0x0000004b244f7220 */ /* 0x000fc40000410000 */
[----:B------:R-:W-:Y:S01]  /*1630*/  FMUL.FTZ R34, R34, c[0x0][0x1e8] ;  /* 0x00007a0022227a20 */ /* 0x000fe20000410000 */
[----:B------:R2:W3:Y:S01]  /*1640*/  F2F.BF16.F32 R75, R28 ;  /* 0x0000001c004b7304 */ /* 0x0004e20000202000 */
[-C--:B------:R-:W-:Y:S02]  /*1650*/  FMUL.FTZ R35, R85, R66.reuse ;  /* 0x0000004255237220 */ /* 0x080fe40000410000 */
[----:B------:R-:W-:Y:S02]  /*1660*/  FMUL.FTZ R76, R77, R66 ;  /* 0x000000424d4c7220 */ /* 0x000fe40000410000 */
[----:B------:R-:W-:Y:S01]  /*1670*/  @P1 FADD.FTZ R79, R79, R58 ;  /* 0x0000003a4f4f1221 */ /* 0x000fe20000010000 */
[----:B------:R-:W-:Y:S01]  /*1680*/  FSEL R58, R34, RZ, P3 ;  /* 0x000000ff223a7208 */ /* 0x000fe20001800000 */
[----:B------:R-:W-:Y:S01]  /*1690*/  FMUL.FTZ R34, R59, c[0x0][0x1e8] ;  /* 0x00007a003b227a20 */ /* 0x000fe20000410000 */
[----:B------:R-:W-:Y:S01]  /*16a0*/  LOP3.LUT P3, RZ, R33, 0xff, RZ, 0xc0, !PT ;  /* 0x000000ff21ff7812 */ /* 0x000fe2000786c0ff */
[----:B------:R-:W-:-:S02]  /*16b0*/  FMUL.FTZ R35, R35, c[0x0][0x1e8] ;  /* 0x00007a0023237a20 */ /* 0x000fc40000410000 */
[----:B------:R-:W-:Y:S01]  /*16c0*/  FMUL.FTZ R59, R76, c[0x0][0x1e8] ;  /* 0x00007a004c3b7a20 */ /* 0x000fe20000410000 */
[----:B------:R-:W-:Y:S01]  /*16d0*/  FSEL R34, R34, RZ, P5 ;  /* 0x000000ff22227208 */ /* 0x000fe20002800000 */
[-CC-:B------:R-:W-:Y:S01]  /*16e0*/  FFMA.FTZ R74, R74, R24.reuse, R25.reuse ;  /* 0x000000184a4a7223 */ /* 0x180fe20000010019 */
[----:B------:R-:W-:Y:S01]  /*16f0*/  FSEL R76, R35, RZ, P4 ;  /* 0x000000ff234c7208 */ /* 0x000fe20002000000 */
[-CC-:B------:R-:W-:Y:S01]  /*1700*/  FFMA.FTZ R72, R72, R24.reuse, R25.reuse ;  /* 0x0000001848487223 */ /* 0x180fe20000010019 */
[----:B--2---:R-:W-:Y:S01]  /*1710*/  FSEL R28, R59, RZ, P6 ;  /* 0x000000ff3b1c7208 */ /* 0x004fe20003000000 */
[-CC-:B------:R-:W-:Y:S01]  /*1720*/  FFMA.FTZ R70, R70, R24.reuse, R25.reuse ;  /* 0x0000001846467223 */ /* 0x180fe20000010019 */
[C---:B------:R-:W-:Y:S01]  /*1730*/  LOP3.LUT P4, RZ, R33.reuse, 0xff00, RZ, 0xc0, !PT ;  /* 0x0000ff0021ff7812 */ /* 0x040fe2000788c0ff */
[----:B------:R-:W-:Y:S01]  /*1740*/  FFMA.FTZ R68, R68, R24, R25 ;  /* 0x0000001844447223 */ /* 0x000fe20000010019 */
[----:B------:R-:W-:Y:S01]  /*1750*/  LOP3.LUT P5, RZ, R33, 0xff0000, RZ, 0xc0, !PT ;  /* 0x00ff000021ff7812 */ /* 0x000fe200078ac0ff */
[----:B------:R-:W-:Y:S01]  /*1760*/  FADD.FTZ R73, R73, -R74 ;  /* 0x8000004a49497221 */ /* 0x000fe20000010000 */
[----:B------:R-:W-:Y:S01]  /*1770*/  LOP3.LUT P6, RZ, R33, 0xff000000, RZ, 0xc0, !PT ;  /* 0xff00000021ff7812 */ /* 0x000fe200078cc0ff */
[----:B------:R-:W-:Y:S01]  /*1780*/  FMUL.FTZ R33, R79, R66 ;  /* 0x000000424f217220 */ /* 0x000fe20000410000 */
[----:B------:R-:W-:Y:S01]  /*1790*/  @P1 MOV R25, R52 ;  /* 0x0000003400191202 */ /* 0x000fe20000000f00 */
[----:B------:R-:W-:Y:S01]  /*17a0*/  FADD.FTZ R67, R67, -R68 ;  /* 0x8000004443437221 */ /* 0x000fe20000010000 */
[----:B------:R-:W-:Y:S01]  /*17b0*/  @P1 SHF.R.U64 R68, R52, 0x10, R53 ;  /* 0x0000001034441819 */ /* 0x000fe20000001235 */
[----:B------:R-:W-:Y:S01]  /*17c0*/  FMUL.FTZ R33, R33, c[0x0][0x1e8] ;  /* 0x00007a0021217a20 */ /* 0x000fe20000410000 */
[----:B------:R-:W-:Y:S01]  /*17d0*/  @P1 PRMT R26, RZ, 0x5410, R25 ;  /* 0x00005410ff1a1816 */ /* 0x000fe20000000019 */
[----:B------:R-:W-:Y:S01]  /*17e0*/  FADD.FTZ R35, R71, -R72 ;  /* 0x8000004847237221 */ /* 0x000fe20000010000 */
[----:B------:R-:W2:Y:S01]  /*17f0*/  F2F.BF16.F32 R58, R58 ;  /* 0x0000003a003a7304 */ /* 0x000ea20000202000 */
[----:B------:R-:W-:Y:S01]  /*1800*/  FADD.FTZ R59, R69, -R70 ;  /* 0x80000046453b7221 */ /* 0x000fe20000010000 */
[----:B------:R-:W-:Y:S01]  /*1810*/  FSEL R24, R33, RZ, P0 ;  /* 0x000000ff21187208 */ /* 0x000fe20000000000 */
[C---:B------:R-:W-:Y:S01]  /*1820*/  FMUL.FTZ R33, R36.reuse, R73 ;  /* 0x0000004924217220 */ /* 0x040fe20000410000 */
[----:B------:R-:W-:Y:S01]  /*1830*/  ISETP.NE.U32.AND P0, PT, RZ, c[0x0][0x258], PT ;  /* 0x00009600ff007a0c */ /* 0x000fe20003f05070 */
[C---:B------:R-:W-:Y:S01]  /*1840*/  FMUL.FTZ R35, R36.reuse, R35 ;  /* 0x0000002324237220 */ /* 0x040fe20000410000 */
[--C-:B------:R-:W-:Y:S01]  /*1850*/  @P1 SHF.R.U32.HI R25, RZ, 0x10, R53.reuse ;  /* 0x00000010ff191819 */ /* 0x100fe20000011635 */
[----:B------:R-:W-:Y:S01]  /*1860*/  @P1 FADD.FTZ R33, R33, R26 ;  /* 0x0000001a21211221 */ /* 0x000fe20000010000 */
[----:B------:R-:W-:Y:S01]  /*1870*/  ISETP.NE.AND.EX P0, PT, RZ, c[0x0][0x25c], PT, P0 ;  /* 0x00009700ff007a0c */ /* 0x000fe20003f05300 */
[C---:B------:R-:W-:Y:S01]  /*1880*/  FMUL.FTZ R59, R36.reuse, R59 ;  /* 0x0000003b243b7220 */ /* 0x040fe20000410000 */
[----:B------:R-:W-:Y:S01]  /*1890*/  @P1 PRMT R26, RZ, 0x5410, R68 ;  /* 0x00005410ff1a1816 */ /* 0x000fe20000000044 */
[----:B------:R-:W-:Y:S01]  /*18a0*/  FMUL.FTZ R67, R36, R67 ;  /* 0x0000004324437220 */ /* 0x000fe20000410000 */
[----:B------:R-:W4:Y:S01]  /*18b0*/  F2F.BF16.F32 R69, R76 ;  /* 0x0000004c00457304 */ /* 0x000f220000202000 */
[----:B------:R-:W-:-:S02]  /*18c0*/  @P1 IMAD.MOV.U32 R36, RZ, RZ, R53 ;  /* 0x000000ffff241224 */ /* 0x000fc400078e0035 */
[----:B------:R-:W-:-:S03]  /*18d0*/  @P1 FADD.FTZ R35, R35, R26 ;  /* 0x0000001a23231221 */ /* 0x000fc60000010000 */
[----:B------:R-:W-:Y:S02]  /*18e0*/  @P1 PRMT R26, RZ, 0x5410, R36 ;  /* 0x00005410ff1a1816 */ /* 0x000fe40000000024 */
[----:B------:R-:W0:Y:S01]  /*18f0*/  F2F.BF16.F32 R34, R34 ;  /* 0x0000002200227304 */ /* 0x000e220000202000 */
[----:B------:R-:W-:Y:S02]  /*1900*/  @P0 F2FP.BF16.PACK_AB R31, RZ, R31 ;  /* 0x0000001fff1f023e */ /* 0x000fe400000010ff */
[----:B------:R-:W-:Y:S01]  /*1910*/  @P1 FADD.FTZ R59, R59, R26 ;  /* 0x0000001a3b3b1221 */ /* 0x000fe20000010000 */
[----:B------:R-:W-:Y:S02]  /*1920*/  @P0 F2FP.BF16.PACK_AB R26, RZ, R29 ;  /* 0x0000001dff1a023e */ /* 0x000fe400000010ff */
[----:B------:R-:W-:Y:S02]  /*1930*/  @P0 F2FP.BF16.PACK_AB R27, RZ, R27 ;  /* 0x0000001bff1b023e */ /* 0x000fe400000010ff */
[----:B------:R0:W1:Y:S01]  /*1940*/  F2F.BF16.F32 R29, R24 ;  /* 0x00000018001d7304 */ /* 0x0000620000202000 */
[----:B------:R-:W-:-:S02]  /*1950*/  @P0 F2FP.BF16.PACK_AB R83, RZ, R83 ;  /* 0x00000053ff53023e */ /* 0x000fc400000010ff */
[----:B------:R-:W-:Y:S01]  /*1960*/  @P0 PRMT R63, R31, 0x7610, R63 ;  /* 0x000076101f3f0816 */ /* 0x000fe2000000003f */
[----:B------:R-:W-:Y:S01]  /*1970*/  FMUL.FTZ R31, R33, R66 ;  /* 0x00000042211f7220 */ /* 0x000fe20000410000 */
[----:B------:R-:W-:Y:S02]  /*1980*/  @P0 PRMT R62, R27, 0x7610, R62 ;  /* 0x000076101b3e0816 */ /* 0x000fe4000000003e */
[----:B------:R-:W-:Y:S02]  /*1990*/  @P0 PRMT R64, R26, 0x7610, R64 ;  /* 0x000076101a400816 */ /* 0x000fe40000000040 */
[----:B0-----:R-:W-:Y:S02]  /*19a0*/  @P1 PRMT R24, RZ, 0x5410, R25 ;  /* 0x00005410ff181816 */ /* 0x001fe40000000019 */
[----:B------:R-:W-:Y:S02]  /*19b0*/  @P0 F2FP.BF16.PACK_AB R85, RZ, R85 ;  /* 0x00000055ff55023e */ /* 0x000fe400000010ff */
[----:B------:R-:W-:Y:S01]  /*19c0*/  @P0 F2FP.BF16.PACK_AB R87, RZ, R87 ;  /* 0x00000057ff57023e */ /* 0x000fe200000010ff */
[----:B------:R-:W-:Y:S01]  /*19d0*/  @P1 FADD.FTZ R67, R67, R24 ;  /* 0x0000001843431221 */ /* 0x000fe20000010000 */
[----:B------:R-:W-:Y:S01]  /*19e0*/  @P0 PRMT R65, R83, 0x7610, R65 ;  /* 0x0000761053410816 */ /* 0x000fe20000000041 */
[----:B------:R-:W-:Y:S05]  /*19f0*/  @!P0 BRA `(.L_x_352) ;  /* 0x0000008000008947 */ /* 0x000fea0003800000 */
[----:B-1234-:R-:W-:Y:S01]  /*1a00*/  LOP3.LUT R24, R63, 0xffff, RZ, 0xc0, !PT ;  /* 0x0000ffff3f187812 */ /* 0x01efe200078ec0ff */
[----:B------:R-:W-:Y:S01]  /*1a10*/  HFMA2.MMA R26, -RZ, RZ, 0, 4.76837158203125e-07 ;  /* 0x00000008ff1a7435 */ /* 0x000fe200000001ff */
[----:B------:R-:W-:-:S03]  /*1a20*/  PRMT R27, R64, 0x5410, R65 ;  /* 0x00005410401b7816 */ /* 0x000fc60000000041 */
[----:B------:R-:W-:-:S05]  /*1a30*/  IMAD.WIDE.U32 R24, R24, 0x10000, RZ ;  /* 0x0001000018187825 */ /* 0x000fca00078e00ff */
[----:B------:R-:W-:Y:S01]  /*1a40*/  LOP3.LUT R25, R27, R25, RZ, 0xfc, !PT ;  /* 0x000000191b197212 */ /* 0x000fe200078efcff */
[----:B------:R-:W-:Y:S01]  /*1a50*/  IMAD.WIDE.U32 R26, R39, R26, c[0x0][0x258] ;  /* 0x00009600271a7625 */ /* 0x000fe200078e001a */
[----:B------:R-:W-:-:S05]  /*1a60*/  LOP3.LUT R24, R24, 0xffff, R62, 0xf8, !PT ;  /* 0x0000ffff18187812 */ /* 0x000fca00078ef83e */
[----:B------:R0:W-:Y:S02]  /*1a70*/  STG.E.64 [R26.64], R24 ;  /* 0x000000181a007986 */ /* 0x0001e4000c101b04 */
.L_x_352:
[----:B01234-:R-:W-:Y:S01]  /*1a80*/  FMUL.FTZ R26, R35, R66 ;  /* 0x00000042231a7220 */ /* 0x01ffe20000410000 */
[----:B------:R-:W0:Y:S01]  /*1a90*/  F2F.BF16.F32 R28, R28 ;  /* 0x0000001c001c7304 */ /* 0x000e220000202000 */
[----:B------:R-:W-:Y:S01]  /*1aa0*/  IMAD.WIDE.U32 R24, R30, 0x10000, RZ ;  /* 0x000100001e187825 */ /* 0x000fe200078e00ff */
[----:B------:R-:W-:Y:S02]  /*1ab0*/  SHF.L.U32 R29, R29, 0x10, RZ ;  /* 0x000000101d1d7819 */ /* 0x000fe400000006ff */
[----:B------:R-:W-:Y:S01]  /*1ac0*/  IADD3 R73, R39, 0x80, RZ ;  /* 0x0000008027497810 */ /* 0x000fe20007ffe0ff */
[----:B------:R-:W-:Y:S01]  /*1ad0*/  IMAD.U32 R58, R58, 0x10000, RZ ;  /* 0x000100003a3a7824 */ /* 0x000fe200078e00ff */
[----:B------:R-:W-:Y:S01]  /*1ae0*/  @P0 F2FP.BF16.PACK_AB R77, RZ, R77 ;  /* 0x0000004dff4d023e */ /* 0x000fe200000010ff */
[----:B------:R-:W-:Y:S01]  /*1af0*/  FMUL.FTZ R31, R31, c[0x0][0x1e8] ;  /* 0x00007a001f1f7a20 */ /* 0x000fe20000410000 */
[----:B------:R-:W-:Y:S01]  /*1b00*/  @P0 F2FP.BF16.PACK_AB R79, RZ, R79 ;  /* 0x0000004fff4f023e */ /* 0x000fe200000010ff */
[----:B------:R-:W-:Y:S01]  /*1b10*/  FMUL.FTZ R30, R26, c[0x0][0x1e8] ;  /* 0x00007a001a1e7a20 */ /* 0x000fe20000410000 */
[----:B------:R-:W-:Y:S01]  /*1b20*/  LOP3.LUT R27, R25, R58, R81, 0xfe, !PT ;  /* 0x0000003a191b7212 */ /* 0x000fe200078efe51 */
[----:B------:R-:W-:Y:S01]  /*1b30*/  FMUL.FTZ R58, R59, R66 ;  /* 0x000000423b3a7220 */ /* 0x000fe20000410000 */
[----:B------:R-:W-:Y:S01]  /*1b40*/  LOP3.LUT R26, R24, R75, RZ, 0xfc, !PT ;  /* 0x0000004b181a7212 */ /* 0x000fe200078efcff */
[----:B------:R-:W-:Y:S01]  /*1b50*/  IMAD.WIDE.U32 R24, R34, 0x10000, RZ ;  /* 0x0001000022187825 */ /* 0x000fe200078e00ff */
[----:B------:R-:W-:-:S02]  /*1b60*/  FSEL R31, R31, RZ, P3 ;  /* 0x000000ff1f1f7208 */ /* 0x000fc40001800000 */
[----:B------:R-:W-:Y:S01]  /*1b70*/  FSEL R36, R30, RZ, P4 ;  /* 0x000000ff1e247208 */ /* 0x000fe20002000000 */
[----:B------:R-:W-:Y:S01]  /*1b80*/  IMAD.MOV.U32 R34, RZ, RZ, 0x8 ;  /* 0x00000008ff227424 */ /* 0x000fe200078e00ff */
[----:B------:R1:W2:Y:S01]  /*1b90*/  F2F.BF16.F32 R71, R31 ;  /* 0x0000001f00477304 */ /* 0x0002a20000202000 */
[----:B0-----:R-:W-:Y:S01]  /*1ba0*/  LOP3.LUT R25, R25, R29, R28, 0xfe, !PT ;  /* 0x0000001d19197212 */ /* 0x001fe200078efe1c */
[----:B------:R-:W-:Y:S01]  /*1bb0*/  FMUL.FTZ R66, R67, R66 ;  /* 0x0000004243427220 */ /* 0x000fe20000410000 */
[----:B------:R-:W-:Y:S01]  /*1bc0*/  @P0 PRMT R62, R85, 0x7610, R62 ;  /* 0x00007610553e0816 */ /* 0x000fe2000000003e */
[----:B------:R-:W-:Y:S01]  /*1bd0*/  IMAD.WIDE.U32 R28, R34, R73, c[0x0][0x248] ;  /* 0x00009200221c7625 */ /* 0x000fe200078e0049 */
[----:B------:R-:W-:Y:S02]  /*1be0*/  @P0 PRMT R63, R87, 0x7610, R63 ;  /* 0x00007610573f0816 */ /* 0x000fe4000000003f */
[----:B------:R-:W-:Y:S01]  /*1bf0*/  @P0 PRMT R64, R77, 0x7610, R64 ;  /* 0x000076104d400816 */ /* 0x000fe20000000040 */
[----:B------:R-:W0:Y:S01]  /*1c00*/  F2F.BF16.F32 R36, R36 ;  /* 0x0000002400247304 */ /* 0x000e220000202000 */
[----:B-1----:R-:W-:Y:S01]  /*1c10*/  IMAD.WIDE.U32 R30, R39, R34, c[0x0][0x248] ;  /* 0x00009200271e7625 */ /* 0x002fe200078e0022 */
[----:B------:R-:W-:-:S02]  /*1c20*/  @P0 PRMT R65, R79, 0x7610, R65 ;  /* 0x000076104f410816 */ /* 0x000fc40000000041 */
[----:B------:R-:W-:Y:S01]  /*1c30*/  LOP3.LUT R24, R24, R69, RZ, 0xfc, !PT ;  /* 0x0000004518187212 */ /* 0x000fe200078efcff */
[----:B------:R-:W-:Y:S01]  /*1c40*/  FMUL.FTZ R58, R58, c[0x0][0x1e8] ;  /* 0x00007a003a3a7a20 */ /* 0x000fe20000410000 */
[----:B------:R1:W-:Y:S01]  /*1c50*/  STG.E.64 [R30.64], R26 ;  /* 0x0000001a1e007986 */ /* 0x0003e2000c101b04 */
[----:B------:R-:W-:Y:S05]  /*1c60*/  @!P0 BRA `(.L_x_353) ;  /* 0x0000007000008947 */ /* 0x000fea0003800000 */
[----:B-1----:R-:W-:Y:S02]  /*1c70*/  LOP3.LUT R26, R63, 0xffff, RZ, 0xc0, !PT ;  /* 0x0000ffff3f1a7812 */ /* 0x002fe400078ec0ff */
[----:B------:R-:W-:-:S03]  /*1c80*/  PRMT R31, R64, 0x5410, R65 ;  /* 0x00005410401f7816 */ /* 0x000fc60000000041 */
[----:B------:R-:W-:-:S05]  /*1c90*/  IMAD.WIDE.U32 R26, R26, 0x10000, RZ ;  /* 0x000100001a1a7825 */ /* 0x000fca00078e00ff */
[----:B------:R-:W-:Y:S01]  /*1ca0*/  LOP3.LUT R27, R31, R27, RZ, 0xfc, !PT ;  /* 0x0000001b1f1b7212 */ /* 0x000fe200078efcff */
[----:B------:R-:W-:Y:S01]  /*1cb0*/  IMAD.WIDE.U32 R30, R38, R34, c[0x0][0x258] ;  /* 0x00009600261e7625 */ /* 0x000fe200078e0022 */
[----:B------:R-:W-:-:S05]  /*1cc0*/  LOP3.LUT R26, R26, 0xffff, R62, 0xf8, !PT ;  /* 0x0000ffff1a1a7812 */ /* 0x000fca00078ef83e */
[----:B------:R1:W-:Y:S02]  /*1cd0*/  STG.E.64 [R30.64], R26 ;  /* 0x0000001a1e007986 */ /* 0x0003e4000c101b04 */
.L_x_353:
[----:B------:R-:W-:Y:S01]  /*1ce0*/  FMUL.FTZ R66, R66, c[0x0][0x1e8] ;  /* 0x00007a0042427a20 */ /* 0x000fe20000410000 */
[----:B------:R3:W-:Y:S01]  /*1cf0*/  STG.E.64 [R28.64], R24 ;  /* 0x000000181c007986 */ /* 0x0007e2000c101b04 */
[----:B------:R-:W-:Y:S02]  /*1d00*/  FSEL R58, R58, RZ, P5 ;  /* 0x000000ff3a3a7208 */ /* 0x000fe40002800000 */
[----:B------:R-:W-:Y:S02]  /*1d10*/  @P0 F2FP.BF16.PACK_AB R33, RZ, R33 ;  /* 0x00000021ff21023e */ /* 0x000fe400000010ff */
[----:B------:R-:W-:Y:S02]  /*1d20*/  FSEL R66, R66, RZ, P6 ;  /* 0x000000ff42427208 */ /* 0x000fe40003000000 */
[----:B------:R-:W4:Y:S01]  /*1d30*/  F2F.BF16.F32 R58, R58 ;  /* 0x0000003a003a7304 */ /* 0x000f220000202000 */
[----:B------:R-:W-:Y:S02]  /*1d40*/  @P0 F2FP.BF16.PACK_AB R35, RZ, R35 ;  /* 0x00000023ff23023e */ /* 0x000fe400000010ff */
[----:B------:R-:W-:-:S02]  /*1d50*/  @P0 F2FP.BF16.PACK_AB R59, RZ, R59 ;  /* 0x0000003bff3b023e */ /* 0x000fc400000010ff */
[----:B------:R-:W-:Y:S02]  /*1d60*/  @P0 F2FP.BF16.PACK_AB R67, RZ, R67 ;  /* 0x00000043ff43023e */ /* 0x000fe400000010ff */
[----:B------:R-:W-:Y:S01]  /*1d70*/  @P0 PRMT R62, R33, 0x7610, R62 ;  /* 0x00007610213e0816 */ /* 0x000fe2000000003e */
[----:B------:R-:W1:Y:S01]  /*1d80*/  F2F.BF16.F32 R66, R66 ;  /* 0x0000004200427304 */ /* 0x000e620000202000 */
[----:B------:R-:W-:Y:S02]  /*1d90*/  @P0 PRMT R63, R35, 0x7610, R63 ;  /* 0x00007610233f0816 */ /* 0x000fe4000000003f */
[----:B------:R-:W-:Y:S02]  /*1da0*/  @P0 PRMT R64, R59, 0x7610, R64 ;  /* 0x000076103b400816 */ /* 0x000fe40000000040 */
[----:B------:R-:W-:Y:S01]  /*1db0*/  @P0 PRMT R65, R67, 0x7610, R65 ;  /* 0x0000761043410816 */ /* 0x000fe20000000041 */
[----:B------:R-:W-:Y:S05]  /*1dc0*/  @!P0 BRA `(.L_x_354) ;  /* 0x0000007000008947 */ /* 0x000fea0003800000 */
[----:B---3--:R-:W-:Y:S02]  /*1dd0*/  LOP3.LUT R24, R63, 0xffff, RZ, 0xc0, !PT ;  /* 0x0000ffff3f187812 */ /* 0x008fe400078ec0ff */
[----:B-1----:R-:W-:-:S03]  /*1de0*/  PRMT R27, R64, 0x5410, R65 ;  /* 0x00005410401b7816 */ /* 0x002fc60000000041 */
[----:B------:R-:W-:-:S05]  /*1df0*/  IMAD.WIDE.U32 R24, R24, 0x10000, RZ ;  /* 0x0001000018187825 */ /* 0x000fca00078e00ff */
[----:B------:R-:W-:Y:S01]  /*1e00*/  LOP3.LUT R25, R27, R25, RZ, 0xfc, !PT ;  /* 0x000000191b197212 */ /* 0x000fe200078efcff */
[----:B------:R-:W-:Y:S01]  /*1e10*/  IMAD.WIDE.U32 R26, R37, R34, c[0x0][0x258] ;  /* 0x00009600251a7625 */ /* 0x000fe200078e0022 */
[----:B------:R-:W-:-:S05]  /*1e20*/  LOP3.LUT R24, R24, 0xffff, R62, 0xf8, !PT ;  /* 0x0000ffff18187812 */ /* 0x000fca00078ef83e */
[----:B------:R1:W-:Y:S02]  /*1e30*/  STG.E.64 [R26.64], R24 ;  /* 0x000000181a007986 */ /* 0x0003e4000c101b04 */
.L_x_354:
[----:B01-3--:R-:W-:Y:S01]  /*1e40*/  IMAD.WIDE.U32 R24, R36, 0x10000, RZ ;  /* 0x0001000024187825 */ /* 0x00bfe200078e00ff */
[----:B------:R-:W-:Y:S02]  /*1e50*/  SHF.L.U32 R27, R66, 0x10, RZ ;  /* 0x00000010421b7819 */ /* 0x000fe400000006ff */
[----:B------:R-:W-:Y:S02]  /*1e60*/  IADD3 R39, R39, 0x100, RZ ;  /* 0x0000010027277810 */ /* 0x000fe40007ffe0ff */
[----:B----4-:R-:W-:Y:S02]  /*1e70*/  LOP3.LUT R25, R25, R27, R58, 0xfe, !PT ;  /* 0x0000001b19197212 */ /* 0x010fe400078efe3a */
[----:B--2---:R-:W-:Y:S01]  /*1e80*/  LOP3.LUT R24, R24, R71, RZ, 0xfc, !PT ;  /* 0x0000004718187212 */ /* 0x004fe200078efcff */
[----:B------:R-:W-:Y:S01]  /*1e90*/  IMAD.WIDE.U32 R26, R34, R39, c[0x0][0x248] ;  /* 0x00009200221a7625 */ /* 0x000fe200078e0027 */
[----:B------:R-:W-:Y:S02]  /*1ea0*/  IADD3 R61, R61, c[0x0][0x160], RZ ;  /* 0x000058003d3d7a10 */ /* 0x000fe40007ffe0ff */
[----:B------:R-:W-:-:S02]  /*1eb0*/  SEL R30, RZ, 0x1, P2 ;  /* 0x00000001ff1e7807 */ /* 0x000fc40001000000 */
[----:B------:R0:W-:Y:S01]  /*1ec0*/  STG.E.64 [R26.64], R24 ;  /* 0x000000181a007986 */ /* 0x0001e2000c101b04 */
[----:B------:R-:W-:-:S13]  /*1ed0*/  ISETP.GE.AND P0, PT, R61, c[0x0][0x164], PT ;  /* 0x000059003d007a0c */ /* 0x000fda0003f06270 */
[----:B0-----:R-:W-:Y:S01]  /*1ee0*/  @P0 CALL.REL.NOINC `(.L_x_355) ;  /* 0x0000001000000944 */ /* 0x001fe20003c00000 */
[----:B------:R-:W-:Y:S05]  /*1ef0*/  BRA `(.L_x_356) ;  /* 0xffffe4c000007947 */ /* 0x000fea000383ffff */
.L_x_355:
        /* <DEDUP_REMOVED lines=15> */
[----:B------:R-:W-:Y:S02]  /*1ff0*/  MOV R33, R9 ;  /* 0x0000000900217202 */ /* 0x000fe40000000f00 */
[----:B------:R-:W-:Y:S02]  /*2000*/  MOV R22, R4 ;  /* 0x0000000400167202 */ /* 0x000fe40000000f00 */
[----:B------:R-:W-:Y:S02]  /*2010*/  MOV R23, R3 ;  /* 0x0000000300177202 */ /* 0x000fe40000000f00 */
[----:B------:R-:W-:Y:S02]  /*2020*/  MOV R35, R11 ;  /* 0x0000000b00237202 */ /* 0x000fe40000000f00 */
[----:B------:R-:W-:-:S02]  /*2030*/  MOV R37, R5 ;  /* 0x0000000500257202 */ /* 0x000fc40000000f00 */
[----:B------:R-:W-:Y:S02]  /*2040*/  MOV R14, R16 ;  /* 0x00000010000e7202 */ /* 0x000fe40000000f00 */
[----:B------:R-:W-:Y:S02]  /*2050*/  MOV R39, R7 ;  /* 0x0000000700277202 */ /* 0x000fe40000000f00 */
.L_x_349:
        /* <DEDUP_REMOVED lines=15> */
.L_x_350:
[----:B------:R-:W-:Y:S01]  /*2150*/  HFMA2.MMA R58, -RZ, RZ, 0, 9.5367431640625e-07 ;  /* 0x00000010ff3a7435 */ /* 0x000fe200000001ff */
[----:B------:R-:W-:Y:S01]  /*2160*/  MOV R59, R26 ;  /* 0x0000001a003b7202 */ /* 0x000fe20000000f00 */
[----:B------:R-:W-:Y:S01]  /*2170*/  IMAD.MOV.U32 R31, RZ, RZ, 0x1f ;  /* 0x0000001fff1f7424 */ /* 0x000fe200078e00ff */
[----:B------:R-:W-:-:S02]  /*2180*/  MOV R28, 0xffffffff ;  /* 0xffffffff001c7802 */ /* 0x000fc40000000f00 */
[----:B------:R-:W-:Y:S02]  /*2190*/  MOV R24, 0x21b0 ;  /* 0x000021b000187802 */ /* 0x000fe40000000f00 */
[----:B-----5:R-:W-:Y:S05]  /*21a0*/  CALL.REL.NOINC `($__internal_9_$__cuda_sm70_shflsync_down_p) ;  /* 0x0000046000007944 */ /* 0x020fea0003c00000 */
[----:B-1----:R-:W-:Y:S01]  /*21b0*/  MOV R29, R58 ;  /* 0x0000003a001d7202 */ /* 0x002fe20000000f00 */
[----:B0-----:R-:W-:Y:S05]  /*21c0*/  BRA `(.L_x_357) ;  /* 0xffffed2000007947 */ /* 0x001fea000383ffff */
.L_x_351:
[----:B------:R-:W-:Y:S01]  /*21d0*/  HFMA2.MMA R58, -RZ, RZ, 0, 9.5367431640625e-07 ;  /* 0x00000010ff3a7435 */ /* 0x000fe200000001ff */
[----:B------:R-:W-:Y:S01]  /*21e0*/  IMAD.MOV.U32 R59, RZ, RZ, R27 ;  /* 0x000000ffff3b7224 */ /* 0x000fe200078e001b */
[----:B------:R-:W-:Y:S01]  /*21f0*/  MOV R31, 0x1f ;  /* 0x0000001f001f7802 */ /* 0x000fe20000000f00 */
[----:B------:R-:W-:Y:S01]  /*2200*/  IMAD.MOV.U32 R28, RZ, RZ, -0x1 ;  /* 0xffffffffff1c7424 */ /* 0x000fe200078e00ff */
[----:B------:R-:W-:Y:S02]  /*2210*/  MOV R24, 0x2230 ;  /* 0x0000223000187802 */ /* 0x000fe40000000f00 */
[----:B01---5:R-:W-:Y:S05]  /*2220*/  CALL.REL.NOINC `($__internal_9_$__cuda_sm70_shflsync_down_p) ;  /* 0x000003e000007944 */ /* 0x023fea0003c00000 */
[----:B------:R-:W-:Y:S01]  /*2230*/  FADD.FTZ R26, R26, R29 ;  /* 0x0000001d1a1a7221 */ /* 0x000fe20000010000 */
[----:B0-----:R-:W-:Y:S01]  /*2240*/  MOV R31, 0x1f ;  /* 0x0000001f001f7802 */ /* 0x001fe20000000f00 */
[----:B-1----:R-:W-:Y:S01]  /*2250*/  FADD.FTZ R27, R27, R58 ;  /* 0x0000003a1b1b7221 */ /* 0x002fe20000010000 */
[----:B------:R-:W-:Y:S01]  /*2260*/  HFMA2.MMA R58, -RZ, RZ, 0, 4.76837158203125e-07 ;  /* 0x00000008ff3a7435 */ /* 0x000fe200000001ff */
[----:B------:R-:W-:Y:S01]  /*2270*/  IMAD.MOV.U32 R28, RZ, RZ, -0x1 ;  /* 0xffffffffff1c7424 */ /* 0x000fe200078e00ff */
[----:B------:R-:W-:-:S02]  /*2280*/  MOV R59, R26 ;  /* 0x0000001a003b7202 */ /* 0x000fc40000000f00 */
[----:B------:R-:W-:Y:S02]  /*2290*/  MOV R24, 0x22b0 ;  /* 0x000022b000187802 */ /* 0x000fe40000000f00 */
[----:B------:R-:W-:Y:S05]  /*22a0*/  CALL.REL.NOINC `($__internal_9_$__cuda_sm70_shflsync_down_p) ;  /* 0x0000036000007944 */ /* 0x000fea0003c00000 */
[----:B-1----:R-:W-:Y:S01]  /*22b0*/  MOV R29, R58 ;  /* 0x0000003a001d7202 */ /* 0x002fe20000000f00 */
[----:B------:R-:W-:Y:S01]  /*22c0*/  HFMA2.MMA R58, -RZ, RZ, 0, 4.76837158203125e-07 ;  /* 0x00000008ff3a7435 */ /* 0x000fe200000001ff */
[----:B0-----:R-:W-:Y:S01]  /*22d0*/  IMAD.MOV.U32 R59, RZ, RZ, R27 ;  /* 0x000000ffff3b7224 */ /* 0x001fe200078e001b */
[----:B------:R-:W-:Y:S01]  /*22e0*/  MOV R31, 0x1f ;  /* 0x0000001f001f7802 */ /* 0x000fe20000000f00 */
[----:B------:R-:W-:Y:S01]  /*22f0*/  IMAD.MOV.U32 R28, RZ, RZ, -0x1 ;  /* 0xffffffffff1c7424 */ /* 0x000fe200078e00ff */
[----:B------:R-:W-:Y:S02]  /*2300*/  MOV R24, 0x2320 ;  /* 0x0000232000187802 */ /* 0x000fe40000000f00 */
[----:B------:R-:W-:Y:S05]  /*2310*/  CALL.REL.NOINC `($__internal_9_$__cuda_sm70_shflsync_down_p) ;  /* 0x000002f000007944 */ /* 0x000fea0003c00000 */
[----:B------:R-:W-:Y:S01]  /*2320*/  FADD.FTZ R26, R29, R26 ;  /* 0x0000001a1d1a7221 */ /* 0x000fe20000010000 */
[----:B0-----:R-:W-:Y:S01]  /*2330*/  MOV R31, 0x1f ;  /* 0x0000001f001f7802 */ /* 0x001fe20000000f00 */
[----:B-1----:R-:W-:Y:S01]  /*2340*/  FADD.FTZ R27, R27, R58 ;  /* 0x0000003a1b1b7221 */ /* 0x002fe20000010000 */
[----:B------:R-:W-:Y:S01]  /*2350*/  HFMA2.MMA R58, -RZ, RZ, 0, 2.384185791015625e-07 ;  /* 0x00000004ff3a7435 */ /* 0x000fe200000001ff */
[----:B------:R-:W-:Y:S01]  /*2360*/  IMAD.MOV.U32 R28, RZ, RZ, -0x1 ;  /* 0xffffffffff1c7424 */ /* 0x000fe200078e00ff */
[----:B------:R-:W-:-:S02]  /*2370*/  MOV R59, R26 ;  /* 0x0000001a003b7202 */ /* 0x000fc40000000f00 */
[----:B------:R-:W-:Y:S02]  /*2380*/  MOV R24, 0x23a0 ;  /* 0x000023a000187802 */ /* 0x000fe40000000f00 */
[----:B------:R-:W-:Y:S05]  /*2390*/  CALL.REL.NOINC `($__internal_9_$__cuda_sm70_shflsync_down_p) ;  /* 0x0000027000007944 */ /* 0x000fea0003c00000 */
[----:B-1----:R-:W-:Y:S01]  /*23a0*/  MOV R29, R58 ;  /* 0x0000003a001d7202 */ /* 0x002fe20000000f00 */
[----:B------:R-:W-:Y:S01]  /*23b0*/  HFMA2.MMA R58, -RZ, RZ, 0, 2.384185791015625e-07 ;  /* 0x00000004ff3a7435 */ /* 0x000fe200000001ff */
        /* <DEDUP_REMOVED lines=8> */
[----:B------:R-:W-:Y:S01]  /*2440*/  HFMA2.MMA R58, -RZ, RZ, 0, 1.1920928955078125e-07 ;  /* 0x00000002ff3a7435 */ /* 0x000fe200000001ff */
[----:B------:R-:W-:Y:S01]  /*2450*/  IMAD.MOV.U32 R28, RZ, RZ, -0x1 ;  /* 0xffffffffff1c7424 */ /* 0x000fe200078e00ff */
[----:B------:R-:W-:-:S02]  /*2460*/  MOV R59, R26 ;  /* 0x0000001a003b7202 */ /* 0x000fc40000000f00 */
[----:B------:R-:W-:Y:S02]  /*2470*/  MOV R24, 0x2490 ;  /* 0x0000249000187802 */ /* 0x000fe40000000f00 */
[----:B------:R-:W-:Y:S05]  /*2480*/  CALL.REL.NOINC `($__internal_9_$__cuda_sm70_shflsync_down_p) ;  /* 0x0000018000007944 */ /* 0x000fea0003c00000 */
[----:B-1----:R-:W-:Y:S01]  /*2490*/  MOV R29, R58 ;  /* 0x0000003a001d7202 */ /* 0x002fe20000000f00 */
[----:B------:R-:W-:Y:S01]  /*24a0*/  HFMA2.MMA R58, -RZ, RZ, 0, 1.1920928955078125e-07 ;  /* 0x00000002ff3a7435 */ /* 0x000fe200000001ff */
        /* <DEDUP_REMOVED lines=8> */
[----:B------:R-:W-:Y:S01]  /*2530*/  HFMA2.MMA R58, -RZ, RZ, 0, 5.9604644775390625e-08 ;  /* 0x00000001ff3a7435 */ /* 0x000fe200000001ff */
[----:B------:R-:W-:Y:S01]  /*2540*/  IMAD.MOV.U32 R28, RZ, RZ, -0x1 ;  /* 0xffffffffff1c7424 */ /* 0x000fe200078e00ff */
[----:B------:R-:W-:-:S02]  /*2550*/  MOV R59, R26 ;  /* 0x0000001a003b7202 */ /* 0x000fc40000000f00 */
[----:B------:R-:W-:Y:S02]  /*2560*/  MOV R24, 0x2580 ;  /* 0x0000258000187802 */ /* 0x000fe40000000f00 */
[----:B------:R-:W-:Y:S05]  /*2570*/  CALL.REL.NOINC `($__internal_9_$__cuda_sm70_shflsync_down_p) ;  /* 0x0000009000007944 */ /* 0x000fea0003c00000 */
[----:B-1----:R-:W-:Y:S01]  /*2580*/  MOV R27, R58 ;  /* 0x0000003a001b7202 */ /* 0x002fe20000000f00 */
[----:B------:R-:W-:Y:S01]  /*2590*/  HFMA2.MMA R58, -RZ, RZ, 0, 5.9604644775390625e-08 ;  /* 0x00000001ff3a7435 */ /* 0x000fe200000001ff */
[----:B0-----:R-:W-:Y:S01]  /*25a0*/  IMAD.MOV.U32 R59, RZ, RZ, R29 ;  /* 0x000000ffff3b7224 */ /* 0x001fe200078e001d */
[----:B------:R-:W-:Y:S01]  /*25b0*/  MOV R31, 0x1f ;  /* 0x0000001f001f7802 */ /* 0x000fe20000000f00 */
[----:B------:R-:W-:Y:S01]  /*25c0*/  IMAD.MOV.U32 R28, RZ, RZ, -0x1 ;  /* 0xffffffffff1c7424 */ /* 0x000fe200078e00ff */
[----:B------:R-:W-:Y:S02]  /*25d0*/  MOV R24, 0x25f0 ;  /* 0x000025f000187802 */ /* 0x000fe40000000f00 */
[----:B------:R-:W-:Y:S05]  /*25e0*/  CALL.REL.NOINC `($__internal_9_$__cuda_sm70_shflsync_down_p) ;  /* 0x0000002000007944 */ /* 0x000fea0003c00000 */
[----:B-1----:R-:W-:Y:S01]  /*25f0*/  MOV R24, R58 ;  /* 0x0000003a00187202 */ /* 0x002fe20000000f00 */
[----:B0-----:R-:W-:Y:S05]  /*2600*/  BRA `(.L_x_358) ;  /* 0xffffea0000007947 */ /* 0x001fea000383ffff */
        .weak           $__internal_9_$__cuda_sm70_shflsync_down_p
        .type           $__internal_9_$__cuda_sm70_shflsync_down_p,@function
        .size           $__internal_9_$__cuda_sm70_shflsync_down_p,(.L_x_6658 - $__internal_9_$__cuda_sm70_shflsync_down_p)
$__internal_9_$__cuda_sm70_shflsync_down_p:
[----:B------:R-:W-:Y:S01]  /*2610*/  HFMA2.MMA R25, -RZ, RZ, 0, 0 ;  /* 0x00000000ff197435 */ /* 0x000fe200000001ff */
[----:B------:R-:W-:Y:S04]  /*2620*/  WARPSYNC R28 ;  /* 0x0000001c00007348 */ /* 0x000fe80003800000 */
[----:B------:R0:W1:Y:S01]  /*2630*/  SHFL.DOWN PT, R58, R59, R58, R31 ;  /* 0x0800003a3b3a7389 */ /* 0x00006200000e001f */
[----:B------:R-:W-:Y:S05]  /*2640*/  RET.REL.NODEC R24 `(_ZN10layer_norm13ln_bwd_kernelINS_13Kernel_traitsI13__nv_bfloat16S2_S2_S2_fjLj1536ELj1ELj1ELj4ELj8ENS_18Kernel_traits_baseILj1536ES2_S2_S2_S2_fjLj128EEEEELb1ELb0ELb0ELb1EEEvNS_9BwdParamsE) ;  /* 0xffffd9b018007950 */ /* 0x000fea0003c3ffff */
.L_x_359:
        /* <DEDUP_REMOVED lines=11> */
.L_x_6658:


//--------------------- .text._ZN10layer_norm22ln_bwd_finalize_kernelINS_22Kernel_traits_finalizeILj1536E13__nv_bfloat16S2_S2_S2_fjLb0ELj1024ELj4ENS_18Kernel_traits_baseILj1536ES2_S2_S2_S2_fjLj1024EEEEELb0ELb0EEEvNS_9BwdParamsE --------------------------
	.section	.text._ZN10layer_norm22ln_bwd_finalize_kernelINS_22Kernel_traits_finalizeILj1536E13__nv_bfloat16S2_S2_S2_fjLb0ELj1024ELj4ENS_18Kernel_traits_baseILj1536ES2_S2_S2_S2_fjLj1024EEEEELb0ELb0EEEvNS_9BwdParamsE,"ax",@progbits
	.sectioninfo	@"SHI_REGISTERS=30"
	.align	128
        .global         _ZN10layer_norm22ln_bwd_finalize_kernelINS_22Kernel_traits_finalizeILj1536E13__nv_bfloat16S2_S2_S2_fjLb0ELj1024ELj4ENS_18Kernel_traits_baseILj1536ES2_S2_S2_S2_fjLj1024EEEEELb0ELb0EEEvNS_9BwdParamsE
        .type           _ZN10layer_norm22ln_bwd_finalize_kernelINS_22Kernel_traits_finalizeILj1536E13__nv_bfloat16S2_S2_S2_fjLb0ELj1024ELj4ENS_18Kernel_traits_baseILj1536ES2_S2_S2_S2_fjLj1024EEEEELb0ELb0EEEvNS_9BwdParamsE,@function
        .size           _ZN10layer_norm22ln_bwd_finalize_kernelINS_22Kernel_traits_finalizeILj1536E13__nv_bfloat16S2_S2_S2_fjLb0ELj1024ELj4ENS_18Kernel_traits_baseILj1536ES2_S2_S2_S2_fjLj1024EEEEELb0ELb0EEEvNS_9BwdParamsE,(.L_x_6659 - _ZN10layer_norm22ln_bwd_finalize_kernelINS_22Kernel_traits_finalizeILj1536E13__nv_bfloat16S2_S2_S2_fjLb0ELj1024ELj4ENS_18Kernel_traits_baseILj1536ES2_S2_S2_S2_fjLj1024EEEEELb0ELb0EEEvNS_9BwdParamsE)
        .other          _ZN10layer_norm22ln_bwd_finalize_kernelINS_22Kernel_traits_finalizeILj1536E13__nv_bfloat16S2_S2_S2_fjLb0ELj1024ELj4ENS_18Kernel_traits_baseILj1536ES2_S2_S2_S2_fjLj1024EEEEELb0ELb0EEEvNS_9BwdParamsE,@"STO_CUDA_ENTRY STV_DEFAULT"
_ZN10layer_norm22ln_bwd_finalize_kernelINS_22Kernel_traits_finalizeILj1536E13__nv_bfloat16S2_S2_S2_fjLb0ELj1024ELj4ENS_18Kernel_traits_baseILj1536ES2_S2_S2_S2_fjLj1024EEEEELb0ELb0EEEvNS_9BwdParamsE:
.text._ZN10layer_norm22ln_bwd_finalize_kernelINS_22Kernel_traits_finalizeILj1536E13__nv_bfloat16S2_S2_S2_fjLb0ELj1024ELj4ENS_18Kernel_traits_baseILj1536ES2_S2_S2_S2_fjLj1024EEEEELb0ELb0EEEvNS_9BwdParamsE:
[----:B------:R-:W-:Y:S02]  /*0000*/  MOV R1, c[0x0][0x28] ;  /* 0x00000a0000017a02 */ /* 0x000fe40000000f00 */
[----:B------:R-:W0:Y:S04]  /*0010*/  S2R R2, SR_CTAID.X ;  /* 0x0000000000027919 */ /* 0x000e280000002500 */
[----:B------:R-:W1:Y:S01]  /*0020*/  S2R R0, SR_TID.X ;  /* 0x0000000000007919 */ /* 0x000e620000002100 */
[----:B0-----:R-:W-:Y:S01]  /*0030*/  IMAD.SHL.U32 R3, R2, 0x20, RZ ;  /* 0x0000002002037824 */ /* 0x001fe200078e00ff */
[----:B-1----:R-:W-:-:S04]  /*0040*/  LOP3.LUT R16, R0, 0x1f, RZ, 0xc0, !PT ;  /* 0x0000001f00107812 */ /* 0x002fc800078ec0ff */
[----:B------:R-:W-:-:S04]  /*0050*/  LOP3.LUT R18, R3, 0xffffffe0, R16, 0xe2, !PT ;  /* 0xffffffe003127812 */ /* 0x000fc800078ee210 */
[----:B------:R-:W-:-:S13]  /*0060*/  ISETP.GT.U32.AND P0, PT, R18, 0x5ff, PT ;  /* 0x000005ff1200780c */ /* 0x000fda0003f04070 */
[----:B------:R-:W-:Y:S05]  /*0070*/  @P0 EXIT ;  /* 0x000000000000094d */ /* 0x000fea0003800000 */
[--C-:B------:R-:W-:Y:S01]  /*0080*/  SHF.R.U32.HI R17, RZ, 0x5, R0.reuse ;  /* 0x00000005ff117819 */ /* 0x100fe20000011600 */
[----:B------:R-:W-:Y:S01]  /*0090*/  ULDC.64 UR4, c[0x0][0x118] ;  /* 0x0000460000047ab9 */ /* 0x000fe20000000a00 */
[----:B------:R-:W-:Y:S02]  /*00a0*/  SHF.L.U32 R2, R2, 0x4, RZ ;  /* 0x0000000402027819 */ /* 0x000fe400000006ff */
[----:B------:R-:W-:Y:S02]  /*00b0*/  LOP3.LUT R20, R0, 0x3fffffe0, RZ, 0xc0, !PT ;  /* 0x3fffffe000147812 */ /* 0x000fe400078ec0ff */
[----:B------:R-:W-:Y:S02]  /*00c0*/  LOP3.LUT R19, R2, 0x7ffffff0, RZ, 0xc0, !PT ;  /* 0x7ffffff002137812 */ /* 0x000fe400078ec0ff */
[C---:B------:R-:W-:Y:S02]  /*00d0*/  LOP3.LUT R21, R17.reuse, 0x1f, R0, 0x78, !PT ;  /* 0x0000001f11157812 */ /* 0x040fe400078e7800 */
[----:B------:R-:W-:Y:S01]  /*00e0*/  ISETP.NE.AND P0, PT, R17, 0x1f, PT ;  /* 0x0000001f1100780c */ /* 0x000fe20003f05270 */
[----:B------:R-:W-:Y:S01]  /*00f0*/  IMAD.IADD R19, R16, 0x1, R19 ;  /* 0x0000000110137824 */ /* 0x000fe200078e0213 */
[----:B------:R-:W-:Y:S01]  /*0100*/  IADD3 R20, R20, R21, RZ ;  /* 0x0000001514147210 */ /* 0x000fe20007ffe0ff */
[C---:B------:R-:W-:Y:S01]  /*0110*/  IMAD R21, R16.reuse, 0x20, R21 ;  /* 0x0000002010157824 */ /* 0x040fe200078e0215 */
[----:B------:R-:W-:-:S02]  /*0120*/  ISETP.GT.U32.OR P0, PT, R16, 0xf, P0 ;  /* 0x0000000f1000780c */ /* 0x000fc40000704470 */
.L_x_373:
[----:B------:R-:W-:Y:S01]  /*0130*/  ISETP.GE.U32.AND P1, PT, R17, c[0x0][0x160], PT ;  /* 0x0000580011007a0c */ /* 0x000fe20003f26070 */
[----:B------:R-:W-:Y:S01]  /*0140*/  BSSY B0, `(.L_x_360) ;  /* 0x0000063000007945 */ /* 0x000fe20003800000 */
[----:B------:R-:W-:Y:S01]  /*0150*/  HFMA2.MMA R24, -RZ, RZ, 0, 0 ;  /* 0x00000000ff187435 */ /* 0x000fe200000001ff */
[----:B------:R-:W-:Y:S01]  /*0160*/  IMAD.MOV.U32 R23, RZ, RZ, RZ ;  /* 0x000000ffff177224 */ /* 0x000fe200078e00ff */
[----:B------:R-:W-:-:S13]  /*0170*/  ISETP.GE.U32.OR P1, PT, R18, c[0x0][0x168], P1 ;  /* 0x00005a0012007a0c */ /* 0x000fda0000f26470 */
[----:B------:R-:W-:Y:S05]  /*0180*/  @P1 BRA `(.L_x_361) ;  /* 0x000005e000001947 */ /* 0x000fea0003800000 */
[----:B------:R-:W-:Y:S02]  /*0190*/  ISETP.GE.U32.AND P2, PT, R17, c[0x0][0x160], PT ;  /* 0x0000580011007a0c */ /* 0x000fe40003f46070 */
[----:B------:R-:W-:-:S11]  /*01a0*/  MOV R25, R17 ;  /* 0x0000001100197202 */ /* 0x000fd60000000f00 */
[----:B------:R-:W-:Y:S02]  /*01b0*/  @P2 IMAD.MOV.U32 R3, RZ, RZ, 0x4 ;  /* 0x00000004ff032424 */ /* 0x000fe400078e00ff */
[----:B------:R-:W-:-:S04]  /*01c0*/  @P2 IMAD R2, R25, c[0x0][0x168], R18 ;  /* 0x00005a0019022a24 */ /* 0x000fc800078e0212 */
[----:B------:R-:W-:-:S04]  /*01d0*/  @P2 IMAD.WIDE.U32 R4, R2, R3, c[0x0][0x228] ;  /* 0x00008a0002042625 */ /* 0x000fc800078e0003 */
[----:B------:R-:W-:Y:S02]  /*01e0*/  @P2 IMAD.WIDE.U32 R2, R2, R3, c[0x0][0x220] ;  /* 0x0000880002022625 */ /* 0x000fe400078e0003 */
[----:B------:R-:W2:Y:S04]  /*01f0*/  @P2 LDG.E R5, [R4.64] ;  /* 0x0000000404052981 */ /* 0x000ea8000c1e1900 */
[----:B------:R-:W3:Y:S01]  /*0200*/  @P2 LDG.E R2, [R2.64] ;  /* 0x0000000402022981 */ /* 0x000ee2000c1e1900 */
[----:B------:R-:W-:Y:S01]  /*0210*/  @P2 IADD3 R25, R25, 0x20, RZ ;  /* 0x0000002019192810 */ /* 0x000fe20007ffe0ff */
[----:B------:R-:W-:Y:S01]  /*0220*/  IMAD.MOV.U32 R23, RZ, RZ, RZ ;  /* 0x000000ffff177224 */ /* 0x000fe200078e00ff */
[----:B------:R-:W-:Y:S01]  /*0230*/  MOV R24, RZ ;  /* 0x000000ff00187202 */ /* 0x000fe20000000f00 */
[----:B------:R-:W-:Y:S01]  /*0240*/  BSSY B1, `(.L_x_362) ;  /* 0x000002e000017945 */ /* 0x000fe20003800000 */
[----:B------:R-:W-:-:S02]  /*0250*/  ISETP.GE.U32.AND P1, PT, R25, c[0x0][0x160], PT ;  /* 0x0000580019007a0c */ /* 0x000fc40003f26070 */
[----:B------:R-:W-:-:S04]  /*0260*/  IADD3 R6, -R25, c[0x0][0x160], RZ ;  /* 0x0000580019067a10 */ /* 0x000fc80007ffe1ff */
[----:B------:R-:W-:Y:S01]  /*0270*/  ISETP.LE.U32.OR P1, PT, R6, 0x60, P1 ;  /* 0x000000600600780c */ /* 0x000fe20000f23470 */
[----:B--2---:R-:W-:Y:S02]  /*0280*/  @P2 FADD.FTZ R24, R24, R5 ;  /* 0x0000000518182221 */ /* 0x004fe40000010000 */
[----:B---3--:R-:W-:Y:S01]  /*0290*/  @P2 FADD.FTZ R23, R23, R2 ;  /* 0x0000000217172221 */ /* 0x008fe20000010000 */
[----:B------:R-:W-:-:S09]  /*02a0*/  PLOP3.LUT P2, PT, P2, PT, PT, 0x8, 0x0 ;  /* 0x000000000000781c */ /* 0x000fd2000174e170 */
[----:B------:R-:W-:Y:S05]  /*02b0*/  @P1 BRA `(.L_x_363) ;  /* 0x0000026000001947 */ /* 0x000fea0003800000 */
[----:B------:R-:W-:Y:S02]  /*02c0*/  MOV R22, c[0x0][0x160] ;  /* 0x0000580000167a02 */ /* 0x000fe40000000f00 */
[----:B------:R-:W-:Y:S02]  /*02d0*/  PLOP3.LUT P2, PT, PT, PT, PT, 0x8, 0x0 ;  /* 0x000000000000781c */ /* 0x000fe40003f4e170 */
[----:B------:R-:W-:Y:S02]  /*02e0*/  IADD3 R22, R22, -0x60, RZ ;  /* 0xffffffa016167810 */ /* 0x000fe40007ffe0ff */
.L_x_364:
[----:B------:R-:W-:Y:S01]  /*02f0*/  IMAD.MOV.U32 R14, RZ, RZ, 0x4 ;  /* 0x00000004ff0e7424 */ /* 0x000fe200078e00ff */
[C---:B------:R-:W-:Y:S01]  /*0300*/  IADD3 R3, R25.reuse, 0x20, RZ ;  /* 0x0000002019037810 */ /* 0x040fe20007ffe0ff */
[C---:B------:R-:W-:Y:S01]  /*0310*/  IMAD R13, R25.reuse, c[0x0][0x168], R18 ;  /* 0x00005a00190d7a24 */ /* 0x040fe200078e0212 */
[----:B------:R-:W-:-:S03]  /*0320*/  IADD3 R5, R25, 0x40, RZ ;  /* 0x0000004019057810 */ /* 0x000fc60007ffe0ff */
[----:B------:R-:W-:Y:S01]  /*0330*/  IMAD.WIDE.U32 R26, R13, R14, c[0x0][0x220] ;  /* 0x000088000d1a7625 */ /* 0x000fe200078e000e */
[----:B------:R-:W-:-:S03]  /*0340*/  IADD3 R15, R25, 0x60, RZ ;  /* 0x00000060190f7810 */ /* 0x000fc60007ffe0ff */
[--C-:B------:R-:W-:Y:S02]  /*0350*/  IMAD R3, R3, c[0x0][0x168], R18.reuse ;  /* 0x00005a0003037a24 */ /* 0x100fe400078e0212 */
[-C--:B------:R-:W-:Y:S01]  /*0360*/  IMAD.WIDE.U32 R12, R13, R14.reuse, c[0x0][0x228] ;  /* 0x00008a000d0c7625 */ /* 0x080fe200078e000e */
[----:B------:R-:W2:Y:S03]  /*0370*/  LDG.E R26, [R26.64] ;  /* 0x000000041a1a7981 */ /* 0x000ea6000c1e1900 */
[----:B------:R-:W-:Y:S02]  /*0380*/  IMAD R11, R5, c[0x0][0x168], R18 ;  /* 0x00005a00050b7a24 */ /* 0x000fe400078e0212 */
[CC--:B------:R-:W-:Y:S01]  /*0390*/  IMAD.WIDE.U32 R4, R3.reuse, R14.reuse, c[0x0][0x220] ;  /* 0x0000880003047625 */ /* 0x0c0fe200078e000e */
[----:B------:R-:W3:Y:S03]  /*03a0*/  LDG.E R13, [R12.64] ;  /* 0x000000040c0d7981 */ /* 0x000ee6000c1e1900 */
[----:B------:R-:W-:-:S02]  /*03b0*/  IMAD.WIDE.U32 R6, R3, R14, c[0x0][0x228] ;  /* 0x00008a0003067625 */ /* 0x000fc400078e000e */
[----:B------:R-:W4:Y:S02]  /*03c0*/  LDG.E R4, [R4.64] ;  /* 0x0000000404047981 */ /* 0x000f24000c1e1900 */
[----:B------:R-:W-:Y:S02]  /*03d0*/  IMAD R15, R15, c[0x0][0x168], R18 ;  /* 0x00005a000f0f7a24 */ /* 0x000fe400078e0212 */
[CC--:B------:R-:W-:Y:S01]  /*03e0*/  IMAD.WIDE.U32 R8, R11.reuse, R14.reuse, c[0x0][0x220] ;  /* 0x000088000b087625 */ /* 0x0c0fe200078e000e */
[----:B------:R-:W5:Y:S03]  /*03f0*/  LDG.E R6, [R6.64] ;  /* 0x0000000406067981 */ /* 0x000f66000c1e1900 */
[-C--:B------:R-:W-:Y:S02]  /*0400*/  IMAD.WIDE.U32 R2, R11, R14.reuse, c[0x0][0x228] ;  /* 0x00008a000b027625 */ /* 0x080fe400078e000e */
[----:B------:R-:W5:Y:S02]  /*0410*/  LDG.E R8, [R8.64] ;  /* 0x0000000408087981 */ /* 0x000f64000c1e1900 */
[----:B------:R-:W-:-:S02]  /*0420*/  IMAD.WIDE.U32 R10, R15, R14, c[0x0][0x220] ;  /* 0x000088000f0a7625 */ /* 0x000fc400078e000e */
[----:B------:R-:W5:Y:S02]  /*0430*/  LDG.E R3, [R2.64] ;  /* 0x0000000402037981 */ /* 0x000f64000c1e1900 */
[----:B------:R-:W-:Y:S02]  /*0440*/  IMAD.WIDE.U32 R14, R15, R14, c[0x0][0x228] ;  /* 0x00008a000f0e7625 */ /* 0x000fe400078e000e */
[----:B------:R-:W5:Y:S04]  /*0450*/  LDG.E R10, [R10.64] ;  /* 0x000000040a0a7981 */ /* 0x000f68000c1e1900 */
[----:B------:R-:W5:Y:S01]  /*0460*/  LDG.E R15, [R14.64] ;  /* 0x000000040e0f7981 */ /* 0x000f62000c1e1900 */
[----:B------:R-:W-:-:S04]  /*0470*/  IADD3 R25, R25, 0x80, RZ ;  /* 0x0000008019197810 */ /* 0x000fc80007ffe0ff */
[----:B------:R-:W-:Y:S01]  /*0480*/  ISETP.GE.U32.AND P1, PT, R25, R22, PT ;  /* 0x000000161900720c */ /* 0x000fe20003f26070 */
[----:B--2---:R-:W-:Y:S02]  /*0490*/  FADD.FTZ R23, R26, R23 ;  /* 0x000000171a177221 */ /* 0x004fe40000010000 */
[----:B---3--:R-:W-:Y:S02]  /*04a0*/  FADD.FTZ R13, R13, R24 ;  /* 0x000000180d0d7221 */ /* 0x008fe40000010000 */
[----:B----4-:R-:W-:Y:S02]  /*04b0*/  FADD.FTZ R23, R23, R4 ;  /* 0x0000000417177221 */ /* 0x010fe40000010000 */
[----:B-----5:R-:W-:Y:S02]  /*04c0*/  FADD.FTZ R6, R13, R6 ;  /* 0x000000060d067221 */ /* 0x020fe40000010000 */
[----:B------:R-:W-:Y:S02]  /*04d0*/  FADD.FTZ R23, R23, R8 ;  /* 0x0000000817177221 */ /* 0x000fe40000010000 */
[----:B------:R-:W-:-:S02]  /*04e0*/  FADD.FTZ R6, R6, R3 ;  /* 0x0000000306067221 */ /* 0x000fc40000010000 */
[----:B------:R-:W-:Y:S02]  /*04f0*/  FADD.FTZ R23, R23, R10 ;  /* 0x0000000a17177221 */ /* 0x000fe40000010000 */
[----:B------:R-:W-:Y:S01]  /*0500*/  FADD.FTZ R24, R6, R15 ;  /* 0x0000000f06187221 */ /* 0x000fe20000010000 */
[----:B------:R-:W-:Y:S05]  /*0510*/  @!P1 BRA `(.L_x_364) ;  /* 0xfffffdd000009947 */ /* 0x000fea000383ffff */
.L_x_363:
[----:B------:R-:W-:Y:S05]  /*0520*/  BSYNC B1 ;  /* 0x0000000000017941 */ /* 0x000fea0003800000 */
.L_x_362:
[C---:B------:R-:W-:Y:S01]  /*0530*/  ISETP.GE.U32.AND P1, PT, R25.reuse, c[0x0][0x160], PT ;  /* 0x0000580019007a0c */ /* 0x040fe20003f26070 */
[----:B------:R-:W-:Y:S01]  /*0540*/  BSSY B1, `(.L_x_365) ;  /* 0x0000016000017945 */ /* 0x000fe20003800000 */
[----:B------:R-:W-:-:S04]  /*0550*/  IADD3 R2, -R25, c[0x0][0x160], RZ ;  /* 0x0000580019027a10 */ /* 0x000fc80007ffe1ff */
[----:B------:R-:W-:-:S13]  /*0560*/  ISETP.LE.U32.OR P1, PT, R2, 0x20, P1 ;  /* 0x000000200200780c */ /* 0x000fda0000f23470 */
[----:B------:R-:W-:Y:S05]  /*0570*/  @P1 BRA `(.L_x_366) ;  /* 0x0000012000001947 */ /* 0x000fea0003800000 */
[----:B------:R-:W-:Y:S01]  /*0580*/  HFMA2.MMA R7, -RZ, RZ, 0, 2.384185791015625e-07 ;  /* 0x00000004ff077435 */ /* 0x000fe200000001ff */
[C---:B------:R-:W-:Y:S01]  /*0590*/  IADD3 R3, R25.reuse, 0x20, RZ ;  /* 0x0000002019037810 */ /* 0x040fe20007ffe0ff */
[----:B------:R-:W-:-:S04]  /*05a0*/  IMAD R2, R25, c[0x0][0x168], R18 ;  /* 0x00005a0019027a24 */ /* 0x000fc800078e0212 */
[----:B------:R-:W-:-:S04]  /*05b0*/  IMAD R6, R3, c[0x0][0x168], R18 ;  /* 0x00005a0003067a24 */ /* 0x000fc800078e0212 */
[----:B------:R-:W-:-:S04]  /*05c0*/  IMAD.WIDE.U32 R8, R2, R7, c[0x0][0x220] ;  /* 0x0000880002087625 */ /* 0x000fc800078e0007 */
[-C--:B------:R-:W-:Y:S02]  /*05d0*/  IMAD.WIDE.U32 R2, R2, R7.reuse, c[0x0][0x228] ;  /* 0x00008a0002027625 */ /* 0x080fe400078e0007 */
[----:B------:R-:W2:Y:S02]  /*05e0*/  LDG.E R8, [R8.64] ;  /* 0x0000000408087981 */ /* 0x000ea4000c1e1900 */
[CC--:B------:R-:W-:Y:S02]  /*05f0*/  IMAD.WIDE.U32 R4, R6.reuse, R7.reuse, c[0x0][0x220] ;  /* 0x0000880006047625 */ /* 0x0c0fe400078e0007 */
[----:B------:R-:W3:Y:S02]  /*0600*/  LDG.E R3, [R2.64] ;  /* 0x0000000402037981 */ /* 0x000ee4000c1e1900 */
[----:B------:R-:W-:Y:S02]  /*0610*/  IMAD.WIDE.U32 R6, R6, R7, c[0x0][0x228] ;  /* 0x00008a0006067625 */ /* 0x000fe400078e0007 */
[----:B------:R-:W4:Y:S04]  /*0620*/  LDG.E R4, [R4.64] ;  /* 0x0000000404047981 */ /* 0x000f28000c1e1900 */
[----:B------:R-:W5:Y:S01]  /*0630*/  LDG.E R7, [R6.64] ;  /* 0x0000000406077981 */ /* 0x000f62000c1e1900 */
[----:B------:R-:W-:-:S02]  /*0640*/  PLOP3.LUT P2, PT, PT, PT, PT, 0x8, 0x0 ;  /* 0x000000000000781c */ /* 0x000fc40003f4e170 */
[----:B------:R-:W-:Y:S01]  /*0650*/  IADD3 R25, R25, 0x40, RZ ;  /* 0x0000004019197810 */ /* 0x000fe20007ffe0ff */
[----:B--2---:R-:W-:Y:S02]  /*0660*/  FADD.FTZ R23, R23, R8 ;  /* 0x0000000817177221 */ /* 0x004fe40000010000 */
[----:B---3--:R-:W-:Y:S02]  /*0670*/  FADD.FTZ R24, R24, R3 ;  /* 0x0000000318187221 */ /* 0x008fe40000010000 */
[----:B----4-:R-:W-:Y:S02]  /*0680*/  FADD.FTZ R23, R23, R4 ;  /* 0x0000000417177221 */ /* 0x010fe40000010000 */
[----:B-----5:R-:W-:Y:S02]  /*0690*/  FADD.FTZ R24, R24, R7 ;  /* 0x0000000718187221 */ /* 0x020fe40000010000 */
.L_x_366:
[----:B------:R-:W-:Y:S05]  /*06a0*/  BSYNC B1 ;  /* 0x0000000000017941 */ /* 0x000fea0003800000 */
.L_x_365:
[----:B------:R-:W-:Y:S01]  /*06b0*/  ISETP.LT.U32.OR P2, PT, R25, c[0x0][0x160], P2 ;  /* 0x0000580019007a0c */ /* 0x000fe20001741470 */
[----:B------:R-:W-:-:S12]  /*06c0*/  BSSY B1, `(.L_x_361) ;  /* 0x000000a000017945 */ /* 0x000fd80003800000 */
[----:B------:R-:W-:Y:S05]  /*06d0*/  @!P2 BRA `(.L_x_367) ;  /* 0x000000800000a947 */ /* 0x000fea0003800000 */
[----:B------:R-:W-:Y:S02]  /*06e0*/  IMAD.MOV.U32 R3, RZ, RZ, 0x4 ;  /* 0x00000004ff037424 */ /* 0x000fe400078e00ff */
[----:B------:R-:W-:-:S04]  /*06f0*/  IMAD R2, R25, c[0x0][0x168], R18 ;  /* 0x00005a0019027a24 */ /* 0x000fc800078e0212 */
[----:B------:R-:W-:-:S04]  /*0700*/  IMAD.WIDE.U32 R4, R2, R3, c[0x0][0x228] ;  /* 0x00008a0002047625 */ /* 0x000fc800078e0003 */
[----:B------:R-:W-:Y:S02]  /*0710*/  IMAD.WIDE.U32 R2, R2, R3, c[0x0][0x220] ;  /* 0x0000880002027625 */ /* 0x000fe400078e0003 */
[----:B------:R-:W2:Y:S04]  /*0720*/  LDG.E R5, [R4.64] ;  /* 0x0000000404057981 */ /* 0x000ea8000c1e1900 */
[----:B------:R-:W3:Y:S01]  /*0730*/  LDG.E R2, [R2.64] ;  /* 0x0000000402027981 */ /* 0x000ee2000c1e1900 */
[----:B--2---:R-:W-:Y:S02]  /*0740*/  FADD.FTZ R24, R24, R5 ;  /* 0x0000000518187221 */ /* 0x004fe40000010000 */
[----:B---3--:R-:W-:Y:S02]  /*0750*/  FADD.FTZ R23, R23, R2 ;  /* 0x0000000217177221 */ /* 0x008fe40000010000 */
.L_x_367:
[----:B------:R-:W-:Y:S05]  /*0760*/  BSYNC B1 ;  /* 0x0000000000017941 */ /* 0x000fea0003800000 */
.L_x_361:
[----:B------:R-:W-:Y:S05]  /*0770*/  BSYNC B0 ;  /* 0x0000000000007941 */ /* 0x000fea0003800000 */
.L_x_360:
[----:B------:R-:W-:Y:S01]  /*0780*/  ISETP.GT.U32.AND P1, PT, R0, 0x3ff, PT ;  /* 0x000003ff0000780c */ /* 0x000fe20003f24070 */
[----:B------:R0:W-:Y:S01]  /*0790*/  STS [R20.X4], R24 ;  /* 0x0000001814007388 */ /* 0x0001e20000004800 */
[----:B------:R-:W-:Y:S03]  /*07a0*/  WARPSYNC 0xffffffff ;  /* 0xffffffff00007948 */ /* 0x000fe60003800000 */
[----:B------:R0:W-:Y:S04]  /*07b0*/  STS [R20.X4+0x1000], R23 ;  /* 0x0010001714007388 */ /* 0x0001e80000004800 */
[----:B------:R-:W-:Y:S06]  /*07c0*/  BAR.SYNC.DEFER_BLOCKING 0x0 ;  /* 0x0000000000007b1d */ /* 0x000fec0000010000 */
[----:B------:R-:W-:Y:S05]  /*07d0*/  @P1 BRA `(.L_x_368) ;  /* 0x000001b000001947 */ /* 0x000fea0003800000 */
[----:B0-----:R0:W1:Y:S01]  /*07e0*/  LDS R4, [R21.X4] ;  /* 0x0000000015047984 */ /* 0x0010620000004800 */
[----:B------:R-:W-:-:S03]  /*07f0*/  ISETP.NE.AND P1, PT, R16, RZ, PT ;  /* 0x000000ff1000720c */ /* 0x000fc60003f25270 */
[----:B------:R0:W2:Y:S01]  /*0800*/  LDS R5, [R21.X4+0x1000] ;  /* 0x0010000015057984 */ /* 0x0000a20000004800 */
[----:B------:R-:W-:Y:S07]  /*0810*/  BRA.DIV ~URZ, `(.L_x_369) ;  /* 0x000002e27f007947 */ /* 0x000fee000b800000 */
[----:B--2---:R2:W3:Y:S02]  /*0820*/  SHFL.BFLY PT, R2, R5, 0x1, 0x1f ;  /* 0x0c201f0005027f89 */ /* 0x0044e400000e0000 */
.L_x_374:
[----:B---3--:R-:W-:Y:S01]  /*0830*/  FADD.FTZ R9, R5, R2 ;  /* 0x0000000205097221 */ /* 0x008fe20000010000 */
[----:B------:R-:W-:Y:S05]  /*0840*/  BRA.DIV ~URZ, `(.L_x_370) ;  /* 0x000003327f007947 */ /* 0x000fea000b800000 */
[----:B-1----:R-:W1:Y:S04]  /*0850*/  SHFL.BFLY PT, R3, R4, 0x1, 0x1f ;  /* 0x0c201f0004037f89 */ /* 0x002e6800000e0000 */
[----:B------:R-:W3:Y:S01]  /*0860*/  SHFL.BFLY PT, R2, R9, 0x2, 0x1f ;  /* 0x0c401f0009027f89 */ /* 0x000ee200000e0000 */
[----:B-12---:R-:W-:Y:S02]  /*0870*/  FADD.FTZ R5, R4, R3 ;  /* 0x0000000304057221 */ /* 0x006fe40000010000 */
[----:B---3--:R-:W-:-:S03]  /*0880*/  FADD.FTZ R2, R9, R2 ;  /* 0x0000000209027221 */ /* 0x008fc60000010000 */
[----:B------:R-:W1:Y:S04]  /*0890*/  SHFL.BFLY PT, R6, R5, 0x2, 0x1f ;  /* 0x0c401f0005067f89 */ /* 0x000e6800000e0000 */
[----:B------:R-:W2:Y:S01]  /*08a0*/  SHFL.BFLY PT, R3, R2, 0x4, 0x1f ;  /* 0x0c801f0002037f89 */ /* 0x000ea200000e0000 */
[----:B-1----:R-:W-:Y:S02]  /*08b0*/  FADD.FTZ R7, R5, R6 ;  /* 0x0000000605077221 */ /* 0x002fe40000010000 */
[----:B--2---:R-:W-:-:S03]  /*08c0*/  FADD.FTZ R3, R2, R3 ;  /* 0x0000000302037221 */ /* 0x004fc60000010000 */
[----:B------:R-:W1:Y:S02]  /*08d0*/  SHFL.BFLY PT, R6, R7, 0x4, 0x1f ;  /* 0x0c801f0007067f89 */ /* 0x000e6400000e0000 */
[----:B-1----:R-:W-:Y:S02]  /*08e0*/  FADD.FTZ R8, R7, R6 ;  /* 0x0000000607087221 */ /* 0x002fe40000010000 */
[----:B------:R-:W1:Y:S04]  /*08f0*/  SHFL.BFLY PT, R6, R3, 0x8, 0x1f ;  /* 0x0d001f0003067f89 */ /* 0x000e6800000e0000 */
[----:B------:R-:W2:Y:S01]  /*0900*/  SHFL.BFLY PT, R9, R8, 0x8, 0x1f ;  /* 0x0d001f0008097f89 */ /* 0x000ea200000e0000 */
[----:B-1----:R-:W-:Y:S02]  /*0910*/  FADD.FTZ R6, R3, R6 ;  /* 0x0000000603067221 */ /* 0x002fe40000010000 */
[----:B--2---:R-:W-:-:S03]  /*0920*/  FADD.FTZ R9, R8, R9 ;  /* 0x0000000908097221 */ /* 0x004fc60000010000 */
[----:B------:R1:W2:Y:S04]  /*0930*/  SHFL.BFLY PT, R5, R6, 0x10, 0x1f ;  /* 0x0e001f0006057f89 */ /* 0x0002a800000e0000 */
[----:B------:R1:W3:Y:S02]  /*0940*/  SHFL.BFLY PT, R4, R9, 0x10, 0x1f ;  /* 0x0e001f0009047f89 */ /* 0x0002e400000e0000 */
.L_x_375:
[----:B---3--:R-:W-:Y:S02]  /*0950*/  FADD.FTZ R4, R4, R9 ;  /* 0x0000000904047221 */ /* 0x008fe40000010000 */
[----:B-12---:R-:W-:-:S03]  /*0960*/  FADD.FTZ R6, R5, R6 ;  /* 0x0000000605067221 */ /* 0x006fc60000010000 */
[----:B------:R1:W-:Y:S04]  /*0970*/  @!P1 STS [R17.X4+0x2000], R4 ;  /* 0x0020000411009388 */ /* 0x0003e80000004800 */
[----:B------:R1:W-:Y:S02]  /*0980*/  @!P1 STS [R17.X4+0x2080], R6 ;  /* 0x0020800611009388 */ /* 0x0003e40000004800 */
.L_x_368:
[----:B0-----:R-:W-:Y:S01]  /*0990*/  SHF.L.U32 R2, R19, 0x1, RZ ;  /* 0x0000000113027819 */ /* 0x001fe200000006ff */
[----:B------:R-:W-:Y:S01]  /*09a0*/  WARPSYNC 0xffffffff ;  /* 0xffffffff00007948 */ /* 0x000fe20003800000 */
[----:B------:R-:W-:Y:S02]  /*09b0*/  BAR.SYNC.DEFER_BLOCKING 0x0 ;  /* 0x0000000000007b1d */ /* 0x000fe40000010000 */
[----:B------:R-:W-:-:S04]  /*09c0*/  ISETP.GE.U32.OR P1, PT, R2, c[0x0][0x168], P0 ;  /* 0x00005a0002007a0c */ /* 0x000fc80000726470 */
[----:B------:R-:W-:Y:S09]  /*09d0*/  BSSY B0, `(.L_x_371) ;  /* 0x000000d000007945 */ /* 0x000ff20003800000 */
[----:B------:R-:W-:Y:S05]  /*09e0*/  @P1 BRA `(.L_x_372) ;  /* 0x000000b000001947 */ /* 0x000fea0003800000 */
[----:B------:R-:W-:Y:S01]  /*09f0*/  IMAD.SHL.U32 R2, R0, 0x8, RZ ;  /* 0x0000000800027824 */ /* 0x000fe200078e00ff */
[----:B------:R-:W-:-:S04]  /*0a00*/  HFMA2.MMA R10, -RZ, RZ, 0, 2.384185791015625e-07 ;  /* 0x00000004ff0a7435 */ /* 0x000fc800000001ff */
[----:B-1----:R-:W-:-:S05]  /*0a10*/  LOP3.LUT R6, R2, 0xf8, RZ, 0xc0, !PT ;  /* 0x000000f802067812 */ /* 0x002fca00078ec0ff */
[----:B------:R-:W0:Y:S01]  /*0a20*/  LDS.64 R4, [R6+0x2000] ;  /* 0x0020000006047984 */ /* 0x000e220000000a00 */
[----:B------:R-:W-:-:S03]  /*0a30*/  IMAD.WIDE.U32 R2, R19, R10, c[0x0][0x268] ;  /* 0x00009a0013027625 */ /* 0x000fc600078e000a */
[----:B------:R-:W1:Y:S01]  /*0a40*/  LDS.64 R8, [R6+0x2080] ;  /* 0x0020800006087984 */ /* 0x000e620000000a00 */
[----:B0-----:R-:W-:Y:S01]  /*0a50*/  F2FP.BF16.PACK_AB R7, R5, R4 ;  /* 0x000000040507723e */ /* 0x001fe200000010ff */
[----:B------:R-:W-:Y:S01]  /*0a60*/  IMAD.WIDE.U32 R4, R19, R10, c[0x0][0x260] ;  /* 0x0000980013047625 */ /* 0x000fe200078e000a */
[----:B-1----:R-:W-:-:S03]  /*0a70*/  F2FP.BF16.PACK_AB R9, R9, R8 ;  /* 0x000000080909723e */ /* 0x002fc600000010ff */
[----:B------:R0:W-:Y:S04]  /*0a80*/  STG.E [R2.64], R7 ;  /* 0x0000000702007986 */ /* 0x0001e8000c101904 */
[----:B------:R0:W-:Y:S02]  /*0a90*/  STG.E [R4.64], R9 ;  /* 0x0000000904007986 */ /* 0x0001e4000c101904 */
.L_x_372:
[----:B------:R-:W-:Y:S05]  /*0aa0*/  BSYNC B0 ;  /* 0x0000000000007941 */ /* 0x000fea0003800000 */
.L_x_371:
[C---:B------:R-:W-:Y:S02]  /*0ab0*/  ISETP.GT.U32.AND P1, PT, R18.reuse, -0x601, PT ;  /* 0xfffff9ff1200780c */ /* 0x040fe40003f24070 */
[----:B------:R-:W-:Y:S02]  /*0ac0*/  IADD3 R18, R18, 0x600, RZ ;  /* 0x0000060012127810 */ /* 0x000fe40007ffe0ff */
[----:B------:R-:W-:-:S09]  /*0ad0*/  IADD3 R19, R19, 0x300, RZ ;  /* 0x0000030013137810 */ /* 0x000fd20007ffe0ff */
[----:B01----:R-:W-:Y:S05]  /*0ae0*/  @P1 BRA `(.L_x_373) ;  /* 0xfffff64000001947 */ /* 0x003fea000383ffff */
[----:B------:R-:W-:Y:S05]  /*0af0*/  EXIT ;  /* 0x000000000000794d */ /* 0x000fea0003800000 */
.L_x_369:
[----:B--2---:R-:W-:Y:S01]  /*0b00*/  IMAD.MOV.U32 R9, RZ, RZ, R5 ;  /* 0x000000ffff097224 */ /* 0x004fe200078e0005 */
[----:B------:R-:W-:Y:S01]  /*0b10*/  MOV R8, 0x1 ;  /* 0x0000000100087802 */ /* 0x000fe20000000f00 */
[----:B------:R-:W-:Y:S01]  /*0b20*/  IMAD.MOV.U32 R7, RZ, RZ, 0x1f ;  /* 0x0000001fff077424 */ /* 0x000fe200078e00ff */
[----:B------:R-:W-:Y:S02]  /*0b30*/  MOV R10, 0xffffffff ;  /* 0xffffffff000a7802 */ /* 0x000fe40000000f00 */
[----:B------:R-:W-:Y:S02]  /*0b40*/  MOV R2, 0xb60 ;  /* 0x00000b6000027802 */ /* 0x000fe40000000f00 */
[----:B01----:R-:W-:Y:S05]  /*0b50*/  CALL.REL.NOINC `($__internal_10_$__cuda_sm70_shflsync_bfly_p) ;  /* 0x000003b000007944 */ /* 0x003fea0003c00000 */
[----:B-1----:R-:W-:Y:S01]  /*0b60*/  IMAD.MOV.U32 R2, RZ, RZ, R7 ;  /* 0x000000ffff027224 */ /* 0x002fe200078e0007 */
[----:B0-----:R-:W-:Y:S05]  /*0b70*/  BRA `(.L_x_374) ;  /* 0xfffffcb000007947 */ /* 0x001fea000383ffff */
.L_x_370:
[----:B------:R-:W-:Y:S01]  /*0b80*/  HFMA2.MMA R8, -RZ, RZ, 0, 1.1920928955078125e-07 ;  /* 0x00000002ff087435 */ /* 0x000fe200000001ff */
[----:B------:R-:W-:Y:S01]  /*0b90*/  IMAD.MOV.U32 R7, RZ, RZ, 0x1f ;  /* 0x0000001fff077424 */ /* 0x000fe200078e00ff */
[----:B------:R-:W-:Y:S02]  /*0ba0*/  MOV R10, 0xffffffff ;  /* 0xffffffff000a7802 */ /* 0x000fe40000000f00 */
[----:B------:R-:W-:-:S02]  /*0bb0*/  MOV R2, 0xbd0 ;  /* 0x00000bd000027802 */ /* 0x000fc40000000f00 */
[----:B012---:R-:W-:Y:S05]  /*0bc0*/  CALL.REL.NOINC `($__internal_10_$__cuda_sm70_shflsync_bfly_p) ;  /* 0x0000034000007944 */ /* 0x007fea0003c00000 */
[----:B01----:R-:W-:Y:S01]  /*0bd0*/  FADD.FTZ R9, R9, R7 ;  /* 0x0000000709097221 */ /* 0x003fe20000010000 */
[----:B------:R-:W-:Y:S01]  /*0be0*/  HFMA2.MMA R7, -RZ, RZ, 0, 1.847743988037109375e-06 ;  /* 0x0000001fff077435 */ /* 0x000fe200000001ff */
[----:B------:R-:W-:Y:S01]  /*0bf0*/  IMAD.MOV.U32 R8, RZ, RZ, 0x4 ;  /* 0x00000004ff087424 */ /* 0x000fe200078e00ff */
[----:B------:R-:W-:Y:S01]  /*0c00*/  MOV R2, 0xc30 ;  /* 0x00000c3000027802 */ /* 0x000fe20000000f00 */
[----:B------:R-:W-:-:S03]  /*0c10*/  IMAD.MOV.U32 R10, RZ, RZ, -0x1 ;  /* 0xffffffffff0a7424 */ /* 0x000fc600078e00ff */
[----:B------:R-:W-:Y:S05]  /*0c20*/  CALL.REL.NOINC `($__internal_10_$__cuda_sm70_shflsync_bfly_p) ;  /* 0x000002e000007944 */ /* 0x000fea0003c00000 */
[----:B01----:R-:W-:Y:S01]  /*0c30*/  FADD.FTZ R9, R9, R7 ;  /* 0x0000000709097221 */ /* 0x003fe20000010000 */
[----:B------:R-:W-:Y:S01]  /*0c40*/  HFMA2.MMA R7, -RZ, RZ, 0, 1.847743988037109375e-06 ;  /* 0x0000001fff077435 */ /* 0x000fe200000001ff */
[----:B------:R-:W-:Y:S01]  /*0c50*/  MOV R8, 0x8 ;  /* 0x0000000800087802 */ /* 0x000fe20000000f00 */
[----:B------:R-:W-:Y:S01]  /*0c60*/  IMAD.MOV.U32 R10, RZ, RZ, -0x1 ;  /* 0xffffffffff0a7424 */ /* 0x000fe200078e00ff */
[----:B------:R-:W-:-:S03]  /*0c70*/  MOV R2, 0xc90 ;  /* 0x00000c9000027802 */ /* 0x000fc60000000f00 */
[----:B------:R-:W-:Y:S05]  /*0c80*/  CALL.REL.NOINC `($__internal_10_$__cuda_sm70_shflsync_bfly_p) ;  /* 0x0000028000007944 */ /* 0x000fea0003c00000 */
[----:B-1----:R-:W-:Y:S01]  /*0c90*/  FADD.FTZ R6, R9, R7 ;  /* 0x0000000709067221 */ /* 0x002fe20000010000 */
[----:B------:R-:W-:Y:S01]  /*0ca0*/  HFMA2.MMA R7, -RZ, RZ, 0, 1.847743988037109375e-06 ;  /* 0x0000001fff077435 */ /* 0x000fe200000001ff */
[----:B0-----:R-:W-:Y:S01]  /*0cb0*/  MOV R8, 0x10 ;  /* 0x0000001000087802 */ /* 0x001fe20000000f00 */
[----:B------:R-:W-:Y:S01]  /*0cc0*/  IMAD.MOV.U32 R10, RZ, RZ, -0x1 ;  /* 0xffffffffff0a7424 */ /* 0x000fe200078e00ff */
[----:B------:R-:W-:-:S02]  /*0cd0*/  MOV R2, 0xd00 ;  /* 0x00000d0000027802 */ /* 0x000fc40000000f00 */
[----:B------:R-:W-:Y:S02]  /*0ce0*/  MOV R9, R6 ;  /* 0x0000000600097202 */ /* 0x000fe40000000f00 */
[----:B------:R-:W-:Y:S05]  /*0cf0*/  CALL.REL.NOINC `($__internal_10_$__cuda_sm70_shflsync_bfly_p) ;  /* 0x0000021000007944 */ /* 0x000fea0003c00000 */
[----:B0-----:R-:W-:Y:S01]  /*0d00*/  HFMA2.MMA R8, -RZ, RZ, 0, 5.9604644775390625e-08 ;  /* 0x00000001ff087435 */ /* 0x001fe200000001ff */
[----:B-1----:R-:W-:Y:S01]  /*0d10*/  MOV R5, R7 ;  /* 0x0000000700057202 */ /* 0x002fe20000000f00 */
[----:B------:R-:W-:Y:S01]  /*0d20*/  IMAD.MOV.U32 R9, RZ, RZ, R4 ;  /* 0x000000ffff097224 */ /* 0x000fe200078e0004 */
[----:B------:R-:W-:Y:S01]  /*0d30*/  MOV R7, 0x1f ;  /* 0x0000001f00077802 */ /* 0x000fe20000000f00 */
[----:B------:R-:W-:Y:S01]  /*0d40*/  IMAD.MOV.U32 R10, RZ, RZ, -0x1 ;  /* 0xffffffffff0a7424 */ /* 0x000fe200078e00ff */
[----:B------:R-:W-:Y:S02]  /*0d50*/  MOV R2, 0xd70 ;  /* 0x00000d7000027802 */ /* 0x000fe40000000f00 */
[----:B------:R-:W-:Y:S05]  /*0d60*/  CALL.REL.NOINC `($__internal_10_$__cuda_sm70_shflsync_bfly_p) ;  /* 0x000001a000007944 */ /* 0x000fea0003c00000 */
[----:B0-----:R-:W-:Y:S01]  /*0d70*/  HFMA2.MMA R8, -RZ, RZ, 0, 1.1920928955078125e-07 ;  /* 0x00000002ff087435 */ /* 0x001fe200000001ff */
[----:B-1----:R-:W-:Y:S01]  /*0d80*/  FADD.FTZ R9, R4, R7 ;  /* 0x0000000704097221 */ /* 0x002fe20000010000 */
[----:B------:R-:W-:Y:S01]  /*0d90*/  MOV R7, 0x1f ;  /* 0x0000001f00077802 */ /* 0x000fe20000000f00 */
[----:B------:R-:W-:Y:S01]  /*0da0*/  IMAD.MOV.U32 R10, RZ, RZ, -0x1 ;  /* 0xffffffffff0a7424 */ /* 0x000fe200078e00ff */
[----:B------:R-:W-:Y:S02]  /*0db0*/  MOV R2, 0xdd0 ;  /* 0x00000dd000027802 */ /* 0x000fe40000000f00 */
[----:B------:R-:W-:Y:S05]  /*0dc0*/  CALL.REL.NOINC `($__internal_10_$__cuda_sm70_shflsync_bfly_p) ;  /* 0x0000014000007944 */ /* 0x000fea0003c00000 */
[----:B0-----:R-:W-:Y:S01]  /*0dd0*/  HFMA2.MMA R8, -RZ, RZ, 0, 2.384185791015625e-07 ;  /* 0x00000004ff087435 */ /* 0x001fe200000001ff */
[----:B-1----:R-:W-:Y:S01]  /*0de0*/  FADD.FTZ R9, R9, R7 ;  /* 0x0000000709097221 */ /* 0x002fe20000010000 */
[----:B------:R-:W-:Y:S01]  /*0df0*/  MOV R7, 0x1f ;  /* 0x0000001f00077802 */ /* 0x000fe20000000f00 */
[----:B------:R-:W-:Y:S01]  /*0e00*/  IMAD.MOV.U32 R10, RZ, RZ, -0x1 ;  /* 0xffffffffff0a7424 */ /* 0x000fe200078e00ff */
[----:B------:R-:W-:-:S02]  /*0e10*/  MOV R2, 0xe30 ;  /* 0x00000e3000027802 */ /* 0x000fc40000000f00 */
[----:B------:R-:W-:Y:S05]  /*0e20*/  CALL.REL.NOINC `($__internal_10_$__cuda_sm70_shflsync_bfly_p) ;  /* 0x000000e000007944 */ /* 0x000fea0003c00000 */
[----:B0-----:R-:W-:Y:S01]  /*0e30*/  HFMA2.MMA R8, -RZ, RZ, 0, 4.76837158203125e-07 ;  /* 0x00000008ff087435 */ /* 0x001fe200000001ff */
[----:B-1----:R-:W-:Y:S01]  /*0e40*/  FADD.FTZ R9, R9, R7 ;  /* 0x0000000709097221 */ /* 0x002fe20000010000 */
[----:B------:R-:W-:Y:S01]  /*0e50*/  MOV R7, 0x1f ;  /* 0x0000001f00077802 */ /* 0x000fe20000000f00 */
[----:B------:R-:W-:Y:S01]  /*0e60*/  IMAD.MOV.U32 R10, RZ, RZ, -0x1 ;  /* 0xffffffffff0a7424 */ /* 0x000fe200078e00ff */
[----:B------:R-:W-:-:S02]  /*0e70*/  MOV R2, 0xe90 ;  /* 0x00000e9000027802 */ /* 0x000fc40000000f00 */
[----:B------:R-:W-:Y:S05]  /*0e80*/  CALL.REL.NOINC `($__internal_10_$__cuda_sm70_shflsync_bfly_p) ;  /* 0x0000008000007944 */ /* 0x000fea0003c00000 */
[----:B0-----:R-:W-:Y:S01]  /*0e90*/  HFMA2.MMA R8, -RZ, RZ, 0, 9.5367431640625e-07 ;  /* 0x00000010ff087435 */ /* 0x001fe200000001ff */
[----:B-1----:R-:W-:Y:S01]  /*0ea0*/  FADD.FTZ R9, R9, R7 ;  /* 0x0000000709097221 */ /* 0x002fe20000010000 */
[----:B------:R-:W-:Y:S01]  /*0eb0*/  MOV R7, 0x1f ;  /* 0x0000001f00077802 */ /* 0x000fe20000000f00 */
[----:B------:R-:W-:Y:S01]  /*0ec0*/  IMAD.MOV.U32 R10, RZ, RZ, -0x1 ;  /* 0xffffffffff0a7424 */ /* 0x000fe200078e00ff */
[----:B------:R-:W-:-:S02]  /*0ed0*/  MOV R2, 0xef0 ;  /* 0x00000ef000027802 */ /* 0x000fc40000000f00 */
[----:B------:R-:W-:Y:S05]  /*0ee0*/  CALL.REL.NOINC `($__internal_10_$__cuda_sm70_shflsync_bfly_p) ;  /* 0x0000002000007944 */ /* 0x000fea0003c00000 */
[----:B-1----:R-:W-:Y:S01]  /*0ef0*/  MOV R4, R7 ;  /* 0x0000000700047202 */ /* 0x002fe20000000f00 */
[----:B0-----:R-:W-:Y:S05]  /*0f00*/  BRA `(.L_x_375) ;  /* 0xfffffa4000007947 */ /* 0x001fea000383ffff */
        .weak           $__internal_10_$__cuda_sm70_shflsync_bfly_p
        .type           $__internal_10_$__cuda_sm70_shflsync_bfly_p,@function
        .size           $__internal_10_$__cuda_sm70_shflsync_bfly_p,(.L_x_6659 - $__internal_10_$__cuda_sm70_shflsync_bfly_p)
$__internal_10_$__cuda_sm70_shflsync_bfly_p:
[----:B------:R-:W-:Y:S01]  /*0f10*/  HFMA2.MMA R3, -RZ, RZ, 0, 0 ;  /* 0x00000000ff037435 */ /* 0x000fe200000001ff */
[----:B------:R-:W-:Y:S04]  /*0f20*/  WARPSYNC R10 ;  /* 0x0000000a00007348 */ /* 0x000fe80003800000 */
[----:B------:R0:W1:Y:S01]  /*0f30*/  SHFL.BFLY PT, R7, R9, R8, R7 ;  /* 0x0c00000809077389 */ /* 0x00006200000e0007 */
[----:B------:R-:W-:Y:S05]  /*0f40*/  RET.REL.NODEC R2 `(_ZN10layer_norm22ln_bwd_finalize_kernelINS_22Kernel_traits_finalizeILj1536E13__nv_bfloat16S2_S2_S2_fjLb0ELj1024ELj4ENS_18Kernel_traits_baseILj1536ES2_S2_S2_S2_fjLj1024EEEEELb0ELb0EEEvNS_9BwdParamsE) ;  /* 0xfffff0b002007950 */ /* 0x000fea0003c3ffff */
.L_x_376:
        /* <DEDUP_REMOVED lines=11> */
.L_x_6659:


//--------------------- .text._ZN10layer_norm13ln_bwd_kernelINS_13Kernel_traitsI13__nv_bfloat16S2_S2_S2_fjLj1536ELj1ELj1ELj4ELj8ENS_18Kernel_traits_baseILj1536ES2_S2_S2_S2_fjLj128EEEEELb1ELb0ELb1ELb0EEEvNS_9BwdParamsE --------------------------
	.section	.text._ZN10layer_norm13ln_bwd_kernelINS_13Kernel_traitsI13__nv_bfloat16S2_S2_S2_fjLj1536ELj1ELj1ELj4ELj8ENS_18Kernel_traits_baseILj1536ES2_S2_S2_S2_fjLj128EEEEELb1ELb0ELb1ELb0EEEvNS_9BwdParamsE,"ax",@progbits
	.sectioninfo	@"SHI_REGISTERS=105"
	.align	128
        .global         _ZN10layer_norm13ln_bwd_kernelINS_13Kernel_traitsI13__nv_bfloat16S2_S2_S2_fjLj1536ELj1ELj1ELj4ELj8ENS_18Kernel_traits_baseILj1536ES2_S2_S2_S2_fjLj128EEEEELb1ELb0ELb1ELb0EEEvNS_9BwdParamsE
        .type           _ZN10layer_norm13ln_bwd_kernelINS_13Kernel_traitsI13__nv_bfloat16S2_S2_S2_fjLj1536ELj1ELj1ELj4ELj8ENS_18Kernel_traits_baseILj1536ES2_S2_S2_S2_fjLj128EEEEELb1ELb0ELb1ELb0EEEvNS_9BwdParamsE,@function
        .size           _ZN10layer_norm13ln_bwd_kernelINS_13Kernel_traitsI13__nv_bfloat16S2_S2_S2_fjLj1536ELj1ELj1ELj4ELj8ENS_18Kernel_traits_baseILj1536ES2_S2_S2_S2_fjLj128EEEEELb1ELb0ELb1ELb0EEEvNS_9BwdParamsE,(.L_x_6660 - _ZN10layer_norm13ln_bwd_kernelINS_13Kernel_traitsI13__nv_bfloat16S2_S2_S2_fjLj1536ELj1ELj1ELj4ELj8ENS_18Kernel_traits_baseILj1536ES2_S2_S2_S2_fjLj128EEEEELb1ELb0ELb1ELb0EEEvNS_9BwdParamsE)
        .other          _ZN10layer_norm13ln_bwd_kernelINS_13Kernel_traitsI13__nv_bfloat16S2_S2_S2_fjLj1536ELj1ELj1ELj4ELj8ENS_18Kernel_traits_baseILj1536ES2_S2_S2_S2_fjLj128EEEEELb1ELb0ELb1ELb0EEEvNS_9BwdParamsE,@"STO_CUDA_ENTRY STV_DEFAULT"
_ZN10layer_norm13ln_bwd_kernelINS_13Kernel_traitsI13__nv_bfloat16S2_S2_S2_fjLj1536ELj1ELj1ELj4ELj8ENS_18Kernel_traits_baseILj1536ES2_S2_S2_S2_fjLj128EEEEELb1ELb0ELb1ELb0EEEvNS_9BwdParamsE:
.text._ZN10layer_norm13ln_bwd_kernelINS_13Kernel_traitsI13__nv_bfloat16S2_S2_S2_fjLj1536ELj1ELj1ELj4ELj8ENS_18Kernel_traits_baseILj1536ES2_S2_S2_S2_fjLj128EEEEELb1ELb0ELb1ELb0EEEvNS_9BwdParamsE:
        /* <DEDUP_REMOVED lines=10> */
[C---:B------:R-:W-:Y:S01]  /*00a0*/  ISETP.GE.U32.AND P1, PT, R2.reuse, 0x100, PT ;  /* 0x000001000200780c */ /* 0x040fe20003f26070 */
[----:B------:R-:W0:Y:S01]  /*00b0*/  S2UR UR6, SR_CTAID.X ;  /* 0x00000000000679c3 */ /* 0x000e220000002500 */
[----:B------:R-:W-:-:S04]  /*00c0*/  ISETP.GE.U32.AND P2, PT, R2, 0x180, PT ;  /* 0x000001800200780c */ /* 0x000fc80003f46070 */
[----:B------:R-:W-:-:S05]  /*00d0*/  P2R R0, PR, RZ, 0x4 ;  /* 0x00000004ff007803 */ /* 0x000fca0000000000 */
[----:B------:R-:W-:Y:S02]  /*00e0*/  @P0 IMAD.MOV.U32 R5, RZ, RZ, 0x8 ;  /* 0x00000008ff050424 */ /* 0x000fe400078e00ff */
[----:B------:R-:W-:Y:S02]  /*00f0*/  @P1 IMAD.MOV.U32 R15, RZ, RZ, 0x8 ;  /* 0x00000008ff0f1424 */ /* 0x000fe400078e00ff */
[C---:B------:R-:W-:Y:S01]  /*0100*/  @P0 IMAD.WIDE.U32 R4, R10.reuse, R5, c[0x0][0x1b0] ;  /* 0x00006c000a040625 */ /* 0x040fe200078e0005 */
[----:B------:R-:W-:-:S03]  /*0110*/  @P0 LOP3.LUT R10, R10, 0x80, RZ, 0xfc, !PT ;  /* 0x000000800a0a0812 */ /* 0x000fc600078efcff */
[----:B------:R-:W-:Y:S01]  /*0120*/  @P2 IMAD.MOV.U32 R11, RZ, RZ, 0x8 ;  /* 0x00000008ff0b2424 */ /* 0x000fe200078e00ff */
[----:B------:R1:W5:Y:S01]  /*0130*/  @P0 LDG.E.64 R6, [R4.64] ;  /* 0x0000000404060981 */ /* 0x000362000c1e1b00 */
[C---:B------:R-:W-:Y:S01]  /*0140*/  @P1 IMAD.WIDE.U32 R14, R10.reuse, R15, c[0x0][0x1b0] ;  /* 0x00006c000a0e1625 */ /* 0x040fe200078e000f */
[----:B------:R-:W-:-:S04]  /*0150*/  @P1 IADD3 R10, R10, 0x80, RZ ;  /* 0x000000800a0a1810 */ /* 0x000fc80007ffe0ff */
[----:B------:R1:W5:Y:S01]  /*0160*/  @P1 LDG.E.64 R8, [R14.64] ;  /* 0x000000040e081981 */ /* 0x000362000c1e1b00 */
[----:B------:R-:W-:Y:S01]  /*0170*/  @P2 IMAD.WIDE.U32 R10, R10, R11, c[0x0][0x1b0] ;  /* 0x00006c000a0a2625 */ /* 0x000fe200078e000b */
[----:B0-----:R-:W-:-:S04]  /*0180*/  LEA.HI R19, R21, UR6, RZ, 0x19 ;  /* 0x0000000615137c11 */ /* 0x001fc8000f8fc8ff */
        /* <DEDUP_REMOVED lines=14> */
[----:B------:R-:W-:Y:S05]  /*0270*/  @P2 BRA `(.L_x_377) ;  /* 0x00002b0000002947 */ /* 0x000fea0003800000 */
[----:B-1----:R-:W0:Y:S01]  /*0280*/  LDC.U8 R20, c[0x0][0x1f0] ;  /* 0x00007c00ff147b82 */ /* 0x002e220000000000 */
[--C-:B-----5:R-:W-:Y:S01]  /*0290*/  SHF.R.U64 R0, R8, 0x10, R9.reuse ;  /* 0x0000001008007819 */ /* 0x120fe20000001209 */
[--C-:B------:R-:W-:Y:S01]  /*02a0*/  IMAD.MOV.U32 R11, RZ, RZ, R9.reuse ;  /* 0x000000ffff0b7224 */ /* 0x100fe200078e0009 */
[----:B------:R-:W-:Y:S01]  /*02b0*/  SHF.R.U32.HI R10, RZ, 0x10, R9 ;  /* 0x00000010ff0a7819 */ /* 0x000fe20000011609 */
[--C-:B------:R-:W-:Y:S01]  /*02c0*/  IMAD.MOV.U32 R16, RZ, RZ, R7.reuse ;  /* 0x000000ffff107224 */ /* 0x100fe200078e0007 */
[----:B------:R-:W-:Y:S01]  /*02d0*/  MOV R18, R6 ;  /* 0x0000000600127202 */ /* 0x000fe20000000f00 */
[----:B------:R-:W-:Y:S01]  /*02e0*/  IMAD.MOV.U32 R14, RZ, RZ, R8 ;  /* 0x000000ffff0e7224 */ /* 0x000fe200078e0008 */
[--C-:B------:R-:W-:Y:S01]  /*02f0*/  SHF.R.U64 R17, R6, 0x10, R7.reuse ;  /* 0x0000001006117819 */ /* 0x100fe20000001207 */
[----:B------:R-:W-:Y:S01]  /*0300*/  IMAD.MOV.U32 R9, RZ, RZ, R12 ;  /* 0x000000ffff097224 */ /* 0x000fe200078e000c */
[----:B------:R-:W-:Y:S01]  /*0310*/  SHF.R.U32.HI R15, RZ, 0x10, R7 ;  /* 0x00000010ff0f7819 */ /* 0x000fe20000011607 */
[----:B------:R-:W-:Y:S01]  /*0320*/  IMAD.MOV.U32 R45, RZ, RZ, RZ ;  /* 0x000000ffff2d7224 */ /* 0x000fe200078e00ff */
[----:B------:R-:W-:-:S02]  /*0330*/  SHF.R.U64 R8, R12, 0x10, R13 ;  /* 0x000000100c087819 */ /* 0x000fc4000000120d */
[----:B------:R-:W-:Y:S02]  /*0340*/  MOV R7, R13 ;  /* 0x0000000d00077202 */ /* 0x000fe40000000f00 */
[----:B------:R-:W-:Y:S01]  /*0350*/  SHF.R.U32.HI R6, RZ, 0x10, R13 ;  /* 0x00000010ff067819 */ /* 0x000fe2000001160d */
[----:B------:R-:W-:Y:S01]  /*0360*/  IMAD.MOV.U32 R13, RZ, RZ, 0x1 ;  /* 0x00000001ff0d7424 */ /* 0x000fe200078e00ff */
        /* <DEDUP_REMOVED lines=11> */
[----:B0-----:R-:W-:Y:S02]  /*0420*/  PRMT R6, RZ, 0x5410, R6 ;  /* 0x00005410ff067816 */ /* 0x001fe40000000006 */
.L_x_440:
        /* <DEDUP_REMOVED lines=9> */
[----:B------:R-:W-:Y:S01]  /*04c0*/  IMAD.MOV.U32 R87, RZ, RZ, 0x8 ;  /* 0x00000008ff577424 */ /* 0x000fe200078e00ff */
[----:B------:R-:W-:Y:S02]  /*04d0*/  BSSY B0, `(.L_x_378) ;  /* 0x00000ec000007945 */ /* 0x000fe40003800000 */
[----:B------:R-:W-:-:S04]  /*04e0*/  SHF.R.S32.HI R55, RZ, 0x1f, R4 ;  /* 0x0000001fff377819 */ /* 0x000fc80000011404 */
[----:B------:R-:W-:-:S04]  /*04f0*/  LEA.HI R4, R55, R4, RZ, 0x2 ;  /* 0x0000000437047211 */ /* 0x000fc800078f10ff */
[----:B------:R-:W-:-:S05]  /*0500*/  LEA.HI.SX32 R4, R4, R98, 0x1e ;  /* 0x0000006204047211 */ /* 0x000fca00078ff2ff */
[----:B0-----:R-:W-:Y:S01]  /*0510*/  IMAD.WIDE.U32 R48, R4, R87, c[0x0][0x218] ;  /* 0x0000860004307625 */ /* 0x001fe200078e0057 */
[----:B--2---:R-:W-:-:S13]  /*0520*/  ISETP.GT.AND P2, PT, R54, RZ, PT ;  /* 0x000000ff3600720c */ /* 0x004fda0003f44270 */
[----:B------:R-:W-:Y:S05]  /*0530*/  @P2 BRA `(.L_x_379) ;  /* 0x0000029000002947 */ /* 0x000fea0003800000 */
[----:B-1---5:R-:W-:Y:S01]  /*0540*/  ISETP.GE.AND P3, PT, R96, 0x1, PT ;  /* 0x000000016000780c */ /* 0x022fe20003f66270 */
[----:B------:R-:W-:Y:S01]  /*0550*/  HFMA2.MMA R53, -RZ, RZ, 0, 0 ;  /* 0x00000000ff357435 */ /* 0x000fe200000001ff */
[----:B------:R-:W-:Y:S01]  /*0560*/  BSSY B1, `(.L_x_380) ;  /* 0x000000f000017945 */ /* 0x000fe20003800000 */
[----:B------:R-:W-:-:S10]  /*0570*/  IMAD.MOV.U32 R52, RZ, RZ, R4 ;  /* 0x000000ffff347224 */ /* 0x000fd400078e0004 */
[----:B------:R-:W-:-:S05]  /*0580*/  @P3 IADD3 R50, R96, -0x1, RZ ;  /* 0xffffffff60323810 */ /* 0x000fca0007ffe0ff */
[----:B------:R-:W-:-:S05]  /*0590*/  @P3 IMAD R50, R50, c[0x0][0x168], RZ ;  /* 0x00005a0032323a24 */ /* 0x000fca00078e02ff */
[----:B------:R-:W-:-:S04]  /*05a0*/  @P3 SHF.R.S32.HI R51, RZ, 0x1f, R50 ;  /* 0x0000001fff333819 */ /* 0x000fc80000011432 */
[----:B------:R-:W-:-:S04]  /*05b0*/  @P3 LEA.HI R51, R51, R50, RZ, 0x2 ;  /* 0x0000003233333211 */ /* 0x000fc800078f10ff */
[----:B------:R-:W-:Y:S01]  /*05c0*/  @P3 LEA.HI.SX32 R53, R51, R98, 0x1e ;  /* 0x0000006233353211 */ /* 0x000fe200078ff2ff */
[----:B------:R-:W-:Y:S05]  /*05d0*/  @!P0 BRA `(.L_x_381) ;  /* 0x0000007000008947 */ /* 0x000fea0003800000 */
[----:B------:R-:W-:Y:S01]  /*05e0*/  ISETP.NE.U32.AND P3, PT, RZ, c[0x0][0x218], PT ;  /* 0x00008600ff007a0c */ /* 0x000fe20003f65070 */
[----:B------:R-:W-:-:S03]  /*05f0*/  IMAD.WIDE.U32 R50, R53, R86, c[0x0][0x190] ;  /* 0x0000640035327625 */ /* 0x000fc600078e0056 */
[----:B------:R-:W-:Y:S02]  /*0600*/  ISETP.NE.AND.EX P3, PT, RZ, c[0x0][0x21c], PT, P3 ;  /* 0x00008700ff007a0c */ /* 0x000fe40003f65330 */
[----:B------:R0:W5:Y:S11]  /*0610*/  LDG.E R3, [R50.64] ;  /* 0x0000000432037981 */ /* 0x000176000c1e1900 */
[----:B------:R0:W5:Y:S01]  /*0620*/  @P3 LDG.E.64 R80, [R48.64] ;  /* 0x0000000430503981 */ /* 0x000162000c1e1b00 */
[----:B------:R-:W-:-:S02]  /*0630*/  IADD3 R52, R4, 0x80, RZ ;  /* 0x0000008004347810 */ /* 0x000fc40007ffe0ff */
[----:B------:R-:W-:Y:S02]  /*0640*/  IADD3 R53, R53, 0x80, RZ ;  /* 0x0000008035357810 */ /* 0x000fe40007ffe0ff */
.L_x_381:
[----:B------:R-:W-:Y:S05]  /*0650*/  BSYNC B1 ;  /* 0x0000000000017941 */ /* 0x000fea0003800000 */
.L_x_380:
[----:B------:R-:W-:Y:S01]  /*0660*/  BSSY B1, `(.L_x_382) ;  /* 0x000000a000017945 */ /* 0x000fe20003800000 */
[----:B------:R-:W-:Y:S05]  /*0670*/  @!P1 BRA `(.L_x_383) ;  /* 0x0000008000009947 */ /* 0x000fea0003800000 */
[----:B------:R-:W-:Y:S01]  /*0680*/  ISETP.NE.U32.AND P3, PT, RZ, c[0x0][0x218], PT ;  /* 0x00008600ff007a0c */ /* 0x000fe20003f65070 */
[----:B------:R-:W-:-:S03]  /*0690*/  IMAD.WIDE.U32 R84, R53, R86, c[0x0][0x190] ;  /* 0x0000640035547625 */ /* 0x000fc600078e0056 */
[----:B------:R-:W-:-:S03]  /*06a0*/  ISETP.NE.AND.EX P3, PT, RZ, c[0x0][0x21c], PT, P3 ;  /* 0x00008700ff007a0c */ /* 0x000fc60003f65330 */
[----:B------:R1:W5:Y:S10]  /*06b0*/  LDG.E R84, [R84.64] ;  /* 0x0000000454547981 */ /* 0x000374000c1e1900 */
[----:B0-----:R-:W-:-:S05]  /*06c0*/  @P3 IMAD.WIDE.U32 R48, R52, R87, c[0x0][0x218] ;  /* 0x0000860034303625 */ /* 0x001fca00078e0057 */
[----:B------:R1:W5:Y:S01]  /*06d0*/  @P3 LDG.E.64 R78, [R48.64] ;  /* 0x00000004304e3981 */ /* 0x000362000c1e1b00 */
[----:B------:R-:W-:Y:S02]  /*06e0*/  IADD3 R53, R53, 0x80, RZ ;  /* 0x0000008035357810 */ /* 0x000fe40007ffe0ff */
[----:B------:R-:W-:Y:S02]  /*06f0*/  IADD3 R52, R52, 0x80, RZ ;  /* 0x0000008034347810 */ /* 0x000fe40007ffe0ff */
.L_x_383:
[----:B------:R-:W-:Y:S05]  /*0700*/  BSYNC B1 ;  /* 0x0000000000017941 */ /* 0x000fea0003800000 */
.L_x_382:
[----:B------:R-:W-:Y:S01]  /*0710*/  ISETP.GE.U32.AND P3, PT, R2, 0x180, PT ;  /* 0x000001800200780c */ /* 0x000fe20003f66070 */
[----:B------:R-:W-:Y:S02]  /*0720*/  IMAD.MOV.U32 R98, RZ, RZ, RZ ;  /* 0x000000ffff627224 */ /* 0x000fe400078e00ff */
[----:B------:R-:W-:-:S10]  /*0730*/  IMAD.MOV.U32 R100, RZ, RZ, RZ ;  /* 0x000000ffff647224 */ /* 0x000fd400078e00ff */
[----:B------:R-:W-:Y:S05]  /*0740*/  @!P3 BRA `(.L_x_384) ;  /* 0x00000c400000b947 */ /* 0x000fea0003800000 */
[----:B------:R-:W-:Y:S01]  /*0750*/  ISETP.NE.U32.AND P3, PT, RZ, c[0x0][0x218], PT ;  /* 0x00008600ff007a0c */ /* 0x000fe20003f65070 */
[----:B0-----:R-:W-:-:S03]  /*0760*/  IMAD.WIDE.U32 R50, R53, R86, c[0x0][0x190] ;  /* 0x0000640035327625 */ /* 0x001fc600078e0056 */
[----:B------:R-:W-:Y:S02]  /*0770*/  ISETP.NE.AND.EX P3, PT, RZ, c[0x0][0x21c], PT, P3 ;  /* 0x00008700ff007a0c */ /* 0x000fe40003f65330 */
[----:B------:R0:W5:Y:S11]  /*0780*/  LDG.E R0, [R50.64] ;  /* 0x0000000432007981 */ /* 0x000176000c1e1900 */
[----:B-1----:R-:W-:-:S05]  /*0790*/  @P3 IMAD.WIDE.U32 R48, R52, R87, c[0x0][0x218] ;  /* 0x0000860034303625 */ /* 0x002fca00078e0057 */
[----:B------:R0:W5:Y:S01]  /*07a0*/  @P3 LDG.E.64 R76, [R48.64] ;  /* 0x00000004304c3981 */ /* 0x000162000c1e1b00 */
[----:B------:R-:W-:Y:S01]  /*07b0*/  IMAD.MOV.U32 R100, RZ, RZ, RZ ;  /* 0x000000ffff647224 */ /* 0x000fe200078e00ff */
[----:B------:R-:W-:Y:S05]  /*07c0*/  BRA `(.L_x_384) ;  /* 0x00000bc000007947 */ /* 0x000fea0003800000 */
.L_x_379:
[----:B-1----:R-:W-:-:S06]  /*07d0*/  IMAD.WIDE R50, R19, R86, c[0x0][0x1a0] ;  /* 0x0000680013327625 */ /* 0x002fcc00078e0256 */
[----:B------:R-:W2:Y:S01]  /*07e0*/  LDG.E R50, [R50.64] ;  /* 0x0000000432327981 */ /* 0x000ea2000c1e1900 */
[----:B-----5:R-:W-:Y:S01]  /*07f0*/  ISETP.GE.AND P3, PT, R96, 0x1, PT ;  /* 0x000000016000780c */ /* 0x020fe20003f66270 */
[----:B------:R-:W-:Y:S01]  /*0800*/  BSSY B1, `(.L_x_385) ;  /* 0x0000048000017945 */ /* 0x000fe20003800000 */
[----:B------:R-:W-:Y:S01]  /*0810*/  IADD3 R52, R54, -0x1, RZ ;  /* 0xffffffff36347810 */ /* 0x000fe20007ffe0ff */
[----:B------:R-:W-:Y:S01]  /*0820*/  IMAD.MOV.U32 R100, RZ, RZ, RZ ;  /* 0x000000ffff647224 */ /* 0x000fe200078e00ff */
[----:B------:R-:W-:-:S03]  /*0830*/  MOV R99, RZ ;  /* 0x000000ff00637202 */ /* 0x000fc60000000f00 */
[----:B------:R-:W-:-:S06]  /*0840*/  IMAD R52, R52, c[0x0][0x168], RZ ;  /* 0x00005a0034347a24 */ /* 0x000fcc00078e02ff */
[----:B------:R-:W-:-:S05]  /*0850*/  @P3 IADD3 R53, R96, -0x1, RZ ;  /* 0xffffffff60353810 */ /* 0x000fca0007ffe0ff */
[----:B------:R-:W-:Y:S01]  /*0860*/  @P3 IMAD R54, R53, c[0x0][0x168], RZ ;  /* 0x00005a0035363a24 */ /* 0x000fe200078e02ff */
[----:B------:R-:W-:-:S04]  /*0870*/  SHF.R.S32.HI R53, RZ, 0x1f, R52 ;  /* 0x0000001fff357819 */ /* 0x000fc80000011434 */
[----:B------:R-:W-:Y:S02]  /*0880*/  @P3 SHF.R.S32.HI R55, RZ, 0x1f, R54 ;  /* 0x0000001fff373819 */ /* 0x000fe40000011436 */
[----:B------:R-:W-:Y:S01]  /*0890*/  LEA.HI R53, R53, R52, RZ, 0x2 ;  /* 0x0000003435357211 */ /* 0x000fe200078f10ff */
[----:B------:R-:W-:Y:S01]  /*08a0*/  IMAD.MOV.U32 R52, RZ, RZ, R4 ;  /* 0x000000ffff347224 */ /* 0x000fe200078e0004 */
[----:B------:R-:W-:Y:S02]  /*08b0*/  @P3 LEA.HI R55, R55, R54, RZ, 0x2 ;  /* 0x0000003637373211 */ /* 0x000fe400078f10ff */
[-C--:B------:R-:W-:Y:S02]  /*08c0*/  LEA.HI.SX32 R102, R53, R98.reuse, 0x1e ;  /* 0x0000006235667211 */ /* 0x080fe400078ff2ff */
[----:B------:R-:W-:Y:S01]  /*08d0*/  @P3 LEA.HI.SX32 R99, R55, R98, 0x1e ;  /* 0x0000006237633211 */ /* 0x000fe200078ff2ff */
[----:B------:R-:W-:Y:S01]  /*08e0*/  IMAD.MOV.U32 R98, RZ, RZ, RZ ;  /* 0x000000ffff627224 */ /* 0x000fe200078e00ff */
[----:B------:R-:W-:-:S04]  /*08f0*/  ISETP.NE.AND P3, PT, R20, RZ, PT ;  /* 0x000000ff1400720c */ /* 0x000fc80003f65270 */
[----:B--2---:R-:W-:Y:S01]  /*0900*/  FSEL R97, R50, RZ, !P3 ;  /* 0x000000ff32617208 */ /* 0x004fe20005800000 */
[----:B------:R-:W-:Y:S05]  /*0910*/  @!P0 BRA `(.L_x_386) ;  /* 0x0000036000008947 */ /* 0x000fea0003800000 */
[----:B------:R-:W-:-:S04]  /*0920*/  IMAD.WIDE.U32 R50, R4, R87, c[0x0][0x188] ;  /* 0x0000620004327625 */ /* 0x000fc800078e0057 */
[----:B------:R-:W-:Y:S02]  /*0930*/  IMAD.WIDE.U32 R52, R102, R87, c[0x0][0x208] ;  /* 0x0000820066347625 */ /* 0x000fe400078e0057 */
[----:B------:R-:W2:Y:S04]  /*0940*/  LDG.E.64 R50, [R50.64] ;  /* 0x0000000432327981 */ /* 0x000ea8000c1e1b00 */
[----:B------:R-:W3:Y:S01]  /*0950*/  LDG.E.64 R52, [R52.64] ;  /* 0x0000000434347981 */ /* 0x000ee2000c1e1b00 */
[----:B------:R-:W-:-:S04]  /*0960*/  ISETP.NE.U32.AND P3, PT, RZ, c[0x0][0x218], PT ;  /* 0x00008600ff007a0c */ /* 0x000fc80003f65070 */
[----:B------:R-:W-:Y:S01]  /*0970*/  ISETP.NE.AND.EX P3, PT, RZ, c[0x0][0x21c], PT, P3 ;  /* 0x00008700ff007a0c */ /* 0x000fe20003f65330 */
[----:B------:R-:W-:-:S05]  /*0980*/  IMAD.WIDE.U32 R54, R99, R86, c[0x0][0x190] ;  /* 0x0000640063367625 */ /* 0x000fca00078e0056 */
[----:B------:R0:W5:Y:S07]  /*0990*/  LDG.E R3, [R54.64] ;  /* 0x0000000436037981 */ /* 0x00016e000c1e1900 */
[----:B------:R1:W5:Y:S01]  /*09a0*/  @P3 LDG.E.64 R80, [R48.64] ;  /* 0x0000000430503981 */ /* 0x000362000c1e1b00 */
[----:B------:R-:W-:Y:S02]  /*09b0*/  IADD3 R102, R102, 0x80, RZ ;  /* 0x0000008066667810 */ /* 0x000fe40007ffe0ff */
[----:B------:R-:W-:-:S02]  /*09c0*/  IADD3 R99, R99, 0x80, RZ ;  /* 0x0000008063637810 */ /* 0x000fc40007ffe0ff */
[--C-:B--2---:R-:W-:Y:S02]  /*09d0*/  SHF.R.U64 R89, R50, 0x10, R51.reuse ;  /* 0x0000001032597819 */ /* 0x104fe40000001233 */
[----:B------:R-:W-:Y:S01]  /*09e0*/  PRMT R50, RZ, 0x5410, R50 ;  /* 0x00005410ff327816 */ /* 0x000fe20000000032 */
[----:B---3--:R-:W-:Y:S01]  /*09f0*/  IMAD.MOV.U32 R85, RZ, RZ, R52 ;  /* 0x000000ffff557224 */ /* 0x008fe200078e0034 */
[----:B------:R-:W-:Y:S02]  /*0a00*/  PRMT R90, RZ, 0x5410, R51 ;  /* 0x00005410ff5a7816 */ /* 0x000fe40000000033 */
[--C-:B------:R-:W-:Y:S01]  /*0a10*/  SHF.R.U64 R91, R52, 0x10, R53.reuse ;  /* 0x00000010345b7819 */ /* 0x100fe20000001235 */
[C---:B------:R-:W-:Y:S01]  /*0a20*/  FADD.FTZ R50, -R97.reuse, R50 ;  /* 0x0000003261327221 */ /* 0x040fe20000010100 */
[----:B------:R-:W-:Y:S02]  /*0a30*/  MOV R88, R53 ;  /* 0x0000003500587202 */ /* 0x000fe40000000f00 */
[----:B------:R-:W-:Y:S01]  /*0a40*/  SHF.R.U32.HI R98, RZ, 0x10, R53 ;  /* 0x00000010ff627819 */ /* 0x000fe20000011635 */
[----:B------:R-:W-:Y:S01]  /*0a50*/  FADD.FTZ R92, -R97, R90 ;  /* 0x0000005a615c7221 */ /* 0x000fe20000010100 */
[----:B------:R-:W-:-:S02]  /*0a60*/  SHF.R.U32.HI R53, RZ, 0x10, R51 ;  /* 0x00000010ff357819 */ /* 0x000fc40000011633 */
[----:B-1----:R-:W-:Y:S02]  /*0a70*/  PRMT R48, RZ, 0x5410, R89 ;  /* 0x00005410ff307816 */ /* 0x002fe40000000059 */
[----:B------:R-:W-:Y:S01]  /*0a80*/  PRMT R85, RZ, 0x5410, R85 ;  /* 0x00005410ff557816 */ /* 0x000fe20000000055 */
[----:B------:R-:W-:Y:S01]  /*0a90*/  FMUL.FTZ R89, R5, R50 ;  /* 0x0000003205597220 */ /* 0x000fe20000410000 */
[----:B0-----:R-:W-:Y:S01]  /*0aa0*/  PRMT R54, RZ, 0x5410, R91 ;  /* 0x00005410ff367816 */ /* 0x001fe2000000005b */
[----:B------:R-:W-:Y:S01]  /*0ab0*/  FADD.FTZ R48, -R97, R48 ;  /* 0x0000003061307221 */ /* 0x000fe20000010100 */
[----:B------:R-:W-:Y:S01]  /*0ac0*/  PRMT R49, RZ, 0x5410, R88 ;  /* 0x00005410ff317816 */ /* 0x000fe20000000058 */
[C---:B------:R-:W-:Y:S01]  /*0ad0*/  FMUL.FTZ R91, R5.reuse, R92 ;  /* 0x0000005c055b7220 */ /* 0x040fe20000410000 */
[----:B------:R-:W-:Y:S01]  /*0ae0*/  PRMT R50, RZ, 0x5410, R53 ;  /* 0x00005410ff327816 */ /* 0x000fe20000000035 */
[----:B------:R-:W-:Y:S02]  /*0af0*/  FMUL.FTZ R90, R18, R85 ;  /* 0x00000055125a7220 */ /* 0x000fe40000410000 */
[----:B------:R-:W-:-:S02]  /*0b00*/  FMUL.FTZ R88, R5, R48 ;  /* 0x0000003005587220 */ /* 0x000fc40000410000 */
[----:B------:R-:W-:Y:S02]  /*0b10*/  FADD.FTZ R50, -R97, R50 ;  /* 0x0000003261327221 */ /* 0x000fe40000010100 */
[----:B------:R-:W-:Y:S02]  /*0b20*/  FADD.FTZ R34, R34, R49 ;  /* 0x0000003122227221 */ /* 0x000fe40000010000 */
[-C--:B------:R-:W-:Y:S02]  /*0b30*/  FFMA.FTZ R46, R91, R49.reuse, R46 ;  /* 0x000000315b2e7223 */ /* 0x080fe4000001002e */
[----:B------:R-:W-:Y:S02]  /*0b40*/  FMUL.FTZ R92, R16, R49 ;  /* 0x00000031105c7220 */ /* 0x000fe40000410000 */
[----:B------:R-:W-:Y:S02]  /*0b50*/  FMUL.FTZ R93, R17, R54 ;  /* 0x00000036115d7220 */ /* 0x000fe40000410000 */
[----:B------:R-:W-:-:S02]  /*0b60*/  FADD.FTZ R48, RZ, R90 ;  /* 0x0000005aff307221 */ /* 0x000fc40000010000 */
[----:B------:R-:W-:Y:S01]  /*0b70*/  FFMA.FTZ R49, R89, R90, RZ ;  /* 0x0000005a59317223 */ /* 0x000fe200000100ff */
[----:B------:R-:W-:Y:S01]  /*0b80*/  PRMT R98, RZ, 0x5410, R98 ;  /* 0x00005410ff627816 */ /* 0x000fe20000000062 */
[----:B------:R-:W-:Y:S02]  /*0b90*/  FMUL.FTZ R94, R5, R50 ;  /* 0x00000032055e7220 */ /* 0x000fe40000410000 */
[----:B------:R-:W-:Y:S02]  /*0ba0*/  FADD.FTZ R51, R48, R93 ;  /* 0x0000005d30337221 */ /* 0x000fe40000010000 */
[----:B------:R-:W-:Y:S02]  /*0bb0*/  FFMA.FTZ R49, R88, R93, R49 ;  /* 0x0000005d58317223 */ /* 0x000fe40000010031 */
[----:B------:R-:W-:Y:S02]  /*0bc0*/  FADD.FTZ R35, R35, R98 ;  /* 0x0000006223237221 */ /* 0x000fe40000010000 */
[----:B------:R-:W-:-:S02]  /*0bd0*/  FFMA.FTZ R47, R94, R98, R47 ;  /* 0x000000625e2f7223 */ /* 0x000fc4000001002f */
[----:B------:R-:W-:Y:S02]  /*0be0*/  FMUL.FTZ R95, R15, R98 ;  /* 0x000000620f5f7220 */ /* 0x000fe40000410000 */
[----:B------:R-:W-:Y:S02]  /*0bf0*/  FADD.FTZ R98, R51, R92 ;  /* 0x0000005c33627221 */ /* 0x000fe40000010000 */
[----:B------:R-:W-:Y:S01]  /*0c00*/  FFMA.FTZ R49, R91, R92, R49 ;  /* 0x0000005c5b317223 */ /* 0x000fe20000010031 */
[----:B------:R-:W-:Y:S01]  /*0c10*/  IADD3 R52, R4, 0x80, RZ ;  /* 0x0000008004347810 */ /* 0x000fe20007ffe0ff */
[----:B------:R-:W-:Y:S02]  /*0c20*/  FADD.FTZ R32, R32, R85 ;  /* 0x0000005520207221 */ /* 0x000fe40000010000 */
[----:B------:R-:W-:Y:S02]  /*0c30*/  FFMA.FTZ R44, R89, R85, R44 ;  /* 0x00000055592c7223 */ /* 0x000fe4000001002c */
[----:B------:R-:W-:-:S02]  /*0c40*/  FADD.FTZ R33, R33, R54 ;  /* 0x0000003621217221 */ /* 0x000fc40000010000 */
[----:B------:R-:W-:Y:S02]  /*0c50*/  FFMA.FTZ R45, R88, R54, R45 ;  /* 0x00000036582d7223 */ /* 0x000fe4000001002d */
[----:B------:R-:W-:Y:S02]  /*0c60*/  FADD.FTZ R98, R98, R95 ;  /* 0x0000005f62627221 */ /* 0x000fe40000010000 */
[----:B------:R-:W-:Y:S02]  /*0c70*/  FFMA.FTZ R100, R94, R95, R49 ;  /* 0x0000005f5e647223 */ /* 0x000fe40000010031 */
.L_x_386:
[----:B------:R-:W-:Y:S05]  /*0c80*/  BSYNC B1 ;  /* 0x0000000000017941 */ /* 0x000fea0003800000 */
.L_x_385:
[----:B------:R-:W-:Y:S01]  /*0c90*/  BSSY B1, `(.L_x_387) ;  /* 0x0000039000017945 */ /* 0x000fe20003800000 */
[----:B------:R-:W-:Y:S05]  /*0ca0*/  @!P1 BRA `(.L_x_388) ;  /* 0x0000037000009947 */ /* 0x000fea0003800000 */
[----:B------:R-:W-:-:S04]  /*0cb0*/  IMAD.WIDE.U32 R48, R102, R87, c[0x0][0x208] ;  /* 0x0000820066307625 */ /* 0x000fc800078e0057 */
[----:B------:R-:W-:Y:S02]  /*0cc0*/  IMAD.WIDE.U32 R22, R52, R87, c[0x0][0x188] ;  /* 0x0000620034167625 */ /* 0x000fe400078e0057 */
[----:B------:R-:W2:Y:S04]  /*0cd0*/  LDG.E.64 R48, [R48.64] ;  /* 0x0000000430307981 */ /* 0x000ea8000c1e1b00 */
[----:B------:R-:W3:Y:S01]  /*0ce0*/  LDG.E.64 R22, [R22.64] ;  /* 0x0000000416167981 */ /* 0x000ee2000c1e1b00 */
[----:B------:R-:W-:Y:S01]  /*0cf0*/  IMAD.WIDE.U32 R84, R99, R86, c[0x0][0x190] ;  /* 0x0000640063547625 */ /* 0x000fe200078e0056 */
[----:B------:R-:W-:-:S04]  /*0d00*/  ISETP.NE.U32.AND P3, PT, RZ, c[0x0][0x218], PT ;  /* 0x00008600ff007a0c */ /* 0x000fc80003f65070 */
[----:B------:R-:W-:Y:S01]  /*0d10*/  ISETP.NE.AND.EX P3, PT, RZ, c[0x0][0x21c], PT, P3 ;  /* 0x00008700ff007a0c */ /* 0x000fe20003f65330 */
[----:B------:R0:W5:-:S12]  /*0d20*/  LDG.E R84, [R84.64] ;  /* 0x0000000454547981 */ /* 0x000158000c1e1900 */
[----:B------:R-:W-:-:S05]  /*0d30*/  @P3 IMAD.WIDE.U32 R50, R52, R87, c[0x0][0x218] ;  /* 0x0000860034323625 */ /* 0x000fca00078e0057 */
[----:B------:R1:W5:Y:S01]  /*0d40*/  @P3 LDG.E.64 R78, [R50.64] ;  /* 0x00000004324e3981 */ /* 0x000362000c1e1b00 */
[----:B------:R-:W-:Y:S02]  /*0d50*/  IADD3 R102, R102, 0x80, RZ ;  /* 0x0000008066667810 */ /* 0x000fe40007ffe0ff */
[----:B------:R-:W-:Y:S02]  /*0d60*/  IADD3 R99, R99, 0x80, RZ ;  /* 0x0000008063637810 */ /* 0x000fe40007ffe0ff */
[----:B------:R-:W-:Y:S01]  /*0d70*/  IADD3 R52, R52, 0x80, RZ ;  /* 0x0000008034347810 */ /* 0x000fe20007ffe0ff */
[----:B--2---:R-:W-:Y:S01]  /*0d80*/  IMAD.MOV.U32 R53, RZ, RZ, R48 ;  /* 0x000000ffff357224 */ /* 0x004fe200078e0030 */
[----:B------:R-:W-:Y:S02]  /*0d90*/  SHF.R.U64 R59, R48, 0x10, R49 ;  /* 0x00000010303b7819 */ /* 0x000fe40000001231 */
[----:B---3--:R-:W-:Y:S02]  /*0da0*/  SHF.R.U64 R48, R22, 0x10, R23 ;  /* 0x0000001016307819 */ /* 0x008fe40000001217 */
[----:B------:R-:W-:-:S02]  /*0db0*/  PRMT R22, RZ, 0x5410, R22 ;  /* 0x00005410ff167816 */ /* 0x000fc40000000016 */
[----:B------:R-:W-:Y:S02]  /*0dc0*/  PRMT R48, RZ, 0x5410, R48 ;  /* 0x00005410ff307816 */ /* 0x000fe40000000030 */
[----:B------:R-:W-:Y:S01]  /*0dd0*/  SHF.R.U32.HI R58, RZ, 0x10, R23 ;  /* 0x00000010ff3a7819 */ /* 0x000fe20000011617 */
[C---:B------:R-:W-:Y:S01]  /*0de0*/  FADD.FTZ R22, -R97.reuse, R22 ;  /* 0x0000001661167221 */ /* 0x040fe20000010100 */
[----:B------:R-:W-:Y:S01]  /*0df0*/  PRMT R53, RZ, 0x5410, R53 ;  /* 0x00005410ff357816 */ /* 0x000fe20000000035 */
[----:B------:R-:W-:Y:S01]  /*0e00*/  FADD.FTZ R48, -R97, R48 ;  /* 0x0000003061307221 */ /* 0x000fe20000010100 */
[----:B------:R-:W-:Y:S01]  /*0e10*/  PRMT R59, RZ, 0x5410, R59 ;  /* 0x00005410ff3b7816 */ /* 0x000fe2000000003b */
[----:B------:R-:W-:Y:S01]  /*0e20*/  IMAD.MOV.U32 R54, RZ, RZ, R49 ;  /* 0x000000ffff367224 */ /* 0x000fe200078e0031 */
[----:B------:R-:W-:Y:S01]  /*0e30*/  PRMT R58, RZ, 0x5410, R58 ;  /* 0x00005410ff3a7816 */ /* 0x000fe2000000003a */
[C---:B------:R-:W-:Y:S01]  /*0e40*/  FMUL.FTZ R56, R5.reuse, R48 ;  /* 0x0000003005387220 */ /* 0x040fe20000410000 */
[----:B-1----:R-:W-:Y:S01]  /*0e50*/  PRMT R50, RZ, 0x5410, R23 ;  /* 0x00005410ff327816 */ /* 0x002fe20000000017 */
[----:B------:R-:W-:-:S02]  /*0e60*/  FMUL.FTZ R22, R5, R22 ;  /* 0x0000001605167220 */ /* 0x000fc40000410000 */
[----:B------:R-:W-:Y:S01]  /*0e70*/  FMUL.FTZ R23, R14, R53 ;  /* 0x000000350e177220 */ /* 0x000fe20000410000 */
[----:B------:R-:W-:Y:S01]  /*0e80*/  SHF.R.U32.HI R61, RZ, 0x10, R49 ;  /* 0x00000010ff3d7819 */ /* 0x000fe20000011631 */
[----:B------:R-:W-:Y:S01]  /*0e90*/  FADD.FTZ R29, R29, R59 ;  /* 0x0000003b1d1d7221 */ /* 0x000fe20000010000 */
[----:B------:R-:W-:Y:S01]  /*0ea0*/  PRMT R54, RZ, 0x5410, R54 ;  /* 0x00005410ff367816 */ /* 0x000fe20000000036 */
[-C--:B------:R-:W-:Y:S02]  /*0eb0*/  FFMA.FTZ R41, R56, R59.reuse, R41 ;  /* 0x0000003b38297223 */ /* 0x080fe40000010029 */
[C---:B------:R-:W-:Y:S02]  /*0ec0*/  FADD.FTZ R60, -R97.reuse, R58 ;  /* 0x0000003a613c7221 */ /* 0x040fe40000010100 */
[----:B------:R-:W-:Y:S02]  /*0ed0*/  FADD.FTZ R50, -R97, R50 ;  /* 0x0000003261327221 */ /* 0x000fe40000010100 */
[----:B------:R-:W-:-:S02]  /*0ee0*/  FMUL.FTZ R59, R12, R59 ;  /* 0x0000003b0c3b7220 */ /* 0x000fc40000410000 */
[----:B------:R-:W-:Y:S02]  /*0ef0*/  FADD.FTZ R98, R98, R23 ;  /* 0x0000001762627221 */ /* 0x000fe40000010000 */
[----:B------:R-:W-:Y:S01]  /*0f00*/  FFMA.FTZ R100, R22, R23, R100 ;  /* 0x0000001716647223 */ /* 0x000fe20000010064 */
[----:B------:R-:W-:Y:S01]  /*0f10*/  PRMT R61, RZ, 0x5410, R61 ;  /* 0x00005410ff3d7816 */ /* 0x000fe2000000003d */
[C---:B------:R-:W-:Y:S02]  /*0f20*/  FMUL.FTZ R60, R5.reuse, R60 ;  /* 0x0000003c053c7220 */ /* 0x040fe40000410000 */
[----:B------:R-:W-:Y:S02]  /*0f30*/  FMUL.FTZ R57, R5, R50 ;  /* 0x0000003205397220 */ /* 0x000fe40000410000 */
[----:B------:R-:W-:Y:S02]  /*0f40*/  FMUL.FTZ R58, R11, R54 ;  /* 0x000000360b3a7220 */ /* 0x000fe40000410000 */
[----:B------:R-:W-:-:S02]  /*0f50*/  FADD.FTZ R49, R98, R59 ;  /* 0x0000003b62317221 */ /* 0x000fc40000010000 */
[----:B------:R-:W-:Y:S02]  /*0f60*/  FFMA.FTZ R100, R56, R59, R100 ;  /* 0x0000003b38647223 */ /* 0x000fe40000010064 */
[----:B------:R-:W-:Y:S02]  /*0f70*/  FADD.FTZ R31, R31, R61 ;  /* 0x0000003d1f1f7221 */ /* 0x000fe40000010000 */
[-C--:B------:R-:W-:Y:S02]  /*0f80*/  FFMA.FTZ R43, R60, R61.reuse, R43 ;  /* 0x0000003d3c2b7223 */ /* 0x080fe4000001002b */
        /* <DEDUP_REMOVED lines=9> */
.L_x_388:
[----:B0-----:R-:W-:Y:S05]  /*1020*/  BSYNC B1 ;  /* 0x0000000000017941 */ /* 0x001fea0003800000 */
.L_x_387:
[----:B------:R-:W-:-:S13]  /*1030*/  ISETP.GE.U32.AND P3, PT, R2, 0x180, PT ;  /* 0x000001800200780c */ /* 0x000fda0003f66070 */
[----:B------:R-:W-:Y:S05]  /*1040*/  @!P3 BRA `(.L_x_384) ;  /* 0x000003400000b947 */ /* 0x000fea0003800000 */
[----:B------:R-:W-:-:S04]  /*1050*/  IMAD.WIDE.U32 R50, R102, R87, c[0x0][0x208] ;  /* 0x0000820066327625 */ /* 0x000fc800078e0057 */
[----:B------:R-:W-:Y:S02]  /*1060*/  IMAD.WIDE.U32 R48, R52, R87, c[0x0][0x188] ;  /* 0x0000620034307625 */ /* 0x000fe400078e0057 */
[----:B------:R-:W2:Y:S04]  /*1070*/  LDG.E.64 R50, [R50.64] ;  /* 0x0000000432327981 */ /* 0x000ea8000c1e1b00 */
[----:B------:R-:W3:Y:S01]  /*1080*/  LDG.E.64 R48, [R48.64] ;  /* 0x0000000430307981 */ /* 0x000ee2000c1e1b00 */
[----:B------:R-:W-:Y:S01]  /*1090*/  ISETP.NE.U32.AND P3, PT, RZ, c[0x0][0x218], PT ;  /* 0x00008600ff007a0c */ /* 0x000fe20003f65070 */
[----:B------:R-:W-:-:S03]  /*10a0*/  IMAD.WIDE.U32 R54, R99, R86, c[0x0][0x190] ;  /* 0x0000640063367625 */ /* 0x000fc600078e0056 */
[----:B------:R-:W-:Y:S02]  /*10b0*/  ISETP.NE.AND.EX P3, PT, RZ, c[0x0][0x21c], PT, P3 ;  /* 0x00008700ff007a0c */ /* 0x000fe40003f65330 */
[----:B------:R0:W5:Y:S11]  /*10c0*/  LDG.E R0, [R54.64] ;  /* 0x0000000436007981 */ /* 0x000176000c1e1900 */
[----:B------:R-:W-:-:S05]  /*10d0*/  @P3 IMAD.WIDE.U32 R52, R52, R87, c[0x0][0x218] ;  /* 0x0000860034343625 */ /* 0x000fca00078e0057 */
[----:B------:R1:W5:Y:S01]  /*10e0*/  @P3 LDG.E.64 R76, [R52.64] ;  /* 0x00000004344c3981 */ /* 0x000362000c1e1b00 */
[----:B--2---:R-:W-:Y:S01]  /*10f0*/  IMAD.MOV.U32 R62, RZ, RZ, R50 ;  /* 0x000000ffff3e7224 */ /* 0x004fe200078e0032 */
[----:B------:R-:W-:Y:S02]  /*1100*/  SHF.R.U64 R65, R50, 0x10, R51 ;  /* 0x0000001032417819 */ /* 0x000fe40000001233 */
[----:B---3--:R-:W-:Y:S02]  /*1110*/  SHF.R.U64 R50, R48, 0x10, R49 ;  /* 0x0000001030327819 */ /* 0x008fe40000001231 */
[----:B------:R-:W-:Y:S01]  /*1120*/  PRMT R48, RZ, 0x5410, R48 ;  /* 0x00005410ff307816 */ /* 0x000fe20000000030 */
[----:B------:R-:W-:Y:S01]  /*1130*/  IMAD.MOV.U32 R63, RZ, RZ, R51 ;  /* 0x000000ffff3f7224 */ /* 0x000fe200078e0033 */
[----:B------:R-:W-:-:S03]  /*1140*/  PRMT R50, RZ, 0x5410, R50 ;  /* 0x00005410ff327816 */ /* 0x000fc60000000032 */
[C---:B------:R-:W-:Y:S01]  /*1150*/  FADD.FTZ R48, -R97.reuse, R48 ;  /* 0x0000003061307221 */ /* 0x040fe20000010100 */
[----:B-1----:R-:W-:Y:S01]  /*1160*/  PRMT R52, RZ, 0x5410, R49 ;  /* 0x00005410ff347816 */ /* 0x002fe20000000031 */
[----:B------:R-:W-:Y:S01]  /*1170*/  FADD.FTZ R50, -R97, R50 ;  /* 0x0000003261327221 */ /* 0x000fe20000010100 */
[----:B------:R-:W-:Y:S02]  /*1180*/  PRMT R64, RZ, 0x5410, R62 ;  /* 0x00005410ff407816 */ /* 0x000fe4000000003e */
[----:B------:R-:W-:Y:S01]  /*1190*/  PRMT R66, RZ, 0x5410, R63 ;  /* 0x00005410ff427816 */ /* 0x000fe2000000003f */
[----:B------:R-:W-:Y:S01]  /*11a0*/  FMUL.FTZ R63, R5, R48 ;  /* 0x00000030053f7220 */ /* 0x000fe20000410000 */
[----:B------:R-:W-:Y:S01]  /*11b0*/  SHF.R.U32.HI R67, RZ, 0x10, R51 ;  /* 0x00000010ff437819 */ /* 0x000fe20000011633 */
[----:B------:R-:W-:Y:S01]  /*11c0*/  FADD.FTZ R52, -R97, R52 ;  /* 0x0000003461347221 */ /* 0x000fe20000010100 */
[----:B------:R-:W-:Y:S01]  /*11d0*/  PRMT R65, RZ, 0x5410, R65 ;  /* 0x00005410ff417816 */ /* 0x000fe20000000041 */
[----:B------:R-:W-:Y:S01]  /*11e0*/  FADD.FTZ R24, R24, R64 ;  /* 0x0000004018187221 */ /* 0x000fe20000010000 */
[----:B------:R-:W-:Y:S01]  /*11f0*/  SHF.R.U32.HI R51, RZ, 0x10, R49 ;  /* 0x00000010ff337819 */ /* 0x000fe20000011631 */
[----:B------:R-:W-:-:S02]  /*1200*/  FMUL.FTZ R62, R5, R50 ;  /* 0x00000032053e7220 */ /* 0x000fc40000410000 */
[-C--:B------:R-:W-:Y:S02]  /*1210*/  FFMA.FTZ R36, R63, R64.reuse, R36 ;  /* 0x000000403f247223 */ /* 0x080fe40000010024 */
[----:B------:R-:W-:Y:S01]  /*1220*/  FMUL.FTZ R64, R9, R64 ;  /* 0x0000004009407220 */ /* 0x000fe20000410000 */
[----:B------:R-:W-:Y:S01]  /*1230*/  PRMT R48, RZ, 0x5410, R67 ;  /* 0x00005410ff307816 */ /* 0x000fe20000000043 */
[----:B------:R-:W-:Y:S01]  /*1240*/  FADD.FTZ R25, R25, R65 ;  /* 0x0000004119197221 */ /* 0x000fe20000010000 */
[----:B0-----:R-:W-:Y:S01]  /*1250*/  PRMT R54, RZ, 0x5410, R51 ;  /* 0x00005410ff367816 */ /* 0x001fe20000000033 */
[-C--:B------:R-:W-:Y:S02]  /*1260*/  FFMA.FTZ R37, R62, R65.reuse, R37 ;  /* 0x000000413e257223 */ /* 0x080fe40000010025 */
[----:B------:R-:W-:Y:S02]  /*1270*/  FMUL.FTZ R67, R5, R52 ;  /* 0x0000003405437220 */ /* 0x000fe40000410000 */
[----:B------:R-:W-:-:S02]  /*1280*/  FMUL.FTZ R65, R8, R65 ;  /* 0x0000004108417220 */ /* 0x000fc40000410000 */
[----:B------:R-:W-:Y:S02]  /*1290*/  FADD.FTZ R98, R98, R64 ;  /* 0x0000004062627221 */ /* 0x000fe40000010000 */
[----:B------:R-:W-:Y:S02]  /*12a0*/  FFMA.FTZ R100, R63, R64, R100 ;  /* 0x000000403f647223 */ /* 0x000fe40000010064 */
[----:B------:R-:W-:Y:S02]  /*12b0*/  FADD.FTZ R26, R26, R66 ;  /* 0x000000421a1a7221 */ /* 0x000fe40000010000 */
[-C--:B------:R-:W-:Y:S02]  /*12c0*/  FFMA.FTZ R38, R67, R66.reuse, R38 ;  /* 0x0000004243267223 */ /* 0x080fe40000010026 */
[----:B------:R-:W-:Y:S02]  /*12d0*/  FADD.FTZ R54, -R97, R54 ;  /* 0x0000003661367221 */ /* 0x000fe40000010100 */
[----:B------:R-:W-:-:S02]  /*12e0*/  FMUL.FTZ R66, R7, R66 ;  /* 0x0000004207427220 */ /* 0x000fc40000410000 */
        /* <DEDUP_REMOVED lines=10> */
.L_x_384:
[----:B------:R-:W-:Y:S05]  /*1390*/  BSYNC B0 ;  /* 0x0000000000007941 */ /* 0x000fea0003800000 */
.L_x_378:
[----:B------:R-:W-:Y:S02]  /*13a0*/  LOP3.LUT P4, RZ, R13, 0xff, RZ, 0xc0, !PT ;  /* 0x000000ff0dff7812 */ /* 0x000fe4000788c0ff */
[----:B0-----:R-:W-:Y:S02]  /*13b0*/  SHF.R.U32.HI R50, RZ, 0x5, R21 ;  /* 0x00000005ff327819 */ /* 0x001fe40000011615 */
[----:B------:R-:W-:-:S02]  /*13c0*/  LOP3.LUT P3, RZ, R21, 0x1f, RZ, 0xc0, !PT ;  /* 0x0000001f15ff7812 */ /* 0x000fc4000786c0ff */
[----:B-1----:R-:W-:-:S07]  /*13d0*/  LOP3.LUT R85, R50, 0x7fffffc, RZ, 0xc0, !PT ;  /* 0x07fffffc32557812 */ /* 0x002fce00078ec0ff */
[----:B------:R-:W-:Y:S01]  /*13e0*/  @!P4 IADD3 R85, R85, 0x4, RZ ;  /* 0x000000045555c810 */ /* 0x000fe20007ffe0ff */
[----:B------:R-:W-:Y:S05]  /*13f0*/  BRA.DIV ~URZ, `(.L_x_389) ;  /* 0x00001b227f007947 */ /* 0x000fea000b800000 */
[----:B------:R0:W1:Y:S02]  /*1400*/  SHFL.DOWN PT, R51, R98, 0x10, 0x1f ;  /* 0x0a001f0062337f89 */ /* 0x00006400000e0000 */
.L_x_441:
        /* <DEDUP_REMOVED lines=15> */
[----:B------:R1:W3:Y:S01]  /*1500*/  SHFL.DOWN PT, R55, R54, 0x1, 0x1f ;  /* 0x08201f0036377f89 */ /* 0x0002e200000e0000 */
[----:B--2---:R-:W-:-:S05]  /*1510*/  FADD.FTZ R87, R53, R86 ;  /* 0x0000005635577221 */ /* 0x004fca0000010000 */
[----:B0-----:R1:W0:Y:S02]  /*1520*/  SHFL.DOWN PT, R98, R87, 0x1, 0x1f ;  /* 0x08201f0057627f89 */ /* 0x00122400000e0000 */
.L_x_442:
[----:B------:R-:W-:Y:S01]  /*1530*/  @!P3 LOP3.LUT R50, R50, 0x3, RZ, 0xc0, !PT ;  /* 0x000000033232b812 */ /* 0x000fe200078ec0ff */
[----:B---3--:R-:W-:Y:S01]  /*1540*/  FADD.FTZ R86, R55, R54 ;  /* 0x0000003637567221 */ /* 0x008fe20000010000 */
[----:B------:R-:W-:Y:S01]  /*1550*/  WARPSYNC 0xffffffff ;  /* 0xffffffff00007948 */ /* 0x000fe20003800000 */
[----:B01----:R-:W-:Y:S01]  /*1560*/  FADD.FTZ R87, R98, R87 ;  /* 0x0000005762577221 */ /* 0x003fe20000010000 */
[----:B------:R-:W-:Y:S01]  /*1570*/  @!P3 IADD3 R97, R85, R50, RZ ;  /* 0x000000325561b210 */ /* 0x000fe20007ffe0ff */
[----:B------:R-:W-:Y:S01]  /*1580*/  BSSY B0, `(.L_x_391) ;  /* 0x000008e000007945 */ /* 0x000fe20003800000 */
[----:B------:R-:W-:-:S03]  /*1590*/  ISETP.NE.AND P4, PT, R20, RZ, PT ;  /* 0x000000ff1400720c */ /* 0x000fc60003f85270 */
[----:B------:R-:W-:Y:S04]  /*15a0*/  @!P3 STS.64 [R97.X8+0x1800], R86 ;  /* 0x001800566100b388 */ /* 0x000fe80000008a00 */
[----:B------:R-:W-:Y:S01]  /*15b0*/  BAR.SYNC.DEFER_BLOCKING 0x0 ;  /* 0x0000000000007b1d */ /* 0x000fe20000010000 */
[----:B------:R-:W-:-:S13]  /*15c0*/  ISETP.GE.AND P3, PT, R96, 0x1, PT ;  /* 0x000000016000780c */ /* 0x000fda0003f66270 */
[----:B------:R-:W-:-:S05]  /*15d0*/  @P3 IADD3 R96, R96, -0x1, RZ ;  /* 0xffffffff60603810 */ /* 0x000fca0007ffe0ff */
[----:B------:R-:W-:Y:S01]  /*15e0*/  @P3 IMAD R96, R96, c[0x0][0x168], RZ ;  /* 0x00005a0060603a24 */ /* 0x000fe200078e02ff */
[----:B------:R-:W0:Y:S04]  /*15f0*/  LDS.128 R48, [R85.X8+0x1800] ;  /* 0x0018000055307984 */ /* 0x000e280000008c00 */
[----:B------:R-:W1:Y:S01]  /*1600*/  LDS.128 R52, [R85.X8+0x1810] ;  /* 0x0018100055347984 */ /* 0x000e620000008c00 */
[----:B0-----:R-:W-:Y:S02]  /*1610*/  FADD.FTZ R99, RZ, R48 ;  /* 0x00000030ff637221 */ /* 0x001fe40000010000 */
[----:B------:R-:W-:Y:S01]  /*1620*/  FADD.FTZ R48, RZ, R49 ;  /* 0x00000031ff307221 */ /* 0x000fe20000010000 */
[----:B------:R-:W-:Y:S01]  /*1630*/  @P3 SHF.R.S32.HI R49, RZ, 0x1f, R96 ;  /* 0x0000001fff313819 */ /* 0x000fe20000011460 */
[----:B------:R-:W-:-:S02]  /*1640*/  FADD.FTZ R99, R50, R99 ;  /* 0x0000006332637221 */ /* 0x000fc40000010000 */
[----:B------:R-:W-:Y:S01]  /*1650*/  FADD.FTZ R48, R51, R48 ;  /* 0x0000003033307221 */ /* 0x000fe20000010000 */
[----:B------:R-:W-:Y:S01]  /*1660*/  @P3 LEA.HI R96, R49, R96, RZ, 0x2 ;  /* 0x0000006031603211 */ /* 0x000fe200078f10ff */
[----:B-1----:R-:W-:Y:S01]  /*1670*/  FADD.FTZ R99, R99, R52 ;  /* 0x0000003463637221 */ /* 0x002fe20000010000 */
[----:B------:R-:W-:Y:S01]  /*1680*/  @P3 LOP3.LUT R49, R21, 0x7f, RZ, 0xc0, !PT ;  /* 0x0000007f15313812 */ /* 0x000fe200078ec0ff */
[----:B------:R-:W-:Y:S02]  /*1690*/  FADD.FTZ R48, R48, R53 ;  /* 0x0000003530307221 */ /* 0x000fe40000010000 */
[----:B------:R-:W-:Y:S02]  /*16a0*/  FADD.FTZ R54, R54, R99 ;  /* 0x0000006336367221 */ /* 0x000fe40000010000 */
[----:B------:R-:W-:Y:S02]  /*16b0*/  FADD.FTZ R48, R55, R48 ;  /* 0x0000003037307221 */ /* 0x000fe40000010000 */
[----:B------:R-:W-:-:S02]  /*16c0*/  FMUL.FTZ R54, R54, c[0x0][0x1e0] ;  /* 0x0000780036367a20 */ /* 0x000fc40000410000 */
[----:B------:R-:W-:Y:S01]  /*16d0*/  IMAD.MOV.U32 R52, RZ, RZ, RZ ;  /* 0x000000ffff347224 */ /* 0x000fe200078e00ff */
[----:B------:R-:W-:Y:S01]  /*16e0*/  @P3 LEA.HI.SX32 R52, R96, R49, 0x1e ;  /* 0x0000003160343211 */ /* 0x000fe200078ff2ff */
[----:B------:R-:W-:Y:S01]  /*16f0*/  FMUL.FTZ R53, R48, c[0x0][0x1e0] ;  /* 0x0000780030357a20 */ /* 0x000fe20000410000 */
        /* <DEDUP_REMOVED lines=10> */
[----:B-----5:R-:W-:Y:S01]  /*17a0*/  PRMT R48, RZ, 0x5410, R80 ;  /* 0x00005410ff307816 */ /* 0x020fe20000000050 */
[----:B------:R-:W-:Y:S05]  /*17b0*/  BRA `(.L_x_395) ;  /* 0x0000009000007947 */ /* 0x000fea0003800000 */
.L_x_394:
[----:B------:R-:W-:Y:S01]  /*17c0*/  ULDC.64 UR6, c[0x0][0x218] ;  /* 0x0000860000067ab9 */ /* 0x000fe20000000a00 */
[----:B------:R-:W-:Y:S01]  /*17d0*/  FFMA.FTZ R49, R89, R53, R54 ;  /* 0x0000003559317223 */ /* 0x000fe20000010036 */
[----:B------:R-:W-:-:S03]  /*17e0*/  UISETP.NE.U32.AND UP0, UPT, URZ, UR6, UPT ;  /* 0x000000063f00728c */ /* 0x000fc6000bf05070 */
[----:B------:R-:W-:Y:S01]  /*17f0*/  FADD.FTZ R48, R90, -R49 ;  /* 0x800000315a307221 */ /* 0x000fe20000010000 */
[----:B------:R-:W-:-:S03]  /*1800*/  UISETP.NE.AND.EX UP0, UPT, URZ, UR7, UPT, UP0 ;  /* 0x000000073f00728c */ /* 0x000fc6000bf05300 */
[----:B------:R-:W-:-:S03]  /*1810*/  FMUL.FTZ R48, R5, R48 ;  /* 0x0000003005307220 */ /* 0x000fc60000410000 */
[----:B------:R-:W-:-:S13]  /*1820*/  PLOP3.LUT P4, PT, PT, PT, UP0, 0x80, 0x0 ;  /* 0x000000000000781c */ /* 0x000fda0003f8f008 */
[----:B-----5:R-:W-:-:S05]  /*1830*/  @P4 PRMT R49, RZ, 0x5410, R80 ;  /* 0x00005410ff314816 */ /* 0x020fca0000000050 */
[----:B------:R-:W-:Y:S02]  /*1840*/  @P4 FADD.FTZ R48, R48, R49 ;  /* 0x0000003130304221 */ /* 0x000fe40000010000 */
.L_x_395:
[----:B------:R-:W-:Y:S05]  /*1850*/  BSYNC B1 ;  /* 0x0000000000017941 */ /* 0x000fea0003800000 */
.L_x_393:
[----:B------:R-:W-:Y:S01]  /*1860*/  @P3 FMUL.FTZ R49, R48, c[0x0][0x1ec] ;  /* 0x00007b0030313a20 */ /* 0x000fe20000410000 */
[----:B-----5:R-:W-:Y:S01]  /*1870*/  @P3 LOP3.LUT P5, RZ, R3, 0xff, RZ, 0xc0, !PT ;  /* 0x000000ff03ff3812 */ /* 0x020fe200078ac0ff */
[----:B------:R-:W-:Y:S02]  /*1880*/  BSSY B1, `(.L_x_396) ;  /* 0x0000015000017945 */ /* 0x000fe40003800000 */
[----:B------:R-:W-:-:S05]  /*1890*/  @P3 FMUL.FTZ R49, R49, c[0x0][0x1e8] ;  /* 0x00007a0031313a20 */ /* 0x000fca0000410000 */
[----:B------:R-:W-:Y:S02]  /*18a0*/  @P3 FSEL R49, R49, RZ, P5 ;  /* 0x000000ff31313208 */ /* 0x000fe40002800000 */
[----:B------:R-:W-:Y:S02]  /*18b0*/  ISETP.NE.U32.AND P5, PT, RZ, c[0x0][0x258], PT ;  /* 0x00009600ff007a0c */ /* 0x000fe40003fa5070 */
[----:B------:R-:W-:Y:S02]  /*18c0*/  @P3 F2FP.BF16.PACK_AB R49, RZ, R49 ;  /* 0x00000031ff31323e */ /* 0x000fe400000010ff */
[----:B------:R-:W-:Y:S02]  /*18d0*/  ISETP.NE.AND.EX P5, PT, RZ, c[0x0][0x25c], PT, P5 ;  /* 0x00009700ff007a0c */ /* 0x000fe40003fa5350 */
[----:B------:R-:W-:-:S11]  /*18e0*/  @P3 PRMT R71, R49, 0x7610, R71 ;  /* 0x0000761031473816 */ /* 0x000fd60000000047 */
        /* <DEDUP_REMOVED lines=8> */
.L_x_397:
[----:B------:R-:W-:Y:S01]  /*1970*/  FFMA.FTZ R48, R88, R53, R54 ;  /* 0x0000003558307223 */ /* 0x000fe20000010036 */
[----:B------:R-:W-:-:S03]  /*1980*/  @P4 SHF.R.U64 R49, R80, 0x10, R81 ;  /* 0x0000001050314819 */ /* 0x000fc60000001251 */
[----:B------:R-:W-:Y:S01]  /*1990*/  FADD.FTZ R48, R93, -R48 ;  /* 0x800000305d307221 */ /* 0x000fe20000010000 */
[----:B------:R-:W-:-:S03]  /*19a0*/  @P4 PRMT R49, RZ, 0x5410, R49 ;  /* 0x00005410ff314816 */ /* 0x000fc60000000031 */
[----:B------:R-:W-:-:S04]  /*19b0*/  FMUL.FTZ R48, R5, R48 ;  /* 0x0000003005307220 */ /* 0x000fc80000410000 */
[----:B------:R-:W-:Y:S02]  /*19c0*/  @P4 FADD.FTZ R48, R48, R49 ;  /* 0x0000003130304221 */ /* 0x000fe40000010000 */
.L_x_398:
[----:B------:R-:W-:Y:S05]  /*19d0*/  BSYNC B1 ;  /* 0x0000000000017941 */ /* 0x000fea0003800000 */
.L_x_396:
[----:B------:R-:W-:Y:S01]  /*19e0*/  @P3 FMUL.FTZ R49, R48, c[0x0][0x1ec] ;  /* 0x00007b0030313a20 */ /* 0x000fe20000410000 */
[----:B------:R-:W-:Y:S01]  /*19f0*/  @P3 LOP3.LUT P6, RZ, R3, 0xff00, RZ, 0xc0, !PT ;  /* 0x0000ff0003ff3812 */ /* 0x000fe200078cc0ff */
[----:B------:R-:W-:Y:S01]  /*1a00*/  BSSY B1, `(.L_x_399) ;  /* 0x0000011000017945 */ /* 0x000fe20003800000 */
[----:B------:R-:W-:Y:S01]  /*1a10*/  @P5 F2FP.BF16.PACK_AB R48, RZ, R48 ;  /* 0x00000030ff30523e */ /* 0x000fe200000010ff */
[----:B------:R-:W-:-:S03]  /*1a20*/  @P3 FMUL.FTZ R49, R49, c[0x0][0x1e8] ;  /* 0x00007a0031313a20 */ /* 0x000fc60000410000 */
[----:B------:R-:W-:Y:S02]  /*1a30*/  @P5 PRMT R72, R48, 0x7610, R72 ;  /* 0x0000761030485816 */ /* 0x000fe40000000048 */
[----:B------:R-:W-:-:S04]  /*1a40*/  @P3 FSEL R49, R49, RZ, P6 ;  /* 0x000000ff31313208 */ /* 0x000fc80003000000 */
[----:B------:R-:W-:-:S04]  /*1a50*/  @P3 F2FP.BF16.PACK_AB R49, RZ, R49 ;  /* 0x00000031ff31323e */ /* 0x000fc800000010ff */
[----:B------:R-:W-:Y:S01]  /*1a60*/  @P3 PRMT R73, R49, 0x7610, R73 ;  /* 0x0000761031493816 */ /* 0x000fe20000000049 */
[----:B------:R-:W-:Y:S05]  /*1a70*/  @P2 BRA `(.L_x_400) ;  /* 0x0000004000002947 */ /* 0x000fea0003800000 */
[----:B------:R-:W-:Y:S01]  /*1a80*/  IMAD.MOV.U32 R48, RZ, RZ, RZ ;  /* 0x000000ffff307224 */ /* 0x000fe200078e00ff */
[----:B------:R-:W-:Y:S05]  /*1a90*/  @!P4 BRA `(.L_x_401) ;  /* 0x000000700000c947 */ /* 0x000fea0003800000 */
[----:B------:R-:W-:Y:S01]  /*1aa0*/  PRMT R48, RZ, 0x5410, R81 ;  /* 0x00005410ff307816 */ /* 0x000fe20000000051 */
[----:B------:R-:W-:Y:S05]  /*1ab0*/  BRA `(.L_x_401) ;  /* 0x0000005000007947 */ /* 0x000fea0003800000 */
.L_x_400:
[----:B------:R-:W-:-:S04]  /*1ac0*/  FFMA.FTZ R49, R91, R53, R54 ;  /* 0x000000355b317223 */ /* 0x000fc80000010036 */
[----:B------:R-:W-:Y:S01]  /*1ad0*/  FADD.FTZ R48, R92, -R49 ;  /* 0x800000315c307221 */ /* 0x000fe20000010000 */
[----:B------:R-:W-:-:S03]  /*1ae0*/  @P4 PRMT R49, RZ, 0x5410, R81 ;  /* 0x00005410ff314816 */ /* 0x000fc60000000051 */
[----:B------:R-:W-:-:S04]  /*1af0*/  FMUL.FTZ R48, R5, R48 ;  /* 0x0000003005307220 */ /* 0x000fc80000410000 */
[----:B------:R-:W-:Y:S02]  /*1b00*/  @P4 FADD.FTZ R48, R48, R49 ;  /* 0x0000003130304221 */ /* 0x000fe40000010000 */
.L_x_401:
[----:B------:R-:W-:Y:S05]  /*1b10*/  BSYNC B1 ;  /* 0x0000000000017941 */ /* 0x000fea0003800000 */
.L_x_399:
        /* <DEDUP_REMOVED lines=15> */
.L_x_403:
[----:B------:R-:W-:Y:S01]  /*1c10*/  FFMA.FTZ R48, R94, R53, R54 ;  /* 0x000000355e307223 */ /* 0x000fe20000010036 */
[----:B------:R-:W-:-:S03]  /*1c20*/  @P4 SHF.R.U32.HI R49, RZ, 0x10, R81 ;  /* 0x00000010ff314819 */ /* 0x000fc60000011651 */
[----:B------:R-:W-:Y:S01]  /*1c30*/  FADD.FTZ R48, R95, -R48 ;  /* 0x800000305f307221 */ /* 0x000fe20000010000 */
[----:B------:R-:W-:-:S03]  /*1c40*/  @P4 PRMT R49, RZ, 0x5410, R49 ;  /* 0x00005410ff314816 */ /* 0x000fc60000000031 */
[----:B------:R-:W-:-:S04]  /*1c50*/  FMUL.FTZ R48, R5, R48 ;  /* 0x0000003005307220 */ /* 0x000fc80000410000 */
[----:B------:R-:W-:Y:S02]  /*1c60*/  @P4 FADD.FTZ R48, R48, R49 ;  /* 0x0000003130304221 */ /* 0x000fe40000010000 */
.L_x_404:
[----:B------:R-:W-:Y:S05]  /*1c70*/  BSYNC B1 ;  /* 0x0000000000017941 */ /* 0x000fea0003800000 */
.L_x_402:
[----:B------:R-:W-:Y:S01]  /*1c80*/  @P3 FMUL.FTZ R49, R48, c[0x0][0x1ec] ;  /* 0x00007b0030313a20 */ /* 0x000fe20000410000 */
[----:B------:R-:W-:Y:S02]  /*1c90*/  @P3 LOP3.LUT P4, RZ, R3, 0xff000000, RZ, 0xc0, !PT ;  /* 0xff00000003ff3812 */ /* 0x000fe4000788c0ff */
[----:B------:R-:W-:Y:S01]  /*1ca0*/  @P5 F2FP.BF16.PACK_AB R48, RZ, R48 ;  /* 0x00000030ff30523e */ /* 0x000fe200000010ff */
[----:B------:R-:W-:-:S03]  /*1cb0*/  @P3 FMUL.FTZ R49, R49, c[0x0][0x1e8] ;  /* 0x00007a0031313a20 */ /* 0x000fc60000410000 */
[----:B------:R-:W-:Y:S02]  /*1cc0*/  @P5 PRMT R83, R48, 0x7610, R83 ;  /* 0x0000761030535816 */ /* 0x000fe40000000053 */
[----:B------:R-:W-:-:S04]  /*1cd0*/  @P3 FSEL R49, R49, RZ, P4 ;  /* 0x000000ff31313208 */ /* 0x000fc80002000000 */
        /* <DEDUP_REMOVED lines=10> */
.L_x_405:
        /* <DEDUP_REMOVED lines=11> */
.L_x_407:
[----:B------:R-:W-:Y:S05]  /*1e30*/  BSYNC B1 ;  /* 0x0000000000017941 */ /* 0x000fea0003800000 */
.L_x_406:
[----:B------:R-:W-:Y:S02]  /*1e40*/  IADD3 R4, R4, 0x80, RZ ;  /* 0x0000008004047810 */ /* 0x000fe40007ffe0ff */
[----:B------:R-:W-:Y:S02]  /*1e50*/  IADD3 R52, R52, 0x80, RZ ;  /* 0x0000008034347810 */ /* 0x000fe40007ffe0ff */
.L_x_392:
[----:B------:R-:W-:Y:S05]  /*1e60*/  BSYNC B0 ;  /* 0x0000000000007941 */ /* 0x000fea0003800000 */
.L_x_391:
[----:B------:R-:W-:Y:S01]  /*1e70*/  BSSY B0, `(.L_x_408) ;  /* 0x0000076000007945 */ /* 0x000fe20003800000 */
[----:B------:R-:W-:Y:S05]  /*1e80*/  @!P1 BRA `(.L_x_409) ;  /* 0x0000074000009947 */ /* 0x000fea0003800000 */
        /* <DEDUP_REMOVED lines=8> */
[----:B-----5:R-:W-:Y:S01]  /*1f10*/  PRMT R48, RZ, 0x5410, R78 ;  /* 0x00005410ff307816 */ /* 0x020fe2000000004e */
[----:B------:R-:W-:Y:S05]  /*1f20*/  BRA `(.L_x_412) ;  /* 0x0000009000007947 */ /* 0x000fea0003800000 */
.L_x_411:
[----:B------:R-:W-:Y:S01]  /*1f30*/  ULDC.64 UR6, c[0x0][0x218] ;  /* 0x0000860000067ab9 */ /* 0x000fe20000000a00 */
[----:B0-----:R-:W-:Y:S01]  /*1f40*/  FFMA.FTZ R48, R22, R53, R54 ;  /* 0x0000003516307223 */ /* 0x001fe20000010036 */
[----:B------:R-:W-:-:S03]  /*1f50*/  UISETP.NE.U32.AND UP0, UPT, URZ, UR6, UPT ;  /* 0x000000063f00728c */ /* 0x000fc6000bf05070 */
[----:B------:R-:W-:Y:S01]  /*1f60*/  FADD.FTZ R48, R23, -R48 ;  /* 0x8000003017307221 */ /* 0x000fe20000010000 */
[----:B------:R-:W-:-:S03]  /*1f70*/  UISETP.NE.AND.EX UP0, UPT, URZ, UR7, UPT, UP0 ;  /* 0x000000073f00728c */ /* 0x000fc6000bf05300 */
[----:B------:R-:W-:-:S03]  /*1f80*/  FMUL.FTZ R48, R5, R48 ;  /* 0x0000003005307220 */ /* 0x000fc60000410000 */
[----:B------:R-:W-:-:S13]  /*1f90*/  PLOP3.LUT P4, PT, PT, PT, UP0, 0x80, 0x0 ;  /* 0x000000000000781c */ /* 0x000fda0003f8f008 */
[----:B-----5:R-:W-:-:S05]  /*1fa0*/  @P4 PRMT R49, RZ, 0x5410, R78 ;  /* 0x00005410ff314816 */ /* 0x020fca000000004e */
[----:B------:R-:W-:Y:S02]  /*1fb0*/  @P4 FADD.FTZ R48, R48, R49 ;  /* 0x0000003130304221 */ /* 0x000fe40000010000 */
.L_x_412:
[----:B------:R-:W-:Y:S05]  /*1fc0*/  BSYNC B1 ;  /* 0x0000000000017941 */ /* 0x000fea0003800000 */
.L_x_410:
        /* <DEDUP_REMOVED lines=17> */
.L_x_414:
[----:B------:R-:W-:Y:S01]  /*20e0*/  FFMA.FTZ R48, R56, R53, R54 ;  /* 0x0000003538307223 */ /* 0x000fe20000010036 */
[----:B------:R-:W-:-:S03]  /*20f0*/  @P4 SHF.R.U64 R49, R78, 0x10, R79 ;  /* 0x000000104e314819 */ /* 0x000fc6000000124f */
[----:B------:R-:W-:Y:S01]  /*2100*/  FADD.FTZ R48, R59, -R48 ;  /* 0x800000303b307221 */ /* 0x000fe20000010000 */
[----:B------:R-:W-:-:S03]  /*2110*/  @P4 PRMT R49, RZ, 0x5410, R49 ;  /* 0x00005410ff314816 */ /* 0x000fc60000000031 */
[----:B------:R-:W-:-:S04]  /*2120*/  FMUL.FTZ R48, R5, R48 ;  /* 0x0000003005307220 */ /* 0x000fc80000410000 */
[----:B------:R-:W-:Y:S02]  /*2130*/  @P4 FADD.FTZ R48, R48, R49 ;  /* 0x0000003130304221 */ /* 0x000fe40000010000 */
.L_x_415:
[----:B------:R-:W-:Y:S05]  /*2140*/  BSYNC B1 ;  /* 0x0000000000017941 */ /* 0x000fea0003800000 */
.L_x_413:
        /* <DEDUP_REMOVED lines=10> */
[----:B------:R-:W-:Y:S01]  /*21f0*/  MOV R48, RZ ;  /* 0x000000ff00307202 */ /* 0x000fe20000000f00 */
[----:B------:R-:W-:Y:S05]  /*2200*/  @!P4 BRA `(.L_x_418) ;  /* 0x000000700000c947 */ /* 0x000fea0003800000 */
[----:B------:R-:W-:Y:S01]  /*2210*/  PRMT R48, RZ, 0x5410, R79 ;  /* 0x00005410ff307816 */ /* 0x000fe2000000004f */
[----:B------:R-:W-:Y:S05]  /*2220*/  BRA `(.L_x_418) ;  /* 0x0000005000007947 */ /* 0x000fea0003800000 */
.L_x_417:
[----:B------:R-:W-:-:S04]  /*2230*/  FFMA.FTZ R49, R57, R53, R54 ;  /* 0x0000003539317223 */ /* 0x000fc80000010036 */
[----:B------:R-:W-:Y:S01]  /*2240*/  FADD.FTZ R48, R58, -R49 ;  /* 0x800000313a307221 */ /* 0x000fe20000010000 */
[----:B------:R-:W-:-:S03]  /*2250*/  @P4 PRMT R49, RZ, 0x5410, R79 ;  /* 0x00005410ff314816 */ /* 0x000fc6000000004f */
[----:B------:R-:W-:-:S04]  /*2260*/  FMUL.FTZ R48, R5, R48 ;  /* 0x0000003005307220 */ /* 0x000fc80000410000 */
[----:B------:R-:W-:Y:S02]  /*2270*/  @P4 FADD.FTZ R48, R48, R49 ;  /* 0x0000003130304221 */ /* 0x000fe40000010000 */
.L_x_418:
[----:B------:R-:W-:Y:S05]  /*2280*/  BSYNC B1 ;  /* 0x0000000000017941 */ /* 0x000fea0003800000 */
.L_x_416:
        /* <DEDUP_REMOVED lines=15> */
.L_x_420:
[----:B------:R-:W-:Y:S01]  /*2380*/  FFMA.FTZ R48, R60, R53, R54 ;  /* 0x000000353c307223 */ /* 0x000fe20000010036 */
[----:B------:R-:W-:-:S03]  /*2390*/  @P4 SHF.R.U32.HI R49, RZ, 0x10, R79 ;  /* 0x00000010ff314819 */ /* 0x000fc6000001164f */
[----:B------:R-:W-:Y:S01]  /*23a0*/  FADD.FTZ R48, R61, -R48 ;  /* 0x800000303d307221 */ /* 0x000fe20000010000 */
[----:B------:R-:W-:-:S03]  /*23b0*/  @P4 PRMT R49, RZ, 0x5410, R49 ;  /* 0x00005410ff314816 */ /* 0x000fc60000000031 */
[----:B------:R-:W-:-:S04]  /*23c0*/  FMUL.FTZ R48, R5, R48 ;  /* 0x0000003005307220 */ /* 0x000fc80000410000 */
[----:B------:R-:W-:Y:S02]  /*23d0*/  @P4 FADD.FTZ R48, R48, R49 ;  /* 0x0000003130304221 */ /* 0x000fe40000010000 */
.L_x_421:
[----:B------:R-:W-:Y:S05]  /*23e0*/  BSYNC B1 ;  /* 0x0000000000017941 */ /* 0x000fea0003800000 */
.L_x_419:
        /* <DEDUP_REMOVED lines=16> */
.L_x_422:
        /* <DEDUP_REMOVED lines=11> */
.L_x_424:
[----:B------:R-:W-:Y:S05]  /*25a0*/  BSYNC B1 ;  /* 0x0000000000017941 */ /* 0x000fea0003800000 */
.L_x_423:
[----:B------:R-:W-:Y:S02]  /*25b0*/  IADD3 R4, R4, 0x80, RZ ;  /* 0x0000008004047810 */ /* 0x000fe40007ffe0ff */
[----:B------:R-:W-:Y:S02]  /*25c0*/  IADD3 R52, R52, 0x80, RZ ;  /* 0x0000008034347810 */ /* 0x000fe40007ffe0ff */
.L_x_409:
[----:B------:R-:W-:Y:S05]  /*25d0*/  BSYNC B0 ;  /* 0x0000000000007941 */ /* 0x000fea0003800000 */
.L_x_408:
[----:B------:R-:W-:Y:S01]  /*25e0*/  ISETP.GE.U32.AND P4, PT, R2, 0x180, PT ;  /* 0x000001800200780c */ /* 0x000fe20003f86070 */
[----:B------:R-:W-:-:S12]  /*25f0*/  BSSY B0, `(.L_x_425) ;  /* 0x0000072000007945 */ /* 0x000fd80003800000 */
        /* <DEDUP_REMOVED lines=11> */
.L_x_428:
        /* <DEDUP_REMOVED lines=9> */
.L_x_429:
[----:B------:R-:W-:Y:S05]  /*2740*/  BSYNC B1 ;  /* 0x0000000000017941 */ /* 0x000fea0003800000 */
.L_x_427:
        /* <DEDUP_REMOVED lines=17> */
.L_x_431:
[----:B------:R-:W-:Y:S01]  /*2860*/  FFMA.FTZ R48, R62, R53, R54 ;  /* 0x000000353e307223 */ /* 0x000fe20000010036 */
[----:B------:R-:W-:-:S03]  /*2870*/  @P4 SHF.R.U64 R49, R76, 0x10, R77 ;  /* 0x000000104c314819 */ /* 0x000fc6000000124d */
[----:B------:R-:W-:Y:S01]  /*2880*/  FADD.FTZ R48, R65, -R48 ;  /* 0x8000003041307221 */ /* 0x000fe20000010000 */
[----:B------:R-:W-:-:S03]  /*2890*/  @P4 PRMT R49, RZ, 0x5410, R49 ;  /* 0x00005410ff314816 */ /* 0x000fc60000000031 */
[----:B------:R-:W-:-:S04]  /*28a0*/  FMUL.FTZ R48, R5, R48 ;  /* 0x0000003005307220 */ /* 0x000fc80000410000 */
[----:B------:R-:W-:Y:S02]  /*28b0*/  @P4 FADD.FTZ R48, R48, R49 ;  /* 0x0000003130304221 */ /* 0x000fe40000010000 */
.L_x_432:
[----:B------:R-:W-:Y:S05]  /*28c0*/  BSYNC B1 ;  /* 0x0000000000017941 */ /* 0x000fea0003800000 */
.L_x_430:
        /* <DEDUP_REMOVED lines=14> */
.L_x_434:
[----:B------:R-:W-:-:S04]  /*29b0*/  FFMA.FTZ R49, R67, R53, R54 ;  /* 0x0000003543317223 */ /* 0x000fc80000010036 */
[----:B------:R-:W-:Y:S01]  /*29c0*/  FADD.FTZ R48, R66, -R49 ;  /* 0x8000003142307221 */ /* 0x000fe20000010000 */
[----:B------:R-:W-:-:S03]  /*29d0*/  @P4 PRMT R49, RZ, 0x5410, R77 ;  /* 0x00005410ff314816 */ /* 0x000fc6000000004d */
[----:B------:R-:W-:-:S04]  /*29e0*/  FMUL.FTZ R48, R5, R48 ;  /* 0x0000003005307220 */ /* 0x000fc80000410000 */
[----:B------:R-:W-:Y:S02]  /*29f0*/  @P4 FADD.FTZ R48, R48, R49 ;  /* 0x0000003130304221 */ /* 0x000fe40000010000 */
.L_x_435:
[----:B------:R-:W-:Y:S05]  /*2a00*/  BSYNC B1 ;  /* 0x0000000000017941 */ /* 0x000fea0003800000 */
.L_x_433:
        /* <DEDUP_REMOVED lines=15> */
.L_x_437:
[----:B------:R-:W-:Y:S01]  /*2b00*/  FFMA.FTZ R53, R69, R53, R54 ;  /* 0x0000003545357223 */ /* 0x000fe20000010036 */
[----:B------:R-:W-:-:S03]  /*2b10*/  @P4 SHF.R.U32.HI R49, RZ, 0x10, R77 ;  /* 0x00000010ff314819 */ /* 0x000fc6000001164d */
[----:B------:R-:W-:-:S04]  /*2b20*/  FADD.FTZ R48, R68, -R53 ;  /* 0x8000003544307221 */ /* 0x000fc80000010000 */
[----:B------:R-:W-:Y:S01]  /*2b30*/  FMUL.FTZ R5, R5, R48 ;  /* 0x0000003005057220 */ /* 0x000fe20000410000 */
[----:B------:R-:W-:-:S05]  /*2b40*/  @P4 PRMT R48, RZ, 0x5410, R49 ;  /* 0x00005410ff304816 */ /* 0x000fca0000000031 */
[----:B------:R-:W-:Y:S02]  /*2b50*/  @P4 FADD.FTZ R5, R5, R48 ;  /* 0x0000003005054221 */ /* 0x000fe40000010000 */
.L_x_438:
[----:B------:R-:W-:Y:S05]  /*2b60*/  BSYNC B1 ;  /* 0x0000000000017941 */ /* 0x000fea0003800000 */
.L_x_436:
        /* <DEDUP_REMOVED lines=16> */
.L_x_439:
        /* <DEDUP_REMOVED lines=10> */
.L_x_426:
[----:B------:R-:W-:Y:S05]  /*2d10*/  BSYNC B0 ;  /* 0x0000000000007941 */ /* 0x000fea0003800000 */
.L_x_425:
[----:B------:R-:W-:Y:S02]  /*2d20*/  IADD3 R19, R19, c[0x0][0x160], RZ ;  /* 0x0000580013137a10 */ /* 0x000fe40007ffe0ff */
[----:B------:R-:W-:Y:S02]  /*2d30*/  LOP3.LUT P3, RZ, R13, 0xff, RZ, 0xc0, !PT ;  /* 0x000000ff0dff7812 */ /* 0x000fe4000786c0ff */
[----:B------:R-:W-:Y:S02]  /*2d40*/  ISETP.GE.AND P2, PT, R19, c[0x0][0x164], PT ;  /* 0x0000590013007a0c */ /* 0x000fe40003f46270 */
[----:B------:R-:W-:-:S11]  /*2d50*/  SEL R13, RZ, 0x1, P3 ;  /* 0x00000001ff0d7807 */ /* 0x000fd60001800000 */
[----:B0----5:R-:W-:Y:S01]  /*2d60*/  @P2 CALL.REL.NOINC `(.L_x_377) ;  /* 0x0000001000002944 */ /* 0x021fe20003c00000 */
[----:B------:R-:W-:Y:S05]  /*2d70*/  BRA `(.L_x_440) ;  /* 0xffffd6b000007947 */ /* 0x000fea000383ffff */
.L_x_377:
[----:B-1----:R-:W0:Y:S01]  /*2d80*/  S2UR UR6, SR_CTAID.X ;  /* 0x00000000000679c3 */ /* 0x002e220000002500 */
[----:B------:R-:W0:Y:S01]  /*2d90*/  S2R R3, SR_TID.X ;  /* 0x0000000000037919 */ /* 0x000e220000002100 */
[----:B-----5:R-:W-:Y:S01]  /*2da0*/  @P0 MOV R7, 0x10 ;  /* 0x0000001000070802 */ /* 0x020fe20000000f00 */
[----:B------:R-:W-:Y:S01]  /*2db0*/  @P1 IMAD.MOV.U32 R11, RZ, RZ, 0x10 ;  /* 0x00000010ff0b1424 */ /* 0x000fe200078e00ff */
[----:B------:R-:W-:Y:S02]  /*2dc0*/  ISETP.GE.U32.AND P2, PT, R2, 0x180, PT ;  /* 0x000001800200780c */ /* 0x000fe40003f46070 */
        /* <DEDUP_REMOVED lines=21> */
.L_x_389:
[----:B------:R-:W-:Y:S01]  /*2f20*/  HFMA2.MMA R86, -RZ, RZ, 0, 1.847743988037109375e-06 ;  /* 0x0000001fff567435 */ /* 0x000fe200000001ff */
[----:B------:R-:W-:Y:S01]  /*2f30*/  IMAD.MOV.U32 R52, RZ, RZ, R98 ;  /* 0x000000ffff347224 */ /* 0x000fe200078e0062 */
[----:B------:R-:W-:Y:S01]  /*2f40*/  MOV R48, 0x2f80 ;  /* 0x00002f8000307802 */ /* 0x000fe20000000f00 */
[----:B------:R-:W-:Y:S02]  /*2f50*/  IMAD.MOV.U32 R53, RZ, RZ, 0x10 ;  /* 0x00000010ff357424 */ /* 0x000fe400078e00ff */
[----:B------:R-:W-:-:S02]  /*2f60*/  IMAD.MOV.U32 R97, RZ, RZ, -0x1 ;  /* 0xffffffffff617424 */ /* 0x000fc400078e00ff */
[----:B-----5:R-:W-:Y:S05]  /*2f70*/  CALL.REL.NOINC `($__internal_11_$__cuda_sm70_shflsync_down_p) ;  /* 0x0000046000007944 */ /* 0x020fea0003c00000 */
[----:B-1----:R-:W-:Y:S01]  /*2f80*/  IMAD.MOV.U32 R51, RZ, RZ, R53 ;  /* 0x000000ffff337224 */ /* 0x002fe200078e0035 */
[----:B0-----:R-:W-:Y:S05]  /*2f90*/  BRA `(.L_x_441) ;  /* 0xffffe47000007947 */ /* 0x001fea000383ffff */
.L_x_390:
[----:B------:R-:W-:Y:S01]  /*2fa0*/  IMAD.MOV.U32 R52, RZ, RZ, R100 ;  /* 0x000000ffff347224 */ /* 0x000fe200078e0064 */
[----:B------:R-:W-:Y:S01]  /*2fb0*/  MOV R86, 0x1f ;  /* 0x0000001f00567802 */ /* 0x000fe20000000f00 */
[----:B------:R-:W-:Y:S01]  /*2fc0*/  IMAD.MOV.U32 R53, RZ, RZ, 0x10 ;  /* 0x00000010ff357424 */ /* 0x000fe200078e00ff */
[----:B------:R-:W-:Y:S01]  /*2fd0*/  MOV R48, 0x3000 ;  /* 0x0000300000307802 */ /* 0x000fe20000000f00 */
[----:B------:R-:W-:-:S02]  /*2fe0*/  IMAD.MOV.U32 R97, RZ, RZ, -0x1 ;  /* 0xffffffffff617424 */ /* 0x000fc400078e00ff */
[----:B01---5:R-:W-:Y:S05]  /*2ff0*/  CALL.REL.NOINC `($__internal_11_$__cuda_sm70_shflsync_down_p) ;  /* 0x000003e000007944 */ /* 0x023fea0003c00000 */
[----:B------:R-:W-:Y:S01]  /*3000*/  FADD.FTZ R98, R51, R98 ;  /* 0x0000006233627221 */ /* 0x000fe20000010000 */
[----:B------:R-:W-:Y:S01]  /*3010*/  MOV R48, 0x3080 ;  /* 0x0000308000307802 */ /* 0x000fe20000000f00 */
[----:B-1----:R-:W-:-:S02]  /*3020*/  FADD.FTZ R100, R100, R53 ;  /* 0x0000003564647221 */ /* 0x002fc40000010000 */
[----:B------:R-:W-:Y:S01]  /*3030*/  IMAD.MOV.U32 R53, RZ, RZ, 0x8 ;  /* 0x00000008ff357424 */ /* 0x000fe200078e00ff */
[----:B0-----:R-:W-:Y:S01]  /*3040*/  MOV R52, R98 ;  /* 0x0000006200347202 */ /* 0x001fe20000000f00 */
[----:B------:R-:W-:Y:S02]  /*3050*/  IMAD.MOV.U32 R86, RZ, RZ, 0x1f ;  /* 0x0000001fff567424 */ /* 0x000fe400078e00ff */
[----:B------:R-:W-:Y:S02]  /*3060*/  IMAD.MOV.U32 R97, RZ, RZ, -0x1 ;  /* 0xffffffffff617424 */ /* 0x000fe400078e00ff */
[----:B------:R-:W-:Y:S05]  /*3070*/  CALL.REL.NOINC `($__internal_11_$__cuda_sm70_shflsync_down_p) ;  /* 0x0000036000007944 */ /* 0x000fea0003c00000 */
[----:B-1----:R-:W-:Y:S01]  /*3080*/  IMAD.MOV.U32 R51, RZ, RZ, R53 ;  /* 0x000000ffff337224 */ /* 0x002fe200078e0035 */
[----:B0-----:R-:W-:Y:S01]  /*3090*/  MOV R97, 0xffffffff ;  /* 0xffffffff00617802 */ /* 0x001fe20000000f00 */
[----:B------:R-:W-:Y:S01]  /*30a0*/  IMAD.MOV.U32 R52, RZ, RZ, R100 ;  /* 0x000000ffff347224 */ /* 0x000fe200078e0064 */
[----:B------:R-:W-:Y:S01]  /*30b0*/  MOV R48, 0x30f0 ;  /* 0x000030f000307802 */ /* 0x000fe20000000f00 */
[----:B------:R-:W-:Y:S02]  /*30c0*/  IMAD.MOV.U32 R53, RZ, RZ, 0x8 ;  /* 0x00000008ff357424 */ /* 0x000fe400078e00ff */
[----:B------:R-:W-:-:S02]  /*30d0*/  IMAD.MOV.U32 R86, RZ, RZ, 0x1f ;  /* 0x0000001fff567424 */ /* 0x000fc400078e00ff */
[----:B------:R-:W-:Y:S05]  /*30e0*/  CALL.REL.NOINC `($__internal_11_$__cuda_sm70_shflsync_down_p) ;  /* 0x000002f000007944 */ /* 0x000fea0003c00000 */
[----:B------:R-:W-:Y:S01]  /*30f0*/  FADD.FTZ R98, R51, R98 ;  /* 0x0000006233627221 */ /* 0x000fe20000010000 */
[----:B------:R-:W-:Y:S01]  /*3100*/  MOV R48, 0x3170 ;  /* 0x0000317000307802 */ /* 0x000fe20000000f00 */
[----:B-1----:R-:W-:-:S02]  /*3110*/  FADD.FTZ R100, R100, R53 ;  /* 0x0000003564647221 */ /* 0x002fc40000010000 */
[----:B------:R-:W-:Y:S02]  /*3120*/  IMAD.MOV.U32 R53, RZ, RZ, 0x4 ;  /* 0x00000004ff357424 */ /* 0x000fe400078e00ff */
[----:B0-----:R-:W-:Y:S02]  /*3130*/  IMAD.MOV.U32 R86, RZ, RZ, 0x1f ;  /* 0x0000001fff567424 */ /* 0x001fe400078e00ff */
[----:B------:R-:W-:Y:S02]  /*3140*/  IMAD.MOV.U32 R97, RZ, RZ, -0x1 ;  /* 0xffffffffff617424 */ /* 0x000fe400078e00ff */
[----:B------:R-:W-:Y:S02]  /*3150*/  IMAD.MOV.U32 R52, RZ, RZ, R98 ;  /* 0x000000ffff347224 */ /* 0x000fe400078e0062 */
[----:B------:R-:W-:Y:S05]  /*3160*/  CALL.REL.NOINC `($__internal_11_$__cuda_sm70_shflsync_down_p) ;  /* 0x0000027000007944 */ /* 0x000fea0003c00000 */
[----:B-1----:R-:W-:Y:S01]  /*3170*/  MOV R51, R53 ;  /* 0x0000003500337202 */ /* 0x002fe20000000f00 */
[----:B0-----:R-:W-:Y:S01]  /*3180*/  IMAD.MOV.U32 R52, RZ, RZ, R100 ;  /* 0x000000ffff347224 */ /* 0x001fe200078e0064 */
[----:B------:R-:W-:Y:S01]  /*3190*/  MOV R48, 0x31e0 ;  /* 0x000031e000307802 */ /* 0x000fe20000000f00 */
[----:B------:R-:W-:Y:S02]  /*31a0*/  IMAD.MOV.U32 R53, RZ, RZ, 0x4 ;  /* 0x00000004ff357424 */ /* 0x000fe400078e00ff */
[----:B------:R-:W-:-:S02]  /*31b0*/  IMAD.MOV.U32 R86, RZ, RZ, 0x1f ;  /* 0x0000001fff567424 */ /* 0x000fc400078e00ff */
[----:B------:R-:W-:Y:S02]  /*31c0*/  IMAD.MOV.U32 R97, RZ, RZ, -0x1 ;  /* 0xffffffffff617424 */ /* 0x000fe400078e00ff */
[----:B------:R-:W-:Y:S05]  /*31d0*/  CALL.REL.NOINC `($__internal_11_$__cuda_sm70_shflsync_down_p) ;  /* 0x0000020000007944 */ /* 0x000fea0003c00000 */
[----:B------:R-:W-:Y:S01]  /*31e0*/  FADD.FTZ R54, R51, R98 ;  /* 0x0000006233367221 */ /* 0x000fe20000010000 */
[----:B------:R-:W-:Y:S01]  /*31f0*/  MOV R48, 0x3260 ;  /* 0x0000326000307802 */ /* 0x000fe20000000f00 */
[----:B-1----:R-:W-:Y:S01]  /*3200*/  FADD.FTZ R100, R100, R53 ;  /* 0x0000003564647221 */ /* 0x002fe20000010000 */
[----:B------:R-:W-:Y:S01]  /*3210*/  HFMA2.MMA R53, -RZ, RZ, 0, 1.1920928955078125e-07 ;  /* 0x00000002ff357435 */ /* 0x000fe200000001ff */
[----:B0-----:R-:W-:Y:S02]  /*3220*/  IMAD.MOV.U32 R86, RZ, RZ, 0x1f ;  /* 0x0000001fff567424 */ /* 0x001fe400078e00ff */
[----:B------:R-:W-:Y:S02]  /*3230*/  IMAD.MOV.U32 R97, RZ, RZ, -0x1 ;  /* 0xffffffffff617424 */ /* 0x000fe400078e00ff */
[----:B------:R-:W-:Y:S02]  /*3240*/  IMAD.MOV.U32 R52, RZ, RZ, R54 ;  /* 0x000000ffff347224 */ /* 0x000fe400078e0036 */
[----:B------:R-:W-:Y:S05]  /*3250*/  CALL.REL.NOINC `($__internal_11_$__cuda_sm70_shflsync_down_p) ;  /* 0x0000018000007944 */ /* 0x000fea0003c00000 */
[----:B-1----:R-:W-:Y:S01]  /*3260*/  IMAD.MOV.U32 R51, RZ, RZ, R53 ;  /* 0x000000ffff337224 */ /* 0x002fe200078e0035 */
[----:B0-----:R-:W-:Y:S01]  /*3270*/  MOV R52, R100 ;  /* 0x0000006400347202 */ /* 0x001fe20000000f00 */
[----:B------:R-:W-:Y:S01]  /*3280*/  IMAD.MOV.U32 R53, RZ, RZ, 0x2 ;  /* 0x00000002ff357424 */ /* 0x000fe200078e00ff */
[----:B------:R-:W-:Y:S01]  /*3290*/  MOV R48, 0x32d0 ;  /* 0x000032d000307802 */ /* 0x000fe20000000f00 */
[----:B------:R-:W-:-:S02]  /*32a0*/  IMAD.MOV.U32 R86, RZ, RZ, 0x1f ;  /* 0x0000001fff567424 */ /* 0x000fc400078e00ff */
[----:B------:R-:W-:Y:S02]  /*32b0*/  IMAD.MOV.U32 R97, RZ, RZ, -0x1 ;  /* 0xffffffffff617424 */ /* 0x000fe400078e00ff */
[----:B------:R-:W-:Y:S05]  /*32c0*/  CALL.REL.NOINC `($__internal_11_$__cuda_sm70_shflsync_down_p) ;  /* 0x0000011000007944 */ /* 0x000fea0003c00000 */
[----:B------:R-:W-:Y:S01]  /*32d0*/  FADD.FTZ R54, R51, R54 ;  /* 0x0000003633367221 */ /* 0x000fe20000010000 */
[----:B------:R-:W-:Y:S01]  /*32e0*/  MOV R48, 0x3350 ;  /* 0x0000335000307802 */ /* 0x000fe20000000f00 */
[----:B-1----:R-:W-:Y:S01]  /*32f0*/  FADD.FTZ R87, R100, R53 ;  /* 0x0000003564577221 */ /* 0x002fe20000010000 */
[----:B------:R-:W-:Y:S01]  /*3300*/  HFMA2.MMA R53, -RZ, RZ, 0, 5.9604644775390625e-08 ;  /* 0x00000001ff357435 */ /* 0x000fe200000001ff */
[----:B0-----:R-:W-:Y:S02]  /*3310*/  IMAD.MOV.U32 R86, RZ, RZ, 0x1f ;  /* 0x0000001fff567424 */ /* 0x001fe400078e00ff */
[----:B------:R-:W-:Y:S02]  /*3320*/  IMAD.MOV.U32 R97, RZ, RZ, -0x1 ;  /* 0xffffffffff617424 */ /* 0x000fe400078e00ff */
[----:B------:R-:W-:Y:S02]  /*3330*/  IMAD.MOV.U32 R52, RZ, RZ, R54 ;  /* 0x000000ffff347224 */ /* 0x000fe400078e0036 */
[----:B------:R-:W-:Y:S05]  /*3340*/  CALL.REL.NOINC `($__internal_11_$__cuda_sm70_shflsync_down_p) ;  /* 0x0000009000007944 */ /* 0x000fea0003c00000 */
[----:B-1----:R-:W-:Y:S01]  /*3350*/  MOV R55, R53 ;  /* 0x0000003500377202 */ /* 0x002fe20000000f00 */
[----:B0-----:R-:W-:Y:S01]  /*3360*/  IMAD.MOV.U32 R52, RZ, RZ, R87 ;  /* 0x000000ffff347224 */ /* 0x001fe200078e0057 */
[----:B------:R-:W-:Y:S01]  /*3370*/  MOV R97, 0xffffffff ;  /* 0xffffffff00617802 */ /* 0x000fe20000000f00 */
[----:B------:R-:W-:Y:S01]  /*3380*/  IMAD.MOV.U32 R53, RZ, RZ, 0x1 ;  /* 0x00000001ff357424 */ /* 0x000fe200078e00ff */
[----:B------:R-:W-:Y:S01]  /*3390*/  MOV R48, 0x33c0 ;  /* 0x000033c000307802 */ /* 0x000fe20000000f00 */
[----:B------:R-:W-:-:S02]  /*33a0*/  IMAD.MOV.U32 R86, RZ, RZ, 0x1f ;  /* 0x0000001fff567424 */ /* 0x000fc400078e00ff */
[----:B------:R-:W-:Y:S05]  /*33b0*/  CALL.REL.NOINC `($__internal_11_$__cuda_sm70_shflsync_down_p) ;  /* 0x0000002000007944 */ /* 0x000fea0003c00000 */
[----:B-1----:R-:W-:Y:S01]  /*33c0*/  IMAD.MOV.U32 R98, RZ, RZ, R53 ;  /* 0x000000ffff627224 */ /* 0x002fe200078e0035 */
[----:B0-----:R-:W-:Y:S05]  /*33d0*/  BRA `(.L_x_442) ;  /* 0xffffe15000007947 */ /* 0x001fea000383ffff */
        .weak           $__internal_11_$__cuda_sm70_shflsync_down_p
        .type           $__internal_11_$__cuda_sm70_shflsync_down_p,@function
        .size           $__internal_11_$__cuda_sm70_shflsync_down_p,(.L_x_6660 - $__internal_11_$__cuda_sm70_shflsync_down_p)
$__internal_11_$__cuda_sm70_shflsync_down_p:
[----:B------:R-:W-:Y:S01]  /*33e0*/  IMAD.MOV.U32 R49, RZ, RZ, 0x0 ;  /* 0x00000000ff317424 */ /* 0x000fe200078e00ff */
[----:B------:R-:W-:Y:S04]  /*33f0*/  WARPSYNC R97 ;  /* 0x0000006100007348 */ /* 0x000fe80003800000 */
[----:B------:R0:W1:Y:S01]  /*3400*/  SHFL.DOWN PT, R53, R52, R53, R86 ;  /* 0x0800003534357389 */ /* 0x00006200000e0056 */
[----:B------:R-:W-:Y:S05]  /*3410*/  RET.REL.NODEC R48 `(_ZN10layer_norm13ln_bwd_kernelINS_13Kernel_traitsI13__nv_bfloat16S2_S2_S2_fjLj1536ELj1ELj1ELj4ELj8ENS_18Kernel_traits_baseILj1536ES2_S2_S2_S2_fjLj128EEEEELb1ELb0ELb1ELb0EEEvNS_9BwdParamsE) ;  /* 0xffffcbe030007950 */ /* 0x000fea0003c3ffff */
.L_x_443:
        /* <DEDUP_REMOVED lines=14> */
.L_x_6660:


//--------------------- .text._ZN10layer_norm22ln_bwd_finalize_kernelINS_22Kernel_traits_finalizeILj1536E13__nv_bfloat16S2_S2_S2_fjLb0ELj1024ELj4ENS_18Kernel_traits_baseILj1536ES2_S2_S2_S2_fjLj1024EEEEELb0ELb1EEEvNS_9BwdParamsE --------------------------
	.section	.text._ZN10layer_norm22ln_bwd_finalize_kernelINS_22Kernel_traits_finalizeILj1536E13__nv_bfloat16S2_S2_S2_fjLb0ELj1024ELj4ENS_18Kernel_traits_baseILj1536ES2_S2_S2_S2_fjLj1024EEEEELb0ELb1EEEvNS_9BwdParamsE,"ax",@progbits
	.sectioninfo	@"SHI_REGISTERS=32"
	.align	128
        .global         _ZN10layer_norm22ln_bwd_finalize_kernelINS_22Kernel_traits_finalizeILj1536E13__nv_bfloat16S2_S2_S2_fjLb0ELj1024ELj4ENS_18Kernel_traits_baseILj1536ES2_S2_S2_S2_fjLj1024EEEEELb0ELb1EEEvNS_9BwdParamsE
        .type           _ZN10layer_norm22ln_bwd_finalize_kernelINS_22Kernel_traits_finalizeILj1536E13__nv_bfloat16S2_S2_S2_fjLb0ELj1024ELj4ENS_18Kernel_traits_baseILj1536ES2_S2_S2_S2_fjLj1024EEEEELb0ELb1EEEvNS_9BwdParamsE,@function
        .size           _ZN10layer_norm22ln_bwd_finalize_kernelINS_22Kernel_traits_finalizeILj1536E13__nv_bfloat16S2_S2_S2_fjLb0ELj1024ELj4ENS_18Kernel_traits_baseILj1536ES2_S2_S2_S2_fjLj1024EEEEELb0ELb1EEEvNS_9BwdParamsE,(.L_x_6661 - _ZN10layer_norm22ln_bwd_finalize_kernelINS_22Kernel_traits_finalizeILj1536E13__nv_bfloat16S2_S2_S2_fjLb0ELj1024ELj4ENS_18Kernel_traits_baseILj1536ES2_S2_S2_S2_fjLj1024EEEEELb0ELb1EEEvNS_9BwdParamsE)
        .other          _ZN10layer_norm22ln_bwd_finalize_kernelINS_22Kernel_traits_finalizeILj1536E13__nv_bfloat16S2_S2_S2_fjLb0ELj1024ELj4ENS_18Kernel_traits_baseILj1536ES2_S2_S2_S2_fjLj1024EEEEELb0ELb1EEEvNS_9BwdParamsE,@"STO_CUDA_ENTRY STV_DEFAULT"
_ZN10layer_norm22ln_bwd_finalize_kernelINS_22Kernel_traits_finalizeILj1536E13__nv_bfloat16S2_S2_S2_fjLb0ELj1024ELj4ENS_18Kernel_traits_baseILj1536ES2_S2_S2_S2_fjLj1024EEEEELb0ELb1EEEvNS_9BwdParamsE:
.text._ZN10layer_norm22ln_bwd_finalize_kernelINS_22Kernel_traits_finalizeILj1536E13__nv_bfloat16S2_S2_S2_fjLb0ELj1024ELj4ENS_18Kernel_traits_baseILj1536ES2_S2_S2_S2_fjLj1024EEEEELb0ELb1EEEvNS_9BwdParamsE:
        /* <DEDUP_REMOVED lines=8> */
[----:B------:R-:W-:Y:S01]  /*0080*/  SHF.L.U32 R2, R2, 0x4, RZ ;  /* 0x0000000402027819 */ /* 0x000fe200000006ff */
[----:B------:R-:W-:Y:S01]  /*0090*/  ULDC.64 UR4, c[0x0][0x118] ;  /* 0x0000460000047ab9 */ /* 0x000fe20000000a00 */
[--C-:B------:R-:W-:Y:S02]  /*00a0*/  SHF.R.U32.HI R17, RZ, 0x5, R0.reuse ;  /* 0x00000005ff117819 */ /* 0x100fe40000011600 */
[----:B------:R-:W-:Y:S02]  /*00b0*/  LOP3.LUT R20, R0, 0x3fffffe0, RZ, 0xc0, !PT ;  /* 0x3fffffe000147812 */ /* 0x000fe400078ec0ff */
[----:B------:R-:W-:Y:S02]  /*00c0*/  LOP3.LUT R19, R2, 0x7ffffff0, RZ, 0xc0, !PT ;  /* 0x7ffffff002137812 */ /* 0x000fe400078ec0ff */
[C---:B------:R-:W-:Y:S02]  /*00d0*/  LOP3.LUT R21, R17.reuse, 0x1f, R0, 0x78, !PT ;  /* 0x0000001f11157812 */ /* 0x040fe400078e7800 */
[C---:B------:R-:W-:Y:S01]  /*00e0*/  ISETP.GE.U32.AND P0, PT, R16.reuse, 0x10, PT ;  /* 0x000000101000780c */ /* 0x040fe20003f06070 */
[----:B------:R-:W-:Y:S01]  /*00f0*/  IMAD.IADD R19, R16, 0x1, R19 ;  /* 0x0000000110137824 */ /* 0x000fe200078e0213 */
[----:B------:R-:W-:Y:S01]  /*0100*/  IADD3 R20, R20, R21, RZ ;  /* 0x0000001514147210 */ /* 0x000fe20007ffe0ff */
[----:B------:R-:W-:Y:S01]  /*0110*/  IMAD R21, R16, 0x20, R21 ;  /* 0x0000002010157824 */ /* 0x000fe200078e0215 */
[----:B------:R-:W-:-:S02]  /*0120*/  ISETP.EQ.AND P0, PT, R17, 0x1f, !P0 ;  /* 0x0000001f1100780c */ /* 0x000fc40004702270 */
.L_x_456:
[----:B------:R-:W-:Y:S01]  /*0130*/  ISETP.GE.U32.AND P1, PT, R17, c[0x0][0x160], PT ;  /* 0x0000580011007a0c */ /* 0x000fe20003f26070 */
[----:B------:R-:W-:Y:S01]  /*0140*/  BSSY B0, `(.L_x_444) ;  /* 0x0000060000007945 */ /* 0x000fe20003800000 */
[----:B------:R-:W-:Y:S01]  /*0150*/  HFMA2.MMA R27, -RZ, RZ, 0, 0 ;  /* 0x00000000ff1b7435 */ /* 0x000fe200000001ff */
[----:B------:R-:W-:-:S10]  /*0160*/  IMAD.MOV.U32 R23, RZ, RZ, RZ ;  /* 0x000000ffff177224 */ /* 0x000fd400078e00ff */
        /* <DEDUP_REMOVED lines=23> */
.L_x_448:
[----:B------:R-:W-:Y:S01]  /*02e0*/  IMAD.MOV.U32 R14, RZ, RZ, 0x4 ;  /* 0x00000004ff0e7424 */ /* 0x000fe200078e00ff */
[C---:B------:R-:W-:Y:S01]  /*02f0*/  IADD3 R3, R25.reuse, 0x20, RZ ;  /* 0x0000002019037810 */ /* 0x040fe20007ffe0ff */
[C---:B------:R-:W-:Y:S01]  /*0300*/  IMAD R13, R25.reuse, c[0x0][0x168], R18 ;  /* 0x00005a00190d7a24 */ /* 0x040fe200078e0212 */
[----:B------:R-:W-:-:S03]  /*0310*/  IADD3 R5, R25, 0x40, RZ ;  /* 0x0000004019057810 */ /* 0x000fc60007ffe0ff */
[----:B------:R-:W-:Y:S01]  /*0320*/  IMAD.WIDE.U32 R10, R13, R14, c[0x0][0x220] ;  /* 0x000088000d0a7625 */ /* 0x000fe200078e000e */
[----:B------:R-:W-:-:S03]  /*0330*/  IADD3 R29, R25, 0x60, RZ ;  /* 0x00000060191d7810 */ /* 0x000fc60007ffe0ff */
[----:B------:R-:W-:Y:S01]  /*0340*/  IMAD R3, R3, c[0x0][0x168], R18 ;  /* 0x00005a0003037a24 */ /* 0x000fe200078e0212 */
[----:B------:R0:W2:Y:S01]  /*0350*/  LDG.E R24, [R10.64] ;  /* 0x000000040a187981 */ /* 0x0000a2000c1e1900 */
[----:B------:R-:W-:-:S04]  /*0360*/  IMAD.WIDE.U32 R12, R13, R14, c[0x0][0x228] ;  /* 0x00008a000d0c7625 */ /* 0x000fc800078e000e */
[--C-:B------:R-:W-:Y:S02]  /*0370*/  IMAD R15, R5, c[0x0][0x168], R18.reuse ;  /* 0x00005a00050f7a24 */ /* 0x100fe400078e0212 */
[CC--:B------:R-:W-:Y:S01]  /*0380*/  IMAD.WIDE.U32 R4, R3.reuse, R14.reuse, c[0x0][0x220] ;  /* 0x0000880003047625 */ /* 0x0c0fe200078e000e */
[----:B------:R-:W3:Y:S03]  /*0390*/  LDG.E R12, [R12.64] ;  /* 0x000000040c0c7981 */ /* 0x000ee6000c1e1900 */
[----:B------:R-:W-:Y:S02]  /*03a0*/  IMAD.WIDE.U32 R6, R3, R14, c[0x0][0x228] ;  /* 0x00008a0003067625 */ /* 0x000fe400078e000e */
[----:B------:R-:W4:Y:S02]  /*03b0*/  LDG.E R4, [R4.64] ;  /* 0x0000000404047981 */ /* 0x000f24000c1e1900 */
[----:B------:R-:W-:-:S02]  /*03c0*/  IMAD R29, R29, c[0x0][0x168], R18 ;  /* 0x00005a001d1d7a24 */ /* 0x000fc400078e0212 */
[CC--:B------:R-:W-:Y:S01]  /*03d0*/  IMAD.WIDE.U32 R8, R15.reuse, R14.reuse, c[0x0][0x220] ;  /* 0x000088000f087625 */ /* 0x0c0fe200078e000e */
[----:B------:R-:W5:Y:S03]  /*03e0*/  LDG.E R6, [R6.64] ;  /* 0x0000000406067981 */ /* 0x000f66000c1e1900 */
[-C--:B------:R-:W-:Y:S02]  /*03f0*/  IMAD.WIDE.U32 R2, R15, R14.reuse, c[0x0][0x228] ;  /* 0x00008a000f027625 */ /* 0x080fe400078e000e */
[----:B------:R-:W5:Y:S02]  /*0400*/  LDG.E R8, [R8.64] ;  /* 0x0000000408087981 */ /* 0x000f64000c1e1900 */
[CC--:B0-----:R-:W-:Y:S02]  /*0410*/  IMAD.WIDE.U32 R10, R29.reuse, R14.reuse, c[0x0][0x220] ;  /* 0x000088001d0a7625 */ /* 0x0c1fe400078e000e */
[----:B------:R-:W5:Y:S02]  /*0420*/  LDG.E R3, [R2.64] ;  /* 0x0000000402037981 */ /* 0x000f64000c1e1900 */
[----:B------:R-:W-:-:S02]  /*0430*/  IMAD.WIDE.U32 R14, R29, R14, c[0x0][0x228] ;  /* 0x00008a001d0e7625 */ /* 0x000fc400078e000e */
        /* <DEDUP_REMOVED lines=13> */
.L_x_447:
[----:B------:R-:W-:Y:S05]  /*0510*/  BSYNC B1 ;  /* 0x0000000000017941 */ /* 0x000fea0003800000 */
.L_x_446:
        /* <DEDUP_REMOVED lines=23> */
.L_x_450:
[----:B------:R-:W-:Y:S05]  /*0690*/  BSYNC B1 ;  /* 0x0000000000017941 */ /* 0x000fea0003800000 */
.L_x_449:
[----:B------:R-:W-:-:S13]  /*06a0*/  ISETP.LT.U32.OR P2, PT, R25, c[0x0][0x160], P2 ;  /* 0x0000580019007a0c */ /* 0x000fda0001741470 */
        /* <DEDUP_REMOVED lines=9> */
.L_x_445:
[----:B------:R-:W-:Y:S05]  /*0740*/  BSYNC B0 ;  /* 0x0000000000007941 */ /* 0x000fea0003800000 */
.L_x_444:
        /* <DEDUP_REMOVED lines=11> */
.L_x_457:
[----:B---3--:R-:W-:Y:S01]  /*0800*/  FADD.FTZ R13, R4, R3 ;  /* 0x00000003040d7221 */ /* 0x008fe20000010000 */
[----:B------:R-:W-:Y:S05]  /*0810*/  BRA.DIV ~URZ, `(.L_x_453) ;  /* 0x000003127f007947 */ /* 0x000fea000b800000 */
[----:B-1----:R-:W1:Y:S02]  /*0820*/  SHFL.BFLY PT, R2, R5, 0x1, 0x1f ;  /* 0x0c201f0005027f89 */ /* 0x002e6400000e0000 */
[----:B-1----:R-:W-:Y:S02]  /*0830*/  FADD.FTZ R6, R5, R2 ;  /* 0x0000000205067221 */ /* 0x002fe40000010000 */
[----:B------:R-:W1:Y:S04]  /*0840*/  SHFL.BFLY PT, R2, R13, 0x2, 0x1f ;  /* 0x0c401f000d027f89 */ /* 0x000e6800000e0000 */
[----:B------:R-:W3:Y:S01]  /*0850*/  SHFL.BFLY PT, R3, R6, 0x2, 0x1f ;  /* 0x0c401f0006037f89 */ /* 0x000ee200000e0000 */
[----:B-1----:R-:W-:-:S02]  /*0860*/  FADD.FTZ R2, R13, R2 ;  /* 0x000000020d027221 */ /* 0x002fc40000010000 */
[----:B---3--:R-:W-:-:S03]  /*0870*/  FADD.FTZ R8, R6, R3 ;  /* 0x0000000306087221 */ /* 0x008fc60000010000 */
[----:B------:R-:W1:Y:S04]  /*0880*/  SHFL.BFLY PT, R3, R2, 0x4, 0x1f ;  /* 0x0c801f0002037f89 */ /* 0x000e6800000e0000 */
[----:B------:R-:W3:Y:S01]  /*0890*/  SHFL.BFLY PT, R7, R8, 0x4, 0x1f ;  /* 0x0c801f0008077f89 */ /* 0x000ee200000e0000 */
[----:B-1----:R-:W-:Y:S02]  /*08a0*/  FADD.FTZ R3, R2, R3 ;  /* 0x0000000302037221 */ /* 0x002fe40000010000 */
[----:B---3--:R-:W-:-:S03]  /*08b0*/  FADD.FTZ R9, R8, R7 ;  /* 0x0000000708097221 */ /* 0x008fc60000010000 */
[----:B--2---:R-:W1:Y:S04]  /*08c0*/  SHFL.BFLY PT, R4, R3, 0x8, 0x1f ;  /* 0x0d001f0003047f89 */ /* 0x004e6800000e0000 */
[----:B------:R-:W2:Y:S01]  /*08d0*/  SHFL.BFLY PT, R10, R9, 0x8, 0x1f ;  /* 0x0d001f00090a7f89 */ /* 0x000ea200000e0000 */
[----:B-1----:R-:W-:Y:S02]  /*08e0*/  FADD.FTZ R4, R3, R4 ;  /* 0x0000000403047221 */ /* 0x002fe40000010000 */
[----:B--2---:R-:W-:-:S03]  /*08f0*/  FADD.FTZ R10, R9, R10 ;  /* 0x0000000a090a7221 */ /* 0x004fc60000010000 */
[----:B------:R1:W2:Y:S04]  /*0900*/  SHFL.BFLY PT, R7, R4, 0x10, 0x1f ;  /* 0x0e001f0004077f89 */ /* 0x0002a800000e0000 */
[----:B------:R1:W3:Y:S02]  /*0910*/  SHFL.BFLY PT, R5, R10, 0x10, 0x1f ;  /* 0x0e001f000a057f89 */ /* 0x0002e400000e0000 */
.L_x_458:
[----:B------:R-:W-:Y:S01]  /*0920*/  @!P1 SHF.R.U32.HI R2, RZ, 0x3, R0 ;  /* 0x00000003ff029819 */ /* 0x000fe20000011600 */
[----:B---3--:R-:W-:Y:S02]  /*0930*/  FADD.FTZ R5, R5, R10 ;  /* 0x0000000a05057221 */ /* 0x008fe40000010000 */
[----:B--2---:R-:W-:Y:S01]  /*0940*/  FADD.FTZ R7, R7, R4 ;  /* 0x0000000407077221 */ /* 0x004fe20000010000 */
[----:B------:R-:W-:-:S05]  /*0950*/  @!P1 LOP3.LUT R2, R2, 0x1ffffffc, RZ, 0xc0, !PT ;  /* 0x1ffffffc02029812 */ /* 0x000fca00078ec0ff */
[----:B------:R2:W-:Y:S04]  /*0960*/  @!P1 STS [R2+0x2000], R5 ;  /* 0x0020000502009388 */ /* 0x0005e80000000800 */
[----:B------:R2:W-:Y:S02]  /*0970*/  @!P1 STS [R2+0x2080], R7 ;  /* 0x0020800702009388 */ /* 0x0005e40000000800 */
.L_x_451:
[----:B0-----:R-:W-:Y:S01]  /*0980*/  WARPSYNC 0xffffffff ;  /* 0xffffffff00007948 */ /* 0x001fe20003800000 */
[----:B------:R-:W-:Y:S06]  /*0990*/  BAR.SYNC.DEFER_BLOCKING 0x0 ;  /* 0x0000000000007b1d */ /* 0x000fec0000010000 */
[----:B------:R-:W-:Y:S01]  /*09a0*/  BSSY B0, `(.L_x_454) ;  /* 0x000000b000007945 */ /* 0x000fe20003800000 */
[----:B------:R-:W-:Y:S05]  /*09b0*/  @!P0 BRA `(.L_x_455) ;  /* 0x0000009000008947 */ /* 0x000fea0003800000 */
[----:B--2---:R-:W0:Y:S01]  /*09c0*/  LDS.64 R2, [R16.X8+0x2000] ;  /* 0x0020000010027984 */ /* 0x004e220000008a00 */
[----:B------:R-:W-:-:S03]  /*09d0*/  HFMA2.MMA R6, -RZ, RZ, 0, 2.384185791015625e-07 ;  /* 0x00000004ff067435 */ /* 0x000fc600000001ff */
[----:B-1----:R-:W1:Y:S01]  /*09e0*/  LDS.64 R4, [R16.X8+0x2080] ;  /* 0x0020800010047984 */ /* 0x002e620000008a00 */
[----:B0-----:R-:W-:-:S06]  /*09f0*/  F2FP.BF16.PACK_AB R7, R3, R2 ;  /* 0x000000020307723e */ /* 0x001fcc00000010ff */
[----:B------:R-:W-:Y:S01]  /*0a00*/  IMAD.WIDE.U32 R2, R19, R6, c[0x0][0x268] ;  /* 0x00009a0013027625 */ /* 0x000fe200078e0006 */
[----:B-1----:R-:W-:-:S03]  /*0a10*/  F2FP.BF16.PACK_AB R9, R5, R4 ;  /* 0x000000040509723e */ /* 0x002fc600000010ff */
[----:B------:R-:W-:Y:S01]  /*0a20*/  IMAD.WIDE.U32 R4, R19, R6, c[0x0][0x260] ;  /* 0x0000980013047625 */ /* 0x000fe200078e0006 */
[----:B------:R0:W-:Y:S04]  /*0a30*/  STG.E [R2.64], R7 ;  /* 0x0000000702007986 */ /* 0x0001e8000c101904 */
[----:B------:R0:W-:Y:S02]  /*0a40*/  STG.E [R4.64], R9 ;  /* 0x0000000904007986 */ /* 0x0001e4000c101904 */
.L_x_455:
[----:B------:R-:W-:Y:S05]  /*0a50*/  BSYNC B0 ;  /* 0x0000000000007941 */ /* 0x000fea0003800000 */
.L_x_454:
[C---:B------:R-:W-:Y:S02]  /*0a60*/  ISETP.GT.U32.AND P1, PT, R18.reuse, -0x601, PT ;  /* 0xfffff9ff1200780c */ /* 0x040fe40003f24070 */
[----:B------:R-:W-:Y:S02]  /*0a70*/  IADD3 R18, R18, 0x600, RZ ;  /* 0x0000060012127810 */ /* 0x000fe40007ffe0ff */
[----:B------:R-:W-:-:S09]  /*0a80*/  IADD3 R19, R19, 0x300, RZ ;  /* 0x0000030013137810 */ /* 0x000fd20007ffe0ff */
[----:B012---:R-:W-:Y:S05]  /*0a90*/  @P1 BRA `(.L_x_456) ;  /* 0xfffff69000001947 */ /* 0x007fea000383ffff */
[----:B------:R-:W-:Y:S05]  /*0aa0*/  EXIT ;  /* 0x000000000000794d */ /* 0x000fea0003800000 */
.L_x_452:
[----:B--2---:R-:W-:Y:S01]  /*0ab0*/  IMAD.MOV.U32 R10, RZ, RZ, R4 ;  /* 0x000000ffff0a7224 */ /* 0x004fe200078e0004 */
[----:B------:R-:W-:Y:S01]  /*0ac0*/  MOV R9, 0x1 ;  /* 0x0000000100097802 */ /* 0x000fe20000000f00 */
[----:B------:R-:W-:Y:S01]  /*0ad0*/  IMAD.MOV.U32 R6, RZ, RZ, 0x1f ;  /* 0x0000001fff067424 */ /* 0x000fe200078e00ff */
[----:B------:R-:W-:Y:S02]  /*0ae0*/  MOV R11, 0xffffffff ;  /* 0xffffffff000b7802 */ /* 0x000fe40000000f00 */
[----:B------:R-:W-:Y:S02]  /*0af0*/  MOV R2, 0xb10 ;  /* 0x00000b1000027802 */ /* 0x000fe40000000f00 */
[----:B01----:R-:W-:Y:S05]  /*0b00*/  CALL.REL.NOINC `($__internal_12_$__cuda_sm70_shflsync_bfly_p) ;  /* 0x000003c000007944 */ /* 0x003fea0003c00000 */
[----:B-1----:R-:W-:Y:S01]  /*0b10*/  IMAD.MOV.U32 R3, RZ, RZ, R6 ;  /* 0x000000ffff037224 */ /* 0x002fe200078e0006 */
[----:B0-----:R-:W-:Y:S05]  /*0b20*/  BRA `(.L_x_457) ;  /* 0xfffffcd000007947 */ /* 0x001fea000383ffff */
.L_x_453:
[----:B------:R-:W-:Y:S01]  /*0b30*/  HFMA2.MMA R6, -RZ, RZ, 0, 1.847743988037109375e-06 ;  /* 0x0000001fff067435 */ /* 0x000fe200000001ff */
[----:B------:R-:W-:Y:S01]  /*0b40*/  MOV R10, R13 ;  /* 0x0000000d000a7202 */ /* 0x000fe20000000f00 */
[----:B------:R-:W-:Y:S01]  /*0b50*/  IMAD.MOV.U32 R9, RZ, RZ, 0x2 ;  /* 0x00000002ff097424 */ /* 0x000fe200078e00ff */
[----:B------:R-:W-:Y:S01]  /*0b60*/  MOV R2, 0xb90 ;  /* 0x00000b9000027802 */ /* 0x000fe20000000f00 */
[----:B------:R-:W-:-:S02]  /*0b70*/  IMAD.MOV.U32 R11, RZ, RZ, -0x1 ;  /* 0xffffffffff0b7424 */ /* 0x000fc400078e00ff */
[----:B012---:R-:W-:Y:S05]  /*0b80*/  CALL.REL.NOINC `($__internal_12_$__cuda_sm70_shflsync_bfly_p) ;  /* 0x0000034000007944 */ /* 0x007fea0003c00000 */
[----:B01----:R-:W-:Y:S01]  /*0b90*/  FADD.FTZ R10, R13, R6 ;  /* 0x000000060d0a7221 */ /* 0x003fe20000010000 */
[----:B------:R-:W-:Y:S01]  /*0ba0*/  HFMA2.MMA R6, -RZ, RZ, 0, 1.847743988037109375e-06 ;  /* 0x0000001fff067435 */ /* 0x000fe200000001ff */
[----:B------:R-:W-:Y:S01]  /*0bb0*/  MOV R9, 0x4 ;  /* 0x0000000400097802 */ /* 0x000fe20000000f00 */
[----:B------:R-:W-:Y:S01]  /*0bc0*/  IMAD.MOV.U32 R11, RZ, RZ, -0x1 ;  /* 0xffffffffff0b7424 */ /* 0x000fe200078e00ff */
[----:B------:R-:W-:-:S03]  /*0bd0*/  MOV R2, 0xbf0 ;  /* 0x00000bf000027802 */ /* 0x000fc60000000f00 */
[----:B------:R-:W-:Y:S05]  /*0be0*/  CALL.REL.NOINC `($__internal_12_$__cuda_sm70_shflsync_bfly_p) ;  /* 0x000002e000007944 */ /* 0x000fea0003c00000 */
[----:B01----:R-:W-:Y:S01]  /*0bf0*/  FADD.FTZ R10, R10, R6 ;  /* 0x000000060a0a7221 */ /* 0x003fe20000010000 */
[----:B------:R-:W-:Y:S01]  /*0c00*/  HFMA2.MMA R6, -RZ, RZ, 0, 1.847743988037109375e-06 ;  /* 0x0000001fff067435 */ /* 0x000fe200000001ff */
[----:B------:R-:W-:Y:S01]  /*0c10*/  MOV R9, 0x8 ;  /* 0x0000000800097802 */ /* 0x000fe20000000f00 */
[----:B------:R-:W-:Y:S01]  /*0c20*/  IMAD.MOV.U32 R11, RZ, RZ, -0x1 ;  /* 0xffffffffff0b7424 */ /* 0x000fe200078e00ff */
[----:B------:R-:W-:-:S03]  /*0c30*/  MOV R2, 0xc50 ;  /* 0x00000c5000027802 */ /* 0x000fc60000000f00 */
[----:B------:R-:W-:Y:S05]  /*0c40*/  CALL.REL.NOINC `($__internal_12_$__cuda_sm70_shflsync_bfly_p) ;  /* 0x0000028000007944 */ /* 0x000fea0003c00000 */
[----:B-1----:R-:W-:Y:S01]  /*0c50*/  FADD.FTZ R4, R10, R6 ;  /* 0x000000060a047221 */ /* 0x002fe20000010000 */
[----:B------:R-:W-:Y:S01]  /*0c60*/  HFMA2.MMA R6, -RZ, RZ, 0, 1.847743988037109375e-06 ;  /* 0x0000001fff067435 */ /* 0x000fe200000001ff */
[----:B0-----:R-:W-:Y:S01]  /*0c70*/  MOV R9, 0x10 ;  /* 0x0000001000097802 */ /* 0x001fe20000000f00 */
[----:B------:R-:W-:Y:S01]  /*0c80*/  IMAD.MOV.U32 R11, RZ, RZ, -0x1 ;  /* 0xffffffffff0b7424 */ /* 0x000fe200078e00ff */
[----:B------:R-:W-:-:S02]  /*0c90*/  MOV R2, 0xcc0 ;  /* 0x00000cc000027802 */ /* 0x000fc40000000f00 */
[----:B------:R-:W-:Y:S02]  /*0ca0*/  MOV R10, R4 ;  /* 0x00000004000a7202 */ /* 0x000fe40000000f00 */
[----:B------:R-:W-:Y:S05]  /*0cb0*/  CALL.REL.NOINC `($__internal_12_$__cuda_sm70_shflsync_bfly_p) ;  /* 0x0000021000007944 */ /* 0x000fea0003c00000 */
[----:B0-----:R-:W-:Y:S01]  /*0cc0*/  HFMA2.MMA R9, -RZ, RZ, 0, 5.9604644775390625e-08 ;  /* 0x00000001ff097435 */ /* 0x001fe200000001ff */
[----:B-1----:R-:W-:Y:S01]  /*0cd0*/  MOV R7, R6 ;  /* 0x0000000600077202 */ /* 0x002fe20000000f00 */
[----:B------:R-:W-:Y:S01]  /*0ce0*/  IMAD.MOV.U32 R10, RZ, RZ, R5 ;  /* 0x000000ffff0a7224 */ /* 0x000fe200078e0005 */
[----:B------:R-:W-:Y:S01]  /*0cf0*/  MOV R6, 0x1f ;  /* 0x0000001f00067802 */ /* 0x000fe20000000f00 */
[----:B------:R-:W-:Y:S01]  /*0d00*/  IMAD.MOV.U32 R11, RZ, RZ, -0x1 ;  /* 0xffffffffff0b7424 */ /* 0x000fe200078e00ff */
[----:B------:R-:W-:Y:S02]  /*0d10*/  MOV R2, 0xd30 ;  /* 0x00000d3000027802 */ /* 0x000fe40000000f00 */
[----:B------:R-:W-:Y:S05]  /*0d20*/  CALL.REL.NOINC `($__internal_12_$__cuda_sm70_shflsync_bfly_p) ;  /* 0x000001a000007944 */ /* 0x000fea0003c00000 */
[----:B0-----:R-:W-:Y:S01]  /*0d30*/  HFMA2.MMA R9, -RZ, RZ, 0, 1.1920928955078125e-07 ;  /* 0x00000002ff097435 */ /* 0x001fe200000001ff */
[----:B-1----:R-:W-:Y:S01]  /*0d40*/  FADD.FTZ R10, R5, R6 ;  /* 0x00000006050a7221 */ /* 0x002fe20000010000 */
[----:B------:R-:W-:Y:S01]  /*0d50*/  MOV R6, 0x1f ;  /* 0x0000001f00067802 */ /* 0x000fe20000000f00 */
[----:B------:R-:W-:Y:S01]  /*0d60*/  IMAD.MOV.U32 R11, RZ, RZ, -0x1 ;  /* 0xffffffffff0b7424 */ /* 0x000fe200078e00ff */
[----:B------:R-:W-:Y:S02]  /*0d70*/  MOV R2, 0xd90 ;  /* 0x00000d9000027802 */ /* 0x000fe40000000f00 */
[----:B------:R-:W-:Y:S05]  /*0d80*/  CALL.REL.NOINC `($__internal_12_$__cuda_sm70_shflsync_bfly_p) ;  /* 0x0000014000007944 */ /* 0x000fea0003c00000 */
[----:B0-----:R-:W-:Y:S01]  /*0d90*/  HFMA2.MMA R9, -RZ, RZ, 0, 2.384185791015625e-07 ;  /* 0x00000004ff097435 */ /* 0x001fe200000001ff */
[----:B-1----:R-:W-:Y:S01]  /*0da0*/  FADD.FTZ R10, R10, R6 ;  /* 0x000000060a0a7221 */ /* 0x002fe20000010000 */
[----:B------:R-:W-:Y:S01]  /*0db0*/  MOV R6, 0x1f ;  /* 0x0000001f00067802 */ /* 0x000fe20000000f00 */
[----:B------:R-:W-:Y:S01]  /*0dc0*/  IMAD.MOV.U32 R11, RZ, RZ, -0x1 ;  /* 0xffffffffff0b7424 */ /* 0x000fe200078e00ff */
[----:B------:R-:W-:-:S02]  /*0dd0*/  MOV R2, 0xdf0 ;  /* 0x00000df000027802 */ /* 0x000fc40000000f00 */
[----:B------:R-:W-:Y:S05]  /*0de0*/  CALL.REL.NOINC `($__internal_12_$__cuda_sm70_shflsync_bfly_p) ;  /* 0x000000e000007944 */ /* 0x000fea0003c00000 */
[----:B0-----:R-:W-:Y:S01]  /*0df0*/  HFMA2.MMA R9, -RZ, RZ, 0, 4.76837158203125e-07 ;  /* 0x00000008ff097435 */ /* 0x001fe200000001ff */
[----:B-1----:R-:W-:Y:S01]  /*0e00*/  FADD.FTZ R10, R10, R6 ;  /* 0x000000060a0a7221 */ /* 0x002fe20000010000 */
[----:B------:R-:W-:Y:S01]  /*0e10*/  MOV R6, 0x1f ;  /* 0x0000001f00067802 */ /* 0x000fe20000000f00 */
[----:B------:R-:W-:Y:S01]  /*0e20*/  IMAD.MOV.U32 R11, RZ, RZ, -0x1 ;  /* 0xffffffffff0b7424 */ /* 0x000fe200078e00ff */
[----:B------:R-:W-:-:S02]  /*0e30*/  MOV R2, 0xe50 ;  /* 0x00000e5000027802 */ /* 0x000fc40000000f00 */
[----:B------:R-:W-:Y:S05]  /*0e40*/  CALL.REL.NOINC `($__internal_12_$__cuda_sm70_shflsync_bfly_p) ;  /* 0x0000008000007944 */ /* 0x000fea0003c00000 */
[----:B0-----:R-:W-:Y:S01]  /*0e50*/  HFMA2.MMA R9, -RZ, RZ, 0, 9.5367431640625e-07 ;  /* 0x00000010ff097435 */ /* 0x001fe200000001ff */
[----:B-1----:R-:W-:Y:S01]  /*0e60*/  FADD.FTZ R10, R10, R6 ;  /* 0x000000060a0a7221 */ /* 0x002fe20000010000 */
[----:B------:R-:W-:Y:S01]  /*0e70*/  MOV R6, 0x1f ;  /* 0x0000001f00067802 */ /* 0x000fe20000000f00 */
[----:B------:R-:W-:Y:S01]  /*0e80*/  IMAD.MOV.U32 R11, RZ, RZ, -0x1 ;  /* 0xffffffffff0b7424 */ /* 0x000fe200078e00ff */
[----:B------:R-:W-:-:S02]  /*0e90*/  MOV R2, 0xeb0 ;  /* 0x00000eb000027802 */ /* 0x000fc40000000f00 */
[----:B------:R-:W-:Y:S05]  /*0ea0*/  CALL.REL.NOINC `($__internal_12_$__cuda_sm70_shflsync_bfly_p) ;  /* 0x0000002000007944 */ /* 0x000fea0003c00000 */
[----:B-1----:R-:W-:Y:S01]  /*0eb0*/  MOV R5, R6 ;  /* 0x0000000600057202 */ /* 0x002fe20000000f00 */
[----:B0-----:R-:W-:Y:S05]  /*0ec0*/  BRA `(.L_x_458) ;  /* 0xfffffa5000007947 */ /* 0x001fea000383ffff */
        .weak           $__internal_12_$__cuda_sm70_shflsync_bfly_p
        .type           $__internal_12_$__cuda_sm70_shflsync_bfly_p,@function
        .size           $__internal_12_$__cuda_sm70_shflsync_bfly_p,(.L_x_6661 - $__internal_12_$__cuda_sm70_shflsync_bfly_p)
$__internal_12_$__cuda_sm70_shflsync_bfly_p:
[----:B------:R-:W-:Y:S01]  /*0ed0*/  HFMA2.MMA R3, -RZ, RZ, 0, 0 ;  /* 0x00000000ff037435 */ /* 0x000fe200000001ff */
[----:B------:R-:W-:Y:S04]  /*0ee0*/  WARPSYNC R11 ;  /* 0x0000000b00007348 */ /* 0x000fe80003800000 */
[----:B------:R0:W1:Y:S01]  /*0ef0*/  SHFL.BFLY PT, R6, R10, R9, R6 ;  /* 0x0c0000090a067389 */ /* 0x00006200000e0006 */
[----:B------:R-:W-:Y:S05]  /*0f00*/  RET.REL.NODEC R2 `(_ZN10layer_norm22ln_bwd_finalize_kernelINS_22Kernel_traits_finalizeILj1536E13__nv_bfloat16S2_S2_S2_fjLb0ELj1024ELj4ENS_18Kernel_traits_baseILj1536ES2_S2_S2_S2_fjLj1024EEEEELb0ELb1EEEvNS_9BwdParamsE) ;  /* 0xfffff0f002007950 */ /* 0x000fea0003c3ffff */
.L_x_459:
        /* <DEDUP_REMOVED lines=15> */
.L_x_6661:


//--------------------- .text._ZN10layer_norm13ln_bwd_kernelINS_13Kernel_traitsI13__nv_bfloat16S2_S2_S2_fjLj1536ELj1ELj1ELj4ELj8ENS_18Kernel_traits_baseILj1536ES2_S2_S2_S2_fjLj128EEEEELb1ELb0ELb1ELb1EEEvNS_9BwdParamsE --------------------------
	.section	.text._ZN10layer_norm13ln_bwd_kernelINS_13Kernel_traitsI13__nv_bfloat16S2_S2_S2_fjLj1536ELj1ELj1ELj4ELj8ENS_18Kernel_traits_baseILj1536ES2_S2_S2_S2_fjLj128EEEEELb1ELb0ELb1ELb1EEEvNS_9BwdParamsE,"ax",@progbits
	.sectioninfo	@"SHI_REGISTERS=104"
	.align	128
        .global         _ZN10layer_norm13ln_bwd_kernelINS_13Kernel_traitsI13__nv_bfloat16S2_S2_S2_fjLj1536ELj1ELj1ELj4ELj8ENS_18Kernel_traits_baseILj1536ES2_S2_S2_S2_fjLj128EEEEELb1ELb0ELb1ELb1EEEvNS_9BwdParamsE
        .type           _ZN10layer_norm13ln_bwd_kernelINS_13Kernel_traitsI13__nv_bfloat16S2_S2_S2_fjLj1536ELj1ELj1ELj4ELj8ENS_18Kernel_traits_baseILj1536ES2_S2_S2_S2_fjLj128EEEEELb1ELb0ELb1ELb1EEEvNS_9BwdParamsE,@function
        .size           _ZN10layer_norm13ln_bwd_kernelINS_13Kernel_traitsI13__nv_bfloat16S2_S2_S2_fjLj1536ELj1ELj1ELj4ELj8ENS_18Kernel_traits_baseILj1536ES2_S2_S2_S2_fjLj128EEEEELb1ELb0ELb1ELb1EEEvNS_9BwdParamsE,(.L_x_6662 - _ZN10layer_norm13ln_bwd_kernelINS_13Kernel_traitsI13__nv_bfloat16S2_S2_S2_fjLj1536ELj1ELj1ELj4ELj8ENS_18Kernel_traits_baseILj1536ES2_S2_S2_S2_fjLj128EEEEELb1ELb0ELb1ELb1EEEvNS_9BwdParamsE)
        .other          _ZN10layer_norm13ln_bwd_kernelINS_13Kernel_traitsI13__nv_bfloat16S2_S2_S2_fjLj1536ELj1ELj1ELj4ELj8ENS_18Kernel_traits_baseILj1536ES2_S2_S2_S2_fjLj128EEEEELb1ELb0ELb1ELb1EEEvNS_9BwdParamsE,@"STO_CUDA_ENTRY STV_DEFAULT"
_ZN10layer_norm13ln_bwd_kernelINS_13Kernel_traitsI13__nv_bfloat16S2_S2_S2_fjLj1536ELj1ELj1ELj4ELj8ENS_18Kernel_traits_baseILj1536ES2_S2_S2_S2_fjLj128EEEEELb1ELb0ELb1ELb1EEEvNS_9BwdParamsE:
.text._ZN10layer_norm13ln_bwd_kernelINS_13Kernel_traitsI13__nv_bfloat16S2_S2_S2_fjLj1536ELj1ELj1ELj4ELj8ENS_18Kernel_traits_baseILj1536ES2_S2_S2_S2_fjLj128EEEEELb1ELb0ELb1ELb1EEEvNS_9BwdParamsE:
        /* <DEDUP_REMOVED lines=20> */
.L_x_460:
[----:B------:R-:W-:-:S05]  /*0140*/  IMAD.SHL.U32 R3, R0, 0x8, RZ ;  /* 0x0000000800037824 */ /* 0x000fca00078e00ff */
[----:B------:R-:W-:-:S04]  /*0150*/  LOP3.LUT R3, R3, 0x3f8, RZ, 0xc0, !PT ;  /* 0x000003f803037812 */ /* 0x000fc800078ec0ff */
[----:B------:R-:W-:-:S05]  /*0160*/  IADD3 R4, P0, R3, c[0x0][0x1b0], RZ ;  /* 0x00006c0003047a10 */ /* 0x000fca0007f1e0ff */
[----:B------:R-:W-:-:S05]  /*0170*/  IMAD.X R5, RZ, RZ, c[0x0][0x1b4], P0 ;  /* 0x00006d00ff057624 */ /* 0x000fca00000e06ff */
[----:B------:R-:W2:Y:S04]  /*0180*/  LDG.E.64 R6, [R4.64] ;  /* 0x0000000404067981 */ /* 0x000ea8000c1e1b00 */
[----:B------:R0:W3:Y:S04]  /*0190*/  LDG.E.64 R8, [R4.64+0x400] ;  /* 0x0004000404087981 */ /* 0x0000e8000c1e1b00 */
[----:B------:R0:W4:Y:S01]  /*01a0*/  LDG.E.64 R16, [R4.64+0x800] ;  /* 0x0008000404107981 */ /* 0x000122000c1e1b00 */
        /* <DEDUP_REMOVED lines=13> */
[--C-:B------:R-:W-:Y:S02]  /*0280*/  SHF.R.U32.HI R12, RZ, 0x10, R7.reuse ;  /* 0x00000010ff0c7819 */ /* 0x100fe40000011607 */
[----:B0-----:R-:W-:Y:S02]  /*0290*/  PRMT R4, RZ, 0x5410, R7 ;  /* 0x00005410ff047816 */ /* 0x001fe40000000007 */
[----:B------:R-:W0:Y:S01]  /*02a0*/  LDC.U8 R7, c[0x0][0x1f0] ;  /* 0x00007c00ff077b82 */ /* 0x000e220000000000 */
[----:B------:R-:W-:Y:S02]  /*02b0*/  PRMT R3, RZ, 0x5410, R6 ;  /* 0x00005410ff037816 */ /* 0x000fe40000000006 */
[--C-:B---3--:R-:W-:Y:S02]  /*02c0*/  SHF.R.U64 R13, R8, 0x10, R9.reuse ;  /* 0x00000010080d7819 */ /* 0x108fe40000001209 */
[--C-:B------:R-:W-:Y:S02]  /*02d0*/  SHF.R.U32.HI R14, RZ, 0x10, R9.reuse ;  /* 0x00000010ff0e7819 */ /* 0x100fe40000011609 */
[----:B------:R-:W-:-:S02]  /*02e0*/  PRMT R6, RZ, 0x5410, R9 ;  /* 0x00005410ff067816 */ /* 0x000fc40000000009 */
[--C-:B----4-:R-:W-:Y:S02]  /*02f0*/  SHF.R.U64 R15, R16, 0x10, R17.reuse ;  /* 0x00000010100f7819 */ /* 0x110fe40000001211 */
[----:B------:R-:W-:Y:S02]  /*0300*/  PRMT R9, RZ, 0x5410, R16 ;  /* 0x00005410ff097816 */ /* 0x000fe40000000010 */
[--C-:B------:R-:W-:Y:S02]  /*0310*/  SHF.R.U32.HI R16, RZ, 0x10, R17.reuse ;  /* 0x00000010ff107819 */ /* 0x100fe40000011611 */
[----:B------:R-:W-:Y:S01]  /*0320*/  PRMT R5, RZ, 0x5410, R8 ;  /* 0x00005410ff057816 */ /* 0x000fe20000000008 */
[----:B------:R-:W-:Y:S01]  /*0330*/  HFMA2.MMA R8, -RZ, RZ, 0, 5.9604644775390625e-08 ;  /* 0x00000001ff087435 */ /* 0x000fe200000001ff */
[----:B------:R-:W-:Y:S02]  /*0340*/  PRMT R10, RZ, 0x5410, R17 ;  /* 0x00005410ff0a7816 */ /* 0x000fe40000000011 */
[----:B------:R-:W-:-:S02]  /*0350*/  PRMT R11, RZ, 0x5410, R11 ;  /* 0x00005410ff0b7816 */ /* 0x000fc4000000000b */
[----:B------:R-:W-:Y:S02]  /*0360*/  PRMT R12, RZ, 0x5410, R12 ;  /* 0x00005410ff0c7816 */ /* 0x000fe4000000000c */
[----:B------:R-:W-:Y:S02]  /*0370*/  PRMT R13, RZ, 0x5410, R13 ;  /* 0x00005410ff0d7816 */ /* 0x000fe4000000000d */
[----:B------:R-:W-:Y:S02]  /*0380*/  PRMT R14, RZ, 0x5410, R14 ;  /* 0x00005410ff0e7816 */ /* 0x000fe4000000000e */
[----:B------:R-:W-:Y:S02]  /*0390*/  PRMT R15, RZ, 0x5410, R15 ;  /* 0x00005410ff0f7816 */ /* 0x000fe4000000000f */
[----:B0-----:R-:W-:Y:S02]  /*03a0*/  PRMT R16, RZ, 0x5410, R16 ;  /* 0x00005410ff107816 */ /* 0x001fe40000000010 */
.L_x_512:
[----:B------:R-:W-:-:S04]  /*03b0*/  IMAD.MOV.U32 R85, RZ, RZ, 0x4 ;  /* 0x00000004ff557424 */ /* 0x000fc800078e00ff */
[----:B------:R-:W-:-:S05]  /*03c0*/  IMAD.WIDE R52, R2, R85, c[0x0][0x1d8] ;  /* 0x0000760002347625 */ /* 0x000fca00078e0255 */
[----:B------:R0:W2:Y:S01]  /*03d0*/  LDG.E R54, [R52.64] ;  /* 0x0000000434367981 */ /* 0x0000a2000c1e1900 */
[----:B------:R-:W-:Y:S01]  /*03e0*/  IMAD R18, R2, c[0x0][0x168], RZ ;  /* 0x00005a0002127a24 */ /* 0x000fe200078e02ff */
[----:B------:R-:W-:Y:S01]  /*03f0*/  LOP3.LUT R82, R0, 0x7f, RZ, 0xc0, !PT ;  /* 0x0000007f00527812 */ /* 0x000fe200078ec0ff */
[----:B------:R-:W-:-:S03]  /*0400*/  IMAD.WIDE R50, R2, R85, c[0x0][0x1a8] ;  /* 0x00006a0002327625 */ /* 0x000fc600078e0255 */
[----:B------:R-:W-:Y:S01]  /*0410*/  SHF.R.S32.HI R55, RZ, 0x1f, R18 ;  /* 0x0000001fff377819 */ /* 0x000fe20000011412 */
[----:B------:R-:W-:Y:S01]  /*0420*/  IMAD.WIDE R48, R2, R85, c[0x0][0x1d0] ;  /* 0x0000740002307625 */ /* 0x000fe200078e0255 */
[----:B------:R-:W-:Y:S01]  /*0430*/  BSSY B0, `(.L_x_462) ;  /* 0x00000cc000007945 */ /* 0x000fe20003800000 */
[----:B------:R1:W5:Y:S01]  /*0440*/  LDG.E R17, [R50.64] ;  /* 0x0000000432117981 */ /* 0x000362000c1e1900 */
[----:B------:R-:W-:Y:S01]  /*0450*/  LEA.HI R55, R55, R18, RZ, 0x2 ;  /* 0x0000001237377211 */ /* 0x000fe200078f10ff */
[----:B------:R-:W-:Y:S02]  /*0460*/  IMAD.MOV.U32 R83, RZ, RZ, 0x8 ;  /* 0x00000008ff537424 */ /* 0x000fe400078e00ff */
[----:B------:R3:W5:Y:S01]  /*0470*/  LDG.E R96, [R48.64] ;  /* 0x0000000430607981 */ /* 0x000762000c1e1900 */
[----:B------:R-:W-:-:S04]  /*0480*/  LEA.HI.SX32 R95, R55, R82, 0x1e ;  /* 0x00000052375f7211 */ /* 0x000fc800078ff2ff */
[C---:B------:R-:W-:Y:S01]  /*0490*/  IADD3 R93, R95.reuse, 0x80, RZ ;  /* 0x000000805f5d7810 */ /* 0x040fe20007ffe0ff */
[C---:B0-----:R-:W-:Y:S01]  /*04a0*/  IMAD.WIDE.U32 R52, R95.reuse, R83, c[0x0][0x218] ;  /* 0x000086005f347625 */ /* 0x041fe200078e0053 */
[----:B------:R-:W-:-:S03]  /*04b0*/  IADD3 R18, R95, 0x100, RZ ;  /* 0x000001005f127810 */ /* 0x000fc60007ffe0ff */
[----:B-1----:R-:W-:-:S04]  /*04c0*/  IMAD.WIDE.U32 R50, R93, R83, c[0x0][0x218] ;  /* 0x000086005d327625 */ /* 0x002fc800078e0053 */
[----:B---3--:R-:W-:Y:S01]  /*04d0*/  IMAD.WIDE.U32 R48, R18, R83, c[0x0][0x218] ;  /* 0x0000860012307625 */ /* 0x008fe200078e0053 */
[----:B--2---:R-:W-:-:S13]  /*04e0*/  ISETP.GT.AND P1, PT, R54, RZ, PT ;  /* 0x000000ff3600720c */ /* 0x004fda0003f24270 */
[----:B------:R-:W-:Y:S05]  /*04f0*/  @P1 BRA `(.L_x_463) ;  /* 0x0000016000001947 */ /* 0x000fea0003800000 */
[----:B-----5:R-:W-:Y:S02]  /*0500*/  ISETP.GE.AND P2, PT, R96, 0x1, PT ;  /* 0x000000016000780c */ /* 0x020fe40003f46270 */
[----:B------:R-:W-:-:S04]  /*0510*/  ISETP.NE.U32.AND P0, PT, RZ, c[0x0][0x218], PT ;  /* 0x00008600ff007a0c */ /* 0x000fc80003f05070 */
[----:B------:R-:W-:-:S07]  /*0520*/  ISETP.NE.AND.EX P0, PT, RZ, c[0x0][0x21c], PT, P0 ;  /* 0x00008700ff007a0c */ /* 0x000fce0003f05300 */
[----:B------:R-:W-:-:S05]  /*0530*/  @P2 IADD3 R54, R96, -0x1, RZ ;  /* 0xffffffff60362810 */ /* 0x000fca0007ffe0ff */
[----:B------:R-:W-:Y:S01]  /*0540*/  @P2 IMAD R55, R54, c[0x0][0x168], RZ ;  /* 0x00005a0036372a24 */ /* 0x000fe200078e02ff */
[----:B------:R0:W5:Y:S01]  /*0550*/  @P0 LDG.E.64 R76, [R52.64] ;  /* 0x00000004344c0981 */ /* 0x000162000c1e1b00 */
[----:B------:R-:W-:-:S03]  /*0560*/  IMAD.MOV.U32 R54, RZ, RZ, RZ ;  /* 0x000000ffff367224 */ /* 0x000fc600078e00ff */
[----:B------:R-:W-:Y:S01]  /*0570*/  @P2 SHF.R.S32.HI R84, RZ, 0x1f, R55 ;  /* 0x0000001fff542819 */ /* 0x000fe20000011437 */
[----:B------:R0:W5:Y:S03]  /*0580*/  @P0 LDG.E.64 R78, [R50.64] ;  /* 0x00000004324e0981 */ /* 0x000166000c1e1b00 */
[----:B------:R-:W-:Y:S01]  /*0590*/  @P2 LEA.HI R55, R84, R55, RZ, 0x2 ;  /* 0x0000003754372211 */ /* 0x000fe200078f10ff */
[----:B------:R0:W5:Y:S03]  /*05a0*/  @P0 LDG.E.64 R80, [R48.64] ;  /* 0x0000000430500981 */ /* 0x000166000c1e1b00 */
[----:B------:R-:W-:-:S04]  /*05b0*/  @P2 LEA.HI.SX32 R54, R55, R82, 0x1e ;  /* 0x0000005237362211 */ /* 0x000fc800078ff2ff */
[C---:B------:R-:W-:Y:S02]  /*05c0*/  IADD3 R82, R54.reuse, 0x80, RZ ;  /* 0x0000008036527810 */ /* 0x040fe40007ffe0ff */
[C---:B------:R-:W-:Y:S01]  /*05d0*/  IADD3 R84, R54.reuse, 0x100, RZ ;  /* 0x0000010036547810 */ /* 0x040fe20007ffe0ff */
[----:B------:R-:W-:-:S04]  /*05e0*/  IMAD.WIDE.U32 R54, R54, R85, c[0x0][0x190] ;  /* 0x0000640036367625 */ /* 0x000fc800078e0055 */
[-C--:B------:R-:W-:Y:S01]  /*05f0*/  IMAD.WIDE.U32 R82, R82, R85.reuse, c[0x0][0x190] ;  /* 0x0000640052527625 */ /* 0x080fe200078e0055 */
[----:B------:R0:W5:Y:S03]  /*0600*/  LDG.E R97, [R54.64] ;  /* 0x0000000436617981 */ /* 0x000166000c1e1900 */
[----:B------:R-:W-:Y:S01]  /*0610*/  IMAD.WIDE.U32 R84, R84, R85, c[0x0][0x190] ;  /* 0x0000640054547625 */ /* 0x000fe200078e0055 */
[----:B------:R0:W5:Y:S05]  /*0620*/  LDG.E R94, [R82.64] ;  /* 0x00000004525e7981 */ /* 0x00016a000c1e1900 */
[----:B------:R0:W5:Y:S01]  /*0630*/  LDG.E R84, [R84.64] ;  /* 0x0000000454547981 */ /* 0x000162000c1e1900 */
[----:B------:R-:W-:Y:S01]  /*0640*/  CS2R R98, SRZ ;  /* 0x0000000000627805 */ /* 0x000fe2000001ff00 */
[----:B------:R-:W-:Y:S05]  /*0650*/  BRA `(.L_x_464) ;  /* 0x00000a9000007947 */ /* 0x000fea0003800000 */
.L_x_463:
[----:B------:R-:W-:-:S05]  /*0660*/  IADD3 R19, R54, -0x1, RZ ;  /* 0xffffffff36137810 */ /* 0x000fca0007ffe0ff */
[----:B------:R-:W-:-:S05]  /*0670*/  IMAD R19, R19, c[0x0][0x168], RZ ;  /* 0x00005a0013137a24 */ /* 0x000fca00078e02ff */
[----:B------:R-:W-:-:S04]  /*0680*/  SHF.R.S32.HI R20, RZ, 0x1f, R19 ;  /* 0x0000001fff147819 */ /* 0x000fc80000011413 */
[----:B------:R-:W-:-:S04]  /*0690*/  LEA.HI R19, R20, R19, RZ, 0x2 ;  /* 0x0000001314137211 */ /* 0x000fc800078f10ff */
[----:B------:R-:W-:Y:S01]  /*06a0*/  LEA.HI.SX32 R56, R19, R82, 0x1e ;  /* 0x0000005213387211 */ /* 0x000fe200078ff2ff */
[----:B------:R-:W-:-:S03]  /*06b0*/  IMAD.WIDE.U32 R54, R95, R83, c[0x0][0x188] ;  /* 0x000062005f367625 */ /* 0x000fc600078e0053 */
[C---:B------:R-:W-:Y:S01]  /*06c0*/  IADD3 R58, R56.reuse, 0x80, RZ ;  /* 0x00000080383a7810 */ /* 0x040fe20007ffe0ff */
[CC--:B------:R-:W-:Y:S01]  /*06d0*/  IMAD.WIDE.U32 R60, R56.reuse, R83.reuse, c[0x0][0x208] ;  /* 0x00008200383c7625 */ /* 0x0c0fe200078e0053 */
[----:B------:R-:W-:Y:S01]  /*06e0*/  IADD3 R56, R56, 0x100, RZ ;  /* 0x0000010038387810 */ /* 0x000fe20007ffe0ff */
[----:B------:R-:W2:Y:S02]  /*06f0*/  LDG.E.64 R54, [R54.64] ;  /* 0x0000000436367981 */ /* 0x000ea4000c1e1b00 */
[----:B------:R-:W-:Y:S02]  /*0700*/  IMAD.WIDE.U32 R20, R93, R83, c[0x0][0x188] ;  /* 0x000062005d147625 */ /* 0x000fe400078e0053 */
[----:B------:R-:W3:Y:S02]  /*0710*/  LDG.E.64 R60, [R60.64] ;  /* 0x000000043c3c7981 */ /* 0x000ee4000c1e1b00 */
[----:B------:R-:W-:Y:S02]  /*0720*/  IMAD.WIDE R62, R2, R85, c[0x0][0x1a0] ;  /* 0x00006800023e7625 */ /* 0x000fe400078e0255 */
[----:B------:R-:W4:Y:S02]  /*0730*/  LDG.E.64 R20, [R20.64] ;  /* 0x0000000414147981 */ /* 0x000f24000c1e1b00 */
[----:B------:R-:W-:-:S02]  /*0740*/  IMAD.WIDE.U32 R58, R58, R83, c[0x0][0x208] ;  /* 0x000082003a3a7625 */ /* 0x000fc400078e0053 */
[----:B------:R-:W4:Y:S02]  /*0750*/  LDG.E R66, [R62.64] ;  /* 0x000000043e427981 */ /* 0x000f24000c1e1900 */
[-C--:B------:R-:W-:Y:S02]  /*0760*/  IMAD.WIDE.U32 R56, R56, R83.reuse, c[0x0][0x208] ;  /* 0x0000820038387625 */ /* 0x080fe400078e0053 */
[----:B------:R-:W4:Y:S02]  /*0770*/  LDG.E.64 R58, [R58.64] ;  /* 0x000000043a3a7981 */ /* 0x000f24000c1e1b00 */
[----:B------:R-:W-:Y:S02]  /*0780*/  IMAD.WIDE.U32 R22, R18, R83, c[0x0][0x188] ;  /* 0x0000620012167625 */ /* 0x000fe400078e0053 */
[----:B------:R-:W4:Y:S04]  /*0790*/  LDG.E.64 R56, [R56.64] ;  /* 0x0000000438387981 */ /* 0x000f28000c1e1b00 */
[----:B------:R-:W4:Y:S01]  /*07a0*/  LDG.E.64 R22, [R22.64] ;  /* 0x0000000416167981 */ /* 0x000f22000c1e1b00 */
[----:B-----5:R-:W-:-:S13]  /*07b0*/  ISETP.GE.AND P2, PT, R96, 0x1, PT ;  /* 0x000000016000780c */ /* 0x020fda0003f46270 */
[----:B------:R-:W-:-:S05]  /*07c0*/  @P2 IADD3 R19, R96, -0x1, RZ ;  /* 0xffffffff60132810 */ /* 0x000fca0007ffe0ff */
[----:B------:R-:W-:-:S05]  /*07d0*/  @P2 IMAD R19, R19, c[0x0][0x168], RZ ;  /* 0x00005a0013132a24 */ /* 0x000fca00078e02ff */
[----:B------:R-:W-:-:S04]  /*07e0*/  @P2 SHF.R.S32.HI R64, RZ, 0x1f, R19 ;  /* 0x0000001fff402819 */ /* 0x000fc80000011413 */
[----:B------:R-:W-:Y:S01]  /*07f0*/  @P2 LEA.HI R19, R64, R19, RZ, 0x2 ;  /* 0x0000001340132211 */ /* 0x000fe200078f10ff */
[----:B------:R-:W-:-:S06]  /*0800*/  HFMA2.MMA R64, -RZ, RZ, 0, 0 ;  /* 0x00000000ff407435 */ /* 0x000fcc00000001ff */
[----:B------:R-:W-:-:S04]  /*0810*/  @P2 LEA.HI.SX32 R64, R19, R82, 0x1e ;  /* 0x0000005213402211 */ /* 0x000fc800078ff2ff */
[C---:B------:R-:W-:Y:S02]  /*0820*/  IADD3 R72, R64.reuse, 0x80, RZ ;  /* 0x0000008040487810 */ /* 0x040fe40007ffe0ff */
[C---:B------:R-:W-:Y:S01]  /*0830*/  IADD3 R84, R64.reuse, 0x100, RZ ;  /* 0x0000010040547810 */ /* 0x040fe20007ffe0ff */
[----:B------:R-:W-:-:S04]  /*0840*/  IMAD.WIDE.U32 R64, R64, R85, c[0x0][0x190] ;  /* 0x0000640040407625 */ /* 0x000fc800078e0055 */
[-C--:B------:R-:W-:Y:S01]  /*0850*/  IMAD.WIDE.U32 R72, R72, R85.reuse, c[0x0][0x190] ;  /* 0x0000640048487625 */ /* 0x080fe200078e0055 */
[----:B------:R-:W-:Y:S01]  /*0860*/  ISETP.NE.U32.AND P0, PT, RZ, c[0x0][0x218], PT ;  /* 0x00008600ff007a0c */ /* 0x000fe20003f05070 */
[----:B------:R2:W5:Y:S02]  /*0870*/  LDG.E R97, [R64.64] ;  /* 0x0000000440617981 */ /* 0x000564000c1e1900 */
[----:B------:R-:W-:Y:S02]  /*0880*/  IMAD.WIDE.U32 R84, R84, R85, c[0x0][0x190] ;  /* 0x0000640054547625 */ /* 0x000fe400078e0055 */
[----:B------:R0:W5:Y:S04]  /*0890*/  LDG.E R94, [R72.64] ;  /* 0x00000004485e7981 */ /* 0x000168000c1e1900 */
[----:B------:R1:W5:Y:S01]  /*08a0*/  LDG.E R84, [R84.64] ;  /* 0x0000000454547981 */ /* 0x000362000c1e1900 */
[----:B------:R-:W-:-:S13]  /*08b0*/  ISETP.NE.AND.EX P0, PT, RZ, c[0x0][0x21c], PT, P0 ;  /* 0x00008700ff007a0c */ /* 0x000fda0003f05300 */
[----:B------:R0:W5:Y:S04]  /*08c0*/  @P0 LDG.E.64 R76, [R52.64] ;  /* 0x00000004344c0981 */ /* 0x000168000c1e1b00 */
[----:B------:R4:W5:Y:S04]  /*08d0*/  @P0 LDG.E.64 R78, [R50.64] ;  /* 0x00000004324e0981 */ /* 0x000968000c1e1b00 */
[----:B------:R0:W5:Y:S01]  /*08e0*/  @P0 LDG.E.64 R80, [R48.64] ;  /* 0x0000000430500981 */ /* 0x000162000c1e1b00 */
[----:B------:R-:W-:Y:S02]  /*08f0*/  ISETP.NE.AND P0, PT, R7, RZ, PT ;  /* 0x000000ff0700720c */ /* 0x000fe40003f05270 */
[----:B--2---:R-:W-:-:S02]  /*0900*/  SHF.R.U32.HI R64, RZ, 0x10, R55 ;  /* 0x00000010ff407819 */ /* 0x004fc40000011637 */
[----:B------:R-:W-:Y:S01]  /*0910*/  SHF.R.U64 R19, R54, 0x10, R55 ;  /* 0x0000001036137819 */ /* 0x000fe20000001237 */
[----:B---3--:R-:W-:Y:S01]  /*0920*/  IMAD.MOV.U32 R71, RZ, RZ, R60 ;  /* 0x000000ffff477224 */ /* 0x008fe200078e003c */
[----:B------:R-:W-:Y:S02]  /*0930*/  SHF.R.U64 R68, R60, 0x10, R61 ;  /* 0x000000103c447819 */ /* 0x000fe4000000123d */
[----:B----4-:R-:W-:Y:S02]  /*0940*/  PRMT R51, RZ, 0x5410, R20 ;  /* 0x00005410ff337816 */ /* 0x010fe40000000014 */
[----:B------:R-:W-:Y:S02]  /*0950*/  PRMT R54, RZ, 0x5410, R54 ;  /* 0x00005410ff367816 */ /* 0x000fe40000000036 */
[----:B------:R-:W-:Y:S02]  /*0960*/  FSEL R82, R66, RZ, !P0 ;  /* 0x000000ff42527208 */ /* 0x000fe40004000000 */
[----:B------:R-:W-:-:S02]  /*0970*/  PRMT R55, RZ, 0x5410, R55 ;  /* 0x00005410ff377816 */ /* 0x000fc40000000037 */
[----:B------:R-:W-:Y:S01]  /*0980*/  SHF.R.U32.HI R60, RZ, 0x10, R21 ;  /* 0x00000010ff3c7819 */ /* 0x000fe20000011615 */
[----:B------:R-:W-:Y:S01]  /*0990*/  IMAD.MOV.U32 R70, RZ, RZ, R58 ;  /* 0x000000ffff467224 */ /* 0x000fe200078e003a */
[--C-:B------:R-:W-:Y:S02]  /*09a0*/  SHF.R.U64 R67, R58, 0x10, R59.reuse ;  /* 0x000000103a437819 */ /* 0x100fe4000000123b */
[----:B------:R-:W-:Y:S01]  /*09b0*/  MOV R65, R59 ;  /* 0x0000003b00417202 */ /* 0x000fe20000000f00 */
[----:B0-----:R-:W-:Y:S01]  /*09c0*/  IMAD.MOV.U32 R52, RZ, RZ, R56 ;  /* 0x000000ffff347224 */ /* 0x001fe200078e0038 */
[----:B------:R-:W-:Y:S02]  /*09d0*/  SHF.R.U32.HI R69, RZ, 0x10, R59 ;  /* 0x00000010ff457819 */ /* 0x000fe4000001163b */
[----:B------:R-:W-:Y:S02]  /*09e0*/  SHF.R.U64 R50, R56, 0x10, R57 ;  /* 0x0000001038327819 */ /* 0x000fe40000001239 */
[----:B------:R-:W-:-:S02]  /*09f0*/  SHF.R.U64 R62, R20, 0x10, R21 ;  /* 0x00000010143e7819 */ /* 0x000fc40000001215 */
[----:B------:R-:W-:Y:S01]  /*0a00*/  PRMT R53, RZ, 0x5410, R21 ;  /* 0x00005410ff357816 */ /* 0x000fe20000000015 */
[----:B------:R-:W-:Y:S01]  /*0a10*/  IMAD.MOV.U32 R49, RZ, RZ, R57 ;  /* 0x000000ffff317224 */ /* 0x000fe200078e0039 */
[----:B------:R-:W-:Y:S02]  /*0a20*/  SHF.R.U64 R59, R22, 0x10, R23 ;  /* 0x00000010163b7819 */ /* 0x000fe40000001217 */
[----:B------:R-:W-:Y:S01]  /*0a30*/  PRMT R56, RZ, 0x5410, R22 ;  /* 0x00005410ff387816 */ /* 0x000fe20000000016 */
[----:B------:R-:W-:Y:S01]  /*0a40*/  FADD.FTZ R22, -R82, R51 ;  /* 0x0000003352167221 */ /* 0x000fe20000010100 */
[----:B------:R-:W-:Y:S02]  /*0a50*/  SHF.R.U32.HI R58, RZ, 0x10, R23 ;  /* 0x00000010ff3a7819 */ /* 0x000fe40000011617 */
[----:B------:R-:W-:Y:S01]  /*0a60*/  PRMT R21, RZ, 0x5410, R64 ;  /* 0x00005410ff157816 */ /* 0x000fe20000000040 */
[----:B------:R-:W-:Y:S01]  /*0a70*/  IMAD.MOV.U32 R63, RZ, RZ, R61 ;  /* 0x000000ffff3f7224 */ /* 0x000fe200078e003d */
[----:B------:R-:W-:-:S02]  /*0a80*/  SHF.R.U32.HI R48, RZ, 0x10, R57 ;  /* 0x00000010ff307819 */ /* 0x000fc40000011639 */
[----:B------:R-:W-:Y:S01]  /*0a90*/  PRMT R19, RZ, 0x5410, R19 ;  /* 0x00005410ff137816 */ /* 0x000fe20000000013 */
[C---:B------:R-:W-:Y:S01]  /*0aa0*/  FADD.FTZ R54, -R82.reuse, R54 ;  /* 0x0000003652367221 */ /* 0x040fe20000010100 */
[----:B------:R-:W-:Y:S01]  /*0ab0*/  PRMT R57, RZ, 0x5410, R23 ;  /* 0x00005410ff397816 */ /* 0x000fe20000000017 */
[C---:B------:R-:W-:Y:S01]  /*0ac0*/  FADD.FTZ R20, -R82.reuse, R55 ;  /* 0x0000003752147221 */ /* 0x040fe20000010100 */
[----:B------:R-:W-:Y:S01]  /*0ad0*/  PRMT R51, RZ, 0x5410, R60 ;  /* 0x00005410ff337816 */ /* 0x000fe2000000003c */
[C---:B------:R-:W-:Y:S01]  /*0ae0*/  FADD.FTZ R66, -R82.reuse, R56 ;  /* 0x0000003852427221 */ /* 0x040fe20000010100 */
[----:B------:R-:W-:Y:S02]  /*0af0*/  SHF.R.U32.HI R61, RZ, 0x10, R61 ;  /* 0x00000010ff3d7819 */ /* 0x000fe4000001163d */
[----:B------:R-:W-:Y:S01]  /*0b00*/  PRMT R55, RZ, 0x5410, R58 ;  /* 0x00005410ff377816 */ /* 0x000fe2000000003a */
[C---:B------:R-:W-:Y:S01]  /*0b10*/  FADD.FTZ R58, -R82.reuse, R21 ;  /* 0x00000015523a7221 */ /* 0x040fe20000010100 */
[----:B------:R-:W-:Y:S01]  /*0b20*/  PRMT R71, RZ, 0x5410, R71 ;  /* 0x00005410ff477816 */ /* 0x000fe20000000047 */
[C---:B------:R-:W-:Y:S01]  /*0b30*/  FADD.FTZ R56, -R82.reuse, R19 ;  /* 0x0000001352387221 */ /* 0x040fe20000010100 */
[----:B------:R-:W-:Y:S01]  /*0b40*/  PRMT R63, RZ, 0x5410, R63 ;  /* 0x00005410ff3f7816 */ /* 0x000fe2000000003f */
[----:B------:R-:W-:-:S02]  /*0b50*/  FADD.FTZ R74, -R82, R57 ;  /* 0x00000039524a7221 */ /* 0x000fc40000010100 */
[C---:B------:R-:W-:Y:S01]  /*0b60*/  FADD.FTZ R64, -R82.reuse, R51 ;  /* 0x0000003352407221 */ /* 0x040fe20000010100 */
[----:B------:R-:W-:Y:S01]  /*0b70*/  PRMT R51, RZ, 0x5410, R61 ;  /* 0x00005410ff337816 */ /* 0x000fe2000000003d */
[C---:B------:R-:W-:Y:S01]  /*0b80*/  FMUL.FTZ R19, R17.reuse, R54 ;  /* 0x0000003611137220 */ /* 0x040fe20000410000 */
[----:B------:R-:W-:Y:S01]  /*0b90*/  PRMT R54, RZ, 0x5410, R68 ;  /* 0x00005410ff367816 */ /* 0x000fe20000000044 */
[C---:B------:R-:W-:Y:S01]  /*0ba0*/  FMUL.FTZ R20, R17.reuse, R20 ;  /* 0x0000001411147220 */ /* 0x040fe20000410000 */
[----:B------:R-:W-:Y:S01]  /*0bb0*/  PRMT R23, RZ, 0x5410, R62 ;  /* 0x00005410ff177816 */ /* 0x000fe2000000003e */
[----:B------:R-:W-:Y:S02]  /*0bc0*/  FMUL.FTZ R58, R17, R58 ;  /* 0x0000003a113a7220 */ /* 0x000fe40000410000 */
[----:B------:R-:W-:Y:S02]  /*0bd0*/  FMUL.FTZ R68, R3, R71 ;  /* 0x0000004703447220 */ /* 0x000fe40000410000 */
[----:B------:R-:W-:Y:S01]  /*0be0*/  FADD.FTZ R62, -R82, R53 ;  /* 0x00000035523e7221 */ /* 0x000fe20000010100 */
[----:B------:R-:W-:Y:S01]  /*0bf0*/  PRMT R53, RZ, 0x5410, R59 ;  /* 0x00005410ff357816 */ /* 0x000fe2000000003b */
[----:B------:R-:W-:Y:S01]  /*0c00*/  FMUL.FTZ R57, R17, R74 ;  /* 0x0000004a11397220 */ /* 0x000fe20000410000 */
[----:B------:R-:W-:Y:S01]  /*0c10*/  PRMT R74, RZ, 0x5410, R50 ;  /* 0x00005410ff4a7816 */ /* 0x000fe20000000032 */
[----:B------:R-:W-:-:S02]  /*0c20*/  FADD.FTZ R34, R34, R63 ;  /* 0x0000003f22227221 */ /* 0x000fc40000010000 */
[-C--:B------:R-:W-:Y:S02]  /*0c30*/  FFMA.FTZ R46, R20, R63.reuse, R46 ;  /* 0x0000003f142e7223 */ /* 0x080fe4000001002e */
[----:B------:R-:W-:Y:S02]  /*0c40*/  FMUL.FTZ R61, R4, R63 ;  /* 0x0000003f043d7220 */ /* 0x000fe40000410000 */
[----:B------:R-:W-:Y:S02]  /*0c50*/  FMUL.FTZ R59, R11, R54 ;  /* 0x000000360b3b7220 */ /* 0x000fe40000410000 */
[----:B------:R-:W-:Y:S02]  /*0c60*/  FADD.FTZ R35, R35, R51 ;  /* 0x0000003323237221 */ /* 0x000fe40000010000 */
[-C--:B------:R-:W-:Y:S02]  /*0c70*/  FFMA.FTZ R47, R58, R51.reuse, R47 ;  /* 0x000000333a2f7223 */ /* 0x080fe4000001002f */
[----:B------:R-:W-:Y:S01]  /*0c80*/  FMUL.FTZ R63, R12, R51 ;  /* 0x000000330c3f7220 */ /* 0x000fe20000410000 */
[----:B------:R-:W-:Y:S01]  /*0c90*/  PRMT R51, RZ, 0x5410, R49 ;  /* 0x00005410ff337816 */ /* 0x000fe20000000031 */
[----:B------:R-:W-:-:S02]  /*0ca0*/  FADD.FTZ R50, RZ, R68 ;  /* 0x00000044ff327221 */ /* 0x000fc40000010000 */
[----:B------:R-:W-:Y:S02]  /*0cb0*/  FMUL.FTZ R56, R17, R56 ;  /* 0x0000003811387220 */ /* 0x000fe40000410000 */
[----:B------:R-:W-:Y:S02]  /*0cc0*/  FFMA.FTZ R49, R19, R68, RZ ;  /* 0x0000004413317223 */ /* 0x000fe400000100ff */
[----:B------:R-:W-:Y:S01]  /*0cd0*/  FADD.FTZ R50, R50, R59 ;  /* 0x0000003b32327221 */ /* 0x000fe20000010000 */
[----:B------:R-:W-:Y:S01]  /*0ce0*/  PRMT R70, RZ, 0x5410, R70 ;  /* 0x00005410ff467816 */ /* 0x000fe20000000046 */
[----:B------:R-:W-:Y:S02]  /*0cf0*/  FFMA.FTZ R49, R56, R59, R49 ;  /* 0x0000003b38317223 */ /* 0x000fe40000010031 */
[----:B------:R-:W-:Y:S02]  /*0d00*/  FMUL.FTZ R21, R17, R22 ;  /* 0x0000001611157220 */ /* 0x000fe40000410000 */
[----:B------:R-:W-:-:S02]  /*0d10*/  FADD.FTZ R50, R50, R61 ;  /* 0x0000003d32327221 */ /* 0x000fc40000010000 */
[----:B------:R-:W-:Y:S02]  /*0d20*/  FADD.FTZ R33, R33, R54 ;  /* 0x0000003621217221 */ /* 0x000fe40000010000 */
[----:B------:R-:W-:Y:S01]  /*0d30*/  FFMA.FTZ R45, R56, R54, R45 ;  /* 0x00000036382d7223 */ /* 0x000fe2000001002d */
[----:B------:R-:W-:Y:S01]  /*0d40*/  PRMT R54, RZ, 0x5410, R67 ;  /* 0x00005410ff367816 */ /* 0x000fe20000000043 */
[----:B------:R-:W-:Y:S02]  /*0d50*/  FFMA.FTZ R49, R20, R61, R49 ;  /* 0x0000003d14317223 */ /* 0x000fe40000010031 */
[----:B------:R-:W-:Y:S02]  /*0d60*/  FADD.FTZ R72, -R82, R53 ;  /* 0x0000003552487221 */ /* 0x000fe40000010100 */
[----:B------:R-:W-:Y:S02]  /*0d70*/  FADD.FTZ R28, R28, R70 ;  /* 0x000000461c1c7221 */ /* 0x000fe40000010000 */
[----:B------:R-:W-:-:S02]  /*0d80*/  FFMA.FTZ R40, R21, R70, R40 ;  /* 0x0000004615287223 */ /* 0x000fc40000010028 */
[----:B------:R-:W-:Y:S02]  /*0d90*/  FMUL.FTZ R70, R5, R70 ;  /* 0x0000004605467220 */ /* 0x000fe40000410000 */
[----:B------:R-:W-:Y:S01]  /*0da0*/  FADD.FTZ R53, R50, R63 ;  /* 0x0000003f32357221 */ /* 0x000fe20000010000 */
[----:B------:R-:W-:Y:S01]  /*0db0*/  PRMT R67, RZ, 0x5410, R65 ;  /* 0x00005410ff437816 */ /* 0x000fe20000000041 */
[----:B------:R-:W-:Y:S02]  /*0dc0*/  FADD.FTZ R60, -R82, R23 ;  /* 0x00000017523c7221 */ /* 0x000fe40000010100 */
[----:B------:R-:W-:Y:S02]  /*0dd0*/  FFMA.FTZ R49, R58, R63, R49 ;  /* 0x0000003f3a317223 */ /* 0x000fe40000010031 */
[----:B------:R-:W-:Y:S02]  /*0de0*/  FMUL.FTZ R22, R17, R62 ;  /* 0x0000003e11167220 */ /* 0x000fe40000410000 */
[----:B------:R-:W-:-:S02]  /*0df0*/  FMUL.FTZ R65, R13, R54 ;  /* 0x000000360d417220 */ /* 0x000fc40000410000 */
[----:B------:R-:W-:Y:S01]  /*0e00*/  FADD.FTZ R50, R53, R70 ;  /* 0x0000004635327221 */ /* 0x000fe20000010000 */
[----:B------:R-:W-:Y:S01]  /*0e10*/  PRMT R69, RZ, 0x5410, R69 ;  /* 0x00005410ff457816 */ /* 0x000fe20000000045 */
[----:B------:R-:W-:Y:S02]  /*0e20*/  FMUL.FTZ R60, R17, R60 ;  /* 0x0000003c113c7220 */ /* 0x000fe40000410000 */
[----:B------:R-:W-:Y:S02]  /*0e30*/  FFMA.FTZ R49, R21, R70, R49 ;  /* 0x0000004615317223 */ /* 0x000fe40000010031 */
[----:B------:R-:W-:Y:S02]  /*0e40*/  FMUL.FTZ R62, R17, R64 ;  /* 0x00000040113e7220 */ /* 0x000fe40000410000 */
[----:B------:R-:W-:Y:S02]  /*0e50*/  FADD.FTZ R30, R30, R67 ;  /* 0x000000431e1e7221 */ /* 0x000fe40000010000 */
[----:B------:R-:W-:-:S02]  /*0e60*/  FFMA.FTZ R42, R22, R67, R42 ;  /* 0x00000043162a7223 */ /* 0x000fc4000001002a */
[----:B------:R-:W-:Y:S02]  /*0e70*/  FMUL.FTZ R67, R6, R67 ;  /* 0x0000004306437220 */ /* 0x000fe40000410000 */
[----:B------:R-:W-:Y:S01]  /*0e80*/  FADD.FTZ R50, R50, R65 ;  /* 0x0000004132327221 */ /* 0x000fe20000010000 */
[----:B------:R-:W-:Y:S01]  /*0e90*/  PRMT R52, RZ, 0x5410, R52 ;  /* 0x00005410ff347816 */ /* 0x000fe20000000034 */
[----:B------:R-:W-:Y:S02]  /*0ea0*/  FFMA.FTZ R49, R60, R65, R49 ;  /* 0x000000413c317223 */ /* 0x000fe40000010031 */
[----:B------:R-:W-:Y:S02]  /*0eb0*/  FADD.FTZ R31, R31, R69 ;  /* 0x000000451f1f7221 */ /* 0x000fe40000010000 */
[-C--:B------:R-:W-:Y:S02]  /*0ec0*/  FFMA.FTZ R43, R62, R69.reuse, R43 ;  /* 0x000000453e2b7223 */ /* 0x080fe4000001002b */
[----:B------:R-:W-:-:S02]  /*0ed0*/  FMUL.FTZ R69, R14, R69 ;  /* 0x000000450e457220 */ /* 0x000fc40000410000 */
[----:B------:R-:W-:Y:S02]  /*0ee0*/  FADD.FTZ R50, R50, R67 ;  /* 0x0000004332327221 */ /* 0x000fe40000010000 */
[----:B------:R-:W-:Y:S02]  /*0ef0*/  FFMA.FTZ R49, R22, R67, R49 ;  /* 0x0000004316317223 */ /* 0x000fe40000010031 */
[----:B------:R-:W-:Y:S02]  /*0f00*/  FMUL.FTZ R64, R17, R72 ;  /* 0x0000004811407220 */ /* 0x000fe40000410000 */
[----:B------:R-:W-:Y:S02]  /*0f10*/  FMUL.FTZ R72, R9, R52 ;  /* 0x0000003409487220 */ /* 0x000fe40000410000 */
[----:B------:R-:W-:Y:S02]  /*0f20*/  FADD.FTZ R53, R50, R69 ;  /* 0x0000004532357221 */ /* 0x000fe40000010000 */
[----:B------:R-:W-:-:S02]  /*0f30*/  FMUL.FTZ R23, R17, R66 ;  /* 0x0000004211177220 */ /* 0x000fc40000410000 */
[----:B------:R-:W-:Y:S02]  /*0f40*/  FFMA.FTZ R49, R62, R69, R49 ;  /* 0x000000453e317223 */ /* 0x000fe40000010031 */
[----:B------:R-:W-:Y:S02]  /*0f50*/  FADD.FTZ R32, R32, R71 ;  /* 0x0000004720207221 */ /* 0x000fe40000010000 */
[----:B------:R-:W-:Y:S02]  /*0f60*/  FFMA.FTZ R44, R19, R71, R44 ;  /* 0x00000047132c7223 */ /* 0x000fe4000001002c */
[----:B------:R-:W-:Y:S02]  /*0f70*/  FMUL.FTZ R71, R15, R74 ;  /* 0x0000004a0f477220 */ /* 0x000fe40000410000 */
[----:B------:R-:W-:Y:S02]  /*0f80*/  FADD.FTZ R50, R53, R72 ;  /* 0x0000004835327221 */ /* 0x000fe40000010000 */
[----:B------:R-:W-:-:S02]  /*0f90*/  FADD.FTZ R25, R25, R74 ;  /* 0x0000004a19197221 */ /* 0x000fc40000010000 */
[----:B------:R-:W-:Y:S02]  /*0fa0*/  FFMA.FTZ R37, R64, R74, R37 ;  /* 0x0000004a40257223 */ /* 0x000fe40000010025 */
[----:B------:R-:W-:Y:S02]  /*0fb0*/  FFMA.FTZ R49, R23, R72, R49 ;  /* 0x0000004817317223 */ /* 0x000fe40000010031 */
[----:B------:R-:W-:Y:S02]  /*0fc0*/  FADD.FTZ R26, R26, R51 ;  /* 0x000000331a1a7221 */ /* 0x000fe40000010000 */
[-C--:B------:R-:W-:Y:S02]  /*0fd0*/  FFMA.FTZ R38, R57, R51.reuse, R38 ;  /* 0x0000003339267223 */ /* 0x080fe40000010026 */
[----:B------:R-:W-:Y:S02]  /*0fe0*/  FMUL.FTZ R74, R10, R51 ;  /* 0x000000330a4a7220 */ /* 0x000fe40000410000 */
[----:B------:R-:W-:Y:S01]  /*0ff0*/  FADD.FTZ R51, R50, R71 ;  /* 0x0000004732337221 */ /* 0x000fe20000010000 */
[----:B------:R-:W-:Y:S01]  /*1000*/  PRMT R50, RZ, 0x5410, R48 ;  /* 0x00005410ff327816 */ /* 0x000fe20000000030 */
[----:B------:R-:W-:-:S02]  /*1010*/  FADD.FTZ R82, -R82, R55 ;  /* 0x0000003752527221 */ /* 0x000fc40000010100 */
        /* <DEDUP_REMOVED lines=13> */
.L_x_464:
[----:B-1----:R-:W-:Y:S05]  /*10f0*/  BSYNC B0 ;  /* 0x0000000000007941 */ /* 0x002fea0003800000 */
.L_x_462:
[----:B------:R-:W-:Y:S02]  /*1100*/  LOP3.LUT P2, RZ, R8, 0xff, RZ, 0xc0, !PT ;  /* 0x000000ff08ff7812 */ /* 0x000fe4000784c0ff */
[----:B0-----:R-:W-:Y:S02]  /*1110*/  SHF.R.U32.HI R50, RZ, 0x5, R0 ;  /* 0x00000005ff327819 */ /* 0x001fe40000011600 */
[----:B------:R-:W-:Y:S02]  /*1120*/  LOP3.LUT P0, RZ, R0, 0x1f, RZ, 0xc0, !PT ;  /* 0x0000001f00ff7812 */ /* 0x000fe4000780c0ff */
[----:B------:R-:W-:-:S07]  /*1130*/  LOP3.LUT R85, R50, 0x7fffffc, RZ, 0xc0, !PT ;  /* 0x07fffffc32557812 */ /* 0x000fce00078ec0ff */
[----:B------:R-:W-:Y:S01]  /*1140*/  @!P2 IADD3 R85, R85, 0x4, RZ ;  /* 0x000000045555a810 */ /* 0x000fe20007ffe0ff */
[----:B------:R-:W-:Y:S05]  /*1150*/  BRA.DIV ~URZ, `(.L_x_465) ;  /* 0x000018927f007947 */ /* 0x000fea000b800000 */
[----:B------:R0:W1:Y:S02]  /*1160*/  SHFL.DOWN PT, R51, R98, 0x10, 0x1f ;  /* 0x0a001f0062337f89 */ /* 0x00006400000e0000 */
.L_x_513:
        /* <DEDUP_REMOVED lines=18> */
.L_x_514:
[----:B------:R-:W-:Y:S01]  /*1290*/  @!P0 LOP3.LUT R50, R50, 0x3, RZ, 0xc0, !PT ;  /* 0x0000000332328812 */ /* 0x000fe200078ec0ff */
[----:B--2---:R-:W-:Y:S01]  /*12a0*/  FADD.FTZ R82, R82, R53 ;  /* 0x0000003552527221 */ /* 0x004fe20000010000 */
[----:B------:R-:W-:Y:S01]  /*12b0*/  WARPSYNC 0xffffffff ;  /* 0xffffffff00007948 */ /* 0x000fe20003800000 */
[----:B-1----:R-:W-:Y:S01]  /*12c0*/  FADD.FTZ R83, R48, R55 ;  /* 0x0000003730537221 */ /* 0x002fe20000010000 */
[----:B------:R-:W-:Y:S01]  /*12d0*/  ISETP.GE.AND P2, PT, R96, 0x1, PT ;  /* 0x000000016000780c */ /* 0x000fe20003f46270 */
[----:B------:R-:W-:Y:S01]  /*12e0*/  @!P0 IMAD.IADD R98, R85, 0x1, R50 ;  /* 0x0000000155628824 */ /* 0x000fe200078e0232 */
[----:B------:R-:W-:Y:S04]  /*12f0*/  BSSY B0, `(.L_x_467) ;  /* 0x000002a000007945 */ /* 0x000fe80003800000 */
[----:B------:R-:W-:Y:S04]  /*1300*/  @!P0 STS.64 [R98.X8+0x1800], R82 ;  /* 0x0018005262008388 */ /* 0x000fe80000008a00 */
[----:B------:R-:W-:Y:S01]  /*1310*/  BAR.SYNC.DEFER_BLOCKING 0x0 ;  /* 0x0000000000007b1d */ /* 0x000fe20000010000 */
[----:B------:R-:W-:-:S02]  /*1320*/  ISETP.NE.AND P0, PT, R7, RZ, PT ;  /* 0x000000ff0700720c */ /* 0x000fc40003f05270 */
[----:B------:R-:W-:-:S05]  /*1330*/  @P2 IADD3 R96, R96, -0x1, RZ ;  /* 0xffffffff60602810 */ /* 0x000fca0007ffe0ff */
[----:B------:R-:W-:Y:S01]  /*1340*/  @P2 IMAD R96, R96, c[0x0][0x168], RZ ;  /* 0x00005a0060602a24 */ /* 0x000fe200078e02ff */
[----:B------:R-:W1:Y:S04]  /*1350*/  LDS.128 R48, [R85.X8+0x1800] ;  /* 0x0018000055307984 */ /* 0x000e680000008c00 */
[----:B0-----:R-:W0:Y:S01]  /*1360*/  LDS.128 R52, [R85.X8+0x1810] ;  /* 0x0018100055347984 */ /* 0x001e220000008c00 */
[----:B-1----:R-:W-:Y:S02]  /*1370*/  FADD.FTZ R99, RZ, R48 ;  /* 0x00000030ff637221 */ /* 0x002fe40000010000 */
[----:B------:R-:W-:Y:S01]  /*1380*/  FADD.FTZ R48, RZ, R49 ;  /* 0x00000031ff307221 */ /* 0x000fe20000010000 */
[----:B------:R-:W-:Y:S01]  /*1390*/  @P2 SHF.R.S32.HI R49, RZ, 0x1f, R96 ;  /* 0x0000001fff312819 */ /* 0x000fe20000011460 */
[----:B------:R-:W-:-:S02]  /*13a0*/  FADD.FTZ R99, R50, R99 ;  /* 0x0000006332637221 */ /* 0x000fc40000010000 */
[----:B------:R-:W-:Y:S01]  /*13b0*/  FADD.FTZ R48, R51, R48 ;  /* 0x0000003033307221 */ /* 0x000fe20000010000 */
[----:B------:R-:W-:Y:S01]  /*13c0*/  @P2 LEA.HI R96, R49, R96, RZ, 0x2 ;  /* 0x0000006031602211 */ /* 0x000fe200078f10ff */
[----:B0-----:R-:W-:Y:S01]  /*13d0*/  FADD.FTZ R99, R99, R52 ;  /* 0x0000003463637221 */ /* 0x001fe20000010000 */
[----:B------:R-:W-:Y:S01]  /*13e0*/  HFMA2.MMA R52, -RZ, RZ, 0, 0 ;  /* 0x00000000ff347435 */ /* 0x000fe200000001ff */
[----:B------:R-:W-:Y:S01]  /*13f0*/  FADD.FTZ R48, R48, R53 ;  /* 0x0000003530307221 */ /* 0x000fe20000010000 */
[----:B------:R-:W-:Y:S01]  /*1400*/  @P2 LOP3.LUT R49, R0, 0x7f, RZ, 0xc0, !PT ;  /* 0x0000007f00312812 */ /* 0x000fe200078ec0ff */
[----:B------:R-:W-:Y:S02]  /*1410*/  FADD.FTZ R54, R54, R99 ;  /* 0x0000006336367221 */ /* 0x000fe40000010000 */
[----:B------:R-:W-:Y:S01]  /*1420*/  FADD.FTZ R48, R55, R48 ;  /* 0x0000003037307221 */ /* 0x000fe20000010000 */
[----:B------:R-:W-:Y:S01]  /*1430*/  @P2 LEA.HI.SX32 R52, R96, R49, 0x1e ;  /* 0x0000003160342211 */ /* 0x000fe200078ff2ff */
        /* <DEDUP_REMOVED lines=12> */
.L_x_468:
        /* <DEDUP_REMOVED lines=9> */
.L_x_469:
[----:B------:R-:W-:Y:S05]  /*1590*/  BSYNC B0 ;  /* 0x0000000000007941 */ /* 0x000fea0003800000 */
.L_x_467:
[----:B------:R-:W-:Y:S01]  /*15a0*/  ISETP.NE.U32.AND P0, PT, RZ, c[0x0][0x258], PT ;  /* 0x00009600ff007a0c */ /* 0x000fe20003f05070 */
[----:B------:R-:W-:Y:S01]  /*15b0*/  @P2 FMUL.FTZ R49, R48, c[0x0][0x1ec] ;  /* 0x00007b0030312a20 */ /* 0x000fe20000410000 */
[----:B-----5:R-:W-:Y:S01]  /*15c0*/  @P2 LOP3.LUT P4, RZ, R97, 0xff, RZ, 0xc0, !PT ;  /* 0x000000ff61ff2812 */ /* 0x020fe2000788c0ff */
[----:B------:R-:W-:Y:S01]  /*15d0*/  BSSY B0, `(.L_x_470) ;  /* 0x0000014000007945 */ /* 0x000fe20003800000 */
[----:B------:R-:W-:Y:S01]  /*15e0*/  ISETP.NE.AND.EX P0, PT, RZ, c[0x0][0x25c], PT, P0 ;  /* 0x00009700ff007a0c */ /* 0x000fe20003f05300 */
[----:B------:R-:W-:-:S05]  /*15f0*/  @P2 FMUL.FTZ R49, R49, c[0x0][0x1e8] ;  /* 0x00007a0031312a20 */ /* 0x000fca0000410000 */
[----:B------:R-:W-:-:S04]  /*1600*/  @P2 FSEL R49, R49, RZ, P4 ;  /* 0x000000ff31312208 */ /* 0x000fc80002000000 */
[----:B------:R-:W-:-:S03]  /*1610*/  @P2 F2FP.BF16.PACK_AB R49, RZ, R49 ;  /* 0x00000031ff31223e */ /* 0x000fc600000010ff */
        /* <DEDUP_REMOVED lines=9> */
.L_x_471:
[----:B------:R-:W-:Y:S01]  /*16b0*/  FFMA.FTZ R48, R56, R53, R54 ;  /* 0x0000003538307223 */ /* 0x000fe20000010036 */
[----:B------:R-:W-:-:S03]  /*16c0*/  @P3 SHF.R.U64 R49, R76, 0x10, R77 ;  /* 0x000000104c313819 */ /* 0x000fc6000000124d */
[----:B------:R-:W-:Y:S01]  /*16d0*/  FADD.FTZ R48, R59, -R48 ;  /* 0x800000303b307221 */ /* 0x000fe20000010000 */
[----:B------:R-:W-:-:S03]  /*16e0*/  @P3 PRMT R49, RZ, 0x5410, R49 ;  /* 0x00005410ff313816 */ /* 0x000fc60000000031 */
[----:B------:R-:W-:-:S04]  /*16f0*/  FMUL.FTZ R48, R17, R48 ;  /* 0x0000003011307220 */ /* 0x000fc80000410000 */
[----:B------:R-:W-:Y:S02]  /*1700*/  @P3 FADD.FTZ R48, R48, R49 ;  /* 0x0000003130303221 */ /* 0x000fe40000010000 */
.L_x_472:
[----:B------:R-:W-:Y:S05]  /*1710*/  BSYNC B0 ;  /* 0x0000000000007941 */ /* 0x000fea0003800000 */
.L_x_470:
        /* <DEDUP_REMOVED lines=14> */
.L_x_474:
[----:B------:R-:W-:Y:S01]  /*1800*/  FFMA.FTZ R48, R20, R53, R54 ;  /* 0x0000003514307223 */ /* 0x000fe20000010036 */
[----:B------:R-:W-:-:S03]  /*1810*/  @P3 PRMT R49, RZ, 0x5410, R77 ;  /* 0x00005410ff313816 */ /* 0x000fc6000000004d */
[----:B------:R-:W-:-:S04]  /*1820*/  FADD.FTZ R48, R61, -R48 ;  /* 0x800000303d307221 */ /* 0x000fc80000010000 */
[----:B------:R-:W-:-:S04]  /*1830*/  FMUL.FTZ R48, R17, R48 ;  /* 0x0000003011307220 */ /* 0x000fc80000410000 */
[----:B------:R-:W-:Y:S02]  /*1840*/  @P3 FADD.FTZ R48, R48, R49 ;  /* 0x0000003130303221 */ /* 0x000fe40000010000 */
.L_x_475:
[----:B------:R-:W-:Y:S05]  /*1850*/  BSYNC B0 ;  /* 0x0000000000007941 */ /* 0x000fea0003800000 */
.L_x_473:
        /* <DEDUP_REMOVED lines=15> */
.L_x_477:
[----:B------:R-:W-:Y:S01]  /*1950*/  FFMA.FTZ R48, R58, R53, R54 ;  /* 0x000000353a307223 */ /* 0x000fe20000010036 */
[----:B------:R-:W-:-:S03]  /*1960*/  @P3 SHF.R.U32.HI R49, RZ, 0x10, R77 ;  /* 0x00000010ff313819 */ /* 0x000fc6000001164d */
[----:B------:R-:W-:Y:S01]  /*1970*/  FADD.FTZ R48, R63, -R48 ;  /* 0x800000303f307221 */ /* 0x000fe20000010000 */
[----:B------:R-:W-:-:S03]  /*1980*/  @P3 PRMT R49, RZ, 0x5410, R49 ;  /* 0x00005410ff313816 */ /* 0x000fc60000000031 */
[----:B------:R-:W-:-:S04]  /*1990*/  FMUL.FTZ R48, R17, R48 ;  /* 0x0000003011307220 */ /* 0x000fc80000410000 */
[----:B------:R-:W-:Y:S02]  /*19a0*/  @P3 FADD.FTZ R48, R48, R49 ;  /* 0x0000003130303221 */ /* 0x000fe40000010000 */
.L_x_478:
[----:B------:R-:W-:Y:S05]  /*19b0*/  BSYNC B0 ;  /* 0x0000000000007941 */ /* 0x000fea0003800000 */
.L_x_476:
        /* <DEDUP_REMOVED lines=16> */
.L_x_479:
        /* <DEDUP_REMOVED lines=11> */
.L_x_481:
[----:B------:R-:W-:Y:S05]  /*1b70*/  BSYNC B0 ;  /* 0x0000000000007941 */ /* 0x000fea0003800000 */
.L_x_480:
[----:B------:R-:W-:Y:S01]  /*1b80*/  BSSY B0, `(.L_x_482) ;  /* 0x000000b000007945 */ /* 0x000fe20003800000 */
[----:B------:R-:W-:Y:S05]  /*1b90*/  @P1 BRA `(.L_x_483) ;  /* 0x0000004000001947 */ /* 0x000fea0003800000 */
[----:B0-----:R-:W-:Y:S01]  /*1ba0*/  IMAD.MOV.U32 R48, RZ, RZ, RZ ;  /* 0x000000ffff307224 */ /* 0x001fe200078e00ff */
[----:B------:R-:W-:Y:S05]  /*1bb0*/  @!P3 BRA `(.L_x_484) ;  /* 0x000000700000b947 */ /* 0x000fea0003800000 */
[----:B------:R-:W-:Y:S01]  /*1bc0*/  PRMT R48, RZ, 0x5410, R78 ;  /* 0x00005410ff307816 */ /* 0x000fe2000000004e */
[----:B------:R-:W-:Y:S05]  /*1bd0*/  BRA `(.L_x_484) ;  /* 0x0000005000007947 */ /* 0x000fea0003800000 */
.L_x_483:
[----:B0-----:R-:W-:-:S04]  /*1be0*/  FFMA.FTZ R49, R21, R53, R54 ;  /* 0x0000003515317223 */ /* 0x001fc80000010036 */
[----:B------:R-:W-:Y:S01]  /*1bf0*/  FADD.FTZ R48, R70, -R49 ;  /* 0x8000003146307221 */ /* 0x000fe20000010000 */
[----:B------:R-:W-:-:S03]  /*1c00*/  @P3 PRMT R49, RZ, 0x5410, R78 ;  /* 0x00005410ff313816 */ /* 0x000fc6000000004e */
[----:B------:R-:W-:-:S04]  /*1c10*/  FMUL.FTZ R48, R17, R48 ;  /* 0x0000003011307220 */ /* 0x000fc80000410000 */
[----:B------:R-:W-:Y:S02]  /*1c20*/  @P3 FADD.FTZ R48, R48, R49 ;  /* 0x0000003130303221 */ /* 0x000fe40000010000 */
.L_x_484:
[----:B------:R-:W-:Y:S05]  /*1c30*/  BSYNC B0 ;  /* 0x0000000000007941 */ /* 0x000fea0003800000 */
.L_x_482:
        /* <DEDUP_REMOVED lines=15> */
.L_x_486:
[----:B------:R-:W-:Y:S01]  /*1d30*/  FFMA.FTZ R48, R60, R53, R54 ;  /* 0x000000353c307223 */ /* 0x000fe20000010036 */
[----:B------:R-:W-:-:S03]  /*1d40*/  @P3 SHF.R.U64 R49, R78, 0x10, R79 ;  /* 0x000000104e313819 */ /* 0x000fc6000000124f */
[----:B------:R-:W-:Y:S01]  /*1d50*/  FADD.FTZ R48, R65, -R48 ;  /* 0x8000003041307221 */ /* 0x000fe20000010000 */
[----:B------:R-:W-:-:S03]  /*1d60*/  @P3 PRMT R49, RZ, 0x5410, R49 ;  /* 0x00005410ff313816 */ /* 0x000fc60000000031 */
[----:B------:R-:W-:-:S04]  /*1d70*/  FMUL.FTZ R48, R17, R48 ;  /* 0x0000003011307220 */ /* 0x000fc80000410000 */
[----:B------:R-:W-:Y:S02]  /*1d80*/  @P3 FADD.FTZ R48, R48, R49 ;  /* 0x0000003130303221 */ /* 0x000fe40000010000 */
.L_x_487:
[----:B------:R-:W-:Y:S05]  /*1d90*/  BSYNC B0 ;  /* 0x0000000000007941 */ /* 0x000fea0003800000 */
.L_x_485:
        /* <DEDUP_REMOVED lines=14> */
.L_x_489:
[----:B------:R-:W-:Y:S01]  /*1e80*/  FFMA.FTZ R48, R22, R53, R54 ;  /* 0x0000003516307223 */ /* 0x000fe20000010036 */
[----:B------:R-:W-:-:S03]  /*1e90*/  @P3 PRMT R49, RZ, 0x5410, R79 ;  /* 0x00005410ff313816 */ /* 0x000fc6000000004f */
[----:B------:R-:W-:-:S04]  /*1ea0*/  FADD.FTZ R48, R67, -R48 ;  /* 0x8000003043307221 */ /* 0x000fc80000010000 */
[----:B------:R-:W-:-:S04]  /*1eb0*/  FMUL.FTZ R48, R17, R48 ;  /* 0x0000003011307220 */ /* 0x000fc80000410000 */
[----:B------:R-:W-:Y:S02]  /*1ec0*/  @P3 FADD.FTZ R48, R48, R49 ;  /* 0x0000003130303221 */ /* 0x000fe40000010000 */
.L_x_490:
[----:B------:R-:W-:Y:S05]  /*1ed0*/  BSYNC B0 ;  /* 0x0000000000007941 */ /* 0x000fea0003800000 */
.L_x_488:
        /* <DEDUP_REMOVED lines=15> */
.L_x_492:
[----:B------:R-:W-:Y:S01]  /*1fd0*/  FFMA.FTZ R48, R62, R53, R54 ;  /* 0x000000353e307223 */ /* 0x000fe20000010036 */
[----:B------:R-:W-:-:S03]  /*1fe0*/  @P3 SHF.R.U32.HI R49, RZ, 0x10, R79 ;  /* 0x00000010ff313819 */ /* 0x000fc6000001164f */
[----:B------:R-:W-:Y:S01]  /*1ff0*/  FADD.FTZ R48, R69, -R48 ;  /* 0x8000003045307221 */ /* 0x000fe20000010000 */
[----:B------:R-:W-:-:S03]  /*2000*/  @P3 PRMT R49, RZ, 0x5410, R49 ;  /* 0x00005410ff313816 */ /* 0x000fc60000000031 */
[----:B------:R-:W-:-:S04]  /*2010*/  FMUL.FTZ R48, R17, R48 ;  /* 0x0000003011307220 */ /* 0x000fc80000410000 */
[----:B------:R-:W-:Y:S02]  /*2020*/  @P3 FADD.FTZ R48, R48, R49 ;  /* 0x0000003130303221 */ /* 0x000fe40000010000 */
.L_x_493:
[----:B------:R-:W-:Y:S05]  /*2030*/  BSYNC B0 ;  /* 0x0000000000007941 */ /* 0x000fea0003800000 */
.L_x_491:
        /* <DEDUP_REMOVED lines=16> */
.L_x_494:
[----:B------:R-:W-:Y:S01]  /*2140*/  BSSY B0, `(.L_x_495) ;  /* 0x000000c000007945 */ /* 0x000fe20003800000 */
[----:B------:R-:W-:Y:S01]  /*2150*/  @P2 PRMT R91, R55, 0x7610, R91 ;  /* 0x00007610375b2816 */ /* 0x000fe2000000005b */
[----:B------:R-:W-:Y:S05]  /*2160*/  @!P2 BRA `(.L_x_496) ;  /* 0x000000900000a947 */ /* 0x000fea0003800000 */
[----:B0-----:R-:W-:Y:S02]  /*2170*/  LOP3.LUT R48, R88, 0xffff, RZ, 0xc0, !PT ;  /* 0x0000ffff58307812 */ /* 0x001fe400078ec0ff */
[----:B------:R-:W-:Y:S02]  /*2180*/  PRMT R51, R90, 0x5410, R91 ;  /* 0x000054105a337816 */ /* 0x000fe4000000005b */
[----:B------:R-:W-:Y:S01]  /*2190*/  IADD3 R50, R52, 0x80, RZ ;  /* 0x0000008034327810 */ /* 0x000fe20007ffe0ff */
[----:B------:R-:W-:Y:S01]  /*21a0*/  IMAD.WIDE.U32 R48, R48, 0x10000, RZ ;  /* 0x0001000030307825 */ /* 0x000fe200078e00ff */
[----:B------:R-:W-:-:S04]  /*21b0*/  MOV R55, 0x8 ;  /* 0x0000000800377802 */ /* 0x000fc80000000f00 */
[----:B------:R-:W-:Y:S01]  /*21c0*/  LOP3.LUT R49, R51, R49, RZ, 0xfc, !PT ;  /* 0x0000003133317212 */ /* 0x000fe200078efcff */
[----:B------:R-:W-:Y:S01]  /*21d0*/  IMAD.WIDE.U32 R50, R50, R55, c[0x0][0x248] ;  /* 0x0000920032327625 */ /* 0x000fe200078e0037 */
[----:B------:R-:W-:-:S05]  /*21e0*/  LOP3.LUT R48, R48, 0xffff, R86, 0xf8, !PT ;  /* 0x0000ffff30307812 */ /* 0x000fca00078ef856 */
[----:B------:R0:W-:Y:S02]  /*21f0*/  STG.E.64 [R50.64], R48 ;  /* 0x0000003032007986 */ /* 0x0001e4000c101b04 */
.L_x_496:
[----:B------:R-:W-:Y:S05]  /*2200*/  BSYNC B0 ;  /* 0x0000000000007941 */ /* 0x000fea0003800000 */
.L_x_495:
[----:B------:R-:W-:Y:S01]  /*2210*/  BSSY B0, `(.L_x_497) ;  /* 0x000000b000007945 */ /* 0x000fe20003800000 */
[----:B------:R-:W-:Y:S05]  /*2220*/  @P1 BRA `(.L_x_498) ;  /* 0x0000004000001947 */ /* 0x000fea0003800000 */
[----:B0-----:R-:W-:Y:S01]  /*2230*/  IMAD.MOV.U32 R48, RZ, RZ, RZ ;  /* 0x000000ffff307224 */ /* 0x001fe200078e00ff */
[----:B------:R-:W-:Y:S05]  /*2240*/  @!P3 BRA `(.L_x_499) ;  /* 0x000000700000b947 */ /* 0x000fea0003800000 */
[----:B------:R-:W-:Y:S01]  /*2250*/  PRMT R48, RZ, 0x5410, R80 ;  /* 0x00005410ff307816 */ /* 0x000fe20000000050 */
[----:B------:R-:W-:Y:S05]  /*2260*/  BRA `(.L_x_499) ;  /* 0x0000005000007947 */ /* 0x000fea0003800000 */
.L_x_498:
[----:B0-----:R-:W-:-:S04]  /*2270*/  FFMA.FTZ R49, R23, R53, R54 ;  /* 0x0000003517317223 */ /* 0x001fc80000010036 */
[----:B------:R-:W-:Y:S01]  /*2280*/  FADD.FTZ R48, R72, -R49 ;  /* 0x8000003148307221 */ /* 0x000fe20000010000 */
[----:B------:R-:W-:-:S03]  /*2290*/  @P3 PRMT R49, RZ, 0x5410, R80 ;  /* 0x00005410ff313816 */ /* 0x000fc60000000050 */
[----:B------:R-:W-:-:S04]  /*22a0*/  FMUL.FTZ R48, R17, R48 ;  /* 0x0000003011307220 */ /* 0x000fc80000410000 */
[----:B------:R-:W-:Y:S02]  /*22b0*/  @P3 FADD.FTZ R48, R48, R49 ;  /* 0x0000003130303221 */ /* 0x000fe40000010000 */
.L_x_499:
[----:B------:R-:W-:Y:S05]  /*22c0*/  BSYNC B0 ;  /* 0x0000000000007941 */ /* 0x000fea0003800000 */
.L_x_497:
        /* <DEDUP_REMOVED lines=15> */
.L_x_501:
[----:B------:R-:W-:Y:S01]  /*23c0*/  FFMA.FTZ R48, R64, R53, R54 ;  /* 0x0000003540307223 */ /* 0x000fe20000010036 */
[----:B------:R-:W-:-:S03]  /*23d0*/  @P3 SHF.R.U64 R49, R80, 0x10, R81 ;  /* 0x0000001050313819 */ /* 0x000fc60000001251 */
[----:B------:R-:W-:Y:S01]  /*23e0*/  FADD.FTZ R48, R71, -R48 ;  /* 0x8000003047307221 */ /* 0x000fe20000010000 */
[----:B------:R-:W-:-:S03]  /*23f0*/  @P3 PRMT R49, RZ, 0x5410, R49 ;  /* 0x00005410ff313816 */ /* 0x000fc60000000031 */
[----:B------:R-:W-:-:S04]  /*2400*/  FMUL.FTZ R48, R17, R48 ;  /* 0x0000003011307220 */ /* 0x000fc80000410000 */
[----:B------:R-:W-:Y:S02]  /*2410*/  @P3 FADD.FTZ R48, R48, R49 ;  /* 0x0000003130303221 */ /* 0x000fe40000010000 */
.L_x_502:
[----:B------:R-:W-:Y:S05]  /*2420*/  BSYNC B0 ;  /* 0x0000000000007941 */ /* 0x000fea0003800000 */
.L_x_500:
        /* <DEDUP_REMOVED lines=14> */
.L_x_504:
[----:B------:R-:W-:-:S04]  /*2510*/  FFMA.FTZ R49, R57, R53, R54 ;  /* 0x0000003539317223 */ /* 0x000fc80000010036 */
[----:B------:R-:W-:Y:S01]  /*2520*/  FADD.FTZ R48, R74, -R49 ;  /* 0x800000314a307221 */ /* 0x000fe20000010000 */
[----:B------:R-:W-:-:S03]  /*2530*/  @P3 PRMT R49, RZ, 0x5410, R81 ;  /* 0x00005410ff313816 */ /* 0x000fc60000000051 */
[----:B------:R-:W-:-:S04]  /*2540*/  FMUL.FTZ R48, R17, R48 ;  /* 0x0000003011307220 */ /* 0x000fc80000410000 */
[----:B------:R-:W-:Y:S02]  /*2550*/  @P3 FADD.FTZ R48, R48, R49 ;  /* 0x0000003130303221 */ /* 0x000fe40000010000 */
.L_x_505:
[----:B------:R-:W-:Y:S05]  /*2560*/  BSYNC B0 ;  /* 0x0000000000007941 */ /* 0x000fea0003800000 */
.L_x_503:
        /* <DEDUP_REMOVED lines=15> */
.L_x_507:
[----:B------:R-:W-:Y:S01]  /*2660*/  FFMA.FTZ R54, R66, R53, R54 ;  /* 0x0000003542367223 */ /* 0x000fe20000010036 */
[----:B------:R-:W-:-:S03]  /*2670*/  @P3 SHF.R.U32.HI R48, RZ, 0x10, R81 ;  /* 0x00000010ff303819 */ /* 0x000fc60000011651 */
[----:B------:R-:W-:Y:S01]  /*2680*/  FADD.FTZ R54, R73, -R54 ;  /* 0x8000003649367221 */ /* 0x000fe20000010000 */
[----:B------:R-:W-:-:S03]  /*2690*/  @P3 PRMT R48, RZ, 0x5410, R48 ;  /* 0x00005410ff303816 */ /* 0x000fc60000000030 */
[----:B------:R-:W-:-:S04]  /*26a0*/  FMUL.FTZ R17, R17, R54 ;  /* 0x0000003611117220 */ /* 0x000fc80000410000 */
[----:B------:R-:W-:Y:S02]  /*26b0*/  @P3 FADD.FTZ R17, R17, R48 ;  /* 0x0000003011113221 */ /* 0x000fe40000010000 */
.L_x_508:
[----:B------:R-:W-:Y:S05]  /*26c0*/  BSYNC B0 ;  /* 0x0000000000007941 */ /* 0x000fea0003800000 */
.L_x_506:
        /* <DEDUP_REMOVED lines=16> */
.L_x_509:
[----:B------:R-:W-:Y:S01]  /*27d0*/  BSSY B0, `(.L_x_510) ;  /* 0x000000c000007945 */ /* 0x000fe20003800000 */
[----:B------:R-:W-:Y:S01]  /*27e0*/  @P2 PRMT R91, R53, 0x7610, R91 ;  /* 0x00007610355b2816 */ /* 0x000fe2000000005b */
[----:B------:R-:W-:Y:S05]  /*27f0*/  @!P2 BRA `(.L_x_511) ;  /* 0x000000900000a947 */ /* 0x000fea0003800000 */
[----:B0-----:R-:W-:Y:S01]  /*2800*/  LOP3.LUT R48, R88, 0xffff, RZ, 0xc0, !PT ;  /* 0x0000ffff58307812 */ /* 0x001fe200078ec0ff */
[----:B------:R-:W-:Y:S01]  /*2810*/  IMAD.MOV.U32 R51, RZ, RZ, 0x8 ;  /* 0x00000008ff337424 */ /* 0x000fe200078e00ff */
[----:B------:R-:W-:Y:S02]  /*2820*/  IADD3 R50, R52, 0x100, RZ ;  /* 0x0000010034327810 */ /* 0x000fe40007ffe0ff */
[----:B------:R-:W-:Y:S01]  /*2830*/  PRMT R17, R90, 0x5410, R91 ;  /* 0x000054105a117816 */ /* 0x000fe2000000005b */
[----:B------:R-:W-:-:S04]  /*2840*/  IMAD.WIDE.U32 R48, R48, 0x10000, RZ ;  /* 0x0001000030307825 */ /* 0x000fc800078e00ff */
[----:B------:R-:W-:Y:S01]  /*2850*/  IMAD.WIDE.U32 R50, R50, R51, c[0x0][0x248] ;  /* 0x0000920032327625 */ /* 0x000fe200078e0033 */
[----:B------:R-:W-:Y:S02]  /*2860*/  LOP3.LUT R49, R17, R49, RZ, 0xfc, !PT ;  /* 0x0000003111317212 */ /* 0x000fe400078efcff */
[----:B------:R-:W-:-:S05]  /*2870*/  LOP3.LUT R48, R48, 0xffff, R86, 0xf8, !PT ;  /* 0x0000ffff30307812 */ /* 0x000fca00078ef856 */
[----:B------:R0:W-:Y:S02]  /*2880*/  STG.E.64 [R50.64], R48 ;  /* 0x0000003032007986 */ /* 0x0001e4000c101b04 */
.L_x_511:
[----:B------:R-:W-:Y:S05]  /*2890*/  BSYNC B0 ;  /* 0x0000000000007941 */ /* 0x000fea0003800000 */
.L_x_510:
[----:B------:R-:W-:Y:S02]  /*28a0*/  IADD3 R2, R2, c[0x0][0x160], RZ ;  /* 0x0000580002027a10 */ /* 0x000fe40007ffe0ff */
[----:B------:R-:W-:Y:S02]  /*28b0*/  LOP3.LUT P1, RZ, R8, 0xff, RZ, 0xc0, !PT ;  /* 0x000000ff08ff7812 */ /* 0x000fe4000782c0ff */
[----:B------:R-:W-:Y:S02]  /*28c0*/  ISETP.GE.AND P0, PT, R2, c[0x0][0x164], PT ;  /* 0x0000590002007a0c */ /* 0x000fe40003f06270 */
[----:B------:R-:W-:-:S11]  /*28d0*/  SEL R8, RZ, 0x1, P1 ;  /* 0x00000001ff087807 */ /* 0x000fd60000800000 */
[----:B0-----:R-:W-:Y:S01]  /*28e0*/  @P0 CALL.REL.NOINC `(.L_x_461) ;  /* 0x0000001000000944 */ /* 0x001fe20003c00000 */
[----:B------:R-:W-:Y:S05]  /*28f0*/  BRA `(.L_x_512) ;  /* 0xffffdab000007947 */ /* 0x000fea000383ffff */
.L_x_461:
        /* <DEDUP_REMOVED lines=15> */
.L_x_465:
[----:B------:R-:W-:Y:S01]  /*29f0*/  MOV R52, R98 ;  /* 0x0000006200347202 */ /* 0x000fe20000000f00 */
[----:B------:R-:W-:Y:S01]  /*2a00*/  IMAD.MOV.U32 R83, RZ, RZ, 0x10 ;  /* 0x00000010ff537424 */ /* 0x000fe200078e00ff */
[----:B------:R-:W-:Y:S01]  /*2a10*/  MOV R101, 0xffffffff ;  /* 0xffffffff00657802 */ /* 0x000fe20000000f00 */
[----:B------:R-:W-:Y:S01]  /*2a20*/  IMAD.MOV.U32 R54, RZ, RZ, 0x1f ;  /* 0x0000001fff367424 */ /* 0x000fe200078e00ff */
[----:B------:R-:W-:-:S02]  /*2a30*/  MOV R48, 0x2a50 ;  /* 0x00002a5000307802 */ /* 0x000fc40000000f00 */
[----:B-----5:R-:W-:Y:S05]  /*2a40*/  CALL.REL.NOINC `($__internal_13_$__cuda_sm70_shflsync_down_p) ;  /* 0x0000046000007944 */ /* 0x020fea0003c00000 */
[----:B-1----:R-:W-:Y:S01]  /*2a50*/  IMAD.MOV.U32 R51, RZ, RZ, R52 ;  /* 0x000000ffff337224 */ /* 0x002fe200078e0034 */
[----:B0-----:R-:W-:Y:S05]  /*2a60*/  BRA `(.L_x_513) ;  /* 0xffffe70000007947 */ /* 0x001fea000383ffff */
.L_x_466:
[----:B------:R-:W-:Y:S01]  /*2a70*/  HFMA2.MMA R83, -RZ, RZ, 0, 9.5367431640625e-07 ;  /* 0x00000010ff537435 */ /* 0x000fe200000001ff */
[----:B------:R-:W-:Y:S01]  /*2a80*/  IMAD.MOV.U32 R52, RZ, RZ, R99 ;  /* 0x000000ffff347224 */ /* 0x000fe200078e0063 */
[----:B------:R-:W-:Y:S01]  /*2a90*/  MOV R48, 0x2ad0 ;  /* 0x00002ad000307802 */ /* 0x000fe20000000f00 */
[----:B------:R-:W-:-:S02]  /*2aa0*/  IMAD.MOV.U32 R54, RZ, RZ, 0x1f ;  /* 0x0000001fff367424 */ /* 0x000fc400078e00ff */
[----:B------:R-:W-:Y:S02]  /*2ab0*/  IMAD.MOV.U32 R101, RZ, RZ, -0x1 ;  /* 0xffffffffff657424 */ /* 0x000fe400078e00ff */
[----:B01---5:R-:W-:Y:S05]  /*2ac0*/  CALL.REL.NOINC `($__internal_13_$__cuda_sm70_shflsync_down_p) ;  /* 0x000003e000007944 */ /* 0x023fea0003c00000 */
[----:B------:R-:W-:Y:S01]  /*2ad0*/  FADD.FTZ R98, R51, R98 ;  /* 0x0000006233627221 */ /* 0x000fe20000010000 */
[----:B0-----:R-:W-:Y:S01]  /*2ae0*/  MOV R83, 0x8 ;  /* 0x0000000800537802 */ /* 0x001fe20000000f00 */
[----:B-1----:R-:W-:Y:S01]  /*2af0*/  FADD.FTZ R99, R99, R52 ;  /* 0x0000003463637221 */ /* 0x002fe20000010000 */
[----:B------:R-:W-:Y:S01]  /*2b00*/  MOV R48, 0x2b50 ;  /* 0x00002b5000307802 */ /* 0x000fe20000000f00 */
[----:B------:R-:W-:Y:S01]  /*2b10*/  IMAD.MOV.U32 R54, RZ, RZ, 0x1f ;  /* 0x0000001fff367424 */ /* 0x000fe200078e00ff */
[----:B------:R-:W-:Y:S01]  /*2b20*/  MOV R52, R98 ;  /* 0x0000006200347202 */ /* 0x000fe20000000f00 */
[----:B------:R-:W-:Y:S02]  /*2b30*/  IMAD.MOV.U32 R101, RZ, RZ, -0x1 ;  /* 0xffffffffff657424 */ /* 0x000fe400078e00ff */
[----:B------:R-:W-:Y:S05]  /*2b40*/  CALL.REL.NOINC `($__internal_13_$__cuda_sm70_shflsync_down_p) ;  /* 0x0000036000007944 */ /* 0x000fea0003c00000 */
[----:B0-----:R-:W-:Y:S01]  /*2b50*/  HFMA2.MMA R83, -RZ, RZ, 0, 4.76837158203125e-07 ;  /* 0x00000008ff537435 */ /* 0x001fe200000001ff */
[----:B-1----:R-:W-:Y:S01]  /*2b60*/  IMAD.MOV.U32 R51, RZ, RZ, R52 ;  /* 0x000000ffff337224 */ /* 0x002fe200078e0034 */
[----:B------:R-:W-:Y:S01]  /*2b70*/  MOV R48, 0x2bc0 ;  /* 0x00002bc000307802 */ /* 0x000fe20000000f00 */
[----:B------:R-:W-:Y:S02]  /*2b80*/  IMAD.MOV.U32 R52, RZ, RZ, R99 ;  /* 0x000000ffff347224 */ /* 0x000fe400078e0063 */
[----:B------:R-:W-:-:S02]  /*2b90*/  IMAD.MOV.U32 R54, RZ, RZ, 0x1f ;  /* 0x0000001fff367424 */ /* 0x000fc400078e00ff */
[----:B------:R-:W-:Y:S02]  /*2ba0*/  IMAD.MOV.U32 R101, RZ, RZ, -0x1 ;  /* 0xffffffffff657424 */ /* 0x000fe400078e00ff */
[----:B------:R-:W-:Y:S05]  /*2bb0*/  CALL.REL.NOINC `($__internal_13_$__cuda_sm70_shflsync_down_p) ;  /* 0x000002f000007944 */ /* 0x000fea0003c00000 */
        /* <DEDUP_REMOVED lines=8> */
[----:B0-----:R-:W-:Y:S01]  /*2c40*/  HFMA2.MMA R83, -RZ, RZ, 0, 2.384185791015625e-07 ;  /* 0x00000004ff537435 */ /* 0x001fe200000001ff */
        /* <DEDUP_REMOVED lines=14> */
[----:B0-----:R-:W-:Y:S01]  /*2d30*/  HFMA2.MMA R83, -RZ, RZ, 0, 1.1920928955078125e-07 ;  /* 0x00000002ff537435 */ /* 0x001fe200000001ff */
        /* <DEDUP_REMOVED lines=14> */
[----:B0-----:R-:W-:Y:S01]  /*2e20*/  HFMA2.MMA R83, -RZ, RZ, 0, 5.9604644775390625e-08 ;  /* 0x00000001ff537435 */ /* 0x001fe200000001ff */
[----:B-1----:R-:W-:Y:S01]  /*2e30*/  IMAD.MOV.U32 R82, RZ, RZ, R52 ;  /* 0x000000ffff527224 */ /* 0x002fe200078e0034 */
[----:B------:R-:W-:Y:S01]  /*2e40*/  MOV R48, 0x2e90 ;  /* 0x00002e9000307802 */ /* 0x000fe20000000f00 */
[----:B------:R-:W-:Y:S02]  /*2e50*/  IMAD.MOV.U32 R52, RZ, RZ, R55 ;  /* 0x000000ffff347224 */ /* 0x000fe400078e0037 */
[----:B------:R-:W-:-:S02]  /*2e60*/  IMAD.MOV.U32 R54, RZ, RZ, 0x1f ;  /* 0x0000001fff367424 */ /* 0x000fc400078e00ff */
[----:B------:R-:W-:Y:S02]  /*2e70*/  IMAD.MOV.U32 R101, RZ, RZ, -0x1 ;  /* 0xffffffffff657424 */ /* 0x000fe400078e00ff */
[----:B------:R-:W-:Y:S05]  /*2e80*/  CALL.REL.NOINC `($__internal_13_$__cuda_sm70_shflsync_down_p) ;  /* 0x0000002000007944 */ /* 0x000fea0003c00000 */
[----:B-1----:R-:W-:Y:S01]  /*2e90*/  MOV R48, R52 ;  /* 0x0000003400307202 */ /* 0x002fe20000000f00 */
[----:B0-----:R-:W-:Y:S05]  /*2ea0*/  BRA `(.L_x_514) ;  /* 0xffffe3e000007947 */ /* 0x001fea000383ffff */
        .weak           $__internal_13_$__cuda_sm70_shflsync_down_p
        .type           $__internal_13_$__cuda_sm70_shflsync_down_p,@function
        .size           $__internal_13_$__cuda_sm70_shflsync_down_p,(.L_x_6662 - $__internal_13_$__cuda_sm70_shflsync_down_p)
$__internal_13_$__cuda_sm70_shflsync_down_p:
[----:B------:R-:W-:Y:S01]  /*2eb0*/  IMAD.MOV.U32 R49, RZ, RZ, 0x0 ;  /* 0x00000000ff317424 */ /* 0x000fe200078e00ff */
[----:B------:R-:W-:Y:S04]  /*2ec0*/  WARPSYNC R101 ;  /* 0x0000006500007348 */ /* 0x000fe80003800000 */
[----:B------:R0:W1:Y:S01]  /*2ed0*/  SHFL.DOWN PT, R52, R52, R83, R54 ;  /* 0x0800005334347389 */ /* 0x00006200000e0036 */
[----:B------:R-:W-:Y:S05]  /*2ee0*/  RET.REL.NODEC R48 `(_ZN10layer_norm13ln_bwd_kernelINS_13Kernel_traitsI13__nv_bfloat16S2_S2_S2_fjLj1536ELj1ELj1ELj4ELj8ENS_18Kernel_traits_baseILj1536ES2_S2_S2_S2_fjLj128EEEEELb1ELb0ELb1ELb1EEEvNS_9BwdParamsE) ;  /* 0xffffd11030007950 */ /* 0x000fea0003c3ffff */
.L_x_515:
        /* <DEDUP_REMOVED lines=9> */
.L_x_6662:


//--------------------- .text._ZN10layer_norm13ln_bwd_kernelINS_13Kernel_traitsI13__nv_bfloat16S2_S2_S2_fjLj1536ELj1ELj1ELj4ELj8ENS_18Kernel_traits_baseILj1536ES2_S2_S2_S2_fjLj128EEEEELb1ELb1ELb0ELb0EEEvNS_9BwdParamsE --------------------------
	.section	.text._ZN10layer_norm13ln_bwd_kernelINS_13Kernel_traitsI13__nv_bfloat16S2_S2_S2_fjLj1536ELj1ELj1ELj4ELj8ENS_18Kernel_traits_baseILj1536ES2_S2_S2_S2_fjLj128EEEEELb1ELb1ELb0ELb0EEEvNS_9BwdParamsE,"ax",@progbits
	.sectioninfo	@"SHI_REGISTERS=128"
	.align	128
        .global         _ZN10layer_norm13ln_bwd_kernelINS_13Kernel_traitsI13__nv_bfloat16S2_S2_S2_fjLj1536ELj1ELj1ELj4ELj8ENS_18Kernel_traits_baseILj1536ES2_S2_S2_S2_fjLj128EEEEELb1ELb1ELb0ELb0EEEvNS_9BwdParamsE
        .type           _ZN10layer_norm13ln_bwd_kernelINS_13Kernel_traitsI13__nv_bfloat16S2_S2_S2_fjLj1536ELj1ELj1ELj4ELj8ENS_18Kernel_traits_baseILj1536ES2_S2_S2_S2_fjLj128EEEEELb1ELb1ELb0ELb0EEEvNS_9BwdParamsE,@function
        .size           _ZN10layer_norm13ln_bwd_kernelINS_13Kernel_traitsI13__nv_bfloat16S2_S2_S2_fjLj1536ELj1ELj1ELj4ELj8ENS_18Kernel_traits_baseILj1536ES2_S2_S2_S2_fjLj128EEEEELb1ELb1ELb0ELb0EEEvNS_9BwdParamsE,(.L_x_6663 - _ZN10layer_norm13ln_bwd_kernelINS_13Kernel_traitsI13__nv_bfloat16S2_S2_S2_fjLj1536ELj1ELj1ELj4ELj8ENS_18Kernel_traits_baseILj1536ES2_S2_S2_S2_fjLj128EEEEELb1ELb1ELb0ELb0EEEvNS_9BwdParamsE)
        .other          _ZN10layer_norm13ln_bwd_kernelINS_13Kernel_traitsI13__nv_bfloat16S2_S2_S2_fjLj1536ELj1ELj1ELj4ELj8ENS_18Kernel_traits_baseILj1536ES2_S2_S2_S2_fjLj128EEEEELb1ELb1ELb0ELb0EEEvNS_9BwdParamsE,@"STO_CUDA_ENTRY STV_DEFAULT"
_ZN10layer_norm13ln_bwd_kernelINS_13Kernel_traitsI13__nv_bfloat16S2_S2_S2_fjLj1536ELj1ELj1ELj4ELj8ENS_18Kernel_traits_baseILj1536ES2_S2_S2_S2_fjLj128EEEEELb1ELb1ELb0ELb0EEEvNS_9BwdParamsE:
.text._ZN10layer_norm13ln_bwd_kernelINS_13Kernel_traitsI13__nv_bfloat16S2_S2_S2_fjLj1536ELj1ELj1ELj4ELj8ENS_18Kernel_traits_baseILj1536ES2_S2_S2_S2_fjLj128EEEEELb1ELb1ELb0ELb0EEEvNS_9BwdParamsE:
        /* <DEDUP_REMOVED lines=52> */
[--C-:B------:R-:W-:Y:S01]  /*0340*/  IMAD.MOV.U32 R70, RZ, RZ, R7.reuse ;  /* 0x000000ffff467224 */ /* 0x100fe200078e0007 */
[--C-:B------:R-:W-:Y:S01]  /*0350*/  SHF.R.U64 R71, R6, 0x10, R7.reuse ;  /* 0x0000001006477819 */ /* 0x100fe20000001207 */
        /* <DEDUP_REMOVED lines=13> */
[----:B------:R-:W-:Y:S01]  /*0430*/  SHF.R.U64 R56, R10, 0x10, R11 ;  /* 0x000000100a387819 */ /* 0x000fe2000000120b */
[----:B------:R-:W-:Y:S01]  /*0440*/  IMAD.MOV.U32 R53, RZ, RZ, RZ ;  /* 0x000000ffff357224 */ /* 0x000fe200078e00ff */
[----:B------:R-:W-:-:S02]  /*0450*/  SHF.R.U64 R6, R2, 0x10, R3 ;  /* 0x0000001002067819 */ /* 0x000fc40000001203 */
[----:B------:R-:W-:Y:S02]  /*0460*/  SHF.R.U32.HI R17, RZ, 0x10, R19 ;  /* 0x00000010ff117819 */ /* 0x000fe40000011613 */
[----:B------:R-:W-:Y:S01]  /*0470*/  SHF.R.U32.HI R13, RZ, 0x10, R11 ;  /* 0x00000010ff0d7819 */ /* 0x000fe2000001160b */
[----:B------:R-:W-:Y:S01]  /*0480*/  HFMA2.MMA R11, -RZ, RZ, 0, 5.9604644775390625e-08 ;  /* 0x00000001ff0b7435 */ /* 0x000fe200000001ff */
[--C-:B------:R-:W-:Y:S02]  /*0490*/  SHF.R.U64 R10, R14, 0x10, R15.reuse ;  /* 0x000000100e0a7819 */ /* 0x100fe4000000120f */
[----:B------:R-:W-:Y:S02]  /*04a0*/  MOV R9, R15 ;  /* 0x0000000f00097202 */ /* 0x000fe40000000f00 */
[----:B------:R-:W-:Y:S02]  /*04b0*/  SHF.R.U32.HI R8, RZ, 0x10, R15 ;  /* 0x00000010ff087819 */ /* 0x000fe4000001160f */
[----:B------:R-:W-:-:S02]  /*04c0*/  SHF.R.U32.HI R2, RZ, 0x10, R3 ;  /* 0x00000010ff027819 */ /* 0x000fc40000011603 */
        /* <DEDUP_REMOVED lines=24> */
.L_x_534:
[----:B------:R-:W-:Y:S02]  /*0650*/  ISETP.NE.U32.AND P0, PT, RZ, c[0x0][0x1c0], PT ;  /* 0x00007000ff007a0c */ /* 0x000fe40003f05070 */
[----:B------:R-:W-:-:S02]  /*0660*/  MOV R60, 0x4 ;  /* 0x00000004003c7802 */ /* 0x000fc40000000f00 */
[----:B------:R-:W-:Y:S02]  /*0670*/  ISETP.NE.AND.EX P0, PT, RZ, c[0x0][0x1c4], PT, P0 ;  /* 0x00007100ff007a0c */ /* 0x000fe40003f05300 */
[----:B------:R-:W-:Y:S01]  /*0680*/  SHF.R.S32.HI R2, RZ, 0x1f, R73 ;  /* 0x0000001fff027819 */ /* 0x000fe20000011449 */
[----:B------:R-:W-:-:S04]  /*0690*/  IMAD.WIDE R58, R73, R60, c[0x0][0x1a0] ;  /* 0x00006800493a7625 */ /* 0x000fc800078e023c */
[C---:B------:R-:W-:Y:S02]  /*06a0*/  IMAD.WIDE R60, R73.reuse, R60, c[0x0][0x1a8] ;  /* 0x00006a00493c7625 */ /* 0x040fe400078e023c */
[----:B------:R-:W2:Y:S04]  /*06b0*/  LDG.E R58, [R58.64] ;  /* 0x000000043a3a7981 */ /* 0x000ea8000c1e1900 */
[C---:B------:R-:W-:Y:S01]  /*06c0*/  @P0 LEA R56, P1, R73.reuse, c[0x0][0x1c0], 0x1 ;  /* 0x0000700049380a11 */ /* 0x040fe200078208ff */
[----:B------:R0:W5:Y:S03]  /*06d0*/  LDG.E R3, [R60.64] ;  /* 0x000000043c037981 */ /* 0x000166000c1e1900 */
        /* <DEDUP_REMOVED lines=17> */
[----:B0-----:R-:W-:Y:S02]  /*07f0*/  MOV R59, 0x8 ;  /* 0x00000008003b7802 */ /* 0x001fe40000000f00 */
        /* <DEDUP_REMOVED lines=8> */
[C---:B------:R-:W-:Y:S02]  /*0880*/  @P1 LEA.HI.X R61, R2.reuse, c[0x0][0x21c], RZ, 0x3, P6 ;  /* 0x00008700023d1a11 */ /* 0x040fe400030f1cff */
[----:B------:R-:W-:-:S03]  /*0890*/  LEA R62, P6, R2, c[0x0][0x190], 0x2 ;  /* 0x00006400023e7a11 */ /* 0x000fc600078c10ff */
[----:B------:R0:W5:Y:S01]  /*08a0*/  @P1 LDG.E.64 R88, [R60.64] ;  /* 0x000000043c581981 */ /* 0x000162000c1e1b00 */
[----:B------:R-:W-:-:S05]  /*08b0*/  LEA.HI.X R63, R2, c[0x0][0x194], RZ, 0x2, P6 ;  /* 0x00006500023f7a11 */ /* 0x000fca00030f14ff */
[----:B------:R1:W5:Y:S01]  /*08c0*/  LDG.E R0, [R62.64] ;  /* 0x000000043e007981 */ /* 0x000362000c1e1900 */
[----:B------:R-:W-:Y:S01]  /*08d0*/  IADD3 R116, R2, 0x80, RZ ;  /* 0x0000008002747810 */ /* 0x000fe20007ffe0ff */
[----:B--2---:R-:W-:Y:S01]  /*08e0*/  IMAD.MOV.U32 R93, RZ, RZ, R58 ;  /* 0x000000ffff5d7224 */ /* 0x004fe200078e003a */
[----:B------:R-:W-:Y:S02]  /*08f0*/  SHF.R.U64 R108, R58, 0x10, R59 ;  /* 0x000000103a6c7819 */ /* 0x000fe4000000123b */
[----:B---3--:R-:W-:Y:S02]  /*0900*/  SHF.R.U64 R58, R56, 0x10, R57 ;  /* 0x00000010383a7819 */ /* 0x008fe40000001239 */
[----:B------:R-:W-:Y:S02]  /*0910*/  MOV R104, R59 ;  /* 0x0000003b00687202 */ /* 0x000fe40000000f00 */
[----:B------:R-:W-:Y:S02]  /*0920*/  SHF.R.U32.HI R106, RZ, 0x10, R59 ;  /* 0x00000010ff6a7819 */ /* 0x000fe4000001163b */
[----:B------:R-:W-:-:S02]  /*0930*/  PRMT R59, RZ, 0x5410, R56 ;  /* 0x00005410ff3b7816 */ /* 0x000fc40000000038 */
[--C-:B------:R-:W-:Y:S02]  /*0940*/  SHF.R.U32.HI R107, RZ, 0x10, R57.reuse ;  /* 0x00000010ff6b7819 */ /* 0x100fe40000011639 */
[----:B0-----:R-:W-:Y:S02]  /*0950*/  PRMT R61, RZ, 0x5410, R57 ;  /* 0x00005410ff3d7816 */ /* 0x001fe40000000039 */
[----:B------:R-:W-:Y:S01]  /*0960*/  PRMT R57, RZ, 0x5410, R58 ;  /* 0x00005410ff397816 */ /* 0x000fe2000000003a */
[----:B------:R-:W-:Y:S01]  /*0970*/  FADD.FTZ R56, -R112, R59 ;  /* 0x0000003b70387221 */ /* 0x000fe20000010100 */
[----:B------:R-:W-:-:S03]  /*0980*/  PRMT R93, RZ, 0x5410, R93 ;  /* 0x00005410ff5d7816 */ /* 0x000fc6000000005d */
[C---:B------:R-:W-:Y:S01]  /*0990*/  FADD.FTZ R58, -R112.reuse, R57 ;  /* 0x00000039703a7221 */ /* 0x040fe20000010100 */
[----:B------:R-:W-:Y:S01]  /*09a0*/  PRMT R108, RZ, 0x5410, R108 ;  /* 0x00005410ff6c7816 */ /* 0x000fe2000000006c */
[C---:B-----5:R-:W-:Y:S02]  /*09b0*/  FMUL.FTZ R113, R3.reuse, R56 ;  /* 0x0000003803717220 */ /* 0x060fe40000410000 */
[----:B------:R-:W-:Y:S02]  /*09c0*/  FADD.FTZ R56, -R112, R61 ;  /* 0x0000003d70387221 */ /* 0x000fe40000010100 */
[----:B------:R-:W-:Y:S02]  /*09d0*/  FMUL.FTZ R111, R3, R58 ;  /* 0x0000003a036f7220 */ /* 0x000fe40000410000 */
[----:B------:R-:W-:Y:S01]  /*09e0*/  FMUL.FTZ R110, R72, R93 ;  /* 0x0000005d486e7220 */ /* 0x000fe20000410000 */
[----:B-1----:R-:W-:Y:S01]  /*09f0*/  PRMT R63, RZ, 0x5410, R104 ;  /* 0x00005410ff3f7816 */ /* 0x002fe20000000068 */
[----:B------:R-:W-:Y:S01]  /*0a00*/  FADD.FTZ R41, R41, R108 ;  /* 0x0000006c29297221 */ /* 0x000fe20000010000 */
[----:B------:R-:W-:Y:S01]  /*0a10*/  PRMT R59, RZ, 0x5410, R107 ;  /* 0x00005410ff3b7816 */ /* 0x000fe2000000006b */
[----:B------:R-:W-:-:S02]  /*0a20*/  FMUL.FTZ R109, R3, R56 ;  /* 0x00000038036d7220 */ /* 0x000fc40000410000 */
[-C--:B------:R-:W-:Y:S02]  /*0a30*/  FFMA.FTZ R53, R111, R108.reuse, R53 ;  /* 0x0000006c6f357223 */ /* 0x080fe40000010035 */
[----:B------:R-:W-:Y:S02]  /*0a40*/  FMUL.FTZ R108, R71, R108 ;  /* 0x0000006c476c7220 */ /* 0x000fe40000410000 */
[----:B------:R-:W-:Y:S02]  /*0a50*/  FADD.FTZ R57, RZ, R110 ;  /* 0x0000006eff397221 */ /* 0x000fe40000010000 */
[----:B------:R-:W-:Y:S01]  /*0a60*/  FFMA.FTZ R56, R113, R110, RZ ;  /* 0x0000006e71387223 */ /* 0x000fe200000100ff */
[----:B------:R-:W-:Y:S01]  /*0a70*/  PRMT R60, RZ, 0x5410, R106 ;  /* 0x00005410ff3c7816 */ /* 0x000fe2000000006a */
        /* <DEDUP_REMOVED lines=16> */
.L_x_518:
[----:B0-----:R-:W-:Y:S05]  /*0b80*/  BSYNC B0 ;  /* 0x0000000000007941 */ /* 0x001fea0003800000 */
.L_x_517:
[----:B------:R-:W-:Y:S01]  /*0b90*/  BSSY B0, `(.L_x_519) ;  /* 0x000003b000007945 */ /* 0x000fe20003800000 */
[----:B------:R-:W-:Y:S05]  /*0ba0*/  @!P3 BRA `(.L_x_520) ;  /* 0x000003900000b947 */ /* 0x000fea0003800000 */
[----:B------:R-:W-:Y:S01]  /*0bb0*/  LEA R56, P1, R116, c[0x0][0x188], 0x3 ;  /* 0x0000620074387a11 */ /* 0x000fe200078218ff */
[----:B------:R-:W-:-:S03]  /*0bc0*/  IMAD.MOV.U32 R59, RZ, RZ, 0x8 ;  /* 0x00000008ff3b7424 */ /* 0x000fc600078e00ff */
[C---:B------:R-:W-:Y:S01]  /*0bd0*/  LEA.HI.X R57, R116.reuse, c[0x0][0x18c], RZ, 0x3, P1 ;  /* 0x0000630074397a11 */ /* 0x040fe200008f1cff */
[----:B------:R-:W-:Y:S01]  /*0be0*/  IMAD.WIDE.U32 R58, R116, R59, c[0x0][0x208] ;  /* 0x00008200743a7625 */ /* 0x000fe200078e003b */
[----:B------:R-:W-:-:S04]  /*0bf0*/  ISETP.NE.U32.AND P1, PT, RZ, c[0x0][0x218], PT ;  /* 0x00008600ff007a0c */ /* 0x000fc80003f25070 */
[----:B------:R-:W2:Y:S04]  /*0c00*/  LDG.E.64 R56, [R56.64] ;  /* 0x0000000438387981 */ /* 0x000ea8000c1e1b00 */
[----:B------:R-:W3:Y:S01]  /*0c10*/  LDG.E.64 R58, [R58.64] ;  /* 0x000000043a3a7981 */ /* 0x000ee2000c1e1b00 */
[----:B------:R-:W-:-:S13]  /*0c20*/  ISETP.NE.AND.EX P1, PT, RZ, c[0x0][0x21c], PT, P1 ;  /* 0x00008700ff007a0c */ /* 0x000fda0003f25310 */
[----:B------:R-:W-:-:S04]  /*0c30*/  @P1 LEA R60, P6, R116, c[0x0][0x218], 0x3 ;  /* 0x00008600743c1a11 */ /* 0x000fc800078c18ff */
[C---:B------:R-:W-:Y:S02]  /*0c40*/  @P1 LEA.HI.X R61, R116.reuse, c[0x0][0x21c], RZ, 0x3, P6 ;  /* 0x00008700743d1a11 */ /* 0x040fe400030f1cff */
[----:B------:R-:W-:-:S03]  /*0c50*/  LEA R62, P6, R116, c[0x0][0x190], 0x2 ;  /* 0x00006400743e7a11 */ /* 0x000fc600078c10ff */
[----:B------:R0:W5:Y:S01]  /*0c60*/  @P1 LDG.E.64 R86, [R60.64] ;  /* 0x000000043c561981 */ /* 0x000162000c1e1b00 */
[----:B------:R-:W-:-:S05]  /*0c70*/  LEA.HI.X R63, R116, c[0x0][0x194], RZ, 0x2, P6 ;  /* 0x00006500743f7a11 */ /* 0x000fca00030f14ff */
[----:B------:R1:W5:Y:S01]  /*0c80*/  LDG.E R75, [R62.64] ;  /* 0x000000043e4b7981 */ /* 0x000362000c1e1900 */
[----:B------:R-:W-:Y:S02]  /*0c90*/  IADD3 R116, R116, 0x80, RZ ;  /* 0x0000008074747810 */ /* 0x000fe40007ffe0ff */
[--C-:B--2---:R-:W-:Y:S02]  /*0ca0*/  SHF.R.U64 R101, R56, 0x10, R57.reuse ;  /* 0x0000001038657819 */ /* 0x104fe40000001239 */
[----:B------:R-:W-:Y:S02]  /*0cb0*/  SHF.R.U32.HI R117, RZ, 0x10, R57 ;  /* 0x00000010ff757819 */ /* 0x000fe40000011639 */
[--C-:B---3--:R-:W-:Y:S01]  /*0cc0*/  SHF.R.U64 R100, R58, 0x10, R59.reuse ;  /* 0x000000103a647819 */ /* 0x108fe2000000123b */
[--C-:B------:R-:W-:Y:S01]  /*0cd0*/  IMAD.MOV.U32 R98, RZ, RZ, R59.reuse ;  /* 0x000000ffff627224 */ /* 0x100fe200078e003b */
[----:B------:R-:W-:Y:S02]  /*0ce0*/  SHF.R.U32.HI R102, RZ, 0x10, R59 ;  /* 0x00000010ff667819 */ /* 0x000fe4000001163b */
[----:B------:R-:W-:-:S02]  /*0cf0*/  PRMT R59, RZ, 0x5410, R56 ;  /* 0x00005410ff3b7816 */ /* 0x000fc40000000038 */
[----:B0-----:R-:W-:Y:S02]  /*0d00*/  PRMT R61, RZ, 0x5410, R57 ;  /* 0x00005410ff3d7816 */ /* 0x001fe40000000039 */
[----:B------:R-:W-:Y:S02]  /*0d10*/  PRMT R57, RZ, 0x5410, R101 ;  /* 0x00005410ff397816 */ /* 0x000fe40000000065 */
[----:B------:R-:W-:Y:S01]  /*0d20*/  MOV R97, R58 ;  /* 0x0000003a00617202 */ /* 0x000fe20000000f00 */
[C---:B------:R-:W-:Y:S02]  /*0d30*/  FADD.FTZ R58, -R112.reuse, R59 ;  /* 0x0000003b703a7221 */ /* 0x040fe40000010100 */
[C---:B------:R-:W-:Y:S01]  /*0d40*/  FADD.FTZ R60, -R112.reuse, R57 ;  /* 0x00000039703c7221 */ /* 0x040fe20000010100 */
[----:B------:R-:W-:Y:S01]  /*0d50*/  PRMT R97, RZ, 0x5410, R97 ;  /* 0x00005410ff617816 */ /* 0x000fe20000000061 */
[C---:B-----5:R-:W-:Y:S01]  /*0d60*/  FMUL.FTZ R105, R3.reuse, R58 ;  /* 0x0000003a03697220 */ /* 0x060fe20000410000 */
[----:B------:R-:W-:Y:S01]  /*0d70*/  PRMT R100, RZ, 0x5410, R100 ;  /* 0x00005410ff647816 */ /* 0x000fe20000000064 */
[----:B------:R-:W-:Y:S01]  /*0d80*/  FADD.FTZ R58, -R112, R61 ;  /* 0x0000003d703a7221 */ /* 0x000fe20000010100 */
[----:B------:R-:W-:Y:S01]  /*0d90*/  PRMT R56, RZ, 0x5410, R102 ;  /* 0x00005410ff387816 */ /* 0x000fe20000000066 */
[----:B------:R-:W-:-:S02]  /*0da0*/  FMUL.FTZ R103, R3, R60 ;  /* 0x0000003c03677220 */ /* 0x000fc40000410000 */
[----:B------:R-:W-:Y:S01]  /*0db0*/  FMUL.FTZ R102, R68, R97 ;  /* 0x0000006144667220 */ /* 0x000fe20000410000 */
[----:B------:R-:W-:Y:S01]  /*0dc0*/  PRMT R99, RZ, 0x5410, R98 ;  /* 0x00005410ff637816 */ /* 0x000fe20000000062 */
[----:B------:R-:W-:Y:S01]  /*0dd0*/  FADD.FTZ R37, R37, R100 ;  /* 0x0000006425257221 */ /* 0x000fe20000010000 */
[----:B------:R-:W-:Y:S01]  /*0de0*/  PRMT R57, RZ, 0x5410, R117 ;  /* 0x00005410ff397816 */ /* 0x000fe20000000075 */
[----:B------:R-:W-:Y:S02]  /*0df0*/  FMUL.FTZ R101, R3, R58 ;  /* 0x0000003a03657220 */ /* 0x000fe40000410000 */
[-C--:B------:R-:W-:Y:S02]  /*0e00*/  FFMA.FTZ R49, R103, R100.reuse, R49 ;  /* 0x0000006467317223 */ /* 0x080fe40000010031 */
[----:B------:R-:W-:Y:S02]  /*0e10*/  FMUL.FTZ R100, R67, R100 ;  /* 0x0000006443647220 */ /* 0x000fe40000410000 */
[----:B------:R-:W-:-:S02]  /*0e20*/  FADD.FTZ R93, R93, R102 ;  /* 0x000000665d5d7221 */ /* 0x000fc40000010000 */
[----:B------:R-:W-:Y:S02]  /*0e30*/  FFMA.FTZ R115, R105, R102, R115 ;  /* 0x0000006669737223 */ /* 0x000fe40000010073 */
[----:B------:R-:W-:Y:S02]  /*0e40*/  FADD.FTZ R38, R38, R99 ;  /* 0x0000006326267221 */ /* 0x000fe40000010000 */
[-C--:B------:R-:W-:Y:S02]  /*0e50*/  FFMA.FTZ R50, R101, R99.reuse, R50 ;  /* 0x0000006365327223 */ /* 0x080fe40000010032 */
[----:B------:R-:W-:Y:S02]  /*0e60*/  FMUL.FTZ R99, R66, R99 ;  /* 0x0000006342637220 */ /* 0x000fe40000410000 */
[----:B------:R-:W-:Y:S02]  /*0e70*/  FADD.FTZ R98, -R112, R57 ;  /* 0x0000003970627221 */ /* 0x000fe40000010100 */
[----:B------:R-:W-:-:S02]  /*0e80*/  FADD.FTZ R58, R93, R100 ;  /* 0x000000645d3a7221 */ /* 0x000fc40000010000 */
[----:B------:R-:W-:Y:S02]  /*0e90*/  FFMA.FTZ R60, R103, R100, R115 ;  /* 0x00000064673c7223 */ /* 0x000fe40000010073 */
[----:B------:R-:W-:Y:S02]  /*0ea0*/  FADD.FTZ R36, R36, R97 ;  /* 0x0000006124247221 */ /* 0x000fe40000010000 */
[----:B------:R-:W-:Y:S02]  /*0eb0*/  FFMA.FTZ R48, R105, R97, R48 ;  /* 0x0000006169307223 */ /* 0x000fe40000010030 */
[----:B------:R-:W-:Y:S02]  /*0ec0*/  FMUL.FTZ R97, R65, R56 ;  /* 0x0000003841617220 */ /* 0x000fe40000410000 */
[----:B------:R-:W-:Y:S02]  /*0ed0*/  FMUL.FTZ R98, R3, R98 ;  /* 0x0000006203627220 */ /* 0x000fe40000410000 */
[----:B------:R-:W-:-:S02]  /*0ee0*/  FADD.FTZ R58, R58, R99 ;  /* 0x000000633a3a7221 */ /* 0x000fc40000010000 */
[----:B------:R-:W-:Y:S02]  /*0ef0*/  FFMA.FTZ R60, R101, R99, R60 ;  /* 0x00000063653c7223 */ /* 0x000fe4000001003c */
[----:B------:R-:W-:Y:S02]  /*0f00*/  FADD.FTZ R39, R39, R56 ;  /* 0x0000003827277221 */ /* 0x000fe40000010000 */
[----:B------:R-:W-:Y:S02]  /*0f10*/  FFMA.FTZ R51, R98, R56, R51 ;  /* 0x0000003862337223 */ /* 0x000fe40000010033 */
[----:B------:R-:W-:Y:S02]  /*0f20*/  FADD.FTZ R93, R58, R97 ;  /* 0x000000613a5d7221 */ /* 0x000fe40000010000 */
[----:B------:R-:W-:Y:S02]  /*0f30*/  FFMA.FTZ R115, R98, R97, R60 ;  /* 0x0000006162737223 */ /* 0x000fe4000001003c */
.L_x_520:
[----:B-1----:R-:W-:Y:S05]  /*0f40*/  BSYNC B0 ;  /* 0x0000000000007941 */ /* 0x002fea0003800000 */
.L_x_519:
[----:B------:R-:W-:Y:S01]  /*0f50*/  BSSY B0, `(.L_x_521) ;  /* 0x000003a000007945 */ /* 0x000fe20003800000 */
[----:B------:R-:W-:Y:S05]  /*0f60*/  @!P2 BRA `(.L_x_522) ;  /* 0x000003800000a947 */ /* 0x000fea0003800000 */
[----:B------:R-:W-:Y:S01]  /*0f70*/  HFMA2.MMA R59, -RZ, RZ, 0, 4.76837158203125e-07 ;  /* 0x00000008ff3b7435 */ /* 0x000fe200000001ff */
[----:B------:R-:W-:-:S04]  /*0f80*/  LEA R56, P1, R116, c[0x0][0x188], 0x3 ;  /* 0x0000620074387a11 */ /* 0x000fc800078218ff */
[----:B------:R-:W-:-:S05]  /*0f90*/  LEA.HI.X R57, R116, c[0x0][0x18c], RZ, 0x3, P1 ;  /* 0x0000630074397a11 */ /* 0x000fca00008f1cff */
[----:B------:R-:W-:Y:S01]  /*0fa0*/  IMAD.WIDE.U32 R58, R116, R59, c[0x0][0x208] ;  /* 0x00008200743a7625 */ /* 0x000fe200078e003b */
[----:B------:R-:W-:Y:S01]  /*0fb0*/  ISETP.NE.U32.AND P1, PT, RZ, c[0x0][0x218], PT ;  /* 0x00008600ff007a0c */ /* 0x000fe20003f25070 */
        /* <DEDUP_REMOVED lines=9> */
[----:B--2---:R-:W-:Y:S01]  /*1050*/  SHF.R.U64 R83, R56, 0x10, R57 ;  /* 0x0000001038537819 */ /* 0x004fe20000001239 */
[----:B---3--:R-:W-:Y:S01]  /*1060*/  IMAD.MOV.U32 R81, RZ, RZ, R58 ;  /* 0x000000ffff517224 */ /* 0x008fe200078e003a */
[--C-:B------:R-:W-:Y:S02]  /*1070*/  SHF.R.U64 R94, R58, 0x10, R59.reuse ;  /* 0x000000103a5e7819 */ /* 0x100fe4000000123b */
[----:B------:R-:W-:Y:S02]  /*1080*/  MOV R82, R59 ;  /* 0x0000003b00527202 */ /* 0x000fe40000000f00 */
[----:B------:R-:W-:Y:S02]  /*1090*/  SHF.R.U32.HI R91, RZ, 0x10, R59 ;  /* 0x00000010ff5b7819 */ /* 0x000fe4000001163b */
[----:B------:R-:W-:Y:S02]  /*10a0*/  PRMT R59, RZ, 0x5410, R56 ;  /* 0x00005410ff3b7816 */ /* 0x000fe40000000038 */
[----:B------:R-:W-:-:S02]  /*10b0*/  SHF.R.U32.HI R58, RZ, 0x10, R57 ;  /* 0x00000010ff3a7819 */ /* 0x000fc40000011639 */
[----:B0-----:R-:W-:Y:S01]  /*10c0*/  PRMT R61, RZ, 0x5410, R57 ;  /* 0x00005410ff3d7816 */ /* 0x001fe20000000039 */
        /* <DEDUP_REMOVED lines=8> */
[----:B------:R-:W-:Y:S01]  /*1150*/  FMUL.FTZ R94, R64, R81 ;  /* 0x00000051405e7220 */ /* 0x000fe20000410000 */
        /* <DEDUP_REMOVED lines=25> */
.L_x_522:
[----:B-1----:R-:W-:Y:S05]  /*12f0*/  BSYNC B0 ;  /* 0x0000000000007941 */ /* 0x002fea0003800000 */
.L_x_521:
[----:B------:R-:W-:Y:S01]  /*1300*/  LOP3.LUT R116, R92, 0x7fffffc, RZ, 0xc0, !PT ;  /* 0x07fffffc5c747812 */ /* 0x000fe200078ec0ff */
[----:B------:R-:W-:Y:S01]  /*1310*/  IMAD.MOV.U32 R112, RZ, RZ, 0x3f800000 ;  /* 0x3f800000ff707424 */ /* 0x000fe200078e00ff */
[----:B------:R-:W-:Y:S02]  /*1320*/  LOP3.LUT P1, RZ, R74, 0x1f, RZ, 0xc0, !PT ;  /* 0x0000001f4aff7812 */ /* 0x000fe4000782c0ff */
[----:B------:R-:W-:Y:S02]  /*1330*/  @!P5 IADD3 R116, R116, 0x4, RZ ;  /* 0x000000047474d810 */ /* 0x000fe40007ffe0ff */
[----:B-----5:R-:W-:Y:S01]  /*1340*/  @P0 PRMT R112, RZ, 0x5410, R114 ;  /* 0x00005410ff700816 */ /* 0x020fe20000000072 */
[----:B------:R-:W-:Y:S06]  /*1350*/  BRA.DIV ~URZ, `(.L_x_523) ;  /* 0x000017b27f007947 */ /* 0x000fec000b800000 */
[----:B------:R0:W1:Y:S02]  /*1360*/  SHFL.DOWN PT, R60, R93, 0x10, 0x1f ;  /* 0x0a001f005d3c7f89 */ /* 0x00006400000e0000 */
.L_x_535:
        /* <DEDUP_REMOVED lines=17> */
[----:B------:R1:W2:Y:S02]  /*1480*/  SHFL.DOWN PT, R56, R63, 0x1, 0x1f ;  /* 0x08201f003f387f89 */ /* 0x0002a400000e0000 */
.L_x_536:
[----:B------:R-:W-:Y:S01]  /*1490*/  @!P1 LOP3.LUT R57, R92, 0x3, RZ, 0xc0, !PT ;  /* 0x000000035c399812 */ /* 0x000fe200078ec0ff */
[----:B---3--:R-:W-:Y:S01]  /*14a0*/  FADD.FTZ R92, R62, R61 ;  /* 0x0000003d3e5c7221 */ /* 0x008fe20000010000 */
[----:B------:R-:W-:Y:S01]  /*14b0*/  ULDC.U8 UR6, c[0x0][0x1f0] ;  /* 0x00007c0000067ab9 */ /* 0x000fe20000000000 */
[----:B0-2---:R-:W-:Y:S01]  /*14c0*/  FADD.FTZ R93, R56, R63 ;  /* 0x0000003f385d7221 */ /* 0x005fe20000010000 */
[----:B------:R-:W-:Y:S02]  /*14d0*/  @!P1 IADD3 R114, R116, R57, RZ ;  /* 0x0000003974729210 */ /* 0x000fe40007ffe0ff */
[----:B------:R-:W-:Y:S01]  /*14e0*/  ISETP.NE.AND P0, PT, RZ, UR6, PT ;  /* 0x00000006ff007c0c */ /* 0x000fe2000bf05270 */
[----:B------:R-:W-:Y:S01]  /*14f0*/  WARPSYNC 0xffffffff ;  /* 0xffffffff00007948 */ /* 0x000fe20003800000 */
[----:B------:R-:W-:Y:S01]  /*1500*/  BSSY B0, `(.L_x_525) ;  /* 0x0000071000007945 */ /* 0x000fe20003800000 */
[----:B------:R-:W-:Y:S04]  /*1510*/  @!P1 STS.64 [R114.X8+0x1800], R92 ;  /* 0x0018005c72009388 */ /* 0x000fe80000008a00 */
[----:B------:R-:W-:Y:S06]  /*1520*/  BAR.SYNC.DEFER_BLOCKING 0x0 ;  /* 0x0000000000007b1d */ /* 0x000fec0000010000 */
[----:B------:R-:W0:Y:S04]  /*1530*/  LDS.128 R56, [R116.X8+0x1800] ;  /* 0x0018000074387984 */ /* 0x000e280000008c00 */
[----:B-1----:R-:W1:Y:S01]  /*1540*/  LDS.128 R60, [R116.X8+0x1810] ;  /* 0x00181000743c7984 */ /* 0x002e620000008c00 */
        /* <DEDUP_REMOVED lines=14> */
[----:B------:R-:W2:Y:S01]  /*1630*/  LDG.E.64 R56, [R56.64] ;  /* 0x0000000438387981 */ /* 0x000ea2000c1e1b00 */
[----:B------:R-:W-:Y:S01]  /*1640*/  ISETP.NE.U32.AND P0, PT, RZ, c[0x0][0x218], PT ;  /* 0x00008600ff007a0c */ /* 0x000fe20003f05070 */
[-CC-:B------:R-:W-:Y:S01]  /*1650*/  FFMA.FTZ R59, R113, R92.reuse, R93.reuse ;  /* 0x0000005c713b7223 */ /* 0x180fe2000001005d */
[----:B------:R-:W-:Y:S01]  /*1660*/  LOP3.LUT P1, RZ, R0, 0xff00, RZ, 0xc0, !PT ;  /* 0x0000ff0000ff7812 */ /* 0x000fe2000782c0ff */
[----:B------:R-:W-:Y:S01]  /*1670*/  FFMA.FTZ R61, R111, R92, R93 ;  /* 0x0000005c6f3d7223 */ /* 0x000fe2000001005d */
[----:B------:R-:W-:Y:S01]  /*1680*/  ISETP.NE.AND.EX P0, PT, RZ, c[0x0][0x21c], PT, P0 ;  /* 0x00008700ff007a0c */ /* 0x000fe20003f05300 */
[----:B------:R-:W-:Y:S01]  /*1690*/  FADD.FTZ R58, R110, -R59 ;  /* 0x8000003b6e3a7221 */ /* 0x000fe20000010000 */
[----:B------:R-:W-:Y:S01]  /*16a0*/  CS2R R116, SRZ ;  /* 0x0000000000747805 */ /* 0x000fe2000001ff00 */
[----:B------:R-:W-:Y:S01]  /*16b0*/  FADD.FTZ R60, R108, -R61 ;  /* 0x8000003d6c3c7221 */ /* 0x000fe20000010000 */
[----:B------:R-:W-:Y:S01]  /*16c0*/  LOP3.LUT P5, RZ, R0, 0xff000000, RZ, 0xc0, !PT ;  /* 0xff00000000ff7812 */ /* 0x000fe200078ac0ff */
[C---:B------:R-:W-:Y:S01]  /*16d0*/  FMUL.FTZ R63, R3.reuse, R58 ;  /* 0x0000003a033f7220 */ /* 0x040fe20000410000 */
[----:B------:R-:W-:Y:S01]  /*16e0*/  MOV R125, RZ ;  /* 0x000000ff007d7202 */ /* 0x000fe20000000f00 */
[----:B------:R-:W-:-:S02]  /*16f0*/  FMUL.FTZ R61, R3, R60 ;  /* 0x0000003c033d7220 */ /* 0x000fc40000410000 */
[-CC-:B------:R-:W-:Y:S02]  /*1700*/  FFMA.FTZ R115, R109, R92.reuse, R93.reuse ;  /* 0x0000005c6d737223 */ /* 0x180fe4000001005d */
[----:B------:R-:W-:Y:S02]  /*1710*/  FFMA.FTZ R60, R104, R92, R93 ;  /* 0x0000005c683c7223 */ /* 0x000fe4000001005d */
[----:B------:R-:W-:Y:S02]  /*1720*/  @P0 MOV R59, R88 ;  /* 0x00000058003b0202 */ /* 0x000fe40000000f00 */
[----:B------:R-:W-:Y:S01]  /*1730*/  @P0 SHF.R.U64 R62, R88, 0x10, R89 ;  /* 0x00000010583e0819 */ /* 0x000fe20000001259 */
[----:B------:R-:W-:Y:S01]  /*1740*/  FADD.FTZ R60, R107, -R60 ;  /* 0x8000003c6b3c7221 */ /* 0x000fe20000010000 */
[----:B------:R-:W-:Y:S01]  /*1750*/  @P0 PRMT R58, RZ, 0x5410, R59 ;  /* 0x00005410ff3a0816 */ /* 0x000fe2000000003b */
[----:B------:R-:W-:Y:S02]  /*1760*/  @P0 IMAD.MOV.U32 R59, RZ, RZ, R89 ;  /* 0x000000ffff3b0224 */ /* 0x000fe400078e0059 */
[----:B------:R-:W-:-:S02]  /*1770*/  FMUL.FTZ R121, R3, R60 ;  /* 0x0000003c03797220 */ /* 0x000fc40000410000 */
[----:B------:R-:W-:Y:S01]  /*1780*/  @P0 FADD.FTZ R63, R63, R58 ;  /* 0x0000003a3f3f0221 */ /* 0x000fe20000010000 */
[----:B------:R-:W-:Y:S01]  /*1790*/  @P0 PRMT R58, RZ, 0x5410, R62 ;  /* 0x00005410ff3a0816 */ /* 0x000fe2000000003e */
[----:B------:R-:W-:-:S04]  /*17a0*/  IMAD.MOV.U32 R62, RZ, RZ, RZ ;  /* 0x000000ffff3e7224 */ /* 0x000fc800078e00ff */
[----:B------:R-:W-:Y:S02]  /*17b0*/  @P0 FADD.FTZ R61, R61, R58 ;  /* 0x0000003a3d3d0221 */ /* 0x000fe40000010000 */
[----:B------:R-:W-:Y:S02]  /*17c0*/  FADD.FTZ R58, R106, -R115 ;  /* 0x800000736a3a7221 */ /* 0x000fe40000010000 */
[----:B------:R-:W-:Y:S02]  /*17d0*/  FMUL.FTZ R115, R63, R112 ;  /* 0x000000703f737220 */ /* 0x000fe40000410000 */
[----:B------:R-:W-:Y:S01]  /*17e0*/  FMUL.FTZ R123, R3, R58 ;  /* 0x0000003a037b7220 */ /* 0x000fe20000410000 */
[----:B------:R-:W-:Y:S01]  /*17f0*/  @P0 PRMT R58, RZ, 0x5410, R59 ;  /* 0x00005410ff3a0816 */ /* 0x000fe2000000003b */
[----:B------:R-:W-:Y:S01]  /*1800*/  FMUL.FTZ R115, R115, c[0x0][0x1e8] ;  /* 0x00007a0073737a20 */ /* 0x000fe20000410000 */
[----:B------:R-:W-:-:S03]  /*1810*/  @P0 SHF.R.U32.HI R59, RZ, 0x10, R89 ;  /* 0x00000010ff3b0819 */ /* 0x000fc60000011659 */
[----:B------:R-:W-:Y:S01]  /*1820*/  @P0 FADD.FTZ R123, R123, R58 ;  /* 0x0000003a7b7b0221 */ /* 0x000fe20000010000 */
[----:B------:R-:W-:Y:S01]  /*1830*/  @P0 PRMT R60, RZ, 0x5410, R59 ;  /* 0x00005410ff3c0816 */ /* 0x000fe2000000003b */
[----:B------:R-:W-:-:S04]  /*1840*/  FMUL.FTZ R58, R61, R112 ;  /* 0x000000703d3a7220 */ /* 0x000fc80000410000 */
[----:B------:R-:W-:Y:S02]  /*1850*/  FMUL.FTZ R59, R58, c[0x0][0x1e8] ;  /* 0x00007a003a3b7a20 */ /* 0x000fe40000410000 */
[----:B------:R-:W-:Y:S01]  /*1860*/  @P0 FADD.FTZ R121, R121, R60 ;  /* 0x0000003c79790221 */ /* 0x000fe20000010000 */
[----:B------:R-:W-:-:S03]  /*1870*/  LOP3.LUT P0, RZ, R0, 0xff0000, RZ, 0xc0, !PT ;  /* 0x00ff000000ff7812 */ /* 0x000fc6000780c0ff */
[----:B------:R-:W-:-:S04]  /*1880*/  FMUL.FTZ R114, R121, R112 ;  /* 0x0000007079727220 */ /* 0x000fc80000410000 */
[----:B------:R-:W-:-:S04]  /*1890*/  FMUL.FTZ R114, R114, c[0x0][0x1e8] ;  /* 0x00007a0072727a20 */ /* 0x000fc80000410000 */
[----:B------:R-:W-:-:S06]  /*18a0*/  @P5 FMUL.FTZ R62, R13, R114 ;  /* 0x000000720d3e5220 */ /* 0x000fcc0000410000 */
[----:B------:R-:W0:Y:S02]  /*18b0*/  F2F.BF16.F32 R62, R62 ;  /* 0x0000003e003e7304 */ /* 0x000e240000202000 */
[----:B0-----:R-:W-:Y:S01]  /*18c0*/  IMAD.U32 R118, R62, 0x10000, RZ ;  /* 0x000100003e767824 */ /* 0x001fe200078e00ff */
[----:B--2---:R-:W-:-:S04]  /*18d0*/  @P1 SHF.R.U64 R58, R56, 0x10, R57 ;  /* 0x00000010383a1819 */ /* 0x004fc80000001239 */
[----:B------:R-:W-:-:S05]  /*18e0*/  @P1 PRMT R58, RZ, 0x5410, R58 ;  /* 0x00005410ff3a1816 */ /* 0x000fca000000003a */
[----:B------:R-:W-:Y:S01]  /*18f0*/  @P1 FMUL.FTZ R116, R59, R58 ;  /* 0x0000003a3b741220 */ /* 0x000fe20000410000 */
[----:B------:R-:W-:-:S06]  /*1900*/  HFMA2.MMA R58, -RZ, RZ, 0, 0 ;  /* 0x00000000ff3a7435 */ /* 0x000fcc00000001ff */
[----:B------:R-:W-:Y:S01]  /*1910*/  @P1 FMUL.FTZ R58, R15, R59 ;  /* 0x0000003b0f3a1220 */ /* 0x000fe20000410000 */
[----:B------:R-:W-:Y:S01]  /*1920*/  LOP3.LUT P1, RZ, R0, 0xff, RZ, 0xc0, !PT ;  /* 0x000000ff00ff7812 */ /* 0x000fe2000782c0ff */
[----:B------:R-:W-:-:S04]  /*1930*/  FMUL.FTZ R59, R123, R112 ;  /* 0x000000707b3b7220 */ /* 0x000fc80000410000 */
[----:B------:R-:W-:Y:S01]  /*1940*/  FMUL.FTZ R60, R59, c[0x0][0x1e8] ;  /* 0x00007a003b3c7a20 */ /* 0x000fe20000410000 */
[----:B------:R-:W0:Y:S01]  /*1950*/  F2F.BF16.F32 R58, R58 ;  /* 0x0000003a003a7304 */ /* 0x000e220000202000 */
[----:B------:R-:W-:Y:S02]  /*1960*/  @P0 IMAD.MOV.U32 R59, RZ, RZ, R57 ;  /* 0x000000ffff3b0224 */ /* 0x000fe400078e0039 */
[----:B------:R-:W-:-:S03]  /*1970*/  @P0 FMUL.FTZ R125, R14, R60 ;  /* 0x0000003c0e7d0220 */ /* 0x000fc60000410000 */
[----:B------:R-:W-:-:S03]  /*1980*/  @P0 PRMT R59, RZ, 0x5410, R59 ;  /* 0x00005410ff3b0816 */ /* 0x000fc6000000003b */
[----:B------:R-:W1:Y:S02]  /*1990*/  F2F.BF16.F32 R125, R125 ;  /* 0x0000007d007d7304 */ /* 0x000e640000202000 */
[----:B------:R-:W-:Y:S01]  /*19a0*/  @P0 FMUL.FTZ R117, R60, R59 ;  /* 0x0000003b3c750220 */ /* 0x000fe20000410000 */
[----:B------:R-:W-:Y:S01]  /*19b0*/  HFMA2.MMA R60, -RZ, RZ, 0, 0 ;  /* 0x00000000ff3c7435 */ /* 0x000fe200000001ff */
[----:B------:R-:W-:Y:S01]  /*19c0*/  ISETP.NE.U32.AND P0, PT, RZ, c[0x0][0x258], PT ;  /* 0x00009600ff007a0c */ /* 0x000fe20003f05070 */
[----:B0-----:R-:W-:-:S03]  /*19d0*/  IMAD.WIDE.U32 R58, R58, 0x10000, RZ ;  /* 0x000100003a3a7825 */ /* 0x001fc600078e00ff */
[----:B------:R-:W-:Y:S01]  /*19e0*/  ISETP.NE.AND.EX P0, PT, RZ, c[0x0][0x25c], PT, P0 ;  /* 0x00009700ff007a0c */ /* 0x000fe20003f05300 */
[----:B------:R-:W-:Y:S01]  /*19f0*/  @P1 FMUL.FTZ R60, R16, R115 ;  /* 0x00000073103c1220 */ /* 0x000fe20000410000 */
[----:B-1----:R-:W-:-:S05]  /*1a00*/  LOP3.LUT R59, R59, R118, R125, 0xfe, !PT ;  /* 0x000000763b3b7212 */ /* 0x002fca00078efe7d */
[----:B------:R-:W0:Y:S06]  /*1a10*/  F2F.BF16.F32 R60, R60 ;  /* 0x0000003c003c7304 */ /* 0x000e2c0000202000 */
[----:B------:R-:W-:Y:S02]  /*1a20*/  @P0 F2FP.BF16.PACK_AB R63, RZ, R63 ;  /* 0x0000003fff3f023e */ /* 0x000fe400000010ff */
[----:B------:R-:W-:Y:S02]  /*1a30*/  @P0 F2FP.BF16.PACK_AB R61, RZ, R61 ;  /* 0x0000003dff3d023e */ /* 0x000fe400000010ff */
[----:B------:R-:W-:-:S02]  /*1a40*/  @P0 F2FP.BF16.PACK_AB R123, RZ, R123 ;  /* 0x0000007bff7b023e */ /* 0x000fc400000010ff */
[----:B------:R-:W-:Y:S02]  /*1a50*/  @P0 F2FP.BF16.PACK_AB R121, RZ, R121 ;  /* 0x00000079ff79023e */ /* 0x000fe400000010ff */
[----:B------:R-:W-:Y:S02]  /*1a60*/  @P0 PRMT R77, R63, 0x7610, R77 ;  /* 0x000076103f4d0816 */ /* 0x000fe4000000004d */
[----:B------:R-:W-:Y:S02]  /*1a70*/  @P0 PRMT R78, R61, 0x7610, R78 ;  /* 0x000076103d4e0816 */ /* 0x000fe4000000004e */
[----:B0-----:R-:W-:Y:S02]  /*1a80*/  LOP3.LUT R58, R58, R60, RZ, 0xfc, !PT ;  /* 0x0000003c3a3a7212 */ /* 0x001fe400078efcff */
[----:B------:R-:W-:Y:S02]  /*1a90*/  @P0 PRMT R79, R123, 0x7610, R79 ;  /* 0x000076107b4f0816 */ /* 0x000fe4000000004f */
[----:B------:R-:W-:Y:S01]  /*1aa0*/  @P0 PRMT R80, R121, 0x7610, R80 ;  /* 0x0000761079500816 */ /* 0x000fe20000000050 */
[----:B------:R-:W-:Y:S05]  /*1ab0*/  @!P0 BRA `(.L_x_527) ;  /* 0x0000007000008947 */ /* 0x000fea0003800000 */
[----:B------:R-:W-:Y:S02]  /*1ac0*/  LOP3.LUT R60, R78, 0xffff, RZ, 0xc0, !PT ;  /* 0x0000ffff4e3c7812 */ /* 0x000fe400078ec0ff */
[----:B------:R-:W-:-:S03]  /*1ad0*/  PRMT R63, R79, 0x5410, R80 ;  /* 0x000054104f3f7816 */ /* 0x000fc60000000050 */
[----:B------:R-:W-:-:S05]  /*1ae0*/  IMAD.WIDE.U32 R60, R60, 0x10000, RZ ;  /* 0x000100003c3c7825 */ /* 0x000fca00078e00ff */
[----:B------:R-:W-:Y:S01]  /*1af0*/  LOP3.LUT R61, R63, R61, RZ, 0xfc, !PT ;  /* 0x0000003d3f3d7212 */ /* 0x000fe200078efcff */
[----:B------:R-:W-:Y:S01]  /*1b00*/  IMAD.WIDE.U32 R62, R2, R119, c[0x0][0x258] ;  /* 0x00009600023e7625 */ /* 0x000fe200078e0077 */
[----:B------:R-:W-:-:S05]  /*1b10*/  LOP3.LUT R60, R60, 0xffff, R77, 0xf8, !PT ;  /* 0x0000ffff3c3c7812 */ /* 0x000fca00078ef84d */
[----:B------:R0:W-:Y:S02]  /*1b20*/  STG.E.64 [R62.64], R60 ;  /* 0x0000003c3e007986 */ /* 0x0001e4000c101b04 */
.L_x_527:
[----:B0-----:R-:W-:Y:S01]  /*1b30*/  IMAD.WIDE.U32 R60, R2, R119, c[0x0][0x248] ;  /* 0x00009200023c7625 */ /* 0x001fe200078e0077 */
[----:B------:R-:W-:Y:S02]  /*1b40*/  @P5 SHF.R.U32.HI R57, RZ, 0x10, R57 ;  /* 0x00000010ff395819 */ /* 0x000fe40000011639 */
[----:B------:R-:W-:Y:S01]  /*1b50*/  @P1 PRMT R56, RZ, 0x5410, R56 ;  /* 0x00005410ff381816 */ /* 0x000fe20000000038 */
[----:B------:R-:W-:Y:S01]  /*1b60*/  FADD.FTZ R30, R30, R117 ;  /* 0x000000751e1e7221 */ /* 0x000fe20000010000 */
[----:B------:R0:W-:Y:S01]  /*1b70*/  STG.E.64 [R60.64], R58 ;  /* 0x0000003a3c007986 */ /* 0x0001e2000c101b04 */
[----:B------:R-:W-:Y:S01]  /*1b80*/  @P5 PRMT R57, RZ, 0x5410, R57 ;  /* 0x00005410ff395816 */ /* 0x000fe20000000039 */
[----:B------:R-:W-:Y:S01]  /*1b90*/  FADD.FTZ R29, R29, R116 ;  /* 0x000000741d1d7221 */ /* 0x000fe20000010000 */
[----:B------:R-:W-:Y:S02]  /*1ba0*/  MOV R62, RZ ;  /* 0x000000ff003e7202 */ /* 0x000fe40000000f00 */
[----:B------:R-:W-:Y:S01]  /*1bb0*/  IADD3 R2, R2, 0x80, RZ ;  /* 0x0000008002027810 */ /* 0x000fe20007ffe0ff */
[----:B------:R-:W-:-:S02]  /*1bc0*/  @P5 FMUL.FTZ R62, R114, R57 ;  /* 0x00000039723e5220 */ /* 0x000fc40000410000 */
[----:B------:R-:W-:Y:S02]  /*1bd0*/  IMAD.MOV.U32 R57, RZ, RZ, RZ ;  /* 0x000000ffff397224 */ /* 0x000fe400078e00ff */
[----:B------:R-:W-:Y:S02]  /*1be0*/  @P1 FMUL.FTZ R57, R115, R56 ;  /* 0x0000003873391220 */ /* 0x000fe40000410000 */
[----:B------:R-:W-:Y:S02]  /*1bf0*/  FADD.FTZ R31, R31, R62 ;  /* 0x0000003e1f1f7221 */ /* 0x000fe40000010000 */
[----:B------:R-:W-:Y:S02]  /*1c00*/  FADD.FTZ R28, R28, R57 ;  /* 0x000000391c1c7221 */ /* 0x000fe40000010000 */
.L_x_526:
[----:B0-----:R-:W-:Y:S05]  /*1c10*/  BSYNC B0 ;  /* 0x0000000000007941 */ /* 0x001fea0003800000 */
.L_x_525:
[----:B------:R-:W-:Y:S01]  /*1c20*/  BSSY B0, `(.L_x_528) ;  /* 0x0000064000007945 */ /* 0x000fe20003800000 */
[----:B------:R-:W-:Y:S05]  /*1c30*/  @!P3 BRA `(.L_x_529) ;  /* 0x000006200000b947 */ /* 0x000fea0003800000 */
[----:B------:R-:W-:-:S05]  /*1c40*/  MOV R57, 0x8 ;  /* 0x0000000800397802 */ /* 0x000fca0000000f00 */
[----:B------:R-:W-:-:S06]  /*1c50*/  IMAD.WIDE.U32 R56, R2, R57, c[0x0][0x170] ;  /* 0x00005c0002387625 */ /* 0x000fcc00078e0039 */
[----:B------:R-:W5:Y:S01]  /*1c60*/  LDG.E.64 R56, [R56.64] ;  /* 0x0000000438387981 */ /* 0x000f62000c1e1b00 */
[----:B------:R-:W-:Y:S01]  /*1c70*/  ISETP.NE.U32.AND P0, PT, RZ, c[0x0][0x218], PT ;  /* 0x00008600ff007a0c */ /* 0x000fe20003f05070 */
[-CC-:B------:R-:W-:Y:S01]  /*1c80*/  FFMA.FTZ R59, R105, R92.reuse, R93.reuse ;  /* 0x0000005c693b7223 */ /* 0x180fe2000001005d */
[----:B------:R-:W-:Y:S01]  /*1c90*/  LOP3.LUT P5, RZ, R75, 0xff00, RZ, 0xc0, !PT ;  /* 0x0000ff004bff7812 */ /* 0x000fe200078ac0ff */
[----:B------:R-:W-:Y:S01]  /*1ca0*/  FFMA.FTZ R61, R103, R92, R93 ;  /* 0x0000005c673d7223 */ /* 0x000fe2000001005d */
[----:B------:R-:W-:Y:S01]  /*1cb0*/  ISETP.NE.AND.EX P1, PT, RZ, c[0x0][0x21c], PT, P0 ;  /* 0x00008700ff007a0c */ /* 0x000fe20003f25300 */
[----:B------:R-:W-:Y:S01]  /*1cc0*/  FADD.FTZ R58, R102, -R59 ;  /* 0x8000003b663a7221 */ /* 0x000fe20000010000 */
[----:B------:R-:W-:Y:S01]  /*1cd0*/  ISETP.NE.U32.AND P0, PT, RZ, c[0x0][0x258], PT ;  /* 0x00009600ff007a0c */ /* 0x000fe20003f05070 */
[----:B------:R-:W-:Y:S01]  /*1ce0*/  FADD.FTZ R60, R100, -R61 ;  /* 0x8000003d643c7221 */ /* 0x000fe20000010000 */
[----:B------:R-:W-:Y:S01]  /*1cf0*/  HFMA2.MMA R116, -RZ, RZ, 0, 0 ;  /* 0x00000000ff747435 */ /* 0x000fe200000001ff */
[C---:B------:R-:W-:Y:S01]  /*1d00*/  FMUL.FTZ R115, R3.reuse, R58 ;  /* 0x0000003a03737220 */ /* 0x040fe20000410000 */
[----:B------:R-:W-:Y:S01]  /*1d10*/  ISETP.NE.AND.EX P0, PT, RZ, c[0x0][0x25c], PT, P0 ;  /* 0x00009700ff007a0c */ /* 0x000fe20003f05300 */
[----:B------:R-:W-:Y:S01]  /*1d20*/  FMUL.FTZ R61, R3, R60 ;  /* 0x0000003c033d7220 */ /* 0x000fe20000410000 */
[----:B------:R-:W-:Y:S01]  /*1d30*/  LOP3.LUT P6, RZ, R75, 0xff000000, RZ, 0xc0, !PT ;  /* 0xff0000004bff7812 */ /* 0x000fe200078cc0ff */
[----:B------:R-:W-:-:S02]  /*1d40*/  FFMA.FTZ R60, R101, R92, R93 ;  /* 0x0000005c653c7223 */ /* 0x000fc4000001005d */
[----:B------:R-:W-:Y:S02]  /*1d50*/  FFMA.FTZ R62, R98, R92, R93 ;  /* 0x0000005c623e7223 */ /* 0x000fe4000001005d */
[----:B------:R-:W-:Y:S02]  /*1d60*/  @P1 IMAD.MOV.U32 R59, RZ, RZ, R86 ;  /* 0x000000ffff3b1224 */ /* 0x000fe400078e0056 */
[----:B------:R-:W-:Y:S02]  /*1d70*/  FADD.FTZ R60, R99, -R60 ;  /* 0x8000003c633c7221 */ /* 0x000fe40000010000 */
[----:B------:R-:W-:Y:S01]  /*1d80*/  FADD.FTZ R62, R97, -R62 ;  /* 0x8000003e613e7221 */ /* 0x000fe20000010000 */
[----:B------:R-:W-:Y:S01]  /*1d90*/  @P1 PRMT R58, RZ, 0x5410, R59 ;  /* 0x00005410ff3a1816 */ /* 0x000fe2000000003b */
[----:B------:R-:W-:Y:S01]  /*1da0*/  FMUL.FTZ R117, R3, R60 ;  /* 0x0000003c03757220 */ /* 0x000fe20000410000 */
[----:B------:R-:W-:Y:S01]  /*1db0*/  @P1 SHF.R.U32.HI R60, RZ, 0x10, R87 ;  /* 0x00000010ff3c1819 */ /* 0x000fe20000011657 */
[----:B------:R-:W-:-:S02]  /*1dc0*/  IMAD.MOV.U32 R114, RZ, RZ, RZ ;  /* 0x000000ffff727224 */ /* 0x000fc400078e00ff */
[----:B------:R-:W-:Y:S01]  /*1dd0*/  @P1 FADD.FTZ R115, R115, R58 ;  /* 0x0000003a73731221 */ /* 0x000fe20000010000 */
[----:B------:R-:W-:Y:S01]  /*1de0*/  @P1 SHF.R.U64 R58, R86, 0x10, R87 ;  /* 0x00000010563a1819 */ /* 0x000fe20000001257 */
[----:B------:R-:W-:-:S03]  /*1df0*/  FMUL.FTZ R59, R3, R62 ;  /* 0x0000003e033b7220 */ /* 0x000fc60000410000 */
[----:B------:R-:W-:-:S05]  /*1e00*/  @P1 PRMT R58, RZ, 0x5410, R58 ;  /* 0x00005410ff3a1816 */ /* 0x000fca000000003a */
[----:B------:R-:W-:Y:S01]  /*1e10*/  @P1 FADD.FTZ R61, R61, R58 ;  /* 0x0000003a3d3d1221 */ /* 0x000fe20000010000 */
[----:B------:R-:W-:-:S03]  /*1e20*/  @P1 MOV R58, R87 ;  /* 0x00000057003a1202 */ /* 0x000fc60000000f00 */
[-C--:B------:R-:W-:Y:S01]  /*1e30*/  FMUL.FTZ R63, R61, R112.reuse ;  /* 0x000000703d3f7220 */ /* 0x080fe20000410000 */
[----:B------:R-:W-:Y:S02]  /*1e40*/  @P1 PRMT R58, RZ, 0x5410, R58 ;  /* 0x00005410ff3a1816 */ /* 0x000fe4000000003a */
[----:B------:R-:W-:Y:S01]  /*1e50*/  @P0 F2FP.BF16.PACK_AB R61, RZ, R61 ;  /* 0x0000003dff3d023e */ /* 0x000fe200000010ff */
[----:B------:R-:W-:Y:S02]  /*1e60*/  FMUL.FTZ R63, R63, c[0x0][0x1e8] ;  /* 0x00007a003f3f7a20 */ /* 0x000fe40000410000 */
[----:B------:R-:W-:Y:S01]  /*1e70*/  @P1 FADD.FTZ R117, R117, R58 ;  /* 0x0000003a75751221 */ /* 0x000fe20000010000 */
[----:B------:R-:W-:Y:S01]  /*1e80*/  @P1 PRMT R58, RZ, 0x5410, R60 ;  /* 0x00005410ff3a1816 */ /* 0x000fe2000000003c */
[----:B------:R-:W-:Y:S01]  /*1e90*/  @P5 FMUL.FTZ R114, R10, R63 ;  /* 0x0000003f0a725220 */ /* 0x000fe20000410000 */
[----:B------:R-:W-:Y:S01]  /*1ea0*/  @P0 PRMT R78, R61, 0x7610, R78 ;  /* 0x000076103d4e0816 */ /* 0x000fe2000000004e */
[-C--:B------:R-:W-:Y:S01]  /*1eb0*/  FMUL.FTZ R62, R117, R112.reuse ;  /* 0x00000070753e7220 */ /* 0x080fe20000410000 */
[----:B------:R-:W-:Y:S01]  /*1ec0*/  @P0 F2FP.BF16.PACK_AB R60, RZ, R117 ;  /* 0x00000075ff3c023e */ /* 0x000fe200000010ff */
[----:B------:R-:W-:Y:S01]  /*1ed0*/  @P1 FADD.FTZ R59, R59, R58 ;  /* 0x0000003a3b3b1221 */ /* 0x000fe20000010000 */
[----:B------:R-:W-:Y:S01]  /*1ee0*/  LOP3.LUT P1, RZ, R75, 0xff0000, RZ, 0xc0, !PT ;  /* 0x00ff00004bff7812 */ /* 0x000fe2000782c0ff */
[----:B------:R-:W0:Y:S01]  /*1ef0*/  F2F.BF16.F32 R114, R114 ;  /* 0x0000007200727304 */ /* 0x000e220000202000 */
[----:B------:R-:W-:Y:S01]  /*1f00*/  @P0 F2FP.BF16.PACK_AB R58, RZ, R115 ;  /* 0x00000073ff3a023e */ /* 0x000fe200000010ff */
[----:B------:R-:W-:Y:S01]  /*1f10*/  FMUL.FTZ R62, R62, c[0x0][0x1e8] ;  /* 0x00007a003e3e7a20 */ /* 0x000fe20000410000 */
[----:B------:R-:W-:Y:S01]  /*1f20*/  @P0 PRMT R79, R60, 0x7610, R79 ;  /* 0x000076103c4f0816 */ /* 0x000fe2000000004f */
[----:B------:R-:W-:Y:S01]  /*1f30*/  FMUL.FTZ R117, R59, R112 ;  /* 0x000000703b757220 */ /* 0x000fe20000410000 */
[----:B------:R-:W-:-:S02]  /*1f40*/  @P0 PRMT R77, R58, 0x7610, R77 ;  /* 0x000076103a4d0816 */ /* 0x000fc4000000004d */
[----:B------:R-:W-:-:S04]  /*1f50*/  @P0 F2FP.BF16.PACK_AB R58, RZ, R59 ;  /* 0x0000003bff3a023e */ /* 0x000fc800000010ff */
[----:B------:R-:W-:Y:S01]  /*1f60*/  @P0 PRMT R80, R58, 0x7610, R80 ;  /* 0x000076103a500816 */ /* 0x000fe20000000050 */
[----:B------:R-:W-:Y:S01]  /*1f70*/  @P1 FMUL.FTZ R116, R9, R62 ;  /* 0x0000003e09741220 */ /* 0x000fe20000410000 */
[----:B------:R-:W-:Y:S05]  /*1f80*/  @!P0 BRA `(.L_x_530) ;  /* 0x0000008000008947 */ /* 0x000fea0003800000 */
[----:B------:R-:W-:Y:S02]  /*1f90*/  LOP3.LUT R58, R78, 0xffff, RZ, 0xc0, !PT ;  /* 0x0000ffff4e3a7812 */ /* 0x000fe400078ec0ff */
[----:B------:R-:W-:Y:S02]  /*1fa0*/  PRMT R61, R79, 0x5410, R80 ;  /* 0x000054104f3d7816 */ /* 0x000fe40000000050 */
[----:B------:R-:W-:Y:S01]  /*1fb0*/  LEA R60, P0, R2, c[0x0][0x258], 0x3 ;  /* 0x00009600023c7a11 */ /* 0x000fe200078018ff */
[----:B------:R-:W-:-:S05]  /*1fc0*/  IMAD.WIDE.U32 R58, R58, 0x10000, RZ ;  /* 0x000100003a3a7825 */ /* 0x000fca00078e00ff */
[----:B------:R-:W-:Y:S02]  /*1fd0*/  LOP3.LUT R59, R61, R59, RZ, 0xfc, !PT ;  /* 0x0000003b3d3b7212 */ /* 0x000fe400078efcff */
[----:B------:R-:W-:Y:S02]  /*1fe0*/  LOP3.LUT R58, R58, 0xffff, R77, 0xf8, !PT ;  /* 0x0000ffff3a3a7812 */ /* 0x000fe400078ef84d */
[----:B------:R-:W-:-:S05]  /*1ff0*/  LEA.HI.X R61, R2, c[0x0][0x25c], RZ, 0x3, P0 ;  /* 0x00009700023d7a11 */ /* 0x000fca00000f1cff */
[----:B------:R1:W-:Y:S02]  /*2000*/  STG.E.64 [R60.64], R58 ;  /* 0x0000003a3c007986 */ /* 0x0003e4000c101b04 */
.L_x_530:
[C---:B-1----:R-:W-:Y:S01]  /*2010*/  LEA R58, P0, R2.reuse, c[0x0][0x248], 0x3 ;  /* 0x00009200023a7a11 */ /* 0x042fe200078018ff */
[----:B------:R-:W-:Y:S01]  /*2020*/  FMUL.FTZ R117, R117, c[0x0][0x1e8] ;  /* 0x00007a0075757a20 */ /* 0x000fe20000410000 */
[----:B------:R-:W-:Y:S01]  /*2030*/  CS2R R118, SRZ ;  /* 0x0000000000767805 */ /* 0x000fe2000001ff00 */
[----:B------:R-:W-:Y:S01]  /*2040*/  FMUL.FTZ R115, R115, R112 ;  /* 0x0000007073737220 */ /* 0x000fe20000410000 */
[----:B------:R-:W-:Y:S01]  /*2050*/  LEA.HI.X R59, R2, c[0x0][0x24c], RZ, 0x3, P0 ;  /* 0x00009300023b7a11 */ /* 0x000fe200000f1cff */
[----:B------:R-:W-:Y:S01]  /*2060*/  @P6 FMUL.FTZ R119, R8, R117 ;  /* 0x0000007508776220 */ /* 0x000fe20000410000 */
[----:B------:R-:W-:Y:S01]  /*2070*/  LOP3.LUT P0, RZ, R75, 0xff, RZ, 0xc0, !PT ;  /* 0x000000ff4bff7812 */ /* 0x000fe2000780c0ff */
[----:B------:R-:W-:Y:S01]  /*2080*/  FMUL.FTZ R115, R115, c[0x0][0x1e8] ;  /* 0x00007a0073737a20 */ /* 0x000fe20000410000 */
[----:B------:R-:W-:Y:S01]  /*2090*/  F2F.BF16.F32 R116, R116 ;  /* 0x0000007400747304 */ /* 0x000fe20000202000 */
[----:B0-----:R-:W-:Y:S01]  /*20a0*/  IMAD.WIDE.U32 R60, R114, 0x10000, RZ ;  /* 0x00010000723c7825 */ /* 0x001fe200078e00ff */
[----:B------:R-:W-:-:S02]  /*20b0*/  MOV R114, RZ ;  /* 0x000000ff00727202 */ /* 0x000fc40000000f00 */
[----:B------:R-:W-:-:S04]  /*20c0*/  IADD3 R2, R2, 0x80, RZ ;  /* 0x0000008002027810 */ /* 0x000fc80007ffe0ff */
[----:B------:R-:W0:Y:S03]  /*20d0*/  F2F.BF16.F32 R119, R119 ;  /* 0x0000007700777304 */ /* 0x000e260000202000 */
[----:B------:R-:W-:-:S05]  /*20e0*/  @P0 FMUL.FTZ R118, R12, R115 ;  /* 0x000000730c760220 */ /* 0x000fca0000410000 */
[----:B------:R1:W2:Y:S01]  /*20f0*/  F2F.BF16.F32 R123, R118 ;  /* 0x00000076007b7304 */ /* 0x0002a20000202000 */
[----:B0-----:R-:W-:Y:S02]  /*2100*/  IMAD.U32 R121, R119, 0x10000, RZ ;  /* 0x0001000077797824 */ /* 0x001fe400078e00ff */
[----:B-1----:R-:W-:-:S03]  /*2110*/  IMAD.MOV.U32 R118, RZ, RZ, RZ ;  /* 0x000000ffff767224 */ /* 0x002fc600078e00ff */
[----:B------:R-:W-:Y:S02]  /*2120*/  LOP3.LUT R61, R61, R121, R116, 0xfe, !PT ;  /* 0x000000793d3d7212 */ /* 0x000fe400078efe74 */
[----:B-----5:R-:W-:Y:S02]  /*2130*/  @P5 SHF.R.U64 R116, R56, 0x10, R57 ;  /* 0x0000001038745819 */ /* 0x020fe40000001239 */
[----:B--2---:R-:W-:Y:S02]  /*2140*/  LOP3.LUT R60, R60, R123, RZ, 0xfc, !PT ;  /* 0x0000007b3c3c7212 */ /* 0x004fe400078efcff */
[----:B------:R-:W-:-:S03]  /*2150*/  @P0 PRMT R56, RZ, 0x5410, R56 ;  /* 0x00005410ff380816 */ /* 0x000fc60000000038 */
[----:B------:R0:W-:Y:S02]  /*2160*/  STG.E.64 [R58.64], R60 ;  /* 0x0000003c3a007986 */ /* 0x0001e4000c101b04 */
[----:B0-----:R-:W-:Y:S02]  /*2170*/  @P5 PRMT R58, RZ, 0x5410, R116 ;  /* 0x00005410ff3a5816 */ /* 0x001fe40000000074 */
[----:B------:R-:W-:-:S03]  /*2180*/  @P1 MOV R116, R57 ;  /* 0x0000003900741202 */ /* 0x000fc60000000f00 */
[----:B------:R-:W-:Y:S01]  /*2190*/  @P5 FMUL.FTZ R114, R63, R58 ;  /* 0x0000003a3f725220 */ /* 0x000fe20000410000 */
[----:B------:R-:W-:Y:S02]  /*21a0*/  @P6 SHF.R.U32.HI R63, RZ, 0x10, R57 ;  /* 0x00000010ff3f6819 */ /* 0x000fe40000011639 */
[----:B------:R-:W-:Y:S01]  /*21b0*/  @P1 PRMT R59, RZ, 0x5410, R116 ;  /* 0x00005410ff3b1816 */ /* 0x000fe20000000074 */
[----:B------:R-:W-:Y:S01]  /*21c0*/  FADD.FTZ R25, R25, R114 ;  /* 0x0000007219197221 */ /* 0x000fe20000010000 */
[----:B------:R-:W-:Y:S01]  /*21d0*/  @P6 PRMT R58, RZ, 0x5410, R63 ;  /* 0x00005410ff3a6816 */ /* 0x000fe2000000003f */
[----:B------:R-:W-:Y:S01]  /*21e0*/  IMAD.MOV.U32 R63, RZ, RZ, RZ ;  /* 0x000000ffff3f7224 */ /* 0x000fe200078e00ff */
[----:B------:R-:W-:Y:S01]  /*21f0*/  MOV R57, RZ ;  /* 0x000000ff00397202 */ /* 0x000fe20000000f00 */
[----:B------:R-:W-:Y:S02]  /*2200*/  @P1 FMUL.FTZ R63, R62, R59 ;  /* 0x0000003b3e3f1220 */ /* 0x000fe40000410000 */
[----:B------:R-:W-:-:S02]  /*2210*/  @P6 FMUL.FTZ R118, R117, R58 ;  /* 0x0000003a75766220 */ /* 0x000fc40000410000 */
[----:B------:R-:W-:Y:S02]  /*2220*/  @P0 FMUL.FTZ R57, R115, R56 ;  /* 0x0000003873390220 */ /* 0x000fe40000410000 */
[----:B------:R-:W-:Y:S02]  /*2230*/  FADD.FTZ R27, R27, R118 ;  /* 0x000000761b1b7221 */ /* 0x000fe40000010000 */
[----:B------:R-:W-:Y:S02]  /*2240*/  FADD.FTZ R26, R26, R63 ;  /* 0x0000003f1a1a7221 */ /* 0x000fe40000010000 */
[----:B------:R-:W-:Y:S02]  /*2250*/  FADD.FTZ R24, R24, R57 ;  /* 0x0000003918187221 */ /* 0x000fe40000010000 */
.L_x_529:
[----:B------:R-:W-:Y:S05]  /*2260*/  BSYNC B0 ;  /* 0x0000000000007941 */ /* 0x000fea0003800000 */
.L_x_528:
[----:B------:R-:W-:Y:S01]  /*2270*/  BSSY B0, `(.L_x_531) ;  /* 0x0000064000007945 */ /* 0x000fe20003800000 */
        /* <DEDUP_REMOVED lines=10> */
[C---:B------:R-:W-:Y:S01]  /*2320*/  LOP3.LUT P5, RZ, R76.reuse, 0xff0000, RZ, 0xc0, !PT ;  /* 0x00ff00004cff7812 */ /* 0x040fe200078ac0ff */
[----:B------:R-:W-:Y:S01]  /*2330*/  FADD.FTZ R60, R91, -R60 ;  /* 0x8000003c5b3c7221 */ /* 0x000fe20000010000 */
[----:B------:R-:W-:Y:S01]  /*2340*/  CS2R R116, SRZ ;  /* 0x0000000000747805 */ /* 0x000fe2000001ff00 */
[----:B------:R-:W-:Y:S01]  /*2350*/  FMUL.FTZ R61, R3, R58 ;  /* 0x0000003a033d7220 */ /* 0x000fe20000410000 */
[----:B------:R-:W-:Y:S01]  /*2360*/  LOP3.LUT P6, RZ, R76, 0xff, RZ, 0xc0, !PT ;  /* 0x000000ff4cff7812 */ /* 0x000fe200078cc0ff */
[----:B------:R-:W-:-:S02]  /*2370*/  FFMA.FTZ R62, R90, R92, R93 ;  /* 0x0000005c5a3e7223 */ /* 0x000fc4000001005d */
[----:B------:R-:W-:Y:S02]  /*2380*/  FFMA.FTZ R92, R82, R92, R93 ;  /* 0x0000005c525c7223 */ /* 0x000fe4000001005d */
[----:B------:R-:W-:Y:S01]  /*2390*/  FMUL.FTZ R115, R3, R60 ;  /* 0x0000003c03737220 */ /* 0x000fe20000410000 */
[----:B------:R-:W-:Y:S01]  /*23a0*/  HFMA2.MMA R60, -RZ, RZ, 0, 0 ;  /* 0x00000000ff3c7435 */ /* 0x000fe200000001ff */
[--C-:B------:R-:W-:Y:S01]  /*23b0*/  @P0 SHF.R.U64 R58, R84, 0x10, R85.reuse ;  /* 0x00000010543a0819 */ /* 0x100fe20000001255 */
[----:B------:R-:W-:Y:S01]  /*23c0*/  FADD.FTZ R62, R83, -R62 ;  /* 0x8000003e533e7221 */ /* 0x000fe20000010000 */
[----:B------:R-:W-:Y:S01]  /*23d0*/  @P0 MOV R59, R85 ;  /* 0x00000055003b0202 */ /* 0x000fe20000000f00 */
[----:B------:R-:W-:Y:S01]  /*23e0*/  FADD.FTZ R92, R81, -R92 ;  /* 0x8000005c515c7221 */ /* 0x000fe20000010000 */
[----:B------:R-:W-:Y:S01]  /*23f0*/  @P0 PRMT R58, RZ, 0x5410, R58 ;  /* 0x00005410ff3a0816 */ /* 0x000fe2000000003a */
[C---:B------:R-:W-:Y:S01]  /*2400*/  FMUL.FTZ R63, R3.reuse, R62 ;  /* 0x0000003e033f7220 */ /* 0x040fe20000410000 */
[----:B------:R-:W-:Y:S01]  /*2410*/  MOV R62, RZ ;  /* 0x000000ff003e7202 */ /* 0x000fe20000000f00 */
[----:B------:R-:W-:Y:S01]  /*2420*/  FMUL.FTZ R93, R3, R92 ;  /* 0x0000005c035d7220 */ /* 0x000fe20000410000 */
[----:B------:R-:W-:Y:S01]  /*2430*/  @P0 SHF.R.U32.HI R3, RZ, 0x10, R85 ;  /* 0x00000010ff030819 */ /* 0x000fe20000011655 */
[----:B------:R-:W-:Y:S01]  /*2440*/  @P0 FADD.FTZ R115, R115, R58 ;  /* 0x0000003a73730221 */ /* 0x000fe20000010000 */
[----:B------:R-:W-:Y:S01]  /*2450*/  @P0 PRMT R58, RZ, 0x5410, R59 ;  /* 0x00005410ff3a0816 */ /* 0x000fe2000000003b */
[----:B------:R-:W-:-:S04]  /*2460*/  IMAD.MOV.U32 R114, RZ, RZ, RZ ;  /* 0x000000ffff727224 */ /* 0x000fc800078e00ff */
[----:B------:R-:W-:Y:S01]  /*2470*/  @P0 FADD.FTZ R63, R63, R58 ;  /* 0x0000003a3f3f0221 */ /* 0x000fe20000010000 */
[----:B------:R-:W-:Y:S01]  /*2480*/  @P0 PRMT R58, RZ, 0x5410, R3 ;  /* 0x00005410ff3a0816 */ /* 0x000fe20000000003 */
[-C--:B------:R-:W-:Y:S02]  /*2490*/  FMUL.FTZ R3, R115, R112.reuse ;  /* 0x0000007073037220 */ /* 0x080fe40000410000 */
[----:B------:R-:W-:Y:S02]  /*24a0*/  FMUL.FTZ R92, R63, R112 ;  /* 0x000000703f5c7220 */ /* 0x000fe40000410000 */
[----:B------:R-:W-:Y:S02]  /*24b0*/  @P0 FADD.FTZ R93, R93, R58 ;  /* 0x0000003a5d5d0221 */ /* 0x000fe40000010000 */
[----:B------:R-:W-:Y:S02]  /*24c0*/  FMUL.FTZ R59, R3, c[0x0][0x1e8] ;  /* 0x00007a00033b7a20 */ /* 0x000fe40000410000 */
[----:B------:R-:W-:-:S02]  /*24d0*/  @P0 IMAD.MOV.U32 R3, RZ, RZ, R84 ;  /* 0x000000ffff030224 */ /* 0x000fc400078e0054 */
[----:B------:R-:W-:Y:S02]  /*24e0*/  @P1 FMUL.FTZ R60, R6, R59 ;  /* 0x0000003b063c1220 */ /* 0x000fe40000410000 */
[----:B------:R-:W-:-:S04]  /*24f0*/  FMUL.FTZ R92, R92, c[0x0][0x1e8] ;  /* 0x00007a005c5c7a20 */ /* 0x000fc80000410000 */
[----:B------:R-:W-:Y:S01]  /*2500*/  @P5 FMUL.FTZ R117, R5, R92 ;  /* 0x0000005c05755220 */ /* 0x000fe20000410000 */
[----:B------:R-:W0:Y:S08]  /*2510*/  F2F.BF16.F32 R60, R60 ;  /* 0x0000003c003c7304 */ /* 0x000e300000202000 */
[----:B------:R-:W-:Y:S01]  /*2520*/  F2F.BF16.F32 R117, R117 ;  /* 0x0000007500757304 */ /* 0x000fe20000202000 */
[----:B--2---:R-:W-:-:S04]  /*2530*/  @P1 SHF.R.U64 R58, R56, 0x10, R57 ;  /* 0x00000010383a1819 */ /* 0x004fc80000001239 */
[----:B------:R-:W-:-:S05]  /*2540*/  @P1 PRMT R58, RZ, 0x5410, R58 ;  /* 0x00005410ff3a1816 */ /* 0x000fca000000003a */
[----:B------:R-:W-:Y:S01]  /*2550*/  @P1 FMUL.FTZ R114, R59, R58 ;  /* 0x0000003a3b721220 */ /* 0x000fe20000410000 */
[----:B------:R-:W-:Y:S02]  /*2560*/  LOP3.LUT P1, RZ, R76, 0xff000000, RZ, 0xc0, !PT ;  /* 0xff0000004cff7812 */ /* 0x000fe4000782c0ff */
[----:B------:R-:W-:Y:S01]  /*2570*/  @P0 PRMT R58, RZ, 0x5410, R3 ;  /* 0x00005410ff3a0816 */ /* 0x000fe20000000003 */
[----:B------:R-:W-:-:S04]  /*2580*/  FMUL.FTZ R3, R93, R112 ;  /* 0x000000705d037220 */ /* 0x000fc80000410000 */
[----:B------:R-:W-:Y:S02]  /*2590*/  FMUL.FTZ R3, R3, c[0x0][0x1e8] ;  /* 0x00007a0003037a20 */ /* 0x000fe40000410000 */
[----:B------:R-:W-:Y:S01]  /*25a0*/  @P0 FADD.FTZ R61, R61, R58 ;  /* 0x0000003a3d3d0221 */ /* 0x000fe20000010000 */
[----:B------:R-:W-:-:S03]  /*25b0*/  LEA R58, P0, R2, c[0x0][0x248], 0x3 ;  /* 0x00009200023a7a11 */ /* 0x000fc600078018ff */
[----:B------:R-:W-:Y:S01]  /*25c0*/  @P1 FMUL.FTZ R116, R4, R3 ;  /* 0x0000000304741220 */ /* 0x000fe20000410000 */
[----:B------:R-:W-:Y:S01]  /*25d0*/  LEA.HI.X R59, R2, c[0x0][0x24c], RZ, 0x3, P0 ;  /* 0x00009300023b7a11 */ /* 0x000fe200000f1cff */
[----:B------:R-:W-:Y:S01]  /*25e0*/  FMUL.FTZ R112, R61, R112 ;  /* 0x000000703d707220 */ /* 0x000fe20000410000 */
[----:B------:R-:W-:-:S03]  /*25f0*/  ISETP.NE.U32.AND P0, PT, RZ, c[0x0][0x258], PT ;  /* 0x00009600ff007a0c */ /* 0x000fc60003f05070 */
[----:B------:R-:W1:Y:S01]  /*2600*/  F2F.BF16.F32 R116, R116 ;  /* 0x0000007400747304 */ /* 0x000e620000202000 */
[----:B------:R-:W-:Y:S01]  /*2610*/  FMUL.FTZ R112, R112, c[0x0][0x1e8] ;  /* 0x00007a0070707a20 */ /* 0x000fe20000410000 */
[----:B------:R-:W-:-:S03]  /*2620*/  ISETP.NE.AND.EX P0, PT, RZ, c[0x0][0x25c], PT, P0 ;  /* 0x00009700ff007a0c */ /* 0x000fc60003f05300 */
[----:B------:R-:W-:-:S04]  /*2630*/  @P6 FMUL.FTZ R62, R7, R112 ;  /* 0x00000070073e6220 */ /* 0x000fc80000410000 */
[----:B------:R-:W2:Y:S06]  /*2640*/  F2F.BF16.F32 R119, R62 ;  /* 0x0000003e00777304 */ /* 0x000eac0000202000 */
[----:B------:R-:W-:Y:S01]  /*2650*/  @P0 F2FP.BF16.PACK_AB R118, RZ, R61 ;  /* 0x0000003dff76023e */ /* 0x000fe200000010ff */
[----:B0-----:R-:W-:Y:S01]  /*2660*/  IMAD.WIDE.U32 R60, R60, 0x10000, RZ ;  /* 0x000100003c3c7825 */ /* 0x001fe200078e00ff */
[----:B------:R-:W-:Y:S02]  /*2670*/  @P0 F2FP.BF16.PACK_AB R120, RZ, R115 ;  /* 0x00000073ff78023e */ /* 0x000fe400000010ff */
[----:B------:R-:W-:Y:S01]  /*2680*/  @P0 F2FP.BF16.PACK_AB R63, RZ, R63 ;  /* 0x0000003fff3f023e */ /* 0x000fe200000010ff */
[----:B-1----:R-:W-:Y:S01]  /*2690*/  IMAD.U32 R115, R116, 0x10000, RZ ;  /* 0x0001000074737824 */ /* 0x002fe200078e00ff */
[----:B------:R-:W-:-:S02]  /*26a0*/  @P0 PRMT R77, R118, 0x7610, R77 ;  /* 0x00007610764d0816 */ /* 0x000fc4000000004d */
[----:B------:R-:W-:Y:S02]  /*26b0*/  @P0 PRMT R78, R120, 0x7610, R78 ;  /* 0x00007610784e0816 */ /* 0x000fe4000000004e */
[----:B------:R-:W-:Y:S01]  /*26c0*/  LOP3.LUT R61, R61, R115, R117, 0xfe, !PT ;  /* 0x000000733d3d7212 */ /* 0x000fe200078efe75 */
[--C-:B------:R-:W-:Y:S01]  /*26d0*/  @P5 IMAD.MOV.U32 R115, RZ, RZ, R57.reuse ;  /* 0x000000ffff735224 */ /* 0x100fe200078e0039 */
[----:B------:R-:W-:Y:S02]  /*26e0*/  @P0 F2FP.BF16.PACK_AB R117, RZ, R93 ;  /* 0x0000005dff75023e */ /* 0x000fe400000010ff */
[----:B--2---:R-:W-:Y:S02]  /*26f0*/  LOP3.LUT R60, R60, R119, RZ, 0xfc, !PT ;  /* 0x000000773c3c7212 */ /* 0x004fe400078efcff */
[----:B------:R-:W-:Y:S02]  /*2700*/  @P6 MOV R93, R56 ;  /* 0x00000038005d6202 */ /* 0x000fe40000000f00 */
[----:B------:R-:W-:-:S02]  /*2710*/  @P1 SHF.R.U32.HI R116, RZ, 0x10, R57 ;  /* 0x00000010ff741819 */ /* 0x000fc40000011639 */
[----:B------:R-:W-:Y:S02]  /*2720*/  @P0 PRMT R79, R63, 0x7610, R79 ;  /* 0x000076103f4f0816 */ /* 0x000fe4000000004f */
[----:B------:R-:W-:Y:S01]  /*2730*/  @P0 PRMT R80, R117, 0x7610, R80 ;  /* 0x0000761075500816 */ /* 0x000fe20000000050 */
        /* <DEDUP_REMOVED lines=9> */
.L_x_533:
[----:B------:R1:W-:Y:S01]  /*27d0*/  STG.E.64 [R58.64], R60 ;  /* 0x0000003c3a007986 */ /* 0x0003e2000c101b04 */
[----:B0-----:R-:W-:Y:S01]  /*27e0*/  @P1 PRMT R56, RZ, 0x5410, R116 ;  /* 0x00005410ff381816 */ /* 0x001fe20000000074 */
[----:B------:R-:W-:Y:S01]  /*27f0*/  IMAD.MOV.U32 R63, RZ, RZ, RZ ;  /* 0x000000ffff3f7224 */ /* 0x000fe200078e00ff */
[----:B------:R-:W-:Y:S01]  /*2800*/  @P5 PRMT R115, RZ, 0x5410, R115 ;  /* 0x00005410ff735816 */ /* 0x000fe20000000073 */
[----:B------:R-:W-:Y:S01]  /*2810*/  FADD.FTZ R21, R21, R114 ;  /* 0x0000007215157221 */ /* 0x000fe20000010000 */
[----:B------:R-:W-:Y:S02]  /*2820*/  @P6 PRMT R93, RZ, 0x5410, R93 ;  /* 0x00005410ff5d6816 */ /* 0x000fe4000000005d */
[----:B------:R-:W-:Y:S01]  /*2830*/  MOV R2, RZ ;  /* 0x000000ff00027202 */ /* 0x000fe20000000f00 */
[----:B------:R-:W-:Y:S01]  /*2840*/  @P1 FMUL.FTZ R2, R3, R56 ;  /* 0x0000003803021220 */ /* 0x000fe20000410000 */
[----:B------:R-:W-:Y:S01]  /*2850*/  MOV R57, RZ ;  /* 0x000000ff00397202 */ /* 0x000fe20000000f00 */
[----:B------:R-:W-:-:S02]  /*2860*/  @P5 FMUL.FTZ R63, R92, R115 ;  /* 0x000000735c3f5220 */ /* 0x000fc40000410000 */
[----:B------:R-:W-:Y:S02]  /*2870*/  @P6 FMUL.FTZ R57, R112, R93 ;  /* 0x0000005d70396220 */ /* 0x000fe40000410000 */
[----:B------:R-:W-:Y:S02]  /*2880*/  FADD.FTZ R23, R23, R2 ;  /* 0x0000000217177221 */ /* 0x000fe40000010000 */
[----:B------:R-:W-:Y:S02]  /*2890*/  FADD.FTZ R22, R22, R63 ;  /* 0x0000003f16167221 */ /* 0x000fe40000010000 */
[----:B------:R-:W-:Y:S02]  /*28a0*/  FADD.FTZ R20, R20, R57 ;  /* 0x0000003914147221 */ /* 0x000fe40000010000 */
.L_x_532:
[----:B-1----:R-:W-:Y:S05]  /*28b0*/  BSYNC B0 ;  /* 0x0000000000007941 */ /* 0x002fea0003800000 */
.L_x_531:
[----:B------:R-:W-:Y:S02]  /*28c0*/  IADD3 R73, R73, c[0x0][0x160], RZ ;  /* 0x0000580049497a10 */ /* 0x000fe40007ffe0ff */
[----:B------:R-:W-:Y:S02]  /*28d0*/  LOP3.LUT P1, RZ, R11, 0xff, RZ, 0xc0, !PT ;  /* 0x000000ff0bff7812 */ /* 0x000fe4000782c0ff */
[----:B------:R-:W-:-:S02]  /*28e0*/  ISETP.GE.AND P0, PT, R73, c[0x0][0x164], PT ;  /* 0x0000590049007a0c */ /* 0x000fc40003f06270 */
[----:B------:R-:W-:-:S11]  /*28f0*/  SEL R11, RZ, 0x1, P1 ;  /* 0x00000001ff0b7807 */ /* 0x000fd60000800000 */
[----:B------:R-:W-:Y:S01]  /*2900*/  @P0 CALL.REL.NOINC `(.L_x_516) ;  /* 0x0000001000000944 */ /* 0x000fe20003c00000 */
[----:B------:R-:W-:Y:S05]  /*2910*/  BRA `(.L_x_534) ;  /* 0xffffdd3000007947 */ /* 0x000fea000383ffff */
.L_x_516:
        /* <DEDUP_REMOVED lines=31> */
.L_x_523:
[----:B------:R-:W-:Y:S01]  /*2b10*/  HFMA2.MMA R114, -RZ, RZ, 0, 1.847743988037109375e-06 ;  /* 0x0000001fff727435 */ /* 0x000fe200000001ff */
[----:B------:R-:W-:Y:S01]  /*2b20*/  MOV R58, R93 ;  /* 0x0000005d003a7202 */ /* 0x000fe20000000f00 */
[----:B------:R-:W-:Y:S01]  /*2b30*/  IMAD.MOV.U32 R117, RZ, RZ, 0x10 ;  /* 0x00000010ff757424 */ /* 0x000fe200078e00ff */
[----:B------:R-:W-:Y:S01]  /*2b40*/  MOV R56, 0x2b70 ;  /* 0x00002b7000387802 */ /* 0x000fe20000000f00 */
[----:B------:R-:W-:-:S02]  /*2b50*/  IMAD.MOV.U32 R119, RZ, RZ, -0x1 ;  /* 0xffffffffff777424 */ /* 0x000fc400078e00ff */
[----:B------:R-:W-:Y:S05]  /*2b60*/  CALL.REL.NOINC `($__internal_14_$__cuda_sm70_shflsync_down_p) ;  /* 0x0000046000007944 */ /* 0x000fea0003c00000 */
[----:B-1----:R-:W-:Y:S01]  /*2b70*/  MOV R60, R58 ;  /* 0x0000003a003c7202 */ /* 0x002fe20000000f00 */
[----:B0-----:R-:W-:Y:S05]  /*2b80*/  BRA `(.L_x_535) ;  /* 0xffffe7e000007947 */ /* 0x001fea000383ffff */
.L_x_524:
[----:B------:R-:W-:Y:S01]  /*2b90*/  HFMA2.MMA R117, -RZ, RZ, 0, 9.5367431640625e-07 ;  /* 0x00000010ff757435 */ /* 0x000fe200000001ff */
[----:B------:R-:W-:Y:S01]  /*2ba0*/  IMAD.MOV.U32 R58, RZ, RZ, R115 ;  /* 0x000000ffff3a7224 */ /* 0x000fe200078e0073 */
[----:B------:R-:W-:Y:S01]  /*2bb0*/  MOV R119, 0xffffffff ;  /* 0xffffffff00777802 */ /* 0x000fe20000000f00 */
[----:B------:R-:W-:Y:S01]  /*2bc0*/  IMAD.MOV.U32 R114, RZ, RZ, 0x1f ;  /* 0x0000001fff727424 */ /* 0x000fe200078e00ff */
[----:B------:R-:W-:-:S02]  /*2bd0*/  MOV R56, 0x2bf0 ;  /* 0x00002bf000387802 */ /* 0x000fc40000000f00 */
[----:B01----:R-:W-:Y:S05]  /*2be0*/  CALL.REL.NOINC `($__internal_14_$__cuda_sm70_shflsync_down_p) ;  /* 0x000003e000007944 */ /* 0x003fea0003c00000 */
[----:B------:R-:W-:Y:S01]  /*2bf0*/  FADD.FTZ R60, R60, R93 ;  /* 0x0000005d3c3c7221 */ /* 0x000fe20000010000 */
[----:B0-----:R-:W-:Y:S01]  /*2c00*/  HFMA2.MMA R114, -RZ, RZ, 0, 1.847743988037109375e-06 ;  /* 0x0000001fff727435 */ /* 0x001fe200000001ff */
[----:B-1----:R-:W-:Y:S01]  /*2c10*/  FADD.FTZ R115, R115, R58 ;  /* 0x0000003a73737221 */ /* 0x002fe20000010000 */
[----:B------:R-:W-:Y:S01]  /*2c20*/  MOV R56, 0x2c70 ;  /* 0x00002c7000387802 */ /* 0x000fe20000000f00 */
[----:B------:R-:W-:Y:S01]  /*2c30*/  IMAD.MOV.U32 R117, RZ, RZ, 0x8 ;  /* 0x00000008ff757424 */ /* 0x000fe200078e00ff */
[----:B------:R-:W-:Y:S01]  /*2c40*/  MOV R58, R60 ;  /* 0x0000003c003a7202 */ /* 0x000fe20000000f00 */
[----:B------:R-:W-:-:S02]  /*2c50*/  IMAD.MOV.U32 R119, RZ, RZ, -0x1 ;  /* 0xffffffffff777424 */ /* 0x000fc400078e00ff */
[----:B------:R-:W-:Y:S05]  /*2c60*/  CALL.REL.NOINC `($__internal_14_$__cuda_sm70_shflsync_down_p) ;  /* 0x0000036000007944 */ /* 0x000fea0003c00000 */
[----:B0-----:R-:W-:Y:S01]  /*2c70*/  HFMA2.MMA R114, -RZ, RZ, 0, 1.847743988037109375e-06 ;  /* 0x0000001fff727435 */ /* 0x001fe200000001ff */
[----:B-1----:R-:W-:Y:S01]  /*2c80*/  IMAD.MOV.U32 R59, RZ, RZ, R58 ;  /* 0x000000ffff3b7224 */ /* 0x002fe200078e003a */
[----:B------:R-:W-:Y:S01]  /*2c90*/  MOV R58, R115 ;  /* 0x00000073003a7202 */ /* 0x000fe20000000f00 */
[----:B------:R-:W-:Y:S01]  /*2ca0*/  IMAD.MOV.U32 R117, RZ, RZ, 0x8 ;  /* 0x00000008ff757424 */ /* 0x000fe200078e00ff */
[----:B------:R-:W-:Y:S01]  /*2cb0*/  MOV R56, 0x2ce0 ;  /* 0x00002ce000387802 */ /* 0x000fe20000000f00 */
[----:B------:R-:W-:-:S02]  /*2cc0*/  IMAD.MOV.U32 R119, RZ, RZ, -0x1 ;  /* 0xffffffffff777424 */ /* 0x000fc400078e00ff */
[----:B------:R-:W-:Y:S05]  /*2cd0*/  CALL.REL.NOINC `($__internal_14_$__cuda_sm70_shflsync_down_p) ;  /* 0x000002f000007944 */ /* 0x000fea0003c00000 */
[----:B------:R-:W-:Y:S01]  /*2ce0*/  FADD.FTZ R60, R59, R60 ;  /* 0x0000003c3b3c7221 */ /* 0x000fe20000010000 */
[----:B0-----:R-:W-:Y:S01]  /*2cf0*/  MOV R117, 0x4 ;  /* 0x0000000400757802 */ /* 0x001fe20000000f00 */
[----:B-1----:R-:W-:Y:S01]  /*2d00*/  FADD.FTZ R115, R115, R58 ;  /* 0x0000003a73737221 */ /* 0x002fe20000010000 */
[----:B------:R-:W-:Y:S01]  /*2d10*/  MOV R119, 0xffffffff ;  /* 0xffffffff00777802 */ /* 0x000fe20000000f00 */
[----:B------:R-:W-:Y:S01]  /*2d20*/  IMAD.MOV.U32 R114, RZ, RZ, 0x1f ;  /* 0x0000001fff727424 */ /* 0x000fe200078e00ff */
[----:B------:R-:W-:Y:S01]  /*2d30*/  MOV R56, 0x2d60 ;  /* 0x00002d6000387802 */ /* 0x000fe20000000f00 */
[----:B------:R-:W-:-:S02]  /*2d40*/  IMAD.MOV.U32 R58, RZ, RZ, R60 ;  /* 0x000000ffff3a7224 */ /* 0x000fc400078e003c */
[----:B------:R-:W-:Y:S05]  /*2d50*/  CALL.REL.NOINC `($__internal_14_$__cuda_sm70_shflsync_down_p) ;  /* 0x0000027000007944 */ /* 0x000fea0003c00000 */
[----:B0-----:R-:W-:Y:S01]  /*2d60*/  HFMA2.MMA R117, -RZ, RZ, 0, 2.384185791015625e-07 ;  /* 0x00000004ff757435 */ /* 0x001fe200000001ff */
[----:B-1----:R-:W-:Y:S01]  /*2d70*/  MOV R59, R58 ;  /* 0x0000003a003b7202 */ /* 0x002fe20000000f00 */
[----:B------:R-:W-:Y:S01]  /*2d80*/  IMAD.MOV.U32 R58, RZ, RZ, R115 ;  /* 0x000000ffff3a7224 */ /* 0x000fe200078e0073 */
[----:B------:R-:W-:Y:S01]  /*2d90*/  MOV R119, 0xffffffff ;  /* 0xffffffff00777802 */ /* 0x000fe20000000f00 */
[----:B------:R-:W-:Y:S01]  /*2da0*/  IMAD.MOV.U32 R114, RZ, RZ, 0x1f ;  /* 0x0000001fff727424 */ /* 0x000fe200078e00ff */
[----:B------:R-:W-:-:S02]  /*2db0*/  MOV R56, 0x2dd0 ;  /* 0x00002dd000387802 */ /* 0x000fc40000000f00 */
[----:B------:R-:W-:Y:S05]  /*2dc0*/  CALL.REL.NOINC `($__internal_14_$__cuda_sm70_shflsync_down_p) ;  /* 0x0000020000007944 */ /* 0x000fea0003c00000 */
        /* <DEDUP_REMOVED lines=23> */
[----:B0-----:R-:W-:Y:S01]  /*2f40*/  HFMA2.MMA R117, -RZ, RZ, 0, 5.9604644775390625e-08 ;  /* 0x00000001ff757435 */ /* 0x001fe200000001ff */
[----:B-1----:R-:W-:Y:S01]  /*2f50*/  MOV R62, R58 ;  /* 0x0000003a003e7202 */ /* 0x002fe20000000f00 */
[----:B------:R-:W-:Y:S01]  /*2f60*/  IMAD.MOV.U32 R58, RZ, RZ, R63 ;  /* 0x000000ffff3a7224 */ /* 0x000fe200078e003f */
[----:B------:R-:W-:Y:S01]  /*2f70*/  MOV R119, 0xffffffff ;  /* 0xffffffff00777802 */ /* 0x000fe20000000f00 */
[----:B------:R-:W-:Y:S01]  /*2f80*/  IMAD.MOV.U32 R114, RZ, RZ, 0x1f ;  /* 0x0000001fff727424 */ /* 0x000fe200078e00ff */
[----:B------:R-:W-:-:S02]  /*2f90*/  MOV R56, 0x2fb0 ;  /* 0x00002fb000387802 */ /* 0x000fc40000000f00 */
[----:B------:R-:W-:Y:S05]  /*2fa0*/  CALL.REL.NOINC `($__internal_14_$__cuda_sm70_shflsync_down_p) ;  /* 0x0000002000007944 */ /* 0x000fea0003c00000 */
[----:B-1----:R-:W-:Y:S01]  /*2fb0*/  IMAD.MOV.U32 R56, RZ, RZ, R58 ;  /* 0x000000ffff387224 */ /* 0x002fe200078e003a */
[----:B0-----:R-:W-:Y:S05]  /*2fc0*/  BRA `(.L_x_536) ;  /* 0xffffe4c000007947 */ /* 0x001fea000383ffff */
        .weak           $__internal_14_$__cuda_sm70_shflsync_down_p
        .type           $__internal_14_$__cuda_sm70_shflsync_down_p,@function
        .size           $__internal_14_$__cuda_sm70_shflsync_down_p,(.L_x_6663 - $__internal_14_$__cuda_sm70_shflsync_down_p)
$__internal_14_$__cuda_sm70_shflsync_down_p:
[----:B------:R-:W-:Y:S01]  /*2fd0*/  HFMA2.MMA R57, -RZ, RZ, 0, 0 ;  /* 0x00000000ff397435 */ /* 0x000fe200000001ff */
[----:B------:R-:W-:Y:S04]  /*2fe0*/  WARPSYNC R119 ;  /* 0x0000007700007348 */ /* 0x000fe80003800000 */
[----:B------:R0:W1:Y:S01]  /*2ff0*/  SHFL.DOWN PT, R58, R58, R117, R114 ;  /* 0x080000753a3a7389 */ /* 0x00006200000e0072 */
[----:B------:R-:W-:Y:S05]  /*3000*/  RET.REL.NODEC R56 `(_ZN10layer_norm13ln_bwd_kernelINS_13Kernel_traitsI13__nv_bfloat16S2_S2_S2_fjLj1536ELj1ELj1ELj4ELj8ENS_18Kernel_traits_baseILj1536ES2_S2_S2_S2_fjLj128EEEEELb1ELb1ELb0ELb0EEEvNS_9BwdParamsE) ;  /* 0xffffcff038007950 */ /* 0x000fea0003c3ffff */
.L_x_537:
        /* <DEDUP_REMOVED lines=15> */
.L_x_6663:


//--------------------- .text._ZN10layer_norm13ln_bwd_kernelINS_13Kernel_traitsI13__nv_bfloat16S2_S2_S2_fjLj1536ELj1ELj1ELj4ELj8ENS_18Kernel_traits_baseILj1536ES2_S2_S2_S2_fjLj128EEEEELb1ELb1ELb0ELb1EEEvNS_9BwdParamsE --------------------------
	.section	.text._ZN10layer_norm13ln_bwd_kernelINS_13Kernel_traitsI13__nv_bfloat16S2_S2_S2_fjLj1536ELj1ELj1ELj4ELj8ENS_18Kernel_traits_baseILj1536ES2_S2_S2_S2_fjLj128EEEEELb1ELb1ELb0ELb1EEEvNS_9BwdParamsE,"ax",@progbits
	.sectioninfo	@"SHI_REGISTERS=124"
	.align	128
        .global         _ZN10layer_norm13ln_bwd_kernelINS_13Kernel_traitsI13__nv_bfloat16S2_S2_S2_fjLj1536ELj1ELj1ELj4ELj8ENS_18Kernel_traits_baseILj1536ES2_S2_S2_S2_fjLj128EEEEELb1ELb1ELb0ELb1EEEvNS_9BwdParamsE
        .type           _ZN10layer_norm13ln_bwd_kernelINS_13Kernel_traitsI13__nv_bfloat16S2_S2_S2_fjLj1536ELj1ELj1ELj4ELj8ENS_18Kernel_traits_baseILj1536ES2_S2_S2_S2_fjLj128EEEEELb1ELb1ELb0ELb1EEEvNS_9BwdParamsE,@function
        .size           _ZN10layer_norm13ln_bwd_kernelINS_13Kernel_traitsI13__nv_bfloat16S2_S2_S2_fjLj1536ELj1ELj1ELj4ELj8ENS_18Kernel_traits_baseILj1536ES2_S2_S2_S2_fjLj128EEEEELb1ELb1ELb0ELb1EEEvNS_9BwdParamsE,(.L_x_6664 - _ZN10layer_norm13ln_bwd_kernelINS_13Kernel_traitsI13__nv_bfloat16S2_S2_S2_fjLj1536ELj1ELj1ELj4ELj8ENS_18Kernel_traits_baseILj1536ES2_S2_S2_S2_fjLj128EEEEELb1ELb1ELb0ELb1EEEvNS_9BwdParamsE)
        .other          _ZN10layer_norm13ln_bwd_kernelINS_13Kernel_traitsI13__nv_bfloat16S2_S2_S2_fjLj1536ELj1ELj1ELj4ELj8ENS_18Kernel_traits_baseILj1536ES2_S2_S2_S2_fjLj128EEEEELb1ELb1ELb0ELb1EEEvNS_9BwdParamsE,@"STO_CUDA_ENTRY STV_DEFAULT"
_ZN10layer_norm13ln_bwd_kernelINS_13Kernel_traitsI13__nv_bfloat16S2_S2_S2_fjLj1536ELj1ELj1ELj4ELj8ENS_18Kernel_traits_baseILj1536ES2_S2_S2_S2_fjLj128EEEEELb1ELb1ELb0ELb1EEEvNS_9BwdParamsE:
.text._ZN10layer_norm13ln_bwd_kernelINS_13Kernel_traitsI13__nv_bfloat16S2_S2_S2_fjLj1536ELj1ELj1ELj4ELj8ENS_18Kernel_traits_baseILj1536ES2_S2_S2_S2_fjLj128EEEEELb1ELb1ELb0ELb1EEEvNS_9BwdParamsE:
        /* <DEDUP_REMOVED lines=26> */
.L_x_538:
        /* <DEDUP_REMOVED lines=19> */
[----:B------:R-:W-:Y:S01]  /*02d0*/  CS2R R16, SRZ ;  /* 0x0000000000107805 */ /* 0x000fe2000001ff00 */
[----:B------:R-:W-:Y:S01]  /*02e0*/  CS2R R24, SRZ ;  /* 0x0000000000187805 */ /* 0x000fe2000001ff00 */
[----:B-1----:R-:W-:Y:S01]  /*02f0*/  CS2R R4, SRZ ;  /* 0x0000000000047805 */ /* 0x002fe2000001ff00 */
        /* <DEDUP_REMOVED lines=13> */
[----:B------:R-:W-:Y:S02]  /*03d0*/  SHF.R.U32.HI R58, RZ, 0x10, R81 ;  /* 0x00000010ff3a7819 */ /* 0x000fe40000011651 */
[----:B------:R-:W-:Y:S02]  /*03e0*/  SHF.R.U32.HI R56, RZ, 0x10, R79 ;  /* 0x00000010ff387819 */ /* 0x000fe4000001164f */
[----:B----4-:R-:W-:-:S02]  /*03f0*/  SHF.R.U64 R55, R76, 0x10, R77 ;  /* 0x000000104c377819 */ /* 0x010fc4000000124d */
[----:B------:R-:W-:Y:S02]  /*0400*/  PRMT R78, RZ, 0x5410, R76 ;  /* 0x00005410ff4e7816 */ /* 0x000fe4000000004c */
[----:B------:R-:W-:Y:S02]  /*0410*/  SHF.R.U32.HI R54, RZ, 0x10, R77 ;  /* 0x00000010ff367819 */ /* 0x000fe4000001164d */
[--C-:B-----5:R-:W-:Y:S02]  /*0420*/  SHF.R.U64 R53, R74, 0x10, R75.reuse ;  /* 0x000000104a357819 */ /* 0x120fe4000000124b */
[----:B------:R-:W-:Y:S02]  /*0430*/  SHF.R.U32.HI R52, RZ, 0x10, R75 ;  /* 0x00000010ff347819 */ /* 0x000fe4000001164b */
[--C-:B------:R-:W-:Y:S02]  /*0440*/  SHF.R.U64 R51, R72, 0x10, R73.reuse ;  /* 0x0000001048337819 */ /* 0x100fe40000001249 */
        /* <DEDUP_REMOVED lines=12> */
[----:B------:R-:W-:-:S02]  /*0510*/  MOV R60, RZ ;  /* 0x000000ff003c7202 */ /* 0x000fc40000000f00 */
        /* <DEDUP_REMOVED lines=12> */
.L_x_544:
[----:B------:R-:W-:Y:S01]  /*05e0*/  IMAD R28, R83, c[0x0][0x168], RZ ;  /* 0x00005a00531c7a24 */ /* 0x000fe200078e02ff */
[----:B------:R-:W-:Y:S01]  /*05f0*/  LOP3.LUT R100, R0, 0x7f, RZ, 0xc0, !PT ;  /* 0x0000007f00647812 */ /* 0x000fe200078ec0ff */
[----:B------:R-:W-:-:S03]  /*0600*/  IMAD.MOV.U32 R45, RZ, RZ, 0x8 ;  /* 0x00000008ff2d7424 */ /* 0x000fc600078e00ff */
[----:B------:R-:W-:-:S04]  /*0610*/  SHF.R.S32.HI R29, RZ, 0x1f, R28 ;  /* 0x0000001fff1d7819 */ /* 0x000fc8000001141c */
[----:B------:R-:W-:Y:S02]  /*0620*/  LEA.HI R29, R29, R28, RZ, 0x2 ;  /* 0x0000001c1d1d7211 */ /* 0x000fe400078f10ff */
[----:B------:R-:W-:Y:S02]  /*0630*/  MOV R110, 0x4 ;  /* 0x00000004006e7802 */ /* 0x000fe40000000f00 */
[----:B------:R-:W-:-:S03]  /*0640*/  LEA.HI.SX32 R100, R29, R100, 0x1e ;  /* 0x000000641d647211 */ /* 0x000fc600078ff2ff */
[----:B------:R-:W-:Y:S01]  /*0650*/  IMAD.WIDE R90, R83, R110, c[0x0][0x1a0] ;  /* 0x00006800535a7625 */ /* 0x000fe200078e026e */
[C---:B------:R-:W-:Y:S02]  /*0660*/  IADD3 R88, R100.reuse, 0x80, RZ ;  /* 0x0000008064587810 */ /* 0x040fe40007ffe0ff */
[C---:B------:R-:W-:Y:S01]  /*0670*/  IADD3 R47, R100.reuse, 0x100, RZ ;  /* 0x00000100642f7810 */ /* 0x040fe20007ffe0ff */
[CC--:B------:R-:W-:Y:S01]  /*0680*/  IMAD.WIDE.U32 R28, R100.reuse, R45.reuse, c[0x0][0x188] ;  /* 0x00006200641c7625 */ /* 0x0c0fe200078e002d */
[----:B------:R0:W2:Y:S03]  /*0690*/  LDG.E R108, [R90.64] ;  /* 0x000000045a6c7981 */ /* 0x0000a6000c1e1900 */
[-C--:B------:R-:W-:Y:S02]  /*06a0*/  IMAD.WIDE.U32 R70, R100, R45.reuse, c[0x0][0x208] ;  /* 0x0000820064467625 */ /* 0x080fe400078e002d */
[----:B------:R-:W3:Y:S02]  /*06b0*/  LDG.E.64 R28, [R28.64] ;  /* 0x000000041c1c7981 */ /* 0x000ee4000c1e1b00 */
[----:B------:R-:W-:-:S02]  /*06c0*/  IMAD.WIDE.U32 R68, R88, R45, c[0x0][0x208] ;  /* 0x0000820058447625 */ /* 0x000fc400078e002d */
[----:B------:R-:W4:Y:S02]  /*06d0*/  LDG.E.64 R70, [R70.64] ;  /* 0x0000000446467981 */ /* 0x000f24000c1e1b00 */
[-C--:B------:R-:W-:Y:S02]  /*06e0*/  IMAD.WIDE.U32 R38, R47, R45.reuse, c[0x0][0x208] ;  /* 0x000082002f267625 */ /* 0x080fe400078e002d */
[----:B------:R-:W4:Y:S02]  /*06f0*/  LDG.E.64 R68, [R68.64] ;  /* 0x0000000444447981 */ /* 0x000f24000c1e1b00 */
[----:B------:R-:W-:Y:S02]  /*0700*/  IMAD.WIDE.U32 R30, R88, R45, c[0x0][0x188] ;  /* 0x00006200581e7625 */ /* 0x000fe400078e002d */
[----:B------:R-:W4:Y:S02]  /*0710*/  LDG.E.64 R38, [R38.64] ;  /* 0x0000000426267981 */ /* 0x000f24000c1e1b00 */
[----:B------:R-:W-:-:S02]  /*0720*/  IMAD.WIDE R92, R83, R110, c[0x0][0x1a8] ;  /* 0x00006a00535c7625 */ /* 0x000fc400078e026e */
[----:B------:R-:W4:Y:S02]  /*0730*/  LDG.E.64 R30, [R30.64] ;  /* 0x000000041e1e7981 */ /* 0x000f24000c1e1b00 */
[----:B------:R-:W-:Y:S02]  /*0740*/  IMAD.WIDE.U32 R36, R47, R45, c[0x0][0x188] ;  /* 0x000062002f247625 */ /* 0x000fe400078e002d */
[----:B------:R1:W4:Y:S04]  /*0750*/  LDG.E R46, [R92.64] ;  /* 0x000000045c2e7981 */ /* 0x000328000c1e1900 */
[----:B------:R-:W4:Y:S01]  /*0760*/  LDG.E.64 R36, [R36.64] ;  /* 0x0000000424247981 */ /* 0x000f22000c1e1b00 */
        /* <DEDUP_REMOVED lines=8> */
[-C--:B0-----:R-:W-:Y:S01]  /*07f0*/  IMAD.WIDE.U32 R90, R47, R110.reuse, c[0x0][0x190] ;  /* 0x000064002f5a7625 */ /* 0x081fe200078e006e */
[----:B------:R-:W-:Y:S02]  /*0800*/  ULDC.U8 UR6, c[0x0][0x1f0] ;  /* 0x00007c0000067ab9 */ /* 0x000fe40000000000 */
[----:B------:R-:W-:Y:S01]  /*0810*/  ISETP.NE.AND P3, PT, RZ, UR6, PT ;  /* 0x00000006ff007c0c */ /* 0x000fe2000bf65270 */
[----:B------:R-:W-:Y:S01]  /*0820*/  IMAD.WIDE.U32 R98, R100, R110, c[0x0][0x190] ;  /* 0x0000640064627625 */ /* 0x000fe200078e006e */
[----:B------:R-:W-:-:S03]  /*0830*/  LOP3.LUT P2, RZ, R104, 0xff, RZ, 0xc0, !PT ;  /* 0x000000ff68ff7812 */ /* 0x000fc6000784c0ff */
[----:B------:R-:W-:Y:S01]  /*0840*/  IMAD.WIDE.U32 R94, R110, R88, c[0x0][0x190] ;  /* 0x000064006e5e7625 */ /* 0x000fe200078e0058 */
[----:B------:R0:W5:Y:S03]  /*0850*/  LDG.E R101, [R98.64] ;  /* 0x0000000462657981 */ /* 0x000166000c1e1900 */
[-C--:B------:R-:W-:Y:S01]  /*0860*/  @P1 IMAD.WIDE.U32 R106, R100, R45.reuse, c[0x0][0x218] ;  /* 0x00008600646a1625 */ /* 0x080fe200078e002d */
[----:B------:R0:W5:Y:S03]  /*0870*/  LDG.E R105, [R94.64] ;  /* 0x000000045e697981 */ /* 0x000166000c1e1900 */
[-C--:B------:R-:W-:Y:S01]  /*0880*/  @P1 IMAD.WIDE.U32 R96, R88, R45.reuse, c[0x0][0x218] ;  /* 0x0000860058601625 */ /* 0x080fe200078e002d */
[----:B------:R4:W5:Y:S03]  /*0890*/  @P1 LDG.E.64 R62, [R106.64] ;  /* 0x000000046a3e1981 */ /* 0x000966000c1e1b00 */
[----:B-1----:R-:W-:Y:S01]  /*08a0*/  @P1 IMAD.WIDE.U32 R92, R47, R45, c[0x0][0x218] ;  /* 0x000086002f5c1625 */ /* 0x002fe200078e002d */
[----:B------:R1:W5:Y:S04]  /*08b0*/  @P1 LDG.E.64 R64, [R96.64] ;  /* 0x0000000460401981 */ /* 0x000368000c1e1b00 */
[----:B------:R3:W5:Y:S04]  /*08c0*/  LDG.E R45, [R90.64] ;  /* 0x000000045a2d7981 */ /* 0x000768000c1e1900 */
[----:B------:R0:W5:Y:S01]  /*08d0*/  @P1 LDG.E.64 R66, [R92.64] ;  /* 0x000000045c421981 */ /* 0x000162000c1e1b00 */
[----:B--2---:R-:W-:-:S02]  /*08e0*/  FSEL R108, R108, RZ, !P3 ;  /* 0x000000ff6c6c7208 */ /* 0x004fc40005800000 */
[----:B---3--:R-:W-:Y:S02]  /*08f0*/  SHF.R.U64 R90, R28, 0x10, R29 ;  /* 0x000000101c5a7819 */ /* 0x008fe4000000121d */
[----:B------:R-:W-:Y:S01]  /*0900*/  PRMT R28, RZ, 0x5410, R28 ;  /* 0x00005410ff1c7816 */ /* 0x000fe2000000001c */
[----:B----4-:R-:W-:Y:S01]  /*0910*/  IMAD.MOV.U32 R106, RZ, RZ, R70 ;  /* 0x000000ffff6a7224 */ /* 0x010fe200078e0046 */
[--C-:B------:R-:W-:Y:S02]  /*0920*/  SHF.R.U64 R104, R70, 0x10, R71.reuse ;  /* 0x0000001046687819 */ /* 0x100fe40000001247 */
[----:B------:R-:W-:Y:S01]  /*0930*/  MOV R102, R71 ;  /* 0x0000004700667202 */ /* 0x000fe20000000f00 */
[----:B------:R-:W-:Y:S01]  /*0940*/  FADD.FTZ R119, -R108, R28 ;  /* 0x0000001c6c777221 */ /* 0x000fe20000010100 */
[----:B------:R-:W-:Y:S01]  /*0950*/  SHF.R.U32.HI R103, RZ, 0x10, R71 ;  /* 0x00000010ff677819 */ /* 0x000fe20000011647 */
[----:B------:R-:W-:Y:S01]  /*0960*/  IMAD.MOV.U32 R71, RZ, RZ, R68 ;  /* 0x000000ffff477224 */ /* 0x000fe200078e0044 */
[----:B0-----:R-:W-:Y:S01]  /*0970*/  SHF.R.U64 R98, R68, 0x10, R69 ;  /* 0x0000001044627819 */ /* 0x001fe20000001245 */
[----:B------:R-:W-:Y:S01]  /*0980*/  IMAD.MOV.U32 R94, RZ, RZ, R38 ;  /* 0x000000ffff5e7224 */ /* 0x000fe200078e0026 */
[----:B------:R-:W-:-:S02]  /*0990*/  MOV R70, R69 ;  /* 0x0000004500467202 */ /* 0x000fc40000000f00 */
[----:B------:R-:W-:Y:S02]  /*09a0*/  SHF.R.U32.HI R92, RZ, 0x10, R69 ;  /* 0x00000010ff5c7819 */ /* 0x000fe40000011645 */
[--C-:B------:R-:W-:Y:S02]  /*09b0*/  SHF.R.U64 R69, R38, 0x10, R39.reuse ;  /* 0x0000001026457819 */ /* 0x100fe40000001227 */
[----:B------:R-:W-:Y:S02]  /*09c0*/  MOV R68, R39 ;  /* 0x0000002700447202 */ /* 0x000fe40000000f00 */
[----:B------:R-:W-:Y:S01]  /*09d0*/  SHF.R.U32.HI R38, RZ, 0x10, R39 ;  /* 0x00000010ff267819 */ /* 0x000fe20000011627 */
[----:B------:R-:W-:Y:S01]  /*09e0*/  FMUL.FTZ R119, R46, R119 ;  /* 0x000000772e777220 */ /* 0x000fe20000410000 */
[----:B------:R-:W-:Y:S02]  /*09f0*/  SHF.R.U32.HI R99, RZ, 0x10, R29 ;  /* 0x00000010ff637819 */ /* 0x000fe4000001161d */
[----:B------:R-:W-:-:S02]  /*0a00*/  SHF.R.U64 R39, R30, 0x10, R31 ;  /* 0x000000101e277819 */ /* 0x000fc4000000121f */
[----:B------:R-:W-:Y:S02]  /*0a10*/  PRMT R107, RZ, 0x5410, R30 ;  /* 0x00005410ff6b7816 */ /* 0x000fe4000000001e */
[----:B------:R-:W-:Y:S02]  /*0a20*/  PRMT R28, RZ, 0x5410, R90 ;  /* 0x00005410ff1c7816 */ /* 0x000fe4000000005a */
[----:B------:R-:W-:Y:S02]  /*0a30*/  PRMT R117, RZ, 0x5410, R106 ;  /* 0x00005410ff757816 */ /* 0x000fe4000000006a */
[--C-:B------:R-:W-:Y:S02]  /*0a40*/  SHF.R.U32.HI R30, RZ, 0x10, R31.reuse ;  /* 0x00000010ff1e7819 */ /* 0x100fe4000001161f */
[----:B------:R-:W-:Y:S02]  /*0a50*/  PRMT R31, RZ, 0x5410, R31 ;  /* 0x00005410ff1f7816 */ /* 0x000fe4000000001f */
[----:B------:R-:W-:Y:S01]  /*0a60*/  PRMT R95, RZ, 0x5410, R29 ;  /* 0x00005410ff5f7816 */ /* 0x000fe2000000001d */
[----:B------:R-:W-:Y:S01]  /*0a70*/  FADD.FTZ R109, -R108, R28 ;  /* 0x0000001c6c6d7221 */ /* 0x000fe20000010100 */
[--C-:B------:R-:W-:Y:S01]  /*0a80*/  SHF.R.U64 R29, R36, 0x10, R37.reuse ;  /* 0x00000010241d7819 */ /* 0x100fe20000001225 */
[----:B------:R-:W-:Y:S01]  /*0a90*/  FADD.FTZ R44, R117, R44 ;  /* 0x0000002c752c7221 */ /* 0x000fe20000010000 */
[----:B-1----:R-:W-:Y:S01]  /*0aa0*/  SHF.R.U32.HI R97, RZ, 0x10, R37 ;  /* 0x00000010ff617819 */ /* 0x002fe20000011625 */
[-C--:B------:R-:W-:Y:S01]  /*0ab0*/  FFMA.FTZ R60, R119, R117.reuse, R60 ;  /* 0x00000075773c7223 */ /* 0x080fe2000001003c */
[----:B------:R-:W-:Y:S01]  /*0ac0*/  PRMT R99, RZ, 0x5410, R99 ;  /* 0x00005410ff637816 */ /* 0x000fe20000000063 */
[----:B------:R-:W-:Y:S01]  /*0ad0*/  FMUL.FTZ R117, R82, R117 ;  /* 0x0000007552757220 */ /* 0x000fe20000410000 */
[----:B------:R-:W-:-:S02]  /*0ae0*/  PRMT R39, RZ, 0x5410, R39 ;  /* 0x00005410ff277816 */ /* 0x000fc40000000027 */
[----:B------:R-:W-:Y:S02]  /*0af0*/  PRMT R104, RZ, 0x5410, R104 ;  /* 0x00005410ff687816 */ /* 0x000fe40000000068 */
[----:B------:R-:W-:Y:S01]  /*0b00*/  PRMT R93, RZ, 0x5410, R37 ;  /* 0x00005410ff5d7816 */ /* 0x000fe20000000025 */
[C---:B------:R-:W-:Y:S01]  /*0b10*/  FADD.FTZ R37, -R108.reuse, R31 ;  /* 0x0000001f6c257221 */ /* 0x040fe20000010100 */
[----:B------:R-:W-:Y:S01]  /*0b20*/  PRMT R91, RZ, 0x5410, R36 ;  /* 0x00005410ff5b7816 */ /* 0x000fe20000000024 */
[----:B------:R-:W-:Y:S01]  /*0b30*/  FADD.FTZ R99, -R108, R99 ;  /* 0x000000636c637221 */ /* 0x000fe20000010100 */
[----:B------:R-:W-:Y:S01]  /*0b40*/  PRMT R31, RZ, 0x5410, R30 ;  /* 0x00005410ff1f7816 */ /* 0x000fe2000000001e */
[----:B------:R-:W-:Y:S01]  /*0b50*/  FMUL.FTZ R118, R46, R109 ;  /* 0x0000006d2e767220 */ /* 0x000fe20000410000 */
[----:B------:R-:W-:Y:S02]  /*0b60*/  PRMT R29, RZ, 0x5410, R29 ;  /* 0x00005410ff1d7816 */ /* 0x000fe4000000001d */
[----:B------:R-:W-:Y:S01]  /*0b70*/  PRMT R97, RZ, 0x5410, R97 ;  /* 0x00005410ff617816 */ /* 0x000fe20000000061 */
[----:B------:R-:W-:Y:S01]  /*0b80*/  FADD.FTZ R39, -R108, R39 ;  /* 0x000000276c277221 */ /* 0x000fe20000010100 */
[----:B------:R-:W-:Y:S01]  /*0b90*/  PRMT R102, RZ, 0x5410, R102 ;  /* 0x00005410ff667816 */ /* 0x000fe20000000066 */
[----:B------:R-:W-:-:S02]  /*0ba0*/  FMUL.FTZ R115, R59, R104 ;  /* 0x000000683b737220 */ /* 0x000fc40000410000 */
[----:B------:R-:W-:Y:S01]  /*0bb0*/  FADD.FTZ R30, RZ, R117 ;  /* 0x00000075ff1e7221 */ /* 0x000fe20000010000 */
[----:B------:R-:W-:Y:S01]  /*0bc0*/  PRMT R103, RZ, 0x5410, R103 ;  /* 0x00005410ff677816 */ /* 0x000fe20000000067 */
[C---:B------:R-:W-:Y:S02]  /*0bd0*/  FADD.FTZ R95, -R108.reuse, R95 ;  /* 0x0000005f6c5f7221 */ /* 0x040fe40000010100 */
[----:B------:R-:W-:Y:S02]  /*0be0*/  FFMA.FTZ R36, R119, R117, RZ ;  /* 0x0000007577247223 */ /* 0x000fe400000100ff */
[C---:B------:R-:W-:Y:S02]  /*0bf0*/  FADD.FTZ R107, -R108.reuse, R107 ;  /* 0x0000006b6c6b7221 */ /* 0x040fe40000010100 */
[C---:B------:R-:W-:Y:S02]  /*0c00*/  FADD.FTZ R91, -R108.reuse, R91 ;  /* 0x0000005b6c5b7221 */ /* 0x040fe40000010100 */
[----:B------:R-:W-:-:S02]  /*0c10*/  FADD.FTZ R93, -R108, R93 ;  /* 0x0000005d6c5d7221 */ /* 0x000fc40000010100 */
[C---:B------:R-:W-:Y:S02]  /*0c20*/  FADD.FTZ R31, -R108.reuse, R31 ;  /* 0x0000001f6c1f7221 */ /* 0x040fe40000010100 */
[C---:B------:R-:W-:Y:S02]  /*0c30*/  FADD.FTZ R29, -R108.reuse, R29 ;  /* 0x0000001d6c1d7221 */ /* 0x040fe40000010100 */
[----:B------:R-:W-:Y:S02]  /*0c40*/  FADD.FTZ R97, -R108, R97 ;  /* 0x000000616c617221 */ /* 0x000fe40000010100 */
[----:B------:R-:W-:Y:S02]  /*0c50*/  FADD.FTZ R42, R104, R42 ;  /* 0x0000002a682a7221 */ /* 0x000fe40000010000 */
[----:B------:R-:W-:Y:S02]  /*0c60*/  FFMA.FTZ R43, R118, R104, R43 ;  /* 0x00000068762b7223 */ /* 0x000fe4000001002b */
[----:B------:R-:W-:-:S02]  /*0c70*/  FMUL.FTZ R106, R46, R99 ;  /* 0x000000632e6a7220 */ /* 0x000fc40000410000 */
[C---:B------:R-:W-:Y:S02]  /*0c80*/  FMUL.FTZ R112, R46.reuse, R37 ;  /* 0x000000252e707220 */ /* 0x040fe40000410000 */
[----:B------:R-:W-:Y:S02]  /*0c90*/  FMUL.FTZ R104, R81, R102 ;  /* 0x0000006651687220 */ /* 0x000fe40000410000 */
[----:B------:R-:W-:Y:S02]  /*0ca0*/  FMUL.FTZ R108, R46, R39 ;  /* 0x000000272e6c7220 */ /* 0x000fe40000410000 */
[----:B------:R-:W-:Y:S02]  /*0cb0*/  FADD.FTZ R37, R30, R115 ;  /* 0x000000731e257221 */ /* 0x000fe40000010000 */
[----:B------:R-:W-:Y:S02]  /*0cc0*/  FMUL.FTZ R116, R46, R95 ;  /* 0x0000005f2e747220 */ /* 0x000fe40000410000 */
[----:B------:R-:W-:Y:S01]  /*0cd0*/  FFMA.FTZ R39, R118, R115, R36 ;  /* 0x0000007376277223 */ /* 0x000fe20000010024 */
[----:B------:R-:W-:Y:S01]  /*0ce0*/  PRMT R95, RZ, 0x5410, R71 ;  /* 0x00005410ff5f7816 */ /* 0x000fe20000000047 */
[----:B------:R-:W-:-:S02]  /*0cf0*/  FADD.FTZ R27, R103, R27 ;  /* 0x0000001b671b7221 */ /* 0x000fc40000010000 */
[-C--:B------:R-:W-:Y:S02]  /*0d00*/  FFMA.FTZ R34, R106, R103.reuse, R34 ;  /* 0x000000676a227223 */ /* 0x080fe40000010022 */
[----:B------:R-:W-:Y:S02]  /*0d10*/  FMUL.FTZ R103, R58, R103 ;  /* 0x000000673a677220 */ /* 0x000fe40000410000 */
[----:B------:R-:W-:Y:S02]  /*0d20*/  FADD.FTZ R30, R37, R104 ;  /* 0x00000068251e7221 */ /* 0x000fe40000010000 */
[----:B------:R-:W-:Y:S01]  /*0d30*/  FFMA.FTZ R39, R116, R104, R39 ;  /* 0x0000006874277223 */ /* 0x000fe20000010027 */
[----:B------:R-:W-:Y:S01]  /*0d40*/  PRMT R98, RZ, 0x5410, R98 ;  /* 0x00005410ff627816 */ /* 0x000fe20000000062 */
[----:B------:R-:W-:Y:S02]  /*0d50*/  FMUL.FTZ R114, R46, R31 ;  /* 0x0000001f2e727220 */ /* 0x000fe40000410000 */
[----:B------:R-:W-:-:S02]  /*0d60*/  FMUL.FTZ R110, R80, R95 ;  /* 0x0000005f506e7220 */ /* 0x000fc40000410000 */
[----:B------:R-:W-:Y:S02]  /*0d70*/  FADD.FTZ R31, R30, R103 ;  /* 0x000000671e1f7221 */ /* 0x000fe40000010000 */
[----:B------:R-:W-:Y:S02]  /*0d80*/  FMUL.FTZ R107, R46, R107 ;  /* 0x0000006b2e6b7220 */ /* 0x000fe40000410000 */
[----:B------:R-:W-:Y:S01]  /*0d90*/  FFMA.FTZ R39, R106, R103, R39 ;  /* 0x000000676a277223 */ /* 0x000fe20000010027 */
[----:B------:R-:W-:Y:S01]  /*0da0*/  PRMT R70, RZ, 0x5410, R70 ;  /* 0x00005410ff467816 */ /* 0x000fe20000000046 */
[----:B------:R-:W-:Y:S02]  /*0db0*/  FMUL.FTZ R109, R57, R98 ;  /* 0x00000062396d7220 */ /* 0x000fe40000410000 */
[----:B------:R-:W-:Y:S01]  /*0dc0*/  FADD.FTZ R30, R31, R110 ;  /* 0x0000006e1f1e7221 */ /* 0x000fe20000010000 */
[----:B------:R-:W-:Y:S01]  /*0dd0*/  PRMT R113, RZ, 0x5410, R92 ;  /* 0x00005410ff717816 */ /* 0x000fe2000000005c */
[----:B------:R-:W-:-:S02]  /*0de0*/  FFMA.FTZ R31, R107, R110, R39 ;  /* 0x0000006e6b1f7223 */ /* 0x000fc40000010027 */
[----:B------:R-:W-:Y:S02]  /*0df0*/  FMUL.FTZ R111, R79, R70 ;  /* 0x000000464f6f7220 */ /* 0x000fe40000410000 */
[----:B------:R-:W-:Y:S02]  /*0e00*/  FADD.FTZ R30, R30, R109 ;  /* 0x0000006d1e1e7221 */ /* 0x000fe40000010000 */
[----:B------:R-:W-:Y:S01]  /*0e10*/  FFMA.FTZ R31, R108, R109, R31 ;  /* 0x0000006d6c1f7223 */ /* 0x000fe2000001001f */
[----:B------:R-:W-:Y:S01]  /*0e20*/  PRMT R71, RZ, 0x5410, R94 ;  /* 0x00005410ff477816 */ /* 0x000fe2000000005e */
[----:B------:R-:W-:Y:S02]  /*0e30*/  FADD.FTZ R22, R113, R22 ;  /* 0x0000001671167221 */ /* 0x000fe40000010000 */
[-C--:B------:R-:W-:Y:S02]  /*0e40*/  FFMA.FTZ R23, R114, R113.reuse, R23 ;  /* 0x0000007172177223 */ /* 0x080fe40000010017 */
[----:B------:R-:W-:-:S02]  /*0e50*/  FMUL.FTZ R113, R56, R113 ;  /* 0x0000007138717220 */ /* 0x000fc40000410000 */
[----:B------:R-:W-:Y:S01]  /*0e60*/  FADD.FTZ R30, R30, R111 ;  /* 0x0000006f1e1e7221 */ /* 0x000fe20000010000 */
[----:B------:R-:W-:Y:S01]  /*0e70*/  PRMT R28, RZ, 0x5410, R69 ;  /* 0x00005410ff1c7816 */ /* 0x000fe20000000045 */
[----:B------:R-:W-:Y:S02]  /*0e80*/  FFMA.FTZ R31, R112, R111, R31 ;  /* 0x0000006f701f7223 */ /* 0x000fe4000001001f */
[----:B------:R-:W-:Y:S02]  /*0e90*/  FADD.FTZ R26, R98, R26 ;  /* 0x0000001a621a7221 */ /* 0x000fe40000010000 */
[----:B------:R-:W-:Y:S02]  /*0ea0*/  FFMA.FTZ R33, R108, R98, R33 ;  /* 0x000000626c217223 */ /* 0x000fe40000010021 */
[----:B------:R-:W-:Y:S02]  /*0eb0*/  FMUL.FTZ R92, R46, R29 ;  /* 0x0000001d2e5c7220 */ /* 0x000fe40000410000 */
[----:B------:R-:W-:-:S02]  /*0ec0*/  FMUL.FTZ R98, R78, R71 ;  /* 0x000000474e627220 */ /* 0x000fc40000410000 */
[----:B------:R-:W-:Y:S02]  /*0ed0*/  FADD.FTZ R29, R30, R113 ;  /* 0x000000711e1d7221 */ /* 0x000fe40000010000 */
[----:B------:R-:W-:Y:S02]  /*0ee0*/  FMUL.FTZ R91, R46, R91 ;  /* 0x0000005b2e5b7220 */ /* 0x000fe40000410000 */
[----:B------:R-:W-:Y:S02]  /*0ef0*/  FFMA.FTZ R31, R114, R113, R31 ;  /* 0x00000071721f7223 */ /* 0x000fe4000001001f */
[----:B------:R-:W-:Y:S02]  /*0f00*/  FADD.FTZ R40, R95, R40 ;  /* 0x000000285f287221 */ /* 0x000fe40000010000 */
        /* <DEDUP_REMOVED lines=33> */
.L_x_545:
        /* <DEDUP_REMOVED lines=18> */
.L_x_546:
[----:B------:R-:W-:Y:S01]  /*1240*/  PLOP3.LUT P0, PT, PT, PT, PT, 0x80, 0x0 ;  /* 0x000000000000781c */ /* 0x000fe20003f0f070 */
[----:B-1----:R-:W-:Y:S01]  /*1250*/  FADD.FTZ R71, R28, R39 ;  /* 0x000000271c477221 */ /* 0x002fe20000010000 */
[----:B------:R-:W-:Y:S01]  /*1260*/  @!P3 PLOP3.LUT P0, PT, P2, PT, PT, 0x80, 0x0 ;  /* 0x000000000000b81c */ /* 0x000fe2000170f070 */
[----:B--2---:R-:W-:Y:S01]  /*1270*/  FADD.FTZ R70, R70, R37 ;  /* 0x0000002546467221 */ /* 0x004fe20000010000 */
[----:B------:R-:W-:Y:S01]  /*1280*/  SHF.R.U32.HI R29, RZ, 0x5, R0 ;  /* 0x00000005ff1d7819 */ /* 0x000fe20000011600 */
[----:B------:R-:W-:Y:S01]  /*1290*/  ULDC.U8 UR6, c[0x0][0x1f0] ;  /* 0x00007c0000067ab9 */ /* 0x000fe20000000000 */
[----:B------:R-:W-:Y:S02]  /*12a0*/  HFMA2.MMA R89, -RZ, RZ, 0, 4.76837158203125e-07 ;  /* 0x00000008ff597435 */ /* 0x000fe400000001ff */
[----:B------:R-:W-:-:S07]  /*12b0*/  @!P3 LOP3.LUT R30, R29, 0x7fffffc, RZ, 0xc0, !PT ;  /* 0x07fffffc1d1eb812 */ /* 0x000fce00078ec0ff */
[----:B------:R-:W-:Y:S01]  /*12c0*/  @!P0 IADD3 R30, R30, 0x4, RZ ;  /* 0x000000041e1e8810 */ /* 0x000fe20007ffe0ff */
[----:B------:R-:W-:Y:S01]  /*12d0*/  IMAD.WIDE.U32 R68, R100, R89, c[0x0][0x170] ;  /* 0x00005c0064447625 */ /* 0x000fe200078e0059 */
[----:B------:R-:W-:Y:S01]  /*12e0*/  ISETP.NE.AND P0, PT, RZ, UR6, PT ;  /* 0x00000006ff007c0c */ /* 0x000fe2000bf05270 */
[----:B------:R-:W-:Y:S01]  /*12f0*/  WARPSYNC 0xffffffff ;  /* 0xffffffff00007948 */ /* 0x000fe20003800000 */
[----:B------:R-:W-:-:S05]  /*1300*/  @!P3 LOP3.LUT R99, R30, 0x3, R29, 0xf8, !PT ;  /* 0x000000031e63b812 */ /* 0x000fca00078ef81d */
[----:B------:R-:W-:Y:S04]  /*1310*/  @!P3 STS.64 [R99.X8+0x1800], R70 ;  /* 0x001800466300b388 */ /* 0x000fe80000008a00 */
[----:B------:R-:W-:Y:S06]  /*1320*/  BAR.SYNC.DEFER_BLOCKING 0x0 ;  /* 0x0000000000007b1d */ /* 0x000fec0000010000 */
[----:B------:R-:W2:Y:S01]  /*1330*/  LDG.E.64 R68, [R68.64] ;  /* 0x0000000444447981 */ /* 0x000ea2000c1e1b00 */
[----:B------:R-:W-:-:S02]  /*1340*/  LOP3.LUT R29, R29, 0x7fffffc, RZ, 0xc0, !PT ;  /* 0x07fffffc1d1d7812 */ /* 0x000fc400078ec0ff */
[----:B-----5:R-:W-:Y:S02]  /*1350*/  LOP3.LUT P3, RZ, R101, 0xff00, RZ, 0xc0, !PT ;  /* 0x0000ff0065ff7812 */ /* 0x020fe4000786c0ff */
[----:B------:R-:W-:Y:S02]  /*1360*/  @!P2 IADD3 R29, R29, 0x4, RZ ;  /* 0x000000041d1da810 */ /* 0x000fe40007ffe0ff */
[C---:B------:R-:W-:Y:S02]  /*1370*/  LOP3.LUT P4, RZ, R101.reuse, 0xff0000, RZ, 0xc0, !PT ;  /* 0x00ff000065ff7812 */ /* 0x040fe4000788c0ff */
[----:B------:R-:W-:Y:S01]  /*1380*/  LOP3.LUT P5, RZ, R101, 0xff000000, RZ, 0xc0, !PT ;  /* 0xff00000065ff7812 */ /* 0x000fe200078ac0ff */
[----:B------:R-:W-:-:S05]  /*1390*/  IMAD.SHL.U32 R120, R29, 0x8, RZ ;  /* 0x000000081d787824 */ /* 0x000fca00078e00ff */
[----:B------:R-:W1:Y:S04]  /*13a0*/  LDS.128 R28, [R120+0x1800] ;  /* 0x00180000781c7984 */ /* 0x000e680000000c00 */
[----:B0-----:R-:W0:Y:S01]  /*13b0*/  LDS.128 R36, [R120+0x1810] ;  /* 0x0018100078247984 */ /* 0x001e220000000c00 */
[----:B-1----:R-:W-:Y:S02]  /*13c0*/  FADD.FTZ R121, RZ, R28 ;  /* 0x0000001cff797221 */ /* 0x002fe40000010000 */
[----:B------:R-:W-:Y:S02]  /*13d0*/  FADD.FTZ R28, RZ, R29 ;  /* 0x0000001dff1c7221 */ /* 0x000fe40000010000 */
[----:B------:R-:W-:Y:S02]  /*13e0*/  FADD.FTZ R121, R30, R121 ;  /* 0x000000791e797221 */ /* 0x000fe40000010000 */
[----:B------:R-:W-:-:S02]  /*13f0*/  FADD.FTZ R28, R31, R28 ;  /* 0x0000001c1f1c7221 */ /* 0x000fc40000010000 */
[----:B0-----:R-:W-:Y:S01]  /*1400*/  FADD.FTZ R121, R121, R36 ;  /* 0x0000002479797221 */ /* 0x001fe20000010000 */
[----:B------:R-:W-:Y:S01]  /*1410*/  @P1 SHF.R.U32.HI R36, RZ, 0x10, R63 ;  /* 0x00000010ff241819 */ /* 0x000fe2000001163f */
[----:B------:R-:W-:Y:S02]  /*1420*/  FADD.FTZ R28, R28, R37 ;  /* 0x000000251c1c7221 */ /* 0x000fe40000010000 */
[----:B------:R-:W-:Y:S02]  /*1430*/  FADD.FTZ R38, R38, R121 ;  /* 0x0000007926267221 */ /* 0x000fe40000010000 */
[----:B------:R-:W-:Y:S02]  /*1440*/  FADD.FTZ R28, R39, R28 ;  /* 0x0000001c271c7221 */ /* 0x000fe40000010000 */
[----:B------:R-:W-:Y:S02]  /*1450*/  FMUL.FTZ R38, R38, c[0x0][0x1e0] ;  /* 0x0000780026267a20 */ /* 0x000fe40000410000 */
[----:B------:R-:W-:-:S02]  /*1460*/  FMUL.FTZ R99, R28, c[0x0][0x1e0] ;  /* 0x000078001c637a20 */ /* 0x000fc40000410000 */
[--C-:B------:R-:W-:Y:S01]  /*1470*/  @P1 IMAD.MOV.U32 R30, RZ, RZ, R63.reuse ;  /* 0x000000ffff1e1224 */ /* 0x100fe200078e003f */
[----:B------:R-:W-:Y:S02]  /*1480*/  FSEL R102, R38, RZ, !P0 ;  /* 0x000000ff26667208 */ /* 0x000fe40004000000 */
[----:B------:R-:W-:Y:S02]  /*1490*/  @P1 SHF.R.U64 R38, R62, 0x10, R63 ;  /* 0x000000103e261819 */ /* 0x000fe4000000123f */
[----:B------:R-:W-:Y:S01]  /*14a0*/  LOP3.LUT P0, RZ, R101, 0xff, RZ, 0xc0, !PT ;  /* 0x000000ff65ff7812 */ /* 0x000fe2000780c0ff */
[-CC-:B------:R-:W-:Y:S01]  /*14b0*/  FFMA.FTZ R28, R119, R99.reuse, R102.reuse ;  /* 0x00000063771c7223 */ /* 0x180fe20000010066 */
[----:B------:R-:W-:Y:S01]  /*14c0*/  HFMA2.MMA R101, -RZ, RZ, 0, 0 ;  /* 0x00000000ff657435 */ /* 0x000fe200000001ff */
[----:B------:R-:W-:Y:S02]  /*14d0*/  FFMA.FTZ R118, R118, R99, R102 ;  /* 0x0000006376767223 */ /* 0x000fe40000010066 */
[----:B------:R-:W-:Y:S01]  /*14e0*/  FADD.FTZ R31, R117, -R28 ;  /* 0x8000001c751f7221 */ /* 0x000fe20000010000 */
[----:B------:R-:W-:Y:S01]  /*14f0*/  @P1 MOV R28, R62 ;  /* 0x0000003e001c1202 */ /* 0x000fe20000000f00 */
[----:B------:R-:W-:-:S02]  /*1500*/  FADD.FTZ R37, R115, -R118 ;  /* 0x8000007673257221 */ /* 0x000fc40000010000 */
[----:B------:R-:W-:Y:S01]  /*1510*/  FMUL.FTZ R31, R46, R31 ;  /* 0x0000001f2e1f7220 */ /* 0x000fe20000410000 */
[----:B------:R-:W-:Y:S01]  /*1520*/  @P1 PRMT R28, RZ, 0x5410, R28 ;  /* 0x00005410ff1c1816 */ /* 0x000fe2000000001c */
[----:B------:R-:W-:Y:S02]  /*1530*/  FFMA.FTZ R29, R116, R99, R102 ;  /* 0x00000063741d7223 */ /* 0x000fe40000010066 */
[----:B------:R-:W-:Y:S02]  /*1540*/  FMUL.FTZ R37, R46, R37 ;  /* 0x000000252e257220 */ /* 0x000fe40000410000 */
[----:B------:R-:W-:Y:S01]  /*1550*/  @P1 FADD.FTZ R31, R31, R28 ;  /* 0x0000001c1f1f1221 */ /* 0x000fe20000010000 */
[----:B------:R-:W-:Y:S01]  /*1560*/  @P1 PRMT R28, RZ, 0x5410, R38 ;  /* 0x00005410ff1c1816 */ /* 0x000fe20000000026 */
[----:B------:R-:W-:Y:S01]  /*1570*/  FADD.FTZ R29, R104, -R29 ;  /* 0x8000001d681d7221 */ /* 0x000fe20000010000 */
[----:B------:R-:W-:Y:S01]  /*1580*/  MOV R104, RZ ;  /* 0x000000ff00687202 */ /* 0x000fe20000000f00 */
[----:B------:R-:W-:-:S02]  /*1590*/  FFMA.FTZ R106, R106, R99, R102 ;  /* 0x000000636a6a7223 */ /* 0x000fc40000010066 */
[----:B------:R-:W-:Y:S01]  /*15a0*/  @P1 FADD.FTZ R37, R37, R28 ;  /* 0x0000001c25251221 */ /* 0x000fe20000010000 */
[----:B------:R-:W-:Y:S01]  /*15b0*/  @P1 PRMT R28, RZ, 0x5410, R30 ;  /* 0x00005410ff1c1816 */ /* 0x000fe2000000001e */
[C---:B------:R-:W-:Y:S02]  /*15c0*/  FMUL.FTZ R71, R46.reuse, R29 ;  /* 0x0000001d2e477220 */ /* 0x040fe40000410000 */
[----:B------:R-:W-:Y:S01]  /*15d0*/  FADD.FTZ R39, R103, -R106 ;  /* 0x8000006a67277221 */ /* 0x000fe20000010000 */
[----:B------:R-:W-:Y:S01]  /*15e0*/  HFMA2.MMA R106, -RZ, RZ, 0, 0 ;  /* 0x00000000ff6a7435 */ /* 0x000fe200000001ff */
[----:B------:R-:W-:Y:S01]  /*15f0*/  @P1 FADD.FTZ R71, R71, R28 ;  /* 0x0000001c47471221 */ /* 0x000fe20000010000 */
[----:B------:R-:W-:Y:S01]  /*1600*/  @P1 PRMT R28, RZ, 0x5410, R36 ;  /* 0x00005410ff1c1816 */ /* 0x000fe20000000024 */
[----:B------:R-:W-:Y:S02]  /*1610*/  FMUL.FTZ R39, R46, R39 ;  /* 0x000000272e277220 */ /* 0x000fe40000410000 */
[----:B------:R-:W-:-:S02]  /*1620*/  FMUL.FTZ R30, R37, R90 ;  /* 0x0000005a251e7220 */ /* 0x000fc40000410000 */
[----:B------:R-:W-:Y:S02]  /*1630*/  @P1 FADD.FTZ R39, R39, R28 ;  /* 0x0000001c27271221 */ /* 0x000fe40000010000 */
[----:B------:R-:W-:Y:S02]  /*1640*/  FMUL.FTZ R28, R31, R90 ;  /* 0x0000005a1f1c7220 */ /* 0x000fe40000410000 */
[----:B------:R-:W-:Y:S02]  /*1650*/  IMAD.MOV.U32 R38, RZ, RZ, RZ ;  /* 0x000000ffff267224 */ /* 0x000fe400078e00ff */
[----:B------:R-:W-:Y:S02]  /*1660*/  FMUL.FTZ R28, R28, c[0x0][0x1e8] ;  /* 0x00007a001c1c7a20 */ /* 0x000fe40000410000 */
[----:B------:R-:W-:Y:S02]  /*1670*/  FMUL.FTZ R30, R30, c[0x0][0x1e8] ;  /* 0x00007a001e1e7a20 */ /* 0x000fe40000410000 */
[----:B------:R-:W-:-:S02]  /*1680*/  @P0 FMUL.FTZ R38, R76, R28 ;  /* 0x0000001c4c260220 */ /* 0x000fc40000410000 */
[-CC-:B------:R-:W-:Y:S02]  /*1690*/  FFMA.FTZ R107, R107, R99.reuse, R102.reuse ;  /* 0x000000636b6b7223 */ /* 0x180fe40000010066 */
[-CC-:B------:R-:W-:Y:S02]  /*16a0*/  FFMA.FTZ R108, R108, R99.reuse, R102.reuse ;  /* 0x000000636c6c7223 */ /* 0x180fe40000010066 */
[-CC-:B------:R-:W-:Y:S02]  /*16b0*/  FFMA.FTZ R112, R112, R99.reuse, R102.reuse ;  /* 0x0000006370707223 */ /* 0x180fe40000010066 */
[----:B------:R-:W-:-:S04]  /*16c0*/  FFMA.FTZ R114, R114, R99, R102 ;  /* 0x0000006372727223 */ /* 0x000fc80000010066 */
[----:B------:R-:W-:-:S04]  /*16d0*/  FADD.FTZ R113, R113, -R114 ;  /* 0x8000007271717221 */ /* 0x000fc80000010000 */
[----:B------:R-:W-:Y:S01]  /*16e0*/  FMUL.FTZ R113, R46, R113 ;  /* 0x000000712e717220 */ /* 0x000fe20000410000 */
[----:B--2---:R-:W-:Y:S01]  /*16f0*/  @P0 MOV R29, R68 ;  /* 0x00000044001d0202 */ /* 0x004fe20000000f00 */
[--C-:B------:R-:W-:Y:S01]  /*1700*/  @P4 IMAD.MOV.U32 R36, RZ, RZ, R69.reuse ;  /* 0x000000ffff244224 */ /* 0x100fe200078e0045 */
[----:B------:R-:W-:Y:S02]  /*1710*/  @P3 SHF.R.U64 R103, R68, 0x10, R69 ;  /* 0x0000001044673819 */ /* 0x000fe40000001245 */
[----:B------:R-:W-:Y:S02]  /*1720*/  @P0 PRMT R29, RZ, 0x5410, R29 ;  /* 0x00005410ff1d0816 */ /* 0x000fe4000000001d */
[----:B------:R-:W-:Y:S02]  /*1730*/  @P5 SHF.R.U32.HI R70, RZ, 0x10, R69 ;  /* 0x00000010ff465819 */ /* 0x000fe40000011645 */
[----:B------:R-:W-:Y:S01]  /*1740*/  @P4 PRMT R36, RZ, 0x5410, R36 ;  /* 0x00005410ff244816 */ /* 0x000fe20000000024 */
[----:B------:R-:W-:Y:S01]  /*1750*/  @P0 FMUL.FTZ R101, R28, R29 ;  /* 0x0000001d1c650220 */ /* 0x000fe20000410000 */
[----:B------:R-:W-:Y:S01]  /*1760*/  @P3 PRMT R28, RZ, 0x5410, R103 ;  /* 0x00005410ff1c3816 */ /* 0x000fe20000000067 */
[----:B------:R-:W-:Y:S01]  /*1770*/  FMUL.FTZ R29, R71, R90 ;  /* 0x0000005a471d7220 */ /* 0x000fe20000410000 */
[----:B------:R-:W-:Y:S01]  /*1780*/  ISETP.NE.U32.AND P0, PT, RZ, c[0x0][0x258], PT ;  /* 0x00009600ff007a0c */ /* 0x000fe20003f05070 */
[----:B------:R-:W-:Y:S01]  /*1790*/  CS2R R68, SRZ ;  /* 0x0000000000447805 */ /* 0x000fe2000001ff00 */
[----:B------:R-:W-:-:S02]  /*17a0*/  IMAD.MOV.U32 R103, RZ, RZ, RZ ;  /* 0x000000ffff677224 */ /* 0x000fc400078e00ff */
[----:B------:R-:W-:Y:S01]  /*17b0*/  @P3 FMUL.FTZ R104, R30, R28 ;  /* 0x0000001c1e683220 */ /* 0x000fe20000410000 */
[----:B------:R-:W-:Y:S01]  /*17c0*/  ISETP.NE.AND.EX P0, PT, RZ, c[0x0][0x25c], PT, P0 ;  /* 0x00009700ff007a0c */ /* 0x000fe20003f05300 */
[----:B------:R-:W-:Y:S02]  /*17d0*/  FMUL.FTZ R28, R39, R90 ;  /* 0x0000005a271c7220 */ /* 0x000fe40000410000 */
[----:B------:R-:W-:Y:S02]  /*17e0*/  FMUL.FTZ R29, R29, c[0x0][0x1e8] ;  /* 0x00007a001d1d7a20 */ /* 0x000fe40000410000 */
[----:B------:R-:W-:Y:S01]  /*17f0*/  FMUL.FTZ R115, R28, c[0x0][0x1e8] ;  /* 0x00007a001c737a20 */ /* 0x000fe20000410000 */
[----:B------:R-:W-:Y:S01]  /*1800*/  @P5 PRMT R28, RZ, 0x5410, R70 ;  /* 0x00005410ff1c5816 */ /* 0x000fe20000000046 */
[----:B------:R-:W-:Y:S02]  /*1810*/  @P4 FMUL.FTZ R103, R29, R36 ;  /* 0x000000241d674220 */ /* 0x000fe40000410000 */
[----:B------:R-:W-:Y:S01]  /*1820*/  @P4 FMUL.FTZ R69, R75, R29 ;  /* 0x0000001d4b454220 */ /* 0x000fe20000410000 */
[----:B------:R-:W-:Y:S01]  /*1830*/  IADD3 R29, R100, 0x80, RZ ;  /* 0x00000080641d7810 */ /* 0x000fe20007ffe0ff */
[----:B------:R-:W-:Y:S01]  /*1840*/  @P3 FMUL.FTZ R68, R53, R30 ;  /* 0x0000001e35443220 */ /* 0x000fe20000410000 */
[----:B------:R-:W-:Y:S01]  /*1850*/  LOP3.LUT P4, RZ, R105, 0xff00, RZ, 0xc0, !PT ;  /* 0x0000ff0069ff7812 */ /* 0x000fe2000788c0ff */
[----:B------:R-:W-:Y:S01]  /*1860*/  IMAD.MOV.U32 R36, RZ, RZ, RZ ;  /* 0x000000ffff247224 */ /* 0x000fe200078e00ff */
[----:B------:R-:W-:Y:S01]  /*1870*/  @P0 F2FP.BF16.PACK_AB R37, RZ, R37 ;  /* 0x00000025ff25023e */ /* 0x000fe200000010ff */
[----:B------:R-:W-:Y:S01]  /*1880*/  @P5 FMUL.FTZ R36, R52, R115 ;  /* 0x0000007334245220 */ /* 0x000fe20000410000 */
[----:B------:R-:W0:Y:S01]  /*1890*/  F2F.BF16.F32 R30, R68 ;  /* 0x00000044001e7304 */ /* 0x000e220000202000 */
[----:B------:R-:W-:Y:S01]  /*18a0*/  @P5 FMUL.FTZ R106, R115, R28 ;  /* 0x0000001c736a5220 */ /* 0x000fe20000410000 */
[----:B------:R-:W-:-:S02]  /*18b0*/  LEA R28, P6, R29, c[0x0][0x248], 0x3 ;  /* 0x000092001d1c7a11 */ /* 0x000fc400078c18ff */
[----:B------:R-:W-:Y:S02]  /*18c0*/  LOP3.LUT P5, RZ, R105, 0xff, RZ, 0xc0, !PT ;  /* 0x000000ff69ff7812 */ /* 0x000fe400078ac0ff */
[----:B------:R-:W-:Y:S02]  /*18d0*/  LEA.HI.X R29, R29, c[0x0][0x24c], RZ, 0x3, P6 ;  /* 0x000093001d1d7a11 */ /* 0x000fe400030f1cff */
[----:B------:R1:W2:Y:S01]  /*18e0*/  F2F.BF16.F32 R68, R36 ;  /* 0x0000002400447304 */ /* 0x0002a20000202000 */
[C---:B------:R-:W-:Y:S02]  /*18f0*/  LOP3.LUT P3, RZ, R105.reuse, 0xff0000, RZ, 0xc0, !PT ;  /* 0x00ff000069ff7812 */ /* 0x040fe4000786c0ff */
[----:B------:R-:W-:Y:S01]  /*1900*/  LOP3.LUT P6, RZ, R105, 0xff000000, RZ, 0xc0, !PT ;  /* 0xff00000069ff7812 */ /* 0x000fe200078cc0ff */
[----:B------:R-:W-:Y:S01]  /*1910*/  FADD.FTZ R105, R110, -R107 ;  /* 0x8000006b6e697221 */ /* 0x000fe20000010000 */
[----:B------:R-:W-:Y:S01]  /*1920*/  @P0 F2FP.BF16.PACK_AB R70, RZ, R39 ;  /* 0x00000027ff46023e */ /* 0x000fe200000010ff */
[----:B------:R-:W-:Y:S01]  /*1930*/  FADD.FTZ R107, R109, -R108 ;  /* 0x8000006c6d6b7221 */ /* 0x000fe20000010000 */
[----:B------:R-:W-:Y:S01]  /*1940*/  @P0 F2FP.BF16.PACK_AB R71, RZ, R71 ;  /* 0x00000047ff47023e */ /* 0x000fe200000010ff */
[----:B------:R-:W3:Y:S01]  /*1950*/  F2F.BF16.F32 R69, R69 ;  /* 0x0000004500457304 */ /* 0x000ee20000202000 */
[----:B------:R-:W-:Y:S01]  /*1960*/  @P1 SHF.R.U64 R39, R64, 0x10, R65 ;  /* 0x0000001040271819 */ /* 0x000fe20000001241 */
[C---:B------:R-:W-:Y:S01]  /*1970*/  FMUL.FTZ R107, R46.reuse, R107 ;  /* 0x0000006b2e6b7220 */ /* 0x040fe20000410000 */
[----:B------:R-:W-:Y:S01]  /*1980*/  @P0 PRMT R84, R37, 0x7610, R84 ;  /* 0x0000761025540816 */ /* 0x000fe20000000054 */
[----:B------:R-:W-:Y:S01]  /*1990*/  FADD.FTZ R109, R111, -R112 ;  /* 0x800000706f6d7221 */ /* 0x000fe20000010000 */
[----:B-1----:R-:W-:Y:S01]  /*19a0*/  @P1 PRMT R36, RZ, 0x5410, R39 ;  /* 0x00005410ff241816 */ /* 0x002fe20000000027 */
[----:B------:R-:W-:Y:S01]  /*19b0*/  IMAD.MOV.U32 R112, RZ, RZ, RZ ;  /* 0x000000ffff707224 */ /* 0x000fe200078e00ff */
[----:B------:R-:W-:Y:S01]  /*19c0*/  @P0 PRMT R85, R71, 0x7610, R85 ;  /* 0x0000761047550816 */ /* 0x000fe20000000055 */
[----:B------:R-:W-:Y:S01]  /*19d0*/  FMUL.FTZ R109, R46, R109 ;  /* 0x0000006d2e6d7220 */ /* 0x000fe20000410000 */
[----:B------:R-:W-:Y:S01]  /*19e0*/  @P0 LOP3.LUT R37, R84, 0xffff, RZ, 0xc0, !PT ;  /* 0x0000ffff54250812 */ /* 0x000fe200078ec0ff */
[----:B------:R2:W1:Y:S01]  /*19f0*/  F2F.BF16.F32 R71, R38 ;  /* 0x0000002600477304 */ /* 0x0004620000202000 */
[----:B------:R-:W-:Y:S01]  /*1a00*/  @P0 F2FP.BF16.PACK_AB R31, RZ, R31 ;  /* 0x0000001fff1f023e */ /* 0x000fe200000010ff */
[----:B------:R-:W-:Y:S01]  /*1a10*/  @P1 FADD.FTZ R107, R107, R36 ;  /* 0x000000246b6b1221 */ /* 0x000fe20000010000 */
[----:B------:R-:W-:Y:S01]  /*1a20*/  @P0 PRMT R86, R70, 0x7610, R86 ;  /* 0x0000761046560816 */ /* 0x000fe20000000056 */
[----:B------:R-:W-:Y:S01]  /*1a30*/  @P0 IMAD.WIDE.U32 R36, R37, 0x10000, RZ ;  /* 0x0001000025240825 */ /* 0x000fe200078e00ff */
[----:B------:R-:W-:-:S02]  /*1a40*/  @P0 PRMT R87, R31, 0x7610, R87 ;  /* 0x000076101f570816 */ /* 0x000fc40000000057 */
[----:B------:R-:W-:Y:S01]  /*1a50*/  @P0 PRMT R39, R85, 0x5410, R86 ;  /* 0x0000541055270816 */ /* 0x000fe20000000056 */
[----:B0-----:R-:W-:Y:S01]  /*1a60*/  IMAD.WIDE.U32 R30, R30, 0x10000, RZ ;  /* 0x000100001e1e7825 */ /* 0x001fe200078e00ff */
[----:B--2---:R-:W-:Y:S02]  /*1a70*/  SHF.L.U32 R38, R68, 0x10, RZ ;  /* 0x0000001044267819 */ /* 0x004fe400000006ff */
[----:B------:R-:W-:Y:S01]  /*1a80*/  @P0 LOP3.LUT R37, R39, R37, RZ, 0xfc, !PT ;  /* 0x0000002527250212 */ /* 0x000fe200078efcff */
[----:B------:R-:W-:Y:S01]  /*1a90*/  FMUL.FTZ R108, R107, R90 ;  /* 0x0000005a6b6c7220 */ /* 0x000fe20000410000 */
[----:B---3--:R-:W-:Y:S01]  /*1aa0*/  LOP3.LUT R39, R31, R38, R69, 0xfe, !PT ;  /* 0x000000261f277212 */ /* 0x008fe200078efe45 */
[----:B------:R-:W-:Y:S01]  /*1ab0*/  @P0 IMAD.WIDE.U32 R68, R100, R89, c[0x0][0x258] ;  /* 0x0000960064440625 */ /* 0x000fe200078e0059 */
[----:B------:R-:W-:Y:S02]  /*1ac0*/  @P0 LOP3.LUT R36, R36, 0xffff, R87, 0xf8, !PT ;  /* 0x0000ffff24240812 */ /* 0x000fe400078ef857 */
[----:B------:R-:W-:Y:S01]  /*1ad0*/  @P1 MOV R70, R65 ;  /* 0x0000004100461202 */ /* 0x000fe20000000f00 */
[----:B------:R-:W-:Y:S01]  /*1ae0*/  FMUL.FTZ R108, R108, c[0x0][0x1e8] ;  /* 0x00007a006c6c7a20 */ /* 0x000fe20000410000 */
[----:B------:R-:W-:Y:S01]  /*1af0*/  @P1 SHF.R.U32.HI R110, RZ, 0x10, R65 ;  /* 0x00000010ff6e1819 */ /* 0x000fe20000011641 */
[----:B------:R0:W-:Y:S01]  /*1b00*/  @P0 STG.E.64 [R68.64], R36 ;  /* 0x0000002444000986 */ /* 0x0001e2000c101b04 */
[----:B-1----:R-:W-:-:S02]  /*1b10*/  LOP3.LUT R38, R30, R71, RZ, 0xfc, !PT ;  /* 0x000000471e267212 */ /* 0x002fc400078efcff */
[----:B------:R-:W-:Y:S01]  /*1b20*/  @P1 PRMT R30, RZ, 0x5410, R70 ;  /* 0x00005410ff1e1816 */ /* 0x000fe20000000046 */
[----:B------:R-:W-:-:S04]  /*1b30*/  IMAD.WIDE.U32 R70, R100, R89, c[0x0][0x248] ;  /* 0x0000920064467625 */ /* 0x000fc800078e0059 */
[----:B------:R-:W-:Y:S01]  /*1b40*/  @P1 FADD.FTZ R109, R109, R30 ;  /* 0x0000001e6d6d1221 */ /* 0x000fe20000010000 */
[----:B------:R1:W-:Y:S01]  /*1b50*/  STG.E.64 [R70.64], R38 ;  /* 0x0000002646007986 */ /* 0x0003e2000c101b04 */
[----:B------:R-:W-:Y:S01]  /*1b60*/  IMAD.WIDE.U32 R30, R88, R89, c[0x0][0x170] ;  /* 0x00005c00581e7625 */ /* 0x000fe200078e0059 */
[----:B0-----:R-:W-:-:S03]  /*1b70*/  @P1 PRMT R36, RZ, 0x5410, R110 ;  /* 0x00005410ff241816 */ /* 0x001fc6000000006e */
[----:B------:R-:W-:Y:S02]  /*1b80*/  FMUL.FTZ R37, R46, R105 ;  /* 0x000000692e257220 */ /* 0x000fe40000410000 */
[----:B------:R-:W2:Y:S01]  /*1b90*/  LDG.E.64 R30, [R30.64] ;  /* 0x000000041e1e7981 */ /* 0x000ea2000c1e1b00 */
[----:B------:R-:W-:Y:S01]  /*1ba0*/  FMUL.FTZ R110, R109, R90 ;  /* 0x0000005a6d6e7220 */ /* 0x000fe20000410000 */
[----:B------:R-:W-:Y:S01]  /*1bb0*/  @P0 F2FP.BF16.PACK_AB R107, RZ, R107 ;  /* 0x0000006bff6b023e */ /* 0x000fe200000010ff */
[----:B------:R-:W-:Y:S01]  /*1bc0*/  @P1 FADD.FTZ R113, R113, R36 ;  /* 0x0000002471711221 */ /* 0x000fe20000010000 */
[----:B------:R-:W-:Y:S01]  /*1bd0*/  @P1 MOV R36, R64 ;  /* 0x0000004000241202 */ /* 0x000fe20000000f00 */
[----:B------:R-:W-:Y:S01]  /*1be0*/  FMUL.FTZ R110, R110, c[0x0][0x1e8] ;  /* 0x00007a006e6e7a20 */ /* 0x000fe20000410000 */
[----:B------:R-:W-:Y:S01]  /*1bf0*/  @P0 PRMT R84, R107, 0x7610, R84 ;  /* 0x000076106b540816 */ /* 0x000fe20000000054 */
[----:B------:R-:W-:Y:S01]  /*1c00*/  FMUL.FTZ R105, R113, R90 ;  /* 0x0000005a71697220 */ /* 0x000fe20000410000 */
[----:B------:R-:W-:Y:S01]  /*1c10*/  @P1 PRMT R36, RZ, 0x5410, R36 ;  /* 0x00005410ff241816 */ /* 0x000fe20000000024 */
[----:B-1----:R-:W-:Y:S01]  /*1c20*/  HFMA2.MMA R71, -RZ, RZ, 0, 0 ;  /* 0x00000000ff477435 */ /* 0x002fe200000001ff */
[----:B------:R-:W-:Y:S01]  /*1c30*/  @P4 FMUL.FTZ R112, R51, R108 ;  /* 0x0000006c33704220 */ /* 0x000fe20000410000 */
[----:B------:R-:W-:Y:S01]  /*1c40*/  MOV R38, RZ ;  /* 0x000000ff00267202 */ /* 0x000fe20000000f00 */
[----:B------:R-:W-:Y:S01]  /*1c50*/  FMUL.FTZ R105, R105, c[0x0][0x1e8] ;  /* 0x00007a0069697a20 */ /* 0x000fe20000410000 */
[----:B------:R-:W-:Y:S01]  /*1c60*/  @P0 F2FP.BF16.PACK_AB R109, RZ, R109 ;  /* 0x0000006dff6d023e */ /* 0x000fe200000010ff */
[----:B------:R-:W-:Y:S01]  /*1c70*/  @P1 FADD.FTZ R37, R37, R36 ;  /* 0x0000002425251221 */ /* 0x000fe20000010000 */
[----:B------:R-:W0:Y:S01]  /*1c80*/  F2F.BF16.F32 R68, R112 ;  /* 0x0000007000447304 */ /* 0x000e220000202000 */
[----:B------:R-:W-:Y:S01]  /*1c90*/  IMAD.MOV.U32 R36, RZ, RZ, RZ ;  /* 0x000000ffff247224 */ /* 0x000fe200078e00ff */
[----:B------:R-:W-:Y:S01]  /*1ca0*/  @P0 F2FP.BF16.PACK_AB R113, RZ, R113 ;  /* 0x00000071ff71023e */ /* 0x000fe200000010ff */
[----:B------:R-:W-:Y:S01]  /*1cb0*/  FMUL.FTZ R111, R37, R90 ;  /* 0x0000005a256f7220 */ /* 0x000fe20000410000 */
[----:B------:R-:W-:Y:S01]  /*1cc0*/  @P0 F2FP.BF16.PACK_AB R39, RZ, R37 ;  /* 0x00000025ff27023e */ /* 0x000fe200000010ff */
[----:B------:R-:W-:Y:S01]  /*1cd0*/  @P6 FMUL.FTZ R36, R50, R105 ;  /* 0x0000006932246220 */ /* 0x000fe20000410000 */
[----:B------:R-:W-:Y:S01]  /*1ce0*/  @P0 LOP3.LUT R37, R84, 0xffff, RZ, 0xc0, !PT ;  /* 0x0000ffff54250812 */ /* 0x000fe200078ec0ff */
[----:B------:R-:W-:Y:S01]  /*1cf0*/  FMUL.FTZ R111, R111, c[0x0][0x1e8] ;  /* 0x00007a006f6f7a20 */ /* 0x000fe20000410000 */
[----:B------:R-:W-:Y:S01]  /*1d00*/  @P0 PRMT R85, R109, 0x7610, R85 ;  /* 0x000076106d550816 */ /* 0x000fe20000000055 */
[----:B------:R-:W-:Y:S01]  /*1d10*/  @P3 FMUL.FTZ R71, R73, R110 ;  /* 0x0000006e49473220 */ /* 0x000fe20000410000 */
[----:B------:R1:W3:Y:S01]  /*1d20*/  F2F.BF16.F32 R70, R36 ;  /* 0x0000002400467304 */ /* 0x0002e20000202000 */
[----:B------:R-:W-:Y:S01]  /*1d30*/  @P5 FMUL.FTZ R38, R74, R111 ;  /* 0x0000006f4a265220 */ /* 0x000fe20000410000 */
[----:B------:R-:W-:-:S02]  /*1d40*/  @P0 PRMT R86, R113, 0x7610, R86 ;  /* 0x0000761071560816 */ /* 0x000fc40000000056 */
[----:B------:R-:W-:Y:S02]  /*1d50*/  @P0 PRMT R87, R39, 0x7610, R87 ;  /* 0x0000761027570816 */ /* 0x000fe40000000057 */
[----:B------:R-:W-:Y:S01]  /*1d60*/  @P0 PRMT R39, R85, 0x5410, R86 ;  /* 0x0000541055270816 */ /* 0x000fe20000000056 */
[----:B0-----:R-:W-:Y:S01]  /*1d70*/  IMAD.WIDE.U32 R68, R68, 0x10000, RZ ;  /* 0x0001000044447825 */ /* 0x001fe200078e00ff */
[----:B------:R-:W0:Y:S01]  /*1d80*/  F2F.BF16.F32 R71, R71 ;  /* 0x0000004700477304 */ /* 0x000e220000202000 */
[----:B------:R-:W-:Y:S02]  /*1d90*/  IADD3 R100, R100, 0x100, RZ ;  /* 0x0000010064647810 */ /* 0x000fe40007ffe0ff */
[----:B-1----:R-:W-:-:S05]  /*1da0*/  @P0 IMAD.WIDE.U32 R36, R37, 0x10000, RZ ;  /* 0x0001000025240825 */ /* 0x002fca00078e00ff */
[----:B------:R1:W4:Y:S01]  /*1db0*/  F2F.BF16.F32 R107, R38 ;  /* 0x00000026006b7304 */ /* 0x0003220000202000 */
[----:B---3--:R-:W-:Y:S02]  /*1dc0*/  SHF.L.U32 R70, R70, 0x10, RZ ;  /* 0x0000001046467819 */ /* 0x008fe400000006ff */
[----:B------:R-:W-:Y:S02]  /*1dd0*/  @P0 LOP3.LUT R37, R39, R37, RZ, 0xfc, !PT ;  /* 0x0000002527250212 */ /* 0x000fe400078efcff */
[----:B------:R-:W-:Y:S02]  /*1de0*/  @P0 LOP3.LUT R36, R36, 0xffff, R87, 0xf8, !PT ;  /* 0x0000ffff24240812 */ /* 0x000fe400078ef857 */
[----:B0-----:R-:W-:Y:S01]  /*1df0*/  LOP3.LUT R69, R69, R70, R71, 0xfe, !PT ;  /* 0x0000004645457212 */ /* 0x001fe200078efe47 */
[----:B-1----:R-:W-:-:S04]  /*1e00*/  @P0 IMAD.WIDE.U32 R38, R88, R89, c[0x0][0x258] ;  /* 0x0000960058260625 */ /* 0x002fc800078e0059 */
[----:B------:R-:W-:Y:S01]  /*1e10*/  IMAD.WIDE.U32 R70, R100, R89, c[0x0][0x170] ;  /* 0x00005c0064467625 */ /* 0x000fe200078e0059 */
[----:B------:R0:W-:Y:S01]  /*1e20*/  @P0 STG.E.64 [R38.64], R36 ;  /* 0x0000002426000986 */ /* 0x0001e2000c101b04 */
[----:B----4-:R-:W-:-:S05]  /*1e30*/  LOP3.LUT R68, R68, R107, RZ, 0xfc, !PT ;  /* 0x0000006b44447212 */ /* 0x010fca00078efcff */
[----:B------:R1:W-:Y:S04]  /*1e40*/  STG.E.64 [R28.64], R68 ;  /* 0x000000441c007986 */ /* 0x0003e8000c101b04 */
[----:B------:R-:W3:Y:S01]  /*1e50*/  LDG.E.64 R70, [R70.64] ;  /* 0x0000000446467981 */ /* 0x000ee2000c1e1b00 */
[-C--:B------:R-:W-:Y:S02]  /*1e60*/  FFMA.FTZ R91, R91, R99.reuse, R102 ;  /* 0x000000635b5b7223 */ /* 0x080fe40000010066 */
[----:B0-----:R-:W-:Y:S01]  /*1e70*/  @P1 IMAD.MOV.U32 R36, RZ, RZ, R66 ;  /* 0x000000ffff241224 */ /* 0x001fe200078e0042 */
[----:B------:R-:W-:Y:S01]  /*1e80*/  @P1 SHF.R.U64 R37, R66, 0x10, R67 ;  /* 0x0000001042251819 */ /* 0x000fe20000001243 */
[----:B------:R-:W-:Y:S01]  /*1e90*/  FADD.FTZ R91, R98, -R91 ;  /* 0x8000005b625b7221 */ /* 0x000fe20000010000 */
[----:B------:R-:W-:Y:S01]  /*1ea0*/  HFMA2.MMA R39, -RZ, RZ, 0, 0 ;  /* 0x00000000ff277435 */ /* 0x000fe200000001ff */
[----:B------:R-:W-:-:S02]  /*1eb0*/  FFMA.FTZ R92, R92, R99, R102 ;  /* 0x000000635c5c7223 */ /* 0x000fc40000010066 */
[C---:B------:R-:W-:Y:S01]  /*1ec0*/  FMUL.FTZ R91, R46.reuse, R91 ;  /* 0x0000005b2e5b7220 */ /* 0x040fe20000410000 */
[----:B-1----:R-:W-:Y:S01]  /*1ed0*/  @P1 PRMT R28, RZ, 0x5410, R36 ;  /* 0x00005410ff1c1816 */ /* 0x002fe20000000024 */
[----:B------:R-:W-:Y:S01]  /*1ee0*/  FADD.FTZ R95, R95, -R92 ;  /* 0x8000005c5f5f7221 */ /* 0x000fe20000010000 */
[----:B------:R-:W-:Y:S01]  /*1ef0*/  @P1 MOV R29, R67 ;  /* 0x00000043001d1202 */ /* 0x000fe20000000f00 */
[----:B------:R-:W-:Y:S01]  /*1f00*/  FFMA.FTZ R93, R93, R99, R102 ;  /* 0x000000635d5d7223 */ /* 0x000fe20000010066 */
[----:B------:R-:W-:Y:S01]  /*1f10*/  @P1 SHF.R.U32.HI R36, RZ, 0x10, R67 ;  /* 0x00000010ff241819 */ /* 0x000fe20000011643 */
[----:B------:R-:W-:Y:S01]  /*1f20*/  @P1 FADD.FTZ R91, R91, R28 ;  /* 0x0000001c5b5b1221 */ /* 0x000fe20000010000 */
[----:B------:R-:W-:Y:S01]  /*1f30*/  @P1 PRMT R28, RZ, 0x5410, R37 ;  /* 0x00005410ff1c1816 */ /* 0x000fe20000000025 */
[----:B------:R-:W-:Y:S02]  /*1f40*/  FMUL.FTZ R95, R46, R95 ;  /* 0x0000005f2e5f7220 */ /* 0x000fe40000410000 */
[----:B------:R-:W-:-:S02]  /*1f50*/  FADD.FTZ R93, R96, -R93 ;  /* 0x8000005d605d7221 */ /* 0x000fc40000010000 */
[----:B------:R-:W-:Y:S02]  /*1f60*/  FFMA.FTZ R97, R97, R99, R102 ;  /* 0x0000006361617223 */ /* 0x000fe40000010066 */
[----:B------:R-:W-:Y:S01]  /*1f70*/  @P1 FADD.FTZ R95, R95, R28 ;  /* 0x0000001c5f5f1221 */ /* 0x000fe20000010000 */
[----:B------:R-:W-:Y:S01]  /*1f80*/  @P1 PRMT R28, RZ, 0x5410, R29 ;  /* 0x00005410ff1c1816 */ /* 0x000fe2000000001d */
[----:B------:R-:W-:Y:S01]  /*1f90*/  FMUL.FTZ R93, R46, R93 ;  /* 0x0000005d2e5d7220 */ /* 0x000fe20000410000 */
[----:B------:R-:W-:Y:S01]  /*1fa0*/  HFMA2.MMA R29, -RZ, RZ, 0, 0 ;  /* 0x00000000ff1d7435 */ /* 0x000fe200000001ff */
[----:B------:R-:W-:Y:S02]  /*1fb0*/  FADD.FTZ R97, R94, -R97 ;  /* 0x800000615e617221 */ /* 0x000fe40000010000 */
[----:B------:R-:W-:Y:S01]  /*1fc0*/  @P1 FADD.FTZ R93, R93, R28 ;  /* 0x0000001c5d5d1221 */ /* 0x000fe20000010000 */
[----:B------:R-:W-:Y:S01]  /*1fd0*/  @P1 PRMT R28, RZ, 0x5410, R36 ;  /* 0x00005410ff1c1816 */ /* 0x000fe20000000024 */
[----:B------:R-:W-:Y:S01]  /*1fe0*/  FMUL.FTZ R97, R46, R97 ;  /* 0x000000612e617220 */ /* 0x000fe20000410000 */
[----:B------:R-:W-:Y:S01]  /*1ff0*/  MOV R36, RZ ;  /* 0x000000ff00247202 */ /* 0x000fe20000000f00 */
[----:B------:R-:W-:-:S02]  /*2000*/  FADD.FTZ R12, R101, R12 ;  /* 0x0000000c650c7221 */ /* 0x000fc40000010000 */
[----:B------:R-:W-:Y:S01]  /*2010*/  @P1 FADD.FTZ R97, R97, R28 ;  /* 0x0000001c61611221 */ /* 0x000fe20000010000 */
[----:B------:R-:W-:Y:S01]  /*2020*/  LOP3.LUT P1, RZ, R45, 0xff, RZ, 0xc0, !PT ;  /* 0x000000ff2dff7812 */ /* 0x000fe2000782c0ff */
[----:B------:R-:W-:Y:S02]  /*2030*/  FADD.FTZ R13, R104, R13 ;  /* 0x0000000d680d7221 */ /* 0x000fe40000010000 */
[----:B------:R-:W-:Y:S02]  /*2040*/  FADD.FTZ R10, R103, R10 ;  /* 0x0000000a670a7221 */ /* 0x000fe40000010000 */
[----:B------:R-:W-:Y:S01]  /*2050*/  FADD.FTZ R11, R106, R11 ;  /* 0x0000000b6a0b7221 */ /* 0x000fe20000010000 */
[--C-:B--2---:R-:W-:Y:S01]  /*2060*/  @P4 SHF.R.U64 R37, R30, 0x10, R31.reuse ;  /* 0x000000101e254819 */ /* 0x104fe2000000121f */
[----:B------:R-:W-:Y:S01]  /*2070*/  @P5 IMAD.MOV.U32 R28, RZ, RZ, R30 ;  /* 0x000000ffff1c5224 */ /* 0x000fe200078e001e */
[----:B------:R-:W-:Y:S01]  /*2080*/  @P0 F2FP.BF16.PACK_AB R30, RZ, R93 ;  /* 0x0000005dff1e023e */ /* 0x000fe200000010ff */
[----:B------:R-:W-:Y:S01]  /*2090*/  @P3 IMAD.MOV.U32 R38, RZ, RZ, R31 ;  /* 0x000000ffff263224 */ /* 0x000fe200078e001f */
[----:B------:R-:W-:Y:S01]  /*20a0*/  @P4 PRMT R37, RZ, 0x5410, R37 ;  /* 0x00005410ff254816 */ /* 0x000fe20000000025 */
[----:B------:R-:W-:Y:S01]  /*20b0*/  FMUL.FTZ R93, R93, R90 ;  /* 0x0000005a5d5d7220 */ /* 0x000fe20000410000 */
[----:B------:R-:W-:-:S02]  /*20c0*/  @P5 PRMT R28, RZ, 0x5410, R28 ;  /* 0x00005410ff1c5816 */ /* 0x000fc4000000001c */
[----:B------:R-:W-:Y:S01]  /*20d0*/  @P0 PRMT R85, R30, 0x7610, R85 ;  /* 0x000076101e550816 */ /* 0x000fe20000000055 */
[----:B------:R-:W-:Y:S01]  /*20e0*/  @P4 FMUL.FTZ R36, R108, R37 ;  /* 0x000000256c244220 */ /* 0x000fe20000410000 */
[----:B------:R-:W-:Y:S01]  /*20f0*/  @P3 PRMT R37, RZ, 0x5410, R38 ;  /* 0x00005410ff253816 */ /* 0x000fe20000000026 */
[----:B------:R-:W-:Y:S01]  /*2100*/  @P5 FMUL.FTZ R29, R111, R28 ;  /* 0x0000001c6f1d5220 */ /* 0x000fe20000410000 */
[----:B------:R-:W-:Y:S01]  /*2110*/  @P0 F2FP.BF16.PACK_AB R28, RZ, R95 ;  /* 0x0000005fff1c023e */ /* 0x000fe200000010ff */
[-C--:B------:R-:W-:Y:S01]  /*2120*/  FMUL.FTZ R95, R95, R90.reuse ;  /* 0x0000005a5f5f7220 */ /* 0x080fe20000410000 */
[----:B------:R-:W-:Y:S01]  /*2130*/  MOV R30, RZ ;  /* 0x000000ff001e7202 */ /* 0x000fe20000000f00 */
[----:B------:R-:W-:Y:S01]  /*2140*/  @P3 FMUL.FTZ R39, R110, R37 ;  /* 0x000000256e273220 */ /* 0x000fe20000410000 */
[----:B------:R-:W-:Y:S01]  /*2150*/  @P0 F2FP.BF16.PACK_AB R37, RZ, R97 ;  /* 0x00000061ff25023e */ /* 0x000fe200000010ff */
[-C--:B------:R-:W-:Y:S01]  /*2160*/  FMUL.FTZ R97, R97, R90.reuse ;  /* 0x0000005a61617220 */ /* 0x080fe20000410000 */
[----:B------:R-:W-:Y:S01]  /*2170*/  LOP3.LUT P3, RZ, R45, 0xff00, RZ, 0xc0, !PT ;  /* 0x0000ff002dff7812 */ /* 0x000fe2000786c0ff */
[----:B------:R-:W-:Y:S01]  /*2180*/  FMUL.FTZ R90, R91, R90 ;  /* 0x0000005a5b5a7220 */ /* 0x000fe20000410000 */
[----:B------:R-:W-:Y:S01]  /*2190*/  @P0 F2FP.BF16.PACK_AB R91, RZ, R91 ;  /* 0x0000005bff5b023e */ /* 0x000fe200000010ff */
[----:B------:R-:W-:Y:S01]  /*21a0*/  FMUL.FTZ R95, R95, c[0x0][0x1e8] ;  /* 0x00007a005f5f7a20 */ /* 0x000fe20000410000 */
[----:B------:R-:W-:Y:S01]  /*21b0*/  @P0 PRMT R86, R37, 0x7610, R86 ;  /* 0x0000761025560816 */ /* 0x000fe20000000056 */
[----:B------:R-:W-:Y:S01]  /*21c0*/  FMUL.FTZ R69, R90, c[0x0][0x1e8] ;  /* 0x00007a005a457a20 */ /* 0x000fe20000410000 */
[----:B------:R-:W-:Y:S01]  /*21d0*/  @P6 SHF.R.U32.HI R37, RZ, 0x10, R31 ;  /* 0x00000010ff256819 */ /* 0x000fe2000001161f */
[----:B------:R-:W-:Y:S01]  /*21e0*/  IMAD.MOV.U32 R31, RZ, RZ, RZ ;  /* 0x000000ffff1f7224 */ /* 0x000fe200078e00ff */
[----:B------:R-:W-:Y:S01]  /*21f0*/  @P0 PRMT R84, R28, 0x7610, R84 ;  /* 0x000076101c540816 */ /* 0x000fe20000000054 */
[----:B------:R-:W-:Y:S01]  /*2200*/  @P1 FMUL.FTZ R30, R72, R69 ;  /* 0x00000045481e1220 */ /* 0x000fe20000410000 */
[----:B------:R-:W-:Y:S01]  /*2210*/  @P0 PRMT R87, R91, 0x7610, R87 ;  /* 0x000076105b570816 */ /* 0x000fe20000000057 */
[----:B------:R-:W-:Y:S01]  /*2220*/  HFMA2.MMA R28, -RZ, RZ, 0, 0 ;  /* 0x00000000ff1c7435 */ /* 0x000fe200000001ff */
[C---:B------:R-:W-:Y:S01]  /*2230*/  LOP3.LUT P5, RZ, R45.reuse, 0xff000000, RZ, 0xc0, !PT ;  /* 0xff0000002dff7812 */ /* 0x040fe200078ac0ff */
[----:B------:R0:W1:Y:S01]  /*2240*/  F2F.BF16.F32 R91, R30 ;  /* 0x0000001e005b7304 */ /* 0x0000620000202000 */
[----:B------:R-:W-:Y:S01]  /*2250*/  LOP3.LUT P4, RZ, R45, 0xff0000, RZ, 0xc0, !PT ;  /* 0x00ff00002dff7812 */ /* 0x000fe2000788c0ff */
[----:B------:R-:W-:-:S02]  /*2260*/  @P3 FMUL.FTZ R31, R49, R95 ;  /* 0x0000005f311f3220 */ /* 0x000fc40000410000 */
[----:B------:R-:W-:Y:S01]  /*2270*/  FADD.FTZ R8, R29, R8 ;  /* 0x000000081d087221 */ /* 0x000fe20000010000 */
[----:B------:R-:W-:Y:S01]  /*2280*/  HFMA2.MMA R29, -RZ, RZ, 0, 0 ;  /* 0x00000000ff1d7435 */ /* 0x000fe200000001ff */
[----:B------:R-:W-:Y:S02]  /*2290*/  FMUL.FTZ R97, R97, c[0x0][0x1e8] ;  /* 0x00007a0061617a20 */ /* 0x000fe40000410000 */
[----:B------:R2:W4:Y:S01]  /*22a0*/  F2F.BF16.F32 R46, R31 ;  /* 0x0000001f002e7304 */ /* 0x0005220000202000 */
[----:B0-----:R-:W-:Y:S01]  /*22b0*/  @P6 PRMT R30, RZ, 0x5410, R37 ;  /* 0x00005410ff1e6816 */ /* 0x001fe20000000025 */
[----:B------:R-:W-:Y:S02]  /*22c0*/  FMUL.FTZ R68, R93, c[0x0][0x1e8] ;  /* 0x00007a005d447a20 */ /* 0x000fe40000410000 */
[----:B------:R-:W-:Y:S01]  /*22d0*/  FADD.FTZ R9, R36, R9 ;  /* 0x0000000924097221 */ /* 0x000fe20000010000 */
[----:B------:R-:W-:Y:S01]  /*22e0*/  MOV R36, RZ ;  /* 0x000000ff00247202 */ /* 0x000fe20000000f00 */
[----:B------:R-:W-:-:S02]  /*22f0*/  @P6 FMUL.FTZ R28, R105, R30 ;  /* 0x0000001e691c6220 */ /* 0x000fc40000410000 */
[----:B------:R-:W-:Y:S01]  /*2300*/  @P4 FMUL.FTZ R36, R61, R68 ;  /* 0x000000443d244220 */ /* 0x000fe20000410000 */
[----:B--2---:R-:W-:Y:S01]  /*2310*/  CS2R R30, SRZ ;  /* 0x00000000001e7805 */ /* 0x004fe2000001ff00 */
[----:B------:R-:W-:Y:S02]  /*2320*/  FADD.FTZ R7, R28, R7 ;  /* 0x000000071c077221 */ /* 0x000fe40000010000 */
[----:B------:R-:W-:Y:S02]  /*2330*/  @P5 FMUL.FTZ R30, R48, R97 ;  /* 0x00000061301e5220 */ /* 0x000fe40000410000 */
[----:B------:R-:W-:Y:S01]  /*2340*/  FADD.FTZ R6, R39, R6 ;  /* 0x0000000627067221 */ /* 0x000fe20000010000 */
[----:B------:R-:W0:Y:S01]  /*2350*/  F2F.BF16.F32 R36, R36 ;  /* 0x0000002400247304 */ /* 0x000e220000202000 */
[----:B------:R-:W-:Y:S02]  /*2360*/  IMAD.MOV.U32 R38, RZ, RZ, RZ ;  /* 0x000000ffff267224 */ /* 0x000fe400078e00ff */
[----:B---3--:R-:W-:Y:S01]  /*2370*/  @P1 IMAD.MOV.U32 R28, RZ, RZ, R70 ;  /* 0x000000ffff1c1224 */ /* 0x008fe200078e0046 */
[----:B------:R-:W-:-:S02]  /*2380*/  @P3 SHF.R.U64 R45, R70, 0x10, R71 ;  /* 0x00000010462d3819 */ /* 0x000fc40000001247 */
[----:B------:R-:W-:Y:S02]  /*2390*/  @P4 MOV R37, R71 ;  /* 0x0000004700254202 */ /* 0x000fe40000000f00 */
[----:B------:R-:W-:Y:S02]  /*23a0*/  @P1 PRMT R28, RZ, 0x5410, R28 ;  /* 0x00005410ff1c1816 */ /* 0x000fe4000000001c */
[----:B------:R-:W-:Y:S02]  /*23b0*/  @P5 SHF.R.U32.HI R39, RZ, 0x10, R71 ;  /* 0x00000010ff275819 */ /* 0x000fe40000011647 */
[----:B------:R-:W-:Y:S01]  /*23c0*/  @P4 PRMT R37, RZ, 0x5410, R37 ;  /* 0x00005410ff254816 */ /* 0x000fe20000000025 */
[----:B------:R-:W-:Y:S01]  /*23d0*/  @P1 FMUL.FTZ R29, R69, R28 ;  /* 0x0000001c451d1220 */ /* 0x000fe20000410000 */
[----:B------:R-:W-:Y:S01]  /*23e0*/  HFMA2.MMA R28, -RZ, RZ, 0, 0 ;  /* 0x00000000ff1c7435 */ /* 0x000fe200000001ff */
[----:B------:R2:W3:Y:S02]  /*23f0*/  F2F.BF16.F32 R69, R30 ;  /* 0x0000001e00457304 */ /* 0x0004e40000202000 */
[----:B------:R-:W-:-:S02]  /*2400*/  @P4 FMUL.FTZ R31, R68, R37 ;  /* 0x00000025441f4220 */ /* 0x000fc40000410000 */
[----:B------:R-:W-:Y:S02]  /*2410*/  FADD.FTZ R2, R29, R2 ;  /* 0x000000021d027221 */ /* 0x000fe40000010000 */
[----:B------:R-:W-:Y:S01]  /*2420*/  FADD.FTZ R4, R31, R4 ;  /* 0x000000041f047221 */ /* 0x000fe20000010000 */
[----:B--2---:R-:W-:-:S05]  /*2430*/  @P3 PRMT R30, RZ, 0x5410, R45 ;  /* 0x00005410ff1e3816 */ /* 0x004fca000000002d */
[----:B------:R-:W-:Y:S01]  /*2440*/  @P3 FMUL.FTZ R28, R95, R30 ;  /* 0x0000001e5f1c3220 */ /* 0x000fe20000410000 */
[----:B------:R-:W-:-:S03]  /*2450*/  @P5 PRMT R30, RZ, 0x5410, R39 ;  /* 0x00005410ff1e5816 */ /* 0x000fc60000000027 */
[----:B------:R-:W-:Y:S02]  /*2460*/  FADD.FTZ R5, R28, R5 ;  /* 0x000000051c057221 */ /* 0x000fe40000010000 */
[----:B------:R-:W-:-:S04]  /*2470*/  @P5 FMUL.FTZ R38, R97, R30 ;  /* 0x0000001e61265220 */ /* 0x000fc80000410000 */
[----:B------:R-:W-:Y:S01]  /*2480*/  FADD.FTZ R3, R38, R3 ;  /* 0x0000000326037221 */ /* 0x000fe20000010000 */
[----:B------:R-:W-:Y:S05]  /*2490*/  @!P0 BRA `(.L_x_542) ;  /* 0x0000007000008947 */ /* 0x000fea0003800000 */
[----:B01-34-:R-:W-:Y:S02]  /*24a0*/  LOP3.LUT R28, R84, 0xffff, RZ, 0xc0, !PT ;  /* 0x0000ffff541c7812 */ /* 0x01bfe400078ec0ff */
[----:B------:R-:W-:-:S03]  /*24b0*/  PRMT R31, R85, 0x5410, R86 ;  /* 0x00005410551f7816 */ /* 0x000fc60000000056 */
[----:B------:R-:W-:-:S05]  /*24c0*/  IMAD.WIDE.U32 R28, R28, 0x10000, RZ ;  /* 0x000100001c1c7825 */ /* 0x000fca00078e00ff */
[----:B------:R-:W-:Y:S01]  /*24d0*/  LOP3.LUT R29, R31, R29, RZ, 0xfc, !PT ;  /* 0x0000001d1f1d7212 */ /* 0x000fe200078efcff */
[----:B------:R-:W-:Y:S01]  /*24e0*/  IMAD.WIDE.U32 R30, R47, R89, c[0x0][0x258] ;  /* 0x000096002f1e7625 */ /* 0x000fe200078e0059 */
[----:B------:R-:W-:-:S05]  /*24f0*/  LOP3.LUT R28, R28, 0xffff, R87, 0xf8, !PT ;  /* 0x0000ffff1c1c7812 */ /* 0x000fca00078ef857 */
[----:B------:R0:W-:Y:S02]  /*2500*/  STG.E.64 [R30.64], R28 ;  /* 0x0000001c1e007986 */ /* 0x0001e4000c101b04 */
.L_x_542:
[----:B01-34-:R-:W-:Y:S01]  /*2510*/  IMAD.WIDE.U32 R30, R46, 0x10000, RZ ;  /* 0x000100002e1e7825 */ /* 0x01bfe200078e00ff */
[----:B------:R-:W-:Y:S02]  /*2520*/  SHF.L.U32 R29, R69, 0x10, RZ ;  /* 0x00000010451d7819 */ /* 0x000fe400000006ff */
        /* <DEDUP_REMOVED lines=10> */
.L_x_543:
        /* <DEDUP_REMOVED lines=15> */
[----:B------:R-:W-:Y:S01]  /*26c0*/  MOV R34, R25 ;  /* 0x0000001900227202 */ /* 0x000fe20000000f00 */
[----:B------:R-:W-:Y:S01]  /*26d0*/  IMAD.MOV.U32 R25, RZ, RZ, R5 ;  /* 0x000000ffff197224 */ /* 0x000fe200078e0005 */
[----:B------:R-:W-:Y:S01]  /*26e0*/  MOV R14, R10 ;  /* 0x0000000a000e7202 */ /* 0x000fe20000000f00 */
[----:B------:R-:W-:Y:S01]  /*26f0*/  IMAD.MOV.U32 R10, RZ, RZ, R6 ;  /* 0x000000ffff0a7224 */ /* 0x000fe200078e0006 */
[----:B------:R-:W-:Y:S02]  /*2700*/  MOV R15, R11 ;  /* 0x0000000b000f7202 */ /* 0x000fe40000000f00 */
[----:B------:R-:W-:-:S02]  /*2710*/  MOV R28, R60 ;  /* 0x0000003c001c7202 */ /* 0x000fc40000000f00 */
[----:B------:R-:W-:Y:S02]  /*2720*/  MOV R11, R7 ;  /* 0x00000007000b7202 */ /* 0x000fe40000000f00 */
[----:B------:R-:W-:Y:S02]  /*2730*/  MOV R24, R2 ;  /* 0x0000000200187202 */ /* 0x000fe40000000f00 */
[----:B------:R-:W-:Y:S02]  /*2740*/  MOV R26, R4 ;  /* 0x00000004001a7202 */ /* 0x000fe40000000f00 */
[----:B------:R-:W-:Y:S02]  /*2750*/  MOV R27, R3 ;  /* 0x00000003001b7202 */ /* 0x000fe40000000f00 */
.L_x_539:
        /* <DEDUP_REMOVED lines=19> */
.L_x_540:
[----:B------:R-:W-:Y:S01]  /*2890*/  HFMA2.MMA R36, -RZ, RZ, 0, 9.5367431640625e-07 ;  /* 0x00000010ff247435 */ /* 0x000fe200000001ff */
[----:B------:R-:W-:Y:S01]  /*28a0*/  MOV R31, R37 ;  /* 0x00000025001f7202 */ /* 0x000fe20000000f00 */
[----:B------:R-:W-:Y:S01]  /*28b0*/  IMAD.MOV.U32 R38, RZ, RZ, 0x1f ;  /* 0x0000001fff267424 */ /* 0x000fe200078e00ff */
[----:B------:R-:W-:-:S02]  /*28c0*/  MOV R69, 0xffffffff ;  /* 0xffffffff00457802 */ /* 0x000fc40000000f00 */
[----:B------:R-:W-:Y:S02]  /*28d0*/  MOV R28, 0x28f0 ;  /* 0x000028f0001c7802 */ /* 0x000fe40000000f00 */
[----:B-----5:R-:W-:Y:S05]  /*28e0*/  CALL.REL.NOINC `($__internal_15_$__cuda_sm70_shflsync_down_p) ;  /* 0x0000046000007944 */ /* 0x020fea0003c00000 */
[----:B-1----:R-:W-:Y:S01]  /*28f0*/  MOV R30, R31 ;  /* 0x0000001f001e7202 */ /* 0x002fe20000000f00 */
[----:B0-----:R-:W-:Y:S05]  /*2900*/  BRA `(.L_x_545) ;  /* 0xffffe81000007947 */ /* 0x001fea000383ffff */
.L_x_541:
[----:B------:R-:W-:Y:S01]  /*2910*/  HFMA2.MMA R36, -RZ, RZ, 0, 9.5367431640625e-07 ;  /* 0x00000010ff247435 */ /* 0x000fe200000001ff */
[----:B------:R-:W-:Y:S01]  /*2920*/  IMAD.MOV.U32 R31, RZ, RZ, R39 ;  /* 0x000000ffff1f7224 */ /* 0x000fe200078e0027 */
[----:B------:R-:W-:Y:S01]  /*2930*/  MOV R38, 0x1f ;  /* 0x0000001f00267802 */ /* 0x000fe20000000f00 */
[----:B------:R-:W-:Y:S01]  /*2940*/  IMAD.MOV.U32 R69, RZ, RZ, -0x1 ;  /* 0xffffffffff457424 */ /* 0x000fe200078e00ff */
[----:B------:R-:W-:Y:S02]  /*2950*/  MOV R28, 0x2970 ;  /* 0x00002970001c7802 */ /* 0x000fe40000000f00 */
[----:B01---5:R-:W-:Y:S05]  /*2960*/  CALL.REL.NOINC `($__internal_15_$__cuda_sm70_shflsync_down_p) ;  /* 0x000003e000007944 */ /* 0x023fea0003c00000 */
[----:B------:R-:W-:Y:S01]  /*2970*/  FADD.FTZ R37, R37, R30 ;  /* 0x0000001e25257221 */ /* 0x000fe20000010000 */
[----:B0-----:R-:W-:Y:S01]  /*2980*/  HFMA2.MMA R36, -RZ, RZ, 0, 4.76837158203125e-07 ;  /* 0x00000008ff247435 */ /* 0x001fe200000001ff */
[----:B-1----:R-:W-:Y:S01]  /*2990*/  FADD.FTZ R68, R39, R31 ;  /* 0x0000001f27447221 */ /* 0x002fe20000010000 */
[----:B------:R-:W-:Y:S01]  /*29a0*/  MOV R38, 0x1f ;  /* 0x0000001f00267802 */ /* 0x000fe20000000f00 */
[----:B------:R-:W-:Y:S01]  /*29b0*/  IMAD.MOV.U32 R69, RZ, RZ, -0x1 ;  /* 0xffffffffff457424 */ /* 0x000fe200078e00ff */
[----:B------:R-:W-:-:S02]  /*29c0*/  MOV R31, R37 ;  /* 0x00000025001f7202 */ /* 0x000fc40000000f00 */
[----:B------:R-:W-:Y:S02]  /*29d0*/  MOV R28, 0x29f0 ;  /* 0x000029f0001c7802 */ /* 0x000fe40000000f00 */
[----:B------:R-:W-:Y:S05]  /*29e0*/  CALL.REL.NOINC `($__internal_15_$__cuda_sm70_shflsync_down_p) ;  /* 0x0000036000007944 */ /* 0x000fea0003c00000 */
[----:B0-----:R-:W-:Y:S01]  /*29f0*/  HFMA2.MMA R36, -RZ, RZ, 0, 4.76837158203125e-07 ;  /* 0x00000008ff247435 */ /* 0x001fe200000001ff */
[----:B-1----:R-:W-:Y:S01]  /*2a00*/  MOV R30, R31 ;  /* 0x0000001f001e7202 */ /* 0x002fe20000000f00 */
[----:B------:R-:W-:Y:S01]  /*2a10*/  IMAD.MOV.U32 R31, RZ, RZ, R68 ;  /* 0x000000ffff1f7224 */ /* 0x000fe200078e0044 */
[----:B------:R-:W-:Y:S01]  /*2a20*/  MOV R38, 0x1f ;  /* 0x0000001f00267802 */ /* 0x000fe20000000f00 */
[----:B------:R-:W-:Y:S01]  /*2a30*/  IMAD.MOV.U32 R69, RZ, RZ, -0x1 ;  /* 0xffffffffff457424 */ /* 0x000fe200078e00ff */
[----:B------:R-:W-:Y:S02]  /*2a40*/  MOV R28, 0x2a60 ;  /* 0x00002a60001c7802 */ /* 0x000fe40000000f00 */
[----:B------:R-:W-:Y:S05]  /*2a50*/  CALL.REL.NOINC `($__internal_15_$__cuda_sm70_shflsync_down_p) ;  /* 0x000002f000007944 */ /* 0x000fea0003c00000 */
[----:B------:R-:W-:Y:S01]  /*2a60*/  FADD.FTZ R37, R30, R37 ;  /* 0x000000251e257221 */ /* 0x000fe20000010000 */
[----:B0-----:R-:W-:Y:S01]  /*2a70*/  HFMA2.MMA R36, -RZ, RZ, 0, 2.384185791015625e-07 ;  /* 0x00000004ff247435 */ /* 0x001fe200000001ff */
[----:B-1----:R-:W-:Y:S01]  /*2a80*/  FADD.FTZ R68, R68, R31 ;  /* 0x0000001f44447221 */ /* 0x002fe20000010000 */
[----:B------:R-:W-:Y:S01]  /*2a90*/  MOV R38, 0x1f ;  /* 0x0000001f00267802 */ /* 0x000fe20000000f00 */
[----:B------:R-:W-:Y:S01]  /*2aa0*/  IMAD.MOV.U32 R69, RZ, RZ, -0x1 ;  /* 0xffffffffff457424 */ /* 0x000fe200078e00ff */
[----:B------:R-:W-:-:S02]  /*2ab0*/  MOV R31, R37 ;  /* 0x00000025001f7202 */ /* 0x000fc40000000f00 */
[----:B------:R-:W-:Y:S02]  /*2ac0*/  MOV R28, 0x2ae0 ;  /* 0x00002ae0001c7802 */ /* 0x000fe40000000f00 */
[----:B------:R-:W-:Y:S05]  /*2ad0*/  CALL.REL.NOINC `($__internal_15_$__cuda_sm70_shflsync_down_p) ;  /* 0x0000027000007944 */ /* 0x000fea0003c00000 */
[----:B0-----:R-:W-:Y:S01]  /*2ae0*/  HFMA2.MMA R36, -RZ, RZ, 0, 2.384185791015625e-07 ;  /* 0x00000004ff247435 */ /* 0x001fe200000001ff */
[----:B-1----:R-:W-:Y:S01]  /*2af0*/  MOV R30, R31 ;  /* 0x0000001f001e7202 */ /* 0x002fe20000000f00 */
[----:B------:R-:W-:Y:S01]  /*2b00*/  IMAD.MOV.U32 R31, RZ, RZ, R68 ;  /* 0x000000ffff1f7224 */ /* 0x000fe200078e0044 */
[----:B------:R-:W-:Y:S01]  /*2b10*/  MOV R38, 0x1f ;  /* 0x0000001f00267802 */ /* 0x000fe20000000f00 */
[----:B------:R-:W-:Y:S01]  /*2b20*/  IMAD.MOV.U32 R69, RZ, RZ, -0x1 ;  /* 0xffffffffff457424 */ /* 0x000fe200078e00ff */
[----:B------:R-:W-:Y:S02]  /*2b30*/  MOV R28, 0x2b50 ;  /* 0x00002b50001c7802 */ /* 0x000fe40000000f00 */
[----:B------:R-:W-:Y:S05]  /*2b40*/  CALL.REL.NOINC `($__internal_15_$__cuda_sm70_shflsync_down_p) ;  /* 0x0000020000007944 */ /* 0x000fea0003c00000 */
[----:B------:R-:W-:Y:S01]  /*2b50*/  FADD.FTZ R37, R30, R37 ;  /* 0x000000251e257221 */ /* 0x000fe20000010000 */
[----:B0-----:R-:W-:Y:S01]  /*2b60*/  HFMA2.MMA R36, -RZ, RZ, 0, 1.1920928955078125e-07 ;  /* 0x00000002ff247435 */ /* 0x001fe200000001ff */
[----:B-1----:R-:W-:Y:S01]  /*2b70*/  FADD.FTZ R68, R68, R31 ;  /* 0x0000001f44447221 */ /* 0x002fe20000010000 */
[----:B------:R-:W-:Y:S01]  /*2b80*/  MOV R38, 0x1f ;  /* 0x0000001f00267802 */ /* 0x000fe20000000f00 */
[----:B------:R-:W-:Y:S01]  /*2b90*/  IMAD.MOV.U32 R69, RZ, RZ, -0x1 ;  /* 0xffffffffff457424 */ /* 0x000fe200078e00ff */
[----:B------:R-:W-:-:S02]  /*2ba0*/  MOV R31, R37 ;  /* 0x00000025001f7202 */ /* 0x000fc40000000f00 */
[----:B------:R-:W-:Y:S02]  /*2bb0*/  MOV R28, 0x2bd0 ;  /* 0x00002bd0001c7802 */ /* 0x000fe40000000f00 */
[----:B------:R-:W-:Y:S05]  /*2bc0*/  CALL.REL.NOINC `($__internal_15_$__cuda_sm70_shflsync_down_p) ;  /* 0x0000018000007944 */ /* 0x000fea0003c00000 */
[----:B0-----:R-:W-:Y:S01]  /*2bd0*/  HFMA2.MMA R36, -RZ, RZ, 0, 1.1920928955078125e-07 ;  /* 0x00000002ff247435 */ /* 0x001fe200000001ff */
[----:B-1----:R-:W-:Y:S01]  /*2be0*/  MOV R30, R31 ;  /* 0x0000001f001e7202 */ /* 0x002fe20000000f00 */
[----:B------:R-:W-:Y:S01]  /*2bf0*/  IMAD.MOV.U32 R31, RZ, RZ, R68 ;  /* 0x000000ffff1f7224 */ /* 0x000fe200078e0044 */
[----:B------:R-:W-:Y:S01]  /*2c00*/  MOV R38, 0x1f ;  /* 0x0000001f00267802 */ /* 0x000fe20000000f00 */
[----:B------:R-:W-:Y:S01]  /*2c10*/  IMAD.MOV.U32 R69, RZ, RZ, -0x1 ;  /* 0xffffffffff457424 */ /* 0x000fe200078e00ff */
[----:B------:R-:W-:Y:S02]  /*2c20*/  MOV R28, 0x2c40 ;  /* 0x00002c40001c7802 */ /* 0x000fe40000000f00 */
[----:B------:R-:W-:Y:S05]  /*2c30*/  CALL.REL.NOINC `($__internal_15_$__cuda_sm70_shflsync_down_p) ;  /* 0x0000011000007944 */ /* 0x000fea0003c00000 */
[----:B------:R-:W-:Y:S01]  /*2c40*/  FADD.FTZ R37, R30, R37 ;  /* 0x000000251e257221 */ /* 0x000fe20000010000 */
[----:B0-----:R-:W-:Y:S01]  /*2c50*/  HFMA2.MMA R36, -RZ, RZ, 0, 5.9604644775390625e-08 ;  /* 0x00000001ff247435 */ /* 0x001fe200000001ff */
[----:B-1----:R-:W-:Y:S01]  /*2c60*/  FADD.FTZ R39, R68, R31 ;  /* 0x0000001f44277221 */ /* 0x002fe20000010000 */
[----:B------:R-:W-:Y:S01]  /*2c70*/  MOV R38, 0x1f ;  /* 0x0000001f00267802 */ /* 0x000fe20000000f00 */
[----:B------:R-:W-:Y:S01]  /*2c80*/  IMAD.MOV.U32 R69, RZ, RZ, -0x1 ;  /* 0xffffffffff457424 */ /* 0x000fe200078e00ff */
[----:B------:R-:W-:-:S02]  /*2c90*/  MOV R31, R37 ;  /* 0x00000025001f7202 */ /* 0x000fc40000000f00 */
[----:B------:R-:W-:Y:S02]  /*2ca0*/  MOV R28, 0x2cc0 ;  /* 0x00002cc0001c7802 */ /* 0x000fe40000000f00 */
[----:B------:R-:W-:Y:S05]  /*2cb0*/  CALL.REL.NOINC `($__internal_15_$__cuda_sm70_shflsync_down_p) ;  /* 0x0000009000007944 */ /* 0x000fea0003c00000 */
[----:B0-----:R-:W-:Y:S01]  /*2cc0*/  HFMA2.MMA R36, -RZ, RZ, 0, 5.9604644775390625e-08 ;  /* 0x00000001ff247435 */ /* 0x001fe200000001ff */
[----:B-1----:R-:W-:Y:S01]  /*2cd0*/  MOV R70, R31 ;  /* 0x0000001f00467202 */ /* 0x002fe20000000f00 */
[----:B------:R-:W-:Y:S01]  /*2ce0*/  IMAD.MOV.U32 R31, RZ, RZ, R39 ;  /* 0x000000ffff1f7224 */ /* 0x000fe200078e0027 */
[----:B------:R-:W-:Y:S01]  /*2cf0*/  MOV R38, 0x1f ;  /* 0x0000001f00267802 */ /* 0x000fe20000000f00 */
[----:B------:R-:W-:Y:S01]  /*2d00*/  IMAD.MOV.U32 R69, RZ, RZ, -0x1 ;  /* 0xffffffffff457424 */ /* 0x000fe200078e00ff */
[----:B------:R-:W-:Y:S02]  /*2d10*/  MOV R28, 0x2d30 ;  /* 0x00002d30001c7802 */ /* 0x000fe40000000f00 */
[----:B------:R-:W-:Y:S05]  /*2d20*/  CALL.REL.NOINC `($__internal_15_$__cuda_sm70_shflsync_down_p) ;  /* 0x0000002000007944 */ /* 0x000fea0003c00000 */
[----:B-1----:R-:W-:Y:S01]  /*2d30*/  MOV R28, R31 ;  /* 0x0000001f001c7202 */ /* 0x002fe20000000f00 */
[----:B0-----:R-:W-:Y:S05]  /*2d40*/  BRA `(.L_x_546) ;  /* 0xffffe4f000007947 */ /* 0x001fea000383ffff */
        .weak           $__internal_15_$__cuda_sm70_shflsync_down_p
        .type           $__internal_15_$__cuda_sm70_shflsync_down_p,@function
        .size           $__internal_15_$__cuda_sm70_shflsync_down_p,(.L_x_6664 - $__internal_15_$__cuda_sm70_shflsync_down_p)
$__internal_15_$__cuda_sm70_shflsync_down_p:
[----:B------:R-:W-:Y:S01]  /*2d50*/  HFMA2.MMA R29, -RZ, RZ, 0, 0 ;  /* 0x00000000ff1d7435 */ /* 0x000fe200000001ff */
[----:B------:R-:W-:Y:S04]  /*2d60*/  WARPSYNC R69 ;  /* 0x0000004500007348 */ /* 0x000fe80003800000 */
[----:B------:R0:W1:Y:S01]  /*2d70*/  SHFL.DOWN PT, R31, R31, R36, R38 ;  /* 0x080000241f1f7389 */ /* 0x00006200000e0026 */
[----:B------:R-:W-:Y:S05]  /*2d80*/  RET.REL.NODEC R28 `(_ZN10layer_norm13ln_bwd_kernelINS_13Kernel_traitsI13__nv_bfloat16S2_S2_S2_fjLj1536ELj1ELj1ELj4ELj8ENS_18Kernel_traits_baseILj1536ES2_S2_S2_S2_fjLj128EEEEELb1ELb1ELb0ELb1EEEvNS_9BwdParamsE) ;  /* 0xffffd2701c007950 */ /* 0x000fea0003c3ffff */
.L_x_547:
        /* <DEDUP_REMOVED lines=15> */
.L_x_6664:


//--------------------- .text._ZN10layer_norm22ln_bwd_finalize_kernelINS_22Kernel_traits_finalizeILj1536E13__nv_bfloat16S2_S2_S2_fjLb1ELj1024ELj4ENS_18Kernel_traits_baseILj1536ES2_S2_S2_S2_fjLj1024EEEEELb1ELb0EEEvNS_9BwdParamsE --------------------------
	.section	.text._ZN10layer_norm22ln_bwd_finalize_kernelINS_22Kernel_traits_finalizeILj1536E13__nv_bfloat16S2_S2_S2_fjLb1ELj1024ELj4ENS_18Kernel_traits_baseILj1536ES2_S2_S2_S2_fjLj1024EEEEELb1ELb0EEEvNS_9BwdParamsE,"ax",@progbits
	.sectioninfo	@"SHI_REGISTERS=32"
	.align	128
        .global         _ZN10layer_norm22ln_bwd_finalize_kernelINS_22Kernel_traits_finalizeILj1536E13__nv_bfloat16S2_S2_S2_fjLb1ELj1024ELj4ENS_18Kernel_traits_baseILj1536ES2_S2_S2_S2_fjLj1024EEEEELb1ELb0EEEvNS_9BwdParamsE
        .type           _ZN10layer_norm22ln_bwd_finalize_kernelINS_22Kernel_traits_finalizeILj1536E13__nv_bfloat16S2_S2_S2_fjLb1ELj1024ELj4ENS_18Kernel_traits_baseILj1536ES2_S2_S2_S2_fjLj1024EEEEELb1ELb0EEEvNS_9BwdParamsE,@function
        .size           _ZN10layer_norm22ln_bwd_finalize_kernelINS_22Kernel_traits_finalizeILj1536E13__nv_bfloat16S2_S2_S2_fjLb1ELj1024ELj4ENS_18Kernel_traits_baseILj1536ES2_S2_S2_S2_fjLj1024EEEEELb1ELb0EEEvNS_9BwdParamsE,(.L_x_6665 - _ZN10layer_norm22ln_bwd_finalize_kernelINS_22Kernel_traits_finalizeILj1536E13__nv_bfloat16S2_S2_S2_fjLb1ELj1024ELj4ENS_18Kernel_traits_baseILj1536ES2_S2_S2_S2_fjLj1024EEEEELb1ELb0EEEvNS_9BwdParamsE)
        .other          _ZN10layer_norm22ln_bwd_finalize_kernelINS_22Kernel_traits_finalizeILj1536E13__nv_bfloat16S2_S2_S2_fjLb1ELj1024ELj4ENS_18Kernel_traits_baseILj1536ES2_S2_S2_S2_fjLj1024EEEEELb1ELb0EEEvNS_9BwdParamsE,@"STO_CUDA_ENTRY STV_DEFAULT"
_ZN10layer_norm22ln_bwd_finalize_kernelINS_22Kernel_traits_finalizeILj1536E13__nv_bfloat16S2_S2_S2_fjLb1ELj1024ELj4ENS_18Kernel_traits_baseILj1536ES2_S2_S2_S2_fjLj1024EEEEELb1ELb0EEEvNS_9BwdParamsE:
.text._ZN10layer_norm22ln_bwd_finalize_kernelINS_22Kernel_traits_finalizeILj1536E13__nv_bfloat16S2_S2_S2_fjLb1ELj1024ELj4ENS_18Kernel_traits_baseILj1536ES2_S2_S2_S2_fjLj1024EEEEELb1ELb0EEEvNS_9BwdParamsE:
[----:B------:R-:W-:Y:S02]  /*0000*/  MOV R1, c[0x0][0x28] ;  /* 0x00000a0000017a02 */ /* 0x000fe40000000f00 */
[----:B------:R-:W0:Y:S04]  /*0010*/  S2R R0, SR_TID.X ;  /* 0x0000000000007919 */ /* 0x000e280000002100 */
[----:B------:R-:W1:Y:S01]  /*0020*/  S2R R5, SR_CTAID.X ;  /* 0x0000000000057919 */ /* 0x000e620000002500 */
[----:B0-----:R-:W-:Y:S02]  /*0030*/  LOP3.LUT R2, R0, 0x1f, RZ, 0xc0, !PT ;  /* 0x0000001f00027812 */ /* 0x001fe400078ec0ff */
[----:B-1----:R-:W-:-:S04]  /*0040*/  SHF.L.U32 R3, R5, 0x5, RZ ;  /* 0x0000000505037819 */ /* 0x002fc800000006ff */
[----:B------:R-:W-:-:S04]  /*0050*/  LOP3.LUT R4, R3, 0xffffffe0, R2, 0xe2, !PT ;  /* 0xffffffe003047812 */ /* 0x000fc800078ee202 */
[----:B------:R-:W-:-:S13]  /*0060*/  ISETP.GT.U32.AND P0, PT, R4, 0x5ff, PT ;  /* 0x000005ff0400780c */ /* 0x000fda0003f04070 */
[----:B------:R-:W-:Y:S05]  /*0070*/  @P0 EXIT ;  /* 0x000000000000094d */ /* 0x000fea0003800000 */
[--C-:B------:R-:W-:Y:S01]  /*0080*/  SHF.R.U32.HI R3, RZ, 0x5, R0.reuse ;  /* 0x00000005ff037819 */ /* 0x100fe20000011600 */
[----:B------:R-:W-:Y:S01]  /*0090*/  IMAD.SHL.U32 R5, R5, 0x10, RZ ;  /* 0x0000001005057824 */ /* 0x000fe200078e00ff */
[----:B------:R-:W-:Y:S01]  /*00a0*/  LOP3.LUT R6, R0, 0x3fffffe0, RZ, 0xc0, !PT ;  /* 0x3fffffe000067812 */ /* 0x000fe200078ec0ff */
[----:B------:R-:W-:Y:S01]  /*00b0*/  ULDC.64 UR4, c[0x0][0x118] ;  /* 0x0000460000047ab9 */ /* 0x000fe20000000a00 */
[C---:B------:R-:W-:Y:S02]  /*00c0*/  LOP3.LUT R7, R3.reuse, 0x1f, R0, 0x78, !PT ;  /* 0x0000001f03077812 */ /* 0x040fe400078e7800 */
[----:B------:R-:W-:Y:S02]  /*00d0*/  ISETP.NE.AND P0, PT, R3, 0x1f, PT ;  /* 0x0000001f0300780c */ /* 0x000fe40003f05270 */
[----:B------:R-:W-:Y:S02]  /*00e0*/  LOP3.LUT R5, R5, 0x7ffffff0, RZ, 0xc0, !PT ;  /* 0x7ffffff005057812 */ /* 0x000fe400078ec0ff */
[----:B------:R-:W-:Y:S01]  /*00f0*/  IADD3 R6, R6, R7, RZ ;  /* 0x0000000706067210 */ /* 0x000fe20007ffe0ff */
[C---:B------:R-:W-:Y:S01]  /*0100*/  IMAD R7, R2.reuse, 0x20, R7 ;  /* 0x0000002002077824 */ /* 0x040fe200078e0207 */
[----:B------:R-:W-:-:S02]  /*0110*/  ISETP.GT.U32.OR P0, PT, R2, 0xf, P0 ;  /* 0x0000000f0200780c */ /* 0x000fc40000704470 */
[----:B------:R-:W-:Y:S02]  /*0120*/  IADD3 R5, R2, R5, RZ ;  /* 0x0000000502057210 */ /* 0x000fe40007ffe0ff */
.L_x_561:
[----:B------:R-:W-:Y:S01]  /*0130*/  ISETP.GE.U32.AND P1, PT, R3, c[0x0][0x160], PT ;  /* 0x0000580003007a0c */ /* 0x000fe20003f26070 */
[----:B------:R-:W-:Y:S01]  /*0140*/  BSSY B0, `(.L_x_548) ;  /* 0x000007d000007945 */ /* 0x000fe20003800000 */
[----:B------:R-:W-:Y:S01]  /*0150*/  HFMA2.MMA R27, -RZ, RZ, 0, 0 ;  /* 0x00000000ff1b7435 */ /* 0x000fe200000001ff */
[----:B------:R-:W-:Y:S01]  /*0160*/  MOV R23, RZ ;  /* 0x000000ff00177202 */ /* 0x000fe20000000f00 */
[----:B------:R-:W-:Y:S01]  /*0170*/  IMAD.MOV.U32 R8, RZ, RZ, RZ ;  /* 0x000000ffff087224 */ /* 0x000fe200078e00ff */
[----:B------:R-:W-:-:S13]  /*0180*/  ISETP.GE.U32.OR P1, PT, R4, c[0x0][0x168], P1 ;  /* 0x00005a0004007a0c */ /* 0x000fda0000f26470 */
[----:B------:R-:W-:Y:S05]  /*0190*/  @P1 BRA `(.L_x_549) ;  /* 0x0000077000001947 */ /* 0x000fea0003800000 */
[----:B------:R-:W-:Y:S02]  /*01a0*/  ISETP.GE.U32.AND P2, PT, R3, c[0x0][0x160], PT ;  /* 0x0000580003007a0c */ /* 0x000fe40003f46070 */
[----:B------:R-:W-:-:S11]  /*01b0*/  MOV R25, R3 ;  /* 0x0000000300197202 */ /* 0x000fd60000000f00 */
[----:B------:R-:W-:Y:S01]  /*01c0*/  @P2 MOV R15, 0x4 ;  /* 0x00000004000f2802 */ /* 0x000fe20000000f00 */
[----:B------:R-:W-:-:S04]  /*01d0*/  @P2 IMAD R14, R25, c[0x0][0x168], R4 ;  /* 0x00005a00190e2a24 */ /* 0x000fc800078e0204 */
[----:B------:R-:W-:-:S04]  /*01e0*/  @P2 IMAD.WIDE.U32 R10, R14, R15, c[0x0][0x220] ;  /* 0x000088000e0a2625 */ /* 0x000fc800078e000f */
[CC--:B------:R-:W-:Y:S02]  /*01f0*/  @P2 IMAD.WIDE.U32 R12, R14.reuse, R15.reuse, c[0x0][0x228] ;  /* 0x00008a000e0c2625 */ /* 0x0c0fe400078e000f */
[----:B------:R-:W2:Y:S02]  /*0200*/  @P2 LDG.E R11, [R10.64] ;  /* 0x000000040a0b2981 */ /* 0x000ea4000c1e1900 */
[----:B------:R-:W-:Y:S02]  /*0210*/  @P2 IMAD.WIDE.U32 R14, R14, R15, c[0x0][0x240] ;  /* 0x000090000e0e2625 */ /* 0x000fe400078e000f */
[----:B------:R-:W3:Y:S04]  /*0220*/  @P2 LDG.E R12, [R12.64] ;  /* 0x000000040c0c2981 */ /* 0x000ee8000c1e1900 */
[----:B------:R-:W4:Y:S01]  /*0230*/  @P2 LDG.E R14, [R14.64] ;  /* 0x000000040e0e2981 */ /* 0x000f22000c1e1900 */
[----:B------:R-:W-:-:S04]  /*0240*/  @P2 IADD3 R25, R25, 0x20, RZ ;  /* 0x0000002019192810 */ /* 0x000fc80007ffe0ff */
[C---:B------:R-:W-:Y:S02]  /*0250*/  ISETP.GE.U32.AND P1, PT, R25.reuse, c[0x0][0x160], PT ;  /* 0x0000580019007a0c */ /* 0x040fe40003f26070 */
[----:B------:R-:W-:-:S04]  /*0260*/  IADD3 R8, -R25, c[0x0][0x160], RZ ;  /* 0x0000580019087a10 */ /* 0x000fc80007ffe1ff */
[----:B------:R-:W-:Y:S01]  /*0270*/  ISETP.LE.U32.OR P1, PT, R8, 0x60, P1 ;  /* 0x000000600800780c */ /* 0x000fe20000f23470 */
[----:B------:R-:W-:Y:S01]  /*0280*/  IMAD.MOV.U32 R8, RZ, RZ, RZ ;  /* 0x000000ffff087224 */ /* 0x000fe200078e00ff */
[----:B------:R-:W-:Y:S02]  /*0290*/  MOV R23, RZ ;  /* 0x000000ff00177202 */ /* 0x000fe40000000f00 */
[----:B------:R-:W-:Y:S01]  /*02a0*/  MOV R27, RZ ;  /* 0x000000ff001b7202 */ /* 0x000fe20000000f00 */
[----:B------:R-:W-:Y:S01]  /*02b0*/  BSSY B1, `(.L_x_550) ;  /* 0x0000038000017945 */ /* 0x000fe20003800000 */
[----:B--2---:R-:W-:Y:S02]  /*02c0*/  @P2 FADD.FTZ R8, R8, R11 ;  /* 0x0000000b08082221 */ /* 0x004fe40000010000 */
[----:B---3--:R-:W-:Y:S02]  /*02d0*/  @P2 FADD.FTZ R23, R23, R12 ;  /* 0x0000000c17172221 */ /* 0x008fe40000010000 */
[----:B----4-:R-:W-:Y:S01]  /*02e0*/  @P2 FADD.FTZ R27, R27, R14 ;  /* 0x0000000e1b1b2221 */ /* 0x010fe20000010000 */
[----:B------:R-:W-:-:S02]  /*02f0*/  PLOP3.LUT P2, PT, P2, PT, PT, 0x8, 0x0 ;  /* 0x000000000000781c */ /* 0x000fc4000174e170 */
[----:B------:R-:W-:Y:S06]  /*0300*/  @P1 BRA `(.L_x_551) ;  /* 0x0000032000001947 */ /* 0x000fec0003800000 */
[----:B------:R-:W-:Y:S01]  /*0310*/  IMAD.MOV.U32 R9, RZ, RZ, c[0x0][0x160] ;  /* 0x00005800ff097624 */ /* 0x000fe200078e00ff */
[----:B------:R-:W-:-:S04]  /*0320*/  PLOP3.LUT P2, PT, PT, PT, PT, 0x8, 0x0 ;  /* 0x000000000000781c */ /* 0x000fc80003f4e170 */
[----:B------:R-:W-:Y:S02]  /*0330*/  IADD3 R9, R9, -0x60, RZ ;  /* 0xffffffa009097810 */ /* 0x000fe40007ffe0ff */
.L_x_552:
[----:B------:R-:W-:Y:S01]  /*0340*/  HFMA2.MMA R11, -RZ, RZ, 0, 2.384185791015625e-07 ;  /* 0x00000004ff0b7435 */ /* 0x000fe200000001ff */
[C---:B------:R-:W-:Y:S01]  /*0350*/  IADD3 R13, R25.reuse, 0x20, RZ ;  /* 0x00000020190d7810 */ /* 0x040fe20007ffe0ff */
[C---:B------:R-:W-:Y:S01]  /*0360*/  IMAD R14, R25.reuse, c[0x0][0x168], R4 ;  /* 0x00005a00190e7a24 */ /* 0x040fe200078e0204 */
[----:B------:R-:W-:-:S03]  /*0370*/  IADD3 R21, R25, 0x40, RZ ;  /* 0x0000004019157810 */ /* 0x000fc60007ffe0ff */
[----:B------:R-:W-:-:S04]  /*0380*/  IMAD R28, R13, c[0x0][0x168], R4 ;  /* 0x00005a000d1c7a24 */ /* 0x000fc800078e0204 */
[----:B------:R-:W-:-:S04]  /*0390*/  IMAD.WIDE.U32 R12, R14, R11, c[0x0][0x220] ;  /* 0x000088000e0c7625 */ /* 0x000fc800078e000b */
[CC--:B------:R-:W-:Y:S02]  /*03a0*/  IMAD.WIDE.U32 R18, R14.reuse, R11.reuse, c[0x0][0x228] ;  /* 0x00008a000e127625 */ /* 0x0c0fe400078e000b */
[----:B------:R0:W2:Y:S02]  /*03b0*/  LDG.E R13, [R12.64] ;  /* 0x000000040c0d7981 */ /* 0x0000a4000c1e1900 */
[----:B------:R-:W-:-:S04]  /*03c0*/  IMAD.WIDE.U32 R14, R14, R11, c[0x0][0x240] ;  /* 0x000090000e0e7625 */ /* 0x000fc800078e000b */
[--C-:B------:R-:W-:Y:S01]  /*03d0*/  IMAD R20, R21, c[0x0][0x168], R4.reuse ;  /* 0x00005a0015147a24 */ /* 0x100fe200078e0204 */
[----:B------:R-:W-:Y:S01]  /*03e0*/  IADD3 R21, R25, 0x60, RZ ;  /* 0x0000006019157810 */ /* 0x000fe20007ffe0ff */
[----:B------:R-:W-:Y:S01]  /*03f0*/  IMAD.WIDE.U32 R16, R28, R11, c[0x0][0x220] ;  /* 0x000088001c107625 */ /* 0x000fe200078e000b */
[----:B------:R1:W3:Y:S04]  /*0400*/  LDG.E R10, [R14.64] ;  /* 0x000000040e0a7981 */ /* 0x0002e8000c1e1900 */
[----:B0-----:R0:W4:Y:S01]  /*0410*/  LDG.E R12, [R18.64] ;  /* 0x00000004120c7981 */ /* 0x001122000c1e1900 */
[----:B------:R-:W-:-:S03]  /*0420*/  IMAD R26, R21, c[0x0][0x168], R4 ;  /* 0x00005a00151a7a24 */ /* 0x000fc600078e0204 */
[----:B------:R5:W4:Y:S01]  /*0430*/  LDG.E R22, [R16.64] ;  /* 0x0000000410167981 */ /* 0x000b22000c1e1900 */
[----:B-1----:R-:W-:-:S04]  /*0440*/  IMAD.WIDE.U32 R14, R20, R11, c[0x0][0x220] ;  /* 0x00008800140e7625 */ /* 0x002fc800078e000b */
[----:B0-----:R-:W-:-:S04]  /*0450*/  IMAD.WIDE.U32 R18, R28, R11, c[0x0][0x228] ;  /* 0x00008a001c127625 */ /* 0x001fc800078e000b */
[-C--:B------:R-:W-:Y:S01]  /*0460*/  IMAD.WIDE.U32 R28, R28, R11.reuse, c[0x0][0x240] ;  /* 0x000090001c1c7625 */ /* 0x080fe200078e000b */
[----:B------:R0:W4:Y:S03]  /*0470*/  LDG.E R24, [R18.64] ;  /* 0x0000000412187981 */ /* 0x000126000c1e1900 */
[CC--:B-----5:R-:W-:Y:S02]  /*0480*/  IMAD.WIDE.U32 R16, R26.reuse, R11.reuse, c[0x0][0x220] ;  /* 0x000088001a107625 */ /* 0x0e0fe400078e000b */
[----:B------:R1:W5:Y:S04]  /*0490*/  LDG.E R28, [R28.64] ;  /* 0x000000041c1c7981 */ /* 0x000368000c1e1900 */
[----:B------:R1:W5:Y:S01]  /*04a0*/  LDG.E R16, [R16.64] ;  /* 0x0000000410107981 */ /* 0x000362000c1e1900 */
[----:B0-----:R-:W-:-:S03]  /*04b0*/  IMAD.WIDE.U32 R18, R26, R11, c[0x0][0x228] ;  /* 0x00008a001a127625 */ /* 0x001fc600078e000b */
[----:B-1----:R0:W5:Y:S04]  /*04c0*/  LDG.E R29, [R14.64] ;  /* 0x000000040e1d7981 */ /* 0x002168000c1e1900 */
[----:B------:R1:W5:Y:S01]  /*04d0*/  LDG.E R17, [R18.64] ;  /* 0x0000000412117981 */ /* 0x000362000c1e1900 */
[----:B0-----:R-:W-:-:S04]  /*04e0*/  IMAD.WIDE.U32 R14, R20, R11, c[0x0][0x228] ;  /* 0x00008a00140e7625 */ /* 0x001fc800078e000b */
[-C--:B------:R-:W-:Y:S02]  /*04f0*/  IMAD.WIDE.U32 R20, R20, R11.reuse, c[0x0][0x240] ;  /* 0x0000900014147625 */ /* 0x080fe400078e000b */
[----:B------:R-:W5:Y:S02]  /*0500*/  LDG.E R14, [R14.64] ;  /* 0x000000040e0e7981 */ /* 0x000f64000c1e1900 */
[----:B-1----:R-:W-:Y:S02]  /*0510*/  IMAD.WIDE.U32 R18, R26, R11, c[0x0][0x240] ;  /* 0x000090001a127625 */ /* 0x002fe400078e000b */
[----:B------:R-:W5:Y:S04]  /*0520*/  LDG.E R20, [R20.64] ;  /* 0x0000000414147981 */ /* 0x000f68000c1e1900 */
[----:B------:R-:W5:Y:S01]  /*0530*/  LDG.E R11, [R18.64] ;  /* 0x00000004120b7981 */ /* 0x000f62000c1e1900 */
[----:B------:R-:W-:-:S04]  /*0540*/  IADD3 R25, R25, 0x80, RZ ;  /* 0x0000008019197810 */ /* 0x000fc80007ffe0ff */
[----:B------:R-:W-:Y:S01]  /*0550*/  ISETP.GE.U32.AND P1, PT, R25, R9, PT ;  /* 0x000000091900720c */ /* 0x000fe20003f26070 */
[----:B--2---:R-:W-:Y:S02]  /*0560*/  FADD.FTZ R13, R13, R8 ;  /* 0x000000080d0d7221 */ /* 0x004fe40000010000 */
[----:B---3--:R-:W-:Y:S02]  /*0570*/  FADD.FTZ R27, R10, R27 ;  /* 0x0000001b0a1b7221 */ /* 0x008fe40000010000 */
[----:B----4-:R-:W-:Y:S02]  /*0580*/  FADD.FTZ R23, R12, R23 ;  /* 0x000000170c177221 */ /* 0x010fe40000010000 */
[----:B------:R-:W-:Y:S02]  /*0590*/  FADD.FTZ R22, R13, R22 ;  /* 0x000000160d167221 */ /* 0x000fe40000010000 */
[----:B------:R-:W-:Y:S02]  /*05a0*/  FADD.FTZ R23, R23, R24 ;  /* 0x0000001817177221 */ /* 0x000fe40000010000 */
[----:B-----5:R-:W-:-:S02]  /*05b0*/  FADD.FTZ R27, R27, R28 ;  /* 0x0000001c1b1b7221 */ /* 0x020fc40000010000 */
[----:B------:R-:W-:-:S04]  /*05c0*/  FADD.FTZ R29, R22, R29 ;  /* 0x0000001d161d7221 */ /* 0x000fc80000010000 */
[----:B------:R-:W-:Y:S02]  /*05d0*/  FADD.FTZ R8, R29, R16 ;  /* 0x000000101d087221 */ /* 0x000fe40000010000 */
[----:B------:R-:W-:Y:S02]  /*05e0*/  FADD.FTZ R14, R23, R14 ;  /* 0x0000000e170e7221 */ /* 0x000fe40000010000 */
[----:B------:R-:W-:Y:S02]  /*05f0*/  FADD.FTZ R20, R27, R20 ;  /* 0x000000141b147221 */ /* 0x000fe40000010000 */
[----:B------:R-:W-:Y:S02]  /*0600*/  FADD.FTZ R23, R14, R17 ;  /* 0x000000110e177221 */ /* 0x000fe40000010000 */
[----:B------:R-:W-:Y:S01]  /*0610*/  FADD.FTZ R27, R20, R11 ;  /* 0x0000000b141b7221 */ /* 0x000fe20000010000 */
[----:B------:R-:W-:Y:S05]  /*0620*/  @!P1 BRA `(.L_x_552) ;  /* 0xfffffd1000009947 */ /* 0x000fea000383ffff */
.L_x_551:
[----:B------:R-:W-:Y:S05]  /*0630*/  BSYNC B1 ;  /* 0x0000000000017941 */ /* 0x000fea0003800000 */
.L_x_550:
[C---:B------:R-:W-:Y:S01]  /*0640*/  ISETP.GE.U32.AND P1, PT, R25.reuse, c[0x0][0x160], PT ;  /* 0x0000580019007a0c */ /* 0x040fe20003f26070 */
[----:B------:R-:W-:Y:S01]  /*0650*/  BSSY B1, `(.L_x_553) ;  /* 0x000001c000017945 */ /* 0x000fe20003800000 */
[----:B------:R-:W-:-:S04]  /*0660*/  IADD3 R9, -R25, c[0x0][0x160], RZ ;  /* 0x0000580019097a10 */ /* 0x000fc80007ffe1ff */
[----:B------:R-:W-:-:S13]  /*0670*/  ISETP.LE.U32.OR P1, PT, R9, 0x20, P1 ;  /* 0x000000200900780c */ /* 0x000fda0000f23470 */
[----:B------:R-:W-:Y:S05]  /*0680*/  @P1 BRA `(.L_x_554) ;  /* 0x0000018000001947 */ /* 0x000fea0003800000 */
[----:B------:R-:W-:Y:S01]  /*0690*/  MOV R15, 0x4 ;  /* 0x00000004000f7802 */ /* 0x000fe20000000f00 */
[C---:B------:R-:W-:Y:S01]  /*06a0*/  IMAD R10, R25.reuse, c[0x0][0x168], R4 ;  /* 0x00005a00190a7a24 */ /* 0x040fe200078e0204 */
[----:B------:R-:W-:-:S03]  /*06b0*/  IADD3 R9, R25, 0x20, RZ ;  /* 0x0000002019097810 */ /* 0x000fc60007ffe0ff */
[----:B------:R-:W-:-:S04]  /*06c0*/  IMAD.WIDE.U32 R20, R10, R15, c[0x0][0x220] ;  /* 0x000088000a147625 */ /* 0x000fc800078e000f */
[CC--:B------:R-:W-:Y:S02]  /*06d0*/  IMAD.WIDE.U32 R18, R10.reuse, R15.reuse, c[0x0][0x228] ;  /* 0x00008a000a127625 */ /* 0x0c0fe400078e000f */
[----:B------:R-:W2:Y:S02]  /*06e0*/  LDG.E R21, [R20.64] ;  /* 0x0000000414157981 */ /* 0x000ea4000c1e1900 */
[----:B------:R-:W-:Y:S02]  /*06f0*/  IMAD R14, R9, c[0x0][0x168], R4 ;  /* 0x00005a00090e7a24 */ /* 0x000fe400078e0204 */
[-C--:B------:R-:W-:Y:S01]  /*0700*/  IMAD.WIDE.U32 R10, R10, R15.reuse, c[0x0][0x240] ;  /* 0x000090000a0a7625 */ /* 0x080fe200078e000f */
[----:B------:R-:W3:Y:S03]  /*0710*/  LDG.E R18, [R18.64] ;  /* 0x0000000412127981 */ /* 0x000ee6000c1e1900 */
[----:B------:R-:W-:-:S02]  /*0720*/  IMAD.WIDE.U32 R16, R14, R15, c[0x0][0x220] ;  /* 0x000088000e107625 */ /* 0x000fc400078e000f */
[----:B------:R-:W4:Y:S02]  /*0730*/  LDG.E R10, [R10.64] ;  /* 0x000000040a0a7981 */ /* 0x000f24000c1e1900 */
[CC--:B------:R-:W-:Y:S02]  /*0740*/  IMAD.WIDE.U32 R12, R14.reuse, R15.reuse, c[0x0][0x228] ;  /* 0x00008a000e0c7625 */ /* 0x0c0fe400078e000f */
[----:B------:R-:W5:Y:S02]  /*0750*/  LDG.E R17, [R16.64] ;  /* 0x0000000410117981 */ /* 0x000f64000c1e1900 */
[----:B------:R-:W-:Y:S02]  /*0760*/  IMAD.WIDE.U32 R14, R14, R15, c[0x0][0x240] ;  /* 0x000090000e0e7625 */ /* 0x000fe400078e000f */
[----:B------:R-:W5:Y:S04]  /*0770*/  LDG.E R12, [R12.64] ;  /* 0x000000040c0c7981 */ /* 0x000f68000c1e1900 */
[----:B------:R-:W5:Y:S01]  /*0780*/  LDG.E R14, [R14.64] ;  /* 0x000000040e0e7981 */ /* 0x000f62000c1e1900 */
[----:B------:R-:W-:-:S02]  /*0790*/  PLOP3.LUT P2, PT, PT, PT, PT, 0x8, 0x0 ;  /* 0x000000000000781c */ /* 0x000fc40003f4e170 */
[----:B------:R-:W-:Y:S01]  /*07a0*/  IADD3 R25, R25, 0x40, RZ ;  /* 0x0000004019197810 */ /* 0x000fe20007ffe0ff */
[----:B--2---:R-:W-:Y:S02]  /*07b0*/  FADD.FTZ R8, R8, R21 ;  /* 0x0000001508087221 */ /* 0x004fe40000010000 */
[----:B---3--:R-:W-:Y:S02]  /*07c0*/  FADD.FTZ R23, R23, R18 ;  /* 0x0000001217177221 */ /* 0x008fe40000010000 */
[----:B----4-:R-:W-:Y:S02]  /*07d0*/  FADD.FTZ R27, R27, R10 ;  /* 0x0000000a1b1b7221 */ /* 0x010fe40000010000 */
[----:B-----5:R-:W-:Y:S02]  /*07e0*/  FADD.FTZ R8, R8, R17 ;  /* 0x0000001108087221 */ /* 0x020fe40000010000 */
[----:B------:R-:W-:Y:S02]  /*07f0*/  FADD.FTZ R23, R23, R12 ;  /* 0x0000000c17177221 */ /* 0x000fe40000010000 */
[----:B------:R-:W-:-:S02]  /*0800*/  FADD.FTZ R27, R27, R14 ;  /* 0x0000000e1b1b7221 */ /* 0x000fc40000010000 */
.L_x_554:
[----:B------:R-:W-:Y:S05]  /*0810*/  BSYNC B1 ;  /* 0x0000000000017941 */ /* 0x000fea0003800000 */
.L_x_553:
[----:B------:R-:W-:Y:S01]  /*0820*/  ISETP.LT.U32.OR P2, PT, R25, c[0x0][0x160], P2 ;  /* 0x0000580019007a0c */ /* 0x000fe20001741470 */
[----:B------:R-:W-:-:S12]  /*0830*/  BSSY B1, `(.L_x_549) ;  /* 0x000000d000017945 */ /* 0x000fd80003800000 */
[----:B------:R-:W-:Y:S05]  /*0840*/  @!P2 BRA `(.L_x_555) ;  /* 0x000000b00000a947 */ /* 0x000fea0003800000 */
[----:B------:R-:W-:Y:S02]  /*0850*/  IMAD.MOV.U32 R11, RZ, RZ, 0x4 ;  /* 0x00000004ff0b7424 */ /* 0x000fe400078e00ff */
[----:B------:R-:W-:-:S04]  /*0860*/  IMAD R10, R25, c[0x0][0x168], R4 ;  /* 0x00005a00190a7a24 */ /* 0x000fc800078e0204 */
[----:B------:R-:W-:-:S04]  /*0870*/  IMAD.WIDE.U32 R14, R10, R11, c[0x0][0x220] ;  /* 0x000088000a0e7625 */ /* 0x000fc800078e000b */
[CC--:B------:R-:W-:Y:S02]  /*0880*/  IMAD.WIDE.U32 R12, R10.reuse, R11.reuse, c[0x0][0x228] ;  /* 0x00008a000a0c7625 */ /* 0x0c0fe400078e000b */
[----:B------:R-:W2:Y:S02]  /*0890*/  LDG.E R15, [R14.64] ;  /* 0x000000040e0f7981 */ /* 0x000ea4000c1e1900 */
[----:B------:R-:W-:Y:S02]  /*08a0*/  IMAD.WIDE.U32 R10, R10, R11, c[0x0][0x240] ;  /* 0x000090000a0a7625 */ /* 0x000fe400078e000b */
[----:B------:R-:W3:Y:S04]  /*08b0*/  LDG.E R12, [R12.64] ;  /* 0x000000040c0c7981 */ /* 0x000ee8000c1e1900 */
[----:B------:R-:W4:Y:S01]  /*08c0*/  LDG.E R10, [R10.64] ;  /* 0x000000040a0a7981 */ /* 0x000f22000c1e1900 */
[----:B--2---:R-:W-:-:S02]  /*08d0*/  FADD.FTZ R8, R8, R15 ;  /* 0x0000000f08087221 */ /* 0x004fc40000010000 */
[----:B---3--:R-:W-:Y:S02]  /*08e0*/  FADD.FTZ R23, R23, R12 ;  /* 0x0000000c17177221 */ /* 0x008fe40000010000 */
[----:B----4-:R-:W-:Y:S02]  /*08f0*/  FADD.FTZ R27, R27, R10 ;  /* 0x0000000a1b1b7221 */ /* 0x010fe40000010000 */
.L_x_555:
[----:B------:R-:W-:Y:S05]  /*0900*/  BSYNC B1 ;  /* 0x0000000000017941 */ /* 0x000fea0003800000 */
.L_x_549:
[----:B------:R-:W-:Y:S05]  /*0910*/  BSYNC B0 ;  /* 0x0000000000007941 */ /* 0x000fea0003800000 */
.L_x_548:
[----:B------:R-:W-:Y:S01]  /*0920*/  ISETP.GT.U32.AND P1, PT, R0, 0x3ff, PT ;  /* 0x000003ff0000780c */ /* 0x000fe20003f24070 */
[----:B------:R0:W-:Y:S01]  /*0930*/  STS [R6.X4], R23 ;  /* 0x0000001706007388 */ /* 0x0001e20000004800 */
[----:B------:R-:W-:Y:S03]  /*0940*/  WARPSYNC 0xffffffff ;  /* 0xffffffff00007948 */ /* 0x000fe60003800000 */
[----:B------:R0:W-:Y:S04]  /*0950*/  STS [R6.X4+0x1000], R8 ;  /* 0x0010000806007388 */ /* 0x0001e80000004800 */
[----:B------:R0:W-:Y:S04]  /*0960*/  STS [R6.X4+0x2000], R27 ;  /* 0x0020001b06007388 */ /* 0x0001e80000004800 */
[----:B------:R-:W-:Y:S06]  /*0970*/  BAR.SYNC.DEFER_BLOCKING 0x0 ;  /* 0x0000000000007b1d */ /* 0x000fec0000010000 */
[----:B------:R-:W-:Y:S05]  /*0980*/  @P1 BRA `(.L_x_556) ;  /* 0x0000029000001947 */ /* 0x000fea0003800000 */
[----:B0-----:R0:W1:Y:S04]  /*0990*/  LDS R15, [R7.X4] ;  /* 0x00000000070f7984 */ /* 0x0010680000004800 */
[----:B------:R0:W2:Y:S04]  /*09a0*/  LDS R11, [R7.X4+0x2000] ;  /* 0x00200000070b7984 */ /* 0x0000a80000004800 */
[----:B------:R0:W3:Y:S01]  /*09b0*/  LDS R10, [R7.X4+0x1000] ;  /* 0x00100000070a7984 */ /* 0x0000e20000004800 */
[----:B------:R-:W-:Y:S05]  /*09c0*/  BRA.DIV ~URZ, `(.L_x_557) ;  /* 0x000004027f007947 */ /* 0x000fea000b800000 */
[----:B---3--:R3:W4:Y:S02]  /*09d0*/  SHFL.BFLY PT, R14, R10, 0x1, 0x1f ;  /* 0x0c201f000a0e7f89 */ /* 0x00872400000e0000 */
.L_x_562:
[----:B----4-:R-:W-:Y:S01]  /*09e0*/  FADD.FTZ R18, R10, R14 ;  /* 0x0000000e0a127221 */ /* 0x010fe20000010000 */
[----:B------:R-:W-:Y:S05]  /*09f0*/  BRA.DIV ~URZ, `(.L_x_558) ;  /* 0x000004427f007947 */ /* 0x000fea000b800000 */
[----:B-1----:R-:W1:Y:S04]  /*0a00*/  SHFL.BFLY PT, R8, R15, 0x1, 0x1f ;  /* 0x0c201f000f087f89 */ /* 0x002e6800000e0000 */
[----:B--2---:R-:W2:Y:S01]  /*0a10*/  SHFL.BFLY PT, R12, R11, 0x1, 0x1f ;  /* 0x0c201f000b0c7f89 */ /* 0x004ea200000e0000 */
[----:B-1-3--:R-:W-:-:S03]  /*0a20*/  FADD.FTZ R10, R15, R8 ;  /* 0x000000080f0a7221 */ /* 0x00afc60000010000 */
[----:B------:R-:W1:Y:S01]  /*0a30*/  SHFL.BFLY PT, R8, R18, 0x2, 0x1f ;  /* 0x0c401f0012087f89 */ /* 0x000e6200000e0000 */
[----:B--2---:R-:W-:-:S03]  /*0a40*/  FADD.FTZ R14, R11, R12 ;  /* 0x0000000c0b0e7221 */ /* 0x004fc60000010000 */
[----:B------:R-:W2:Y:S04]  /*0a50*/  SHFL.BFLY PT, R9, R10, 0x2, 0x1f ;  /* 0x0c401f000a097f89 */ /* 0x000ea800000e0000 */
[----:B------:R-:W3:Y:S01]  /*0a60*/  SHFL.BFLY PT, R17, R14, 0x2, 0x1f ;  /* 0x0c401f000e117f89 */ /* 0x000ee200000e0000 */
[----:B-1----:R-:W-:Y:S02]  /*0a70*/  FADD.FTZ R8, R18, R8 ;  /* 0x0000000812087221 */ /* 0x002fe40000010000 */
[----:B--2---:R-:W-:-:S03]  /*0a80*/  FADD.FTZ R13, R10, R9 ;  /* 0x000000090a0d7221 */ /* 0x004fc60000010000 */
[----:B------:R-:W1:Y:S01]  /*0a90*/  SHFL.BFLY PT, R9, R8, 0x4, 0x1f ;  /* 0x0c801f0008097f89 */ /* 0x000e6200000e0000 */
[----:B---3--:R-:W-:-:S03]  /*0aa0*/  FADD.FTZ R17, R14, R17 ;  /* 0x000000110e117221 */ /* 0x008fc60000010000 */
        /* <DEDUP_REMOVED lines=10> */
[----:B------:R1:W2:Y:S01]  /*0b50*/  SHFL.BFLY PT, R13, R10, 0x10, 0x1f ;  /* 0x0e001f000a0d7f89 */ /* 0x0002a200000e0000 */
[----:B---3--:R-:W-:-:S03]  /*0b60*/  FADD.FTZ R18, R16, R15 ;  /* 0x0000000f10127221 */ /* 0x008fc60000010000 */
[----:B------:R1:W3:Y:S04]  /*0b70*/  SHFL.BFLY PT, R15, R12, 0x10, 0x1f ;  /* 0x0e001f000c0f7f89 */ /* 0x0002e800000e0000 */
[----:B------:R1:W4:Y:S02]  /*0b80*/  SHFL.BFLY PT, R14, R18, 0x10, 0x1f ;  /* 0x0e001f00120e7f89 */ /* 0x00032400000e0000 */
.L_x_563:
[----:B------:R-:W-:Y:S01]  /*0b90*/  ISETP.NE.AND P1, PT, R2, RZ, PT ;  /* 0x000000ff0200720c */ /* 0x000fe20003f25270 */
[----:B---3--:R-:W-:Y:S02]  /*0ba0*/  FADD.FTZ R15, R15, R12 ;  /* 0x0000000c0f0f7221 */ /* 0x008fe40000010000 */
[----:B--2---:R-:W-:Y:S02]  /*0bb0*/  FADD.FTZ R13, R13, R10 ;  /* 0x0000000a0d0d7221 */ /* 0x004fe40000010000 */
[----:B----4-:R-:W-:-:S08]  /*0bc0*/  FADD.FTZ R9, R14, R18 ;  /* 0x000000120e097221 */ /* 0x010fd00000010000 */
[----:B------:R-:W-:-:S04]  /*0bd0*/  @!P1 SHF.R.U32.HI R8, RZ, 0x3, R0 ;  /* 0x00000003ff089819 */ /* 0x000fc80000011600 */
[----:B------:R-:W-:-:S05]  /*0be0*/  @!P1 LOP3.LUT R8, R8, 0x1ffffffc, RZ, 0xc0, !PT ;  /* 0x1ffffffc08089812 */ /* 0x000fca00078ec0ff */
[----:B------:R2:W-:Y:S04]  /*0bf0*/  @!P1 STS [R8+0x3000], R15 ;  /* 0x0030000f08009388 */ /* 0x0005e80000000800 */
[----:B------:R2:W-:Y:S04]  /*0c00*/  @!P1 STS [R8+0x3080], R13 ;  /* 0x0030800d08009388 */ /* 0x0005e80000000800 */
[----:B------:R2:W-:Y:S02]  /*0c10*/  @!P1 STS [R8+0x3100], R9 ;  /* 0x0031000908009388 */ /* 0x0005e40000000800 */
.L_x_556:
[----:B0-2---:R-:W-:Y:S01]  /*0c20*/  SHF.L.U32 R8, R5, 0x1, RZ ;  /* 0x0000000105087819 */ /* 0x005fe200000006ff */
[----:B------:R-:W-:Y:S01]  /*0c30*/  WARPSYNC 0xffffffff ;  /* 0xffffffff00007948 */ /* 0x000fe20003800000 */
[----:B------:R-:W-:Y:S02]  /*0c40*/  BAR.SYNC.DEFER_BLOCKING 0x0 ;  /* 0x0000000000007b1d */ /* 0x000fe40000010000 */
[----:B------:R-:W-:-:S04]  /*0c50*/  ISETP.GE.U32.OR P1, PT, R8, c[0x0][0x168], P0 ;  /* 0x00005a0008007a0c */ /* 0x000fc80000726470 */
[----:B------:R-:W-:Y:S09]  /*0c60*/  BSSY B0, `(.L_x_559) ;  /* 0x0000011000007945 */ /* 0x000ff20003800000 */
[----:B------:R-:W-:Y:S05]  /*0c70*/  @P1 BRA `(.L_x_560) ;  /* 0x000000f000001947 */ /* 0x000fea0003800000 */
[----:B------:R-:W-:Y:S01]  /*0c80*/  SHF.L.U32 R8, R0, 0x3, RZ ;  /* 0x0000000300087819 */ /* 0x000fe200000006ff */
[----:B------:R-:W-:-:S03]  /*0c90*/  IMAD.MOV.U32 R16, RZ, RZ, 0x4 ;  /* 0x00000004ff107424 */ /* 0x000fc600078e00ff */
[----:B------:R-:W-:-:S05]  /*0ca0*/  LOP3.LUT R14, R8, 0xf8, RZ, 0xc0, !PT ;  /* 0x000000f8080e7812 */ /* 0x000fca00078ec0ff */
[----:B------:R-:W0:Y:S04]  /*0cb0*/  LDS.64 R8, [R14+0x3000] ;  /* 0x003000000e087984 */ /* 0x000e280000000a00 */
[----:B-1----:R-:W1:Y:S04]  /*0cc0*/  LDS.64 R10, [R14+0x3080] ;  /* 0x003080000e0a7984 */ /* 0x002e680000000a00 */
[----:B------:R-:W2:Y:S01]  /*0cd0*/  LDS.64 R12, [R14+0x3100] ;  /* 0x003100000e0c7984 */ /* 0x000ea20000000a00 */
[----:B0-----:R-:W-:Y:S01]  /*0ce0*/  F2FP.BF16.PACK_AB R15, R9, R8 ;  /* 0x00000008090f723e */ /* 0x001fe200000010ff */
[----:B------:R-:W-:Y:S01]  /*0cf0*/  IMAD.WIDE.U32 R8, R5, R16, c[0x0][0x268] ;  /* 0x00009a0005087625 */ /* 0x000fe200078e0010 */
[----:B-1----:R-:W-:-:S03]  /*0d00*/  F2FP.BF16.PACK_AB R17, R11, R10 ;  /* 0x0000000a0b11723e */ /* 0x002fc600000010ff */
[----:B------:R-:W-:Y:S01]  /*0d10*/  IMAD.WIDE.U32 R10, R5, R16, c[0x0][0x260] ;  /* 0x00009800050a7625 */ /* 0x000fe200078e0010 */
[----:B------:R0:W-:Y:S01]  /*0d20*/  STG.E [R8.64], R15 ;  /* 0x0000000f08007986 */ /* 0x0001e2000c101904 */
[----:B--2---:R-:W-:Y:S02]  /*0d30*/  F2FP.BF16.PACK_AB R19, R13, R12 ;  /* 0x0000000c0d13723e */ /* 0x004fe400000010ff */
[----:B------:R-:W-:Y:S01]  /*0d40*/  IMAD.WIDE.U32 R12, R5, R16, c[0x0][0x280] ;  /* 0x0000a000050c7625 */ /* 0x000fe200078e0010 */
[----:B------:R0:W-:Y:S04]  /*0d50*/  STG.E [R10.64], R17 ;  /* 0x000000110a007986 */ /* 0x0001e8000c101904 */
[----:B------:R0:W-:Y:S02]  /*0d60*/  STG.E [R12.64], R19 ;  /* 0x000000130c007986 */ /* 0x0001e4000c101904 */
.L_x_560:
[----:B------:R-:W-:Y:S05]  /*0d70*/  BSYNC B0 ;  /* 0x0000000000007941 */ /* 0x000fea0003800000 */
.L_x_559:
[C---:B------:R-:W-:Y:S02]  /*0d80*/  ISETP.GT.U32.AND P1, PT, R4.reuse, -0x601, PT ;  /* 0xfffff9ff0400780c */ /* 0x040fe40003f24070 */
[----:B------:R-:W-:-:S02]  /*0d90*/  IADD3 R4, R4, 0x600, RZ ;  /* 0x0000060004047810 */ /* 0x000fc40007ffe0ff */
[----:B------:R-:W-:-:S09]  /*0da0*/  IADD3 R5, R5, 0x300, RZ ;  /* 0x0000030005057810 */ /* 0x000fd20007ffe0ff */
[----:B01----:R-:W-:Y:S05]  /*0db0*/  @P1 BRA `(.L_x_561) ;  /* 0xfffff37000001947 */ /* 0x003fea000383ffff */
[----:B------:R-:W-:Y:S05]  /*0dc0*/  EXIT ;  /* 0x000000000000794d */ /* 0x000fea0003800000 */
.L_x_557:
[----:B------:R-:W-:Y:S01]  /*0dd0*/  HFMA2.MMA R17, -RZ, RZ, 0, 5.9604644775390625e-08 ;  /* 0x00000001ff117435 */ /* 0x000fe200000001ff */
[----:B---3--:R-:W-:Y:S01]  /*0de0*/  MOV R18, R10 ;  /* 0x0000000a00127202 */ /* 0x008fe20000000f00 */
[----:B------:R-:W-:Y:S01]  /*0df0*/  IMAD.MOV.U32 R14, RZ, RZ, 0x1f ;  /* 0x0000001fff0e7424 */ /* 0x000fe200078e00ff */
[----:B------:R-:W-:Y:S02]  /*0e00*/  MOV R19, 0xffffffff ;  /* 0xffffffff00137802 */ /* 0x000fe40000000f00 */
[----:B------:R-:W-:Y:S02]  /*0e10*/  MOV R8, 0xe30 ;  /* 0x00000e3000087802 */ /* 0x000fe40000000f00 */
[----:B012---:R-:W-:Y:S05]  /*0e20*/  CALL.REL.NOINC `($__internal_16_$__cuda_sm70_shflsync_bfly_p) ;  /* 0x0000059000007944 */ /* 0x007fea0003c00000 */
[----:B01----:R-:W-:Y:S05]  /*0e30*/  BRA `(.L_x_562) ;  /* 0xfffffba000007947 */ /* 0x003fea000383ffff */
.L_x_558:
[----:B------:R-:W-:Y:S01]  /*0e40*/  HFMA2.MMA R17, -RZ, RZ, 0, 1.1920928955078125e-07 ;  /* 0x00000002ff117435 */ /* 0x000fe200000001ff */
[----:B------:R-:W-:Y:S01]  /*0e50*/  IMAD.MOV.U32 R14, RZ, RZ, 0x1f ;  /* 0x0000001fff0e7424 */ /* 0x000fe200078e00ff */
[----:B------:R-:W-:Y:S02]  /*0e60*/  MOV R19, 0xffffffff ;  /* 0xffffffff00137802 */ /* 0x000fe40000000f00 */
[----:B------:R-:W-:Y:S02]  /*0e70*/  MOV R8, 0xe90 ;  /* 0x00000e9000087802 */ /* 0x000fe40000000f00 */
[----:B0123--:R-:W-:Y:S05]  /*0e80*/  CALL.REL.NOINC `($__internal_16_$__cuda_sm70_shflsync_bfly_p) ;  /* 0x0000053000007944 */ /* 0x00ffea0003c00000 */
[----:B0-----:R-:W-:Y:S01]  /*0e90*/  HFMA2.MMA R17, -RZ, RZ, 0, 2.384185791015625e-07 ;  /* 0x00000004ff117435 */ /* 0x001fe200000001ff */
[----:B-1----:R-:W-:Y:S01]  /*0ea0*/  FADD.FTZ R18, R18, R14 ;  /* 0x0000000e12127221 */ /* 0x002fe20000010000 */
[----:B------:R-:W-:Y:S01]  /*0eb0*/  MOV R19, 0xffffffff ;  /* 0xffffffff00137802 */ /* 0x000fe20000000f00 */
[----:B------:R-:W-:Y:S01]  /*0ec0*/  IMAD.MOV.U32 R14, RZ, RZ, 0x1f ;  /* 0x0000001fff0e7424 */ /* 0x000fe200078e00ff */
[----:B------:R-:W-:-:S02]  /*0ed0*/  MOV R8, 0xef0 ;  /* 0x00000ef000087802 */ /* 0x000fc40000000f00 */
[----:B------:R-:W-:Y:S05]  /*0ee0*/  CALL.REL.NOINC `($__internal_16_$__cuda_sm70_shflsync_bfly_p) ;  /* 0x000004d000007944 */ /* 0x000fea0003c00000 */
[----:B0-----:R-:W-:Y:S01]  /*0ef0*/  HFMA2.MMA R17, -RZ, RZ, 0, 4.76837158203125e-07 ;  /* 0x00000008ff117435 */ /* 0x001fe200000001ff */
[----:B-1----:R-:W-:Y:S01]  /*0f00*/  FADD.FTZ R18, R18, R14 ;  /* 0x0000000e12127221 */ /* 0x002fe20000010000 */
[----:B------:R-:W-:Y:S01]  /*0f10*/  MOV R19, 0xffffffff ;  /* 0xffffffff00137802 */ /* 0x000fe20000000f00 */
[----:B------:R-:W-:Y:S01]  /*0f20*/  IMAD.MOV.U32 R14, RZ, RZ, 0x1f ;  /* 0x0000001fff0e7424 */ /* 0x000fe200078e00ff */
[----:B------:R-:W-:-:S02]  /*0f30*/  MOV R8, 0xf50 ;  /* 0x00000f5000087802 */ /* 0x000fc40000000f00 */
[----:B------:R-:W-:Y:S05]  /*0f40*/  CALL.REL.NOINC `($__internal_16_$__cuda_sm70_shflsync_bfly_p) ;  /* 0x0000047000007944 */ /* 0x000fea0003c00000 */
[----:B-1----:R-:W-:Y:S01]  /*0f50*/  FADD.FTZ R10, R18, R14 ;  /* 0x0000000e120a7221 */ /* 0x002fe20000010000 */
[----:B0-----:R-:W-:Y:S01]  /*0f60*/  HFMA2.MMA R17, -RZ, RZ, 0, 9.5367431640625e-07 ;  /* 0x00000010ff117435 */ /* 0x001fe200000001ff */
[----:B------:R-:W-:Y:S01]  /*0f70*/  IMAD.MOV.U32 R14, RZ, RZ, 0x1f ;  /* 0x0000001fff0e7424 */ /* 0x000fe200078e00ff */
[----:B------:R-:W-:-:S02]  /*0f80*/  MOV R19, 0xffffffff ;  /* 0xffffffff00137802 */ /* 0x000fc40000000f00 */
[----:B------:R-:W-:Y:S02]  /*0f90*/  MOV R18, R10 ;  /* 0x0000000a00127202 */ /* 0x000fe40000000f00 */
[----:B------:R-:W-:Y:S02]  /*0fa0*/  MOV R8, 0xfc0 ;  /* 0x00000fc000087802 */ /* 0x000fe40000000f00 */
[----:B------:R-:W-:Y:S05]  /*0fb0*/  CALL.REL.NOINC `($__internal_16_$__cuda_sm70_shflsync_bfly_p) ;  /* 0x0000040000007944 */ /* 0x000fea0003c00000 */
[----:B0-----:R-:W-:Y:S01]  /*0fc0*/  HFMA2.MMA R17, -RZ, RZ, 0, 5.9604644775390625e-08 ;  /* 0x00000001ff117435 */ /* 0x001fe200000001ff */
[----:B-1----:R-:W-:Y:S01]  /*0fd0*/  IMAD.MOV.U32 R13, RZ, RZ, R14 ;  /* 0x000000ffff0d7224 */ /* 0x002fe200078e000e */
[----:B------:R-:W-:Y:S01]  /*0fe0*/  MOV R18, R15 ;  /* 0x0000000f00127202 */ /* 0x000fe20000000f00 */
[----:B------:R-:W-:Y:S01]  /*0ff0*/  IMAD.MOV.U32 R14, RZ, RZ, 0x1f ;  /* 0x0000001fff0e7424 */ /* 0x000fe200078e00ff */
[----:B------:R-:W-:Y:S02]  /*1000*/  MOV R19, 0xffffffff ;  /* 0xffffffff00137802 */ /* 0x000fe40000000f00 */
[----:B------:R-:W-:Y:S02]  /*1010*/  MOV R8, 0x1030 ;  /* 0x0000103000087802 */ /* 0x000fe40000000f00 */
[----:B------:R-:W-:Y:S05]  /*1020*/  CALL.REL.NOINC `($__internal_16_$__cuda_sm70_shflsync_bfly_p) ;  /* 0x0000039000007944 */ /* 0x000fea0003c00000 */
[----:B0-----:R-:W-:Y:S01]  /*1030*/  HFMA2.MMA R17, -RZ, RZ, 0, 1.1920928955078125e-07 ;  /* 0x00000002ff117435 */ /* 0x001fe200000001ff */
[----:B-1----:R-:W-:Y:S01]  /*1040*/  FADD.FTZ R18, R15, R14 ;  /* 0x0000000e0f127221 */ /* 0x002fe20000010000 */
[----:B------:R-:W-:Y:S01]  /*1050*/  MOV R19, 0xffffffff ;  /* 0xffffffff00137802 */ /* 0x000fe20000000f00 */
[----:B------:R-:W-:Y:S01]  /*1060*/  IMAD.MOV.U32 R14, RZ, RZ, 0x1f ;  /* 0x0000001fff0e7424 */ /* 0x000fe200078e00ff */
[----:B------:R-:W-:-:S02]  /*1070*/  MOV R8, 0x1090 ;  /* 0x0000109000087802 */ /* 0x000fc40000000f00 */
[----:B------:R-:W-:Y:S05]  /*1080*/  CALL.REL.NOINC `($__internal_16_$__cuda_sm70_shflsync_bfly_p) ;  /* 0x0000033000007944 */ /* 0x000fea0003c00000 */
        /* <DEDUP_REMOVED lines=35> */
[----:B------:R-:W-:Y:S01]  /*12c0*/  IMAD.MOV.U32 R19, RZ, RZ, -0x1 ;  /* 0xffffffffff137424 */ /* 0x000fe200078e00ff */
[----:B------:R-:W-:-:S02]  /*12d0*/  MOV R8, 0x12f0 ;  /* 0x000012f000087802 */ /* 0x000fc40000000f00 */
[----:B------:R-:W-:Y:S05]  /*12e0*/  CALL.REL.NOINC `($__internal_16_$__cuda_sm70_shflsync_bfly_p) ;  /* 0x000000d000007944 */ /* 0x000fea0003c00000 */
[----:B0-----:R-:W-:Y:S01]  /*12f0*/  HFMA2.MMA R17, -RZ, RZ, 0, 4.76837158203125e-07 ;  /* 0x00000008ff117435 */ /* 0x001fe200000001ff */
[----:B-1----:R-:W-:Y:S01]  /*1300*/  FADD.FTZ R18, R18, R14 ;  /* 0x0000000e12127221 */ /* 0x002fe20000010000 */
[----:B------:R-:W-:-:S02]  /*1310*/  MOV R14, 0x1f ;  /* 0x0000001f000e7802 */ /* 0x000fc40000000f00 */
[----:B------:R-:W-:Y:S02]  /*1320*/  MOV R19, 0xffffffff ;  /* 0xffffffff00137802 */ /* 0x000fe40000000f00 */
[----:B------:R-:W-:Y:S02]  /*1330*/  MOV R8, 0x1350 ;  /* 0x0000135000087802 */ /* 0x000fe40000000f00 */
[----:B------:R-:W-:Y:S05]  /*1340*/  CALL.REL.NOINC `($__internal_16_$__cuda_sm70_shflsync_bfly_p) ;  /* 0x0000007000007944 */ /* 0x000fea0003c00000 */
[----:B01----:R-:W-:Y:S01]  /*1350*/  FADD.FTZ R18, R18, R14 ;  /* 0x0000000e12127221 */ /* 0x003fe20000010000 */
[----:B------:R-:W-:Y:S01]  /*1360*/  HFMA2.MMA R14, -RZ, RZ, 0, 1.847743988037109375e-06 ;  /* 0x0000001fff0e7435 */ /* 0x000fe200000001ff */
[----:B------:R-:W-:Y:S01]  /*1370*/  IMAD.MOV.U32 R17, RZ, RZ, 0x10 ;  /* 0x00000010ff117424 */ /* 0x000fe200078e00ff */
[----:B------:R-:W-:Y:S02]  /*1380*/  MOV R19, 0xffffffff ;  /* 0xffffffff00137802 */ /* 0x000fe40000000f00 */
[----:B------:R-:W-:Y:S02]  /*1390*/  MOV R8, 0x13b0 ;  /* 0x000013b000087802 */ /* 0x000fe40000000f00 */
[----:B------:R-:W-:Y:S05]  /*13a0*/  CALL.REL.NOINC `($__internal_16_$__cuda_sm70_shflsync_bfly_p) ;  /* 0x0000001000007944 */ /* 0x000fea0003c00000 */
[----:B01----:R-:W-:Y:S05]  /*13b0*/  BRA `(.L_x_563) ;  /* 0xfffff7d000007947 */ /* 0x003fea000383ffff */
        .weak           $__internal_16_$__cuda_sm70_shflsync_bfly_p
        .type           $__internal_16_$__cuda_sm70_shflsync_bfly_p,@function
        .size           $__internal_16_$__cuda_sm70_shflsync_bfly_p,(.L_x_6665 - $__internal_16_$__cuda_sm70_shflsync_bfly_p)
$__internal_16_$__cuda_sm70_shflsync_bfly_p:
[----:B------:R-:W-:Y:S01]  /*13c0*/  HFMA2.MMA R9, -RZ, RZ, 0, 0 ;  /* 0x00000000ff097435 */ /* 0x000fe200000001ff */
[----:B------:R-:W-:Y:S04]  /*13d0*/  WARPSYNC R19 ;  /* 0x0000001300007348 */ /* 0x000fe80003800000 */
[----:B------:R0:W1:Y:S01]  /*13e0*/  SHFL.BFLY PT, R14, R18, R17, R14 ;  /* 0x0c000011120e7389 */ /* 0x00006200000e000e */
[----:B------:R-:W-:Y:S05]  /*13f0*/  RET.REL.NODEC R8 `(_ZN10layer_norm22ln_bwd_finalize_kernelINS_22Kernel_traits_finalizeILj1536E13__nv_bfloat16S2_S2_S2_fjLb1ELj1024ELj4ENS_18Kernel_traits_baseILj1536ES2_S2_S2_S2_fjLj1024EEEEELb1ELb0EEEvNS_9BwdParamsE) ;  /* 0xffffec0008007950 */ /* 0x000fea0003c3ffff */
.L_x_564:
        /* <DEDUP_REMOVED lines=16> */
.L_x_6665:


//--------------------- .text._ZN10layer_norm13ln_bwd_kernelINS_13Kernel_traitsI13__nv_bfloat16S2_S2_S2_fjLj1536ELj1ELj1ELj4ELj8ENS_18Kernel_traits_baseILj1536ES2_S2_S2_S2_fjLj128EEEEELb1ELb1ELb1ELb0EEEvNS_9BwdParamsE --------------------------
	.section	.text._ZN10layer_norm13ln_bwd_kernelINS_13Kernel_traitsI13__nv_bfloat16S2_S2_S2_fjLj1536ELj1ELj1ELj4ELj8ENS_18Kernel_traits_baseILj1536ES2_S2_S2_S2_fjLj128EEEEELb1ELb1ELb1ELb0EEEvNS_9BwdParamsE,"ax",@progbits
	.sectioninfo	@"SHI_REGISTERS=128"
	.align	128
        .global         _ZN10layer_norm13ln_bwd_kernelINS_13Kernel_traitsI13__nv_bfloat16S2_S2_S2_fjLj1536ELj1ELj1ELj4ELj8ENS_18Kernel_traits_baseILj1536ES2_S2_S2_S2_fjLj128EEEEELb1ELb1ELb1ELb0EEEvNS_9BwdParamsE
        .type           _ZN10layer_norm13ln_bwd_kernelINS_13Kernel_traitsI13__nv_bfloat16S2_S2_S2_fjLj1536ELj1ELj1ELj4ELj8ENS_18Kernel_traits_baseILj1536ES2_S2_S2_S2_fjLj128EEEEELb1ELb1ELb1ELb0EEEvNS_9BwdParamsE,@function
        .size           _ZN10layer_norm13ln_bwd_kernelINS_13Kernel_traitsI13__nv_bfloat16S2_S2_S2_fjLj1536ELj1ELj1ELj4ELj8ENS_18Kernel_traits_baseILj1536ES2_S2_S2_S2_fjLj128EEEEELb1ELb1ELb1ELb0EEEvNS_9BwdParamsE,(.L_x_6666 - _ZN10layer_norm13ln_bwd_kernelINS_13Kernel_traitsI13__nv_bfloat16S2_S2_S2_fjLj1536ELj1ELj1ELj4ELj8ENS_18Kernel_traits_baseILj1536ES2_S2_S2_S2_fjLj128EEEEELb1ELb1ELb1ELb0EEEvNS_9BwdParamsE)
        .other          _ZN10layer_norm13ln_bwd_kernelINS_13Kernel_traitsI13__nv_bfloat16S2_S2_S2_fjLj1536ELj1ELj1ELj4ELj8ENS_18Kernel_traits_baseILj1536ES2_S2_S2_S2_fjLj128EEEEELb1ELb1ELb1ELb0EEEvNS_9BwdParamsE,@"STO_CUDA_ENTRY STV_DEFAULT"
_ZN10layer_norm13ln_bwd_kernelINS_13Kernel_traitsI13__nv_bfloat16S2_S2_S2_fjLj1536ELj1ELj1ELj4ELj8ENS_18Kernel_traits_baseILj1536ES2_S2_S2_S2_fjLj128EEEEELb1ELb1ELb1ELb0EEEvNS_9BwdParamsE:
.text._ZN10layer_norm13ln_bwd_kernelINS_13Kernel_traitsI13__nv_bfloat16S2_S2_S2_fjLj1536ELj1ELj1ELj4ELj8ENS_18Kernel_traits_baseILj1536ES2_S2_S2_S2_fjLj128EEEEELb1ELb1ELb1ELb0EEEvNS_9BwdParamsE:
        /* <DEDUP_REMOVED lines=15> */
[----:B------:R-:W-:Y:S02]  /*00f0*/  @P1 MOV R25, 0x8 ;  /* 0x0000000800191802 */ /* 0x000fe40000000f00 */
[----:B------:R-:W-:-:S04]  /*0100*/  @P0 IMAD.WIDE.U32 R6, R20, R11, c[0x0][0x1b0] ;  /* 0x00006c0014060625 */ /* 0x000fc800078e000b */
[C---:B------:R-:W-:Y:S01]  /*0110*/  @P0 IMAD.WIDE.U32 R10, R20.reuse, R11, c[0x0][0x1c8] ;  /* 0x00007200140a0625 */ /* 0x040fe200078e000b */
[----:B------:R1:W5:Y:S01]  /*0120*/  @P0 LDG.E.64 R8, [R6.64] ;  /* 0x0000000406080981 */ /* 0x000362000c1e1b00 */
[----:B------:R-:W-:Y:S02]  /*0130*/  @P0 LOP3.LUT R20, R20, 0x80, RZ, 0xfc, !PT ;  /* 0x0000008014140812 */ /* 0x000fe400078efcff */
[----:B------:R-:W-:Y:S01]  /*0140*/  @P2 IMAD.MOV.U32 R21, RZ, RZ, 0x8 ;  /* 0x00000008ff152424 */ /* 0x000fe200078e00ff */
[----:B------:R1:W5:Y:S02]  /*0150*/  @P0 LDG.E.64 R12, [R10.64] ;  /* 0x000000040a0c0981 */ /* 0x000364000c1e1b00 */
[----:B------:R-:W-:-:S04]  /*0160*/  @P1 IMAD.WIDE.U32 R22, R20, R25, c[0x0][0x1b0] ;  /* 0x00006c0014161625 */ /* 0x000fc800078e0019 */
[C---:B------:R-:W-:Y:S01]  /*0170*/  @P1 IMAD.WIDE.U32 R24, R20.reuse, R25, c[0x0][0x1c8] ;  /* 0x0000720014181625 */ /* 0x040fe200078e0019 */
[----:B------:R-:W-:Y:S01]  /*0180*/  @P1 IADD3 R20, R20, 0x80, RZ ;  /* 0x0000008014141810 */ /* 0x000fe20007ffe0ff */
[----:B------:R2:W5:Y:S01]  /*0190*/  @P1 LDG.E.64 R14, [R22.64] ;  /* 0x00000004160e1981 */ /* 0x000562000c1e1b00 */
[----:B0-----:R-:W-:-:S03]  /*01a0*/  LEA.HI R77, R78, UR6, RZ, 0x19 ;  /* 0x000000064e4d7c11 */ /* 0x001fc6000f8fc8ff */
[CC--:B------:R-:W-:Y:S01]  /*01b0*/  @P2 IMAD.WIDE.U32 R18, R20.reuse, R21.reuse, c[0x0][0x1b0] ;  /* 0x00006c0014122625 */ /* 0x0c0fe200078e0015 */
[----:B------:R0:W5:Y:S03]  /*01c0*/  @P1 LDG.E.64 R16, [R24.64] ;  /* 0x0000000418101981 */ /* 0x000166000c1e1b00 */
[----:B------:R-:W-:Y:S01]  /*01d0*/  @P2 IMAD.WIDE.U32 R20, R20, R21, c[0x0][0x1c8] ;  /* 0x0000720014142625 */ /* 0x000fe200078e0015 */
[----:B------:R1:W5:Y:S04]  /*01e0*/  @P2 LDG.E.64 R56, [R18.64] ;  /* 0x0000000412382981 */ /* 0x000368000c1e1b00 */
        /* <DEDUP_REMOVED lines=16> */
[----:B0-----:R-:W-:Y:S01]  /*02f0*/  CS2R R24, SRZ ;  /* 0x0000000000187805 */ /* 0x001fe2000001ff00 */
[----:B------:R-:W-:Y:S01]  /*0300*/  CS2R R26, SRZ ;  /* 0x00000000001a7805 */ /* 0x000fe2000001ff00 */
[----:B---3--:R-:W-:Y:S01]  /*0310*/  CS2R R20, SRZ ;  /* 0x0000000000147805 */ /* 0x008fe2000001ff00 */
[----:B--2---:R-:W-:Y:S01]  /*0320*/  CS2R R22, SRZ ;  /* 0x0000000000167805 */ /* 0x004fe2000001ff00 */
[----:B------:R-:W-:Y:S05]  /*0330*/  @P2 BRA `(.L_x_565) ;  /* 0x0000342000002947 */ /* 0x000fea0003800000 */
[----:B-1----:R-:W0:Y:S01]  /*0340*/  LDC.U8 R76, c[0x0][0x1f0] ;  /* 0x00007c00ff4c7b82 */ /* 0x002e220000000000 */
[----:B-----5:R-:W-:Y:S01]  /*0350*/  IMAD.MOV.U32 R75, RZ, RZ, R8 ;  /* 0x000000ffff4b7224 */ /* 0x020fe200078e0008 */
[----:B------:R-:W-:Y:S01]  /*0360*/  SHF.R.U64 R74, R8, 0x10, R9 ;  /* 0x00000010084a7819 */ /* 0x000fe20000001209 */
[--C-:B------:R-:W-:Y:S01]  /*0370*/  IMAD.MOV.U32 R69, RZ, RZ, R15.reuse ;  /* 0x000000ffff457224 */ /* 0x100fe200078e000f */
[----:B------:R-:W-:Y:S01]  /*0380*/  SHF.R.U64 R70, R14, 0x10, R15 ;  /* 0x000000100e467819 */ /* 0x000fe2000000120f */
[----:B------:R-:W-:Y:S01]  /*0390*/  IMAD.MOV.U32 R73, RZ, RZ, R9 ;  /* 0x000000ffff497224 */ /* 0x000fe200078e0009 */
[----:B------:R-:W-:Y:S01]  /*03a0*/  SHF.R.U32.HI R68, RZ, 0x10, R15 ;  /* 0x00000010ff447819 */ /* 0x000fe2000001160f */
[----:B------:R-:W-:Y:S01]  /*03b0*/  IMAD.MOV.U32 R67, RZ, RZ, R56 ;  /* 0x000000ffff437224 */ /* 0x000fe200078e0038 */
[----:B------:R-:W-:Y:S01]  /*03c0*/  MOV R19, R12 ;  /* 0x0000000c00137202 */ /* 0x000fe20000000f00 */
[----:B------:R-:W-:Y:S01]  /*03d0*/  IMAD.MOV.U32 R65, RZ, RZ, R57 ;  /* 0x000000ffff417224 */ /* 0x000fe200078e0039 */
[--C-:B------:R-:W-:Y:S01]  /*03e0*/  SHF.R.U64 R18, R12, 0x10, R13.reuse ;  /* 0x000000100c127819 */ /* 0x100fe2000000120d */
[----:B------:R-:W-:Y:S01]  /*03f0*/  IMAD.MOV.U32 R0, RZ, RZ, R13 ;  /* 0x000000ffff007224 */ /* 0x000fe200078e000d */
[----:B------:R-:W-:Y:S01]  /*0400*/  SHF.R.U32.HI R72, RZ, 0x10, R9 ;  /* 0x00000010ff487819 */ /* 0x000fe20000011609 */
[----:B------:R-:W-:Y:S01]  /*0410*/  IMAD.MOV.U32 R15, RZ, RZ, R16 ;  /* 0x000000ffff0f7224 */ /* 0x000fe200078e0010 */
[----:B------:R-:W-:Y:S01]  /*0420*/  SHF.R.U32.HI R3, RZ, 0x10, R13 ;  /* 0x00000010ff037819 */ /* 0x000fe2000001160d */
[----:B------:R-:W-:Y:S01]  /*0430*/  IMAD.MOV.U32 R12, RZ, RZ, R17 ;  /* 0x000000ffff0c7224 */ /* 0x000fe200078e0011 */
[----:B------:R-:W-:Y:S01]  /*0440*/  MOV R71, R14 ;  /* 0x0000000e00477202 */ /* 0x000fe20000000f00 */
[----:B------:R-:W-:Y:S01]  /*0450*/  IMAD.MOV.U32 R8, RZ, RZ, R5 ;  /* 0x000000ffff087224 */ /* 0x000fe200078e0005 */
[--C-:B------:R-:W-:Y:S01]  /*0460*/  SHF.R.U64 R66, R56, 0x10, R57.reuse ;  /* 0x0000001038427819 */ /* 0x100fe20000001239 */
[----:B------:R-:W-:Y:S01]  /*0470*/  IMAD.MOV.U32 R14, RZ, RZ, 0x1 ;  /* 0x00000001ff0e7424 */ /* 0x000fe200078e00ff */
[----:B------:R-:W-:Y:S01]  /*0480*/  SHF.R.U32.HI R64, RZ, 0x10, R57 ;  /* 0x00000010ff407819 */ /* 0x000fe20000011639 */
[----:B------:R-:W-:Y:S01]  /*0490*/  IMAD.MOV.U32 R53, RZ, RZ, RZ ;  /* 0x000000ffff357224 */ /* 0x000fe200078e00ff */
[----:B------:R-:W-:-:S02]  /*04a0*/  SHF.R.U64 R13, R16, 0x10, R17 ;  /* 0x00000010100d7819 */ /* 0x000fc40000001211 */
[----:B------:R-:W-:Y:S02]  /*04b0*/  SHF.R.U32.HI R11, RZ, 0x10, R17 ;  /* 0x00000010ff0b7819 */ /* 0x000fe40000011611 */
[----:B------:R-:W-:Y:S02]  /*04c0*/  MOV R10, R4 ;  /* 0x00000004000a7202 */ /* 0x000fe40000000f00 */
[--C-:B------:R-:W-:Y:S02]  /*04d0*/  SHF.R.U64 R9, R4, 0x10, R5.reuse ;  /* 0x0000001004097819 */ /* 0x100fe40000001205 */
        /* <DEDUP_REMOVED lines=24> */
[----:B0-----:R-:W-:Y:S02]  /*0660*/  PRMT R7, RZ, 0x5410, R7 ;  /* 0x00005410ff077816 */ /* 0x001fe40000000007 */
.L_x_658:
[----:B------:R-:W-:-:S10]  /*0670*/  HFMA2.MMA R92, -RZ, RZ, 0, 2.384185791015625e-07 ;  /* 0x00000004ff5c7435 */ /* 0x000fd400000001ff */
        /* <DEDUP_REMOVED lines=10> */
[----:B------:R-:W-:-:S04]  /*0720*/  LEA.HI R62, R62, R5, RZ, 0x2 ;  /* 0x000000053e3e7211 */ /* 0x000fc800078f10ff */
[----:B------:R-:W-:Y:S01]  /*0730*/  LEA.HI.SX32 R5, R62, R123, 0x1e ;  /* 0x0000007b3e057211 */ /* 0x000fe200078ff2ff */
[----:B------:R-:W-:-:S04]  /*0740*/  IMAD.MOV.U32 R62, RZ, RZ, 0x8 ;  /* 0x00000008ff3e7424 */ /* 0x000fc800078e00ff */
[----:B0-----:R-:W-:Y:S01]  /*0750*/  IMAD.WIDE.U32 R58, R5, R62, c[0x0][0x218] ;  /* 0x00008600053a7625 */ /* 0x001fe200078e003e */
[----:B--2---:R-:W-:-:S13]  /*0760*/  ISETP.GT.AND P2, PT, R63, RZ, PT ;  /* 0x000000ff3f00720c */ /* 0x004fda0003f44270 */
[----:B------:R-:W-:Y:S05]  /*0770*/  @P2 BRA `(.L_x_567) ;  /* 0x0000028000002947 */ /* 0x000fea0003800000 */
[----:B-1---5:R-:W-:Y:S01]  /*0780*/  ISETP.GE.AND P3, PT, R119, 0x1, PT ;  /* 0x000000017700780c */ /* 0x022fe20003f66270 */
[----:B------:R-:W-:Y:S01]  /*0790*/  BSSY B1, `(.L_x_568) ;  /* 0x0000010000017945 */ /* 0x000fe20003800000 */
[----:B------:R-:W-:Y:S02]  /*07a0*/  IMAD.MOV.U32 R93, RZ, RZ, RZ ;  /* 0x000000ffff5d7224 */ /* 0x000fe400078e00ff */
[----:B------:R-:W-:-:S09]  /*07b0*/  IMAD.MOV.U32 R63, RZ, RZ, R5 ;  /* 0x000000ffff3f7224 */ /* 0x000fd200078e0005 */
[----:B------:R-:W-:-:S05]  /*07c0*/  @P3 IADD3 R56, R119, -0x1, RZ ;  /* 0xffffffff77383810 */ /* 0x000fca0007ffe0ff */
[----:B------:R-:W-:-:S05]  /*07d0*/  @P3 IMAD R56, R56, c[0x0][0x168], RZ ;  /* 0x00005a0038383a24 */ /* 0x000fca00078e02ff */
[----:B------:R-:W-:-:S04]  /*07e0*/  @P3 SHF.R.S32.HI R57, RZ, 0x1f, R56 ;  /* 0x0000001fff393819 */ /* 0x000fc80000011438 */
[----:B------:R-:W-:-:S04]  /*07f0*/  @P3 LEA.HI R56, R57, R56, RZ, 0x2 ;  /* 0x0000003839383211 */ /* 0x000fc800078f10ff */
[----:B------:R-:W-:Y:S01]  /*0800*/  @P3 LEA.HI.SX32 R93, R56, R123, 0x1e ;  /* 0x0000007b385d3211 */ /* 0x000fe200078ff2ff */
[----:B------:R-:W-:Y:S05]  /*0810*/  @!P0 BRA `(.L_x_569) ;  /* 0x0000007000008947 */ /* 0x000fea0003800000 */
[----:B------:R-:W-:-:S04]  /*0820*/  ISETP.NE.U32.AND P3, PT, RZ, c[0x0][0x218], PT ;  /* 0x00008600ff007a0c */ /* 0x000fc80003f65070 */
[----:B------:R-:W-:Y:S01]  /*0830*/  ISETP.NE.AND.EX P3, PT, RZ, c[0x0][0x21c], PT, P3 ;  /* 0x00008700ff007a0c */ /* 0x000fe20003f65330 */
[----:B------:R-:W-:-:S05]  /*0840*/  IMAD.WIDE.U32 R56, R93, R92, c[0x0][0x190] ;  /* 0x000064005d387625 */ /* 0x000fca00078e005c */
[----:B------:R0:W5:Y:S07]  /*0850*/  LDG.E R4, [R56.64] ;  /* 0x0000000438047981 */ /* 0x00016e000c1e1900 */
[----:B------:R0:W5:Y:S01]  /*0860*/  @P3 LDG.E.64 R86, [R58.64] ;  /* 0x000000043a563981 */ /* 0x000162000c1e1b00 */
[----:B------:R-:W-:Y:S02]  /*0870*/  IADD3 R93, R93, 0x80, RZ ;  /* 0x000000805d5d7810 */ /* 0x000fe40007ffe0ff */
[----:B------:R-:W-:-:S02]  /*0880*/  IADD3 R63, R5, 0x80, RZ ;  /* 0x00000080053f7810 */ /* 0x000fc40007ffe0ff */
.L_x_569:
[----:B------:R-:W-:Y:S05]  /*0890*/  BSYNC B1 ;  /* 0x0000000000017941 */ /* 0x000fea0003800000 */
.L_x_568:
[----:B------:R-:W-:Y:S01]  /*08a0*/  BSSY B1, `(.L_x_570) ;  /* 0x000000a000017945 */ /* 0x000fe20003800000 */
[----:B------:R-:W-:Y:S05]  /*08b0*/  @!P1 BRA `(.L_x_571) ;  /* 0x0000008000009947 */ /* 0x000fea0003800000 */
[----:B------:R-:W-:-:S04]  /*08c0*/  ISETP.NE.U32.AND P3, PT, RZ, c[0x0][0x218], PT ;  /* 0x00008600ff007a0c */ /* 0x000fc80003f65070 */
[----:B------:R-:W-:Y:S01]  /*08d0*/  ISETP.NE.AND.EX P3, PT, RZ, c[0x0][0x21c], PT, P3 ;  /* 0x00008700ff007a0c */ /* 0x000fe20003f65330 */
[----:B0-----:R-:W-:-:S05]  /*08e0*/  IMAD.WIDE.U32 R56, R93, R92, c[0x0][0x190] ;  /* 0x000064005d387625 */ /* 0x001fca00078e005c */
[----:B------:R0:W5:Y:S07]  /*08f0*/  LDG.E R3, [R56.64] ;  /* 0x0000000438037981 */ /* 0x00016e000c1e1900 */
[----:B------:R-:W-:-:S05]  /*0900*/  @P3 IMAD.WIDE.U32 R58, R63, R62, c[0x0][0x218] ;  /* 0x000086003f3a3625 */ /* 0x000fca00078e003e */
[----:B------:R0:W5:Y:S01]  /*0910*/  @P3 LDG.E.64 R84, [R58.64] ;  /* 0x000000043a543981 */ /* 0x000162000c1e1b00 */
[----:B------:R-:W-:Y:S02]  /*0920*/  IADD3 R93, R93, 0x80, RZ ;  /* 0x000000805d5d7810 */ /* 0x000fe40007ffe0ff */
[----:B------:R-:W-:Y:S02]  /*0930*/  IADD3 R63, R63, 0x80, RZ ;  /* 0x000000803f3f7810 */ /* 0x000fe40007ffe0ff */
.L_x_571:
[----:B------:R-:W-:Y:S05]  /*0940*/  BSYNC B1 ;  /* 0x0000000000017941 */ /* 0x000fea0003800000 */
.L_x_570:
[----:B------:R-:W-:Y:S01]  /*0950*/  ISETP.GE.U32.AND P3, PT, R2, 0x180, PT ;  /* 0x000001800200780c */ /* 0x000fe20003f66070 */
[----:B------:R-:W-:-:S12]  /*0960*/  CS2R R60, SRZ ;  /* 0x00000000003c7805 */ /* 0x000fd8000001ff00 */
[----:B------:R-:W-:Y:S05]  /*0970*/  @!P3 BRA `(.L_x_572) ;  /* 0x00000c300000b947 */ /* 0x000fea0003800000 */
[----:B------:R-:W-:Y:S01]  /*0980*/  ISETP.NE.U32.AND P3, PT, RZ, c[0x0][0x218], PT ;  /* 0x00008600ff007a0c */ /* 0x000fe20003f65070 */
[----:B------:R-:W-:-:S03]  /*0990*/  IMAD.WIDE.U32 R92, R93, R92, c[0x0][0x190] ;  /* 0x000064005d5c7625 */ /* 0x000fc600078e005c */
[----:B------:R-:W-:Y:S02]  /*09a0*/  ISETP.NE.AND.EX P3, PT, RZ, c[0x0][0x21c], PT, P3 ;  /* 0x00008700ff007a0c */ /* 0x000fe40003f65330 */
[----:B------:R1:W5:Y:S11]  /*09b0*/  LDG.E R0, [R92.64] ;  /* 0x000000045c007981 */ /* 0x000376000c1e1900 */
[----:B------:R-:W-:-:S05]  /*09c0*/  @P3 IMAD.WIDE.U32 R62, R63, R62, c[0x0][0x218] ;  /* 0x000086003f3e3625 */ /* 0x000fca00078e003e */
[----:B------:R1:W5:Y:S01]  /*09d0*/  @P3 LDG.E.64 R82, [R62.64] ;  /* 0x000000043e523981 */ /* 0x000362000c1e1b00 */
[----:B------:R-:W-:Y:S01]  /*09e0*/  MOV R60, RZ ;  /* 0x000000ff003c7202 */ /* 0x000fe20000000f00 */
[----:B------:R-:W-:Y:S05]  /*09f0*/  BRA `(.L_x_572) ;  /* 0x00000bb000007947 */ /* 0x000fea0003800000 */
.L_x_567:
[----:B-1----:R-:W-:-:S06]  /*0a00*/  IMAD.WIDE R56, R77, R92, c[0x0][0x1a0] ;  /* 0x000068004d387625 */ /* 0x002fcc00078e025c */
[----:B------:R-:W2:Y:S01]  /*0a10*/  LDG.E R56, [R56.64] ;  /* 0x0000000438387981 */ /* 0x000ea2000c1e1900 */
[----:B-----5:R-:W-:Y:S01]  /*0a20*/  ISETP.GE.AND P3, PT, R119, 0x1, PT ;  /* 0x000000017700780c */ /* 0x020fe20003f66270 */
[----:B------:R-:W-:Y:S01]  /*0a30*/  BSSY B1, `(.L_x_573) ;  /* 0x0000047000017945 */ /* 0x000fe20003800000 */
[----:B------:R-:W-:Y:S01]  /*0a40*/  IADD3 R63, R63, -0x1, RZ ;  /* 0xffffffff3f3f7810 */ /* 0x000fe20007ffe0ff */
[----:B------:R-:W-:-:S10]  /*0a50*/  IMAD.MOV.U32 R121, RZ, RZ, R5 ;  /* 0x000000ffff797224 */ /* 0x000fd400078e0005 */
[----:B------:R-:W-:-:S05]  /*0a60*/  @P3 IADD3 R60, R119, -0x1, RZ ;  /* 0xffffffff773c3810 */ /* 0x000fca0007ffe0ff */
[----:B------:R-:W-:-:S05]  /*0a70*/  @P3 IMAD R60, R60, c[0x0][0x168], RZ ;  /* 0x00005a003c3c3a24 */ /* 0x000fca00078e02ff */
[----:B------:R-:W-:-:S04]  /*0a80*/  @P3 SHF.R.S32.HI R61, RZ, 0x1f, R60 ;  /* 0x0000001fff3d3819 */ /* 0x000fc8000001143c */
[----:B------:R-:W-:Y:S01]  /*0a90*/  @P3 LEA.HI R120, R61, R60, RZ, 0x2 ;  /* 0x0000003c3d783211 */ /* 0x000fe200078f10ff */
[----:B------:R-:W-:Y:S02]  /*0aa0*/  IMAD R60, R63, c[0x0][0x168], RZ ;  /* 0x00005a003f3c7a24 */ /* 0x000fe400078e02ff */
[----:B------:R-:W-:Y:S01]  /*0ab0*/  IMAD.MOV.U32 R63, RZ, RZ, RZ ;  /* 0x000000ffff3f7224 */ /* 0x000fe200078e00ff */
[----:B------:R-:W-:Y:S02]  /*0ac0*/  @P3 LEA.HI.SX32 R63, R120, R123, 0x1e ;  /* 0x0000007b783f3211 */ /* 0x000fe400078ff2ff */
[----:B------:R-:W-:Y:S02]  /*0ad0*/  SHF.R.S32.HI R61, RZ, 0x1f, R60 ;  /* 0x0000001fff3d7819 */ /* 0x000fe4000001143c */
[----:B------:R-:W-:Y:S02]  /*0ae0*/  ISETP.NE.AND P3, PT, R76, RZ, PT ;  /* 0x000000ff4c00720c */ /* 0x000fe40003f65270 */
[----:B------:R-:W-:-:S04]  /*0af0*/  LEA.HI R60, R61, R60, RZ, 0x2 ;  /* 0x0000003c3d3c7211 */ /* 0x000fc800078f10ff */
[----:B------:R-:W-:Y:S02]  /*0b00*/  LEA.HI.SX32 R123, R60, R123, 0x1e ;  /* 0x0000007b3c7b7211 */ /* 0x000fe400078ff2ff */
[----:B------:R-:W-:Y:S01]  /*0b10*/  CS2R R60, SRZ ;  /* 0x00000000003c7805 */ /* 0x000fe2000001ff00 */
[----:B--2---:R-:W-:Y:S01]  /*0b20*/  FSEL R93, R56, RZ, !P3 ;  /* 0x000000ff385d7208 */ /* 0x004fe20005800000 */
        /* <DEDUP_REMOVED lines=9> */
[----:B------:R1:W5:Y:S01]  /*0bc0*/  @P3 LDG.E.64 R86, [R58.64] ;  /* 0x000000043a563981 */ /* 0x000362000c1e1b00 */
[----:B------:R-:W-:-:S02]  /*0bd0*/  IADD3 R123, R123, 0x80, RZ ;  /* 0x000000807b7b7810 */ /* 0x000fc40007ffe0ff */
[----:B------:R-:W-:Y:S02]  /*0be0*/  IADD3 R63, R63, 0x80, RZ ;  /* 0x000000803f3f7810 */ /* 0x000fe40007ffe0ff */
[----:B------:R-:W-:Y:S01]  /*0bf0*/  IADD3 R121, R5, 0x80, RZ ;  /* 0x0000008005797810 */ /* 0x000fe20007ffe0ff */
[----:B--2---:R-:W-:Y:S01]  /*0c00*/  IMAD.MOV.U32 R117, RZ, RZ, R60 ;  /* 0x000000ffff757224 */ /* 0x004fe200078e003c */
[----:B------:R-:W-:Y:S02]  /*0c10*/  SHF.R.U64 R115, R60, 0x10, R61 ;  /* 0x000000103c737819 */ /* 0x000fe4000000123d */
[--C-:B---3--:R-:W-:Y:S02]  /*0c20*/  SHF.R.U64 R60, R56, 0x10, R57.reuse ;  /* 0x00000010383c7819 */ /* 0x108fe40000001239 */
[----:B-1----:R-:W-:Y:S02]  /*0c30*/  PRMT R58, RZ, 0x5410, R56 ;  /* 0x00005410ff3a7816 */ /* 0x002fe40000000038 */
[----:B------:R-:W-:-:S02]  /*0c40*/  SHF.R.U32.HI R56, RZ, 0x10, R57 ;  /* 0x00000010ff387819 */ /* 0x000fc40000011639 */
[----:B------:R-:W-:Y:S01]  /*0c50*/  PRMT R100, RZ, 0x5410, R57 ;  /* 0x00005410ff647816 */ /* 0x000fe20000000039 */
[C---:B------:R-:W-:Y:S01]  /*0c60*/  FADD.FTZ R57, -R93.reuse, R58 ;  /* 0x0000003a5d397221 */ /* 0x040fe20000010100 */
[----:B------:R-:W-:Y:S02]  /*0c70*/  PRMT R60, RZ, 0x5410, R60 ;  /* 0x00005410ff3c7816 */ /* 0x000fe4000000003c */
[----:B------:R-:W-:Y:S01]  /*0c80*/  SHF.R.U32.HI R95, RZ, 0x10, R61 ;  /* 0x00000010ff5f7819 */ /* 0x000fe2000001163d */
[----:B------:R-:W-:Y:S01]  /*0c90*/  FMUL.FTZ R118, R6, R57 ;  /* 0x0000003906767220 */ /* 0x000fe20000410000 */
[----:B------:R-:W-:Y:S02]  /*0ca0*/  PRMT R117, RZ, 0x5410, R117 ;  /* 0x00005410ff757816 */ /* 0x000fe40000000075 */
[----:B0-----:R-:W-:Y:S01]  /*0cb0*/  PRMT R96, RZ, 0x5410, R115 ;  /* 0x00005410ff607816 */ /* 0x001fe20000000073 */
[C---:B------:R-:W-:Y:S01]  /*0cc0*/  FADD.FTZ R115, -R93.reuse, R60 ;  /* 0x0000003c5d737221 */ /* 0x040fe20000010100 */
[----:B------:R-:W-:Y:S01]  /*0cd0*/  PRMT R56, RZ, 0x5410, R56 ;  /* 0x00005410ff387816 */ /* 0x000fe20000000038 */
[----:B------:R-:W-:Y:S01]  /*0ce0*/  FADD.FTZ R40, R40, R117 ;  /* 0x0000007528287221 */ /* 0x000fe20000010000 */
[----:B------:R-:W-:Y:S01]  /*0cf0*/  MOV R98, R61 ;  /* 0x0000003d00627202 */ /* 0x000fe20000000f00 */
[----:B------:R-:W-:Y:S01]  /*0d00*/  FMUL.FTZ R115, R6, R115 ;  /* 0x0000007306737220 */ /* 0x000fe20000410000 */
[----:B------:R-:W-:Y:S01]  /*0d10*/  PRMT R97, RZ, 0x5410, R95 ;  /* 0x00005410ff617816 */ /* 0x000fe2000000005f */
[----:B------:R-:W-:-:S02]  /*0d20*/  FADD.FTZ R95, -R93, R100 ;  /* 0x000000645d5f7221 */ /* 0x000fc40000010100 */
[-C--:B------:R-:W-:Y:S02]  /*0d30*/  FFMA.FTZ R52, R118, R117.reuse, R52 ;  /* 0x0000007576347223 */ /* 0x080fe40000010034 */
[----:B------:R-:W-:Y:S02]  /*0d40*/  FADD.FTZ R57, -R93, R56 ;  /* 0x000000385d397221 */ /* 0x000fe40000010100 */
[----:B------:R-:W-:Y:S01]  /*0d50*/  FMUL.FTZ R117, R75, R117 ;  /* 0x000000754b757220 */ /* 0x000fe20000410000 */
[----:B------:R-:W-:Y:S01]  /*0d60*/  PRMT R98, RZ, 0x5410, R98 ;  /* 0x00005410ff627816 */ /* 0x000fe20000000062 */
[----:B------:R-:W-:Y:S02]  /*0d70*/  FMUL.FTZ R95, R6, R95 ;  /* 0x0000005f065f7220 */ /* 0x000fe40000410000 */
[----:B------:R-:W-:Y:S02]  /*0d80*/  FADD.FTZ R41, R41, R96 ;  /* 0x0000006029297221 */ /* 0x000fe40000010000 */
[----:B------:R-:W-:-:S02]  /*0d90*/  FFMA.FTZ R53, R115, R96, R53 ;  /* 0x0000006073357223 */ /* 0x000fc40000010035 */
[----:B------:R-:W-:Y:S02]  /*0da0*/  FMUL.FTZ R100, R6, R57 ;  /* 0x0000003906647220 */ /* 0x000fe40000410000 */
[----:B------:R-:W-:Y:S02]  /*0db0*/  FMUL.FTZ R96, R74, R96 ;  /* 0x000000604a607220 */ /* 0x000fe40000410000 */
[----:B------:R-:W-:Y:S02]  /*0dc0*/  FADD.FTZ R57, RZ, R117 ;  /* 0x00000075ff397221 */ /* 0x000fe40000010000 */
[----:B------:R-:W-:Y:S02]  /*0dd0*/  FFMA.FTZ R56, R118, R117, RZ ;  /* 0x0000007576387223 */ /* 0x000fe400000100ff */
        /* <DEDUP_REMOVED lines=12> */
.L_x_574:
[----:B------:R-:W-:Y:S05]  /*0ea0*/  BSYNC B1 ;  /* 0x0000000000017941 */ /* 0x000fea0003800000 */
.L_x_573:
[----:B------:R-:W-:Y:S01]  /*0eb0*/  BSSY B1, `(.L_x_575) ;  /* 0x0000039000017945 */ /* 0x000fe20003800000 */
        /* <DEDUP_REMOVED lines=17> */
[----:B0-----:R-:W-:-:S02]  /*0fd0*/  PRMT R102, RZ, 0x5410, R56 ;  /* 0x00005410ff667816 */ /* 0x001fc40000000038 */
[----:B------:R-:W-:Y:S02]  /*0fe0*/  PRMT R103, RZ, 0x5410, R99 ;  /* 0x00005410ff677816 */ /* 0x000fe40000000063 */
[----:B------:R-:W-:Y:S01]  /*0ff0*/  PRMT R58, RZ, 0x5410, R58 ;  /* 0x00005410ff3a7816 */ /* 0x000fe2000000003a */
[C---:B------:R-:W-:Y:S01]  /*1000*/  FADD.FTZ R99, -R93.reuse, R102 ;  /* 0x000000665d637221 */ /* 0x040fe20000010100 */
[--C-:B------:R-:W-:Y:S02]  /*1010*/  SHF.R.U32.HI R56, RZ, 0x10, R57.reuse ;  /* 0x00000010ff387819 */ /* 0x100fe40000011639 */
[----:B------:R-:W-:Y:S01]  /*1020*/  PRMT R108, RZ, 0x5410, R57 ;  /* 0x00005410ff6c7816 */ /* 0x000fe20000000039 */
[----:B------:R-:W-:Y:S01]  /*1030*/  FADD.FTZ R57, -R93, R58 ;  /* 0x0000003a5d397221 */ /* 0x000fe20000010100 */
[----:B-1----:R-:W-:Y:S01]  /*1040*/  PRMT R104, RZ, 0x5410, R101 ;  /* 0x00005410ff687816 */ /* 0x002fe20000000065 */
[----:B------:R-:W-:Y:S01]  /*1050*/  FMUL.FTZ R99, R6, R99 ;  /* 0x0000006306637220 */ /* 0x000fe20000410000 */
[----:B------:R-:W-:Y:S01]  /*1060*/  PRMT R56, RZ, 0x5410, R56 ;  /* 0x00005410ff387816 */ /* 0x000fe20000000038 */
[----:B------:R-:W-:-:S02]  /*1070*/  IMAD.MOV.U32 R106, RZ, RZ, R59 ;  /* 0x000000ffff6a7224 */ /* 0x000fc400078e003b */
[----:B------:R-:W-:Y:S02]  /*1080*/  FADD.FTZ R101, -R93, R108 ;  /* 0x0000006c5d657221 */ /* 0x000fe40000010100 */
[----:B------:R-:W-:Y:S02]  /*1090*/  FADD.FTZ R36, R36, R104 ;  /* 0x0000006824247221 */ /* 0x000fe40000010000 */
[C---:B------:R-:W-:Y:S02]  /*10a0*/  FMUL.FTZ R102, R6.reuse, R57 ;  /* 0x0000003906667220 */ /* 0x040fe40000410000 */
[-C--:B------:R-:W-:Y:S02]  /*10b0*/  FFMA.FTZ R48, R99, R104.reuse, R48 ;  /* 0x0000006863307223 */ /* 0x080fe40000010030 */
[----:B------:R-:W-:Y:S01]  /*10c0*/  FMUL.FTZ R104, R71, R104 ;  /* 0x0000006847687220 */ /* 0x000fe20000410000 */
[----:B------:R-:W-:Y:S01]  /*10d0*/  SHF.R.U32.HI R59, RZ, 0x10, R59 ;  /* 0x00000010ff3b7819 */ /* 0x000fe2000001163b */
[----:B------:R-:W-:Y:S01]  /*10e0*/  FMUL.FTZ R101, R6, R101 ;  /* 0x0000006506657220 */ /* 0x000fe20000410000 */
[----:B------:R-:W-:Y:S01]  /*10f0*/  PRMT R106, RZ, 0x5410, R106 ;  /* 0x00005410ff6a7816 */ /* 0x000fe2000000006a */
[----:B------:R-:W-:-:S02]  /*1100*/  FADD.FTZ R37, R37, R103 ;  /* 0x0000006725257221 */ /* 0x000fc40000010000 */
[-C--:B------:R-:W-:Y:S02]  /*1110*/  FFMA.FTZ R49, R102, R103.reuse, R49 ;  /* 0x0000006766317223 */ /* 0x080fe40000010031 */
[----:B------:R-:W-:Y:S02]  /*1120*/  FADD.FTZ R57, -R93, R56 ;  /* 0x000000385d397221 */ /* 0x000fe40000010100 */
[----:B------:R-:W-:Y:S02]  /*1130*/  FMUL.FTZ R103, R70, R103 ;  /* 0x0000006746677220 */ /* 0x000fe40000410000 */
[----:B------:R-:W-:Y:S02]  /*1140*/  FADD.FTZ R56, R61, R104 ;  /* 0x000000683d387221 */ /* 0x000fe40000010000 */
[----:B------:R-:W-:Y:S01]  /*1150*/  FFMA.FTZ R60, R99, R104, R60 ;  /* 0x00000068633c7223 */ /* 0x000fe2000001003c */
[----:B------:R-:W-:Y:S01]  /*1160*/  PRMT R105, RZ, 0x5410, R59 ;  /* 0x00005410ff697816 */ /* 0x000fe2000000003b */
[----:B------:R-:W-:-:S02]  /*1170*/  FADD.FTZ R38, R38, R106 ;  /* 0x0000006a26267221 */ /* 0x000fc40000010000 */
[-C--:B------:R-:W-:Y:S02]  /*1180*/  FFMA.FTZ R50, R101, R106.reuse, R50 ;  /* 0x0000006a65327223 */ /* 0x080fe40000010032 */
[----:B------:R-:W-:Y:S02]  /*1190*/  FMUL.FTZ R108, R6, R57 ;  /* 0x00000039066c7220 */ /* 0x000fe40000410000 */
[----:B------:R-:W-:Y:S02]  /*11a0*/  FMUL.FTZ R106, R69, R106 ;  /* 0x0000006a456a7220 */ /* 0x000fe40000410000 */
[----:B------:R-:W-:Y:S02]  /*11b0*/  FADD.FTZ R57, R56, R103 ;  /* 0x0000006738397221 */ /* 0x000fe40000010000 */
[----:B------:R-:W-:Y:S02]  /*11c0*/  FFMA.FTZ R60, R102, R103, R60 ;  /* 0x00000067663c7223 */ /* 0x000fe4000001003c */
[----:B------:R-:W-:-:S02]  /*11d0*/  FADD.FTZ R39, R39, R105 ;  /* 0x0000006927277221 */ /* 0x000fc40000010000 */
[-C--:B------:R-:W-:Y:S02]  /*11e0*/  FFMA.FTZ R51, R108, R105.reuse, R51 ;  /* 0x000000696c337223 */ /* 0x080fe40000010033 */
[----:B------:R-:W-:Y:S02]  /*11f0*/  FMUL.FTZ R105, R68, R105 ;  /* 0x0000006944697220 */ /* 0x000fe40000410000 */
[----:B------:R-:W-:Y:S02]  /*1200*/  FADD.FTZ R56, R57, R106 ;  /* 0x0000006a39387221 */ /* 0x000fe40000010000 */
[----:B------:R-:W-:Y:S02]  /*1210*/  FFMA.FTZ R60, R101, R106, R60 ;  /* 0x0000006a653c7223 */ /* 0x000fe4000001003c */
[----:B------:R-:W-:Y:S02]  /*1220*/  FADD.FTZ R61, R56, R105 ;  /* 0x00000069383d7221 */ /* 0x000fe40000010000 */
[----:B------:R-:W-:-:S02]  /*1230*/  FFMA.FTZ R60, R108, R105, R60 ;  /* 0x000000696c3c7223 */ /* 0x000fc4000001003c */
.L_x_576:
[----:B------:R-:W-:Y:S05]  /*1240*/  BSYNC B1 ;  /* 0x0000000000017941 */ /* 0x000fea0003800000 */
.L_x_575:
[----:B------:R-:W-:-:S13]  /*1250*/  ISETP.GE.U32.AND P3, PT, R2, 0x180, PT ;  /* 0x000001800200780c */ /* 0x000fda0003f66070 */
        /* <DEDUP_REMOVED lines=11> */
[----:B--2---:R-:W-:Y:S02]  /*1310*/  SHF.R.U64 R112, R56, 0x10, R57 ;  /* 0x0000001038707819 */ /* 0x004fe40000001239 */
[----:B------:R-:W-:Y:S01]  /*1320*/  PRMT R56, RZ, 0x5410, R56 ;  /* 0x00005410ff387816 */ /* 0x000fe20000000038 */
[----:B---3--:R-:W-:Y:S01]  /*1330*/  IMAD.MOV.U32 R109, RZ, RZ, R58 ;  /* 0x000000ffff6d7224 */ /* 0x008fe200078e003a */
[--C-:B------:R-:W-:Y:S02]  /*1340*/  SHF.R.U64 R107, R58, 0x10, R59.reuse ;  /* 0x000000103a6b7819 */ /* 0x100fe4000000123b */
[----:B------:R-:W-:Y:S02]  /*1350*/  MOV R92, R59 ;  /* 0x0000003b005c7202 */ /* 0x000fe40000000f00 */
[----:B------:R-:W-:Y:S02]  /*1360*/  SHF.R.U32.HI R58, RZ, 0x10, R59 ;  /* 0x00000010ff3a7819 */ /* 0x000fe4000001163b */
[----:B------:R-:W-:-:S02]  /*1370*/  SHF.R.U32.HI R59, RZ, 0x10, R57 ;  /* 0x00000010ff3b7819 */ /* 0x000fc40000011639 */
[----:B-1----:R-:W-:Y:S01]  /*1380*/  PRMT R62, RZ, 0x5410, R57 ;  /* 0x00005410ff3e7816 */ /* 0x002fe20000000039 */
[----:B------:R-:W-:Y:S01]  /*1390*/  FADD.FTZ R57, -R93, R56 ;  /* 0x000000385d397221 */ /* 0x000fe20000010100 */
[----:B------:R-:W-:-:S03]  /*13a0*/  PRMT R56, RZ, 0x5410, R112 ;  /* 0x00005410ff387816 */ /* 0x000fc60000000070 */
[C---:B0-----:R-:W-:Y:S01]  /*13b0*/  FADD.FTZ R111, -R93.reuse, R62 ;  /* 0x0000003e5d6f7221 */ /* 0x041fe20000010100 */
[----:B------:R-:W-:Y:S01]  /*13c0*/  PRMT R62, RZ, 0x5410, R59 ;  /* 0x00005410ff3e7816 */ /* 0x000fe2000000003b */
[----:B------:R-:W-:Y:S01]  /*13d0*/  FADD.FTZ R59, -R93, R56 ;  /* 0x000000385d3b7221 */ /* 0x000fe20000010100 */
[----:B------:R-:W-:Y:S02]  /*13e0*/  PRMT R109, RZ, 0x5410, R109 ;  /* 0x00005410ff6d7816 */ /* 0x000fe4000000006d */
[----:B------:R-:W-:Y:S01]  /*13f0*/  PRMT R56, RZ, 0x5410, R107 ;  /* 0x00005410ff387816 */ /* 0x000fe2000000006b */
[C---:B------:R-:W-:Y:S02]  /*1400*/  FMUL.FTZ R107, R6.reuse, R57 ;  /* 0x00000039066b7220 */ /* 0x040fe40000410000 */
[----:B------:R-:W-:Y:S02]  /*1410*/  FMUL.FTZ R110, R6, R59 ;  /* 0x0000003b066e7220 */ /* 0x000fe40000410000 */
[----:B------:R-:W-:Y:S01]  /*1420*/  FMUL.FTZ R112, R67, R109 ;  /* 0x0000006d43707220 */ /* 0x000fe20000410000 */
[----:B------:R-:W-:Y:S01]  /*1430*/  PRMT R92, RZ, 0x5410, R92 ;  /* 0x00005410ff5c7816 */ /* 0x000fe2000000005c */
[----:B------:R-:W-:-:S02]  /*1440*/  FADD.FTZ R32, R32, R109 ;  /* 0x0000006d20207221 */ /* 0x000fc40000010000 */
[----:B------:R-:W-:Y:S02]  /*1450*/  FFMA.FTZ R44, R107, R109, R44 ;  /* 0x0000006d6b2c7223 */ /* 0x000fe4000001002c */
[----:B------:R-:W-:Y:S02]  /*1460*/  FADD.FTZ R33, R33, R56 ;  /* 0x0000003821217221 */ /* 0x000fe40000010000 */
[-C--:B------:R-:W-:Y:S02]  /*1470*/  FFMA.FTZ R45, R110, R56.reuse, R45 ;  /* 0x000000386e2d7223 */ /* 0x080fe4000001002d */
[----:B------:R-:W-:Y:S02]  /*1480*/  FMUL.FTZ R109, R66, R56 ;  /* 0x00000038426d7220 */ /* 0x000fe40000410000 */
[----:B------:R-:W-:Y:S02]  /*1490*/  FADD.FTZ R56, R61, R112 ;  /* 0x000000703d387221 */ /* 0x000fe40000010000 */
[----:B------:R-:W-:Y:S01]  /*14a0*/  FFMA.FTZ R60, R107, R112, R60 ;  /* 0x000000706b3c7223 */ /* 0x000fe2000001003c */
[----:B------:R-:W-:Y:S01]  /*14b0*/  PRMT R58, RZ, 0x5410, R58 ;  /* 0x00005410ff3a7816 */ /* 0x000fe2000000003a */
[----:B------:R-:W-:-:S02]  /*14c0*/  FADD.FTZ R93, -R93, R62 ;  /* 0x0000003e5d5d7221 */ /* 0x000fc40000010100 */
[----:B------:R-:W-:Y:S02]  /*14d0*/  FMUL.FTZ R111, R6, R111 ;  /* 0x0000006f066f7220 */ /* 0x000fe40000410000 */
[----:B------:R-:W-:Y:S02]  /*14e0*/  FMUL.FTZ R114, R65, R92 ;  /* 0x0000005c41727220 */ /* 0x000fe40000410000 */
[----:B------:R-:W-:Y:S02]  /*14f0*/  FADD.FTZ R57, R56, R109 ;  /* 0x0000006d38397221 */ /* 0x000fe40000010000 */
[----:B------:R-:W-:Y:S02]  /*1500*/  FFMA.FTZ R60, R110, R109, R60 ;  /* 0x0000006d6e3c7223 */ /* 0x000fe4000001003c */
[----:B------:R-:W-:Y:S02]  /*1510*/  FMUL.FTZ R116, R6, R93 ;  /* 0x0000005d06747220 */ /* 0x000fe40000410000 */
[----:B------:R-:W-:-:S02]  /*1520*/  FADD.FTZ R56, R57, R114 ;  /* 0x0000007239387221 */ /* 0x000fc40000010000 */
[----:B------:R-:W-:Y:S02]  /*1530*/  FMUL.FTZ R113, R64, R58 ;  /* 0x0000003a40717220 */ /* 0x000fe40000410000 */
[C---:B------:R-:W-:Y:S02]  /*1540*/  FFMA.FTZ R60, R111.reuse, R114, R60 ;  /* 0x000000726f3c7223 */ /* 0x040fe4000001003c */
[----:B------:R-:W-:Y:S02]  /*1550*/  FADD.FTZ R34, R34, R92 ;  /* 0x0000005c22227221 */ /* 0x000fe40000010000 */
[----:B------:R-:W-:Y:S02]  /*1560*/  FFMA.FTZ R46, R111, R92, R46 ;  /* 0x0000005c6f2e7223 */ /* 0x000fe4000001002e */
[----:B------:R-:W-:Y:S02]  /*1570*/  FADD.FTZ R35, R35, R58 ;  /* 0x0000003a23237221 */ /* 0x000fe40000010000 */
[----:B------:R-:W-:-:S02]  /*1580*/  FFMA.FTZ R47, R116, R58, R47 ;  /* 0x0000003a742f7223 */ /* 0x000fc4000001002f */
[----:B------:R-:W-:Y:S02]  /*1590*/  FADD.FTZ R61, R56, R113 ;  /* 0x00000071383d7221 */ /* 0x000fe40000010000 */
[----:B------:R-:W-:Y:S02]  /*15a0*/  FFMA.FTZ R60, R116, R113, R60 ;  /* 0x00000071743c7223 */ /* 0x000fe4000001003c */
.L_x_572:
[----:B------:R-:W-:Y:S05]  /*15b0*/  BSYNC B0 ;  /* 0x0000000000007941 */ /* 0x000fea0003800000 */
.L_x_566:
[----:B------:R-:W-:Y:S02]  /*15c0*/  LOP3.LUT P4, RZ, R14, 0xff, RZ, 0xc0, !PT ;  /* 0x000000ff0eff7812 */ /* 0x000fe4000788c0ff */
[----:B0-----:R-:W-:Y:S02]  /*15d0*/  SHF.R.U32.HI R58, RZ, 0x5, R78 ;  /* 0x00000005ff3a7819 */ /* 0x001fe4000001164e */
[----:B------:R-:W-:Y:S02]  /*15e0*/  LOP3.LUT P3, RZ, R78, 0x1f, RZ, 0xc0, !PT ;  /* 0x0000001f4eff7812 */ /* 0x000fe4000786c0ff */
[----:B------:R-:W-:-:S07]  /*15f0*/  LOP3.LUT R120, R58, 0x7fffffc, RZ, 0xc0, !PT ;  /* 0x07fffffc3a787812 */ /* 0x000fce00078ec0ff */
[----:B------:R-:W-:Y:S01]  /*1600*/  @!P4 IADD3 R120, R120, 0x4, RZ ;  /* 0x000000047878c810 */ /* 0x000fe20007ffe0ff */
[----:B------:R-:W-:Y:S05]  /*1610*/  BRA.DIV ~URZ, `(.L_x_577) ;  /* 0x000023427f007947 */ /* 0x000fea000b800000 */
[----:B------:R0:W2:Y:S02]  /*1620*/  SHFL.DOWN PT, R122, R61, 0x10, 0x1f ;  /* 0x0a001f003d7a7f89 */ /* 0x0000a400000e0000 */
.L_x_659:
[----:B------:R-:W-:Y:S05]  /*1630*/  BRA.DIV ~URZ, `(.L_x_578) ;  /* 0x000023a27f007947 */ /* 0x000fea000b800000 */
[----:B------:R-:W3:Y:S01]  /*1640*/  SHFL.DOWN PT, R57, R60, 0x10, 0x1f ;  /* 0x0a001f003c397f89 */ /* 0x000ee200000e0000 */
[----:B-12---:R-:W-:-:S05]  /*1650*/  FADD.FTZ R93, R122, R61 ;  /* 0x0000003d7a5d7221 */ /* 0x006fca0000010000 */
[----:B------:R-:W1:Y:S01]  /*1660*/  SHFL.DOWN PT, R56, R93, 0x8, 0x1f ;  /* 0x09001f005d387f89 */ /* 0x000e6200000e0000 */
[----:B---3--:R-:W-:-:S05]  /*1670*/  FADD.FTZ R57, R57, R60 ;  /* 0x0000003c39397221 */ /* 0x008fca0000010000 */
[----:B------:R-:W2:Y:S01]  /*1680*/  SHFL.DOWN PT, R62, R57, 0x8, 0x1f ;  /* 0x09001f00393e7f89 */ /* 0x000ea200000e0000 */
[----:B-1----:R-:W-:-:S05]  /*1690*/  FADD.FTZ R56, R56, R93 ;  /* 0x0000005d38387221 */ /* 0x002fca0000010000 */
[----:B------:R-:W1:Y:S01]  /*16a0*/  SHFL.DOWN PT, R59, R56, 0x4, 0x1f ;  /* 0x08801f00383b7f89 */ /* 0x000e6200000e0000 */
[----:B--2---:R-:W-:-:S05]  /*16b0*/  FADD.FTZ R62, R57, R62 ;  /* 0x0000003e393e7221 */ /* 0x004fca0000010000 */
[----:B0-----:R-:W0:Y:S01]  /*16c0*/  SHFL.DOWN PT, R61, R62, 0x4, 0x1f ;  /* 0x08801f003e3d7f89 */ /* 0x001e2200000e0000 */
[----:B-1----:R-:W-:-:S05]  /*16d0*/  FADD.FTZ R59, R56, R59 ;  /* 0x0000003b383b7221 */ /* 0x002fca0000010000 */
[----:B------:R-:W1:Y:S01]  /*16e0*/  SHFL.DOWN PT, R60, R59, 0x2, 0x1f ;  /* 0x08401f003b3c7f89 */ /* 0x000e6200000e0000 */
[----:B0-----:R-:W-:-:S05]  /*16f0*/  FADD.FTZ R63, R62, R61 ;  /* 0x0000003d3e3f7221 */ /* 0x001fca0000010000 */
[----:B------:R-:W0:Y:S01]  /*1700*/  SHFL.DOWN PT, R92, R63, 0x2, 0x1f ;  /* 0x08401f003f5c7f89 */ /* 0x000e2200000e0000 */
[----:B-1----:R-:W-:-:S05]  /*1710*/  FADD.FTZ R60, R59, R60 ;  /* 0x0000003c3b3c7221 */ /* 0x002fca0000010000 */
[----:B------:R1:W2:Y:S01]  /*1720*/  SHFL.DOWN PT, R61, R60, 0x1, 0x1f ;  /* 0x08201f003c3d7f89 */ /* 0x0002a200000e0000 */
[----:B0-----:R-:W-:-:S05]  /*1730*/  FADD.FTZ R93, R63, R92 ;  /* 0x0000005c3f5d7221 */ /* 0x001fca0000010000 */
[----:B------:R1:W0:Y:S02]  /*1740*/  SHFL.DOWN PT, R122, R93, 0x1, 0x1f ;  /* 0x08201f005d7a7f89 */ /* 0x00022400000e0000 */
.L_x_660:
[----:B------:R-:W-:Y:S01]  /*1750*/  @!P3 LOP3.LUT R57, R58, 0x3, RZ, 0xc0, !PT ;  /* 0x000000033a39b812 */ /* 0x000fe200078ec0ff */
[----:B--2---:R-:W-:Y:S01]  /*1760*/  FADD.FTZ R92, R61, R60 ;  /* 0x0000003c3d5c7221 */ /* 0x004fe20000010000 */
[----:B------:R-:W-:Y:S01]  /*1770*/  WARPSYNC 0xffffffff ;  /* 0xffffffff00007948 */ /* 0x000fe20003800000 */
[----:B01----:R-:W-:Y:S01]  /*1780*/  FADD.FTZ R93, R122, R93 ;  /* 0x0000005d7a5d7221 */ /* 0x003fe20000010000 */
[----:B------:R-:W-:Y:S01]  /*1790*/  ISETP.NE.AND P4, PT, R76, RZ, PT ;  /* 0x000000ff4c00720c */ /* 0x000fe20003f85270 */
[----:B------:R-:W-:Y:S01]  /*17a0*/  @!P3 IMAD.IADD R121, R120, 0x1, R57 ;  /* 0x000000017879b824 */ /* 0x000fe200078e0239 */
[----:B------:R-:W-:Y:S04]  /*17b0*/  BSSY B0, `(.L_x_579) ;  /* 0x00000b7000007945 */ /* 0x000fe80003800000 */
[----:B------:R0:W-:Y:S04]  /*17c0*/  @!P3 STS.64 [R121.X8+0x1800], R92 ;  /* 0x0018005c7900b388 */ /* 0x0001e80000008a00 */
[----:B------:R-:W-:Y:S01]  /*17d0*/  BAR.SYNC.DEFER_BLOCKING 0x0 ;  /* 0x0000000000007b1d */ /* 0x000fe20000010000 */
[----:B------:R-:W-:-:S13]  /*17e0*/  ISETP.GE.AND P3, PT, R119, 0x1, PT ;  /* 0x000000017700780c */ /* 0x000fda0003f66270 */
[----:B------:R-:W-:Y:S02]  /*17f0*/  @P3 IADD3 R119, R119, -0x1, RZ ;  /* 0xffffffff77773810 */ /* 0x000fe40007ffe0ff */
[----:B0-----:R-:W-:-:S03]  /*1800*/  @P3 LOP3.LUT R92, R78, 0x7f, RZ, 0xc0, !PT ;  /* 0x0000007f4e5c3812 */ /* 0x001fc600078ec0ff */
[----:B------:R-:W-:Y:S01]  /*1810*/  @P3 IMAD R119, R119, c[0x0][0x168], RZ ;  /* 0x00005a0077773a24 */ /* 0x000fe200078e02ff */
[----:B------:R-:W0:Y:S04]  /*1820*/  LDS.128 R56, [R120.X8+0x1800] ;  /* 0x0018000078387984 */ /* 0x000e280000008c00 */
[----:B------:R-:W-:Y:S01]  /*1830*/  @P3 SHF.R.S32.HI R122, RZ, 0x1f, R119 ;  /* 0x0000001fff7a3819 */ /* 0x000fe20000011477 */
[----:B------:R-:W1:Y:S03]  /*1840*/  LDS.128 R60, [R120.X8+0x1810] ;  /* 0x00181000783c7984 */ /* 0x000e660000008c00 */
[----:B------:R-:W-:Y:S01]  /*1850*/  @P3 LEA.HI R123, R122, R119, RZ, 0x2 ;  /* 0x000000777a7b3211 */ /* 0x000fe200078f10ff */
[----:B------:R-:W-:-:S03]  /*1860*/  IMAD.MOV.U32 R119, RZ, RZ, RZ ;  /* 0x000000ffff777224 */ /* 0x000fc600078e00ff */
[----:B------:R-:W-:Y:S01]  /*1870*/  @P3 LEA.HI.SX32 R119, R123, R92, 0x1e ;  /* 0x0000005c7b773211 */ /* 0x000fe200078ff2ff */
[----:B0-----:R-:W-:Y:S02]  /*1880*/  FADD.FTZ R93, RZ, R56 ;  /* 0x00000038ff5d7221 */ /* 0x001fe40000010000 */
[----:B------:R-:W-:Y:S02]  /*1890*/  FADD.FTZ R56, RZ, R57 ;  /* 0x00000039ff387221 */ /* 0x000fe40000010000 */
[----:B------:R-:W-:Y:S02]  /*18a0*/  FADD.FTZ R93, R58, R93 ;  /* 0x0000005d3a5d7221 */ /* 0x000fe40000010000 */
[----:B------:R-:W-:Y:S02]  /*18b0*/  FADD.FTZ R56, R59, R56 ;  /* 0x000000383b387221 */ /* 0x000fe40000010000 */
[----:B-1----:R-:W-:Y:S02]  /*18c0*/  FADD.FTZ R93, R93, R60 ;  /* 0x0000003c5d5d7221 */ /* 0x002fe40000010000 */
[----:B------:R-:W-:-:S02]  /*18d0*/  FADD.FTZ R56, R56, R61 ;  /* 0x0000003d38387221 */ /* 0x000fc40000010000 */
[----:B------:R-:W-:Y:S02]  /*18e0*/  FADD.FTZ R62, R62, R93 ;  /* 0x0000005d3e3e7221 */ /* 0x000fe40000010000 */
[----:B------:R-:W-:Y:S02]  /*18f0*/  FADD.FTZ R56, R63, R56 ;  /* 0x000000383f387221 */ /* 0x000fe40000010000 */
[----:B------:R-:W-:Y:S02]  /*1900*/  FMUL.FTZ R61, R62, c[0x0][0x1e0] ;  /* 0x000078003e3d7a20 */ /* 0x000fe40000410000 */
[----:B------:R-:W-:-:S03]  /*1910*/  FMUL.FTZ R60, R56, c[0x0][0x1e0] ;  /* 0x00007800383c7a20 */ /* 0x000fc60000410000 */
[----:B------:R-:W-:Y:S01]  /*1920*/  FSEL R61, R61, RZ, !P4 ;  /* 0x000000ff3d3d7208 */ /* 0x000fe20006000000 */
[----:B------:R-:W-:Y:S05]  /*1930*/  @!P0 BRA `(.L_x_580) ;  /* 0x000009e000008947 */ /* 0x000fea0003800000 */
[----:B------:R-:W-:Y:S01]  /*1940*/  BSSY B1, `(.L_x_581) ;  /* 0x000000b000017945 */ /* 0x000fe20003800000 */
[----:B------:R-:W-:Y:S05]  /*1950*/  @!P3 BRA `(.L_x_582) ;  /* 0x000000900000b947 */ /* 0x000fea0003800000 */
[----:B------:R-:W-:-:S04]  /*1960*/  IMAD.MOV.U32 R56, RZ, RZ, 0x8 ;  /* 0x00000008ff387424 */ /* 0x000fc800078e00ff */
[----:B------:R-:W-:-:S06]  /*1970*/  IMAD.WIDE.U32 R56, R119, R56, c[0x0][0x170] ;  /* 0x00005c0077387625 */ /* 0x000fcc00078e0038 */
[----:B------:R-:W2:Y:S02]  /*1980*/  LDG.E.64 R56, [R56.64] ;  /* 0x0000000438387981 */ /* 0x000ea4000c1e1b00 */
[----:B--2---:R-:W-:Y:S02]  /*1990*/  PRMT R124, R124, 0x5410, R56 ;  /* 0x000054107c7c7816 */ /* 0x004fe40000000038 */
[----:B------:R-:W-:Y:S02]  /*19a0*/  SHF.R.U64 R59, R56, 0x10, R57 ;  /* 0x00000010383b7819 */ /* 0x000fe40000001239 */
[----:B------:R-:W-:Y:S02]  /*19b0*/  PRMT R125, R57, 0x7610, R125 ;  /* 0x00007610397d7816 */ /* 0x000fe4000000007d */
[----:B------:R-:W-:Y:S02]  /*19c0*/  SHF.R.U32.HI R58, RZ, 0x10, R57 ;  /* 0x00000010ff3a7819 */ /* 0x000fe40000011639 */
[----:B------:R-:W-:-:S02]  /*19d0*/  PRMT R124, R59, 0x7610, R124 ;  /* 0x000076103b7c7816 */ /* 0x000fc4000000007c */
[----:B------:R-:W-:Y:S02]  /*19e0*/  PRMT R125, R125, 0x5410, R58 ;  /* 0x000054107d7d7816 */ /* 0x000fe4000000003a */
.L_x_582:
[----:B------:R-:W-:Y:S05]  /*19f0*/  BSYNC B1 ;  /* 0x0000000000017941 */ /* 0x000fea0003800000 */
.L_x_581:
[----:B------:R-:W-:Y:S01]  /*1a00*/  BSSY B1, `(.L_x_583) ;  /* 0x0000013000017945 */ /* 0x000fe20003800000 */
[----:B------:R-:W-:Y:S05]  /*1a10*/  @P2 BRA `(.L_x_584) ;  /* 0x0000008000002947 */ /* 0x000fea0003800000 */
[----:B------:R-:W-:Y:S01]  /*1a20*/  ULDC.64 UR6, c[0x0][0x218] ;  /* 0x0000860000067ab9 */ /* 0x000fe20000000a00 */
[----:B------:R-:W-:Y:S01]  /*1a30*/  HFMA2.MMA R57, -RZ, RZ, 0, 0 ;  /* 0x00000000ff397435 */ /* 0x000fe200000001ff */
[----:B------:R-:W-:-:S04]  /*1a40*/  UISETP.NE.U32.AND UP0, UPT, URZ, UR6, UPT ;  /* 0x000000063f00728c */ /* 0x000fc8000bf05070 */
[----:B------:R-:W-:-:S06]  /*1a50*/  UISETP.NE.AND.EX UP0, UPT, URZ, UR7, UPT, UP0 ;  /* 0x000000073f00728c */ /* 0x000fcc000bf05300 */
[----:B------:R-:W-:-:S13]  /*1a60*/  PLOP3.LUT P4, PT, PT, PT, UP0, 0x80, 0x0 ;  /* 0x000000000000781c */ /* 0x000fda0003f8f008 */
[----:B------:R-:W-:Y:S05]  /*1a70*/  @!P4 BRA `(.L_x_585) ;  /* 0x000000b00000c947 */ /* 0x000fea0003800000 */
[----:B-----5:R-:W-:Y:S01]  /*1a80*/  PRMT R57, RZ, 0x5410, R86 ;  /* 0x00005410ff397816 */ /* 0x020fe20000000056 */
[----:B------:R-:W-:Y:S05]  /*1a90*/  BRA `(.L_x_585) ;  /* 0x0000009000007947 */ /* 0x000fea0003800000 */
.L_x_584:
        /* <DEDUP_REMOVED lines=9> */
.L_x_585:
[----:B------:R-:W-:Y:S05]  /*1b30*/  BSYNC B1 ;  /* 0x0000000000017941 */ /* 0x000fea0003800000 */
.L_x_583:
[----:B------:R-:W-:Y:S01]  /*1b40*/  ISETP.NE.U32.AND P5, PT, RZ, c[0x0][0x258], PT ;  /* 0x00009600ff007a0c */ /* 0x000fe20003fa5070 */
[----:B------:R-:W-:Y:S03]  /*1b50*/  BSSY B1, `(.L_x_586) ;  /* 0x000000e000017945 */ /* 0x000fe60003800000 */
[----:B------:R-:W-:-:S13]  /*1b60*/  ISETP.NE.AND.EX P5, PT, RZ, c[0x0][0x25c], PT, P5 ;  /* 0x00009700ff007a0c */ /* 0x000fda0003fa5350 */
[----:B------:R-:W-:Y:S01]  /*1b70*/  @P5 F2FP.BF16.PACK_AB R62, RZ, R57 ;  /* 0x00000039ff3e523e */ /* 0x000fe200000010ff */
[----:B------:R-:W-:Y:S05]  /*1b80*/  @!P3 BRA `(.L_x_587) ;  /* 0x000000a00000b947 */ /* 0x000fea0003800000 */
[----:B-----5:R-:W-:Y:S01]  /*1b90*/  LOP3.LUT P6, RZ, R4, 0xff, RZ, 0xc0, !PT ;  /* 0x000000ff04ff7812 */ /* 0x020fe200078cc0ff */
[----:B------:R-:W-:-:S04]  /*1ba0*/  FMUL.FTZ R57, R57, c[0x0][0x1ec] ;  /* 0x00007b0039397a20 */ /* 0x000fc80000410000 */
[----:B------:R-:W-:Y:S02]  /*1bb0*/  FMUL.FTZ R59, R57, c[0x0][0x1e8] ;  /* 0x00007a00393b7a20 */ /* 0x000fe40000410000 */
[----:B------:R-:W-:-:S06]  /*1bc0*/  CS2R R56, SRZ ;  /* 0x0000000000387805 */ /* 0x000fcc000001ff00 */
[----:B------:R-:W-:Y:S01]  /*1bd0*/  @P6 FMUL.FTZ R56, R19, R59 ;  /* 0x0000003b13386220 */ /* 0x000fe20000410000 */
[----:B------:R-:W-:-:S04]  /*1be0*/  @P6 PRMT R58, RZ, 0x7610, R124 ;  /* 0x00007610ff3a6816 */ /* 0x000fc8000000007c */
[----:B------:R-:W-:Y:S01]  /*1bf0*/  F2FP.BF16.PACK_AB R56, RZ, R56 ;  /* 0x00000038ff38723e */ /* 0x000fe200000010ff */
[----:B------:R-:W-:-:S03]  /*1c00*/  @P6 FMUL.FTZ R57, R59, R58 ;  /* 0x0000003a3b396220 */ /* 0x000fc60000410000 */
[----:B------:R-:W-:Y:S01]  /*1c10*/  PRMT R79, R56, 0x7610, R79 ;  /* 0x00007610384f7816 */ /* 0x000fe2000000004f */
[----:B------:R-:W-:Y:S02]  /*1c20*/  FADD.FTZ R28, R28, R57 ;  /* 0x000000391c1c7221 */ /* 0x000fe40000010000 */
.L_x_587:
[----:B------:R-:W-:Y:S05]  /*1c30*/  BSYNC B1 ;  /* 0x0000000000017941 */ /* 0x000fea0003800000 */
.L_x_586:
[----:B------:R-:W-:Y:S01]  /*1c40*/  BSSY B1, `(.L_x_588) ;  /* 0x000000e000017945 */ /* 0x000fe20003800000 */
[----:B------:R-:W-:Y:S01]  /*1c50*/  @P5 PRMT R80, R62, 0x7610, R80 ;  /* 0x000076103e505816 */ /* 0x000fe20000000050 */
[----:B------:R-:W-:Y:S05]  /*1c60*/  @P2 BRA `(.L_x_589) ;  /* 0x0000005000002947 */ /* 0x000fea0003800000 */
[----:B------:R-:W-:Y:S01]  /*1c70*/  IMAD.MOV.U32 R57, RZ, RZ, RZ ;  /* 0x000000ffff397224 */ /* 0x000fe200078e00ff */
[----:B------:R-:W-:Y:S05]  /*1c80*/  @!P4 BRA `(.L_x_590) ;  /* 0x000000900000c947 */ /* 0x000fea0003800000 */
[----:B-----5:R-:W-:-:S04]  /*1c90*/  SHF.R.U64 R57, R86, 0x10, R87 ;  /* 0x0000001056397819 */ /* 0x020fc80000001257 */
[----:B------:R-:W-:Y:S01]  /*1ca0*/  PRMT R57, RZ, 0x5410, R57 ;  /* 0x00005410ff397816 */ /* 0x000fe20000000039 */
[----:B------:R-:W-:Y:S05]  /*1cb0*/  BRA `(.L_x_590) ;  /* 0x0000006000007947 */ /* 0x000fea0003800000 */
.L_x_589:
[----:B------:R-:W-:Y:S01]  /*1cc0*/  FFMA.FTZ R57, R115, R60, R61 ;  /* 0x0000003c73397223 */ /* 0x000fe2000001003d */
[----:B-----5:R-:W-:-:S03]  /*1cd0*/  @P4 SHF.R.U64 R56, R86, 0x10, R87 ;  /* 0x0000001056384819 */ /* 0x020fc60000001257 */
[----:B------:R-:W-:Y:S01]  /*1ce0*/  FADD.FTZ R57, R96, -R57 ;  /* 0x8000003960397221 */ /* 0x000fe20000010000 */
[----:B------:R-:W-:-:S03]  /*1cf0*/  @P4 PRMT R56, RZ, 0x5410, R56 ;  /* 0x00005410ff384816 */ /* 0x000fc60000000038 */
[----:B------:R-:W-:-:S04]  /*1d00*/  FMUL.FTZ R57, R6, R57 ;  /* 0x0000003906397220 */ /* 0x000fc80000410000 */
[----:B------:R-:W-:Y:S02]  /*1d10*/  @P4 FADD.FTZ R57, R57, R56 ;  /* 0x0000003839394221 */ /* 0x000fe40000010000 */
.L_x_590:
[----:B------:R-:W-:Y:S05]  /*1d20*/  BSYNC B1 ;  /* 0x0000000000017941 */ /* 0x000fea0003800000 */
.L_x_588:
[----:B------:R-:W-:Y:S01]  /*1d30*/  BSSY B1, `(.L_x_591) ;  /* 0x000000e000017945 */ /* 0x000fe20003800000 */
[----:B------:R-:W-:Y:S01]  /*1d40*/  @P5 F2FP.BF16.PACK_AB R62, RZ, R57 ;  /* 0x00000039ff3e523e */ /* 0x000fe200000010ff */
[----:B------:R-:W-:Y:S05]  /*1d50*/  @!P3 BRA `(.L_x_592) ;  /* 0x000000b00000b947 */ /* 0x000fea0003800000 */
[----:B-----5:R-:W-:Y:S01]  /*1d60*/  LOP3.LUT P6, RZ, R4, 0xff00, RZ, 0xc0, !PT ;  /* 0x0000ff0004ff7812 */ /* 0x020fe200078cc0ff */
[----:B------:R-:W-:Y:S02]  /*1d70*/  FMUL.FTZ R57, R57, c[0x0][0x1ec] ;  /* 0x00007b0039397a20 */ /* 0x000fe40000410000 */
[----:B------:R-:W-:Y:S02]  /*1d80*/  IMAD.MOV.U32 R56, RZ, RZ, RZ ;  /* 0x000000ffff387224 */ /* 0x000fe400078e00ff */
[----:B------:R-:W-:Y:S02]  /*1d90*/  FMUL.FTZ R59, R57, c[0x0][0x1e8] ;  /* 0x00007a00393b7a20 */ /* 0x000fe40000410000 */
[----:B------:R-:W-:-:S06]  /*1da0*/  IMAD.MOV.U32 R58, RZ, RZ, RZ ;  /* 0x000000ffff3a7224 */ /* 0x000fcc00078e00ff */
[----:B------:R-:W-:Y:S01]  /*1db0*/  @P6 FMUL.FTZ R56, R18, R59 ;  /* 0x0000003b12386220 */ /* 0x000fe20000410000 */
[----:B------:R-:W-:-:S04]  /*1dc0*/  @P6 PRMT R57, RZ, 0x5410, R124 ;  /* 0x00005410ff396816 */ /* 0x000fc8000000007c */
[----:B------:R-:W-:Y:S01]  /*1dd0*/  F2FP.BF16.PACK_AB R56, RZ, R56 ;  /* 0x00000038ff38723e */ /* 0x000fe200000010ff */
[----:B------:R-:W-:-:S03]  /*1de0*/  @P6 FMUL.FTZ R58, R59, R57 ;  /* 0x000000393b3a6220 */ /* 0x000fc60000410000 */
[----:B------:R-:W-:Y:S01]  /*1df0*/  PRMT R81, R56, 0x7610, R81 ;  /* 0x0000761038517816 */ /* 0x000fe20000000051 */
[----:B------:R-:W-:Y:S02]  /*1e00*/  FADD.FTZ R29, R29, R58 ;  /* 0x0000003a1d1d7221 */ /* 0x000fe40000010000 */
.L_x_592:
[----:B------:R-:W-:Y:S05]  /*1e10*/  BSYNC B1 ;  /* 0x0000000000017941 */ /* 0x000fea0003800000 */
.L_x_591:
[----:B------:R-:W-:Y:S01]  /*1e20*/  BSSY B1, `(.L_x_593) ;  /* 0x000000c000017945 */ /* 0x000fe20003800000 */
[----:B------:R-:W-:Y:S01]  /*1e30*/  @P5 PRMT R88, R62, 0x7610, R88 ;  /* 0x000076103e585816 */ /* 0x000fe20000000058 */
[----:B------:R-:W-:Y:S05]  /*1e40*/  @P2 BRA `(.L_x_594) ;  /* 0x0000004000002947 */ /* 0x000fea0003800000 */
[----:B------:R-:W-:Y:S01]  /*1e50*/  MOV R57, RZ ;  /* 0x000000ff00397202 */ /* 0x000fe20000000f00 */
[----:B------:R-:W-:Y:S05]  /*1e60*/  @!P4 BRA `(.L_x_595) ;  /* 0x000000700000c947 */ /* 0x000fea0003800000 */
[----:B-----5:R-:W-:Y:S01]  /*1e70*/  PRMT R57, RZ, 0x5410, R87 ;  /* 0x00005410ff397816 */ /* 0x020fe20000000057 */
[----:B------:R-:W-:Y:S05]  /*1e80*/  BRA `(.L_x_595) ;  /* 0x0000005000007947 */ /* 0x000fea0003800000 */
.L_x_594:
[----:B------:R-:W-:Y:S01]  /*1e90*/  FFMA.FTZ R57, R95, R60, R61 ;  /* 0x0000003c5f397223 */ /* 0x000fe2000001003d */
[----:B-----5:R-:W-:-:S03]  /*1ea0*/  @P4 PRMT R56, RZ, 0x5410, R87 ;  /* 0x00005410ff384816 */ /* 0x020fc60000000057 */
[----:B------:R-:W-:-:S04]  /*1eb0*/  FADD.FTZ R57, R98, -R57 ;  /* 0x8000003962397221 */ /* 0x000fc80000010000 */
[----:B------:R-:W-:-:S04]  /*1ec0*/  FMUL.FTZ R57, R6, R57 ;  /* 0x0000003906397220 */ /* 0x000fc80000410000 */
[----:B------:R-:W-:Y:S02]  /*1ed0*/  @P4 FADD.FTZ R57, R57, R56 ;  /* 0x0000003839394221 */ /* 0x000fe40000010000 */
.L_x_595:
[----:B------:R-:W-:Y:S05]  /*1ee0*/  BSYNC B1 ;  /* 0x0000000000017941 */ /* 0x000fea0003800000 */
.L_x_593:
[----:B------:R-:W-:Y:S01]  /*1ef0*/  BSSY B1, `(.L_x_596) ;  /* 0x000000d000017945 */ /* 0x000fe20003800000 */
        /* <DEDUP_REMOVED lines=12> */
.L_x_597:
[----:B------:R-:W-:Y:S05]  /*1fc0*/  BSYNC B1 ;  /* 0x0000000000017941 */ /* 0x000fea0003800000 */
.L_x_596:
[----:B------:R-:W-:Y:S01]  /*1fd0*/  BSSY B1, `(.L_x_598) ;  /* 0x000000e000017945 */ /* 0x000fe20003800000 */
[----:B------:R-:W-:Y:S01]  /*1fe0*/  @P5 PRMT R90, R62, 0x7610, R90 ;  /* 0x000076103e5a5816 */ /* 0x000fe2000000005a */
[----:B------:R-:W-:Y:S05]  /*1ff0*/  @P2 BRA `(.L_x_599) ;  /* 0x0000005000002947 */ /* 0x000fea0003800000 */
[----:B------:R-:W-:Y:S01]  /*2000*/  IMAD.MOV.U32 R57, RZ, RZ, RZ ;  /* 0x000000ffff397224 */ /* 0x000fe200078e00ff */
[----:B------:R-:W-:Y:S05]  /*2010*/  @!P4 BRA `(.L_x_600) ;  /* 0x000000900000c947 */ /* 0x000fea0003800000 */
[----:B-----5:R-:W-:-:S04]  /*2020*/  SHF.R.U32.HI R57, RZ, 0x10, R87 ;  /* 0x00000010ff397819 */ /* 0x020fc80000011657 */
[----:B------:R-:W-:Y:S01]  /*2030*/  PRMT R57, RZ, 0x5410, R57 ;  /* 0x00005410ff397816 */ /* 0x000fe20000000039 */
[----:B------:R-:W-:Y:S05]  /*2040*/  BRA `(.L_x_600) ;  /* 0x0000006000007947 */ /* 0x000fea0003800000 */
.L_x_599:
[----:B------:R-:W-:-:S04]  /*2050*/  FFMA.FTZ R56, R100, R60, R61 ;  /* 0x0000003c64387223 */ /* 0x000fc8000001003d */
[----:B------:R-:W-:Y:S01]  /*2060*/  FADD.FTZ R57, R97, -R56 ;  /* 0x8000003861397221 */ /* 0x000fe20000010000 */
[----:B-----5:R-:W-:-:S03]  /*2070*/  @P4 SHF.R.U32.HI R56, RZ, 0x10, R87 ;  /* 0x00000010ff384819 */ /* 0x020fc60000011657 */
[----:B------:R-:W-:Y:S01]  /*2080*/  FMUL.FTZ R57, R6, R57 ;  /* 0x0000003906397220 */ /* 0x000fe20000410000 */
[----:B------:R-:W-:-:S05]  /*2090*/  @P4 PRMT R56, RZ, 0x5410, R56 ;  /* 0x00005410ff384816 */ /* 0x000fca0000000038 */
[----:B------:R-:W-:Y:S02]  /*20a0*/  @P4 FADD.FTZ R57, R57, R56 ;  /* 0x0000003839394221 */ /* 0x000fe40000010000 */
.L_x_600:
[----:B------:R-:W-:Y:S05]  /*20b0*/  BSYNC B1 ;  /* 0x0000000000017941 */ /* 0x000fea0003800000 */
.L_x_598:
[----:B------:R-:W-:Y:S01]  /*20c0*/  @P5 F2FP.BF16.PACK_AB R56, RZ, R57 ;  /* 0x00000039ff38523e */ /* 0x000fe200000010ff */
[----:B------:R-:W-:Y:S03]  /*20d0*/  BSSY B1, `(.L_x_601) ;  /* 0x000000e000017945 */ /* 0x000fe60003800000 */
[----:B------:R-:W-:Y:S01]  /*20e0*/  @P5 PRMT R91, R56, 0x7610, R91 ;  /* 0x00007610385b5816 */ /* 0x000fe2000000005b */
[----:B------:R-:W-:Y:S05]  /*20f0*/  @!P3 BRA `(.L_x_602) ;  /* 0x000000b00000b947 */ /* 0x000fea0003800000 */
[----:B-----5:R-:W-:Y:S01]  /*2100*/  LOP3.LUT P4, RZ, R4, 0xff000000, RZ, 0xc0, !PT ;  /* 0xff00000004ff7812 */ /* 0x020fe2000788c0ff */
[----:B------:R-:W-:Y:S02]  /*2110*/  FMUL.FTZ R57, R57, c[0x0][0x1ec] ;  /* 0x00007b0039397a20 */ /* 0x000fe40000410000 */
[----:B------:R-:W-:Y:S02]  /*2120*/  IMAD.MOV.U32 R56, RZ, RZ, RZ ;  /* 0x000000ffff387224 */ /* 0x000fe400078e00ff */
[----:B------:R-:W-:-:S02]  /*2130*/  FMUL.FTZ R59, R57, c[0x0][0x1e8] ;  /* 0x00007a00393b7a20 */ /* 0x000fc40000410000 */
[----:B------:R-:W-:-:S06]  /*2140*/  IMAD.MOV.U32 R58, RZ, RZ, RZ ;  /* 0x000000ffff3a7224 */ /* 0x000fcc00078e00ff */
[----:B------:R-:W-:Y:S01]  /*2150*/  @P4 PRMT R57, RZ, 0x7610, R125 ;  /* 0x00007610ff394816 */ /* 0x000fe2000000007d */
[----:B------:R-:W-:-:S04]  /*2160*/  @P4 FMUL.FTZ R56, R16, R59 ;  /* 0x0000003b10384220 */ /* 0x000fc80000410000 */
[----:B------:R-:W-:Y:S01]  /*2170*/  @P4 FMUL.FTZ R58, R59, R57 ;  /* 0x000000393b3a4220 */ /* 0x000fe20000410000 */
[----:B------:R-:W-:-:S03]  /*2180*/  F2FP.BF16.PACK_AB R56, RZ, R56 ;  /* 0x00000038ff38723e */ /* 0x000fc600000010ff */
[----:B------:R-:W-:Y:S01]  /*2190*/  FADD.FTZ R31, R31, R58 ;  /* 0x0000003a1f1f7221 */ /* 0x000fe20000010000 */
[----:B------:R-:W-:Y:S02]  /*21a0*/  PRMT R94, R56, 0x7610, R94 ;  /* 0x00007610385e7816 */ /* 0x000fe4000000005e */
.L_x_602:
[----:B------:R-:W-:Y:S05]  /*21b0*/  BSYNC B1 ;  /* 0x0000000000017941 */ /* 0x000fea0003800000 */
.L_x_601:
        /* <DEDUP_REMOVED lines=9> */
.L_x_603:
        /* <DEDUP_REMOVED lines=10> */
.L_x_605:
[----:B------:R-:W-:Y:S05]  /*22f0*/  BSYNC B1 ;  /* 0x0000000000017941 */ /* 0x000fea0003800000 */
.L_x_604:
[----:B------:R-:W-:Y:S02]  /*2300*/  IADD3 R5, R5, 0x80, RZ ;  /* 0x0000008005057810 */ /* 0x000fe40007ffe0ff */
[----:B------:R-:W-:Y:S02]  /*2310*/  IADD3 R119, R119, 0x80, RZ ;  /* 0x0000008077777810 */ /* 0x000fe40007ffe0ff */
.L_x_580:
[----:B------:R-:W-:Y:S05]  /*2320*/  BSYNC B0 ;  /* 0x0000000000007941 */ /* 0x000fea0003800000 */
.L_x_579:
[----:B------:R-:W-:Y:S01]  /*2330*/  BSSY B0, `(.L_x_606) ;  /* 0x000009f000007945 */ /* 0x000fe20003800000 */
[----:B------:R-:W-:Y:S05]  /*2340*/  @!P1 BRA `(.L_x_607) ;  /* 0x000009d000009947 */ /* 0x000fea0003800000 */
[----:B------:R-:W-:Y:S01]  /*2350*/  BSSY B1, `(.L_x_608) ;  /* 0x000000a000017945 */ /* 0x000fe20003800000 */
[----:B------:R-:W-:Y:S05]  /*2360*/  @!P3 BRA `(.L_x_609) ;  /* 0x000000800000b947 */ /* 0x000fea0003800000 */
[----:B0-----:R-:W-:-:S04]  /*2370*/  IMAD.MOV.U32 R56, RZ, RZ, 0x8 ;  /* 0x00000008ff387424 */ /* 0x001fc800078e00ff */
[----:B------:R-:W-:-:S06]  /*2380*/  IMAD.WIDE.U32 R56, R119, R56, c[0x0][0x170] ;  /* 0x00005c0077387625 */ /* 0x000fcc00078e0038 */
[----:B------:R-:W2:Y:S02]  /*2390*/  LDG.E.64 R56, [R56.64] ;  /* 0x0000000438387981 */ /* 0x000ea4000c1e1b00 */
[----:B--2---:R-:W-:Y:S02]  /*23a0*/  PRMT R124, R124, 0x5410, R56 ;  /* 0x000054107c7c7816 */ /* 0x004fe40000000038 */
[--C-:B------:R-:W-:Y:S02]  /*23b0*/  SHF.R.U64 R59, R56, 0x10, R57.reuse ;  /* 0x00000010383b7819 */ /* 0x100fe40000001239 */
[----:B------:R-:W-:Y:S02]  /*23c0*/  SHF.R.U32.HI R58, RZ, 0x10, R57 ;  /* 0x00000010ff3a7819 */ /* 0x000fe40000011639 */
[----:B------:R-:W-:Y:S02]  /*23d0*/  PRMT R124, R59, 0x7610, R124 ;  /* 0x000076103b7c7816 */ /* 0x000fe4000000007c */
[----:B------:R-:W-:-:S02]  /*23e0*/  PRMT R125, R57, 0x5410, R58 ;  /* 0x00005410397d7816 */ /* 0x000fc4000000003a */
.L_x_609:
[----:B------:R-:W-:Y:S05]  /*23f0*/  BSYNC B1 ;  /* 0x0000000000017941 */ /* 0x000fea0003800000 */
.L_x_608:
        /* <DEDUP_REMOVED lines=10> */
.L_x_611:
        /* <DEDUP_REMOVED lines=9> */
.L_x_612:
[----:B------:R-:W-:Y:S05]  /*2530*/  BSYNC B1 ;  /* 0x0000000000017941 */ /* 0x000fea0003800000 */
.L_x_610:
        /* <DEDUP_REMOVED lines=15> */
.L_x_614:
[----:B------:R-:W-:Y:S05]  /*2630*/  BSYNC B1 ;  /* 0x0000000000017941 */ /* 0x000fea0003800000 */
.L_x_613:
[----:B------:R-:W-:Y:S01]  /*2640*/  BSSY B1, `(.L_x_615) ;  /* 0x000000e000017945 */ /* 0x000fe20003800000 */
[----:B------:R-:W-:Y:S01]  /*2650*/  @P5 PRMT R80, R62, 0x7610, R80 ;  /* 0x000076103e505816 */ /* 0x000fe20000000050 */
[----:B------:R-:W-:Y:S05]  /*2660*/  @P2 BRA `(.L_x_616) ;  /* 0x0000005000002947 */ /* 0x000fea0003800000 */
[----:B------:R-:W-:Y:S01]  /*2670*/  MOV R57, RZ ;  /* 0x000000ff00397202 */ /* 0x000fe20000000f00 */
[----:B------:R-:W-:Y:S05]  /*2680*/  @!P4 BRA `(.L_x_617) ;  /* 0x000000900000c947 */ /* 0x000fea0003800000 */
[----:B-----5:R-:W-:-:S04]  /*2690*/  SHF.R.U64 R57, R84, 0x10, R85 ;  /* 0x0000001054397819 */ /* 0x020fc80000001255 */
[----:B------:R-:W-:Y:S01]  /*26a0*/  PRMT R57, RZ, 0x5410, R57 ;  /* 0x00005410ff397816 */ /* 0x000fe20000000039 */
[----:B------:R-:W-:Y:S05]  /*26b0*/  BRA `(.L_x_617) ;  /* 0x0000006000007947 */ /* 0x000fea0003800000 */
.L_x_616:
[----:B------:R-:W-:-:S04]  /*26c0*/  FFMA.FTZ R56, R102, R60, R61 ;  /* 0x0000003c66387223 */ /* 0x000fc8000001003d */
[----:B------:R-:W-:Y:S01]  /*26d0*/  FADD.FTZ R57, R103, -R56 ;  /* 0x8000003867397221 */ /* 0x000fe20000010000 */
[----:B-----5:R-:W-:-:S03]  /*26e0*/  @P4 SHF.R.U64 R56, R84, 0x10, R85 ;  /* 0x0000001054384819 */ /* 0x020fc60000001255 */
[----:B------:R-:W-:Y:S01]  /*26f0*/  FMUL.FTZ R57, R6, R57 ;  /* 0x0000003906397220 */ /* 0x000fe20000410000 */
[----:B------:R-:W-:-:S05]  /*2700*/  @P4 PRMT R56, RZ, 0x5410, R56 ;  /* 0x00005410ff384816 */ /* 0x000fca0000000038 */
[----:B------:R-:W-:Y:S02]  /*2710*/  @P4 FADD.FTZ R57, R57, R56 ;  /* 0x0000003839394221 */ /* 0x000fe40000010000 */
.L_x_617:
[----:B------:R-:W-:Y:S05]  /*2720*/  BSYNC B1 ;  /* 0x0000000000017941 */ /* 0x000fea0003800000 */
.L_x_615:
        /* <DEDUP_REMOVED lines=14> */
.L_x_619:
[----:B------:R-:W-:Y:S05]  /*2810*/  BSYNC B1 ;  /* 0x0000000000017941 */ /* 0x000fea0003800000 */
.L_x_618:
[----:B------:R-:W-:Y:S01]  /*2820*/  BSSY B1, `(.L_x_620) ;  /* 0x000000c000017945 */ /* 0x000fe20003800000 */
[----:B------:R-:W-:Y:S01]  /*2830*/  @P5 PRMT R88, R59, 0x7610, R88 ;  /* 0x000076103b585816 */ /* 0x000fe20000000058 */
[----:B------:R-:W-:Y:S05]  /*2840*/  @P2 BRA `(.L_x_621) ;  /* 0x0000004000002947 */ /* 0x000fea0003800000 */
[----:B------:R-:W-:Y:S01]  /*2850*/  IMAD.MOV.U32 R57, RZ, RZ, RZ ;  /* 0x000000ffff397224 */ /* 0x000fe200078e00ff */
[----:B------:R-:W-:Y:S05]  /*2860*/  @!P4 BRA `(.L_x_622) ;  /* 0x000000700000c947 */ /* 0x000fea0003800000 */
[----:B-----5:R-:W-:Y:S01]  /*2870*/  PRMT R57, RZ, 0x5410, R85 ;  /* 0x00005410ff397816 */ /* 0x020fe20000000055 */
[----:B------:R-:W-:Y:S05]  /*2880*/  BRA `(.L_x_622) ;  /* 0x0000005000007947 */ /* 0x000fea0003800000 */
.L_x_621:
[----:B------:R-:W-:Y:S01]  /*2890*/  FFMA.FTZ R57, R101, R60, R61 ;  /* 0x0000003c65397223 */ /* 0x000fe2000001003d */
[----:B-----5:R-:W-:-:S03]  /*28a0*/  @P4 PRMT R56, RZ, 0x5410, R85 ;  /* 0x00005410ff384816 */ /* 0x020fc60000000055 */
[----:B------:R-:W-:-:S04]  /*28b0*/  FADD.FTZ R57, R106, -R57 ;  /* 0x800000396a397221 */ /* 0x000fc80000010000 */
[----:B------:R-:W-:-:S04]  /*28c0*/  FMUL.FTZ R57, R6, R57 ;  /* 0x0000003906397220 */ /* 0x000fc80000410000 */
[----:B------:R-:W-:Y:S02]  /*28d0*/  @P4 FADD.FTZ R57, R57, R56 ;  /* 0x0000003839394221 */ /* 0x000fe40000010000 */
.L_x_622:
[----:B------:R-:W-:Y:S05]  /*28e0*/  BSYNC B1 ;  /* 0x0000000000017941 */ /* 0x000fea0003800000 */
.L_x_620:
        /* <DEDUP_REMOVED lines=13> */
.L_x_624:
[----:B------:R-:W-:Y:S05]  /*29c0*/  BSYNC B1 ;  /* 0x0000000000017941 */ /* 0x000fea0003800000 */
.L_x_623:
[----:B------:R-:W-:Y:S01]  /*29d0*/  BSSY B1, `(.L_x_625) ;  /* 0x000000e000017945 */ /* 0x000fe20003800000 */
[----:B------:R-:W-:Y:S01]  /*29e0*/  @P5 PRMT R90, R62, 0x7610, R90 ;  /* 0x000076103e5a5816 */ /* 0x000fe2000000005a */
[----:B------:R-:W-:Y:S05]  /*29f0*/  @P2 BRA `(.L_x_626) ;  /* 0x0000005000002947 */ /* 0x000fea0003800000 */
[----:B------:R-:W-:Y:S01]  /*2a00*/  HFMA2.MMA R57, -RZ, RZ, 0, 0 ;  /* 0x00000000ff397435 */ /* 0x000fe200000001ff */
[----:B------:R-:W-:Y:S05]  /*2a10*/  @!P4 BRA `(.L_x_627) ;  /* 0x000000900000c947 */ /* 0x000fea0003800000 */
[----:B-----5:R-:W-:-:S04]  /*2a20*/  SHF.R.U32.HI R57, RZ, 0x10, R85 ;  /* 0x00000010ff397819 */ /* 0x020fc80000011655 */
[----:B------:R-:W-:Y:S01]  /*2a30*/  PRMT R57, RZ, 0x5410, R57 ;  /* 0x00005410ff397816 */ /* 0x000fe20000000039 */
[----:B------:R-:W-:Y:S05]  /*2a40*/  BRA `(.L_x_627) ;  /* 0x0000006000007947 */ /* 0x000fea0003800000 */
.L_x_626:
[----:B------:R-:W-:-:S04]  /*2a50*/  FFMA.FTZ R56, R108, R60, R61 ;  /* 0x0000003c6c387223 */ /* 0x000fc8000001003d */
[----:B------:R-:W-:Y:S01]  /*2a60*/  FADD.FTZ R57, R105, -R56 ;  /* 0x8000003869397221 */ /* 0x000fe20000010000 */
[----:B-----5:R-:W-:-:S03]  /*2a70*/  @P4 SHF.R.U32.HI R56, RZ, 0x10, R85 ;  /* 0x00000010ff384819 */ /* 0x020fc60000011655 */
[----:B------:R-:W-:Y:S01]  /*2a80*/  FMUL.FTZ R57, R6, R57 ;  /* 0x0000003906397220 */ /* 0x000fe20000410000 */
[----:B------:R-:W-:-:S05]  /*2a90*/  @P4 PRMT R56, RZ, 0x5410, R56 ;  /* 0x00005410ff384816 */ /* 0x000fca0000000038 */
[----:B------:R-:W-:Y:S02]  /*2aa0*/  @P4 FADD.FTZ R57, R57, R56 ;  /* 0x0000003839394221 */ /* 0x000fe40000010000 */
.L_x_627:
[----:B------:R-:W-:Y:S05]  /*2ab0*/  BSYNC B1 ;  /* 0x0000000000017941 */ /* 0x000fea0003800000 */
.L_x_625:
        /* <DEDUP_REMOVED lines=15> */
.L_x_629:
[----:B------:R-:W-:Y:S05]  /*2bb0*/  BSYNC B1 ;  /* 0x0000000000017941 */ /* 0x000fea0003800000 */
.L_x_628:
        /* <DEDUP_REMOVED lines=9> */
.L_x_630:
[----:B------:R-:W-:Y:S01]  /*2c50*/  BSSY B1, `(.L_x_631) ;  /* 0x000000a000017945 */ /* 0x000fe20003800000 */
[----:B------:R-:W-:Y:S05]  /*2c60*/  @!P3 BRA `(.L_x_632) ;  /* 0x000000800000b947 */ /* 0x000fea0003800000 */
[----:B0-----:R-:W-:Y:S02]  /*2c70*/  LOP3.LUT R56, R81, 0xffff, RZ, 0xc0, !PT ;  /* 0x0000ffff51387812 */ /* 0x001fe400078ec0ff */
[----:B------:R-:W-:Y:S02]  /*2c80*/  PRMT R59, R89, 0x5410, R94 ;  /* 0x00005410593b7816 */ /* 0x000fe4000000005e */
[----:B------:R-:W-:Y:S01]  /*2c90*/  MOV R58, 0x8 ;  /* 0x00000008003a7802 */ /* 0x000fe20000000f00 */
[----:B------:R-:W-:-:S05]  /*2ca0*/  IMAD.WIDE.U32 R56, R56, 0x10000, RZ ;  /* 0x0001000038387825 */ /* 0x000fca00078e00ff */
[----:B------:R-:W-:Y:S01]  /*2cb0*/  LOP3.LUT R57, R59, R57, RZ, 0xfc, !PT ;  /* 0x000000393b397212 */ /* 0x000fe200078efcff */
[----:B------:R-:W-:Y:S01]  /*2cc0*/  IMAD.WIDE.U32 R58, R119, R58, c[0x0][0x248] ;  /* 0x00009200773a7625 */ /* 0x000fe200078e003a */
[----:B------:R-:W-:-:S05]  /*2cd0*/  LOP3.LUT R56, R56, 0xffff, R79, 0xf8, !PT ;  /* 0x0000ffff38387812 */ /* 0x000fca00078ef84f */
[----:B------:R0:W-:Y:S02]  /*2ce0*/  STG.E.64 [R58.64], R56 ;  /* 0x000000383a007986 */ /* 0x0001e4000c101b04 */
.L_x_632:
[----:B------:R-:W-:Y:S05]  /*2cf0*/  BSYNC B1 ;  /* 0x0000000000017941 */ /* 0x000fea0003800000 */
.L_x_631:
[----:B------:R-:W-:Y:S02]  /*2d00*/  IADD3 R5, R5, 0x80, RZ ;  /* 0x0000008005057810 */ /* 0x000fe40007ffe0ff */
[----:B------:R-:W-:Y:S02]  /*2d10*/  IADD3 R119, R119, 0x80, RZ ;  /* 0x0000008077777810 */ /* 0x000fe40007ffe0ff */
.L_x_607:
[----:B------:R-:W-:Y:S05]  /*2d20*/  BSYNC B0 ;  /* 0x0000000000007941 */ /* 0x000fea0003800000 */
.L_x_606:
[----:B------:R-:W-:Y:S01]  /*2d30*/  ISETP.GE.U32.AND P4, PT, R2, 0x180, PT ;  /* 0x000001800200780c */ /* 0x000fe20003f86070 */
[----:B------:R-:W-:-:S12]  /*2d40*/  BSSY B0, `(.L_x_633) ;  /* 0x000009b000007945 */ /* 0x000fd80003800000 */
        /* <DEDUP_REMOVED lines=11> */
.L_x_636:
[----:B------:R-:W-:Y:S05]  /*2e00*/  BSYNC B1 ;  /* 0x0000000000017941 */ /* 0x000fea0003800000 */
.L_x_635:
        /* <DEDUP_REMOVED lines=10> */
.L_x_638:
        /* <DEDUP_REMOVED lines=9> */
.L_x_639:
[----:B------:R-:W-:Y:S05]  /*2f40*/  BSYNC B1 ;  /* 0x0000000000017941 */ /* 0x000fea0003800000 */
.L_x_637:
        /* <DEDUP_REMOVED lines=15> */
.L_x_641:
[----:B------:R-:W-:Y:S05]  /*3040*/  BSYNC B1 ;  /* 0x0000000000017941 */ /* 0x000fea0003800000 */
.L_x_640:
[----:B------:R-:W-:Y:S01]  /*3050*/  BSSY B1, `(.L_x_642) ;  /* 0x000000e000017945 */ /* 0x000fe20003800000 */
[----:B------:R-:W-:Y:S01]  /*3060*/  @P5 PRMT R80, R62, 0x7610, R80 ;  /* 0x000076103e505816 */ /* 0x000fe20000000050 */
[----:B------:R-:W-:Y:S05]  /*3070*/  @P2 BRA `(.L_x_643) ;  /* 0x0000005000002947 */ /* 0x000fea0003800000 */
[----:B------:R-:W-:Y:S01]  /*3080*/  HFMA2.MMA R57, -RZ, RZ, 0, 0 ;  /* 0x00000000ff397435 */ /* 0x000fe200000001ff */
[----:B------:R-:W-:Y:S05]  /*3090*/  @!P4 BRA `(.L_x_644) ;  /* 0x000000900000c947 */ /* 0x000fea0003800000 */
[----:B-----5:R-:W-:-:S04]  /*30a0*/  SHF.R.U64 R57, R82, 0x10, R83 ;  /* 0x0000001052397819 */ /* 0x020fc80000001253 */
[----:B------:R-:W-:Y:S01]  /*30b0*/  PRMT R57, RZ, 0x5410, R57 ;  /* 0x00005410ff397816 */ /* 0x000fe20000000039 */
[----:B------:R-:W-:Y:S05]  /*30c0*/  BRA `(.L_x_644) ;  /* 0x0000006000007947 */ /* 0x000fea0003800000 */
.L_x_643:
[----:B------:R-:W-:-:S04]  /*30d0*/  FFMA.FTZ R56, R110, R60, R61 ;  /* 0x0000003c6e387223 */ /* 0x000fc8000001003d */
[----:B------:R-:W-:Y:S01]  /*30e0*/  FADD.FTZ R57, R109, -R56 ;  /* 0x800000386d397221 */ /* 0x000fe20000010000 */
[----:B-----5:R-:W-:-:S03]  /*30f0*/  @P4 SHF.R.U64 R56, R82, 0x10, R83 ;  /* 0x0000001052384819 */ /* 0x020fc60000001253 */
[----:B------:R-:W-:Y:S01]  /*3100*/  FMUL.FTZ R57, R6, R57 ;  /* 0x0000003906397220 */ /* 0x000fe20000410000 */
[----:B------:R-:W-:-:S05]  /*3110*/  @P4 PRMT R56, RZ, 0x5410, R56 ;  /* 0x00005410ff384816 */ /* 0x000fca0000000038 */
[----:B------:R-:W-:Y:S02]  /*3120*/  @P4 FADD.FTZ R57, R57, R56 ;  /* 0x0000003839394221 */ /* 0x000fe40000010000 */
.L_x_644:
[----:B------:R-:W-:Y:S05]  /*3130*/  BSYNC B1 ;  /* 0x0000000000017941 */ /* 0x000fea0003800000 */
.L_x_642:
        /* <DEDUP_REMOVED lines=14> */
.L_x_646:
[----:B------:R-:W-:Y:S05]  /*3220*/  BSYNC B1 ;  /* 0x0000000000017941 */ /* 0x000fea0003800000 */
.L_x_645:
[----:B------:R-:W-:Y:S01]  /*3230*/  BSSY B1, `(.L_x_647) ;  /* 0x000000c000017945 */ /* 0x000fe20003800000 */
[----:B------:R-:W-:Y:S01]  /*3240*/  @P5 PRMT R88, R59, 0x7610, R88 ;  /* 0x000076103b585816 */ /* 0x000fe20000000058 */
[----:B------:R-:W-:Y:S05]  /*3250*/  @P2 BRA `(.L_x_648) ;  /* 0x0000004000002947 */ /* 0x000fea0003800000 */
[----:B------:R-:W-:Y:S01]  /*3260*/  MOV R57, RZ ;  /* 0x000000ff00397202 */ /* 0x000fe20000000f00 */
[----:B------:R-:W-:Y:S05]  /*3270*/  @!P4 BRA `(.L_x_649) ;  /* 0x000000700000c947 */ /* 0x000fea0003800000 */
[----:B-----5:R-:W-:Y:S01]  /*3280*/  PRMT R57, RZ, 0x5410, R83 ;  /* 0x00005410ff397816 */ /* 0x020fe20000000053 */
[----:B------:R-:W-:Y:S05]  /*3290*/  BRA `(.L_x_649) ;  /* 0x0000005000007947 */ /* 0x000fea0003800000 */
.L_x_648:
[----:B------:R-:W-:Y:S01]  /*32a0*/  FFMA.FTZ R57, R111, R60, R61 ;  /* 0x0000003c6f397223 */ /* 0x000fe2000001003d */
[----:B-----5:R-:W-:-:S03]  /*32b0*/  @P4 PRMT R56, RZ, 0x5410, R83 ;  /* 0x00005410ff384816 */ /* 0x020fc60000000053 */
[----:B------:R-:W-:-:S04]  /*32c0*/  FADD.FTZ R57, R114, -R57 ;  /* 0x8000003972397221 */ /* 0x000fc80000010000 */
[----:B------:R-:W-:-:S04]  /*32d0*/  FMUL.FTZ R57, R6, R57 ;  /* 0x0000003906397220 */ /* 0x000fc80000410000 */
[----:B------:R-:W-:Y:S02]  /*32e0*/  @P4 FADD.FTZ R57, R57, R56 ;  /* 0x0000003839394221 */ /* 0x000fe40000010000 */
.L_x_649:
[----:B------:R-:W-:Y:S05]  /*32f0*/  BSYNC B1 ;  /* 0x0000000000017941 */ /* 0x000fea0003800000 */
.L_x_647:
        /* <DEDUP_REMOVED lines=13> */
.L_x_651:
[----:B------:R-:W-:Y:S05]  /*33d0*/  BSYNC B1 ;  /* 0x0000000000017941 */ /* 0x000fea0003800000 */
.L_x_650:
        /* <DEDUP_REMOVED lines=8> */
.L_x_653:
[----:B------:R-:W-:Y:S01]  /*3460*/  FFMA.FTZ R60, R116, R60, R61 ;  /* 0x0000003c743c7223 */ /* 0x000fe2000001003d */
[----:B-----5:R-:W-:-:S03]  /*3470*/  @P4 SHF.R.U32.HI R56, RZ, 0x10, R83 ;  /* 0x00000010ff384819 */ /* 0x020fc60000011653 */
[----:B------:R-:W-:-:S04]  /*3480*/  FADD.FTZ R57, R113, -R60 ;  /* 0x8000003c71397221 */ /* 0x000fc80000010000 */
[----:B------:R-:W-:Y:S01]  /*3490*/  FMUL.FTZ R6, R6, R57 ;  /* 0x0000003906067220 */ /* 0x000fe20000410000 */
[----:B------:R-:W-:-:S05]  /*34a0*/  @P4 PRMT R57, RZ, 0x5410, R56 ;  /* 0x00005410ff394816 */ /* 0x000fca0000000038 */
[----:B------:R-:W-:Y:S02]  /*34b0*/  @P4 FADD.FTZ R6, R6, R57 ;  /* 0x0000003906064221 */ /* 0x000fe40000010000 */
.L_x_654:
[----:B------:R-:W-:Y:S05]  /*34c0*/  BSYNC B1 ;  /* 0x0000000000017941 */ /* 0x000fea0003800000 */
.L_x_652:
[----:B------:R-:W-:Y:S01]  /*34d0*/  @P5 F2FP.BF16.PACK_AB R56, RZ, R6 ;  /* 0x00000006ff38523e */ /* 0x000fe200000010ff */
[----:B------:R-:W-:Y:S03]  /*34e0*/  BSSY B1, `(.L_x_655) ;  /* 0x000000e000017945 */ /* 0x000fe60003800000 */
[----:B------:R-:W-:Y:S01]  /*34f0*/  @P5 PRMT R91, R56, 0x7610, R91 ;  /* 0x00007610385b5816 */ /* 0x000fe2000000005b */
[----:B------:R-:W-:Y:S05]  /*3500*/  @!P3 BRA `(.L_x_656) ;  /* 0x000000b00000b947 */ /* 0x000fea0003800000 */
[----:B-----5:R-:W-:Y:S01]  /*3510*/  LOP3.LUT P2, RZ, R0, 0xff000000, RZ, 0xc0, !PT ;  /* 0xff00000000ff7812 */ /* 0x020fe2000784c0ff */
[----:B------:R-:W-:Y:S02]  /*3520*/  FMUL.FTZ R6, R6, c[0x0][0x1ec] ;  /* 0x00007b0006067a20 */ /* 0x000fe40000410000 */
[----:B------:R-:W-:Y:S02]  /*3530*/  IMAD.MOV.U32 R56, RZ, RZ, RZ ;  /* 0x000000ffff387224 */ /* 0x000fe400078e00ff */
[----:B------:R-:W-:Y:S01]  /*3540*/  FMUL.FTZ R58, R6, c[0x0][0x1e8] ;  /* 0x00007a00063a7a20 */ /* 0x000fe20000410000 */
[----:B------:R-:W-:-:S07]  /*3550*/  HFMA2.MMA R6, -RZ, RZ, 0, 0 ;  /* 0x00000000ff067435 */ /* 0x000fce00000001ff */
[----:B------:R-:W-:Y:S01]  /*3560*/  @P2 FMUL.FTZ R56, R7, R58 ;  /* 0x0000003a07382220 */ /* 0x000fe20000410000 */
[----:B------:R-:W-:-:S04]  /*3570*/  @P2 PRMT R57, RZ, 0x7610, R125 ;  /* 0x00007610ff392816 */ /* 0x000fc8000000007d */
[----:B------:R-:W-:Y:S01]  /*3580*/  F2FP.BF16.PACK_AB R56, RZ, R56 ;  /* 0x00000038ff38723e */ /* 0x000fe200000010ff */
[----:B------:R-:W-:-:S03]  /*3590*/  @P2 FMUL.FTZ R6, R57, R58 ;  /* 0x0000003a39062220 */ /* 0x000fc60000410000 */
[----:B------:R-:W-:Y:S01]  /*35a0*/  PRMT R94, R56, 0x7610, R94 ;  /* 0x00007610385e7816 */ /* 0x000fe2000000005e */
[----:B------:R-:W-:Y:S02]  /*35b0*/  FADD.FTZ R23, R23, R6 ;  /* 0x0000000617177221 */ /* 0x000fe40000010000 */
.L_x_656:
[----:B------:R-:W-:Y:S05]  /*35c0*/  BSYNC B1 ;  /* 0x0000000000017941 */ /* 0x000fea0003800000 */
.L_x_655:
        /* <DEDUP_REMOVED lines=9> */
.L_x_657:
[----:B------:R-:W-:Y:S05]  /*3660*/  @!P3 BRA `(.L_x_634) ;  /* 0x000000800000b947 */ /* 0x000fea0003800000 */
[----:B0-----:R-:W-:Y:S01]  /*3670*/  LOP3.LUT R56, R81, 0xffff, RZ, 0xc0, !PT ;  /* 0x0000ffff51387812 */ /* 0x001fe200078ec0ff */
[----:B------:R-:W-:Y:S01]  /*3680*/  IMAD.MOV.U32 R58, RZ, RZ, 0x8 ;  /* 0x00000008ff3a7424 */ /* 0x000fe200078e00ff */
[----:B------:R-:W-:-:S03]  /*3690*/  PRMT R5, R89, 0x5410, R94 ;  /* 0x0000541059057816 */ /* 0x000fc6000000005e */
[----:B------:R-:W-:-:S04]  /*36a0*/  IMAD.WIDE.U32 R56, R56, 0x10000, RZ ;  /* 0x0001000038387825 */ /* 0x000fc800078e00ff */
[----:B------:R-:W-:Y:S01]  /*36b0*/  IMAD.WIDE.U32 R58, R119, R58, c[0x0][0x248] ;  /* 0x00009200773a7625 */ /* 0x000fe200078e003a */
[----:B------:R-:W-:Y:S02]  /*36c0*/  LOP3.LUT R57, R5, R57, RZ, 0xfc, !PT ;  /* 0x0000003905397212 */ /* 0x000fe400078efcff */
[----:B------:R-:W-:-:S05]  /*36d0*/  LOP3.LUT R56, R56, 0xffff, R79, 0xf8, !PT ;  /* 0x0000ffff38387812 */ /* 0x000fca00078ef84f */
[----:B------:R0:W-:Y:S02]  /*36e0*/  STG.E.64 [R58.64], R56 ;  /* 0x000000383a007986 */ /* 0x0001e4000c101b04 */
.L_x_634:
[----:B------:R-:W-:Y:S05]  /*36f0*/  BSYNC B0 ;  /* 0x0000000000007941 */ /* 0x000fea0003800000 */
.L_x_633:
[----:B------:R-:W-:Y:S02]  /*3700*/  IADD3 R77, R77, c[0x0][0x160], RZ ;  /* 0x000058004d4d7a10 */ /* 0x000fe40007ffe0ff */
[----:B------:R-:W-:Y:S02]  /*3710*/  LOP3.LUT P3, RZ, R14, 0xff, RZ, 0xc0, !PT ;  /* 0x000000ff0eff7812 */ /* 0x000fe4000786c0ff */
[----:B------:R-:W-:Y:S02]  /*3720*/  ISETP.GE.AND P2, PT, R77, c[0x0][0x164], PT ;  /* 0x000059004d007a0c */ /* 0x000fe40003f46270 */
[----:B------:R-:W-:-:S11]  /*3730*/  SEL R14, RZ, 0x1, P3 ;  /* 0x00000001ff0e7807 */ /* 0x000fd60001800000 */
[----:B0----5:R-:W-:Y:S01]  /*3740*/  @P2 CALL.REL.NOINC `(.L_x_565) ;  /* 0x0000001000002944 */ /* 0x021fe20003c00000 */
[----:B------:R-:W-:Y:S05]  /*3750*/  BRA `(.L_x_658) ;  /* 0xffffcf1000007947 */ /* 0x000fea000383ffff */
.L_x_565:
        /* <DEDUP_REMOVED lines=32> */
.L_x_577:
[----:B-1----:R-:W-:Y:S01]  /*3960*/  MOV R92, R61 ;  /* 0x0000003d005c7202 */ /* 0x002fe20000000f00 */
[----:B------:R-:W-:Y:S01]  /*3970*/  IMAD.MOV.U32 R63, RZ, RZ, 0x10 ;  /* 0x00000010ff3f7424 */ /* 0x000fe200078e00ff */
[----:B------:R-:W-:Y:S01]  /*3980*/  MOV R59, 0xffffffff ;  /* 0xffffffff003b7802 */ /* 0x000fe20000000f00 */
[----:B------:R-:W-:Y:S01]  /*3990*/  IMAD.MOV.U32 R62, RZ, RZ, 0x1f ;  /* 0x0000001fff3e7424 */ /* 0x000fe200078e00ff */
[----:B------:R-:W-:-:S02]  /*39a0*/  MOV R56, 0x39c0 ;  /* 0x000039c000387802 */ /* 0x000fc40000000f00 */
[----:B-----5:R-:W-:Y:S05]  /*39b0*/  CALL.REL.NOINC `($__internal_17_$__cuda_sm70_shflsync_down_p) ;  /* 0x0000046000007944 */ /* 0x020fea0003c00000 */
[----:B-1----:R-:W-:Y:S01]  /*39c0*/  IMAD.MOV.U32 R122, RZ, RZ, R59 ;  /* 0x000000ffff7a7224 */ /* 0x002fe200078e003b */
[----:B0-----:R-:W-:Y:S05]  /*39d0*/  BRA `(.L_x_659) ;  /* 0xffffdc5000007947 */ /* 0x001fea000383ffff */
.L_x_578:
[----:B-1----:R-:W-:Y:S01]  /*39e0*/  HFMA2.MMA R63, -RZ, RZ, 0, 9.5367431640625e-07 ;  /* 0x00000010ff3f7435 */ /* 0x002fe200000001ff */
[----:B------:R-:W-:Y:S01]  /*39f0*/  IMAD.MOV.U32 R92, RZ, RZ, R60 ;  /* 0x000000ffff5c7224 */ /* 0x000fe200078e003c */
[----:B------:R-:W-:Y:S01]  /*3a00*/  MOV R56, 0x3a40 ;  /* 0x00003a4000387802 */ /* 0x000fe20000000f00 */
[----:B------:R-:W-:-:S02]  /*3a10*/  IMAD.MOV.U32 R62, RZ, RZ, 0x1f ;  /* 0x0000001fff3e7424 */ /* 0x000fc400078e00ff */
[----:B------:R-:W-:Y:S02]  /*3a20*/  IMAD.MOV.U32 R59, RZ, RZ, -0x1 ;  /* 0xffffffffff3b7424 */ /* 0x000fe400078e00ff */
[----:B0-2--5:R-:W-:Y:S05]  /*3a30*/  CALL.REL.NOINC `($__internal_17_$__cuda_sm70_shflsync_down_p) ;  /* 0x000003e000007944 */ /* 0x025fea0003c00000 */
[----:B------:R-:W-:Y:S01]  /*3a40*/  FADD.FTZ R61, R122, R61 ;  /* 0x0000003d7a3d7221 */ /* 0x000fe20000010000 */
[----:B0-----:R-:W-:Y:S01]  /*3a50*/  MOV R63, 0x8 ;  /* 0x00000008003f7802 */ /* 0x001fe20000000f00 */
[----:B-1----:R-:W-:Y:S01]  /*3a60*/  FADD.FTZ R122, R60, R59 ;  /* 0x0000003b3c7a7221 */ /* 0x002fe20000010000 */
[----:B------:R-:W-:Y:S01]  /*3a70*/  MOV R56, 0x3ac0 ;  /* 0x00003ac000387802 */ /* 0x000fe20000000f00 */
[----:B------:R-:W-:Y:S01]  /*3a80*/  IMAD.MOV.U32 R62, RZ, RZ, 0x1f ;  /* 0x0000001fff3e7424 */ /* 0x000fe200078e00ff */
[----:B------:R-:W-:Y:S01]  /*3a90*/  MOV R92, R61 ;  /* 0x0000003d005c7202 */ /* 0x000fe20000000f00 */
[----:B------:R-:W-:Y:S02]  /*3aa0*/  IMAD.MOV.U32 R59, RZ, RZ, -0x1 ;  /* 0xffffffffff3b7424 */ /* 0x000fe400078e00ff */
[----:B------:R-:W-:Y:S05]  /*3ab0*/  CALL.REL.NOINC `($__internal_17_$__cuda_sm70_shflsync_down_p) ;  /* 0x0000036000007944 */ /* 0x000fea0003c00000 */
[----:B0-----:R-:W-:Y:S01]  /*3ac0*/  HFMA2.MMA R63, -RZ, RZ, 0, 4.76837158203125e-07 ;  /* 0x00000008ff3f7435 */ /* 0x001fe200000001ff */
[----:B-1----:R-:W-:Y:S01]  /*3ad0*/  IMAD.MOV.U32 R60, RZ, RZ, R59 ;  /* 0x000000ffff3c7224 */ /* 0x002fe200078e003b */
[----:B------:R-:W-:Y:S01]  /*3ae0*/  MOV R56, 0x3b30 ;  /* 0x00003b3000387802 */ /* 0x000fe20000000f00 */
[----:B------:R-:W-:Y:S02]  /*3af0*/  IMAD.MOV.U32 R92, RZ, RZ, R122 ;  /* 0x000000ffff5c7224 */ /* 0x000fe400078e007a */
[----:B------:R-:W-:-:S02]  /*3b00*/  IMAD.MOV.U32 R62, RZ, RZ, 0x1f ;  /* 0x0000001fff3e7424 */ /* 0x000fc400078e00ff */
[----:B------:R-:W-:Y:S02]  /*3b10*/  IMAD.MOV.U32 R59, RZ, RZ, -0x1 ;  /* 0xffffffffff3b7424 */ /* 0x000fe400078e00ff */
[----:B------:R-:W-:Y:S05]  /*3b20*/  CALL.REL.NOINC `($__internal_17_$__cuda_sm70_shflsync_down_p) ;  /* 0x000002f000007944 */ /* 0x000fea0003c00000 */
        /* <DEDUP_REMOVED lines=8> */
[----:B0-----:R-:W-:Y:S01]  /*3bb0*/  HFMA2.MMA R63, -RZ, RZ, 0, 2.384185791015625e-07 ;  /* 0x00000004ff3f7435 */ /* 0x001fe200000001ff */
        /* <DEDUP_REMOVED lines=14> */
[----:B0-----:R-:W-:Y:S01]  /*3ca0*/  HFMA2.MMA R63, -RZ, RZ, 0, 1.1920928955078125e-07 ;  /* 0x00000002ff3f7435 */ /* 0x001fe200000001ff */
        /* <DEDUP_REMOVED lines=14> */
[----:B0-----:R-:W-:Y:S01]  /*3d90*/  HFMA2.MMA R63, -RZ, RZ, 0, 5.9604644775390625e-08 ;  /* 0x00000001ff3f7435 */ /* 0x001fe200000001ff */
[----:B-1----:R-:W-:Y:S01]  /*3da0*/  IMAD.MOV.U32 R61, RZ, RZ, R59 ;  /* 0x000000ffff3d7224 */ /* 0x002fe200078e003b */
[----:B------:R-:W-:Y:S01]  /*3db0*/  MOV R56, 0x3e00 ;  /* 0x00003e0000387802 */ /* 0x000fe20000000f00 */
[----:B------:R-:W-:Y:S02]  /*3dc0*/  IMAD.MOV.U32 R92, RZ, RZ, R93 ;  /* 0x000000ffff5c7224 */ /* 0x000fe400078e005d */
[----:B------:R-:W-:-:S02]  /*3dd0*/  IMAD.MOV.U32 R62, RZ, RZ, 0x1f ;  /* 0x0000001fff3e7424 */ /* 0x000fc400078e00ff */
[----:B------:R-:W-:Y:S02]  /*3de0*/  IMAD.MOV.U32 R59, RZ, RZ, -0x1 ;  /* 0xffffffffff3b7424 */ /* 0x000fe400078e00ff */
[----:B------:R-:W-:Y:S05]  /*3df0*/  CALL.REL.NOINC `($__internal_17_$__cuda_sm70_shflsync_down_p) ;  /* 0x0000002000007944 */ /* 0x000fea0003c00000 */
[----:B-1----:R-:W-:Y:S01]  /*3e00*/  MOV R122, R59 ;  /* 0x0000003b007a7202 */ /* 0x002fe20000000f00 */
[----:B0-----:R-:W-:Y:S05]  /*3e10*/  BRA `(.L_x_660) ;  /* 0xffffd93000007947 */ /* 0x001fea000383ffff */
        .weak           $__internal_17_$__cuda_sm70_shflsync_down_p
        .type           $__internal_17_$__cuda_sm70_shflsync_down_p,@function
        .size           $__internal_17_$__cuda_sm70_shflsync_down_p,(.L_x_6666 - $__internal_17_$__cuda_sm70_shflsync_down_p)
$__internal_17_$__cuda_sm70_shflsync_down_p:
[----:B------:R-:W-:Y:S01]  /*3e20*/  IMAD.MOV.U32 R57, RZ, RZ, 0x0 ;  /* 0x00000000ff397424 */ /* 0x000fe200078e00ff */
[----:B------:R-:W-:Y:S04]  /*3e30*/  WARPSYNC R59 ;  /* 0x0000003b00007348 */ /* 0x000fe80003800000 */
[----:B------:R0:W1:Y:S01]  /*3e40*/  SHFL.DOWN PT, R59, R92, R63, R62 ;  /* 0x0800003f5c3b7389 */ /* 0x00006200000e003e */
[----:B------:R-:W-:Y:S05]  /*3e50*/  RET.REL.NODEC R56 `(_ZN10layer_norm13ln_bwd_kernelINS_13Kernel_traitsI13__nv_bfloat16S2_S2_S2_fjLj1536ELj1ELj1ELj4ELj8ENS_18Kernel_traits_baseILj1536ES2_S2_S2_S2_fjLj128EEEEELb1ELb1ELb1ELb0EEEvNS_9BwdParamsE) ;  /* 0xffffc1a038007950 */ /* 0x000fea0003c3ffff */
.L_x_661:
        /* <DEDUP_REMOVED lines=10> */
.L_x_6666:


//--------------------- .text._ZN10layer_norm22ln_bwd_finalize_kernelINS_22Kernel_traits_finalizeILj1536E13__nv_bfloat16S2_S2_S2_fjLb1ELj1024ELj4ENS_18Kernel_traits_baseILj1536ES2_S2_S2_S2_fjLj1024EEEEELb1ELb1EEEvNS_9BwdParamsE --------------------------
	.section	.text._ZN10layer_norm22ln_bwd_finalize_kernelINS_22Kernel_traits_finalizeILj1536E13__nv_bfloat16S2_S2_S2_fjLb1ELj1024ELj4ENS_18Kernel_traits_baseILj1536ES2_S2_S2_S2_fjLj1024EEEEELb1ELb1EEEvNS_9BwdParamsE,"ax",@progbits
	.sectioninfo	@"SHI_REGISTERS=32"
	.align	128
        .global         _ZN10layer_norm22ln_bwd_finalize_kernelINS_22Kernel_traits_finalizeILj1536E13__nv_bfloat16S2_S2_S2_fjLb1ELj1024ELj4ENS_18Kernel_traits_baseILj1536ES2_S2_S2_S2_fjLj1024EEEEELb1ELb1EEEvNS_9BwdParamsE
        .type           _ZN10layer_norm22ln_bwd_finalize_kernelINS_22Kernel_traits_finalizeILj1536E13__nv_bfloat16S2_S2_S2_fjLb1ELj1024ELj4ENS_18Kernel_traits_baseILj1536ES2_S2_S2_S2_fjLj1024EEEEELb1ELb1EEEvNS_9BwdParamsE,@function
        .size           _ZN10layer_norm22ln_bwd_finalize_kernelINS_22Kernel_traits_finalizeILj1536E13__nv_bfloat16S2_S2_S2_fjLb1ELj1024ELj4ENS_18Kernel_traits_baseILj1536ES2_S2_S2_S2_fjLj1024EEEEELb1ELb1EEEvNS_9BwdParamsE,(.L_x_6667 - _ZN10layer_norm22ln_bwd_finalize_kernelINS_22Kernel_traits_finalizeILj1536E13__nv_bfloat16S2_S2_S2_fjLb1ELj1024ELj4ENS_18Kernel_traits_baseILj1536ES2_S2_S2_S2_fjLj1024EEEEELb1ELb1EEEvNS_9BwdParamsE)
        .other          _ZN10layer_norm22ln_bwd_finalize_kernelINS_22Kernel_traits_finalizeILj1536E13__nv_bfloat16S2_S2_S2_fjLb1ELj1024ELj4ENS_18Kernel_traits_baseILj1536ES2_S2_S2_S2_fjLj1024EEEEELb1ELb1EEEvNS_9BwdParamsE,@"STO_CUDA_ENTRY STV_DEFAULT"
_ZN10layer_norm22ln_bwd_finalize_kernelINS_22Kernel_traits_finalizeILj1536E13__nv_bfloat16S2_S2_S2_fjLb1ELj1024ELj4ENS_18Kernel_traits_baseILj1536ES2_S2_S2_S2_fjLj1024EEEEELb1ELb1EEEvNS_9BwdParamsE:
.text._ZN10layer_norm22ln_bwd_finalize_kernelINS_22Kernel_traits_finalizeILj1536E13__nv_bfloat16S2_S2_S2_fjLb1ELj1024ELj4ENS_18Kernel_traits_baseILj1536ES2_S2_S2_S2_fjLj1024EEEEELb1ELb1EEEvNS_9BwdParamsE:
        /* <DEDUP_REMOVED lines=8> */
[----:B------:R-:W-:Y:S01]  /*0080*/  IMAD.SHL.U32 R5, R5, 0x10, RZ ;  /* 0x0000001005057824 */ /* 0x000fe200078e00ff */
[--C-:B------:R-:W-:Y:S01]  /*0090*/  SHF.R.U32.HI R3, RZ, 0x5, R0.reuse ;  /* 0x00000005ff037819 */ /* 0x100fe20000011600 */
[----:B------:R-:W-:Y:S01]  /*00a0*/  ULDC.64 UR4, c[0x0][0x118] ;  /* 0x0000460000047ab9 */ /* 0x000fe20000000a00 */
[----:B------:R-:W-:Y:S02]  /*00b0*/  LOP3.LUT R6, R0, 0x3fffffe0, RZ, 0xc0, !PT ;  /* 0x3fffffe000067812 */ /* 0x000fe400078ec0ff */
[----:B------:R-:W-:Y:S02]  /*00c0*/  LOP3.LUT R7, R3, 0x1f, R0, 0x78, !PT ;  /* 0x0000001f03077812 */ /* 0x000fe400078e7800 */
[----:B------:R-:W-:Y:S02]  /*00d0*/  ISETP.GE.U32.AND P0, PT, R2, 0x10, PT ;  /* 0x000000100200780c */ /* 0x000fe40003f06070 */
[----:B------:R-:W-:Y:S02]  /*00e0*/  LOP3.LUT R5, R5, 0x7ffffff0, RZ, 0xc0, !PT ;  /* 0x7ffffff005057812 */ /* 0x000fe400078ec0ff */
[----:B------:R-:W-:Y:S01]  /*00f0*/  IADD3 R6, R6, R7, RZ ;  /* 0x0000000706067210 */ /* 0x000fe20007ffe0ff */
[----:B------:R-:W-:Y:S01]  /*0100*/  IMAD R7, R2, 0x20, R7 ;  /* 0x0000002002077824 */ /* 0x000fe200078e0207 */
[----:B------:R-:W-:-:S02]  /*0110*/  ISETP.EQ.AND P0, PT, R3, 0x1f, !P0 ;  /* 0x0000001f0300780c */ /* 0x000fc40004702270 */
[----:B------:R-:W-:Y:S02]  /*0120*/  IADD3 R5, R2, R5, RZ ;  /* 0x0000000502057210 */ /* 0x000fe40007ffe0ff */
.L_x_674:
[----:B------:R-:W-:Y:S01]  /*0130*/  ISETP.GE.U32.AND P1, PT, R3, c[0x0][0x160], PT ;  /* 0x0000580003007a0c */ /* 0x000fe20003f26070 */
[----:B------:R-:W-:Y:S01]  /*0140*/  BSSY B0, `(.L_x_662) ;  /* 0x000007a000007945 */ /* 0x000fe20003800000 */
[----:B------:R-:W-:Y:S01]  /*0150*/  HFMA2.MMA R25, -RZ, RZ, 0, 0 ;  /* 0x00000000ff197435 */ /* 0x000fe200000001ff */
[----:B------:R-:W-:Y:S01]  /*0160*/  MOV R22, RZ ;  /* 0x000000ff00167202 */ /* 0x000fe20000000f00 */
[----:B------:R-:W-:-:S09]  /*0170*/  IMAD.MOV.U32 R9, RZ, RZ, RZ ;  /* 0x000000ffff097224 */ /* 0x000fd200078e00ff */
        /* <DEDUP_REMOVED lines=27> */
.L_x_666:
        /* <DEDUP_REMOVED lines=9> */
[----:B------:R-:W-:Y:S01]  /*03c0*/  IMAD R20, R21, c[0x0][0x168], R4 ;  /* 0x00005a0015147a24 */ /* 0x000fe200078e0204 */
[----:B------:R1:W3:Y:S01]  /*03d0*/  LDG.E R10, [R14.64] ;  /* 0x000000040e0a7981 */ /* 0x0002e2000c1e1900 */
[----:B------:R-:W-:Y:S01]  /*03e0*/  IADD3 R21, R23, 0x60, RZ ;  /* 0x0000006017157810 */ /* 0x000fe20007ffe0ff */
[CC--:B------:R-:W-:Y:S02]  /*03f0*/  IMAD.WIDE.U32 R18, R28.reuse, R11.reuse, c[0x0][0x220] ;  /* 0x000088001c127625 */ /* 0x0c0fe400078e000b */
[----:B0-----:R0:W4:Y:S02]  /*0400*/  LDG.E R13, [R16.64] ;  /* 0x00000004100d7981 */ /* 0x001124000c1e1900 */
[-C--:B------:R-:W-:Y:S02]  /*0410*/  IMAD.WIDE.U32 R26, R28, R11.reuse, c[0x0][0x228] ;  /* 0x00008a001c1a7625 */ /* 0x080fe400078e000b */
[----:B------:R5:W4:Y:S02]  /*0420*/  LDG.E R24, [R18.64] ;  /* 0x0000000412187981 */ /* 0x000b24000c1e1900 */
[----:B-1----:R-:W-:-:S02]  /*0430*/  IMAD.WIDE.U32 R14, R20, R11, c[0x0][0x220] ;  /* 0x00008800140e7625 */ /* 0x002fc400078e000b */
[----:B------:R1:W4:Y:S02]  /*0440*/  LDG.E R26, [R26.64] ;  /* 0x000000041a1a7981 */ /* 0x000324000c1e1900 */
[----:B0-----:R-:W-:Y:S02]  /*0450*/  IMAD.WIDE.U32 R16, R28, R11, c[0x0][0x240] ;  /* 0x000090001c107625 */ /* 0x001fe400078e000b */
[----:B------:R0:W4:Y:S02]  /*0460*/  LDG.E R29, [R14.64] ;  /* 0x000000040e1d7981 */ /* 0x000124000c1e1900 */
[----:B------:R-:W-:-:S04]  /*0470*/  IMAD R28, R21, c[0x0][0x168], R4 ;  /* 0x00005a00151c7a24 */ /* 0x000fc800078e0204 */
[-C--:B-----5:R-:W-:Y:S01]  /*0480*/  IMAD.WIDE.U32 R18, R28, R11.reuse, c[0x0][0x228] ;  /* 0x00008a001c127625 */ /* 0x0a0fe200078e000b */
[----:B-1----:R1:W5:Y:S03]  /*0490*/  LDG.E R27, [R16.64] ;  /* 0x00000004101b7981 */ /* 0x002366000c1e1900 */
[----:B0-----:R-:W-:-:S04]  /*04a0*/  IMAD.WIDE.U32 R14, R20, R11, c[0x0][0x228] ;  /* 0x00008a00140e7625 */ /* 0x001fc800078e000b */
[-C--:B------:R-:W-:Y:S02]  /*04b0*/  IMAD.WIDE.U32 R20, R20, R11.reuse, c[0x0][0x240] ;  /* 0x0000900014147625 */ /* 0x080fe400078e000b */
[----:B------:R0:W5:Y:S02]  /*04c0*/  LDG.E R14, [R14.64] ;  /* 0x000000040e0e7981 */ /* 0x000164000c1e1900 */
[CC--:B-1----:R-:W-:Y:S02]  /*04d0*/  IMAD.WIDE.U32 R16, R28.reuse, R11.reuse, c[0x0][0x220] ;  /* 0x000088001c107625 */ /* 0x0c2fe400078e000b */
[----:B------:R-:W5:Y:S04]  /*04e0*/  LDG.E R20, [R20.64] ;  /* 0x0000000414147981 */ /* 0x000f68000c1e1900 */
[----:B------:R-:W5:Y:S04]  /*04f0*/  LDG.E R16, [R16.64] ;  /* 0x0000000410107981 */ /* 0x000f68000c1e1900 */
[----:B0-----:R0:W5:Y:S02]  /*0500*/  LDG.E R15, [R18.64] ;  /* 0x00000004120f7981 */ /* 0x001164000c1e1900 */
[----:B0-----:R-:W-:-:S05]  /*0510*/  IMAD.WIDE.U32 R18, R28, R11, c[0x0][0x240] ;  /* 0x000090001c127625 */ /* 0x001fca00078e000b */
        /* <DEDUP_REMOVED lines=8> */
[----:B------:R-:W-:-:S02]  /*05a0*/  FADD.FTZ R29, R24, R29 ;  /* 0x0000001d181d7221 */ /* 0x000fc40000010000 */
[----:B-----5:R-:W-:Y:S02]  /*05b0*/  FADD.FTZ R27, R10, R27 ;  /* 0x0000001b0a1b7221 */ /* 0x020fe40000010000 */
[----:B------:R-:W-:Y:S02]  /*05c0*/  FADD.FTZ R14, R13, R14 ;  /* 0x0000000e0d0e7221 */ /* 0x000fe40000010000 */
[----:B------:R-:W-:Y:S02]  /*05d0*/  FADD.FTZ R20, R27, R20 ;  /* 0x000000141b147221 */ /* 0x000fe40000010000 */
[----:B------:R-:W-:Y:S02]  /*05e0*/  FADD.FTZ R9, R29, R16 ;  /* 0x000000101d097221 */ /* 0x000fe40000010000 */
[----:B------:R-:W-:Y:S02]  /*05f0*/  FADD.FTZ R22, R14, R15 ;  /* 0x0000000f0e167221 */ /* 0x000fe40000010000 */
[----:B------:R-:W-:Y:S01]  /*0600*/  FADD.FTZ R25, R20, R11 ;  /* 0x0000000b14197221 */ /* 0x000fe20000010000 */
[----:B------:R-:W-:Y:S05]  /*0610*/  @!P1 BRA `(.L_x_666) ;  /* 0xfffffd1000009947 */ /* 0x000fea000383ffff */
.L_x_665:
[----:B------:R-:W-:Y:S05]  /*0620*/  BSYNC B1 ;  /* 0x0000000000017941 */ /* 0x000fea0003800000 */
.L_x_664:
        /* <DEDUP_REMOVED lines=29> */
.L_x_668:
[----:B------:R-:W-:Y:S05]  /*0800*/  BSYNC B1 ;  /* 0x0000000000017941 */ /* 0x000fea0003800000 */
.L_x_667:
[----:B------:R-:W-:-:S13]  /*0810*/  ISETP.LT.U32.OR P2, PT, R23, c[0x0][0x160], P2 ;  /* 0x0000580017007a0c */ /* 0x000fda0001741470 */
        /* <DEDUP_REMOVED lines=12> */
.L_x_663:
[----:B------:R-:W-:Y:S05]  /*08e0*/  BSYNC B0 ;  /* 0x0000000000007941 */ /* 0x000fea0003800000 */
.L_x_662:
        /* <DEDUP_REMOVED lines=12> */
.L_x_675:
        /* <DEDUP_REMOVED lines=27> */
.L_x_676:
        /* <DEDUP_REMOVED lines=9> */
.L_x_669:
[----:B0-----:R-:W-:Y:S01]  /*0bf0*/  WARPSYNC 0xffffffff ;  /* 0xffffffff00007948 */ /* 0x001fe20003800000 */
[----:B------:R-:W-:Y:S06]  /*0c00*/  BAR.SYNC.DEFER_BLOCKING 0x0 ;  /* 0x0000000000007b1d */ /* 0x000fec0000010000 */
[----:B------:R-:W-:Y:S01]  /*0c10*/  BSSY B0, `(.L_x_672) ;  /* 0x0000011000007945 */ /* 0x000fe20003800000 */
[----:B------:R-:W-:Y:S05]  /*0c20*/  @!P0 BRA `(.L_x_673) ;  /* 0x000000f000008947 */ /* 0x000fea0003800000 */
[----:B--2---:R-:W-:Y:S01]  /*0c30*/  SHF.L.U32 R8, R0, 0x3, RZ ;  /* 0x0000000300087819 */ /* 0x004fe200000006ff */
[----:B------:R-:W-:-:S03]  /*0c40*/  HFMA2.MMA R16, -RZ, RZ, 0, 2.384185791015625e-07 ;  /* 0x00000004ff107435 */ /* 0x000fc600000001ff */
        /* <DEDUP_REMOVED lines=13> */
.L_x_673:
[----:B------:R-:W-:Y:S05]  /*0d20*/  BSYNC B0 ;  /* 0x0000000000007941 */ /* 0x000fea0003800000 */
.L_x_672:
[C---:B------:R-:W-:Y:S02]  /*0d30*/  ISETP.GT.U32.AND P1, PT, R4.reuse, -0x601, PT ;  /* 0xfffff9ff0400780c */ /* 0x040fe40003f24070 */
[----:B------:R-:W-:-:S02]  /*0d40*/  IADD3 R4, R4, 0x600, RZ ;  /* 0x0000060004047810 */ /* 0x000fc40007ffe0ff */
[----:B------:R-:W-:-:S09]  /*0d50*/  IADD3 R5, R5, 0x300, RZ ;  /* 0x0000030005057810 */ /* 0x000fd20007ffe0ff */
[----:B012---:R-:W-:Y:S05]  /*0d60*/  @P1 BRA `(.L_x_674) ;  /* 0xfffff3c000001947 */ /* 0x007fea000383ffff */
[----:B------:R-:W-:Y:S05]  /*0d70*/  EXIT ;  /* 0x000000000000794d */ /* 0x000fea0003800000 */
.L_x_670:
[----:B------:R-:W-:Y:S01]  /*0d80*/  HFMA2.MMA R14, -RZ, RZ, 0, 1.847743988037109375e-06 ;  /* 0x0000001fff0e7435 */ /* 0x000fe200000001ff */
[----:B---3--:R-:W-:Y:S01]  /*0d90*/  IMAD.MOV.U32 R18, RZ, RZ, R10 ;  /* 0x000000ffff127224 */ /* 0x008fe200078e000a */
[----:B------:R-:W-:Y:S01]  /*0da0*/  MOV R17, 0x1 ;  /* 0x0000000100117802 */ /* 0x000fe20000000f00 */
[----:B------:R-:W-:Y:S01]  /*0db0*/  IMAD.MOV.U32 R19, RZ, RZ, -0x1 ;  /* 0xffffffffff137424 */ /* 0x000fe200078e00ff */
[----:B------:R-:W-:Y:S02]  /*0dc0*/  MOV R8, 0xde0 ;  /* 0x00000de000087802 */ /* 0x000fe40000000f00 */
[----:B012---:R-:W-:Y:S05]  /*0dd0*/  CALL.REL.NOINC `($__internal_18_$__cuda_sm70_shflsync_bfly_p) ;  /* 0x0000059000007944 */ /* 0x007fea0003c00000 */
[----:B01----:R-:W-:Y:S05]  /*0de0*/  BRA `(.L_x_675) ;  /* 0xfffffbc000007947 */ /* 0x003fea000383ffff */
.L_x_671:
[----:B------:R-:W-:Y:S01]  /*0df0*/  HFMA2.MMA R14, -RZ, RZ, 0, 1.847743988037109375e-06 ;  /* 0x0000001fff0e7435 */ /* 0x000fe200000001ff */
[----:B------:R-:W-:Y:S01]  /*0e00*/  MOV R17, 0x2 ;  /* 0x0000000200117802 */ /* 0x000fe20000000f00 */
[----:B------:R-:W-:Y:S01]  /*0e10*/  IMAD.MOV.U32 R19, RZ, RZ, -0x1 ;  /* 0xffffffffff137424 */ /* 0x000fe200078e00ff */
[----:B------:R-:W-:-:S03]  /*0e20*/  MOV R8, 0xe40 ;  /* 0x00000e4000087802 */ /* 0x000fc60000000f00 */
[----:B0123--:R-:W-:Y:S05]  /*0e30*/  CALL.REL.NOINC `($__internal_18_$__cuda_sm70_shflsync_bfly_p) ;  /* 0x0000053000007944 */ /* 0x00ffea0003c00000 */
[----:B01----:R-:W-:Y:S01]  /*0e40*/  FADD.FTZ R18, R18, R14 ;  /* 0x0000000e12127221 */ /* 0x003fe20000010000 */
[----:B------:R-:W-:Y:S01]  /*0e50*/  HFMA2.MMA R14, -RZ, RZ, 0, 1.847743988037109375e-06 ;  /* 0x0000001fff0e7435 */ /* 0x000fe200000001ff */
[----:B------:R-:W-:Y:S01]  /*0e60*/  MOV R17, 0x4 ;  /* 0x0000000400117802 */ /* 0x000fe20000000f00 */
[----:B------:R-:W-:Y:S01]  /*0e70*/  IMAD.MOV.U32 R19, RZ, RZ, -0x1 ;  /* 0xffffffffff137424 */ /* 0x000fe200078e00ff */
[----:B------:R-:W-:-:S03]  /*0e80*/  MOV R8, 0xea0 ;  /* 0x00000ea000087802 */ /* 0x000fc60000000f00 */
[----:B------:R-:W-:Y:S05]  /*0e90*/  CALL.REL.NOINC `($__internal_18_$__cuda_sm70_shflsync_bfly_p) ;  /* 0x000004d000007944 */ /* 0x000fea0003c00000 */
[----:B01----:R-:W-:Y:S01]  /*0ea0*/  FADD.FTZ R18, R18, R14 ;  /* 0x0000000e12127221 */ /* 0x003fe20000010000 */
[----:B------:R-:W-:Y:S01]  /*0eb0*/  HFMA2.MMA R14, -RZ, RZ, 0, 1.847743988037109375e-06 ;  /* 0x0000001fff0e7435 */ /* 0x000fe200000001ff */
[----:B------:R-:W-:Y:S01]  /*0ec0*/  MOV R17, 0x8 ;  /* 0x0000000800117802 */ /* 0x000fe20000000f00 */
[----:B------:R-:W-:Y:S01]  /*0ed0*/  IMAD.MOV.U32 R19, RZ, RZ, -0x1 ;  /* 0xffffffffff137424 */ /* 0x000fe200078e00ff */
[----:B------:R-:W-:-:S03]  /*0ee0*/  MOV R8, 0xf00 ;  /* 0x00000f0000087802 */ /* 0x000fc60000000f00 */
[----:B------:R-:W-:Y:S05]  /*0ef0*/  CALL.REL.NOINC `($__internal_18_$__cuda_sm70_shflsync_bfly_p) ;  /* 0x0000047000007944 */ /* 0x000fea0003c00000 */
[----:B-1----:R-:W-:Y:S01]  /*0f00*/  FADD.FTZ R10, R18, R14 ;  /* 0x0000000e120a7221 */ /* 0x002fe20000010000 */
[----:B------:R-:W-:Y:S01]  /*0f10*/  HFMA2.MMA R14, -RZ, RZ, 0, 1.847743988037109375e-06 ;  /* 0x0000001fff0e7435 */ /* 0x000fe200000001ff */
[----:B0-----:R-:W-:Y:S01]  /*0f20*/  MOV R17, 0x10 ;  /* 0x0000001000117802 */ /* 0x001fe20000000f00 */
[----:B------:R-:W-:Y:S01]  /*0f30*/  IMAD.MOV.U32 R19, RZ, RZ, -0x1 ;  /* 0xffffffffff137424 */ /* 0x000fe200078e00ff */
[----:B------:R-:W-:-:S02]  /*0f40*/  MOV R8, 0xf70 ;  /* 0x00000f7000087802 */ /* 0x000fc40000000f00 */
[----:B------:R-:W-:Y:S02]  /*0f50*/  MOV R18, R10 ;  /* 0x0000000a00127202 */ /* 0x000fe40000000f00 */
[----:B------:R-:W-:Y:S05]  /*0f60*/  CALL.REL.NOINC `($__internal_18_$__cuda_sm70_shflsync_bfly_p) ;  /* 0x0000040000007944 */ /* 0x000fea0003c00000 */
[----:B0-----:R-:W-:Y:S01]  /*0f70*/  HFMA2.MMA R17, -RZ, RZ, 0, 5.9604644775390625e-08 ;  /* 0x00000001ff117435 */ /* 0x001fe200000001ff */
[----:B-1----:R-:W-:Y:S01]  /*0f80*/  MOV R13, R14 ;  /* 0x0000000e000d7202 */ /* 0x002fe20000000f00 */
[----:B------:R-:W-:Y:S01]  /*0f90*/  IMAD.MOV.U32 R18, RZ, RZ, R15 ;  /* 0x000000ffff127224 */ /* 0x000fe200078e000f */
[----:B------:R-:W-:Y:S01]  /*0fa0*/  MOV R14, 0x1f ;  /* 0x0000001f000e7802 */ /* 0x000fe20000000f00 */
[----:B------:R-:W-:Y:S01]  /*0fb0*/  IMAD.MOV.U32 R19, RZ, RZ, -0x1 ;  /* 0xffffffffff137424 */ /* 0x000fe200078e00ff */
[----:B------:R-:W-:Y:S02]  /*0fc0*/  MOV R8, 0xfe0 ;  /* 0x00000fe000087802 */ /* 0x000fe40000000f00 */
[----:B------:R-:W-:Y:S05]  /*0fd0*/  CALL.REL.NOINC `($__internal_18_$__cuda_sm70_shflsync_bfly_p) ;  /* 0x0000039000007944 */ /* 0x000fea0003c00000 */
[----:B0-----:R-:W-:Y:S01]  /*0fe0*/  HFMA2.MMA R17, -RZ, RZ, 0, 1.1920928955078125e-07 ;  /* 0x00000002ff117435 */ /* 0x001fe200000001ff */
[----:B-1----:R-:W-:Y:S01]  /*0ff0*/  FADD.FTZ R18, R15, R14 ;  /* 0x0000000e0f127221 */ /* 0x002fe20000010000 */
[----:B------:R-:W-:Y:S01]  /*1000*/  MOV R14, 0x1f ;  /* 0x0000001f000e7802 */ /* 0x000fe20000000f00 */
[----:B------:R-:W-:Y:S01]  /*1010*/  IMAD.MOV.U32 R19, RZ, RZ, -0x1 ;  /* 0xffffffffff137424 */ /* 0x000fe200078e00ff */
[----:B------:R-:W-:Y:S02]  /*1020*/  MOV R8, 0x1040 ;  /* 0x0000104000087802 */ /* 0x000fe40000000f00 */
[----:B------:R-:W-:Y:S05]  /*1030*/  CALL.REL.NOINC `($__internal_18_$__cuda_sm70_shflsync_bfly_p) ;  /* 0x0000033000007944 */ /* 0x000fea0003c00000 */
[----:B0-----:R-:W-:Y:S01]  /*1040*/  HFMA2.MMA R17, -RZ, RZ, 0, 2.384185791015625e-07 ;  /* 0x00000004ff117435 */ /* 0x001fe200000001ff */
[----:B-1----:R-:W-:Y:S01]  /*1050*/  FADD.FTZ R18, R18, R14 ;  /* 0x0000000e12127221 */ /* 0x002fe20000010000 */
[----:B------:R-:W-:Y:S01]  /*1060*/  MOV R14, 0x1f ;  /* 0x0000001f000e7802 */ /* 0x000fe20000000f00 */
[----:B------:R-:W-:Y:S01]  /*1070*/  IMAD.MOV.U32 R19, RZ, RZ, -0x1 ;  /* 0xffffffffff137424 */ /* 0x000fe200078e00ff */
[----:B------:R-:W-:-:S02]  /*1080*/  MOV R8, 0x10a0 ;  /* 0x000010a000087802 */ /* 0x000fc40000000f00 */
[----:B------:R-:W-:Y:S05]  /*1090*/  CALL.REL.NOINC `($__internal_18_$__cuda_sm70_shflsync_bfly_p) ;  /* 0x000002d000007944 */ /* 0x000fea0003c00000 */
[----:B0-----:R-:W-:Y:S01]  /*10a0*/  HFMA2.MMA R17, -RZ, RZ, 0, 4.76837158203125e-07 ;  /* 0x00000008ff117435 */ /* 0x001fe200000001ff */
[----:B-1----:R-:W-:Y:S01]  /*10b0*/  FADD.FTZ R18, R18, R14 ;  /* 0x0000000e12127221 */ /* 0x002fe20000010000 */
[----:B------:R-:W-:Y:S01]  /*10c0*/  MOV R14, 0x1f ;  /* 0x0000001f000e7802 */ /* 0x000fe20000000f00 */
[----:B------:R-:W-:Y:S01]  /*10d0*/  IMAD.MOV.U32 R19, RZ, RZ, -0x1 ;  /* 0xffffffffff137424 */ /* 0x000fe200078e00ff */
[----:B------:R-:W-:-:S02]  /*10e0*/  MOV R8, 0x1100 ;  /* 0x0000110000087802 */ /* 0x000fc40000000f00 */
[----:B------:R-:W-:Y:S05]  /*10f0*/  CALL.REL.NOINC `($__internal_18_$__cuda_sm70_shflsync_bfly_p) ;  /* 0x0000027000007944 */ /* 0x000fea0003c00000 */
[----:B-1----:R-:W-:Y:S01]  /*1100*/  FADD.FTZ R12, R18, R14 ;  /* 0x0000000e120c7221 */ /* 0x002fe20000010000 */
[----:B0-----:R-:W-:Y:S01]  /*1110*/  HFMA2.MMA R17, -RZ, RZ, 0, 9.5367431640625e-07 ;  /* 0x00000010ff117435 */ /* 0x001fe200000001ff */
[----:B------:R-:W-:Y:S01]  /*1120*/  MOV R14, 0x1f ;  /* 0x0000001f000e7802 */ /* 0x000fe20000000f00 */
[----:B------:R-:W-:Y:S01]  /*1130*/  IMAD.MOV.U32 R19, RZ, RZ, -0x1 ;  /* 0xffffffffff137424 */ /* 0x000fe200078e00ff */
[----:B------:R-:W-:-:S02]  /*1140*/  MOV R8, 0x1170 ;  /* 0x0000117000087802 */ /* 0x000fc40000000f00 */
[----:B------:R-:W-:Y:S02]  /*1150*/  MOV R18, R12 ;  /* 0x0000000c00127202 */ /* 0x000fe40000000f00 */
[----:B------:R-:W-:Y:S05]  /*1160*/  CALL.REL.NOINC `($__internal_18_$__cuda_sm70_shflsync_bfly_p) ;  /* 0x0000020000007944 */ /* 0x000fea0003c00000 */
[----:B-1----:R-:W-:Y:S01]  /*1170*/  MOV R15, R14 ;  /* 0x0000000e000f7202 */ /* 0x002fe20000000f00 */
[----:B------:R-:W-:Y:S01]  /*1180*/  HFMA2.MMA R14, -RZ, RZ, 0, 1.847743988037109375e-06 ;  /* 0x0000001fff0e7435 */ /* 0x000fe200000001ff */
[----:B0-----:R-:W-:Y:S01]  /*1190*/  MOV R18, R11 ;  /* 0x0000000b00127202 */ /* 0x001fe20000000f00 */
[----:B------:R-:W-:Y:S01]  /*11a0*/  IMAD.MOV.U32 R17, RZ, RZ, 0x1 ;  /* 0x00000001ff117424 */ /* 0x000fe200078e00ff */
[----:B------:R-:W-:Y:S02]  /*11b0*/  MOV R19, 0xffffffff ;  /* 0xffffffff00137802 */ /* 0x000fe40000000f00 */
[----:B------:R-:W-:Y:S02]  /*11c0*/  MOV R8, 0x11e0 ;  /* 0x000011e000087802 */ /* 0x000fe40000000f00 */
[----:B------:R-:W-:Y:S05]  /*11d0*/  CALL.REL.NOINC `($__internal_18_$__cuda_sm70_shflsync_bfly_p) ;  /* 0x0000019000007944 */ /* 0x000fea0003c00000 */
[----:B0-----:R-:W-:Y:S01]  /*11e0*/  HFMA2.MMA R17, -RZ, RZ, 0, 1.1920928955078125e-07 ;  /* 0x00000002ff117435 */ /* 0x001fe200000001ff */
[----:B-1----:R-:W-:Y:S01]  /*11f0*/  FADD.FTZ R18, R11, R14 ;  /* 0x0000000e0b127221 */ /* 0x002fe20000010000 */
[----:B------:R-:W-:Y:S01]  /*1200*/  MOV R19, 0xffffffff ;  /* 0xffffffff00137802 */ /* 0x000fe20000000f00 */
[----:B------:R-:W-:Y:S01]  /*1210*/  IMAD.MOV.U32 R14, RZ, RZ, 0x1f ;  /* 0x0000001fff0e7424 */ /* 0x000fe200078e00ff */
[----:B------:R-:W-:-:S02]  /*1220*/  MOV R8, 0x1240 ;  /* 0x0000124000087802 */ /* 0x000fc40000000f00 */
        /* <DEDUP_REMOVED lines=9> */
[----:B------:R-:W-:-:S02]  /*12c0*/  MOV R14, 0x1f ;  /* 0x0000001f000e7802 */ /* 0x000fc40000000f00 */
[----:B------:R-:W-:Y:S02]  /*12d0*/  MOV R19, 0xffffffff ;  /* 0xffffffff00137802 */ /* 0x000fe40000000f00 */
[----:B------:R-:W-:Y:S02]  /*12e0*/  MOV R8, 0x1300 ;  /* 0x0000130000087802 */ /* 0x000fe40000000f00 */
[----:B------:R-:W-:Y:S05]  /*12f0*/  CALL.REL.NOINC `($__internal_18_$__cuda_sm70_shflsync_bfly_p) ;  /* 0x0000007000007944 */ /* 0x000fea0003c00000 */
[----:B01----:R-:W-:Y:S01]  /*1300*/  FADD.FTZ R18, R18, R14 ;  /* 0x0000000e12127221 */ /* 0x003fe20000010000 */
[----:B------:R-:W-:Y:S01]  /*1310*/  HFMA2.MMA R14, -RZ, RZ, 0, 1.847743988037109375e-06 ;  /* 0x0000001fff0e7435 */ /* 0x000fe200000001ff */
[----:B------:R-:W-:Y:S01]  /*1320*/  IMAD.MOV.U32 R17, RZ, RZ, 0x10 ;  /* 0x00000010ff117424 */ /* 0x000fe200078e00ff */
[----:B------:R-:W-:Y:S02]  /*1330*/  MOV R19, 0xffffffff ;  /* 0xffffffff00137802 */ /* 0x000fe40000000f00 */
[----:B------:R-:W-:Y:S02]  /*1340*/  MOV R8, 0x1360 ;  /* 0x0000136000087802 */ /* 0x000fe40000000f00 */
[----:B------:R-:W-:Y:S05]  /*1350*/  CALL.REL.NOINC `($__internal_18_$__cuda_sm70_shflsync_bfly_p) ;  /* 0x0000001000007944 */ /* 0x000fea0003c00000 */
[----:B01----:R-:W-:Y:S05]  /*1360*/  BRA `(.L_x_676) ;  /* 0xfffff7f000007947 */ /* 0x003fea000383ffff */
        .weak           $__internal_18_$__cuda_sm70_shflsync_bfly_p
        .type           $__internal_18_$__cuda_sm70_shflsync_bfly_p,@function
        .size           $__internal_18_$__cuda_sm70_shflsync_bfly_p,(.L_x_6667 - $__internal_18_$__cuda_sm70_shflsync_bfly_p)
$__internal_18_$__cuda_sm70_shflsync_bfly_p:
[----:B------:R-:W-:Y:S01]  /*1370*/  HFMA2.MMA R9, -RZ, RZ, 0, 0 ;  /* 0x00000000ff097435 */ /* 0x000fe200000001ff */
[----:B------:R-:W-:Y:S04]  /*1380*/  WARPSYNC R19 ;  /* 0x0000001300007348 */ /* 0x000fe80003800000 */
[----:B------:R0:W1:Y:S01]  /*1390*/  SHFL.BFLY PT, R14, R18, R17, R14 ;  /* 0x0c000011120e7389 */ /* 0x00006200000e000e */
[----:B------:R-:W-:Y:S05]  /*13a0*/  RET.REL.NODEC R8 `(_ZN10layer_norm22ln_bwd_finalize_kernelINS_22Kernel_traits_finalizeILj1536E13__nv_bfloat16S2_S2_S2_fjLb1ELj1024ELj4ENS_18Kernel_traits_baseILj1536ES2_S2_S2_S2_fjLj1024EEEEELb1ELb1EEEvNS_9BwdParamsE) ;  /* 0xffffec5008007950 */ /* 0x000fea0003c3ffff */
.L_x_677:
        /* <DEDUP_REMOVED lines=13> */
.L_x_6667:


//--------------------- .text._ZN10layer_norm13ln_bwd_kernelINS_13Kernel_traitsI13__nv_bfloat16S2_S2_S2_fjLj1536ELj1ELj1ELj4ELj8ENS_18Kernel_traits_baseILj1536ES2_S2_S2_S2_fjLj128EEEEELb1ELb1ELb1ELb1EEEvNS_9BwdParamsE --------------------------
	.section	.text._ZN10layer_norm13ln_bwd_kernelINS_13Kernel_traitsI13__nv_bfloat16S2_S2_S2_fjLj1536ELj1ELj1ELj4ELj8ENS_18Kernel_traits_baseILj1536ES2_S2_S2_S2_fjLj128EEEEELb1ELb1ELb1ELb1EEEvNS_9BwdParamsE,"ax",@progbits
	.sectioninfo	@"SHI_REGISTERS=128"
	.align	128
        .global         _ZN10layer_norm13ln_bwd_kernelINS_13Kernel_traitsI13__nv_bfloat16S2_S2_S2_fjLj1536ELj1ELj1ELj4ELj8ENS_18Kernel_traits_baseILj1536ES2_S2_S2_S2_fjLj128EEEEELb1ELb1ELb1ELb1EEEvNS_9BwdParamsE
        .type           _ZN10layer_norm13ln_bwd_kernelINS_13Kernel_traitsI13__nv_bfloat16S2_S2_S2_fjLj1536ELj1ELj1ELj4ELj8ENS_18Kernel_traits_baseILj1536ES2_S2_S2_S2_fjLj128EEEEELb1ELb1ELb1ELb1EEEvNS_9BwdParamsE,@function
        .size           _ZN10layer_norm13ln_bwd_kernelINS_13Kernel_traitsI13__nv_bfloat16S2_S2_S2_fjLj1536ELj1ELj1ELj4ELj8ENS_18Kernel_traits_baseILj1536ES2_S2_S2_S2_fjLj128EEEEELb1ELb1ELb1ELb1EEEvNS_9BwdParamsE,(.L_x_6668 - _ZN10layer_norm13ln_bwd_kernelINS_13Kernel_traitsI13__nv_bfloat16S2_S2_S2_fjLj1536ELj1ELj1ELj4ELj8ENS_18Kernel_traits_baseILj1536ES2_S2_S2_S2_fjLj128EEEEELb1ELb1ELb1ELb1EEEvNS_9BwdParamsE)
        .other          _ZN10layer_norm13ln_bwd_kernelINS_13Kernel_traitsI13__nv_bfloat16S2_S2_S2_fjLj1536ELj1ELj1ELj4ELj8ENS_18Kernel_traits_baseILj1536ES2_S2_S2_S2_fjLj128EEEEELb1ELb1ELb1ELb1EEEvNS_9BwdParamsE,@"STO_CUDA_ENTRY STV_DEFAULT"
_ZN10layer_norm13ln_bwd_kernelINS_13Kernel_traitsI13__nv_bfloat16S2_S2_S2_fjLj1536ELj1ELj1ELj4ELj8ENS_18Kernel_traits_baseILj1536ES2_S2_S2_S2_fjLj128EEEEELb1ELb1ELb1ELb1EEEvNS_9BwdParamsE:
.text._ZN10layer_norm13ln_bwd_kernelINS_13Kernel_traitsI13__nv_bfloat16S2_S2_S2_fjLj1536ELj1ELj1ELj4ELj8ENS_18Kernel_traits_baseILj1536ES2_S2_S2_S2_fjLj128EEEEELb1ELb1ELb1ELb1EEEvNS_9BwdParamsE:
        /* <DEDUP_REMOVED lines=26> */
.L_x_678:
        /* <DEDUP_REMOVED lines=8> */
[----:B------:R-:W4:Y:S04]  /*0220*/  LDG.E.64 R102, [R4.64] ;  /* 0x0000000404667981 */ /* 0x000f28000c1e1b00 */
[----:B------:R-:W5:Y:S04]  /*0230*/  LDG.E.64 R96, [R4.64+0x400] ;  /* 0x0004000404607981 */ /* 0x000f68000c1e1b00 */
[----:B------:R0:W5:Y:S04]  /*0240*/  LDG.E.64 R10, [R2.64+0x800] ;  /* 0x00080004020a7981 */ /* 0x000168000c1e1b00 */
[----:B------:R-:W5:Y:S01]  /*0250*/  LDG.E.64 R12, [R4.64+0x800] ;  /* 0x00080004040c7981 */ /* 0x000f62000c1e1b00 */
[----:B------:R-:W1:Y:S01]  /*0260*/  LDC.U8 R120, c[0x0][0x1f0] ;  /* 0x00007c00ff787b82 */ /* 0x000e620000000000 */
[----:B------:R-:W-:Y:S01]  /*0270*/  CS2R R54, SRZ ;  /* 0x0000000000367805 */ /* 0x000fe2000001ff00 */
[----:B------:R-:W-:Y:S01]  /*0280*/  CS2R R48, SRZ ;  /* 0x0000000000307805 */ /* 0x000fe2000001ff00 */
[----:B------:R-:W-:Y:S01]  /*0290*/  CS2R R50, SRZ ;  /* 0x0000000000327805 */ /* 0x000fe2000001ff00 */
[----:B------:R-:W-:Y:S01]  /*02a0*/  CS2R R44, SRZ ;  /* 0x00000000002c7805 */ /* 0x000fe2000001ff00 */
[----:B0-----:R-:W-:Y:S01]  /*02b0*/  IMAD.MOV.U32 R3, RZ, RZ, 0x1 ;  /* 0x00000001ff037424 */ /* 0x001fe200078e00ff */
        /* <DEDUP_REMOVED lines=15> */
[----:B------:R-:W-:Y:S02]  /*03b0*/  SHF.R.U32.HI R115, RZ, 0x10, R7 ;  /* 0x00000010ff737819 */ /* 0x000fe40000011607 */
[--C-:B---3--:R-:W-:Y:S02]  /*03c0*/  SHF.R.U64 R113, R8, 0x10, R9.reuse ;  /* 0x0000001008717819 */ /* 0x108fe40000001209 */
[----:B------:R-:W-:Y:S02]  /*03d0*/  SHF.R.U32.HI R111, RZ, 0x10, R9 ;  /* 0x00000010ff6f7819 */ /* 0x000fe40000011609 */
[----:B----4-:R-:W-:Y:S02]  /*03e0*/  SHF.R.U64 R104, R102, 0x10, R103 ;  /* 0x0000001066687819 */ /* 0x010fe40000001267 */
[----:B------:R-:W-:Y:S02]  /*03f0*/  PRMT R106, RZ, 0x5410, R102 ;  /* 0x00005410ff6a7816 */ /* 0x000fe40000000066 */
[----:B-----5:R-:W-:-:S02]  /*0400*/  SHF.R.U64 R98, R96, 0x10, R97 ;  /* 0x0000001060627819 */ /* 0x020fc40000001261 */
[----:B------:R-:W-:Y:S02]  /*0410*/  PRMT R99, RZ, 0x5410, R96 ;  /* 0x00005410ff637816 */ /* 0x000fe40000000060 */
[--C-:B------:R-:W-:Y:S02]  /*0420*/  SHF.R.U64 R109, R10, 0x10, R11.reuse ;  /* 0x000000100a6d7819 */ /* 0x100fe4000000120b */
[----:B------:R-:W-:Y:S02]  /*0430*/  SHF.R.U32.HI R107, RZ, 0x10, R11 ;  /* 0x00000010ff6b7819 */ /* 0x000fe4000001160b */
[----:B------:R-:W-:Y:S02]  /*0440*/  SHF.R.U32.HI R102, RZ, 0x10, R103 ;  /* 0x00000010ff667819 */ /* 0x000fe40000011667 */
[----:B------:R-:W-:Y:S02]  /*0450*/  SHF.R.U32.HI R96, RZ, 0x10, R97 ;  /* 0x00000010ff607819 */ /* 0x000fe40000011661 */
[----:B------:R-:W-:-:S02]  /*0460*/  SHF.R.U64 R94, R12, 0x10, R13 ;  /* 0x000000100c5e7819 */ /* 0x000fc4000000120d */
[----:B------:R-:W-:Y:S02]  /*0470*/  SHF.R.U32.HI R4, RZ, 0x10, R13 ;  /* 0x00000010ff047819 */ /* 0x000fe4000001160d */
        /* <DEDUP_REMOVED lines=21> */
[----:B-1----:R-:W-:Y:S02]  /*05d0*/  PRMT R4, RZ, 0x5410, R4 ;  /* 0x00005410ff047816 */ /* 0x002fe40000000004 */
.L_x_758:
[----:B------:R-:W-:-:S10]  /*05e0*/  HFMA2.MMA R88, -RZ, RZ, 0, 2.384185791015625e-07 ;  /* 0x00000004ff587435 */ /* 0x000fd400000001ff */
[----:B------:R-:W-:-:S05]  /*05f0*/  IMAD.WIDE R6, R0, R88, c[0x0][0x1d8] ;  /* 0x0000760000067625 */ /* 0x000fca00078e0258 */
[----:B------:R0:W2:Y:S01]  /*0600*/  LDG.E R92, [R6.64] ;  /* 0x00000004065c7981 */ /* 0x0000a2000c1e1900 */
[C---:B------:R-:W-:Y:S01]  /*0610*/  IMAD R58, R0.reuse, c[0x0][0x168], RZ ;  /* 0x00005a00003a7a24 */ /* 0x040fe200078e02ff */
[----:B------:R-:W-:Y:S01]  /*0620*/  LOP3.LUT R89, R119, 0x7f, RZ, 0xc0, !PT ;  /* 0x0000007f77597812 */ /* 0x000fe200078ec0ff */
[----:B------:R-:W-:-:S03]  /*0630*/  IMAD.WIDE R56, R0, R88, c[0x0][0x1a8] ;  /* 0x00006a0000387625 */ /* 0x000fc600078e0258 */
[----:B------:R-:W-:Y:S01]  /*0640*/  SHF.R.S32.HI R59, RZ, 0x1f, R58 ;  /* 0x0000001fff3b7819 */ /* 0x000fe2000001143a */
[----:B------:R-:W-:Y:S01]  /*0650*/  IMAD.MOV.U32 R63, RZ, RZ, 0x8 ;  /* 0x00000008ff3f7424 */ /* 0x000fe200078e00ff */
[----:B------:R-:W-:Y:S01]  /*0660*/  BSSY B0, `(.L_x_680) ;  /* 0x00000cd000007945 */ /* 0x000fe20003800000 */
[----:B------:R1:W5:Y:S01]  /*0670*/  LDG.E R5, [R56.64] ;  /* 0x0000000438057981 */ /* 0x000362000c1e1900 */
[----:B------:R-:W-:Y:S01]  /*0680*/  LEA.HI R58, R59, R58, RZ, 0x2 ;  /* 0x0000003a3b3a7211 */ /* 0x000fe200078f10ff */
[----:B0-----:R-:W-:-:S03]  /*0690*/  IMAD.WIDE R6, R0, R88, c[0x0][0x1d0] ;  /* 0x0000740000067625 */ /* 0x001fc600078e0258 */
[----:B------:R-:W-:Y:S02]  /*06a0*/  LEA.HI.SX32 R101, R58, R89, 0x1e ;  /* 0x000000593a657211 */ /* 0x000fe400078ff2ff */
[----:B------:R0:W5:Y:S03]  /*06b0*/  LDG.E R62, [R6.64] ;  /* 0x00000004063e7981 */ /* 0x000166000c1e1900 */
[C---:B------:R-:W-:Y:S01]  /*06c0*/  IMAD.WIDE.U32 R60, R101.reuse, R63, c[0x0][0x218] ;  /* 0x00008600653c7625 */ /* 0x040fe200078e003f */
[C---:B0-----:R-:W-:Y:S02]  /*06d0*/  IADD3 R6, R101.reuse, 0x80, RZ ;  /* 0x0000008065067810 */ /* 0x041fe40007ffe0ff */
[----:B------:R-:W-:-:S03]  /*06e0*/  IADD3 R7, R101, 0x100, RZ ;  /* 0x0000010065077810 */ /* 0x000fc60007ffe0ff */
[----:B------:R-:W-:-:S04]  /*06f0*/  IMAD.WIDE.U32 R58, R6, R63, c[0x0][0x218] ;  /* 0x00008600063a7625 */ /* 0x000fc800078e003f */
[----:B-1----:R-:W-:Y:S01]  /*0700*/  IMAD.WIDE.U32 R56, R7, R63, c[0x0][0x218] ;  /* 0x0000860007387625 */ /* 0x002fe200078e003f */
[----:B--2---:R-:W-:-:S13]  /*0710*/  ISETP.GT.AND P1, PT, R92, RZ, PT ;  /* 0x000000ff5c00720c */ /* 0x004fda0003f24270 */
[----:B------:R-:W-:Y:S05]  /*0720*/  @P1 BRA `(.L_x_681) ;  /* 0x0000017000001947 */ /* 0x000fea0003800000 */
[----:B-----5:R-:W-:Y:S02]  /*0730*/  ISETP.GE.AND P2, PT, R62, 0x1, PT ;  /* 0x000000013e00780c */ /* 0x020fe40003f46270 */
[----:B------:R-:W-:-:S04]  /*0740*/  ISETP.NE.U32.AND P0, PT, RZ, c[0x0][0x218], PT ;  /* 0x00008600ff007a0c */ /* 0x000fc80003f05070 */
[----:B------:R-:W-:-:S07]  /*0750*/  ISETP.NE.AND.EX P0, PT, RZ, c[0x0][0x21c], PT, P0 ;  /* 0x00008700ff007a0c */ /* 0x000fce0003f05300 */
[----:B------:R-:W-:-:S05]  /*0760*/  @P2 IADD3 R63, R62, -0x1, RZ ;  /* 0xffffffff3e3f2810 */ /* 0x000fca0007ffe0ff */
[----:B------:R-:W-:Y:S01]  /*0770*/  @P2 IMAD R63, R63, c[0x0][0x168], RZ ;  /* 0x00005a003f3f2a24 */ /* 0x000fe200078e02ff */
[----:B------:R0:W5:Y:S04]  /*0780*/  @P0 LDG.E.64 R86, [R60.64] ;  /* 0x000000043c560981 */ /* 0x000168000c1e1b00 */
[----:B------:R-:W-:Y:S01]  /*0790*/  @P2 SHF.R.S32.HI R92, RZ, 0x1f, R63 ;  /* 0x0000001fff5c2819 */ /* 0x000fe2000001143f */
[----:B------:R1:W5:Y:S03]  /*07a0*/  @P0 LDG.E.64 R84, [R58.64] ;  /* 0x000000043a540981 */ /* 0x000366000c1e1b00 */
[----:B------:R-:W-:Y:S01]  /*07b0*/  @P2 LEA.HI R92, R92, R63, RZ, 0x2 ;  /* 0x0000003f5c5c2211 */ /* 0x000fe200078f10ff */
[----:B------:R-:W-:Y:S01]  /*07c0*/  IMAD.MOV.U32 R63, RZ, RZ, RZ ;  /* 0x000000ffff3f7224 */ /* 0x000fe200078e00ff */
[----:B------:R2:W5:Y:S02]  /*07d0*/  @P0 LDG.E.64 R82, [R56.64] ;  /* 0x0000000438520981 */ /* 0x000564000c1e1b00 */
[----:B------:R-:W-:-:S04]  /*07e0*/  @P2 LEA.HI.SX32 R63, R92, R89, 0x1e ;  /* 0x000000595c3f2211 */ /* 0x000fc800078ff2ff */
[C---:B------:R-:W-:Y:S02]  /*07f0*/  IADD3 R89, R63.reuse, 0x80, RZ ;  /* 0x000000803f597810 */ /* 0x040fe40007ffe0ff */
[C---:B------:R-:W-:Y:S01]  /*0800*/  IADD3 R93, R63.reuse, 0x100, RZ ;  /* 0x000001003f5d7810 */ /* 0x040fe20007ffe0ff */
[----:B--2---:R-:W-:-:S04]  /*0810*/  IMAD.WIDE.U32 R56, R63, R88, c[0x0][0x190] ;  /* 0x000064003f387625 */ /* 0x004fc800078e0058 */
[-C--:B-1----:R-:W-:Y:S01]  /*0820*/  IMAD.WIDE.U32 R58, R89, R88.reuse, c[0x0][0x190] ;  /* 0x00006400593a7625 */ /* 0x082fe200078e0058 */
[----:B------:R1:W5:Y:S03]  /*0830*/  LDG.E R105, [R56.64] ;  /* 0x0000000438697981 */ /* 0x000366000c1e1900 */
[----:B0-----:R-:W-:Y:S01]  /*0840*/  IMAD.WIDE.U32 R60, R93, R88, c[0x0][0x190] ;  /* 0x000064005d3c7625 */ /* 0x001fe200078e0058 */
[----:B------:R1:W5:Y:S04]  /*0850*/  LDG.E R92, [R58.64] ;  /* 0x000000043a5c7981 */ /* 0x000368000c1e1900 */
[----:B------:R1:W5:Y:S01]  /*0860*/  LDG.E R93, [R60.64] ;  /* 0x000000043c5d7981 */ /* 0x000362000c1e1900 */
[----:B------:R-:W-:Y:S01]  /*0870*/  MOV R124, RZ ;  /* 0x000000ff007c7202 */ /* 0x000fe20000000f00 */
[----:B------:R-:W-:Y:S01]  /*0880*/  IMAD.MOV.U32 R122, RZ, RZ, RZ ;  /* 0x000000ffff7a7224 */ /* 0x000fe200078e00ff */
[----:B------:R-:W-:Y:S05]  /*0890*/  BRA `(.L_x_682) ;  /* 0x00000a9000007947 */ /* 0x000fea0003800000 */
.L_x_681:
[----:B------:R-:W-:-:S05]  /*08a0*/  IADD3 R92, R92, -0x1, RZ ;  /* 0xffffffff5c5c7810 */ /* 0x000fca0007ffe0ff */
[----:B------:R-:W-:-:S05]  /*08b0*/  IMAD R92, R92, c[0x0][0x168], RZ ;  /* 0x00005a005c5c7a24 */ /* 0x000fca00078e02ff */
[----:B------:R-:W-:-:S04]  /*08c0*/  SHF.R.S32.HI R9, RZ, 0x1f, R92 ;  /* 0x0000001fff097819 */ /* 0x000fc8000001145c */
[----:B------:R-:W-:Y:S01]  /*08d0*/  LEA.HI R92, R9, R92, RZ, 0x2 ;  /* 0x0000005c095c7211 */ /* 0x000fe200078f10ff */
[----:B------:R-:W-:-:S03]  /*08e0*/  IMAD.WIDE.U32 R18, R101, R63, c[0x0][0x188] ;  /* 0x0000620065127625 */ /* 0x000fc600078e003f */
[----:B------:R-:W-:Y:S01]  /*08f0*/  LEA.HI.SX32 R92, R92, R89, 0x1e ;  /* 0x000000595c5c7211 */ /* 0x000fe200078ff2ff */
[-C--:B------:R-:W-:Y:S02]  /*0900*/  IMAD.WIDE.U32 R14, R6, R63.reuse, c[0x0][0x188] ;  /* 0x00006200060e7625 */ /* 0x080fe400078e003f */
[----:B------:R-:W2:Y:S01]  /*0910*/  LDG.E.64 R18, [R18.64] ;  /* 0x0000000412127981 */ /* 0x000ea2000c1e1b00 */
[C---:B------:R-:W-:Y:S01]  /*0920*/  IADD3 R8, R92.reuse, 0x100, RZ ;  /* 0x000001005c087810 */ /* 0x040fe20007ffe0ff */
[CC--:B------:R-:W-:Y:S01]  /*0930*/  IMAD.WIDE.U32 R12, R92.reuse, R63.reuse, c[0x0][0x208] ;  /* 0x000082005c0c7625 */ /* 0x0c0fe200078e003f */
[----:B------:R-:W-:Y:S01]  /*0940*/  IADD3 R10, R92, 0x80, RZ ;  /* 0x000000805c0a7810 */ /* 0x000fe20007ffe0ff */
[----:B------:R-:W3:Y:S02]  /*0950*/  LDG.E.64 R14, [R14.64] ;  /* 0x000000040e0e7981 */ /* 0x000ee4000c1e1b00 */
[----:B------:R-:W-:Y:S02]  /*0960*/  IMAD.WIDE R64, R0, R88, c[0x0][0x1a0] ;  /* 0x0000680000407625 */ /* 0x000fe400078e0258 */
[----:B------:R-:W4:Y:S02]  /*0970*/  LDG.E.64 R12, [R12.64] ;  /* 0x000000040c0c7981 */ /* 0x000f24000c1e1b00 */
[----:B------:R-:W-:-:S04]  /*0980*/  IMAD.WIDE.U32 R8, R8, R63, c[0x0][0x208] ;  /* 0x0000820008087625 */ /* 0x000fc800078e003f */
[-C--:B------:R-:W-:Y:S02]  /*0990*/  IMAD.WIDE.U32 R10, R10, R63.reuse, c[0x0][0x208] ;  /* 0x000082000a0a7625 */ /* 0x080fe400078e003f */
[----:B------:R-:W4:Y:S02]  /*09a0*/  LDG.E.64 R8, [R8.64] ;  /* 0x0000000408087981 */ /* 0x000f24000c1e1b00 */
[----:B------:R-:W-:Y:S02]  /*09b0*/  IMAD.WIDE.U32 R16, R7, R63, c[0x0][0x188] ;  /* 0x0000620007107625 */ /* 0x000fe400078e003f */
[----:B------:R0:W4:Y:S04]  /*09c0*/  LDG.E R63, [R64.64] ;  /* 0x00000004403f7981 */ /* 0x000128000c1e1900 */
[----:B------:R-:W4:Y:S04]  /*09d0*/  LDG.E.64 R10, [R10.64] ;  /* 0x000000040a0a7981 */ /* 0x000f28000c1e1b00 */
[----:B------:R-:W4:Y:S01]  /*09e0*/  LDG.E.64 R16, [R16.64] ;  /* 0x0000000410107981 */ /* 0x000f22000c1e1b00 */
[----:B-----5:R-:W-:-:S13]  /*09f0*/  ISETP.GE.AND P2, PT, R62, 0x1, PT ;  /* 0x000000013e00780c */ /* 0x020fda0003f46270 */
[----:B------:R-:W-:-:S05]  /*0a00*/  @P2 IADD3 R66, R62, -0x1, RZ ;  /* 0xffffffff3e422810 */ /* 0x000fca0007ffe0ff */
[----:B------:R-:W-:-:S05]  /*0a10*/  @P2 IMAD R66, R66, c[0x0][0x168], RZ ;  /* 0x00005a0042422a24 */ /* 0x000fca00078e02ff */
[----:B------:R-:W-:Y:S02]  /*0a20*/  @P2 SHF.R.S32.HI R67, RZ, 0x1f, R66 ;  /* 0x0000001fff432819 */ /* 0x000fe40000011442 */
[----:B------:R-:W-:Y:S02]  /*0a30*/  ISETP.NE.U32.AND P0, PT, RZ, c[0x0][0x218], PT ;  /* 0x00008600ff007a0c */ /* 0x000fe40003f05070 */
[----:B------:R-:W-:Y:S01]  /*0a40*/  @P2 LEA.HI R66, R67, R66, RZ, 0x2 ;  /* 0x0000004243422211 */ /* 0x000fe200078f10ff */
[----:B------:R-:W-:Y:S01]  /*0a50*/  IMAD.MOV.U32 R67, RZ, RZ, RZ ;  /* 0x000000ffff437224 */ /* 0x000fe200078e00ff */
[----:B------:R-:W-:Y:S02]  /*0a60*/  ISETP.NE.AND.EX P0, PT, RZ, c[0x0][0x21c], PT, P0 ;  /* 0x00008700ff007a0c */ /* 0x000fe40003f05300 */
[----:B------:R-:W-:-:S04]  /*0a70*/  @P2 LEA.HI.SX32 R67, R66, R89, 0x1e ;  /* 0x0000005942432211 */ /* 0x000fc800078ff2ff */
[C---:B------:R-:W-:Y:S02]  /*0a80*/  IADD3 R93, R67.reuse, 0x80, RZ ;  /* 0x00000080435d7810 */ /* 0x040fe40007ffe0ff */
[C---:B0-----:R-:W-:Y:S01]  /*0a90*/  IADD3 R65, R67.reuse, 0x100, RZ ;  /* 0x0000010043417810 */ /* 0x041fe20007ffe0ff */
[----:B------:R-:W-:-:S04]  /*0aa0*/  IMAD.WIDE.U32 R66, R67, R88, c[0x0][0x190] ;  /* 0x0000640043427625 */ /* 0x000fc800078e0058 */
[-C--:B------:R-:W-:Y:S01]  /*0ab0*/  IMAD.WIDE.U32 R92, R93, R88.reuse, c[0x0][0x190] ;  /* 0x000064005d5c7625 */ /* 0x080fe200078e0058 */
[----:B------:R2:W5:Y:S03]  /*0ac0*/  LDG.E R105, [R66.64] ;  /* 0x0000000442697981 */ /* 0x000566000c1e1900 */
[----:B------:R-:W-:Y:S01]  /*0ad0*/  IMAD.WIDE.U32 R64, R65, R88, c[0x0][0x190] ;  /* 0x0000640041407625 */ /* 0x000fe200078e0058 */
[----:B------:R0:W5:Y:S04]  /*0ae0*/  @P0 LDG.E.64 R86, [R60.64] ;  /* 0x000000043c560981 */ /* 0x000168000c1e1b00 */
[----:B------:R1:W5:Y:S04]  /*0af0*/  LDG.E R92, [R92.64] ;  /* 0x000000045c5c7981 */ /* 0x000368000c1e1900 */
[----:B------:R0:W5:Y:S04]  /*0b00*/  @P0 LDG.E.64 R84, [R58.64] ;  /* 0x000000043a540981 */ /* 0x000168000c1e1b00 */
[----:B------:R0:W5:Y:S01]  /*0b10*/  @P0 LDG.E.64 R82, [R56.64] ;  /* 0x0000000438520981 */ /* 0x000162000c1e1b00 */
[----:B------:R-:W-:-:S03]  /*0b20*/  ISETP.NE.AND P0, PT, R120, RZ, PT ;  /* 0x000000ff7800720c */ /* 0x000fc60003f05270 */
[----:B-1----:R1:W5:Y:S01]  /*0b30*/  LDG.E R93, [R64.64] ;  /* 0x00000004405d7981 */ /* 0x002362000c1e1900 */
[--C-:B--2---:R-:W-:Y:S02]  /*0b40*/  SHF.R.U32.HI R66, RZ, 0x10, R19.reuse ;  /* 0x00000010ff427819 */ /* 0x104fe40000011613 */
[----:B-1----:R-:W-:Y:S02]  /*0b50*/  SHF.R.U64 R64, R18, 0x10, R19 ;  /* 0x0000001012407819 */ /* 0x002fe40000001213 */
[----:B---3--:R-:W-:Y:S02]  /*0b60*/  SHF.R.U64 R88, R14, 0x10, R15 ;  /* 0x000000100e587819 */ /* 0x008fe4000000120f */
[----:B------:R-:W-:Y:S02]  /*0b70*/  PRMT R66, RZ, 0x5410, R66 ;  /* 0x00005410ff427816 */ /* 0x000fe40000000042 */
[----:B----4-:R-:W-:Y:S02]  /*0b80*/  MOV R73, R12 ;  /* 0x0000000c00497202 */ /* 0x010fe40000000f00 */
[----:B------:R-:W-:-:S02]  /*0b90*/  SHF.R.U64 R71, R12, 0x10, R13 ;  /* 0x000000100c477819 */ /* 0x000fc4000000120d */
[----:B------:R-:W-:Y:S02]  /*0ba0*/  PRMT R12, RZ, 0x5410, R14 ;  /* 0x00005410ff0c7816 */ /* 0x000fe4000000000e */
[----:B------:R-:W-:Y:S02]  /*0bb0*/  PRMT R14, RZ, 0x5410, R15 ;  /* 0x00005410ff0e7816 */ /* 0x000fe4000000000f */
[----:B------:R-:W-:Y:S01]  /*0bc0*/  PRMT R64, RZ, 0x5410, R64 ;  /* 0x00005410ff407816 */ /* 0x000fe20000000040 */
[----:B0-----:R-:W-:Y:S01]  /*0bd0*/  IMAD.MOV.U32 R60, RZ, RZ, R8 ;  /* 0x000000ffff3c7224 */ /* 0x001fe200078e0008 */
[----:B------:R-:W-:Y:S02]  /*0be0*/  SHF.R.U64 R58, R8, 0x10, R9 ;  /* 0x00000010083a7819 */ /* 0x000fe40000001209 */
[----:B------:R-:W-:Y:S01]  /*0bf0*/  FSEL R63, R63, RZ, !P0 ;  /* 0x000000ff3f3f7208 */ /* 0x000fe20004000000 */
[--C-:B------:R-:W-:Y:S01]  /*0c00*/  IMAD.MOV.U32 R72, RZ, RZ, R13.reuse ;  /* 0x000000ffff487224 */ /* 0x100fe200078e000d */
[----:B------:R-:W-:Y:S01]  /*0c10*/  SHF.R.U32.HI R75, RZ, 0x10, R13 ;  /* 0x00000010ff4b7819 */ /* 0x000fe2000001160d */
[----:B------:R-:W-:Y:S01]  /*0c20*/  IMAD.MOV.U32 R56, RZ, RZ, R9 ;  /* 0x000000ffff387224 */ /* 0x000fe200078e0009 */
[----:B------:R-:W-:Y:S01]  /*0c30*/  SHF.R.U64 R68, R10, 0x10, R11 ;  /* 0x000000100a447819 */ /* 0x000fe2000000120b */
[----:B------:R-:W-:Y:S01]  /*0c40*/  IMAD.MOV.U32 R70, RZ, RZ, R10 ;  /* 0x000000ffff467224 */ /* 0x000fe200078e000a */
[----:B------:R-:W-:-:S02]  /*0c50*/  MOV R69, R11 ;  /* 0x0000000b00457202 */ /* 0x000fc40000000f00 */
[----:B------:R-:W-:Y:S02]  /*0c60*/  SHF.R.U32.HI R74, RZ, 0x10, R11 ;  /* 0x00000010ff4a7819 */ /* 0x000fe4000001160b */
[----:B------:R-:W-:Y:S02]  /*0c70*/  SHF.R.U32.HI R57, RZ, 0x10, R9 ;  /* 0x00000010ff397819 */ /* 0x000fe40000011609 */
[----:B------:R-:W-:Y:S01]  /*0c80*/  PRMT R8, RZ, 0x5410, R18 ;  /* 0x00005410ff087816 */ /* 0x000fe20000000012 */
[C---:B------:R-:W-:Y:S01]  /*0c90*/  FADD.FTZ R14, -R63.reuse, R14 ;  /* 0x0000000e3f0e7221 */ /* 0x040fe20000010100 */
[----:B------:R-:W-:Y:S01]  /*0ca0*/  PRMT R10, RZ, 0x5410, R19 ;  /* 0x00005410ff0a7816 */ /* 0x000fe20000000013 */
[----:B------:R-:W-:Y:S01]  /*0cb0*/  FADD.FTZ R66, -R63, R66 ;  /* 0x000000423f427221 */ /* 0x000fe20000010100 */
[----:B------:R-:W-:Y:S02]  /*0cc0*/  SHF.R.U32.HI R11, RZ, 0x10, R15 ;  /* 0x00000010ff0b7819 */ /* 0x000fe4000001160f */
[----:B------:R-:W-:-:S02]  /*0cd0*/  SHF.R.U64 R13, R16, 0x10, R17 ;  /* 0x00000010100d7819 */ /* 0x000fc40000001211 */
[----:B------:R-:W-:Y:S01]  /*0ce0*/  SHF.R.U32.HI R9, RZ, 0x10, R17 ;  /* 0x00000010ff097819 */ /* 0x000fe20000011611 */
[C---:B------:R-:W-:Y:S01]  /*0cf0*/  FADD.FTZ R64, -R63.reuse, R64 ;  /* 0x000000403f407221 */ /* 0x040fe20000010100 */
[----:B------:R-:W-:Y:S01]  /*0d00*/  PRMT R73, RZ, 0x5410, R73 ;  /* 0x00005410ff497816 */ /* 0x000fe20000000049 */
[C---:B------:R-:W-:Y:S01]  /*0d10*/  FADD.FTZ R8, -R63.reuse, R8 ;  /* 0x000000083f087221 */ /* 0x040fe20000010100 */
[----:B------:R-:W-:Y:S01]  /*0d20*/  PRMT R16, RZ, 0x5410, R16 ;  /* 0x00005410ff107816 */ /* 0x000fe20000000010 */
[----:B------:R-:W-:Y:S01]  /*0d30*/  FADD.FTZ R10, -R63, R10 ;  /* 0x0000000a3f0a7221 */ /* 0x000fe20000010100 */
[----:B------:R-:W-:Y:S01]  /*0d40*/  PRMT R18, RZ, 0x5410, R17 ;  /* 0x00005410ff127816 */ /* 0x000fe20000000011 */
[C---:B------:R-:W-:Y:S01]  /*0d50*/  FMUL.FTZ R15, R5.reuse, R66 ;  /* 0x00000042050f7220 */ /* 0x040fe20000410000 */
[----:B------:R-:W-:Y:S02]  /*0d60*/  PRMT R88, RZ, 0x5410, R88 ;  /* 0x00005410ff587816 */ /* 0x000fe40000000058 */
[----:B------:R-:W-:Y:S01]  /*0d70*/  PRMT R100, RZ, 0x5410, R11 ;  /* 0x00005410ff647816 */ /* 0x000fe2000000000b */
[----:B------:R-:W-:Y:S01]  /*0d80*/  FMUL.FTZ R11, R5, R14 ;  /* 0x0000000e050b7220 */ /* 0x000fe20000410000 */
[----:B------:R-:W-:-:S02]  /*0d90*/  PRMT R122, RZ, 0x5410, R13 ;  /* 0x00005410ff7a7816 */ /* 0x000fc4000000000d */
[----:B------:R-:W-:Y:S01]  /*0da0*/  PRMT R124, RZ, 0x5410, R9 ;  /* 0x00005410ff7c7816 */ /* 0x000fe20000000009 */
[----:B------:R-:W-:Y:S01]  /*0db0*/  FADD.FTZ R12, -R63, R12 ;  /* 0x0000000c3f0c7221 */ /* 0x000fe20000010100 */
[----:B------:R-:W-:Y:S01]  /*0dc0*/  PRMT R66, RZ, 0x5410, R71 ;  /* 0x00005410ff427816 */ /* 0x000fe20000000047 */
[C---:B------:R-:W-:Y:S02]  /*0dd0*/  FMUL.FTZ R14, R5.reuse, R64 ;  /* 0x00000040050e7220 */ /* 0x040fe40000410000 */
[----:B------:R-:W-:Y:S01]  /*0de0*/  FMUL.FTZ R64, R118, R73 ;  /* 0x0000004976407220 */ /* 0x000fe20000410000 */
[----:B------:R-:W-:Y:S01]  /*0df0*/  PRMT R71, RZ, 0x5410, R70 ;  /* 0x00005410ff477816 */ /* 0x000fe20000000046 */
[----:B------:R-:W-:Y:S01]  /*0e00*/  FMUL.FTZ R8, R5, R8 ;  /* 0x0000000805087220 */ /* 0x000fe20000410000 */
[----:B------:R-:W-:Y:S01]  /*0e10*/  PRMT R59, RZ, 0x5410, R72 ;  /* 0x00005410ff3b7816 */ /* 0x000fe20000000048 */
[C---:B------:R-:W-:Y:S01]  /*0e20*/  FADD.FTZ R16, -R63.reuse, R16 ;  /* 0x000000103f107221 */ /* 0x040fe20000010100 */
[----:B------:R-:W-:Y:S01]  /*0e30*/  PRMT R61, RZ, 0x5410, R60 ;  /* 0x00005410ff3d7816 */ /* 0x000fe2000000003c */
[----:B------:R-:W-:-:S02]  /*0e40*/  FADD.FTZ R18, -R63, R18 ;  /* 0x000000123f127221 */ /* 0x000fc40000010100 */
[C---:B------:R-:W-:Y:S02]  /*0e50*/  FADD.FTZ R88, -R63.reuse, R88 ;  /* 0x000000583f587221 */ /* 0x040fe40000010100 */
[C---:B------:R-:W-:Y:S02]  /*0e60*/  FADD.FTZ R100, -R63.reuse, R100 ;  /* 0x000000643f647221 */ /* 0x040fe40000010100 */
[C---:B------:R-:W-:Y:S02]  /*0e70*/  FADD.FTZ R122, -R63.reuse, R122 ;  /* 0x0000007a3f7a7221 */ /* 0x040fe40000010100 */
[----:B------:R-:W-:Y:S01]  /*0e80*/  FADD.FTZ R124, -R63, R124 ;  /* 0x0000007c3f7c7221 */ /* 0x000fe20000010100 */
[----:B------:R-:W-:Y:S01]  /*0e90*/  PRMT R63, RZ, 0x5410, R56 ;  /* 0x00005410ff3f7816 */ /* 0x000fe20000000038 */
[C---:B------:R-:W-:Y:S01]  /*0ea0*/  FMUL.FTZ R9, R5.reuse, R10 ;  /* 0x0000000a05097220 */ /* 0x040fe20000410000 */
[----:B------:R-:W-:Y:S01]  /*0eb0*/  PRMT R56, RZ, 0x5410, R57 ;  /* 0x00005410ff387816 */ /* 0x000fe20000000039 */
[----:B------:R-:W-:-:S02]  /*0ec0*/  FMUL.FTZ R10, R5, R12 ;  /* 0x0000000c050a7220 */ /* 0x000fc40000410000 */
[----:B------:R-:W-:Y:S02]  /*0ed0*/  FMUL.FTZ R65, R117, R66 ;  /* 0x0000004275417220 */ /* 0x000fe40000410000 */
[----:B------:R-:W-:Y:S01]  /*0ee0*/  FADD.FTZ R60, RZ, R64 ;  /* 0x00000040ff3c7221 */ /* 0x000fe20000010000 */
[----:B------:R-:W-:Y:S01]  /*0ef0*/  PRMT R70, RZ, 0x5410, R68 ;  /* 0x00005410ff467816 */ /* 0x000fe20000000044 */
[----:B------:R-:W-:Y:S01]  /*0f00*/  FFMA.FTZ R57, R8, R64, RZ ;  /* 0x0000004008397223 */ /* 0x000fe200000100ff */
[----:B------:R-:W-:Y:S01]  /*0f10*/  PRMT R72, RZ, 0x5410, R75 ;  /* 0x00005410ff487816 */ /* 0x000fe2000000004b */
[----:B------:R-:W-:Y:S02]  /*0f20*/  FADD.FTZ R45, R45, R66 ;  /* 0x000000422d2d7221 */ /* 0x000fe40000010000 */
[----:B------:R-:W-:Y:S02]  /*0f30*/  FFMA.FTZ R21, R14, R66, R21 ;  /* 0x000000420e157223 */ /* 0x000fe40000010015 */
[----:B------:R-:W-:-:S02]  /*0f40*/  FADD.FTZ R40, R40, R71 ;  /* 0x0000004728287221 */ /* 0x000fc40000010000 */
[-C--:B------:R-:W-:Y:S02]  /*0f50*/  FFMA.FTZ R52, R10, R71.reuse, R52 ;  /* 0x000000470a347223 */ /* 0x080fe40000010034 */
[----:B------:R-:W-:Y:S02]  /*0f60*/  FMUL.FTZ R68, R114, R71 ;  /* 0x0000004772447220 */ /* 0x000fe40000410000 */
[----:B------:R-:W-:Y:S02]  /*0f70*/  FMUL.FTZ R66, R116, R59 ;  /* 0x0000003b74427220 */ /* 0x000fe40000410000 */
[----:B------:R-:W-:Y:S02]  /*0f80*/  FADD.FTZ R71, R60, R65 ;  /* 0x000000413c477221 */ /* 0x000fe40000010000 */
[----:B------:R-:W-:Y:S02]  /*0f90*/  FFMA.FTZ R57, R14, R65, R57 ;  /* 0x000000410e397223 */ /* 0x000fe40000010039 */
[----:B------:R-:W-:-:S02]  /*0fa0*/  FMUL.FTZ R12, R5, R16 ;  /* 0x00000010050c7220 */ /* 0x000fc40000410000 */
[----:B------:R-:W-:Y:S02]  /*0fb0*/  FADD.FTZ R46, R46, R59 ;  /* 0x0000003b2e2e7221 */ /* 0x000fe40000010000 */
[----:B------:R-:W-:Y:S01]  /*0fc0*/  FFMA.FTZ R22, R9, R59, R22 ;  /* 0x0000003b09167223 */ /* 0x000fe20000010016 */
[----:B------:R-:W-:Y:S01]  /*0fd0*/  PRMT R59, RZ, 0x5410, R69 ;  /* 0x00005410ff3b7816 */ /* 0x000fe20000000045 */
[----:B------:R-:W-:Y:S02]  /*0fe0*/  FMUL.FTZ R16, R5, R88 ;  /* 0x0000005805107220 */ /* 0x000fe40000410000 */
[----:B------:R-:W-:Y:S02]  /*0ff0*/  FADD.FTZ R47, R47, R72 ;  /* 0x000000482f2f7221 */ /* 0x000fe40000010000 */
[-C--:B------:R-:W-:Y:S02]  /*1000*/  FFMA.FTZ R23, R15, R72.reuse, R23 ;  /* 0x000000480f177223 */ /* 0x080fe40000010017 */
[----:B------:R-:W-:-:S02]  /*1010*/  FMUL.FTZ R67, R115, R72 ;  /* 0x0000004873437220 */ /* 0x000fc40000410000 */
[----:B------:R-:W-:Y:S02]  /*1020*/  FADD.FTZ R60, R71, R66 ;  /* 0x00000042473c7221 */ /* 0x000fe40000010000 */
[----:B------:R-:W-:Y:S02]  /*1030*/  FFMA.FTZ R72, R9, R66, R57 ;  /* 0x0000004209487223 */ /* 0x000fe40000010039 */
[----:B------:R-:W-:Y:S02]  /*1040*/  FADD.FTZ R41, R41, R70 ;  /* 0x0000004629297221 */ /* 0x000fe40000010000 */
[-C--:B------:R-:W-:Y:S02]  /*1050*/  FFMA.FTZ R53, R16, R70.reuse, R53 ;  /* 0x0000004610357223 */ /* 0x080fe40000010035 */
[----:B------:R-:W-:Y:S02]  /*1060*/  FMUL.FTZ R69, R113, R70 ;  /* 0x0000004671457220 */ /* 0x000fe40000410000 */
[----:B------:R-:W-:-:S02]  /*1070*/  FADD.FTZ R42, R42, R59 ;  /* 0x0000003b2a2a7221 */ /* 0x000fc40000010000 */
[-C--:B------:R-:W-:Y:S02]  /*1080*/  FFMA.FTZ R54, R11, R59.reuse, R54 ;  /* 0x0000003b0b367223 */ /* 0x080fe40000010036 */
[----:B------:R-:W-:Y:S02]  /*1090*/  FMUL.FTZ R70, R112, R59 ;  /* 0x0000003b70467220 */ /* 0x000fe40000410000 */
[----:B------:R-:W-:Y:S02]  /*10a0*/  FADD.FTZ R57, R60, R67 ;  /* 0x000000433c397221 */ /* 0x000fe40000010000 */
[----:B------:R-:W-:Y:S02]  /*10b0*/  FFMA.FTZ R59, R15, R67, R72 ;  /* 0x000000430f3b7223 */ /* 0x000fe40000010048 */
[----:B------:R-:W-:Y:S02]  /*10c0*/  FADD.FTZ R60, R57, R68 ;  /* 0x00000044393c7221 */ /* 0x000fe40000010000 */
[----:B------:R-:W-:Y:S01]  /*10d0*/  FFMA.FTZ R57, R10, R68, R59 ;  /* 0x000000440a397223 */ /* 0x000fe2000001003b */
[----:B------:R-:W-:Y:S01]  /*10e0*/  PRMT R74, RZ, 0x5410, R74 ;  /* 0x00005410ff4a7816 */ /* 0x000fe2000000004a */
[----:B------:R-:W-:-:S02]  /*10f0*/  FMUL.FTZ R17, R5, R100 ;  /* 0x0000006405117220 */ /* 0x000fc40000410000 */
[----:B------:R-:W-:Y:S02]  /*1100*/  FADD.FTZ R59, R60, R69 ;  /* 0x000000453c3b7221 */ /* 0x000fe40000010000 */
[----:B------:R-:W-:Y:S02]  /*1110*/  FFMA.FTZ R57, R16, R69, R57 ;  /* 0x0000004510397223 */ /* 0x000fe40000010039 */
[----:B------:R-:W-:Y:S02]  /*1120*/  FADD.FTZ R43, R43, R74 ;  /* 0x0000004a2b2b7221 */ /* 0x000fe40000010000 */
[-C--:B------:R-:W-:Y:S02]  /*1130*/  FFMA.FTZ R55, R17, R74.reuse, R55 ;  /* 0x0000004a11377223 */ /* 0x080fe40000010037 */
[----:B------:R-:W-:Y:S02]  /*1140*/  FMUL.FTZ R71, R111, R74 ;  /* 0x0000004a6f477220 */ /* 0x000fe40000410000 */
[----:B------:R-:W-:Y:S01]  /*1150*/  FADD.FTZ R60, R59, R70 ;  /* 0x000000463b3c7221 */ /* 0x000fe20000010000 */
[----:B------:R-:W-:Y:S01]  /*1160*/  PRMT R58, RZ, 0x5410, R58 ;  /* 0x00005410ff3a7816 */ /* 0x000fe2000000003a */
[----:B------:R-:W-:-:S02]  /*1170*/  FFMA.FTZ R74, R11, R70, R57 ;  /* 0x000000460b4a7223 */ /* 0x000fc40000010039 */
[C---:B------:R-:W-:Y:S02]  /*1180*/  FMUL.FTZ R13, R5.reuse, R18 ;  /* 0x00000012050d7220 */ /* 0x040fe40000410000 */
[----:B------:R-:W-:Y:S02]  /*1190*/  FMUL.FTZ R18, R5, R122 ;  /* 0x0000007a05127220 */ /* 0x000fe40000410000 */
[----:B------:R-:W-:Y:S02]  /*11a0*/  FMUL.FTZ R72, R110, R61 ;  /* 0x0000003d6e487220 */ /* 0x000fe40000410000 */
[----:B------:R-:W-:Y:S02]  /*11b0*/  FADD.FTZ R57, R60, R71 ;  /* 0x000000473c397221 */ /* 0x000fe40000010000 */
[----:B------:R-:W-:Y:S02]  /*11c0*/  FFMA.FTZ R59, R17, R71, R74 ;  /* 0x00000047113b7223 */ /* 0x000fe4000001004a */
        /* <DEDUP_REMOVED lines=10> */
[----:B------:R-:W-:Y:S02]  /*1270*/  FMUL.FTZ R19, R5, R124 ;  /* 0x0000007c05137220 */ /* 0x000fe40000410000 */
[----:B------:R-:W-:Y:S02]  /*1280*/  FMUL.FTZ R75, R107, R56 ;  /* 0x000000386b4b7220 */ /* 0x000fe40000410000 */
[----:B------:R-:W-:-:S02]  /*1290*/  FADD.FTZ R124, R59, R74 ;  /* 0x0000004a3b7c7221 */ /* 0x000fc40000010000 */
[C---:B------:R-:W-:Y:S02]  /*12a0*/  FFMA.FTZ R122, R13.reuse, R74, R57 ;  /* 0x0000004a0d7a7223 */ /* 0x040fe40000010039 */
[----:B------:R-:W-:Y:S02]  /*12b0*/  FADD.FTZ R36, R36, R61 ;  /* 0x0000003d24247221 */ /* 0x000fe40000010000 */
[----:B------:R-:W-:Y:S02]  /*12c0*/  FFMA.FTZ R48, R12, R61, R48 ;  /* 0x0000003d0c307223 */ /* 0x000fe40000010030 */
[----:B------:R-:W-:Y:S02]  /*12d0*/  FADD.FTZ R38, R38, R63 ;  /* 0x0000003f26267221 */ /* 0x000fe40000010000 */
[----:B------:R-:W-:Y:S02]  /*12e0*/  FFMA.FTZ R50, R13, R63, R50 ;  /* 0x0000003f0d327223 */ /* 0x000fe40000010032 */
[----:B------:R-:W-:-:S02]  /*12f0*/  FADD.FTZ R39, R39, R56 ;  /* 0x0000003827277221 */ /* 0x000fc40000010000 */
[C---:B------:R-:W-:Y:S02]  /*1300*/  FFMA.FTZ R51, R19.reuse, R56, R51 ;  /* 0x0000003813337223 */ /* 0x040fe40000010033 */
[----:B------:R-:W-:Y:S02]  /*1310*/  FADD.FTZ R124, R124, R75 ;  /* 0x0000004b7c7c7221 */ /* 0x000fe40000010000 */
[----:B------:R-:W-:Y:S02]  /*1320*/  FFMA.FTZ R122, R19, R75, R122 ;  /* 0x0000004b137a7223 */ /* 0x000fe4000001007a */
.L_x_682:
[----:B------:R-:W-:Y:S05]  /*1330*/  BSYNC B0 ;  /* 0x0000000000007941 */ /* 0x000fea0003800000 */
.L_x_680:
[----:B------:R-:W-:Y:S02]  /*1340*/  LOP3.LUT P2, RZ, R3, 0xff, RZ, 0xc0, !PT ;  /* 0x000000ff03ff7812 */ /* 0x000fe4000784c0ff */
[----:B-1----:R-:W-:Y:S02]  /*1350*/  SHF.R.U32.HI R58, RZ, 0x5, R119 ;  /* 0x00000005ff3a7819 */ /* 0x002fe40000011677 */
[----:B------:R-:W-:Y:S02]  /*1360*/  LOP3.LUT P0, RZ, R119, 0x1f, RZ, 0xc0, !PT ;  /* 0x0000001f77ff7812 */ /* 0x000fe4000780c0ff */
[----:B------:R-:W-:-:S07]  /*1370*/  LOP3.LUT R60, R58, 0x7fffffc, RZ, 0xc0, !PT ;  /* 0x07fffffc3a3c7812 */ /* 0x000fce00078ec0ff */
[----:B------:R-:W-:Y:S01]  /*1380*/  @!P2 IADD3 R60, R60, 0x4, RZ ;  /* 0x000000043c3ca810 */ /* 0x000fe20007ffe0ff */
[----:B------:R-:W-:Y:S05]  /*1390*/  BRA.DIV ~URZ, `(.L_x_683) ;  /* 0x000020927f007947 */ /* 0x000fea000b800000 */
[----:B------:R0:W1:Y:S02]  /*13a0*/  SHFL.DOWN PT, R63, R124, 0x10, 0x1f ;  /* 0x0a001f007c3f7f89 */ /* 0x00006400000e0000 */
.L_x_759:
        /* <DEDUP_REMOVED lines=14> */
[----:B-1----:R-:W-:Y:S02]  /*1490*/  FADD.FTZ R89, R59, R100 ;  /* 0x000000643b597221 */ /* 0x002fe40000010000 */
[----:B--2---:R-:W-:-:S03]  /*14a0*/  FADD.FTZ R63, R61, R122 ;  /* 0x0000007a3d3f7221 */ /* 0x004fc60000010000 */
[----:B------:R1:W2:Y:S04]  /*14b0*/  SHFL.DOWN PT, R122, R89, 0x1, 0x1f ;  /* 0x08201f00597a7f89 */ /* 0x0002a800000e0000 */
[----:B------:R1:W3:Y:S02]  /*14c0*/  SHFL.DOWN PT, R100, R63, 0x1, 0x1f ;  /* 0x08201f003f647f89 */ /* 0x0002e400000e0000 */
.L_x_760:
[----:B------:R-:W-:Y:S01]  /*14d0*/  ISETP.GE.AND P2, PT, R62, 0x1, PT ;  /* 0x000000013e00780c */ /* 0x000fe20003f46270 */
[----:B--2---:R-:W-:Y:S01]  /*14e0*/  FADD.FTZ R56, R122, R89 ;  /* 0x000000597a387221 */ /* 0x004fe20000010000 */
[----:B------:R-:W-:Y:S01]  /*14f0*/  @!P0 LOP3.LUT R59, R58, 0x3, RZ, 0xc0, !PT ;  /* 0x000000033a3b8812 */ /* 0x000fe200078ec0ff */
[----:B---3--:R-:W-:Y:S01]  /*1500*/  FADD.FTZ R57, R100, R63 ;  /* 0x0000003f64397221 */ /* 0x008fe20000010000 */
[----:B------:R-:W-:Y:S01]  /*1510*/  WARPSYNC 0xffffffff ;  /* 0xffffffff00007948 */ /* 0x000fe20003800000 */
[----:B------:R-:W-:Y:S01]  /*1520*/  IMAD.MOV.U32 R100, RZ, RZ, RZ ;  /* 0x000000ffff647224 */ /* 0x000fe200078e00ff */
[----:B------:R-:W-:-:S05]  /*1530*/  @!P0 IADD3 R59, R60, R59, RZ ;  /* 0x0000003b3c3b8210 */ /* 0x000fca0007ffe0ff */
[----:B------:R-:W-:Y:S02]  /*1540*/  @!P0 STS.64 [R59.X8+0x1800], R56 ;  /* 0x001800383b008388 */ /* 0x000fe40000008a00 */
[----:B------:R-:W-:Y:S01]  /*1550*/  @P2 IADD3 R62, R62, -0x1, RZ ;  /* 0xffffffff3e3e2810 */ /* 0x000fe20007ffe0ff */
[----:B-1----:R-:W-:Y:S01]  /*1560*/  @P2 IMAD.MOV.U32 R89, RZ, RZ, 0x8 ;  /* 0x00000008ff592424 */ /* 0x002fe200078e00ff */
[----:B------:R-:W-:-:S03]  /*1570*/  @P2 LOP3.LUT R58, R119, 0x7f, RZ, 0xc0, !PT ;  /* 0x0000007f773a2812 */ /* 0x000fc600078ec0ff */
[----:B------:R-:W-:-:S05]  /*1580*/  @P2 IMAD R62, R62, c[0x0][0x168], RZ ;  /* 0x00005a003e3e2a24 */ /* 0x000fca00078e02ff */
[----:B------:R-:W-:-:S04]  /*1590*/  @P2 SHF.R.S32.HI R61, RZ, 0x1f, R62 ;  /* 0x0000001fff3d2819 */ /* 0x000fc8000001143e */
[----:B------:R-:W-:-:S04]  /*15a0*/  @P2 LEA.HI R61, R61, R62, RZ, 0x2 ;  /* 0x0000003e3d3d2211 */ /* 0x000fc800078f10ff */
[----:B------:R-:W-:Y:S01]  /*15b0*/  @P2 LEA.HI.SX32 R100, R61, R58, 0x1e ;  /* 0x0000003a3d642211 */ /* 0x000fe200078ff2ff */
[----:B------:R-:W-:Y:S04]  /*15c0*/  BAR.SYNC.DEFER_BLOCKING 0x0 ;  /* 0x0000000000007b1d */ /* 0x000fe80000010000 */
[----:B------:R-:W-:-:S06]  /*15d0*/  @P2 IMAD.WIDE.U32 R88, R100, R89, c[0x0][0x170] ;  /* 0x00005c0064582625 */ /* 0x000fcc00078e0059 */
[----:B------:R-:W2:Y:S01]  /*15e0*/  @P2 LDG.E.64 R88, [R88.64] ;  /* 0x0000000458582981 */ /* 0x000ea2000c1e1b00 */
[----:B------:R-:W-:Y:S01]  /*15f0*/  ISETP.NE.AND P0, PT, R120, RZ, PT ;  /* 0x000000ff7800720c */ /* 0x000fe20003f05270 */
[----:B------:R-:W-:Y:S02]  /*1600*/  BSSY B0, `(.L_x_685) ;  /* 0x0000026000007945 */ /* 0x000fe40003800000 */
[----:B------:R-:W1:Y:S02]  /*1610*/  LDS.128 R56, [R60.X8+0x1800] ;  /* 0x001800003c387984 */ /* 0x000e640000008c00 */
[----:B-1----:R-:W-:Y:S02]  /*1620*/  FADD.FTZ R61, RZ, R56 ;  /* 0x00000038ff3d7221 */ /* 0x002fe40000010000 */
[----:B------:R-:W-:Y:S02]  /*1630*/  FADD.FTZ R56, RZ, R57 ;  /* 0x00000039ff387221 */ /* 0x000fe40000010000 */
[----:B------:R-:W-:-:S02]  /*1640*/  FADD.FTZ R58, R58, R61 ;  /* 0x0000003d3a3a7221 */ /* 0x000fc40000010000 */
[----:B------:R-:W1:Y:S01]  /*1650*/  LDS.128 R60, [R60.X8+0x1810] ;  /* 0x001810003c3c7984 */ /* 0x000e620000008c00 */
[----:B------:R-:W-:Y:S02]  /*1660*/  FADD.FTZ R56, R59, R56 ;  /* 0x000000383b387221 */ /* 0x000fe40000010000 */
[----:B-1----:R-:W-:Y:S02]  /*1670*/  FADD.FTZ R57, R58, R60 ;  /* 0x0000003c3a397221 */ /* 0x002fe40000010000 */
[----:B------:R-:W-:Y:S02]  /*1680*/  FADD.FTZ R56, R56, R61 ;  /* 0x0000003d38387221 */ /* 0x000fe40000010000 */
[----:B------:R-:W-:Y:S02]  /*1690*/  FADD.FTZ R57, R62, R57 ;  /* 0x000000393e397221 */ /* 0x000fe40000010000 */
[----:B------:R-:W-:Y:S02]  /*16a0*/  FADD.FTZ R56, R63, R56 ;  /* 0x000000383f387221 */ /* 0x000fe40000010000 */
[----:B------:R-:W-:-:S02]  /*16b0*/  FMUL.FTZ R57, R57, c[0x0][0x1e0] ;  /* 0x0000780039397a20 */ /* 0x000fc40000410000 */
[----:B------:R-:W-:-:S03]  /*16c0*/  FMUL.FTZ R60, R56, c[0x0][0x1e0] ;  /* 0x00007800383c7a20 */ /* 0x000fc60000410000 */
[----:B------:R-:W-:Y:S02]  /*16d0*/  FSEL R61, R57, RZ, !P0 ;  /* 0x000000ff393d7208 */ /* 0x000fe40004000000 */
[--C-:B--2---:R-:W-:Y:S02]  /*16e0*/  @P2 SHF.R.U64 R58, R88, 0x10, R89.reuse ;  /* 0x00000010583a2819 */ /* 0x104fe40000001259 */
[--C-:B------:R-:W-:Y:S02]  /*16f0*/  @P2 PRMT R123, R123, 0x5410, R89.reuse ;  /* 0x000054107b7b2816 */ /* 0x100fe40000000059 */
[----:B------:R-:W-:Y:S02]  /*1700*/  @P2 PRMT R121, R121, 0x5410, R88 ;  /* 0x0000541079792816 */ /* 0x000fe40000000058 */
[----:B------:R-:W-:Y:S02]  /*1710*/  @P2 SHF.R.U32.HI R89, RZ, 0x10, R89 ;  /* 0x00000010ff592819 */ /* 0x000fe40000011659 */
[----:B------:R-:W-:-:S02]  /*1720*/  @P2 PRMT R125, R125, 0x5410, R58 ;  /* 0x000054107d7d2816 */ /* 0x000fc4000000003a */
[----:B------:R-:W-:Y:S01]  /*1730*/  @P2 PRMT R121, R89, 0x7610, R121 ;  /* 0x0000761059792816 */ /* 0x000fe20000000079 */
[----:B------:R-:W-:Y:S05]  /*1740*/  @P1 BRA `(.L_x_686) ;  /* 0x0000008000001947 */ /* 0x000fea0003800000 */
[----:B------:R-:W-:Y:S01]  /*1750*/  ULDC.64 UR6, c[0x0][0x218] ;  /* 0x0000860000067ab9 */ /* 0x000fe20000000a00 */
[----:B------:R-:W-:Y:S01]  /*1760*/  MOV R56, RZ ;  /* 0x000000ff00387202 */ /* 0x000fe20000000f00 */
[----:B------:R-:W-:-:S04]  /*1770*/  UISETP.NE.U32.AND UP0, UPT, URZ, UR6, UPT ;  /* 0x000000063f00728c */ /* 0x000fc8000bf05070 */
[----:B------:R-:W-:-:S06]  /*1780*/  UISETP.NE.AND.EX UP0, UPT, URZ, UR7, UPT, UP0 ;  /* 0x000000073f00728c */ /* 0x000fcc000bf05300 */
[----:B------:R-:W-:-:S13]  /*1790*/  PLOP3.LUT P3, PT, PT, PT, UP0, 0x80, 0x0 ;  /* 0x000000000000781c */ /* 0x000fda0003f6f008 */
[----:B------:R-:W-:Y:S05]  /*17a0*/  @!P3 BRA `(.L_x_687) ;  /* 0x000000b00000b947 */ /* 0x000fea0003800000 */
[----:B-----5:R-:W-:Y:S01]  /*17b0*/  PRMT R56, RZ, 0x5410, R86 ;  /* 0x00005410ff387816 */ /* 0x020fe20000000056 */
[----:B------:R-:W-:Y:S05]  /*17c0*/  BRA `(.L_x_687) ;  /* 0x0000009000007947 */ /* 0x000fea0003800000 */
.L_x_686:
        /* <DEDUP_REMOVED lines=9> */
.L_x_687:
[----:B------:R-:W-:Y:S05]  /*1860*/  BSYNC B0 ;  /* 0x0000000000007941 */ /* 0x000fea0003800000 */
.L_x_685:
        /* <DEDUP_REMOVED lines=15> */
.L_x_689:
[----:B------:R-:W-:Y:S05]  /*1960*/  BSYNC B0 ;  /* 0x0000000000007941 */ /* 0x000fea0003800000 */
.L_x_688:
        /* <DEDUP_REMOVED lines=8> */
.L_x_691:
[----:B------:R-:W-:Y:S01]  /*19f0*/  FFMA.FTZ R56, R14, R60, R61 ;  /* 0x0000003c0e387223 */ /* 0x000fe2000001003d */
[----:B-----5:R-:W-:-:S03]  /*1a00*/  @P3 SHF.R.U64 R57, R86, 0x10, R87 ;  /* 0x0000001056393819 */ /* 0x020fc60000001257 */
[----:B------:R-:W-:Y:S01]  /*1a10*/  FADD.FTZ R56, R65, -R56 ;  /* 0x8000003841387221 */ /* 0x000fe20000010000 */
[----:B------:R-:W-:-:S03]  /*1a20*/  @P3 PRMT R57, RZ, 0x5410, R57 ;  /* 0x00005410ff393816 */ /* 0x000fc60000000039 */
[----:B------:R-:W-:-:S04]  /*1a30*/  FMUL.FTZ R56, R5, R56 ;  /* 0x0000003805387220 */ /* 0x000fc80000410000 */
[----:B------:R-:W-:Y:S02]  /*1a40*/  @P3 FADD.FTZ R56, R56, R57 ;  /* 0x0000003938383221 */ /* 0x000fe40000010000 */
.L_x_692:
[----:B------:R-:W-:Y:S05]  /*1a50*/  BSYNC B0 ;  /* 0x0000000000007941 */ /* 0x000fea0003800000 */
.L_x_690:
[----:B------:R-:W-:Y:S01]  /*1a60*/  BSSY B0, `(.L_x_693) ;  /* 0x000000e000007945 */ /* 0x000fe20003800000 */
[----:B------:R-:W-:Y:S01]  /*1a70*/  @P0 F2FP.BF16.PACK_AB R59, RZ, R56 ;  /* 0x00000038ff3b023e */ /* 0x000fe200000010ff */
[----:B------:R-:W-:Y:S05]  /*1a80*/  @!P2 BRA `(.L_x_694) ;  /* 0x000000b00000a947 */ /* 0x000fea0003800000 */
[----:B-----5:R-:W-:Y:S01]  /*1a90*/  LOP3.LUT P4, RZ, R105, 0xff00, RZ, 0xc0, !PT ;  /* 0x0000ff0069ff7812 */ /* 0x020fe2000788c0ff */
[----:B------:R-:W-:Y:S01]  /*1aa0*/  FMUL.FTZ R56, R56, c[0x0][0x1ec] ;  /* 0x00007b0038387a20 */ /* 0x000fe20000410000 */
[----:B------:R-:W-:-:S03]  /*1ab0*/  HFMA2.MMA R58, -RZ, RZ, 0, 0 ;  /* 0x00000000ff3a7435 */ /* 0x000fc600000001ff */
        /* <DEDUP_REMOVED lines=8> */
.L_x_694:
[----:B------:R-:W-:Y:S05]  /*1b40*/  BSYNC B0 ;  /* 0x0000000000007941 */ /* 0x000fea0003800000 */
.L_x_693:
[----:B------:R-:W-:Y:S01]  /*1b50*/  BSSY B0, `(.L_x_695) ;  /* 0x000000c000007945 */ /* 0x000fe20003800000 */
[----:B------:R-:W-:Y:S01]  /*1b60*/  @P0 PRMT R79, R59, 0x7610, R79 ;  /* 0x000076103b4f0816 */ /* 0x000fe2000000004f */
[----:B------:R-:W-:Y:S05]  /*1b70*/  @P1 BRA `(.L_x_696) ;  /* 0x0000004000001947 */ /* 0x000fea0003800000 */
[----:B------:R-:W-:Y:S01]  /*1b80*/  IMAD.MOV.U32 R56, RZ, RZ, RZ ;  /* 0x000000ffff387224 */ /* 0x000fe200078e00ff */
[----:B------:R-:W-:Y:S05]  /*1b90*/  @!P3 BRA `(.L_x_697) ;  /* 0x000000700000b947 */ /* 0x000fea0003800000 */
[----:B-----5:R-:W-:Y:S01]  /*1ba0*/  PRMT R56, RZ, 0x5410, R87 ;  /* 0x00005410ff387816 */ /* 0x020fe20000000057 */
[----:B------:R-:W-:Y:S05]  /*1bb0*/  BRA `(.L_x_697) ;  /* 0x0000005000007947 */ /* 0x000fea0003800000 */
.L_x_696:
[----:B------:R-:W-:-:S04]  /*1bc0*/  FFMA.FTZ R57, R9, R60, R61 ;  /* 0x0000003c09397223 */ /* 0x000fc8000001003d */
[----:B------:R-:W-:Y:S01]  /*1bd0*/  FADD.FTZ R56, R66, -R57 ;  /* 0x8000003942387221 */ /* 0x000fe20000010000 */
[----:B-----5:R-:W-:-:S03]  /*1be0*/  @P3 PRMT R57, RZ, 0x5410, R87 ;  /* 0x00005410ff393816 */ /* 0x020fc60000000057 */
[----:B------:R-:W-:-:S04]  /*1bf0*/  FMUL.FTZ R56, R5, R56 ;  /* 0x0000003805387220 */ /* 0x000fc80000410000 */
[----:B------:R-:W-:Y:S02]  /*1c00*/  @P3 FADD.FTZ R56, R56, R57 ;  /* 0x0000003938383221 */ /* 0x000fe40000010000 */
.L_x_697:
[----:B------:R-:W-:Y:S05]  /*1c10*/  BSYNC B0 ;  /* 0x0000000000007941 */ /* 0x000fea0003800000 */
.L_x_695:
        /* <DEDUP_REMOVED lines=13> */
.L_x_699:
[----:B------:R-:W-:Y:S05]  /*1cf0*/  BSYNC B0 ;  /* 0x0000000000007941 */ /* 0x000fea0003800000 */
.L_x_698:
        /* <DEDUP_REMOVED lines=8> */
.L_x_701:
[----:B------:R-:W-:Y:S01]  /*1d80*/  FFMA.FTZ R56, R15, R60, R61 ;  /* 0x0000003c0f387223 */ /* 0x000fe2000001003d */
[----:B-----5:R-:W-:-:S03]  /*1d90*/  @P3 SHF.R.U32.HI R57, RZ, 0x10, R87 ;  /* 0x00000010ff393819 */ /* 0x020fc60000011657 */
[----:B------:R-:W-:Y:S01]  /*1da0*/  FADD.FTZ R56, R67, -R56 ;  /* 0x8000003843387221 */ /* 0x000fe20000010000 */
[----:B------:R-:W-:-:S03]  /*1db0*/  @P3 PRMT R57, RZ, 0x5410, R57 ;  /* 0x00005410ff393816 */ /* 0x000fc60000000039 */
[----:B------:R-:W-:-:S04]  /*1dc0*/  FMUL.FTZ R56, R5, R56 ;  /* 0x0000003805387220 */ /* 0x000fc80000410000 */
[----:B------:R-:W-:Y:S02]  /*1dd0*/  @P3 FADD.FTZ R56, R56, R57 ;  /* 0x0000003938383221 */ /* 0x000fe40000010000 */
.L_x_702:
[----:B------:R-:W-:Y:S05]  /*1de0*/  BSYNC B0 ;  /* 0x0000000000007941 */ /* 0x000fea0003800000 */
.L_x_700:
[----:B------:R-:W-:Y:S01]  /*1df0*/  BSSY B0, `(.L_x_703) ;  /* 0x000000d000007945 */ /* 0x000fe20003800000 */
[----:B------:R-:W-:Y:S05]  /*1e00*/  @!P2 BRA `(.L_x_704) ;  /* 0x000000b00000a947 */ /* 0x000fea0003800000 */
[----:B-----5:R-:W-:Y:S01]  /*1e10*/  LOP3.LUT P4, RZ, R105, 0xff000000, RZ, 0xc0, !PT ;  /* 0xff00000069ff7812 */ /* 0x020fe2000788c0ff */
[----:B------:R-:W-:Y:S02]  /*1e20*/  FMUL.FTZ R57, R56, c[0x0][0x1ec] ;  /* 0x00007b0038397a20 */ /* 0x000fe40000410000 */
[----:B------:R-:W-:Y:S02]  /*1e30*/  IMAD.MOV.U32 R58, RZ, RZ, RZ ;  /* 0x000000ffff3a7224 */ /* 0x000fe400078e00ff */
[----:B------:R-:W-:Y:S01]  /*1e40*/  FMUL.FTZ R62, R57, c[0x0][0x1e8] ;  /* 0x00007a00393e7a20 */ /* 0x000fe20000410000 */
[----:B------:R-:W-:-:S07]  /*1e50*/  MOV R57, RZ ;  /* 0x000000ff00397202 */ /* 0x000fce0000000f00 */
[----:B------:R-:W-:Y:S01]  /*1e60*/  @P4 FMUL.FTZ R57, R102, R62 ;  /* 0x0000003e66394220 */ /* 0x000fe20000410000 */
[----:B------:R-:W-:-:S04]  /*1e70*/  @P4 PRMT R59, RZ, 0x5410, R121 ;  /* 0x00005410ff3b4816 */ /* 0x000fc80000000079 */
[----:B------:R-:W-:Y:S01]  /*1e80*/  F2FP.BF16.PACK_AB R57, RZ, R57 ;  /* 0x00000039ff39723e */ /* 0x000fe200000010ff */
[----:B------:R-:W-:-:S03]  /*1e90*/  @P4 FMUL.FTZ R58, R62, R59 ;  /* 0x0000003b3e3a4220 */ /* 0x000fc60000410000 */
[----:B------:R-:W-:Y:S01]  /*1ea0*/  PRMT R90, R57, 0x7610, R90 ;  /* 0x00007610395a7816 */ /* 0x000fe2000000005a */
[----:B------:R-:W-:Y:S02]  /*1eb0*/  FADD.FTZ R35, R35, R58 ;  /* 0x0000003a23237221 */ /* 0x000fe40000010000 */
.L_x_704:
[----:B------:R-:W-:Y:S05]  /*1ec0*/  BSYNC B0 ;  /* 0x0000000000007941 */ /* 0x000fea0003800000 */
.L_x_703:
[----:B------:R-:W-:-:S04]  /*1ed0*/  @P0 F2FP.BF16.PACK_AB R56, RZ, R56 ;  /* 0x00000038ff38023e */ /* 0x000fc800000010ff */
        /* <DEDUP_REMOVED lines=10> */
.L_x_705:
[----:B------:R-:W-:Y:S01]  /*1f80*/  BSSY B0, `(.L_x_706) ;  /* 0x000000a000007945 */ /* 0x000fe20003800000 */
[----:B------:R-:W-:Y:S05]  /*1f90*/  @!P2 BRA `(.L_x_707) ;  /* 0x000000800000a947 */ /* 0x000fea0003800000 */
[----:B-1----:R-:W-:Y:S02]  /*1fa0*/  LOP3.LUT R56, R78, 0xffff, RZ, 0xc0, !PT ;  /* 0x0000ffff4e387812 */ /* 0x002fe400078ec0ff */
[----:B------:R-:W-:-:S03]  /*1fb0*/  PRMT R59, R80, 0x5410, R90 ;  /* 0x00005410503b7816 */ /* 0x000fc6000000005a */
[----:B------:R-:W-:-:S05]  /*1fc0*/  IMAD.WIDE.U32 R56, R56, 0x10000, RZ ;  /* 0x0001000038387825 */ /* 0x000fca00078e00ff */
[----:B------:R-:W-:Y:S01]  /*1fd0*/  LOP3.LUT R57, R59, R57, RZ, 0xfc, !PT ;  /* 0x000000393b397212 */ /* 0x000fe200078efcff */
[----:B------:R-:W-:Y:S01]  /*1fe0*/  HFMA2.MMA R59, -RZ, RZ, 0, 4.76837158203125e-07 ;  /* 0x00000008ff3b7435 */ /* 0x000fe200000001ff */
[----:B------:R-:W-:-:S09]  /*1ff0*/  LOP3.LUT R56, R56, 0xffff, R76, 0xf8, !PT ;  /* 0x0000ffff38387812 */ /* 0x000fd200078ef84c */
[----:B------:R-:W-:-:S05]  /*2000*/  IMAD.WIDE.U32 R58, R100, R59, c[0x0][0x248] ;  /* 0x00009200643a7625 */ /* 0x000fca00078e003b */
[----:B------:R1:W-:Y:S02]  /*2010*/  STG.E.64 [R58.64], R56 ;  /* 0x000000383a007986 */ /* 0x0003e4000c101b04 */
.L_x_707:
[----:B------:R-:W-:Y:S05]  /*2020*/  BSYNC B0 ;  /* 0x0000000000007941 */ /* 0x000fea0003800000 */
.L_x_706:
[----:B------:R-:W-:Y:S01]  /*2030*/  BSSY B0, `(.L_x_708) ;  /* 0x000000c000007945 */ /* 0x000fe20003800000 */
[----:B------:R-:W-:Y:S05]  /*2040*/  @!P2 BRA `(.L_x_709) ;  /* 0x000000a00000a947 */ /* 0x000fea0003800000 */
[----:B-1----:R-:W-:Y:S01]  /*2050*/  IADD3 R56, R100, 0x80, RZ ;  /* 0x0000008064387810 */ /* 0x002fe20007ffe0ff */
[----:B------:R-:W-:-:S04]  /*2060*/  IMAD.MOV.U32 R57, RZ, RZ, 0x8 ;  /* 0x00000008ff397424 */ /* 0x000fc800078e00ff */
[----:B------:R-:W-:-:S06]  /*2070*/  IMAD.WIDE.U32 R56, R56, R57, c[0x0][0x170] ;  /* 0x00005c0038387625 */ /* 0x000fcc00078e0039 */
[----:B------:R-:W2:Y:S02]  /*2080*/  LDG.E.64 R56, [R56.64] ;  /* 0x0000000438387981 */ /* 0x000ea4000c1e1b00 */
[----:B--2---:R-:W-:Y:S02]  /*2090*/  PRMT R121, R121, 0x5410, R56 ;  /* 0x0000541079797816 */ /* 0x004fe40000000038 */
[--C-:B------:R-:W-:Y:S02]  /*20a0*/  SHF.R.U64 R125, R56, 0x10, R57.reuse ;  /* 0x00000010387d7819 */ /* 0x100fe40000001239 */
[--C-:B------:R-:W-:Y:S02]  /*20b0*/  SHF.R.U32.HI R58, RZ, 0x10, R57.reuse ;  /* 0x00000010ff3a7819 */ /* 0x100fe40000011639 */
[----:B------:R-:W-:Y:S02]  /*20c0*/  PRMT R123, R123, 0x5410, R57 ;  /* 0x000054107b7b7816 */ /* 0x000fe40000000039 */
[----:B------:R-:W-:-:S02]  /*20d0*/  PRMT R125, R125, 0x5410, R125 ;  /* 0x000054107d7d7816 */ /* 0x000fc4000000007d */
[----:B------:R-:W-:Y:S02]  /*20e0*/  PRMT R121, R58, 0x7610, R121 ;  /* 0x000076103a797816 */ /* 0x000fe40000000079 */
.L_x_709:
[----:B------:R-:W-:Y:S05]  /*20f0*/  BSYNC B0 ;  /* 0x0000000000007941 */ /* 0x000fea0003800000 */
.L_x_708:
[----:B------:R-:W-:Y:S01]  /*2100*/  BSSY B0, `(.L_x_710) ;  /* 0x000000b000007945 */ /* 0x000fe20003800000 */
[----:B------:R-:W-:Y:S05]  /*2110*/  @P1 BRA `(.L_x_711) ;  /* 0x0000004000001947 */ /* 0x000fea0003800000 */
[----:B-1----:R-:W-:Y:S01]  /*2120*/  IMAD.MOV.U32 R56, RZ, RZ, RZ ;  /* 0x000000ffff387224 */ /* 0x002fe200078e00ff */
[----:B------:R-:W-:Y:S05]  /*2130*/  @!P3 BRA `(.L_x_712) ;  /* 0x000000700000b947 */ /* 0x000fea0003800000 */
[----:B-----5:R-:W-:Y:S01]  /*2140*/  PRMT R56, RZ, 0x5410, R84 ;  /* 0x00005410ff387816 */ /* 0x020fe20000000054 */
[----:B------:R-:W-:Y:S05]  /*2150*/  BRA `(.L_x_712) ;  /* 0x0000005000007947 */ /* 0x000fea0003800000 */
.L_x_711:
[----:B-1----:R-:W-:-:S04]  /*2160*/  FFMA.FTZ R57, R10, R60, R61 ;  /* 0x0000003c0a397223 */ /* 0x002fc8000001003d */
[----:B------:R-:W-:Y:S01]  /*2170*/  FADD.FTZ R56, R68, -R57 ;  /* 0x8000003944387221 */ /* 0x000fe20000010000 */
[----:B-----5:R-:W-:-:S03]  /*2180*/  @P3 PRMT R57, RZ, 0x5410, R84 ;  /* 0x00005410ff393816 */ /* 0x020fc60000000054 */
[----:B------:R-:W-:-:S04]  /*2190*/  FMUL.FTZ R56, R5, R56 ;  /* 0x0000003805387220 */ /* 0x000fc80000410000 */
[----:B------:R-:W-:Y:S02]  /*21a0*/  @P3 FADD.FTZ R56, R56, R57 ;  /* 0x0000003938383221 */ /* 0x000fe40000010000 */
.L_x_712:
[----:B------:R-:W-:Y:S05]  /*21b0*/  BSYNC B0 ;  /* 0x0000000000007941 */ /* 0x000fea0003800000 */
.L_x_710:
[----:B------:R-:W-:Y:S01]  /*21c0*/  BSSY B0, `(.L_x_713) ;  /* 0x000000e000007945 */ /* 0x000fe20003800000 */
[----:B------:R-:W-:Y:S01]  /*21d0*/  @P0 F2FP.BF16.PACK_AB R58, RZ, R56 ;  /* 0x00000038ff3a023e */ /* 0x000fe200000010ff */
[----:B------:R-:W-:Y:S05]  /*21e0*/  @!P2 BRA `(.L_x_714) ;  /* 0x000000b00000a947 */ /* 0x000fea0003800000 */
[----:B-----5:R-:W-:Y:S01]  /*21f0*/  LOP3.LUT P4, RZ, R92, 0xff, RZ, 0xc0, !PT ;  /* 0x000000ff5cff7812 */ /* 0x020fe2000788c0ff */
[----:B------:R-:W-:Y:S01]  /*2200*/  FMUL.FTZ R56, R56, c[0x0][0x1ec] ;  /* 0x00007b0038387a20 */ /* 0x000fe20000410000 */
[----:B------:R-:W-:Y:S01]  /*2210*/  MOV R57, RZ ;  /* 0x000000ff00397202 */ /* 0x000fe20000000f00 */
[----:B------:R-:W-:Y:S02]  /*2220*/  IMAD.MOV.U32 R59, RZ, RZ, RZ ;  /* 0x000000ffff3b7224 */ /* 0x000fe400078e00ff */
[----:B------:R-:W-:-:S08]  /*2230*/  FMUL.FTZ R56, R56, c[0x0][0x1e8] ;  /* 0x00007a0038387a20 */ /* 0x000fd00000410000 */
[----:B------:R-:W-:Y:S01]  /*2240*/  @P4 FMUL.FTZ R57, R99, R56 ;  /* 0x0000003863394220 */ /* 0x000fe20000410000 */
[----:B------:R-:W-:-:S04]  /*2250*/  @P4 PRMT R63, RZ, 0x7610, R121 ;  /* 0x00007610ff3f4816 */ /* 0x000fc80000000079 */
[----:B------:R-:W-:Y:S01]  /*2260*/  F2FP.BF16.PACK_AB R57, RZ, R57 ;  /* 0x00000039ff39723e */ /* 0x000fe200000010ff */
[----:B------:R-:W-:-:S03]  /*2270*/  @P4 FMUL.FTZ R59, R63, R56 ;  /* 0x000000383f3b4220 */ /* 0x000fc60000410000 */
[----:B------:R-:W-:Y:S01]  /*2280*/  PRMT R76, R57, 0x7610, R76 ;  /* 0x00007610394c7816 */ /* 0x000fe2000000004c */
[----:B------:R-:W-:Y:S02]  /*2290*/  FADD.FTZ R28, R28, R59 ;  /* 0x0000003b1c1c7221 */ /* 0x000fe40000010000 */
.L_x_714:
[----:B------:R-:W-:Y:S05]  /*22a0*/  BSYNC B0 ;  /* 0x0000000000007941 */ /* 0x000fea0003800000 */
.L_x_713:
        /* <DEDUP_REMOVED lines=8> */
.L_x_716:
[----:B------:R-:W-:Y:S01]  /*2330*/  FFMA.FTZ R56, R16, R60, R61 ;  /* 0x0000003c10387223 */ /* 0x000fe2000001003d */
[----:B-----5:R-:W-:-:S03]  /*2340*/  @P3 SHF.R.U64 R57, R84, 0x10, R85 ;  /* 0x0000001054393819 */ /* 0x020fc60000001255 */
[----:B------:R-:W-:Y:S01]  /*2350*/  FADD.FTZ R56, R69, -R56 ;  /* 0x8000003845387221 */ /* 0x000fe20000010000 */
[----:B------:R-:W-:-:S03]  /*2360*/  @P3 PRMT R57, RZ, 0x5410, R57 ;  /* 0x00005410ff393816 */ /* 0x000fc60000000039 */
[----:B------:R-:W-:-:S04]  /*2370*/  FMUL.FTZ R56, R5, R56 ;  /* 0x0000003805387220 */ /* 0x000fc80000410000 */
[----:B------:R-:W-:Y:S02]  /*2380*/  @P3 FADD.FTZ R56, R56, R57 ;  /* 0x0000003938383221 */ /* 0x000fe40000010000 */
.L_x_717:
[----:B------:R-:W-:Y:S05]  /*2390*/  BSYNC B0 ;  /* 0x0000000000007941 */ /* 0x000fea0003800000 */
.L_x_715:
        /* <DEDUP_REMOVED lines=14> */
.L_x_719:
[----:B------:R-:W-:Y:S05]  /*2480*/  BSYNC B0 ;  /* 0x0000000000007941 */ /* 0x000fea0003800000 */
.L_x_718:
[----:B------:R-:W-:Y:S01]  /*2490*/  BSSY B0, `(.L_x_720) ;  /* 0x000000c000007945 */ /* 0x000fe20003800000 */
[----:B------:R-:W-:Y:S01]  /*24a0*/  @P0 PRMT R79, R58, 0x7610, R79 ;  /* 0x000076103a4f0816 */ /* 0x000fe2000000004f */
[----:B------:R-:W-:Y:S05]  /*24b0*/  @P1 BRA `(.L_x_721) ;  /* 0x0000004000001947 */ /* 0x000fea0003800000 */
[----:B------:R-:W-:Y:S01]  /*24c0*/  IMAD.MOV.U32 R56, RZ, RZ, RZ ;  /* 0x000000ffff387224 */ /* 0x000fe200078e00ff */
[----:B------:R-:W-:Y:S05]  /*24d0*/  @!P3 BRA `(.L_x_722) ;  /* 0x000000700000b947 */ /* 0x000fea0003800000 */
[----:B-----5:R-:W-:Y:S01]  /*24e0*/  PRMT R56, RZ, 0x5410, R85 ;  /* 0x00005410ff387816 */ /* 0x020fe20000000055 */
[----:B------:R-:W-:Y:S05]  /*24f0*/  BRA `(.L_x_722) ;  /* 0x0000005000007947 */ /* 0x000fea0003800000 */
.L_x_721:
[----:B------:R-:W-:-:S04]  /*2500*/  FFMA.FTZ R57, R11, R60, R61 ;  /* 0x0000003c0b397223 */ /* 0x000fc8000001003d */
[----:B------:R-:W-:Y:S01]  /*2510*/  FADD.FTZ R56, R70, -R57 ;  /* 0x8000003946387221 */ /* 0x000fe20000010000 */
[----:B-----5:R-:W-:-:S03]  /*2520*/  @P3 PRMT R57, RZ, 0x5410, R85 ;  /* 0x00005410ff393816 */ /* 0x020fc60000000055 */
[----:B------:R-:W-:-:S04]  /*2530*/  FMUL.FTZ R56, R5, R56 ;  /* 0x0000003805387220 */ /* 0x000fc80000410000 */
[----:B------:R-:W-:Y:S02]  /*2540*/  @P3 FADD.FTZ R56, R56, R57 ;  /* 0x0000003938383221 */ /* 0x000fe40000010000 */
.L_x_722:
[----:B------:R-:W-:Y:S05]  /*2550*/  BSYNC B0 ;  /* 0x0000000000007941 */ /* 0x000fea0003800000 */
.L_x_720:
        /* <DEDUP_REMOVED lines=14> */
.L_x_724:
[----:B------:R-:W-:Y:S05]  /*2640*/  BSYNC B0 ;  /* 0x0000000000007941 */ /* 0x000fea0003800000 */
.L_x_723:
        /* <DEDUP_REMOVED lines=8> */
.L_x_726:
[----:B------:R-:W-:Y:S01]  /*26d0*/  FFMA.FTZ R56, R17, R60, R61 ;  /* 0x0000003c11387223 */ /* 0x000fe2000001003d */
[----:B-----5:R-:W-:-:S03]  /*26e0*/  @P3 SHF.R.U32.HI R57, RZ, 0x10, R85 ;  /* 0x00000010ff393819 */ /* 0x020fc60000011655 */
[----:B------:R-:W-:Y:S01]  /*26f0*/  FADD.FTZ R56, R71, -R56 ;  /* 0x8000003847387221 */ /* 0x000fe20000010000 */
[----:B------:R-:W-:-:S03]  /*2700*/  @P3 PRMT R57, RZ, 0x5410, R57 ;  /* 0x00005410ff393816 */ /* 0x000fc60000000039 */
[----:B------:R-:W-:-:S04]  /*2710*/  FMUL.FTZ R56, R5, R56 ;  /* 0x0000003805387220 */ /* 0x000fc80000410000 */
[----:B------:R-:W-:Y:S02]  /*2720*/  @P3 FADD.FTZ R56, R56, R57 ;  /* 0x0000003938383221 */ /* 0x000fe40000010000 */
.L_x_727:
[----:B------:R-:W-:Y:S05]  /*2730*/  BSYNC B0 ;  /* 0x0000000000007941 */ /* 0x000fea0003800000 */
.L_x_725:
        /* <DEDUP_REMOVED lines=13> */
.L_x_729:
[----:B------:R-:W-:Y:S05]  /*2810*/  BSYNC B0 ;  /* 0x0000000000007941 */ /* 0x000fea0003800000 */
.L_x_728:
[----:B------:R-:W-:Y:S02]  /*2820*/  IADD3 R62, R100, 0x100, RZ ;  /* 0x00000100643e7810 */ /* 0x000fe40007ffe0ff */
[----:B------:R-:W-:Y:S01]  /*2830*/  @P0 PRMT R91, R63, 0x7610, R91 ;  /* 0x000076103f5b0816 */ /* 0x000fe2000000005b */
        /* <DEDUP_REMOVED lines=9> */
.L_x_730:
[----:B------:R-:W-:Y:S01]  /*28d0*/  BSSY B0, `(.L_x_731) ;  /* 0x000000b000007945 */ /* 0x000fe20003800000 */
[----:B------:R-:W-:Y:S05]  /*28e0*/  @!P2 BRA `(.L_x_732) ;  /* 0x000000900000a947 */ /* 0x000fea0003800000 */
[----:B-1----:R-:W-:Y:S01]  /*28f0*/  LOP3.LUT R56, R78, 0xffff, RZ, 0xc0, !PT ;  /* 0x0000ffff4e387812 */ /* 0x002fe200078ec0ff */
[----:B------:R-:W-:Y:S01]  /*2900*/  IMAD.MOV.U32 R63, RZ, RZ, 0x8 ;  /* 0x00000008ff3f7424 */ /* 0x000fe200078e00ff */
[----:B------:R-:W-:Y:S02]  /*2910*/  IADD3 R58, R100, 0x80, RZ ;  /* 0x00000080643a7810 */ /* 0x000fe40007ffe0ff */
[----:B------:R-:W-:Y:S01]  /*2920*/  PRMT R59, R80, 0x5410, R90 ;  /* 0x00005410503b7816 */ /* 0x000fe2000000005a */
[----:B------:R-:W-:-:S05]  /*2930*/  IMAD.WIDE.U32 R56, R56, 0x10000, RZ ;  /* 0x0001000038387825 */ /* 0x000fca00078e00ff */
[----:B------:R-:W-:Y:S01]  /*2940*/  LOP3.LUT R57, R59, R57, RZ, 0xfc, !PT ;  /* 0x000000393b397212 */ /* 0x000fe200078efcff */
[----:B------:R-:W-:Y:S01]  /*2950*/  IMAD.WIDE.U32 R58, R58, R63, c[0x0][0x248] ;  /* 0x000092003a3a7625 */ /* 0x000fe200078e003f */
[----:B------:R-:W-:-:S05]  /*2960*/  LOP3.LUT R56, R56, 0xffff, R76, 0xf8, !PT ;  /* 0x0000ffff38387812 */ /* 0x000fca00078ef84c */
[----:B------:R1:W-:Y:S02]  /*2970*/  STG.E.64 [R58.64], R56 ;  /* 0x000000383a007986 */ /* 0x0003e4000c101b04 */
.L_x_732:
[----:B------:R-:W-:Y:S05]  /*2980*/  BSYNC B0 ;  /* 0x0000000000007941 */ /* 0x000fea0003800000 */
.L_x_731:
[----:B------:R-:W-:Y:S01]  /*2990*/  BSSY B0, `(.L_x_733) ;  /* 0x000000a000007945 */ /* 0x000fe20003800000 */
[----:B------:R-:W-:Y:S05]  /*29a0*/  @!P2 BRA `(.L_x_734) ;  /* 0x000000800000a947 */ /* 0x000fea0003800000 */
[----:B-1----:R-:W-:-:S04]  /*29b0*/  IMAD.MOV.U32 R57, RZ, RZ, 0x8 ;  /* 0x00000008ff397424 */ /* 0x002fc800078e00ff */
[----:B------:R-:W-:-:S06]  /*29c0*/  IMAD.WIDE.U32 R56, R62, R57, c[0x0][0x170] ;  /* 0x00005c003e387625 */ /* 0x000fcc00078e0039 */
[----:B------:R-:W2:Y:S02]  /*29d0*/  LDG.E.64 R56, [R56.64] ;  /* 0x0000000438387981 */ /* 0x000ea4000c1e1b00 */
[--C-:B--2---:R-:W-:Y:S02]  /*29e0*/  SHF.R.U64 R125, R56, 0x10, R57.reuse ;  /* 0x00000010387d7819 */ /* 0x104fe40000001239 */
[--C-:B------:R-:W-:Y:S02]  /*29f0*/  SHF.R.U32.HI R121, RZ, 0x10, R57.reuse ;  /* 0x00000010ff797819 */ /* 0x100fe40000011639 */
[----:B------:R-:W-:Y:S02]  /*2a00*/  PRMT R123, R123, 0x5410, R57 ;  /* 0x000054107b7b7816 */ /* 0x000fe40000000039 */
[----:B------:R-:W-:Y:S02]  /*2a10*/  PRMT R121, R121, 0x5410, R56 ;  /* 0x0000541079797816 */ /* 0x000fe40000000038 */
[----:B------:R-:W-:-:S02]  /*2a20*/  PRMT R125, R125, 0x5410, R125 ;  /* 0x000054107d7d7816 */ /* 0x000fc4000000007d */
.L_x_734:
[----:B------:R-:W-:Y:S05]  /*2a30*/  BSYNC B0 ;  /* 0x0000000000007941 */ /* 0x000fea0003800000 */
.L_x_733:
[----:B------:R-:W-:Y:S01]  /*2a40*/  BSSY B0, `(.L_x_735) ;  /* 0x000000b000007945 */ /* 0x000fe20003800000 */
[----:B------:R-:W-:Y:S05]  /*2a50*/  @P1 BRA `(.L_x_736) ;  /* 0x0000004000001947 */ /* 0x000fea0003800000 */
[----:B------:R-:W-:Y:S01]  /*2a60*/  MOV R6, RZ ;  /* 0x000000ff00067202 */ /* 0x000fe20000000f00 */
[----:B------:R-:W-:Y:S05]  /*2a70*/  @!P3 BRA `(.L_x_737) ;  /* 0x000000700000b947 */ /* 0x000fea0003800000 */
[----:B-----5:R-:W-:Y:S01]  /*2a80*/  PRMT R6, RZ, 0x5410, R82 ;  /* 0x00005410ff067816 */ /* 0x020fe20000000052 */
[----:B------:R-:W-:Y:S05]  /*2a90*/  BRA `(.L_x_737) ;  /* 0x0000005000007947 */ /* 0x000fea0003800000 */
.L_x_736:
[----:B-1----:R-:W-:-:S04]  /*2aa0*/  FFMA.FTZ R57, R12, R60, R61 ;  /* 0x0000003c0c397223 */ /* 0x002fc8000001003d */
[----:B------:R-:W-:Y:S01]  /*2ab0*/  FADD.FTZ R6, R72, -R57 ;  /* 0x8000003948067221 */ /* 0x000fe20000010000 */
[----:B-----5:R-:W-:-:S03]  /*2ac0*/  @P3 PRMT R57, RZ, 0x5410, R82 ;  /* 0x00005410ff393816 */ /* 0x020fc60000000052 */
[----:B------:R-:W-:-:S04]  /*2ad0*/  FMUL.FTZ R6, R5, R6 ;  /* 0x0000000605067220 */ /* 0x000fc80000410000 */
[----:B------:R-:W-:Y:S02]  /*2ae0*/  @P3 FADD.FTZ R6, R6, R57 ;  /* 0x0000003906063221 */ /* 0x000fe40000010000 */
.L_x_737:
[----:B------:R-:W-:Y:S05]  /*2af0*/  BSYNC B0 ;  /* 0x0000000000007941 */ /* 0x000fea0003800000 */
.L_x_735:
[----:B------:R-:W-:Y:S01]  /*2b00*/  BSSY B0, `(.L_x_738) ;  /* 0x000000d000007945 */ /* 0x000fe20003800000 */
[----:B-1----:R-:W-:Y:S01]  /*2b10*/  @P0 F2FP.BF16.PACK_AB R58, RZ, R6 ;  /* 0x00000006ff3a023e */ /* 0x002fe200000010ff */
[----:B------:R-:W-:Y:S05]  /*2b20*/  @!P2 BRA `(.L_x_739) ;  /* 0x000000a00000a947 */ /* 0x000fea0003800000 */
[----:B-----5:R-:W-:Y:S01]  /*2b30*/  LOP3.LUT P4, RZ, R93, 0xff, RZ, 0xc0, !PT ;  /* 0x000000ff5dff7812 */ /* 0x020fe2000788c0ff */
[----:B------:R-:W-:Y:S01]  /*2b40*/  FMUL.FTZ R6, R6, c[0x0][0x1ec] ;  /* 0x00007b0006067a20 */ /* 0x000fe20000410000 */
[----:B------:R-:W-:-:S03]  /*2b50*/  CS2R R56, SRZ ;  /* 0x0000000000387805 */ /* 0x000fc6000001ff00 */
[----:B------:R-:W-:-:S08]  /*2b60*/  FMUL.FTZ R6, R6, c[0x0][0x1e8] ;  /* 0x00007a0006067a20 */ /* 0x000fd00000410000 */
[----:B------:R-:W-:Y:S01]  /*2b70*/  @P4 FMUL.FTZ R56, R95, R6 ;  /* 0x000000065f384220 */ /* 0x000fe20000410000 */
[----:B------:R-:W-:-:S04]  /*2b80*/  @P4 PRMT R59, RZ, 0x7610, R121 ;  /* 0x00007610ff3b4816 */ /* 0x000fc80000000079 */
[----:B------:R-:W-:Y:S01]  /*2b90*/  F2FP.BF16.PACK_AB R56, RZ, R56 ;  /* 0x00000038ff38723e */ /* 0x000fe200000010ff */
[----:B------:R-:W-:-:S03]  /*2ba0*/  @P4 FMUL.FTZ R57, R59, R6 ;  /* 0x000000063b394220 */ /* 0x000fc60000410000 */
[----:B------:R-:W-:Y:S01]  /*2bb0*/  PRMT R76, R56, 0x7610, R76 ;  /* 0x00007610384c7816 */ /* 0x000fe2000000004c */
[----:B------:R-:W-:Y:S02]  /*2bc0*/  FADD.FTZ R24, R24, R57 ;  /* 0x0000003918187221 */ /* 0x000fe40000010000 */
.L_x_739:
[----:B------:R-:W-:Y:S05]  /*2bd0*/  BSYNC B0 ;  /* 0x0000000000007941 */ /* 0x000fea0003800000 */
.L_x_738:
        /* <DEDUP_REMOVED lines=8> */
.L_x_741:
[----:B------:R-:W-:Y:S01]  /*2c60*/  FFMA.FTZ R6, R18, R60, R61 ;  /* 0x0000003c12067223 */ /* 0x000fe2000001003d */
[----:B-----5:R-:W-:-:S03]  /*2c70*/  @P3 SHF.R.U64 R56, R82, 0x10, R83 ;  /* 0x0000001052383819 */ /* 0x020fc60000001253 */
[----:B------:R-:W-:Y:S01]  /*2c80*/  FADD.FTZ R6, R73, -R6 ;  /* 0x8000000649067221 */ /* 0x000fe20000010000 */
[----:B------:R-:W-:-:S03]  /*2c90*/  @P3 PRMT R57, RZ, 0x5410, R56 ;  /* 0x00005410ff393816 */ /* 0x000fc60000000038 */
[----:B------:R-:W-:-:S04]  /*2ca0*/  FMUL.FTZ R6, R5, R6 ;  /* 0x0000000605067220 */ /* 0x000fc80000410000 */
[----:B------:R-:W-:Y:S02]  /*2cb0*/  @P3 FADD.FTZ R6, R6, R57 ;  /* 0x0000003906063221 */ /* 0x000fe40000010000 */
.L_x_742:
[----:B------:R-:W-:Y:S05]  /*2cc0*/  BSYNC B0 ;  /* 0x0000000000007941 */ /* 0x000fea0003800000 */
.L_x_740:
[----:B------:R-:W-:Y:S01]  /*2cd0*/  BSSY B0, `(.L_x_743) ;  /* 0x000000e000007945 */ /* 0x000fe20003800000 */
[----:B------:R-:W-:Y:S01]  /*2ce0*/  @P0 F2FP.BF16.PACK_AB R58, RZ, R6 ;  /* 0x00000006ff3a023e */ /* 0x000fe200000010ff */
        /* <DEDUP_REMOVED lines=12> */
.L_x_744:
[----:B------:R-:W-:Y:S05]  /*2db0*/  BSYNC B0 ;  /* 0x0000000000007941 */ /* 0x000fea0003800000 */
.L_x_743:
[----:B------:R-:W-:Y:S01]  /*2dc0*/  BSSY B0, `(.L_x_745) ;  /* 0x000000c000007945 */ /* 0x000fe20003800000 */
[----:B------:R-:W-:Y:S01]  /*2dd0*/  @P0 PRMT R79, R58, 0x7610, R79 ;  /* 0x000076103a4f0816 */ /* 0x000fe2000000004f */
[----:B------:R-:W-:Y:S05]  /*2de0*/  @P1 BRA `(.L_x_746) ;  /* 0x0000004000001947 */ /* 0x000fea0003800000 */
[----:B------:R-:W-:Y:S01]  /*2df0*/  IMAD.MOV.U32 R6, RZ, RZ, RZ ;  /* 0x000000ffff067224 */ /* 0x000fe200078e00ff */
[----:B------:R-:W-:Y:S05]  /*2e00*/  @!P3 BRA `(.L_x_747) ;  /* 0x000000700000b947 */ /* 0x000fea0003800000 */
[----:B-----5:R-:W-:Y:S01]  /*2e10*/  PRMT R6, RZ, 0x5410, R83 ;  /* 0x00005410ff067816 */ /* 0x020fe20000000053 */
[----:B------:R-:W-:Y:S05]  /*2e20*/  BRA `(.L_x_747) ;  /* 0x0000005000007947 */ /* 0x000fea0003800000 */
.L_x_746:
[----:B------:R-:W-:-:S04]  /*2e30*/  FFMA.FTZ R57, R13, R60, R61 ;  /* 0x0000003c0d397223 */ /* 0x000fc8000001003d */
[----:B------:R-:W-:Y:S01]  /*2e40*/  FADD.FTZ R6, R74, -R57 ;  /* 0x800000394a067221 */ /* 0x000fe20000010000 */
[----:B-----5:R-:W-:-:S03]  /*2e50*/  @P3 PRMT R57, RZ, 0x5410, R83 ;  /* 0x00005410ff393816 */ /* 0x020fc60000000053 */
[----:B------:R-:W-:-:S04]  /*2e60*/  FMUL.FTZ R6, R5, R6 ;  /* 0x0000000605067220 */ /* 0x000fc80000410000 */
[----:B------:R-:W-:Y:S02]  /*2e70*/  @P3 FADD.FTZ R6, R6, R57 ;  /* 0x0000003906063221 */ /* 0x000fe40000010000 */
.L_x_747:
[----:B------:R-:W-:Y:S05]  /*2e80*/  BSYNC B0 ;  /* 0x0000000000007941 */ /* 0x000fea0003800000 */
.L_x_745:
[----:B------:R-:W-:Y:S01]  /*2e90*/  BSSY B0, `(.L_x_748) ;  /* 0x000000d000007945 */ /* 0x000fe20003800000 */
[----:B------:R-:W-:Y:S01]  /*2ea0*/  @P0 F2FP.BF16.PACK_AB R58, RZ, R6 ;  /* 0x00000006ff3a023e */ /* 0x000fe200000010ff */
        /* <DEDUP_REMOVED lines=11> */
.L_x_749:
[----:B------:R-:W-:Y:S05]  /*2f60*/  BSYNC B0 ;  /* 0x0000000000007941 */ /* 0x000fea0003800000 */
.L_x_748:
        /* <DEDUP_REMOVED lines=8> */
.L_x_751:
[----:B------:R-:W-:Y:S01]  /*2ff0*/  FFMA.FTZ R60, R19, R60, R61 ;  /* 0x0000003c133c7223 */ /* 0x000fe2000001003d */
[----:B-----5:R-:W-:-:S03]  /*3000*/  @P3 SHF.R.U32.HI R6, RZ, 0x10, R83 ;  /* 0x00000010ff063819 */ /* 0x020fc60000011653 */
[----:B------:R-:W-:Y:S01]  /*3010*/  FADD.FTZ R60, R75, -R60 ;  /* 0x8000003c4b3c7221 */ /* 0x000fe20000010000 */
[----:B------:R-:W-:-:S03]  /*3020*/  @P3 PRMT R6, RZ, 0x5410, R6 ;  /* 0x00005410ff063816 */ /* 0x000fc60000000006 */
[----:B------:R-:W-:-:S04]  /*3030*/  FMUL.FTZ R5, R5, R60 ;  /* 0x0000003c05057220 */ /* 0x000fc80000410000 */
[----:B------:R-:W-:Y:S02]  /*3040*/  @P3 FADD.FTZ R5, R5, R6 ;  /* 0x0000000605053221 */ /* 0x000fe40000010000 */
.L_x_752:
[----:B------:R-:W-:Y:S05]  /*3050*/  BSYNC B0 ;  /* 0x0000000000007941 */ /* 0x000fea0003800000 */
.L_x_750:
[----:B------:R-:W-:Y:S01]  /*3060*/  @P0 F2FP.BF16.PACK_AB R6, RZ, R5 ;  /* 0x00000005ff06023e */ /* 0x000fe200000010ff */
[----:B------:R-:W-:Y:S03]  /*3070*/  BSSY B0, `(.L_x_753) ;  /* 0x000000e000007945 */ /* 0x000fe60003800000 */
[----:B------:R-:W-:Y:S01]  /*3080*/  @P0 PRMT R91, R6, 0x7610, R91 ;  /* 0x00007610065b0816 */ /* 0x000fe2000000005b */
        /* <DEDUP_REMOVED lines=12> */
.L_x_754:
[----:B------:R-:W-:Y:S05]  /*3150*/  BSYNC B0 ;  /* 0x0000000000007941 */ /* 0x000fea0003800000 */
.L_x_753:
        /* <DEDUP_REMOVED lines=9> */
.L_x_755:
[----:B------:R-:W-:Y:S01]  /*31f0*/  BSSY B0, `(.L_x_756) ;  /* 0x000000a000007945 */ /* 0x000fe20003800000 */
[----:B------:R-:W-:Y:S05]  /*3200*/  @!P2 BRA `(.L_x_757) ;  /* 0x000000800000a947 */ /* 0x000fea0003800000 */
[----:B-1----:R-:W-:Y:S01]  /*3210*/  LOP3.LUT R6, R78, 0xffff, RZ, 0xc0, !PT ;  /* 0x0000ffff4e067812 */ /* 0x002fe200078ec0ff */
[----:B------:R-:W-:Y:S01]  /*3220*/  HFMA2.MMA R57, -RZ, RZ, 0, 4.76837158203125e-07 ;  /* 0x00000008ff397435 */ /* 0x000fe200000001ff */
[----:B------:R-:W-:-:S03]  /*3230*/  PRMT R5, R80, 0x5410, R90 ;  /* 0x0000541050057816 */ /* 0x000fc6000000005a */
[----:B------:R-:W-:-:S05]  /*3240*/  IMAD.WIDE.U32 R6, R6, 0x10000, RZ ;  /* 0x0001000006067825 */ /* 0x000fca00078e00ff */
[----:B------:R-:W-:Y:S01]  /*3250*/  LOP3.LUT R7, R5, R7, RZ, 0xfc, !PT ;  /* 0x0000000705077212 */ /* 0x000fe200078efcff */
[----:B------:R-:W-:Y:S01]  /*3260*/  IMAD.WIDE.U32 R56, R62, R57, c[0x0][0x248] ;  /* 0x000092003e387625 */ /* 0x000fe200078e0039 */
[----:B------:R-:W-:-:S05]  /*3270*/  LOP3.LUT R6, R6, 0xffff, R76, 0xf8, !PT ;  /* 0x0000ffff06067812 */ /* 0x000fca00078ef84c */
[----:B------:R1:W-:Y:S02]  /*3280*/  STG.E.64 [R56.64], R6 ;  /* 0x0000000638007986 */ /* 0x0003e4000c101b04 */
.L_x_757:
[----:B------:R-:W-:Y:S05]  /*3290*/  BSYNC B0 ;  /* 0x0000000000007941 */ /* 0x000fea0003800000 */
.L_x_756:
[----:B------:R-:W-:Y:S02]  /*32a0*/  IADD3 R0, R0, c[0x0][0x160], RZ ;  /* 0x0000580000007a10 */ /* 0x000fe40007ffe0ff */
[----:B------:R-:W-:Y:S02]  /*32b0*/  LOP3.LUT P1, RZ, R3, 0xff, RZ, 0xc0, !PT ;  /* 0x000000ff03ff7812 */ /* 0x000fe4000782c0ff */
[----:B------:R-:W-:Y:S02]  /*32c0*/  ISETP.GE.AND P0, PT, R0, c[0x0][0x164], PT ;  /* 0x0000590000007a0c */ /* 0x000fe40003f06270 */
[----:B------:R-:W-:-:S11]  /*32d0*/  SEL R3, RZ, 0x1, P1 ;  /* 0x00000001ff037807 */ /* 0x000fd60000800000 */
[----:B01---5:R-:W-:Y:S01]  /*32e0*/  @P0 CALL.REL.NOINC `(.L_x_679) ;  /* 0x0000001000000944 */ /* 0x023fe20003c00000 */
[----:B------:R-:W-:Y:S05]  /*32f0*/  BRA `(.L_x_758) ;  /* 0xffffd2e000007947 */ /* 0x000fea000383ffff */
.L_x_679:
[----:B------:R-:W0:Y:S01]  /*3300*/  S2UR UR6, SR_CTAID.X ;  /* 0x00000000000679c3 */ /* 0x000e220000002500 */
[----:B------:R-:W-:Y:S01]  /*3310*/  IMAD.MOV.U32 R7, RZ, RZ, 0x10 ;  /* 0x00000010ff077424 */ /* 0x000fe200078e00ff */
[C---:B0-----:R-:W-:Y:S02]  /*3320*/  LEA.HI R0, R119.reuse, UR6, RZ, 0x19 ;  /* 0x0000000677007c11 */ /* 0x041fe4000f8fc8ff */
[----:B------:R-:W-:-:S03]  /*3330*/  LOP3.LUT R119, R119, 0x7f, RZ, 0xc0, !PT ;  /* 0x0000007f77777812 */ /* 0x000fc600078ec0ff */
        /* <DEDUP_REMOVED lines=15> */
.L_x_683:
[----:B------:R-:W-:Y:S01]  /*3430*/  IMAD.MOV.U32 R59, RZ, RZ, R124 ;  /* 0x000000ffff3b7224 */ /* 0x000fe200078e007c */
[----:B------:R-:W-:Y:S01]  /*3440*/  MOV R88, 0x10 ;  /* 0x0000001000587802 */ /* 0x000fe20000000f00 */
[----:B------:R-:W-:Y:S01]  /*3450*/  IMAD.MOV.U32 R61, RZ, RZ, 0x1f ;  /* 0x0000001fff3d7424 */ /* 0x000fe200078e00ff */
[----:B------:R-:W-:Y:S01]  /*3460*/  MOV R56, 0x3490 ;  /* 0x0000349000387802 */ /* 0x000fe20000000f00 */
[----:B------:R-:W-:-:S02]  /*3470*/  IMAD.MOV.U32 R100, RZ, RZ, -0x1 ;  /* 0xffffffffff647424 */ /* 0x000fc400078e00ff */
[----:B-----5:R-:W-:Y:S05]  /*3480*/  CALL.REL.NOINC `($__internal_19_$__cuda_sm70_shflsync_down_p) ;  /* 0x0000046000007944 */ /* 0x020fea0003c00000 */
[----:B-1----:R-:W-:Y:S01]  /*3490*/  MOV R63, R59 ;  /* 0x0000003b003f7202 */ /* 0x002fe20000000f00 */
[----:B0-----:R-:W-:Y:S05]  /*34a0*/  BRA `(.L_x_759) ;  /* 0xffffdf0000007947 */ /* 0x001fea000383ffff */
.L_x_684:
[----:B------:R-:W-:Y:S01]  /*34b0*/  HFMA2.MMA R61, -RZ, RZ, 0, 1.847743988037109375e-06 ;  /* 0x0000001fff3d7435 */ /* 0x000fe200000001ff */
[----:B------:R-:W-:Y:S01]  /*34c0*/  IMAD.MOV.U32 R59, RZ, RZ, R122 ;  /* 0x000000ffff3b7224 */ /* 0x000fe200078e007a */
[----:B------:R-:W-:Y:S01]  /*34d0*/  MOV R56, 0x3510 ;  /* 0x0000351000387802 */ /* 0x000fe20000000f00 */
[----:B------:R-:W-:-:S02]  /*34e0*/  IMAD.MOV.U32 R88, RZ, RZ, 0x10 ;  /* 0x00000010ff587424 */ /* 0x000fc400078e00ff */
[----:B------:R-:W-:Y:S02]  /*34f0*/  IMAD.MOV.U32 R100, RZ, RZ, -0x1 ;  /* 0xffffffffff647424 */ /* 0x000fe400078e00ff */
[----:B01---5:R-:W-:Y:S05]  /*3500*/  CALL.REL.NOINC `($__internal_19_$__cuda_sm70_shflsync_down_p) ;  /* 0x000003e000007944 */ /* 0x023fea0003c00000 */
[----:B------:R-:W-:Y:S01]  /*3510*/  FADD.FTZ R89, R63, R124 ;  /* 0x0000007c3f597221 */ /* 0x000fe20000010000 */
[----:B0-----:R-:W-:Y:S01]  /*3520*/  MOV R61, 0x1f ;  /* 0x0000001f003d7802 */ /* 0x001fe20000000f00 */
[----:B-1----:R-:W-:Y:S01]  /*3530*/  FADD.FTZ R122, R122, R59 ;  /* 0x0000003b7a7a7221 */ /* 0x002fe20000010000 */
[----:B------:R-:W-:Y:S01]  /*3540*/  MOV R56, 0x3590 ;  /* 0x0000359000387802 */ /* 0x000fe20000000f00 */
[----:B------:R-:W-:Y:S02]  /*3550*/  IMAD.MOV.U32 R88, RZ, RZ, 0x8 ;  /* 0x00000008ff587424 */ /* 0x000fe400078e00ff */
[----:B------:R-:W-:Y:S02]  /*3560*/  IMAD.MOV.U32 R100, RZ, RZ, -0x1 ;  /* 0xffffffffff647424 */ /* 0x000fe400078e00ff */
[----:B------:R-:W-:Y:S02]  /*3570*/  IMAD.MOV.U32 R59, RZ, RZ, R89 ;  /* 0x000000ffff3b7224 */ /* 0x000fe400078e0059 */
[----:B------:R-:W-:Y:S05]  /*3580*/  CALL.REL.NOINC `($__internal_19_$__cuda_sm70_shflsync_down_p) ;  /* 0x0000036000007944 */ /* 0x000fea0003c00000 */
[----:B0-----:R-:W-:Y:S01]  /*3590*/  HFMA2.MMA R61, -RZ, RZ, 0, 1.847743988037109375e-06 ;  /* 0x0000001fff3d7435 */ /* 0x001fe200000001ff */
[----:B-1----:R-:W-:Y:S01]  /*35a0*/  MOV R124, R59 ;  /* 0x0000003b007c7202 */ /* 0x002fe20000000f00 */
[----:B------:R-:W-:Y:S01]  /*35b0*/  IMAD.MOV.U32 R59, RZ, RZ, R122 ;  /* 0x000000ffff3b7224 */ /* 0x000fe200078e007a */
[----:B------:R-:W-:Y:S01]  /*35c0*/  MOV R56, 0x3600 ;  /* 0x0000360000387802 */ /* 0x000fe20000000f00 */
[----:B------:R-:W-:-:S02]  /*35d0*/  IMAD.MOV.U32 R88, RZ, RZ, 0x8 ;  /* 0x00000008ff587424 */ /* 0x000fc400078e00ff */
[----:B------:R-:W-:Y:S02]  /*35e0*/  IMAD.MOV.U32 R100, RZ, RZ, -0x1 ;  /* 0xffffffffff647424 */ /* 0x000fe400078e00ff */
[----:B------:R-:W-:Y:S05]  /*35f0*/  CALL.REL.NOINC `($__internal_19_$__cuda_sm70_shflsync_down_p) ;  /* 0x000002f000007944 */ /* 0x000fea0003c00000 */
        /* <DEDUP_REMOVED lines=38> */
[----:B0-----:R-:W-:Y:S01]  /*3860*/  HFMA2.MMA R88, -RZ, RZ, 0, 5.9604644775390625e-08 ;  /* 0x00000001ff587435 */ /* 0x001fe200000001ff */
[----:B-1----:R-:W-:Y:S01]  /*3870*/  MOV R122, R59 ;  /* 0x0000003b007a7202 */ /* 0x002fe20000000f00 */
[----:B------:R-:W-:Y:S01]  /*3880*/  IMAD.MOV.U32 R59, RZ, RZ, R63 ;  /* 0x000000ffff3b7224 */ /* 0x000fe200078e003f */
[----:B------:R-:W-:Y:S01]  /*3890*/  MOV R100, 0xffffffff ;  /* 0xffffffff00647802 */ /* 0x000fe20000000f00 */
[----:B------:R-:W-:Y:S01]  /*38a0*/  IMAD.MOV.U32 R61, RZ, RZ, 0x1f ;  /* 0x0000001fff3d7424 */ /* 0x000fe200078e00ff */
[----:B------:R-:W-:-:S02]  /*38b0*/  MOV R56, 0x38d0 ;  /* 0x000038d000387802 */ /* 0x000fc40000000f00 */
[----:B------:R-:W-:Y:S05]  /*38c0*/  CALL.REL.NOINC `($__internal_19_$__cuda_sm70_shflsync_down_p) ;  /* 0x0000002000007944 */ /* 0x000fea0003c00000 */
[----:B01----:R-:W-:Y:S01]  /*38d0*/  IMAD.MOV.U32 R100, RZ, RZ, R59 ;  /* 0x000000ffff647224 */ /* 0x003fe200078e003b */
[----:B------:R-:W-:Y:S05]  /*38e0*/  BRA `(.L_x_760) ;  /* 0xffffdbe000007947 */ /* 0x000fea000383ffff */
        .weak           $__internal_19_$__cuda_sm70_shflsync_down_p
        .type           $__internal_19_$__cuda_sm70_shflsync_down_p,@function
        .size           $__internal_19_$__cuda_sm70_shflsync_down_p,(.L_x_6668 - $__internal_19_$__cuda_sm70_shflsync_down_p)
$__internal_19_$__cuda_sm70_shflsync_down_p:
[----:B------:R-:W-:Y:S01]  /*38f0*/  HFMA2.MMA R57, -RZ, RZ, 0, 0 ;  /* 0x00000000ff397435 */ /* 0x000fe200000001ff */
[----:B------:R-:W-:Y:S04]  /*3900*/  WARPSYNC R100 ;  /* 0x0000006400007348 */ /* 0x000fe80003800000 */
[----:B------:R0:W1:Y:S01]  /*3910*/  SHFL.DOWN PT, R59, R59, R88, R61 ;  /* 0x080000583b3b7389 */ /* 0x00006200000e003d */
[----:B------:R-:W-:Y:S05]  /*3920*/  RET.REL.NODEC R56 `(_ZN10layer_norm13ln_bwd_kernelINS_13Kernel_traitsI13__nv_bfloat16S2_S2_S2_fjLj1536ELj1ELj1ELj4ELj8ENS_18Kernel_traits_baseILj1536ES2_S2_S2_S2_fjLj128EEEEELb1ELb1ELb1ELb1EEEvNS_9BwdParamsE) ;  /* 0xffffc6d038007950 */ /* 0x000fea0003c3ffff */
.L_x_761:
        /* <DEDUP_REMOVED lines=13> */
.L_x_6668:


//--------------------- .text._ZN10layer_norm13ln_bwd_kernelINS_13Kernel_traitsI6__halfS2_S2_S2_fjLj1536ELj1ELj1ELj4ELj8ENS_18Kernel_traits_baseILj1536ES2_S2_S2_S2_fjLj128EEEEELb0ELb0ELb0ELb0EEEvNS_9BwdParamsE --------------------------
	.section	.text._ZN10layer_norm13ln_bwd_kernelINS_13Kernel_traitsI6__halfS2_S2_S2_fjLj1536ELj1ELj1ELj4ELj8ENS_18Kernel_traits_baseILj1536ES2_S2_S2_S2_fjLj128EEEEELb0ELb0ELb0ELb0EEEvNS_9BwdParamsE,"ax",@progbits
	.sectioninfo	@"SHI_REGISTERS=94"
	.align	128
        .global         _ZN10layer_norm13ln_bwd_kernelINS_13Kernel_traitsI6__halfS2_S2_S2_fjLj1536ELj1ELj1ELj4ELj8ENS_18Kernel_traits_baseILj1536ES2_S2_S2_S2_fjLj128EEEEELb0ELb0ELb0ELb0EEEvNS_9BwdParamsE
        .type           _ZN10layer_norm13ln_bwd_kernelINS_13Kernel_traitsI6__halfS2_S2_S2_fjLj1536ELj1ELj1ELj4ELj8ENS_18Kernel_traits_baseILj1536ES2_S2_S2_S2_fjLj128EEEEELb0ELb0ELb0ELb0EEEvNS_9BwdParamsE,@function
        .size           _ZN10layer_norm13ln_bwd_kernelINS_13Kernel_traitsI6__halfS2_S2_S2_fjLj1536ELj1ELj1ELj4ELj8ENS_18Kernel_traits_baseILj1536ES2_S2_S2_S2_fjLj128EEEEELb0ELb0ELb0ELb0EEEvNS_9BwdParamsE,(.L_x_6669 - _ZN10layer_norm13ln_bwd_kernelINS_13Kernel_traitsI6__halfS2_S2_S2_fjLj1536ELj1ELj1ELj4ELj8ENS_18Kernel_traits_baseILj1536ES2_S2_S2_S2_fjLj128EEEEELb0ELb0ELb0ELb0EEEvNS_9BwdParamsE)
        .other          _ZN10layer_norm13ln_bwd_kernelINS_13Kernel_traitsI6__halfS2_S2_S2_fjLj1536ELj1ELj1ELj4ELj8ENS_18Kernel_traits_baseILj1536ES2_S2_S2_S2_fjLj128EEEEELb0ELb0ELb0ELb0EEEvNS_9BwdParamsE,@"STO_CUDA_ENTRY STV_DEFAULT"
_ZN10layer_norm13ln_bwd_kernelINS_13Kernel_traitsI6__halfS2_S2_S2_fjLj1536ELj1ELj1ELj4ELj8ENS_18Kernel_traits_baseILj1536ES2_S2_S2_S2_fjLj128EEEEELb0ELb0ELb0ELb0EEEvNS_9BwdParamsE:
.text._ZN10layer_norm13ln_bwd_kernelINS_13Kernel_traitsI6__halfS2_S2_S2_fjLj1536ELj1ELj1ELj4ELj8ENS_18Kernel_traits_baseILj1536ES2_S2_S2_S2_fjLj128EEEEELb0ELb0ELb0ELb0EEEvNS_9BwdParamsE:
[----:B------:R-:W-:Y:S02]  /*0000*/  MOV R1, c[0x0][0x28] ;  /* 0x00000a0000017a02 */ /* 0x000fe40000000f00 */
[----:B------:R-:W0:Y:S01]  /*0010*/  S2R R49, SR_TID.X ;  /* 0x0000000000317919 */ /* 0x000e220000002100 */
[----:B------:R-:W-:Y:S01]  /*0020*/  MOV R0, c[0x0][0x168] ;  /* 0x00005a0000007a02 */ /* 0x000fe20000000f00 */
[----:B------:R-:W-:-:S03]  /*0030*/  ULDC.64 UR4, c[0x0][0x118] ;  /* 0x0000460000047ab9 */ /* 0x000fc60000000a00 */
        /* <DEDUP_REMOVED lines=11> */
[----:B------:R-:W-:Y:S02]  /*00f0*/  @P2 LOP3.LUT R8, R8, 0x80, RZ, 0xfc, !PT ;  /* 0x0000008008082812 */ /* 0x000fe400078efcff */
[----:B------:R-:W-:Y:S02]  /*0100*/  @P4 MOV R9, 0x8 ;  /* 0x0000000800094802 */ /* 0x000fe40000000f00 */
        /* <DEDUP_REMOVED lines=24> */
[----:B------:R-:W-:Y:S01]  /*0290*/  IMAD.MOV.U32 R9, RZ, RZ, R7 ;  /* 0x000000ffff097224 */ /* 0x000fe200078e0007 */
[----:B------:R-:W-:Y:S01]  /*02a0*/  MOV R13, R5 ;  /* 0x00000005000d7202 */ /* 0x000fe20000000f00 */
[----:B------:R-:W-:Y:S01]  /*02b0*/  HFMA2.MMA R37, -RZ, RZ, 0, 0 ;  /* 0x00000000ff257435 */ /* 0x000fe200000001ff */
[----:B------:R-:W-:Y:S01]  /*02c0*/  SHF.R.U32.HI R12, RZ, 0x10, R5 ;  /* 0x00000010ff0c7819 */ /* 0x000fe20000011605 */
[----:B------:R-:W-:Y:S01]  /*02d0*/  IMAD.MOV.U32 R3, RZ, RZ, 0x1 ;  /* 0x00000001ff037424 */ /* 0x000fe200078e00ff */
[----:B------:R-:W-:Y:S01]  /*02e0*/  MOV R0, R6 ;  /* 0x0000000600007202 */ /* 0x000fe20000000f00 */
[----:B------:R-:W-:Y:S01]  /*02f0*/  HADD2.F32 R15, -RZ, R15.H0_H0 ;  /* 0x2000000fff0f7230 */ /* 0x000fe20000004100 */
[--C-:B------:R-:W-:Y:S01]  /*0300*/  SHF.R.U64 R2, R6, 0x10, R7.reuse ;  /* 0x0000001006027819 */ /* 0x100fe20000001207 */
[----:B------:R-:W-:Y:S01]  /*0310*/  HADD2.F32 R14, -RZ, R14.H0_H0 ;  /* 0x2000000eff0e7230 */ /* 0x000fe20000004100 */
[----:B------:R-:W-:Y:S01]  /*0320*/  SHF.R.U32.HI R8, RZ, 0x10, R7 ;  /* 0x00000010ff087819 */ /* 0x000fe20000011607 */
[----:B------:R-:W-:Y:S01]  /*0330*/  HADD2.F32 R13, -RZ, R13.H0_H0 ;  /* 0x2000000dff0d7230 */ /* 0x000fe20000004100 */
[----:B------:R-:W-:Y:S01]  /*0340*/  MOV R7, R10 ;  /* 0x0000000a00077202 */ /* 0x000fe20000000f00 */
[----:B------:R-:W-:Y:S01]  /*0350*/  HADD2.F32 R12, -RZ, R12.H0_H0 ;  /* 0x2000000cff0c7230 */ /* 0x000fe20000004100 */
[--C-:B------:R-:W-:Y:S01]  /*0360*/  SHF.R.U64 R6, R10, 0x10, R11.reuse ;  /* 0x000000100a067819 */ /* 0x100fe2000000120b */
[----:B------:R-:W-:Y:S01]  /*0370*/  HADD2.F32 R10, -RZ, R2.H0_H0 ;  /* 0x20000002ff0a7230 */ /* 0x000fe20000004100 */
[----:B------:R-:W-:Y:S01]  /*0380*/  MOV R5, R11 ;  /* 0x0000000b00057202 */ /* 0x000fe20000000f00 */
[----:B------:R-:W-:Y:S01]  /*0390*/  HADD2.F32 R9, -RZ, R9.H0_H0 ;  /* 0x20000009ff097230 */ /* 0x000fe20000004100 */
[----:B------:R-:W-:Y:S01]  /*03a0*/  SHF.R.U32.HI R4, RZ, 0x10, R11 ;  /* 0x00000010ff047819 */ /* 0x000fe2000001160b */
[----:B------:R-:W-:-:S02]  /*03b0*/  HADD2.F32 R11, -RZ, R0.H0_H0 ;  /* 0x20000000ff0b7230 */ /* 0x000fc40000004100 */
[----:B------:R-:W-:Y:S02]  /*03c0*/  HADD2.F32 R8, -RZ, R8.H0_H0 ;  /* 0x20000008ff087230 */ /* 0x000fe40000004100 */
[----:B------:R-:W-:Y:S02]  /*03d0*/  HADD2.F32 R7, -RZ, R7.H0_H0 ;  /* 0x20000007ff077230 */ /* 0x000fe40000004100 */
[----:B------:R-:W-:Y:S02]  /*03e0*/  HADD2.F32 R6, -RZ, R6.H0_H0 ;  /* 0x20000006ff067230 */ /* 0x000fe40000004100 */
[----:B------:R-:W-:Y:S02]  /*03f0*/  HADD2.F32 R5, -RZ, R5.H0_H0 ;  /* 0x20000005ff057230 */ /* 0x000fe40000004100 */
[----:B------:R-:W-:Y:S02]  /*0400*/  HADD2.F32 R4, -RZ, R4.H0_H0 ;  /* 0x20000004ff047230 */ /* 0x000fe40000004100 */
.L_x_780:
        /* <DEDUP_REMOVED lines=22> */
[----:B------:R-:W-:Y:S02]  /*0570*/  MOV R86, R0 ;  /* 0x0000000000567202 */ /* 0x000fe40000000f00 */
[----:B--2---:R-:W-:Y:S01]  /*0580*/  FSEL R71, R42, RZ, !P1 ;  /* 0x000000ff2a477208 */ /* 0x004fe20004800000 */
[----:B------:R-:W-:Y:S05]  /*0590*/  @!P2 BRA `(.L_x_764) ;  /* 0x000003600000a947 */ /* 0x000fea0003800000 */
[----:B0-----:R-:W-:Y:S01]  /*05a0*/  IMAD.MOV.U32 R43, RZ, RZ, 0x8 ;  /* 0x00000008ff2b7424 */ /* 0x001fe200078e00ff */
        /* <DEDUP_REMOVED lines=11> */
[----:B--2---:R-:W-:Y:S02]  /*0660*/  MOV R47, R42 ;  /* 0x0000002a002f7202 */ /* 0x004fe40000000f00 */
[----:B------:R-:W-:Y:S02]  /*0670*/  SHF.R.U64 R59, R42, 0x10, R43 ;  /* 0x000000102a3b7819 */ /* 0x000fe4000000122b */
[----:B---3--:R-:W-:Y:S01]  /*0680*/  SHF.R.U64 R42, R40, 0x10, R41 ;  /* 0x00000010282a7819 */ /* 0x008fe20000001229 */
[----:B------:R-:W-:Y:S01]  /*0690*/  HADD2.F32 R40, -RZ, R40.H0_H0 ;  /* 0x20000028ff287230 */ /* 0x000fe20000004100 */
[----:B------:R-:W-:Y:S01]  /*06a0*/  MOV R54, R43 ;  /* 0x0000002b00367202 */ /* 0x000fe20000000f00 */
[----:B------:R-:W-:Y:S01]  /*06b0*/  HADD2.F32 R56, -RZ, R41.H0_H0 ;  /* 0x20000029ff387230 */ /* 0x000fe20000004100 */
[----:B------:R-:W-:Y:S01]  /*06c0*/  SHF.R.U32.HI R57, RZ, 0x10, R43 ;  /* 0x00000010ff397819 */ /* 0x000fe2000001162b */
[----:B------:R-:W-:Y:S01]  /*06d0*/  HADD2.F32 R42, -RZ, R42.H0_H0 ;  /* 0x2000002aff2a7230 */ /* 0x000fe20000004100 */
[----:B------:R-:W-:Y:S01]  /*06e0*/  SHF.R.U32.HI R43, RZ, 0x10, R41 ;  /* 0x00000010ff2b7819 */ /* 0x000fe20000011629 */
[----:B------:R-:W-:Y:S01]  /*06f0*/  HADD2.F32 R47, -RZ, R47.H0_H0 ;  /* 0x2000002fff2f7230 */ /* 0x000fe20000004100 */
[C---:B------:R-:W-:Y:S01]  /*0700*/  FADD.FTZ R55, -R71.reuse, R40 ;  /* 0x0000002847377221 */ /* 0x040fe20000010100 */
[----:B------:R-:W-:Y:S01]  /*0710*/  HADD2.F32 R59, -RZ, R59.H0_H0 ;  /* 0x2000003bff3b7230 */ /* 0x000fe20000004100 */
[C---:B------:R-:W-:Y:S01]  /*0720*/  FADD.FTZ R41, -R71.reuse, R42 ;  /* 0x0000002a47297221 */ /* 0x040fe20000010100 */
[----:B------:R-:W-:Y:S01]  /*0730*/  HADD2.F32 R58, -RZ, R54.H0_H0 ;  /* 0x20000036ff3a7230 */ /* 0x000fe20000004100 */
[C---:B-----5:R-:W-:Y:S01]  /*0740*/  FMUL.FTZ R55, R2.reuse, R55 ;  /* 0x0000003702377220 */ /* 0x060fe20000410000 */
[----:B------:R-:W-:Y:S01]  /*0750*/  HADD2.F32 R40, -RZ, R57.H0_H0 ;  /* 0x20000039ff287230 */ /* 0x000fe20000004100 */
[----:B------:R-:W-:Y:S01]  /*0760*/  FADD.FTZ R57, -R71, R56 ;  /* 0x0000003847397221 */ /* 0x000fe20000010100 */
[----:B0-----:R-:W-:Y:S01]  /*0770*/  HADD2.F32 R44, -RZ, R43.H0_H0 ;  /* 0x2000002bff2c7230 */ /* 0x001fe20000004100 */
[----:B------:R-:W-:-:S02]  /*0780*/  FMUL.FTZ R54, R2, R41 ;  /* 0x0000002902367220 */ /* 0x000fc40000410000 */
[----:B------:R-:W-:Y:S02]  /*0790*/  FMUL.FTZ R56, R15, R47 ;  /* 0x0000002f0f387220 */ /* 0x000fe40000410000 */
        /* <DEDUP_REMOVED lines=8> */
[----:B------:R-:W-:Y:S02]  /*0820*/  FMUL.FTZ R58, R13, R58 ;  /* 0x0000003a0d3a7220 */ /* 0x000fe40000410000 */
[----:B------:R-:W-:Y:S02]  /*0830*/  FADD.FTZ R67, -R71, R44 ;  /* 0x0000002c47437221 */ /* 0x000fe40000010100 */
        /* <DEDUP_REMOVED lines=12> */
.L_x_764:
[----:B0-----:R-:W-:Y:S05]  /*0900*/  BSYNC B0 ;  /* 0x0000000000007941 */ /* 0x001fea0003800000 */
.L_x_763:
        /* <DEDUP_REMOVED lines=13> */
[----:B------:R-:W-:Y:S01]  /*09e0*/  IADD3 R86, R86, 0x80, RZ ;  /* 0x0000008056567810 */ /* 0x000fe20007ffe0ff */
[----:B---3--:R-:W-:Y:S01]  /*09f0*/  IMAD.MOV.U32 R68, RZ, RZ, R42 ;  /* 0x000000ffff447224 */ /* 0x008fe200078e002a */
[--C-:B------:R-:W-:Y:S02]  /*0a00*/  SHF.R.U64 R75, R42, 0x10, R43.reuse ;  /* 0x000000102a4b7819 */ /* 0x100fe4000000122b */
[----:B------:R-:W-:Y:S02]  /*0a10*/  MOV R69, R43 ;  /* 0x0000002b00457202 */ /* 0x000fe40000000f00 */
[----:B------:R-:W-:Y:S02]  /*0a20*/  SHF.R.U32.HI R73, RZ, 0x10, R43 ;  /* 0x00000010ff497819 */ /* 0x000fe4000001162b */
[--C-:B--2---:R-:W-:Y:S01]  /*0a30*/  SHF.R.U64 R43, R40, 0x10, R41.reuse ;  /* 0x00000010282b7819 */ /* 0x104fe20000001229 */
[----:B------:R-:W-:Y:S01]  /*0a40*/  HADD2.F32 R40, -RZ, R40.H0_H0 ;  /* 0x20000028ff287230 */ /* 0x000fe20000004100 */
[----:B------:R-:W-:Y:S01]  /*0a50*/  SHF.R.U32.HI R42, RZ, 0x10, R41 ;  /* 0x00000010ff2a7819 */ /* 0x000fe20000011629 */
[----:B------:R-:W-:-:S02]  /*0a60*/  HADD2.F32 R72, -RZ, R68.H0_H0 ;  /* 0x20000044ff487230 */ /* 0x000fc40000004100 */
[----:B------:R-:W-:Y:S01]  /*0a70*/  HADD2.F32 R74, -RZ, R41.H0_H0 ;  /* 0x20000029ff4a7230 */ /* 0x000fe20000004100 */
[C---:B------:R-:W-:Y:S01]  /*0a80*/  FADD.FTZ R41, -R71.reuse, R40 ;  /* 0x0000002847297221 */ /* 0x040fe20000010100 */
[----:B------:R-:W-:Y:S02]  /*0a90*/  HADD2.F32 R68, -RZ, R43.H0_H0 ;  /* 0x2000002bff447230 */ /* 0x000fe40000004100 */
[----:B0-----:R-:W-:Y:S01]  /*0aa0*/  HADD2.F32 R44, -RZ, R69.H0_H0 ;  /* 0x20000045ff2c7230 */ /* 0x001fe20000004100 */
[----:B-----5:R-:W-:Y:S02]  /*0ab0*/  FMUL.FTZ R69, R2, R41 ;  /* 0x0000002902457220 */ /* 0x020fe40000410000 */
[----:B------:R-:W-:Y:S01]  /*0ac0*/  FADD.FTZ R43, -R71, R68 ;  /* 0x00000044472b7221 */ /* 0x000fe20000010100 */
[----:B------:R-:W-:Y:S01]  /*0ad0*/  HADD2.F32 R75, -RZ, R75.H0_H0 ;  /* 0x2000004bff4b7230 */ /* 0x000fe20000004100 */
[----:B------:R-:W-:Y:S02]  /*0ae0*/  FADD.FTZ R20, R20, R72 ;  /* 0x0000004814147221 */ /* 0x000fe40000010000 */
[----:B------:R-:W-:-:S02]  /*0af0*/  FMUL.FTZ R68, R2, R43 ;  /* 0x0000002b02447220 */ /* 0x000fc40000410000 */
[-C--:B------:R-:W-:Y:S02]  /*0b00*/  FFMA.FTZ R32, R69, R72.reuse, R32 ;  /* 0x0000004845207223 */ /* 0x080fe40000010020 */
[----:B------:R-:W-:Y:S01]  /*0b10*/  FMUL.FTZ R72, R11, R72 ;  /* 0x000000480b487220 */ /* 0x000fe20000410000 */
[----:B------:R-:W-:Y:S01]  /*0b20*/  HADD2.F32 R40, -RZ, R73.H0_H0 ;  /* 0x20000049ff287230 */ /* 0x000fe20000004100 */
[----:B------:R-:W-:Y:S01]  /*0b30*/  FADD.FTZ R21, R21, R75 ;  /* 0x0000004b15157221 */ /* 0x000fe20000010000 */
[----:B------:R-:W-:Y:S01]  /*0b40*/  HADD2.F32 R76, -RZ, R42.H0_H0 ;  /* 0x2000002aff4c7230 */ /* 0x000fe20000004100 */
[-C--:B------:R-:W-:Y:S02]  /*0b50*/  FFMA.FTZ R33, R68, R75.reuse, R33 ;  /* 0x0000004b44217223 */ /* 0x080fe40000010021 */
[----:B------:R-:W-:Y:S02]  /*0b60*/  FADD.FTZ R73, -R71, R74 ;  /* 0x0000004a47497221 */ /* 0x000fe40000010100 */
[----:B------:R-:W-:-:S02]  /*0b70*/  FMUL.FTZ R75, R10, R75 ;  /* 0x0000004b0a4b7220 */ /* 0x000fc40000410000 */
[----:B------:R-:W-:Y:S02]  /*0b80*/  FADD.FTZ R42, R47, R72 ;  /* 0x000000482f2a7221 */ /* 0x000fe40000010000 */
[----:B------:R-:W-:Y:S02]  /*0b90*/  FFMA.FTZ R70, R69, R72, R70 ;  /* 0x0000004845467223 */ /* 0x000fe40000010046 */
[----:B------:R-:W-:Y:S02]  /*0ba0*/  FMUL.FTZ R73, R2, R73 ;  /* 0x0000004902497220 */ /* 0x000fe40000410000 */
        /* <DEDUP_REMOVED lines=14> */
.L_x_766:
[----:B------:R-:W-:Y:S05]  /*0c90*/  BSYNC B0 ;  /* 0x0000000000007941 */ /* 0x000fea0003800000 */
.L_x_765:
        /* <DEDUP_REMOVED lines=13> */
[--C-:B--2---:R-:W-:Y:S01]  /*0d70*/  SHF.R.U64 R79, R40, 0x10, R41.reuse ;  /* 0x00000010284f7819 */ /* 0x104fe20000001229 */
[----:B------:R-:W-:Y:S01]  /*0d80*/  HADD2.F32 R78, -RZ, R40.H0_H0 ;  /* 0x20000028ff4e7230 */ /* 0x000fe20000004100 */
[----:B------:R-:W-:Y:S01]  /*0d90*/  SHF.R.U32.HI R82, RZ, 0x10, R41 ;  /* 0x00000010ff527819 */ /* 0x000fe20000011629 */
[----:B------:R-:W-:Y:S01]  /*0da0*/  HADD2.F32 R80, -RZ, R41.H0_H0 ;  /* 0x20000029ff507230 */ /* 0x000fe20000004100 */
[----:B---3--:R-:W-:Y:S01]  /*0db0*/  MOV R40, R42 ;  /* 0x0000002a00287202 */ /* 0x008fe20000000f00 */
[--C-:B------:R-:W-:Y:S01]  /*0dc0*/  IMAD.MOV.U32 R41, RZ, RZ, R43.reuse ;  /* 0x000000ffff297224 */ /* 0x100fe200078e002b */
[--C-:B------:R-:W-:Y:S01]  /*0dd0*/  SHF.R.U64 R81, R42, 0x10, R43.reuse ;  /* 0x000000102a517819 */ /* 0x100fe2000000122b */
[----:B------:R-:W-:Y:S01]  /*0de0*/  HADD2.F32 R42, -RZ, R79.H0_H0 ;  /* 0x2000004fff2a7230 */ /* 0x000fe20000004100 */
[----:B------:R-:W-:Y:S01]  /*0df0*/  SHF.R.U32.HI R84, RZ, 0x10, R43 ;  /* 0x00000010ff547819 */ /* 0x000fe2000001162b */
[C---:B------:R-:W-:Y:S01]  /*0e00*/  FADD.FTZ R79, -R71.reuse, R78 ;  /* 0x0000004e474f7221 */ /* 0x040fe20000010100 */
[----:B------:R-:W-:Y:S01]  /*0e10*/  HADD2.F32 R40, -RZ, R40.H0_H0 ;  /* 0x20000028ff287230 */ /* 0x000fe20000004100 */
[C---:B------:R-:W-:Y:S01]  /*0e20*/  FADD.FTZ R83, -R71.reuse, R80 ;  /* 0x0000005047537221 */ /* 0x040fe20000010100 */
[----:B------:R-:W-:Y:S01]  /*0e30*/  HADD2.F32 R81, -RZ, R81.H0_H0 ;  /* 0x20000051ff517230 */ /* 0x000fe20000004100 */
[----:B------:R-:W-:Y:S01]  /*0e40*/  FADD.FTZ R43, -R71, R42 ;  /* 0x0000002a472b7221 */ /* 0x000fe20000010100 */
[----:B------:R-:W-:Y:S01]  /*0e50*/  HADD2.F32 R82, -RZ, R82.H0_H0 ;  /* 0x20000052ff527230 */ /* 0x000fe20000004100 */
[C---:B-----5:R-:W-:Y:S01]  /*0e60*/  FMUL.FTZ R79, R2.reuse, R79 ;  /* 0x0000004f024f7220 */ /* 0x060fe20000410000 */
[----:B------:R-:W-:Y:S01]  /*0e70*/  HADD2.F32 R41, -RZ, R41.H0_H0 ;  /* 0x20000029ff297230 */ /* 0x000fe20000004100 */
[----:B------:R-:W-:Y:S01]  /*0e80*/  FMUL.FTZ R78, R2, R43 ;  /* 0x0000002b024e7220 */ /* 0x000fe20000410000 */
[----:B------:R-:W-:Y:S01]  /*0e90*/  HADD2.F32 R42, -RZ, R84.H0_H0 ;  /* 0x20000054ff2a7230 */ /* 0x000fe20000004100 */
[----:B------:R-:W-:-:S02]  /*0ea0*/  FMUL.FTZ R80, R7, R40 ;  /* 0x0000002807507220 */ /* 0x000fc40000410000 */
        /* <DEDUP_REMOVED lines=8> */
[----:B------:R-:W-:Y:S02]  /*0f30*/  FADD.FTZ R85, -R71, R82 ;  /* 0x0000005247557221 */ /* 0x000fe40000010100 */
        /* <DEDUP_REMOVED lines=13> */
.L_x_768:
[----:B0-----:R-:W-:Y:S05]  /*1010*/  BSYNC B0 ;  /* 0x0000000000007941 */ /* 0x001fea0003800000 */
.L_x_767:
[----:B------:R-:W-:Y:S01]  /*1020*/  SHF.R.U32.HI R42, RZ, 0x5, R49 ;  /* 0x00000005ff2a7819 */ /* 0x000fe20000011631 */
[----:B------:R-:W-:Y:S01]  /*1030*/  HFMA2.MMA R86, -RZ, RZ, 1.875, 0 ;  /* 0x3f800000ff567435 */ /* 0x000fe200000001ff */
[----:B------:R-:W-:Y:S02]  /*1040*/  LOP3.LUT P1, RZ, R49, 0x1f, RZ, 0xc0, !PT ;  /* 0x0000001f31ff7812 */ /* 0x000fe4000782c0ff */
[----:B------:R-:W-:-:S02]  /*1050*/  LOP3.LUT R87, R42, 0x7fffffc, RZ, 0xc0, !PT ;  /* 0x07fffffc2a577812 */ /* 0x000fc400078ec0ff */
[----:B-----5:R-:W-:Y:S02]  /*1060*/  @P0 HADD2.F32 R86, -RZ, R46.H0_H0 ;  /* 0x2000002eff560230 */ /* 0x020fe40000004100 */
[----:B------:R-:W-:Y:S01]  /*1070*/  @!P5 IADD3 R87, R87, 0x4, RZ ;  /* 0x000000045757d810 */ /* 0x000fe20007ffe0ff */
[----:B------:R-:W-:Y:S05]  /*1080*/  BRA.DIV ~URZ, `(.L_x_769) ;  /* 0x000010d27f007947 */ /* 0x000fea000b800000 */
[----:B------:R0:W1:Y:S02]  /*1090*/  SHFL.DOWN PT, R88, R47, 0x10, 0x1f ;  /* 0x0a001f002f587f89 */ /* 0x00006400000e0000 */
.L_x_781:
        /* <DEDUP_REMOVED lines=18> */
.L_x_782:
[----:B------:R-:W-:Y:S01]  /*11c0*/  @!P1 LOP3.LUT R42, R42, 0x3, RZ, 0xc0, !PT ;  /* 0x000000032a2a9812 */ /* 0x000fe200078ec0ff */
[----:B0-2---:R-:W-:Y:S01]  /*11d0*/  FADD.FTZ R70, R47, R70 ;  /* 0x000000462f467221 */ /* 0x005fe20000010000 */
[----:B------:R-:W-:Y:S01]  /*11e0*/  ULDC.U8 UR6, c[0x0][0x1f0] ;  /* 0x00007c0000067ab9 */ /* 0x000fe20000000000 */
[----:B-1----:R-:W-:Y:S01]  /*11f0*/  FADD.FTZ R71, R46, R71 ;  /* 0x000000472e477221 */ /* 0x002fe20000010000 */
[----:B------:R-:W-:Y:S02]  /*1200*/  @!P1 IADD3 R88, R87, R42, RZ ;  /* 0x0000002a57589210 */ /* 0x000fe40007ffe0ff */
[----:B------:R-:W-:Y:S01]  /*1210*/  ISETP.NE.AND P0, PT, RZ, UR6, PT ;  /* 0x00000006ff007c0c */ /* 0x000fe2000bf05270 */
[----:B------:R-:W-:Y:S01]  /*1220*/  WARPSYNC 0xffffffff ;  /* 0xffffffff00007948 */ /* 0x000fe20003800000 */
[----:B------:R-:W-:Y:S01]  /*1230*/  BSSY B0, `(.L_x_771) ;  /* 0x0000050000007945 */ /* 0x000fe20003800000 */
        /* <DEDUP_REMOVED lines=29> */
[----:B------:R-:W-:Y:S02]  /*1410*/  FFMA.FTZ R41, R55, R70, R71 ;  /* 0x0000004637297223 */ /* 0x000fe40000010047 */
[----:B------:R-:W-:Y:S02]  /*1420*/  FMUL.FTZ R47, R2, R47 ;  /* 0x0000002f022f7220 */ /* 0x000fe40000410000 */
[----:B------:R-:W-:Y:S01]  /*1430*/  @P0 HADD2.F32 R40, -RZ, R42.H0_H0 ;  /* 0x2000002aff280230 */ /* 0x000fe20000004100 */
[----:B------:R-:W-:Y:S01]  /*1440*/  @P0 SHF.R.U32.HI R42, RZ, 0x10, R61 ;  /* 0x00000010ff2a0819 */ /* 0x000fe2000001163d */
[----:B------:R-:W-:-:S03]  /*1450*/  FADD.FTZ R41, R56, -R41 ;  /* 0x8000002938297221 */ /* 0x000fc60000010000 */
[----:B------:R-:W-:Y:S01]  /*1460*/  @P0 FADD.FTZ R43, R43, R40 ;  /* 0x000000282b2b0221 */ /* 0x000fe20000010000 */
[----:B------:R-:W-:Y:S01]  /*1470*/  @P0 MOV R40, R61 ;  /* 0x0000003d00280202 */ /* 0x000fe20000000f00 */
[----:B------:R-:W-:Y:S01]  /*1480*/  @P0 HADD2.F32 R42, -RZ, R42.H0_H0 ;  /* 0x2000002aff2a0230 */ /* 0x000fe20000004100 */
[----:B------:R-:W-:Y:S02]  /*1490*/  FMUL.FTZ R87, R2, R41 ;  /* 0x0000002902577220 */ /* 0x000fe40000410000 */
[----:B------:R-:W-:Y:S01]  /*14a0*/  FMUL.FTZ R44, R43, R86 ;  /* 0x000000562b2c7220 */ /* 0x000fe20000410000 */
[----:B------:R-:W-:Y:S01]  /*14b0*/  @P0 HADD2.F32 R40, -RZ, R40.H0_H0 ;  /* 0x20000028ff280230 */ /* 0x000fe20000004100 */
[----:B------:R-:W-:-:S04]  /*14c0*/  @P0 FADD.FTZ R47, R47, R42 ;  /* 0x0000002a2f2f0221 */ /* 0x000fc80000010000 */
[----:B------:R-:W-:Y:S01]  /*14d0*/  @P0 FADD.FTZ R45, R45, R40 ;  /* 0x000000282d2d0221 */ /* 0x000fe20000010000 */
[----:B------:R-:W0:Y:S01]  /*14e0*/  F2F.F16.F32 R44, R44 ;  /* 0x0000002c002c7304 */ /* 0x000e220000200800 */
[----:B------:R-:W-:Y:S02]  /*14f0*/  @P0 IMAD.MOV.U32 R40, RZ, RZ, R60 ;  /* 0x000000ffff280224 */ /* 0x000fe400078e003c */
[-C--:B------:R-:W-:Y:S02]  /*1500*/  FMUL.FTZ R88, R47, R86.reuse ;  /* 0x000000562f587220 */ /* 0x080fe40000410000 */
[----:B------:R-:W-:Y:S01]  /*1510*/  FMUL.FTZ R46, R45, R86 ;  /* 0x000000562d2e7220 */ /* 0x000fe20000410000 */
[----:B------:R-:W-:-:S03]  /*1520*/  @P0 HADD2.F32 R40, -RZ, R40.H0_H0 ;  /* 0x20000028ff280230 */ /* 0x000fc60000004100 */
[----:B------:R-:W1:Y:S02]  /*1530*/  F2F.F16.F32 R88, R88 ;  /* 0x0000005800587304 */ /* 0x000e640000200800 */
[----:B------:R-:W-:Y:S01]  /*1540*/  @P0 FADD.FTZ R87, R87, R40 ;  /* 0x0000002857570221 */ /* 0x000fe20000010000 */
[----:B------:R-:W-:-:S03]  /*1550*/  ISETP.NE.U32.AND P0, PT, RZ, c[0x0][0x258], PT ;  /* 0x00009600ff007a0c */ /* 0x000fc60003f05070 */
[----:B------:R-:W-:Y:S01]  /*1560*/  FMUL.FTZ R42, R87, R86 ;  /* 0x00000056572a7220 */ /* 0x000fe20000410000 */
[----:B------:R-:W-:Y:S01]  /*1570*/  ISETP.NE.AND.EX P0, PT, RZ, c[0x0][0x25c], PT, P0 ;  /* 0x00009700ff007a0c */ /* 0x000fe20003f05300 */
[----:B------:R-:W2:Y:S01]  /*1580*/  F2F.F16.F32 R46, R46 ;  /* 0x0000002e002e7304 */ /* 0x000ea20000200800 */
[----:B0-----:R-:W-:-:S07]  /*1590*/  IMAD.WIDE.U32 R40, R44, 0x10000, RZ ;  /* 0x000100002c287825 */ /* 0x001fce00078e00ff */
[----:B------:R0:W3:Y:S01]  /*15a0*/  F2F.F16.F32 R91, R42 ;  /* 0x0000002a005b7304 */ /* 0x0000e20000200800 */
[----:B-1----:R-:W-:-:S03]  /*15b0*/  SHF.L.U32 R89, R88, 0x10, RZ ;  /* 0x0000001058597819 */ /* 0x002fc600000006ff */
[----:B------:R-:W-:Y:S02]  /*15c0*/  @P0 F2FP.PACK_AB R87, RZ, R87 ;  /* 0x00000057ff57023e */ /* 0x000fe400000000ff */
[----:B------:R-:W-:Y:S02]  /*15d0*/  @P0 F2FP.PACK_AB R43, RZ, R43 ;  /* 0x0000002bff2b023e */ /* 0x000fe400000000ff */
[----:B------:R-:W-:Y:S02]  /*15e0*/  @P0 F2FP.PACK_AB R47, RZ, R47 ;  /* 0x0000002fff2f023e */ /* 0x000fe400000000ff */
[----:B0-----:R-:W-:Y:S01]  /*15f0*/  @P0 F2FP.PACK_AB R42, RZ, R45 ;  /* 0x0000002dff2a023e */ /* 0x001fe200000000ff */
[----:B------:R-:W-:Y:S01]  /*1600*/  HFMA2.MMA R45, -RZ, RZ, 0, 4.76837158203125e-07 ;  /* 0x00000008ff2d7435 */ /* 0x000fe200000001ff */
[----:B--2---:R-:W-:Y:S02]  /*1610*/  LOP3.LUT R41, R41, R89, R46, 0xfe, !PT ;  /* 0x0000005929297212 */ /* 0x004fe400078efe2e */
[----:B------:R-:W-:-:S02]  /*1620*/  @P0 PRMT R50, R87, 0x7610, R50 ;  /* 0x0000761057320816 */ /* 0x000fc40000000032 */
[----:B---3--:R-:W-:Y:S02]  /*1630*/  LOP3.LUT R40, R40, R91, RZ, 0xfc, !PT ;  /* 0x0000005b28287212 */ /* 0x008fe400078efcff */
[----:B------:R-:W-:Y:S02]  /*1640*/  @P0 PRMT R51, R43, 0x7610, R51 ;  /* 0x000076102b330816 */ /* 0x000fe40000000033 */
[----:B------:R-:W-:Y:S01]  /*1650*/  @P0 PRMT R52, R42, 0x7610, R52 ;  /* 0x000076102a340816 */ /* 0x000fe20000000034 */
[----:B------:R-:W-:Y:S01]  /*1660*/  IMAD.WIDE.U32 R44, R0, R45, c[0x0][0x248] ;  /* 0x00009200002c7625 */ /* 0x000fe200078e002d */
[----:B------:R-:W-:Y:S01]  /*1670*/  @P0 PRMT R53, R47, 0x7610, R53 ;  /* 0x000076102f350816 */ /* 0x000fe20000000035 */
[----:B------:R-:W-:Y:S05]  /*1680*/  @!P1 BRA `(.L_x_773) ;  /* 0x0000008000009947 */ /* 0x000fea0003800000 */
[----:B------:R-:W-:Y:S02]  /*1690*/  LOP3.LUT R42, R51, 0xffff, RZ, 0xc0, !PT ;  /* 0x0000ffff332a7812 */ /* 0x000fe400078ec0ff */
[----:B------:R-:W-:-:S03]  /*16a0*/  PRMT R47, R52, 0x5410, R53 ;  /* 0x00005410342f7816 */ /* 0x000fc60000000035 */
[----:B------:R-:W-:-:S05]  /*16b0*/  IMAD.WIDE.U32 R42, R42, 0x10000, RZ ;  /* 0x000100002a2a7825 */ /* 0x000fca00078e00ff */
[----:B------:R-:W-:Y:S02]  /*16c0*/  LOP3.LUT R43, R47, R43, RZ, 0xfc, !PT ;  /* 0x0000002b2f2b7212 */ /* 0x000fe400078efcff */
[----:B------:R-:W-:Y:S02]  /*16d0*/  MOV R47, 0x8 ;  /* 0x00000008002f7802 */ /* 0x000fe40000000f00 */
[----:B------:R-:W-:-:S03]  /*16e0*/  LOP3.LUT R42, R42, 0xffff, R50, 0xf8, !PT ;  /* 0x0000ffff2a2a7812 */ /* 0x000fc600078ef832 */
[----:B------:R-:W-:-:S05]  /*16f0*/  IMAD.WIDE.U32 R46, R0, R47, c[0x0][0x258] ;  /* 0x00009600002e7625 */ /* 0x000fca00078e002f */
[----:B------:R0:W-:Y:S02]  /*1700*/  STG.E.64 [R46.64], R42 ;  /* 0x0000002a2e007986 */ /* 0x0001e4000c101b04 */
.L_x_773:
[----:B------:R1:W-:Y:S01]  /*1710*/  STG.E.64 [R44.64], R40 ;  /* 0x000000282c007986 */ /* 0x0003e2000c101b04 */
[----:B------:R-:W-:-:S03]  /*1720*/  IADD3 R0, R0, 0x80, RZ ;  /* 0x0000008000007810 */ /* 0x000fc60007ffe0ff */
.L_x_772:
[----:B------:R-:W-:Y:S05]  /*1730*/  BSYNC B0 ;  /* 0x0000000000007941 */ /* 0x000fea0003800000 */
.L_x_771:
[----:B------:R-:W-:Y:S01]  /*1740*/  BSSY B0, `(.L_x_774) ;  /* 0x0000041000007945 */ /* 0x000fe20003800000 */
[----:B------:R-:W-:Y:S05]  /*1750*/  @!P3 BRA `(.L_x_775) ;  /* 0x000003f00000b947 */ /* 0x000fea0003800000 */
[----:B------:R-:W-:Y:S01]  /*1760*/  ISETP.NE.U32.AND P0, PT, RZ, c[0x0][0x218], PT ;  /* 0x00008600ff007a0c */ /* 0x000fe20003f05070 */
[-CC-:B-1----:R-:W-:Y:S01]  /*1770*/  FFMA.FTZ R40, R68, R70.reuse, R71.reuse ;  /* 0x0000004644287223 */ /* 0x182fe20000010047 */
[----:B------:R-:W-:Y:S01]  /*1780*/  ISETP.NE.U32.AND P1, PT, RZ, c[0x0][0x258], PT ;  /* 0x00009600ff007a0c */ /* 0x000fe20003f25070 */
[-CC-:B------:R-:W-:Y:S01]  /*1790*/  FFMA.FTZ R45, R77, R70.reuse, R71.reuse ;  /* 0x000000464d2d7223 */ /* 0x180fe20000010047 */
[----:B------:R-:W-:Y:S01]  /*17a0*/  ISETP.NE.AND.EX P0, PT, RZ, c[0x0][0x21c], PT, P0 ;  /* 0x00008700ff007a0c */ /* 0x000fe20003f05300 */
[----:B0-----:R-:W-:Y:S01]  /*17b0*/  FADD.FTZ R43, R75, -R40 ;  /* 0x800000284b2b7221 */ /* 0x001fe20000010000 */
[----:B------:R-:W-:Y:S01]  /*17c0*/  ISETP.NE.AND.EX P1, PT, RZ, c[0x0][0x25c], PT, P1 ;  /* 0x00009700ff007a0c */ /* 0x000fe20003f25310 */
[----:B------:R-:W-:Y:S02]  /*17d0*/  FFMA.FTZ R41, R73, R70, R71 ;  /* 0x0000004649297223 */ /* 0x000fe40000010047 */
[----:B------:R-:W-:-:S02]  /*17e0*/  FMUL.FTZ R43, R2, R43 ;  /* 0x0000002b022b7220 */ /* 0x000fc40000410000 */
[----:B------:R-:W-:Y:S02]  /*17f0*/  FADD.FTZ R87, R76, -R45 ;  /* 0x8000002d4c577221 */ /* 0x000fe40000010000 */
[----:B------:R-:W-:Y:S02]  /*1800*/  FADD.FTZ R41, R74, -R41 ;  /* 0x800000294a297221 */ /* 0x000fe40000010000 */
[----:B------:R-:W-:Y:S02]  /*1810*/  FMUL.FTZ R87, R2, R87 ;  /* 0x0000005702577220 */ /* 0x000fe40000410000 */
[----:B------:R-:W-:Y:S01]  /*1820*/  @P0 SHF.R.U64 R42, R62, 0x10, R63 ;  /* 0x000000103e2a0819 */ /* 0x000fe2000000123f */
[----:B------:R-:W-:Y:S02]  /*1830*/  FMUL.FTZ R45, R2, R41 ;  /* 0x00000029022d7220 */ /* 0x000fe40000410000 */
[----:B------:R-:W-:Y:S02]  /*1840*/  FFMA.FTZ R41, R69, R70, R71 ;  /* 0x0000004645297223 */ /* 0x000fe40000010047 */
[----:B------:R-:W-:Y:S01]  /*1850*/  @P0 HADD2.F32 R40, -RZ, R42.H0_H0 ;  /* 0x2000002aff280230 */ /* 0x000fe20000004100 */
[----:B------:R-:W-:Y:S01]  /*1860*/  @P0 SHF.R.U32.HI R42, RZ, 0x10, R63 ;  /* 0x00000010ff2a0819 */ /* 0x000fe2000001163f */
[----:B------:R-:W-:-:S03]  /*1870*/  FADD.FTZ R41, R72, -R41 ;  /* 0x8000002948297221 */ /* 0x000fc60000010000 */
[----:B------:R-:W-:Y:S01]  /*1880*/  @P0 FADD.FTZ R43, R43, R40 ;  /* 0x000000282b2b0221 */ /* 0x000fe20000010000 */
[----:B------:R-:W-:Y:S01]  /*1890*/  @P0 HADD2.F32 R42, -RZ, R42.H0_H0 ;  /* 0x2000002aff2a0230 */ /* 0x000fe20000004100 */
[----:B------:R-:W-:Y:S02]  /*18a0*/  @P0 IMAD.MOV.U32 R40, RZ, RZ, R63 ;  /* 0x000000ffff280224 */ /* 0x000fe400078e003f */
[-C--:B------:R-:W-:Y:S02]  /*18b0*/  FMUL.FTZ R44, R43, R86.reuse ;  /* 0x000000562b2c7220 */ /* 0x080fe40000410000 */
[----:B------:R-:W-:Y:S01]  /*18c0*/  @P0 FADD.FTZ R87, R87, R42 ;  /* 0x0000002a57570221 */ /* 0x000fe20000010000 */
[----:B------:R-:W-:Y:S01]  /*18d0*/  @P0 HADD2.F32 R40, -RZ, R40.H0_H0 ;  /* 0x20000028ff280230 */ /* 0x000fe20000004100 */
[----:B------:R-:W-:Y:S02]  /*18e0*/  FMUL.FTZ R89, R2, R41 ;  /* 0x0000002902597220 */ /* 0x000fe40000410000 */
[----:B------:R-:W-:Y:S01]  /*18f0*/  FMUL.FTZ R90, R87, R86 ;  /* 0x00000056575a7220 */ /* 0x000fe20000410000 */
[----:B------:R-:W0:Y:S01]  /*1900*/  F2F.F16.F32 R44, R44 ;  /* 0x0000002c002c7304 */ /* 0x000e220000200800 */
[----:B------:R-:W-:Y:S01]  /*1910*/  @P0 FADD.FTZ R45, R45, R40 ;  /* 0x000000282d2d0221 */ /* 0x000fe20000010000 */
[----:B------:R-:W-:-:S03]  /*1920*/  @P0 MOV R40, R62 ;  /* 0x0000003e00280202 */ /* 0x000fc60000000f00 */
[----:B------:R-:W-:Y:S02]  /*1930*/  FMUL.FTZ R88, R45, R86 ;  /* 0x000000562d587220 */ /* 0x000fe40000410000 */
[----:B------:R-:W-:Y:S01]  /*1940*/  @P0 HADD2.F32 R40, -RZ, R40.H0_H0 ;  /* 0x20000028ff280230 */ /* 0x000fe20000004100 */
[----:B------:R-:W1:Y:S04]  /*1950*/  F2F.F16.F32 R47, R90 ;  /* 0x0000005a002f7304 */ /* 0x000e680000200800 */
[----:B------:R-:W-:Y:S01]  /*1960*/  @P0 FADD.FTZ R89, R89, R40 ;  /* 0x0000002859590221 */ /* 0x000fe20000010000 */
[----:B------:R-:W-:-:S03]  /*1970*/  ISETP.NE.U32.AND P0, PT, RZ, c[0x0][0x258], PT ;  /* 0x00009600ff007a0c */ /* 0x000fc60003f05070 */
[----:B------:R-:W2:Y:S01]  /*1980*/  F2F.F16.F32 R88, R88 ;  /* 0x0000005800587304 */ /* 0x000ea20000200800 */
[----:B------:R-:W-:Y:S01]  /*1990*/  FMUL.FTZ R42, R89, R86 ;  /* 0x00000056592a7220 */ /* 0x000fe20000410000 */
[----:B------:R-:W-:Y:S01]  /*19a0*/  ISETP.NE.AND.EX P0, PT, RZ, c[0x0][0x25c], PT, P0 ;  /* 0x00009700ff007a0c */ /* 0x000fe20003f05300 */
[----:B0-----:R-:W-:-:S05]  /*19b0*/  IMAD.WIDE.U32 R40, R44, 0x10000, RZ ;  /* 0x000100002c287825 */ /* 0x001fca00078e00ff */
[----:B------:R-:W0:Y:S01]  /*19c0*/  F2F.F16.F32 R91, R42 ;  /* 0x0000002a005b7304 */ /* 0x000e220000200800 */
[----:B-1----:R-:W-:-:S06]  /*19d0*/  SHF.L.U32 R47, R47, 0x10, RZ ;  /* 0x000000102f2f7819 */ /* 0x002fcc00000006ff */
[----:B------:R-:W-:Y:S02]  /*19e0*/  @P0 F2FP.PACK_AB R89, RZ, R89 ;  /* 0x00000059ff59023e */ /* 0x000fe400000000ff */
[----:B--2---:R-:W-:Y:S01]  /*19f0*/  LOP3.LUT R47, R41, R47, R88, 0xfe, !PT ;  /* 0x0000002f292f7212 */ /* 0x004fe200078efe58 */
[----:B------:R-:W-:Y:S01]  /*1a00*/  HFMA2.MMA R41, -RZ, RZ, 0, 4.76837158203125e-07 ;  /* 0x00000008ff297435 */ /* 0x000fe200000001ff */
[----:B------:R-:W-:Y:S02]  /*1a10*/  @P0 F2FP.PACK_AB R43, RZ, R43 ;  /* 0x0000002bff2b023e */ /* 0x000fe400000000ff */
[----:B------:R-:W-:Y:S02]  /*1a20*/  @P0 F2FP.PACK_AB R45, RZ, R45 ;  /* 0x0000002dff2d023e */ /* 0x000fe400000000ff */
[----:B------:R-:W-:Y:S02]  /*1a30*/  @P0 F2FP.PACK_AB R87, RZ, R87 ;  /* 0x00000057ff57023e */ /* 0x000fe400000000ff */
[----:B0-----:R-:W-:-:S02]  /*1a40*/  LOP3.LUT R46, R40, R91, RZ, 0xfc, !PT ;  /* 0x0000005b282e7212 */ /* 0x001fc400078efcff */
[----:B------:R-:W-:Y:S01]  /*1a50*/  @P0 PRMT R50, R89, 0x7610, R50 ;  /* 0x0000761059320816 */ /* 0x000fe20000000032 */
[----:B------:R-:W-:Y:S01]  /*1a60*/  IMAD.WIDE.U32 R40, R0, R41, c[0x0][0x248] ;  /* 0x0000920000287625 */ /* 0x000fe200078e0029 */
[----:B------:R-:W-:Y:S02]  /*1a70*/  @P0 PRMT R51, R43, 0x7610, R51 ;  /* 0x000076102b330816 */ /* 0x000fe40000000033 */
[----:B------:R-:W-:Y:S02]  /*1a80*/  @P0 PRMT R52, R45, 0x7610, R52 ;  /* 0x000076102d340816 */ /* 0x000fe40000000034 */
[----:B------:R-:W-:Y:S01]  /*1a90*/  @P0 PRMT R53, R87, 0x7610, R53 ;  /* 0x0000761057350816 */ /* 0x000fe20000000035 */
        /* <DEDUP_REMOVED lines=9> */
.L_x_776:
[----:B------:R1:W-:Y:S01]  /*1b30*/  STG.E.64 [R40.64], R46 ;  /* 0x0000002e28007986 */ /* 0x0003e2000c101b04 */
[----:B------:R-:W-:-:S03]  /*1b40*/  IADD3 R0, R0, 0x80, RZ ;  /* 0x0000008000007810 */ /* 0x000fc60007ffe0ff */
.L_x_775:
[----:B------:R-:W-:Y:S05]  /*1b50*/  BSYNC B0 ;  /* 0x0000000000007941 */ /* 0x000fea0003800000 */
.L_x_774:
[----:B------:R-:W-:Y:S01]  /*1b60*/  BSSY B0, `(.L_x_777) ;  /* 0x0000040000007945 */ /* 0x000fe20003800000 */
[----:B------:R-:W-:Y:S05]  /*1b70*/  @!P4 BRA `(.L_x_778) ;  /* 0x000003e00000c947 */ /* 0x000fea0003800000 */
[----:B------:R-:W-:Y:S01]  /*1b80*/  ISETP.NE.U32.AND P0, PT, RZ, c[0x0][0x218], PT ;  /* 0x00008600ff007a0c */ /* 0x000fe20003f05070 */
[-CC-:B-1----:R-:W-:Y:S01]  /*1b90*/  FFMA.FTZ R40, R78, R70.reuse, R71.reuse ;  /* 0x000000464e287223 */ /* 0x182fe20000010047 */
[----:B------:R-:W-:Y:S01]  /*1ba0*/  ISETP.NE.U32.AND P1, PT, RZ, c[0x0][0x258], PT ;  /* 0x00009600ff007a0c */ /* 0x000fe20003f25070 */
[-C--:B0-----:R-:W-:Y:S01]  /*1bb0*/  FFMA.FTZ R43, R83, R70.reuse, R71 ;  /* 0x00000046532b7223 */ /* 0x081fe20000010047 */
[----:B------:R-:W-:Y:S01]  /*1bc0*/  ISETP.NE.AND.EX P0, PT, RZ, c[0x0][0x21c], PT, P0 ;  /* 0x00008700ff007a0c */ /* 0x000fe20003f05300 */
[----:B------:R-:W-:Y:S01]  /*1bd0*/  FADD.FTZ R41, R81, -R40 ;  /* 0x8000002851297221 */ /* 0x000fe20000010000 */
[----:B------:R-:W-:Y:S01]  /*1be0*/  ISETP.NE.AND.EX P1, PT, RZ, c[0x0][0x25c], PT, P1 ;  /* 0x00009700ff007a0c */ /* 0x000fe20003f25310 */
[----:B------:R-:W-:Y:S02]  /*1bf0*/  FADD.FTZ R43, R82, -R43 ;  /* 0x8000002b522b7221 */ /* 0x000fe40000010000 */
[----:B------:R-:W-:-:S02]  /*1c00*/  FFMA.FTZ R45, R85, R70, R71 ;  /* 0x00000046552d7223 */ /* 0x000fc40000010047 */
[----:B------:R-:W-:Y:S02]  /*1c10*/  FMUL.FTZ R43, R2, R43 ;  /* 0x0000002b022b7220 */ /* 0x000fe40000410000 */
[----:B------:R-:W-:Y:S02]  /*1c20*/  FADD.FTZ R45, R84, -R45 ;  /* 0x8000002d542d7221 */ /* 0x000fe40000010000 */
[----:B------:R-:W-:Y:S02]  /*1c30*/  FMUL.FTZ R41, R2, R41 ;  /* 0x0000002902297220 */ /* 0x000fe40000410000 */
[----:B------:R-:W-:Y:S01]  /*1c40*/  @P0 SHF.R.U64 R44, R64, 0x10, R65 ;  /* 0x00000010402c0819 */ /* 0x000fe20000001241 */
[----:B------:R-:W-:Y:S01]  /*1c50*/  FFMA.FTZ R71, R79, R70, R71 ;  /* 0x000000464f477223 */ /* 0x000fe20000010047 */
[----:B------:R-:W-:Y:S01]  /*1c60*/  @P0 MOV R42, R65 ;  /* 0x00000041002a0202 */ /* 0x000fe20000000f00 */
[----:B------:R-:W-:Y:S02]  /*1c70*/  FMUL.FTZ R45, R2, R45 ;  /* 0x0000002d022d7220 */ /* 0x000fe40000410000 */
[----:B------:R-:W-:Y:S01]  /*1c80*/  @P0 HADD2.F32 R40, -RZ, R44.H0_H0 ;  /* 0x2000002cff280230 */ /* 0x000fe20000004100 */
[----:B------:R-:W-:Y:S01]  /*1c90*/  @P0 SHF.R.U32.HI R44, RZ, 0x10, R65 ;  /* 0x00000010ff2c0819 */ /* 0x000fe20000011641 */
[----:B------:R-:W-:Y:S01]  /*1ca0*/  @P0 HADD2.F32 R42, -RZ, R42.H0_H0 ;  /* 0x2000002aff2a0230 */ /* 0x000fe20000004100 */
[----:B------:R-:W-:-:S02]  /*1cb0*/  FADD.FTZ R71, R80, -R71 ;  /* 0x8000004750477221 */ /* 0x000fc40000010000 */
[----:B------:R-:W-:Y:S01]  /*1cc0*/  @P0 FADD.FTZ R41, R41, R40 ;  /* 0x0000002829290221 */ /* 0x000fe20000010000 */
[----:B------:R-:W-:Y:S01]  /*1cd0*/  @P0 HADD2.F32 R44, -RZ, R44.H0_H0 ;  /* 0x2000002cff2c0230 */ /* 0x000fe20000004100 */
[----:B------:R-:W-:Y:S01]  /*1ce0*/  @P0 FADD.FTZ R43, R43, R42 ;  /* 0x0000002a2b2b0221 */ /* 0x000fe20000010000 */
[----:B------:R-:W-:Y:S01]  /*1cf0*/  @P0 MOV R42, R64 ;  /* 0x00000040002a0202 */ /* 0x000fe20000000f00 */
[-C--:B------:R-:W-:Y:S01]  /*1d00*/  FMUL.FTZ R40, R41, R86.reuse ;  /* 0x0000005629287220 */ /* 0x080fe20000410000 */
[----:B------:R-:W-:Y:S01]  /*1d10*/  @P1 F2FP.PACK_AB R41, RZ, R41 ;  /* 0x00000029ff29123e */ /* 0x000fe200000000ff */
[----:B------:R-:W-:Y:S02]  /*1d20*/  @P0 FADD.FTZ R45, R45, R44 ;  /* 0x0000002c2d2d0221 */ /* 0x000fe40000010000 */
[----:B------:R-:W-:Y:S01]  /*1d30*/  @P0 HADD2.F32 R42, -RZ, R42.H0_H0 ;  /* 0x2000002aff2a0230 */ /* 0x000fe20000004100 */
[----:B------:R-:W-:Y:S01]  /*1d40*/  FMUL.FTZ R71, R2, R71 ;  /* 0x0000004702477220 */ /* 0x000fe20000410000 */
[----:B------:R-:W0:Y:S01]  /*1d50*/  F2F.F16.F32 R40, R40 ;  /* 0x0000002800287304 */ /* 0x000e220000200800 */
[-C--:B------:R-:W-:Y:S01]  /*1d60*/  FMUL.FTZ R2, R45, R86.reuse ;  /* 0x000000562d027220 */ /* 0x080fe20000410000 */
[----:B------:R-:W-:Y:S01]  /*1d70*/  @P1 PRMT R51, R41, 0x7610, R51 ;  /* 0x0000761029331816 */ /* 0x000fe20000000033 */
[----:B------:R-:W-:Y:S01]  /*1d80*/  @P0 FADD.FTZ R71, R71, R42 ;  /* 0x0000002a47470221 */ /* 0x000fe20000010000 */
[----:B------:R-:W-:Y:S01]  /*1d90*/  ISETP.NE.U32.AND P0, PT, RZ, c[0x0][0x258], PT ;  /* 0x00009600ff007a0c */ /* 0x000fe20003f05070 */
[-C--:B------:R-:W-:Y:S01]  /*1da0*/  FMUL.FTZ R47, R43, R86.reuse ;  /* 0x000000562b2f7220 */ /* 0x080fe20000410000 */
[----:B------:R-:W-:Y:S01]  /*1db0*/  @P1 F2FP.PACK_AB R43, RZ, R43 ;  /* 0x0000002bff2b123e */ /* 0x000fe200000000ff */
[----:B------:R-:W-:Y:S01]  /*1dc0*/  FMUL.FTZ R86, R71, R86 ;  /* 0x0000005647567220 */ /* 0x000fe20000410000 */
[----:B------:R-:W1:Y:S01]  /*1dd0*/  F2F.F16.F32 R2, R2 ;  /* 0x0000000200027304 */ /* 0x000e620000200800 */
[----:B------:R-:W-:-:S02]  /*1de0*/  ISETP.NE.AND.EX P0, PT, RZ, c[0x0][0x25c], PT, P0 ;  /* 0x00009700ff007a0c */ /* 0x000fc40003f05300 */
[----:B------:R-:W-:Y:S02]  /*1df0*/  @P1 F2FP.PACK_AB R71, RZ, R71 ;  /* 0x00000047ff47123e */ /* 0x000fe400000000ff */
[----:B------:R-:W-:Y:S02]  /*1e00*/  @P1 PRMT R52, R43, 0x7610, R52 ;  /* 0x000076102b341816 */ /* 0x000fe40000000034 */
[----:B------:R-:W-:Y:S01]  /*1e10*/  @P1 PRMT R50, R71, 0x7610, R50 ;  /* 0x0000761047321816 */ /* 0x000fe20000000032 */
[----:B------:R-:W2:Y:S01]  /*1e20*/  F2F.F16.F32 R47, R47 ;  /* 0x0000002f002f7304 */ /* 0x000ea20000200800 */
[----:B0-----:R-:W-:-:S04]  /*1e30*/  IMAD.WIDE.U32 R40, R40, 0x10000, RZ ;  /* 0x0001000028287825 */ /* 0x001fc800078e00ff */
[----:B------:R-:W-:-:S03]  /*1e40*/  IMAD.MOV.U32 R71, RZ, RZ, 0x8 ;  /* 0x00000008ff477424 */ /* 0x000fc600078e00ff */
[----:B------:R-:W0:Y:S01]  /*1e50*/  F2F.F16.F32 R87, R86 ;  /* 0x0000005600577304 */ /* 0x000e220000200800 */
[----:B-1----:R-:W-:Y:S02]  /*1e60*/  SHF.L.U32 R42, R2, 0x10, RZ ;  /* 0x00000010022a7819 */ /* 0x002fe400000006ff */
[----:B------:R-:W-:Y:S01]  /*1e70*/  @P1 F2FP.PACK_AB R2, RZ, R45 ;  /* 0x0000002dff02123e */ /* 0x000fe200000000ff */
[----:B------:R-:W-:-:S03]  /*1e80*/  IMAD.WIDE.U32 R44, R0, R71, c[0x0][0x248] ;  /* 0x00009200002c7625 */ /* 0x000fc600078e0047 */
[----:B------:R-:W-:Y:S02]  /*1e90*/  @P1 PRMT R53, R2, 0x7610, R53 ;  /* 0x0000761002351816 */ /* 0x000fe40000000035 */
[----:B--2---:R-:W-:Y:S02]  /*1ea0*/  LOP3.LUT R43, R41, R42, R47, 0xfe, !PT ;  /* 0x0000002a292b7212 */ /* 0x004fe400078efe2f */
        /* <DEDUP_REMOVED lines=10> */
.L_x_779:
[----:B------:R1:W-:Y:S02]  /*1f50*/  STG.E.64 [R44.64], R42 ;  /* 0x0000002a2c007986 */ /* 0x0003e4000c101b04 */
.L_x_778:
[----:B------:R-:W-:Y:S05]  /*1f60*/  BSYNC B0 ;  /* 0x0000000000007941 */ /* 0x000fea0003800000 */
.L_x_777:
[----:B------:R-:W-:Y:S02]  /*1f70*/  IADD3 R48, R48, c[0x0][0x160], RZ ;  /* 0x0000580030307a10 */ /* 0x000fe40007ffe0ff */
[----:B------:R-:W-:Y:S02]  /*1f80*/  LOP3.LUT P1, RZ, R3, 0xff, RZ, 0xc0, !PT ;  /* 0x000000ff03ff7812 */ /* 0x000fe4000782c0ff */
[----:B------:R-:W-:Y:S02]  /*1f90*/  ISETP.GE.AND P0, PT, R48, c[0x0][0x164], PT ;  /* 0x0000590030007a0c */ /* 0x000fe40003f06270 */
[----:B------:R-:W-:-:S11]  /*1fa0*/  SEL R3, RZ, 0x1, P1 ;  /* 0x00000001ff037807 */ /* 0x000fd60000800000 */
[----:B01----:R-:W-:Y:S01]  /*1fb0*/  @P0 CALL.REL.NOINC `(.L_x_762) ;  /* 0x0000001000000944 */ /* 0x003fe20003c00000 */
[----:B------:R-:W-:Y:S05]  /*1fc0*/  BRA `(.L_x_780) ;  /* 0xffffe44000007947 */ /* 0x000fea000383ffff */
.L_x_762:
[----:B0-----:R-:W0:Y:S01]  /*1fd0*/  S2UR UR6, SR_CTAID.X ;  /* 0x00000000000679c3 */ /* 0x001e220000002500 */
[----:B------:R-:W0:Y:S01]  /*1fe0*/  S2R R2, SR_TID.X ;  /* 0x0000000000027919 */ /* 0x000e220000002100 */
[----:B-----5:R-:W-:Y:S02]  /*1ff0*/  @P2 MOV R5, 0x10 ;  /* 0x0000001000052802 */ /* 0x020fe40000000f00 */
        /* <DEDUP_REMOVED lines=22> */
.L_x_769:
[----:B------:R-:W-:Y:S01]  /*2160*/  MOV R46, R47 ;  /* 0x0000002f002e7202 */ /* 0x000fe20000000f00 */
[----:B------:R-:W-:Y:S01]  /*2170*/  IMAD.MOV.U32 R43, RZ, RZ, -0x1 ;  /* 0xffffffffff2b7424 */ /* 0x000fe200078e00ff */
[----:B------:R-:W-:Y:S02]  /*2180*/  MOV R45, 0x10 ;  /* 0x00000010002d7802 */ /* 0x000fe40000000f00 */
[----:B------:R-:W-:-:S02]  /*2190*/  MOV R44, 0x1f ;  /* 0x0000001f002c7802 */ /* 0x000fc40000000f00 */
[----:B------:R-:W-:Y:S02]  /*21a0*/  MOV R40, 0x21c0 ;  /* 0x000021c000287802 */ /* 0x000fe40000000f00 */
[----:B------:R-:W-:Y:S05]  /*21b0*/  CALL.REL.NOINC `($__internal_20_$__cuda_sm70_shflsync_down_p) ;  /* 0x0000046000007944 */ /* 0x000fea0003c00000 */
[----:B-1----:R-:W-:Y:S01]  /*21c0*/  MOV R88, R43 ;  /* 0x0000002b00587202 */ /* 0x002fe20000000f00 */
[----:B0-----:R-:W-:Y:S05]  /*21d0*/  BRA `(.L_x_781) ;  /* 0xffffeec000007947 */ /* 0x001fea000383ffff */
.L_x_770:
[----:B------:R-:W-:Y:S01]  /*21e0*/  HFMA2.MMA R45, -RZ, RZ, 0, 9.5367431640625e-07 ;  /* 0x00000010ff2d7435 */ /* 0x000fe200000001ff */
[----:B------:R-:W-:Y:S01]  /*21f0*/  MOV R46, R70 ;  /* 0x00000046002e7202 */ /* 0x000fe20000000f00 */
[----:B------:R-:W-:Y:S01]  /*2200*/  IMAD.MOV.U32 R44, RZ, RZ, 0x1f ;  /* 0x0000001fff2c7424 */ /* 0x000fe200078e00ff */
[----:B------:R-:W-:Y:S02]  /*2210*/  MOV R43, 0xffffffff ;  /* 0xffffffff002b7802 */ /* 0x000fe40000000f00 */
[----:B------:R-:W-:Y:S02]  /*2220*/  MOV R40, 0x2240 ;  /* 0x0000224000287802 */ /* 0x000fe40000000f00 */
[----:B01----:R-:W-:Y:S05]  /*2230*/  CALL.REL.NOINC `($__internal_20_$__cuda_sm70_shflsync_down_p) ;  /* 0x000003e000007944 */ /* 0x003fea0003c00000 */
[----:B------:R-:W-:Y:S01]  /*2240*/  FADD.FTZ R88, R88, R47 ;  /* 0x0000002f58587221 */ /* 0x000fe20000010000 */
[----:B0-----:R-:W-:Y:S01]  /*2250*/  HFMA2.MMA R45, -RZ, RZ, 0, 4.76837158203125e-07 ;  /* 0x00000008ff2d7435 */ /* 0x001fe200000001ff */
[----:B-1----:R-:W-:Y:S01]  /*2260*/  FADD.FTZ R70, R70, R43 ;  /* 0x0000002b46467221 */ /* 0x002fe20000010000 */
[----:B------:R-:W-:Y:S01]  /*2270*/  MOV R44, 0x1f ;  /* 0x0000001f002c7802 */ /* 0x000fe20000000f00 */
[----:B------:R-:W-:Y:S01]  /*2280*/  IMAD.MOV.U32 R43, RZ, RZ, -0x1 ;  /* 0xffffffffff2b7424 */ /* 0x000fe200078e00ff */
[----:B------:R-:W-:-:S02]  /*2290*/  MOV R46, R88 ;  /* 0x00000058002e7202 */ /* 0x000fc40000000f00 */
[----:B------:R-:W-:Y:S02]  /*22a0*/  MOV R40, 0x22c0 ;  /* 0x000022c000287802 */ /* 0x000fe40000000f00 */
[----:B------:R-:W-:Y:S05]  /*22b0*/  CALL.REL.NOINC `($__internal_20_$__cuda_sm70_shflsync_down_p) ;  /* 0x0000036000007944 */ /* 0x000fea0003c00000 */
[----:B0-----:R-:W-:Y:S01]  /*22c0*/  HFMA2.MMA R44, -RZ, RZ, 0, 1.847743988037109375e-06 ;  /* 0x0000001fff2c7435 */ /* 0x001fe200000001ff */
[----:B-1----:R-:W-:Y:S01]  /*22d0*/  MOV R47, R43 ;  /* 0x0000002b002f7202 */ /* 0x002fe20000000f00 */
[----:B------:R-:W-:Y:S01]  /*22e0*/  IMAD.MOV.U32 R45, RZ, RZ, 0x8 ;  /* 0x00000008ff2d7424 */ /* 0x000fe200078e00ff */
[----:B------:R-:W-:Y:S02]  /*22f0*/  MOV R46, R70 ;  /* 0x00000046002e7202 */ /* 0x000fe40000000f00 */
[----:B------:R-:W-:Y:S02]  /*2300*/  MOV R43, 0xffffffff ;  /* 0xffffffff002b7802 */ /* 0x000fe40000000f00 */
[----:B------:R-:W-:Y:S02]  /*2310*/  MOV R40, 0x2330 ;  /* 0x0000233000287802 */ /* 0x000fe40000000f00 */
[----:B------:R-:W-:Y:S05]  /*2320*/  CALL.REL.NOINC `($__internal_20_$__cuda_sm70_shflsync_down_p) ;  /* 0x000002f000007944 */ /* 0x000fea0003c00000 */
[----:B------:R-:W-:Y:S01]  /*2330*/  FADD.FTZ R88, R47, R88 ;  /* 0x000000582f587221 */ /* 0x000fe20000010000 */
[----:B0-----:R-:W-:Y:S01]  /*2340*/  HFMA2.MMA R45, -RZ, RZ, 0, 2.384185791015625e-07 ;  /* 0x00000004ff2d7435 */ /* 0x001fe200000001ff */
[----:B-1----:R-:W-:Y:S01]  /*2350*/  FADD.FTZ R70, R70, R43 ;  /* 0x0000002b46467221 */ /* 0x002fe20000010000 */
[----:B------:R-:W-:Y:S01]  /*2360*/  MOV R43, 0xffffffff ;  /* 0xffffffff002b7802 */ /* 0x000fe20000000f00 */
[----:B------:R-:W-:Y:S01]  /*2370*/  IMAD.MOV.U32 R44, RZ, RZ, 0x1f ;  /* 0x0000001fff2c7424 */ /* 0x000fe200078e00ff */
[----:B------:R-:W-:-:S02]  /*2380*/  MOV R46, R88 ;  /* 0x00000058002e7202 */ /* 0x000fc40000000f00 */
[----:B------:R-:W-:Y:S02]  /*2390*/  MOV R40, 0x23b0 ;  /* 0x000023b000287802 */ /* 0x000fe40000000f00 */
[----:B------:R-:W-:Y:S05]  /*23a0*/  CALL.REL.NOINC `($__internal_20_$__cuda_sm70_shflsync_down_p) ;  /* 0x0000027000007944 */ /* 0x000fea0003c00000 */
[----:B0-----:R-:W-:Y:S01]  /*23b0*/  HFMA2.MMA R45, -RZ, RZ, 0, 2.384185791015625e-07 ;  /* 0x00000004ff2d7435 */ /* 0x001fe200000001ff */
[----:B-1----:R-:W-:Y:S01]  /*23c0*/  MOV R47, R43 ;  /* 0x0000002b002f7202 */ /* 0x002fe20000000f00 */
[----:B------:R-:W-:Y:S01]  /*23d0*/  IMAD.MOV.U32 R46, RZ, RZ, R70 ;  /* 0x000000ffff2e7224 */ /* 0x000fe200078e0046 */
[----:B------:R-:W-:Y:S02]  /*23e0*/  MOV R44, 0x1f ;  /* 0x0000001f002c7802 */ /* 0x000fe40000000f00 */
[----:B------:R-:W-:Y:S02]  /*23f0*/  MOV R43, 0xffffffff ;  /* 0xffffffff002b7802 */ /* 0x000fe40000000f00 */
[----:B------:R-:W-:Y:S02]  /*2400*/  MOV R40, 0x2420 ;  /* 0x0000242000287802 */ /* 0x000fe40000000f00 */
[----:B------:R-:W-:Y:S05]  /*2410*/  CALL.REL.NOINC `($__internal_20_$__cuda_sm70_shflsync_down_p) ;  /* 0x0000020000007944 */ /* 0x000fea0003c00000 */
[----:B------:R-:W-:Y:S01]  /*2420*/  FADD.FTZ R88, R47, R88 ;  /* 0x000000582f587221 */ /* 0x000fe20000010000 */
[----:B0-----:R-:W-:Y:S01]  /*2430*/  HFMA2.MMA R44, -RZ, RZ, 0, 1.847743988037109375e-06 ;  /* 0x0000001fff2c7435 */ /* 0x001fe200000001ff */
[----:B-1----:R-:W-:Y:S01]  /*2440*/  FADD.FTZ R90, R70, R43 ;  /* 0x0000002b465a7221 */ /* 0x002fe20000010000 */
[----:B------:R-:W-:Y:S01]  /*2450*/  MOV R43, 0xffffffff ;  /* 0xffffffff002b7802 */ /* 0x000fe20000000f00 */
[----:B------:R-:W-:Y:S01]  /*2460*/  IMAD.MOV.U32 R45, RZ, RZ, 0x2 ;  /* 0x00000002ff2d7424 */ /* 0x000fe200078e00ff */
[----:B------:R-:W-:-:S02]  /*2470*/  MOV R46, R88 ;  /* 0x00000058002e7202 */ /* 0x000fc40000000f00 */
[----:B------:R-:W-:Y:S02]  /*2480*/  MOV R40, 0x24a0 ;  /* 0x000024a000287802 */ /* 0x000fe40000000f00 */
[----:B------:R-:W-:Y:S05]  /*2490*/  CALL.REL.NOINC `($__internal_20_$__cuda_sm70_shflsync_down_p) ;  /* 0x0000018000007944 */ /* 0x000fea0003c00000 */
[----:B0-----:R-:W-:Y:S01]  /*24a0*/  HFMA2.MMA R45, -RZ, RZ, 0, 1.1920928955078125e-07 ;  /* 0x00000002ff2d7435 */ /* 0x001fe200000001ff */
[----:B-1----:R-:W-:Y:S01]  /*24b0*/  IMAD.MOV.U32 R47, RZ, RZ, R43 ;  /* 0x000000ffff2f7224 */ /* 0x002fe200078e002b */
[----:B------:R-:W-:Y:S01]  /*24c0*/  MOV R46, R90 ;  /* 0x0000005a002e7202 */ /* 0x000fe20000000f00 */
[----:B------:R-:W-:Y:S01]  /*24d0*/  IMAD.MOV.U32 R43, RZ, RZ, -0x1 ;  /* 0xffffffffff2b7424 */ /* 0x000fe200078e00ff */
[----:B------:R-:W-:Y:S02]  /*24e0*/  MOV R44, 0x1f ;  /* 0x0000001f002c7802 */ /* 0x000fe40000000f00 */
[----:B------:R-:W-:Y:S02]  /*24f0*/  MOV R40, 0x2510 ;  /* 0x0000251000287802 */ /* 0x000fe40000000f00 */
[----:B------:R-:W-:Y:S05]  /*2500*/  CALL.REL.NOINC `($__internal_20_$__cuda_sm70_shflsync_down_p) ;  /* 0x0000011000007944 */ /* 0x000fea0003c00000 */
[----:B------:R-:W-:Y:S01]  /*2510*/  FADD.FTZ R70, R47, R88 ;  /* 0x000000582f467221 */ /* 0x000fe20000010000 */
[----:B0-----:R-:W-:Y:S01]  /*2520*/  HFMA2.MMA R45, -RZ, RZ, 0, 5.9604644775390625e-08 ;  /* 0x00000001ff2d7435 */ /* 0x001fe200000001ff */
[----:B-1----:R-:W-:Y:S01]  /*2530*/  FADD.FTZ R71, R90, R43 ;  /* 0x0000002b5a477221 */ /* 0x002fe20000010000 */
[----:B------:R-:W-:Y:S01]  /*2540*/  MOV R44, 0x1f ;  /* 0x0000001f002c7802 */ /* 0x000fe20000000f00 */
[----:B------:R-:W-:Y:S01]  /*2550*/  IMAD.MOV.U32 R46, RZ, RZ, R70 ;  /* 0x000000ffff2e7224 */ /* 0x000fe200078e0046 */
[----:B------:R-:W-:-:S02]  /*2560*/  MOV R43, 0xffffffff ;  /* 0xffffffff002b7802 */ /* 0x000fc40000000f00 */
[----:B------:R-:W-:Y:S02]  /*2570*/  MOV R40, 0x2590 ;  /* 0x0000259000287802 */ /* 0x000fe40000000f00 */
[----:B------:R-:W-:Y:S05]  /*2580*/  CALL.REL.NOINC `($__internal_20_$__cuda_sm70_shflsync_down_p) ;  /* 0x0000009000007944 */ /* 0x000fea0003c00000 */
[----:B0-----:R-:W-:Y:S01]  /*2590*/  HFMA2.MMA R45, -RZ, RZ, 0, 5.9604644775390625e-08 ;  /* 0x00000001ff2d7435 */ /* 0x001fe200000001ff */
[----:B-1----:R-:W-:Y:S01]  /*25a0*/  MOV R47, R43 ;  /* 0x0000002b002f7202 */ /* 0x002fe20000000f00 */
[----:B------:R-:W-:Y:S01]  /*25b0*/  IMAD.MOV.U32 R44, RZ, RZ, 0x1f ;  /* 0x0000001fff2c7424 */ /* 0x000fe200078e00ff */
[----:B------:R-:W-:Y:S02]  /*25c0*/  MOV R46, R71 ;  /* 0x00000047002e7202 */ /* 0x000fe40000000f00 */
[----:B------:R-:W-:Y:S02]  /*25d0*/  MOV R43, 0xffffffff ;  /* 0xffffffff002b7802 */ /* 0x000fe40000000f00 */
[----:B------:R-:W-:Y:S02]  /*25e0*/  MOV R40, 0x2600 ;  /* 0x0000260000287802 */ /* 0x000fe40000000f00 */
[----:B------:R-:W-:Y:S05]  /*25f0*/  CALL.REL.NOINC `($__internal_20_$__cuda_sm70_shflsync_down_p) ;  /* 0x0000002000007944 */ /* 0x000fea0003c00000 */
[----:B01----:R-:W-:Y:S01]  /*2600*/  MOV R46, R43 ;  /* 0x0000002b002e7202 */ /* 0x003fe20000000f00 */
[----:B------:R-:W-:Y:S05]  /*2610*/  BRA `(.L_x_782) ;  /* 0xffffeba000007947 */ /* 0x000fea000383ffff */
        .weak           $__internal_20_$__cuda_sm70_shflsync_down_p
        .type           $__internal_20_$__cuda_sm70_shflsync_down_p,@function
        .size           $__internal_20_$__cuda_sm70_shflsync_down_p,(.L_x_6669 - $__internal_20_$__cuda_sm70_shflsync_down_p)
$__internal_20_$__cuda_sm70_shflsync_down_p:
[----:B------:R-:W-:Y:S01]  /*2620*/  HFMA2.MMA R41, -RZ, RZ, 0, 0 ;  /* 0x00000000ff297435 */ /* 0x000fe200000001ff */
[----:B------:R-:W-:Y:S04]  /*2630*/  WARPSYNC R43 ;  /* 0x0000002b00007348 */ /* 0x000fe80003800000 */
[----:B------:R0:W1:Y:S01]  /*2640*/  SHFL.DOWN PT, R43, R46, R45, R44 ;  /* 0x0800002d2e2b7389 */ /* 0x00006200000e002c */
[----:B------:R-:W-:Y:S05]  /*2650*/  RET.REL.NODEC R40 `(_ZN10layer_norm13ln_bwd_kernelINS_13Kernel_traitsI6__halfS2_S2_S2_fjLj1536ELj1ELj1ELj4ELj8ENS_18Kernel_traits_baseILj1536ES2_S2_S2_S2_fjLj128EEEEELb0ELb0ELb0ELb0EEEvNS_9BwdParamsE) ;  /* 0xffffd9a028007950 */ /* 0x000fea0003c3ffff */
.L_x_783:
        /* <DEDUP_REMOVED lines=10> */
.L_x_6669:


//--------------------- .text._ZN10layer_norm13ln_bwd_kernelINS_13Kernel_traitsI6__halfS2_S2_S2_fjLj1536ELj1ELj1ELj4ELj8ENS_18Kernel_traits_baseILj1536ES2_S2_S2_S2_fjLj128EEEEELb0ELb0ELb0ELb1EEEvNS_9BwdParamsE --------------------------
	.section	.text._ZN10layer_norm13ln_bwd_kernelINS_13Kernel_traitsI6__halfS2_S2_S2_fjLj1536ELj1ELj1ELj4ELj8ENS_18Kernel_traits_baseILj1536ES2_S2_S2_S2_fjLj128EEEEELb0ELb0ELb0ELb1EEEvNS_9BwdParamsE,"ax",@progbits
	.sectioninfo	@"SHI_REGISTERS=94"
	.align	128
        .global         _ZN10layer_norm13ln_bwd_kernelINS_13Kernel_traitsI6__halfS2_S2_S2_fjLj1536ELj1ELj1ELj4ELj8ENS_18Kernel_traits_baseILj1536ES2_S2_S2_S2_fjLj128EEEEELb0ELb0ELb0ELb1EEEvNS_9BwdParamsE
        .type           _ZN10layer_norm13ln_bwd_kernelINS_13Kernel_traitsI6__halfS2_S2_S2_fjLj1536ELj1ELj1ELj4ELj8ENS_18Kernel_traits_baseILj1536ES2_S2_S2_S2_fjLj128EEEEELb0ELb0ELb0ELb1EEEvNS_9BwdParamsE,@function
        .size           _ZN10layer_norm13ln_bwd_kernelINS_13Kernel_traitsI6__halfS2_S2_S2_fjLj1536ELj1ELj1ELj4ELj8ENS_18Kernel_traits_baseILj1536ES2_S2_S2_S2_fjLj128EEEEELb0ELb0ELb0ELb1EEEvNS_9BwdParamsE,(.L_x_6670 - _ZN10layer_norm13ln_bwd_kernelINS_13Kernel_traitsI6__halfS2_S2_S2_fjLj1536ELj1ELj1ELj4ELj8ENS_18Kernel_traits_baseILj1536ES2_S2_S2_S2_fjLj128EEEEELb0ELb0ELb0ELb1EEEvNS_9BwdParamsE)
        .other          _ZN10layer_norm13ln_bwd_kernelINS_13Kernel_traitsI6__halfS2_S2_S2_fjLj1536ELj1ELj1ELj4ELj8ENS_18Kernel_traits_baseILj1536ES2_S2_S2_S2_fjLj128EEEEELb0ELb0ELb0ELb1EEEvNS_9BwdParamsE,@"STO_CUDA_ENTRY STV_DEFAULT"
_ZN10layer_norm13ln_bwd_kernelINS_13Kernel_traitsI6__halfS2_S2_S2_fjLj1536ELj1ELj1ELj4ELj8ENS_18Kernel_traits_baseILj1536ES2_S2_S2_S2_fjLj128EEEEELb0ELb0ELb0ELb1EEEvNS_9BwdParamsE:
.text._ZN10layer_norm13ln_bwd_kernelINS_13Kernel_traitsI6__halfS2_S2_S2_fjLj1536ELj1ELj1ELj4ELj8ENS_18Kernel_traits_baseILj1536ES2_S2_S2_S2_fjLj128EEEEELb0ELb0ELb0ELb1EEEvNS_9BwdParamsE:
        /* <DEDUP_REMOVED lines=20> */
.L_x_784:
[----:B------:R-:W-:-:S04]  /*0140*/  SHF.L.U32 R0, R18, 0x3, RZ ;  /* 0x0000000312007819 */ /* 0x000fc800000006ff */
[----:B------:R-:W-:-:S04]  /*0150*/  LOP3.LUT R0, R0, 0x3f8, RZ, 0xc0, !PT ;  /* 0x000003f800007812 */ /* 0x000fc800078ec0ff */
[----:B------:R-:W-:-:S04]  /*0160*/  IADD3 R2, P0, R0, c[0x0][0x1b0], RZ ;  /* 0x00006c0000027a10 */ /* 0x000fc80007f1e0ff */
[----:B------:R-:W-:-:S05]  /*0170*/  IADD3.X R3, RZ, c[0x0][0x1b4], RZ, P0, !PT ;  /* 0x00006d00ff037a10 */ /* 0x000fca00007fe4ff */
[----:B------:R0:W2:Y:S04]  /*0180*/  LDG.E.64 R70, [R2.64] ;  /* 0x0000000402467981 */ /* 0x0000a8000c1e1b00 */
[----:B------:R0:W3:Y:S04]  /*0190*/  LDG.E.64 R68, [R2.64+0x400] ;  /* 0x0004000402447981 */ /* 0x0000e8000c1e1b00 */
[----:B------:R0:W4:Y:S01]  /*01a0*/  LDG.E.64 R66, [R2.64+0x800] ;  /* 0x0008000402427981 */ /* 0x000122000c1e1b00 */
[----:B------:R-:W-:Y:S01]  /*01b0*/  HFMA2.MMA R74, -RZ, RZ, 0, 5.9604644775390625e-08 ;  /* 0x00000001ff4a7435 */ /* 0x000fe200000001ff */
[----:B------:R-:W-:Y:S01]  /*01c0*/  CS2R R16, SRZ ;  /* 0x0000000000107805 */ /* 0x000fe2000001ff00 */
[----:B------:R-:W-:Y:S01]  /*01d0*/  HFMA2.MMA R0, -RZ, RZ, 0, 0 ;  /* 0x00000000ff007435 */ /* 0x000fe200000001ff */
[----:B------:R-:W-:Y:S01]  /*01e0*/  CS2R R14, SRZ ;  /* 0x00000000000e7805 */ /* 0x000fe2000001ff00 */
[----:B------:R-:W-:Y:S01]  /*01f0*/  CS2R R12, SRZ ;  /* 0x00000000000c7805 */ /* 0x000fe2000001ff00 */
[----:B------:R-:W-:Y:S01]  /*0200*/  CS2R R10, SRZ ;  /* 0x00000000000a7805 */ /* 0x000fe2000001ff00 */
[----:B------:R-:W-:Y:S01]  /*0210*/  CS2R R20, SRZ ;  /* 0x0000000000147805 */ /* 0x000fe2000001ff00 */
[----:B------:R-:W-:Y:S01]  /*0220*/  CS2R R8, SRZ ;  /* 0x0000000000087805 */ /* 0x000fe2000001ff00 */
[----:B------:R-:W-:Y:S01]  /*0230*/  MOV R32, RZ ;  /* 0x000000ff00207202 */ /* 0x000fe20000000f00 */
[----:B------:R-:W-:Y:S01]  /*0240*/  CS2R R22, SRZ ;  /* 0x0000000000167805 */ /* 0x000fe2000001ff00 */
[----:B------:R-:W-:Y:S01]  /*0250*/  CS2R R6, SRZ ;  /* 0x0000000000067805 */ /* 0x000fe2000001ff00 */
[----:B------:R-:W-:Y:S01]  /*0260*/  CS2R R4, SRZ ;  /* 0x0000000000047805 */ /* 0x000fe2000001ff00 */
[----:B0-----:R-:W-:Y:S01]  /*0270*/  CS2R R2, SRZ ;  /* 0x0000000000027805 */ /* 0x001fe2000001ff00 */
[----:B------:R-:W-:-:S02]  /*0280*/  MOV R19, RZ ;  /* 0x000000ff00137202 */ /* 0x000fc40000000f00 */
[--C-:B--2---:R-:W-:Y:S01]  /*0290*/  SHF.R.U64 R61, R70, 0x10, R71.reuse ;  /* 0x00000010463d7819 */ /* 0x104fe20000001247 */
[----:B------:R-:W-:Y:S01]  /*02a0*/  HADD2.F32 R72, -RZ, R70.H0_H0 ;  /* 0x20000046ff487230 */ /* 0x000fe20000004100 */
[----:B------:R-:W-:Y:S01]  /*02b0*/  SHF.R.U32.HI R60, RZ, 0x10, R71 ;  /* 0x00000010ff3c7819 */ /* 0x000fe20000011647 */
[----:B------:R-:W-:Y:S01]  /*02c0*/  HADD2.F32 R71, -RZ, R71.H0_H0 ;  /* 0x20000047ff477230 */ /* 0x000fe20000004100 */
[--C-:B---3--:R-:W-:Y:S01]  /*02d0*/  SHF.R.U64 R43, R68, 0x10, R69.reuse ;  /* 0x00000010442b7819 */ /* 0x108fe20000001245 */
[----:B------:R-:W-:Y:S01]  /*02e0*/  HADD2.F32 R70, -RZ, R68.H0_H0 ;  /* 0x20000044ff467230 */ /* 0x000fe20000004100 */
[----:B------:R-:W-:Y:S01]  /*02f0*/  SHF.R.U32.HI R42, RZ, 0x10, R69 ;  /* 0x00000010ff2a7819 */ /* 0x000fe20000011645 */
[----:B------:R-:W-:Y:S01]  /*0300*/  HADD2.F32 R69, -RZ, R69.H0_H0 ;  /* 0x20000045ff457230 */ /* 0x000fe20000004100 */
[--C-:B----4-:R-:W-:Y:S01]  /*0310*/  SHF.R.U64 R41, R66, 0x10, R67.reuse ;  /* 0x0000001042297819 */ /* 0x110fe20000001243 */
[----:B------:R-:W-:Y:S01]  /*0320*/  HADD2.F32 R68, -RZ, R66.H0_H0 ;  /* 0x20000042ff447230 */ /* 0x000fe20000004100 */
[----:B------:R-:W-:Y:S01]  /*0330*/  SHF.R.U32.HI R40, RZ, 0x10, R67 ;  /* 0x00000010ff287819 */ /* 0x000fe20000011643 */
[----:B------:R-:W-:Y:S01]  /*0340*/  HFMA2.MMA R66, -RZ, RZ, 0, 0 ;  /* 0x00000000ff427435 */ /* 0x000fe200000001ff */
[----:B------:R-:W-:-:S02]  /*0350*/  HADD2.F32 R67, -RZ, R67.H0_H0 ;  /* 0x20000043ff437230 */ /* 0x000fc40000004100 */
[----:B------:R-:W-:Y:S02]  /*0360*/  HADD2.F32 R61, -RZ, R61.H0_H0 ;  /* 0x2000003dff3d7230 */ /* 0x000fe40000004100 */
[----:B------:R-:W-:Y:S02]  /*0370*/  HADD2.F32 R60, -RZ, R60.H0_H0 ;  /* 0x2000003cff3c7230 */ /* 0x000fe40000004100 */
[----:B------:R-:W-:Y:S02]  /*0380*/  HADD2.F32 R43, -RZ, R43.H0_H0 ;  /* 0x2000002bff2b7230 */ /* 0x000fe40000004100 */
[----:B------:R-:W-:Y:S02]  /*0390*/  HADD2.F32 R42, -RZ, R42.H0_H0 ;  /* 0x2000002aff2a7230 */ /* 0x000fe40000004100 */
[----:B------:R-:W-:Y:S02]  /*03a0*/  HADD2.F32 R41, -RZ, R41.H0_H0 ;  /* 0x20000029ff297230 */ /* 0x000fe40000004100 */
[----:B------:R-:W-:-:S02]  /*03b0*/  HADD2.F32 R40, -RZ, R40.H0_H0 ;  /* 0x20000028ff287230 */ /* 0x000fc40000004100 */
.L_x_792:
[----:B------:R-:W-:Y:S01]  /*03c0*/  ISETP.NE.U32.AND P0, PT, RZ, c[0x0][0x1c0], PT ;  /* 0x00007000ff007a0c */ /* 0x000fe20003f05070 */
[----:B------:R-:W-:Y:S01]  /*03d0*/  IMAD R24, R73, c[0x0][0x168], RZ ;  /* 0x00005a0049187a24 */ /* 0x000fe200078e02ff */
[----:B------:R-:W-:-:S02]  /*03e0*/  LOP3.LUT R26, R18, 0x7f, RZ, 0xc0, !PT ;  /* 0x0000007f121a7812 */ /* 0x000fc400078ec0ff */
[----:B------:R-:W-:Y:S02]  /*03f0*/  ISETP.NE.AND.EX P0, PT, RZ, c[0x0][0x1c4], PT, P0 ;  /* 0x00007100ff007a0c */ /* 0x000fe40003f05300 */
[----:B------:R-:W-:Y:S02]  /*0400*/  SHF.R.S32.HI R25, RZ, 0x1f, R24 ;  /* 0x0000001fff197819 */ /* 0x000fe40000011418 */
[----:B------:R-:W-:Y:S02]  /*0410*/  MOV R58, 0x8 ;  /* 0x00000008003a7802 */ /* 0x000fe40000000f00 */
[----:B------:R-:W-:Y:S02]  /*0420*/  LEA.HI R25, R25, R24, RZ, 0x2 ;  /* 0x0000001819197211 */ /* 0x000fe400078f10ff */
[----:B------:R-:W-:Y:S02]  /*0430*/  SHF.R.S32.HI R24, RZ, 0x1f, R73 ;  /* 0x0000001fff187819 */ /* 0x000fe40000011449 */
[----:B------:R-:W-:-:S03]  /*0440*/  LEA.HI.SX32 R39, R25, R26, 0x1e ;  /* 0x0000001a19277211 */ /* 0x000fc600078ff2ff */
[----:B------:R-:W-:Y:S02]  /*0450*/  @P0 LEA R52, P1, R73, c[0x0][0x1c0], 0x1 ;  /* 0x0000700049340a11 */ /* 0x000fe400078208ff */
[----:B------:R-:W-:Y:S02]  /*0460*/  IADD3 R38, R39, 0x80, RZ ;  /* 0x0000008027267810 */ /* 0x000fe40007ffe0ff */
[----:B------:R-:W-:Y:S02]  /*0470*/  @P0 LEA.HI.X R53, R73, c[0x0][0x1c4], R24, 0x1, P1 ;  /* 0x0000710049350a11 */ /* 0x000fe400008f0c18 */
[----:B------:R-:W-:Y:S01]  /*0480*/  MOV R64, 0x4 ;  /* 0x0000000400407802 */ /* 0x000fe20000000f00 */
[-C--:B------:R-:W-:Y:S01]  /*0490*/  IMAD.WIDE.U32 R26, R38, R58.reuse, c[0x0][0x208] ;  /* 0x00008200261a7625 */ /* 0x080fe200078e003a */
[C---:B------:R-:W-:Y:S01]  /*04a0*/  IADD3 R37, R39.reuse, 0x100, RZ ;  /* 0x0000010027257810 */ /* 0x040fe20007ffe0ff */
[----:B------:R0:W2:Y:S02]  /*04b0*/  @P0 LDG.E.U16 R75, [R52.64] ;  /* 0x00000004344b0981 */ /* 0x0000a4000c1e1500 */
[----:B------:R-:W-:-:S02]  /*04c0*/  IMAD.WIDE.U32 R30, R39, R58, c[0x0][0x188] ;  /* 0x00006200271e7625 */ /* 0x000fc400078e003a */
[----:B------:R-:W3:Y:S02]  /*04d0*/  LDG.E.64 R26, [R26.64] ;  /* 0x000000041a1a7981 */ /* 0x000ee4000c1e1b00 */
[-C--:B------:R-:W-:Y:S02]  /*04e0*/  IMAD.WIDE.U32 R24, R39, R58.reuse, c[0x0][0x208] ;  /* 0x0000820027187625 */ /* 0x080fe400078e003a */
[----:B------:R-:W4:Y:S02]  /*04f0*/  LDG.E.64 R30, [R30.64] ;  /* 0x000000041e1e7981 */ /* 0x000f24000c1e1b00 */
[----:B------:R-:W-:Y:S02]  /*0500*/  IMAD.WIDE.U32 R50, R38, R58, c[0x0][0x188] ;  /* 0x0000620026327625 */ /* 0x000fe400078e003a */
[----:B------:R-:W4:Y:S02]  /*0510*/  LDG.E.64 R24, [R24.64] ;  /* 0x0000000418187981 */ /* 0x000f24000c1e1b00 */
[----:B------:R-:W-:-:S02]  /*0520*/  IMAD.WIDE R62, R73, R64, c[0x0][0x1a0] ;  /* 0x00006800493e7625 */ /* 0x000fc400078e0240 */
[----:B------:R-:W4:Y:S02]  /*0530*/  LDG.E.64 R50, [R50.64] ;  /* 0x0000000432327981 */ /* 0x000f24000c1e1b00 */
[CC--:B------:R-:W-:Y:S02]  /*0540*/  IMAD.WIDE.U32 R28, R37.reuse, R58.reuse, c[0x0][0x208] ;  /* 0x00008200251c7625 */ /* 0x0c0fe400078e003a */
[----:B------:R1:W4:Y:S02]  /*0550*/  LDG.E R79, [R62.64] ;  /* 0x000000043e4f7981 */ /* 0x000324000c1e1900 */
[----:B0-----:R-:W-:Y:S02]  /*0560*/  IMAD.WIDE.U32 R52, R37, R58, c[0x0][0x188] ;  /* 0x0000620025347625 */ /* 0x001fe400078e003a */
[----:B------:R-:W4:Y:S02]  /*0570*/  LDG.E.64 R28, [R28.64] ;  /* 0x000000041c1c7981 */ /* 0x000f24000c1e1b00 */
[----:B------:R-:W-:-:S02]  /*0580*/  IMAD.WIDE R64, R73, R64, c[0x0][0x1a8] ;  /* 0x00006a0049407625 */ /* 0x000fc400078e0240 */
[----:B------:R-:W4:Y:S04]  /*0590*/  LDG.E.64 R52, [R52.64] ;  /* 0x0000000434347981 */ /* 0x000f28000c1e1b00 */
[----:B------:R3:W4:Y:S01]  /*05a0*/  LDG.E R64, [R64.64] ;  /* 0x0000000440407981 */ /* 0x000722000c1e1900 */
[----:B------:R-:W-:-:S04]  /*05b0*/  ISETP.NE.U32.AND P1, PT, RZ, c[0x0][0x218], PT ;  /* 0x00008600ff007a0c */ /* 0x000fc80003f25070 */
[----:B------:R-:W-:Y:S01]  /*05c0*/  ISETP.NE.AND.EX P1, PT, RZ, c[0x0][0x21c], PT, P1 ;  /* 0x00008700ff007a0c */ /* 0x000fe20003f25310 */
[----:B-1----:R-:W-:Y:S01]  /*05d0*/  IMAD.MOV.U32 R62, RZ, RZ, 0x3f800000 ;  /* 0x3f800000ff3e7424 */ /* 0x002fe200078e00ff */
[----:B------:R-:W-:-:S11]  /*05e0*/  ULDC.U8 UR6, c[0x0][0x1f0] ;  /* 0x00007c0000067ab9 */ /* 0x000fd60000000000 */
[----:B------:R-:W-:-:S04]  /*05f0*/  @P1 IMAD.WIDE.U32 R54, R39, R58, c[0x0][0x218] ;  /* 0x0000860027361625 */ /* 0x000fc800078e003a */
[-C--:B------:R-:W-:Y:S01]  /*0600*/  @P1 IMAD.WIDE.U32 R56, R38, R58.reuse, c[0x0][0x218] ;  /* 0x0000860026381625 */ /* 0x080fe200078e003a */
[----:B------:R0:W5:Y:S04]  /*0610*/  @P1 LDG.E.64 R48, [R54.64] ;  /* 0x0000000436301981 */ /* 0x000168000c1e1b00 */
[----:B------:R1:W5:Y:S01]  /*0620*/  @P1 LDG.E.64 R46, [R56.64] ;  /* 0x00000004382e1981 */ /* 0x000362000c1e1b00 */
[----:B------:R-:W-:-:S05]  /*0630*/  @P1 IMAD.WIDE.U32 R58, R37, R58, c[0x0][0x218] ;  /* 0x00008600253a1625 */ /* 0x000fca00078e003a */
[----:B------:R0:W5:Y:S01]  /*0640*/  @P1 LDG.E.64 R44, [R58.64] ;  /* 0x000000043a2c1981 */ /* 0x000162000c1e1b00 */
[----:B------:R-:W-:Y:S01]  /*0650*/  LOP3.LUT P3, RZ, R18, 0x1f, RZ, 0xc0, !PT ;  /* 0x0000001f12ff7812 */ /* 0x000fe2000786c0ff */
[----:B--2---:R-:W-:Y:S01]  /*0660*/  @P0 HADD2.F32 R62, -RZ, R75.H0_H0 ;  /* 0x2000004bff3e0230 */ /* 0x004fe20000004100 */
[----:B------:R-:W-:Y:S02]  /*0670*/  ISETP.NE.AND P0, PT, RZ, UR6, PT ;  /* 0x00000006ff007c0c */ /* 0x000fe4000bf05270 */
[--C-:B---3--:R-:W-:Y:S02]  /*0680*/  SHF.R.U64 R65, R26, 0x10, R27.reuse ;  /* 0x000000101a417819 */ /* 0x108fe4000000121b */
[----:B0-----:R-:W-:Y:S02]  /*0690*/  MOV R54, R27 ;  /* 0x0000001b00367202 */ /* 0x001fe40000000f00 */
[----:B-1----:R-:W-:Y:S02]  /*06a0*/  SHF.R.U32.HI R57, RZ, 0x10, R27 ;  /* 0x00000010ff397819 */ /* 0x002fe4000001161b */
[----:B----4-:R-:W-:Y:S01]  /*06b0*/  SHF.R.U64 R27, R30, 0x10, R31 ;  /* 0x000000101e1b7819 */ /* 0x010fe2000000121f */
[----:B------:R-:W-:Y:S01]  /*06c0*/  HADD2.F32 R30, -RZ, R30.H0_H0 ;  /* 0x2000001eff1e7230 */ /* 0x000fe20000004100 */
[----:B------:R-:W-:-:S02]  /*06d0*/  SHF.R.U64 R76, R24, 0x10, R25 ;  /* 0x00000010184c7819 */ /* 0x000fc40000001219 */
[----:B------:R-:W-:Y:S02]  /*06e0*/  MOV R75, R25 ;  /* 0x00000019004b7202 */ /* 0x000fe40000000f00 */
[----:B------:R-:W-:Y:S01]  /*06f0*/  SHF.R.U32.HI R77, RZ, 0x10, R25 ;  /* 0x00000010ff4d7819 */ /* 0x000fe20000011619 */
[----:B------:R-:W-:Y:S01]  /*0700*/  HADD2.F32 R82, -RZ, R50.H0_H0 ;  /* 0x20000032ff527230 */ /* 0x000fe20000004100 */
[----:B------:R-:W-:Y:S02]  /*0710*/  SHF.R.U64 R55, R50, 0x10, R51 ;  /* 0x0000001032377819 */ /* 0x000fe40000001233 */
[----:B------:R-:W-:Y:S01]  /*0720*/  FSEL R25, R79, RZ, !P0 ;  /* 0x000000ff4f197208 */ /* 0x000fe20004000000 */
[----:B------:R-:W-:Y:S01]  /*0730*/  HADD2.F32 R50, -RZ, R27.H0_H0 ;  /* 0x2000001bff327230 */ /* 0x000fe20000004100 */
[----:B------:R-:W-:Y:S01]  /*0740*/  SHF.R.U32.HI R80, RZ, 0x10, R31 ;  /* 0x00000010ff507819 */ /* 0x000fe2000001161f */
[----:B------:R-:W-:Y:S01]  /*0750*/  HADD2.F32 R58, -RZ, R31.H0_H0 ;  /* 0x2000001fff3a7230 */ /* 0x000fe20000004100 */
[----:B------:R-:W-:Y:S01]  /*0760*/  MOV R78, R24 ;  /* 0x00000018004e7202 */ /* 0x000fe20000000f00 */
[----:B------:R-:W-:Y:S01]  /*0770*/  FADD.FTZ R81, -R25, R30 ;  /* 0x0000001e19517221 */ /* 0x000fe20000010100 */
[----:B------:R-:W-:-:S02]  /*0780*/  MOV R63, R26 ;  /* 0x0000001a003f7202 */ /* 0x000fc40000000f00 */
[----:B------:R-:W-:Y:S01]  /*0790*/  MOV R56, R28 ;  /* 0x0000001c00387202 */ /* 0x000fe20000000f00 */
[----:B------:R-:W-:Y:S01]  /*07a0*/  HADD2.F32 R30, -RZ, R55.H0_H0 ;  /* 0x20000037ff1e7230 */ /* 0x000fe20000004100 */
[--C-:B------:R-:W-:Y:S02]  /*07b0*/  SHF.R.U64 R28, R28, 0x10, R29.reuse ;  /* 0x000000101c1c7819 */ /* 0x100fe4000000121d */
[----:B------:R-:W-:Y:S02]  /*07c0*/  MOV R24, R29 ;  /* 0x0000001d00187202 */ /* 0x000fe40000000f00 */
[----:B------:R-:W-:Y:S02]  /*07d0*/  SHF.R.U32.HI R26, RZ, 0x10, R29 ;  /* 0x00000010ff1a7819 */ /* 0x000fe4000001161d */
[----:B------:R-:W-:Y:S02]  /*07e0*/  SHF.R.U32.HI R31, RZ, 0x10, R51 ;  /* 0x00000010ff1f7819 */ /* 0x000fe40000011633 */
[--C-:B------:R-:W-:Y:S01]  /*07f0*/  SHF.R.U64 R29, R52, 0x10, R53.reuse ;  /* 0x00000010341d7819 */ /* 0x100fe20000001235 */
[----:B------:R-:W-:Y:S01]  /*0800*/  HADD2.F32 R52, -RZ, R52.H0_H0 ;  /* 0x20000034ff347230 */ /* 0x000fe20000004100 */
[C---:B------:R-:W-:Y:S01]  /*0810*/  FADD.FTZ R85, -R25.reuse, R50 ;  /* 0x0000003219557221 */ /* 0x040fe20000010100 */
[----:B------:R-:W-:Y:S01]  /*0820*/  HADD2.F32 R80, -RZ, R80.H0_H0 ;  /* 0x20000050ff507230 */ /* 0x000fe20000004100 */
[----:B------:R-:W-:Y:S01]  /*0830*/  SHF.R.U32.HI R27, RZ, 0x10, R53 ;  /* 0x00000010ff1b7819 */ /* 0x000fe20000011635 */
[----:B------:R-:W-:Y:S01]  /*0840*/  FADD.FTZ R79, -R25, R58 ;  /* 0x0000003a194f7221 */ /* 0x000fe20000010100 */
[----:B------:R-:W-:-:S02]  /*0850*/  HADD2.F32 R87, -RZ, R78.H0_H0 ;  /* 0x2000004eff577230 */ /* 0x000fc40000004100 */
[----:B------:R-:W-:Y:S01]  /*0860*/  HADD2.F32 R84, -RZ, R51.H0_H0 ;  /* 0x20000033ff547230 */ /* 0x000fe20000004100 */
[C---:B------:R-:W-:Y:S01]  /*0870*/  FADD.FTZ R51, -R25.reuse, R82 ;  /* 0x0000005219337221 */ /* 0x040fe20000010100 */
[----:B------:R-:W-:Y:S01]  /*0880*/  HADD2.F32 R50, -RZ, R31.H0_H0 ;  /* 0x2000001fff327230 */ /* 0x000fe20000004100 */
[C---:B------:R-:W-:Y:S01]  /*0890*/  FADD.FTZ R31, -R25.reuse, R30 ;  /* 0x0000001e191f7221 */ /* 0x040fe20000010100 */
[----:B------:R-:W-:Y:S01]  /*08a0*/  HADD2.F32 R86, -RZ, R53.H0_H0 ;  /* 0x20000035ff567230 */ /* 0x000fe20000004100 */
[C---:B------:R-:W-:Y:S01]  /*08b0*/  FADD.FTZ R53, -R25.reuse, R52 ;  /* 0x0000003419357221 */ /* 0x040fe20000010100 */
[----:B------:R-:W-:Y:S01]  /*08c0*/  HADD2.F32 R76, -RZ, R76.H0_H0 ;  /* 0x2000004cff4c7230 */ /* 0x000fe20000004100 */
[C---:B------:R-:W-:Y:S01]  /*08d0*/  FMUL.FTZ R82, R64.reuse, R85 ;  /* 0x0000005540527220 */ /* 0x040fe20000410000 */
[----:B------:R-:W-:Y:S01]  /*08e0*/  HADD2.F32 R30, -RZ, R75.H0_H0 ;  /* 0x2000004bff1e7230 */ /* 0x000fe20000004100 */
[----:B------:R-:W-:Y:S01]  /*08f0*/  FADD.FTZ R83, -R25, R80 ;  /* 0x0000005019537221 */ /* 0x000fe20000010100 */
[----:B------:R-:W-:Y:S01]  /*0900*/  HADD2.F32 R52, -RZ, R29.H0_H0 ;  /* 0x2000001dff347230 */ /* 0x000fe20000004100 */
[C---:B------:R-:W-:Y:S01]  /*0910*/  FMUL.FTZ R79, R64.reuse, R79 ;  /* 0x0000004f404f7220 */ /* 0x040fe20000410000 */
[----:B------:R-:W-:Y:S01]  /*0920*/  HADD2.F32 R58, -RZ, R27.H0_H0 ;  /* 0x2000001bff3a7230 */ /* 0x000fe20000004100 */
[----:B------:R-:W-:Y:S01]  /*0930*/  FMUL.FTZ R81, R64, R81 ;  /* 0x0000005140517220 */ /* 0x000fe20000410000 */
[----:B------:R-:W-:Y:S01]  /*0940*/  HADD2.F32 R75, -RZ, R77.H0_H0 ;  /* 0x2000004dff4b7230 */ /* 0x000fe20000004100 */
[----:B------:R-:W-:Y:S01]  /*0950*/  FMUL.FTZ R80, R72, R87 ;  /* 0x0000005748507220 */ /* 0x000fe20000410000 */
[----:B------:R-:W-:Y:S01]  /*0960*/  HADD2.F32 R89, -RZ, R26.H0_H0 ;  /* 0x2000001aff597230 */ /* 0x000fe20000004100 */
[----:B------:R-:W-:-:S02]  /*0970*/  FADD.FTZ R22, R76, R22 ;  /* 0x000000164c167221 */ /* 0x000fc40000010000 */
[-C--:B------:R-:W-:Y:S02]  /*0980*/  FFMA.FTZ R23, R82, R76.reuse, R23 ;  /* 0x0000004c52177223 */ /* 0x080fe40000010017 */
[----:B------:R-:W-:Y:S02]  /*0990*/  FMUL.FTZ R77, R61, R76 ;  /* 0x0000004c3d4d7220 */ /* 0x000fe40000410000 */
[----:B------:R-:W-:Y:S02]  /*09a0*/  FADD.FTZ R20, R30, R20 ;  /* 0x000000141e147221 */ /* 0x000fe40000010000 */
[-C--:B------:R-:W-:Y:S02]  /*09b0*/  FFMA.FTZ R21, R79, R30.reuse, R21 ;  /* 0x0000001e4f157223 */ /* 0x080fe40000010015 */
[----:B------:R-:W-:Y:S02]  /*09c0*/  FMUL.FTZ R76, R71, R30 ;  /* 0x0000001e474c7220 */ /* 0x000fe40000410000 */
[----:B------:R-:W-:-:S02]  /*09d0*/  FADD.FTZ R59, -R25, R84 ;  /* 0x00000054193b7221 */ /* 0x000fc40000010100 */
[C---:B------:R-:W-:Y:S02]  /*09e0*/  FADD.FTZ R27, -R25.reuse, R86 ;  /* 0x00000056191b7221 */ /* 0x040fe40000010100 */
[C---:B------:R-:W-:Y:S02]  /*09f0*/  FADD.FTZ R55, -R25.reuse, R50 ;  /* 0x0000003219377221 */ /* 0x040fe40000010100 */
[----:B------:R-:W-:Y:S02]  /*0a00*/  FADD.FTZ R29, -R25, R52 ;  /* 0x00000034191d7221 */ /* 0x000fe40000010100 */
[----:B------:R-:W-:Y:S02]  /*0a10*/  FADD.FTZ R26, RZ, R80 ;  /* 0x00000050ff1a7221 */ /* 0x000fe40000010000 */
[----:B------:R-:W-:Y:S02]  /*0a20*/  FFMA.FTZ R30, R81, R80, RZ ;  /* 0x00000050511e7223 */ /* 0x000fe400000100ff */
[----:B------:R-:W-:Y:S01]  /*0a30*/  FADD.FTZ R25, -R25, R58 ;  /* 0x0000003a19197221 */ /* 0x000fe20000010100 */
[----:B------:R-:W-:Y:S01]  /*0a40*/  HADD2.F32 R58, -RZ, R63.H0_H0 ;  /* 0x2000003fff3a7230 */ /* 0x000fe20000004100 */
[----:B------:R-:W-:-:S02]  /*0a50*/  FMUL.FTZ R78, R64, R83 ;  /* 0x00000053404e7220 */ /* 0x000fc40000410000 */
[----:B------:R-:W-:Y:S02]  /*0a60*/  FMUL.FTZ R63, R64, R31 ;  /* 0x0000001f403f7220 */ /* 0x000fe40000410000 */
[----:B------:R-:W-:Y:S02]  /*0a70*/  FADD.FTZ R31, R26, R77 ;  /* 0x0000004d1a1f7221 */ /* 0x000fe40000010000 */
[----:B------:R-:W-:Y:S01]  /*0a80*/  FFMA.FTZ R30, R82, R77, R30 ;  /* 0x0000004d521e7223 */ /* 0x000fe2000001001e */
[----:B------:R-:W-:Y:S01]  /*0a90*/  HADD2.F32 R50, -RZ, R65.H0_H0 ;  /* 0x20000041ff327230 */ /* 0x000fe20000004100 */
        /* <DEDUP_REMOVED lines=10> */
[----:B------:R-:W-:Y:S01]  /*0b40*/  FFMA.FTZ R30, R78, R75, R30 ;  /* 0x0000004b4e1e7223 */ /* 0x000fe2000001001e */
[----:B------:R-:W-:Y:S01]  /*0b50*/  HADD2.F32 R84, -RZ, R54.H0_H0 ;  /* 0x20000036ff547230 */ /* 0x000fe20000004100 */
[----:B------:R-:W-:Y:S01]  /*0b60*/  FADD.FTZ R26, R31, R58 ;  /* 0x0000003a1f1a7221 */ /* 0x000fe20000010000 */
[----:B------:R-:W-:Y:S01]  /*0b70*/  HADD2.F32 R54, -RZ, R57.H0_H0 ;  /* 0x20000039ff367230 */ /* 0x000fe20000004100 */
[----:B------:R-:W-:Y:S02]  /*0b80*/  FMUL.FTZ R57, R43, R50 ;  /* 0x000000322b397220 */ /* 0x000fe40000410000 */
[----:B------:R-:W-:Y:S01]  /*0b90*/  FFMA.FTZ R30, R65, R58, R30 ;  /* 0x0000003a411e7223 */ /* 0x000fe2000001001e */
[----:B------:R-:W-:Y:S01]  /*0ba0*/  HADD2.F32 R52, -RZ, R56.H0_H0 ;  /* 0x20000038ff347230 */ /* 0x000fe20000004100 */
[----:B------:R-:W-:-:S02]  /*0bb0*/  FMUL.FTZ R55, R64, R55 ;  /* 0x0000003740377220 */ /* 0x000fc40000410000 */
[----:B------:R-:W-:Y:S02]  /*0bc0*/  FMUL.FTZ R59, R64, R59 ;  /* 0x0000003b403b7220 */ /* 0x000fe40000410000 */
[----:B------:R-:W-:Y:S02]  /*0bd0*/  FMUL.FTZ R56, R69, R84 ;  /* 0x0000005445387220 */ /* 0x000fe40000410000 */
[----:B------:R-:W-:Y:S02]  /*0be0*/  FADD.FTZ R31, R26, R57 ;  /* 0x000000391a1f7221 */ /* 0x000fe40000010000 */
[----:B------:R-:W-:Y:S02]  /*0bf0*/  FFMA.FTZ R30, R63, R57, R30 ;  /* 0x000000393f1e7223 */ /* 0x000fe4000001001e */
[----:B------:R-:W-:Y:S02]  /*0c00*/  FADD.FTZ R12, R54, R12 ;  /* 0x0000000c360c7221 */ /* 0x000fe40000010000 */
[----:B------:R-:W-:-:S02]  /*0c10*/  FFMA.FTZ R3, R55, R54, R3 ;  /* 0x0000003637037223 */ /* 0x000fc40000010003 */
[----:B------:R-:W-:Y:S02]  /*0c20*/  FMUL.FTZ R53, R64, R53 ;  /* 0x0000003540357220 */ /* 0x000fe40000410000 */
[----:B------:R-:W-:Y:S02]  /*0c30*/  FMUL.FTZ R54, R42, R54 ;  /* 0x000000362a367220 */ /* 0x000fe40000410000 */
[----:B------:R-:W-:Y:S02]  /*0c40*/  FADD.FTZ R31, R31, R56 ;  /* 0x000000381f1f7221 */ /* 0x000fe40000010000 */
[----:B------:R-:W-:Y:S01]  /*0c50*/  FFMA.FTZ R30, R59, R56, R30 ;  /* 0x000000383b1e7223 */ /* 0x000fe2000001001e */
[----:B------:R-:W-:Y:S01]  /*0c60*/  HADD2.F32 R28, -RZ, R28.H0_H0 ;  /* 0x2000001cff1c7230 */ /* 0x000fe20000004100 */
[----:B------:R-:W-:Y:S02]  /*0c70*/  FADD.FTZ R15, R52, R15 ;  /* 0x0000000f340f7221 */ /* 0x000fe40000010000 */
[----:B------:R-:W-:-:S02]  /*0c80*/  FFMA.FTZ R6, R53, R52, R6 ;  /* 0x0000003435067223 */ /* 0x000fc40000010006 */
[----:B------:R-:W-:Y:S02]  /*0c90*/  FMUL.FTZ R52, R68, R52 ;  /* 0x0000003444347220 */ /* 0x000fe40000410000 */
[----:B------:R-:W-:Y:S02]  /*0ca0*/  FADD.FTZ R31, R31, R54 ;  /* 0x000000361f1f7221 */ /* 0x000fe40000010000 */
[----:B------:R-:W-:Y:S01]  /*0cb0*/  FFMA.FTZ R30, R55, R54, R30 ;  /* 0x00000036371e7223 */ /* 0x000fe2000001001e */
[----:B------:R-:W-:Y:S01]  /*0cc0*/  HADD2.F32 R24, -RZ, R24.H0_H0 ;  /* 0x20000018ff187230 */ /* 0x000fe20000004100 */
[----:B------:R-:W-:Y:S02]  /*0cd0*/  FADD.FTZ R32, R87, R32 ;  /* 0x0000002057207221 */ /* 0x000fe40000010000 */
[----:B------:R-:W-:Y:S02]  /*0ce0*/  FFMA.FTZ R66, R81, R87, R66 ;  /* 0x0000005751427223 */ /* 0x000fe40000010042 */
[----:B------:R-:W-:-:S02]  /*0cf0*/  FADD.FTZ R13, R84, R13 ;  /* 0x0000000d540d7221 */ /* 0x000fc40000010000 */
[----:B------:R-:W-:Y:S02]  /*0d00*/  FFMA.FTZ R4, R59, R84, R4 ;  /* 0x000000543b047223 */ /* 0x000fe40000010004 */
[C---:B------:R-:W-:Y:S02]  /*0d10*/  FMUL.FTZ R87, R64.reuse, R27 ;  /* 0x0000001b40577220 */ /* 0x040fe40000410000 */
[----:B------:R-:W-:Y:S02]  /*0d20*/  FMUL.FTZ R84, R64, R29 ;  /* 0x0000001d40547220 */ /* 0x000fe40000410000 */
[----:B------:R-:W-:Y:S02]  /*0d30*/  FMUL.FTZ R83, R41, R28 ;  /* 0x0000001c29537220 */ /* 0x000fe40000410000 */
[----:B------:R-:W-:Y:S02]  /*0d40*/  FADD.FTZ R26, R31, R52 ;  /* 0x000000341f1a7221 */ /* 0x000fe40000010000 */
[----:B------:R-:W-:-:S02]  /*0d50*/  FFMA.FTZ R27, R53, R52, R30 ;  /* 0x00000034351b7223 */ /* 0x000fc4000001001e */
[-C--:B------:R-:W-:Y:S02]  /*0d60*/  FMUL.FTZ R86, R67, R24.reuse ;  /* 0x0000001843567220 */ /* 0x080fe40000410000 */
        /* <DEDUP_REMOVED lines=18> */
.L_x_793:
        /* <DEDUP_REMOVED lines=13> */
[----:B0-----:R-:W0:Y:S01]  /*0f60*/  SHFL.DOWN PT, R51, R28, 0x2, 0x1f ;  /* 0x08401f001c337f89 */ /* 0x001e2200000e0000 */
[----:B-1----:R-:W-:-:S05]  /*0f70*/  FADD.FTZ R50, R26, R27 ;  /* 0x0000001b1a327221 */ /* 0x002fca0000010000 */
[----:B------:R1:W2:Y:S01]  /*0f80*/  SHFL.DOWN PT, R27, R50, 0x1, 0x1f ;  /* 0x08201f00321b7f89 */ /* 0x0002a200000e0000 */
[----:B0-----:R-:W-:-:S05]  /*0f90*/  FADD.FTZ R51, R28, R51 ;  /* 0x000000331c337221 */ /* 0x001fca0000010000 */
[----:B------:R1:W0:Y:S02]  /*0fa0*/  SHFL.DOWN PT, R24, R51, 0x1, 0x1f ;  /* 0x08201f0033187f89 */ /* 0x00022400000e0000 */
.L_x_794:
[----:B------:R-:W-:Y:S01]  /*0fb0*/  LOP3.LUT P2, RZ, R74, 0xff, RZ, 0xc0, !PT ;  /* 0x000000ff4aff7812 */ /* 0x000fe2000784c0ff */
[----:B-12---:R-:W-:Y:S01]  /*0fc0*/  FADD.FTZ R50, R27, R50 ;  /* 0x000000321b327221 */ /* 0x006fe20000010000 */
[----:B------:R-:W-:Y:S01]  /*0fd0*/  PLOP3.LUT P0, PT, PT, PT, PT, 0x80, 0x0 ;  /* 0x000000000000781c */ /* 0x000fe20003f0f070 */
[----:B0-----:R-:W-:Y:S01]  /*0fe0*/  FADD.FTZ R51, R24, R51 ;  /* 0x0000003318337221 */ /* 0x001fe20000010000 */
        /* <DEDUP_REMOVED lines=11> */
[----:B------:R0:W-:Y:S04]  /*10a0*/  @!P3 STS.64 [R74.X8+0x1800], R50 ;  /* 0x001800324a00b388 */ /* 0x0001e80000008a00 */
[----:B------:R-:W-:Y:S01]  /*10b0*/  BAR.SYNC.DEFER_BLOCKING 0x0 ;  /* 0x0000000000007b1d */ /* 0x000fe20000010000 */
[----:B0----5:R-:W-:-:S05]  /*10c0*/  @P1 MOV R50, R47 ;  /* 0x0000002f00321202 */ /* 0x021fca0000000f00 */
[----:B------:R-:W0:Y:S04]  /*10d0*/  LDS.128 R24, [R89+0x1800] ;  /* 0x0018000059187984 */ /* 0x000e280000000c00 */
[----:B------:R-:W1:Y:S01]  /*10e0*/  LDS.128 R28, [R89+0x1810] ;  /* 0x00181000591c7984 */ /* 0x000e620000000c00 */
[----:B0-----:R-:W-:Y:S02]  /*10f0*/  FADD.FTZ R91, RZ, R24 ;  /* 0x00000018ff5b7221 */ /* 0x001fe40000010000 */
[----:B------:R-:W-:Y:S02]  /*1100*/  FADD.FTZ R24, RZ, R25 ;  /* 0x00000019ff187221 */ /* 0x000fe40000010000 */
[----:B------:R-:W-:Y:S02]  /*1110*/  FADD.FTZ R91, R26, R91 ;  /* 0x0000005b1a5b7221 */ /* 0x000fe40000010000 */
[----:B------:R-:W-:-:S02]  /*1120*/  FADD.FTZ R24, R27, R24 ;  /* 0x000000181b187221 */ /* 0x000fc40000010000 */
[----:B-1----:R-:W-:Y:S01]  /*1130*/  FADD.FTZ R91, R91, R28 ;  /* 0x0000001c5b5b7221 */ /* 0x002fe20000010000 */
[----:B------:R-:W-:Y:S01]  /*1140*/  @P1 SHF.R.U32.HI R28, RZ, 0x10, R49 ;  /* 0x00000010ff1c1819 */ /* 0x000fe20000011631 */
[----:B------:R-:W-:Y:S02]  /*1150*/  FADD.FTZ R24, R24, R29 ;  /* 0x0000001d18187221 */ /* 0x000fe40000010000 */
[----:B------:R-:W-:Y:S02]  /*1160*/  FADD.FTZ R30, R30, R91 ;  /* 0x0000005b1e1e7221 */ /* 0x000fe40000010000 */
[----:B------:R-:W-:Y:S02]  /*1170*/  FADD.FTZ R24, R31, R24 ;  /* 0x000000181f187221 */ /* 0x000fe40000010000 */
[----:B------:R-:W-:Y:S02]  /*1180*/  FMUL.FTZ R30, R30, c[0x0][0x1e0] ;  /* 0x000078001e1e7a20 */ /* 0x000fe40000410000 */
[----:B------:R-:W-:-:S03]  /*1190*/  FMUL.FTZ R24, R24, c[0x0][0x1e0] ;  /* 0x0000780018187a20 */ /* 0x000fc60000410000 */
[----:B------:R-:W-:Y:S02]  /*11a0*/  FSEL R25, R30, RZ, !P0 ;  /* 0x000000ff1e197208 */ /* 0x000fe40004000000 */
[----:B------:R-:W-:Y:S02]  /*11b0*/  @P1 SHF.R.U64 R30, R46, 0x10, R47 ;  /* 0x000000102e1e1819 */ /* 0x000fe4000000122f */
[----:B------:R-:W-:Y:S01]  /*11c0*/  ISETP.NE.U32.AND P0, PT, RZ, c[0x0][0x258], PT ;  /* 0x00009600ff007a0c */ /* 0x000fe20003f05070 */
[-CC-:B------:R-:W-:Y:S02]  /*11d0*/  FFMA.FTZ R81, R81, R24.reuse, R25.reuse ;  /* 0x0000001851517223 */ /* 0x180fe40000010019 */
[-CC-:B------:R-:W-:Y:S01]  /*11e0*/  FFMA.FTZ R82, R82, R24.reuse, R25.reuse ;  /* 0x0000001852527223 */ /* 0x180fe20000010019 */
[----:B------:R-:W-:Y:S01]  /*11f0*/  @P1 HADD2.F32 R30, -RZ, R30.H0_H0 ;  /* 0x2000001eff1e1230 */ /* 0x000fe20000004100 */
[-CC-:B------:R-:W-:Y:S01]  /*1200*/  FFMA.FTZ R79, R79, R24.reuse, R25.reuse ;  /* 0x000000184f4f7223 */ /* 0x180fe20000010019 */
[----:B------:R-:W-:Y:S01]  /*1210*/  ISETP.NE.AND.EX P0, PT, RZ, c[0x0][0x25c], PT, P0 ;  /* 0x00009700ff007a0c */ /* 0x000fe20003f05300 */
[----:B------:R-:W-:-:S02]  /*1220*/  FFMA.FTZ R78, R78, R24, R25 ;  /* 0x000000184e4e7223 */ /* 0x000fc40000010019 */
[-CC-:B------:R-:W-:Y:S02]  /*1230*/  FFMA.FTZ R31, R65, R24.reuse, R25.reuse ;  /* 0x00000018411f7223 */ /* 0x180fe40000010019 */
[-CC-:B------:R-:W-:Y:S02]  /*1240*/  FFMA.FTZ R26, R63, R24.reuse, R25.reuse ;  /* 0x000000183f1a7223 */ /* 0x180fe40000010019 */
[-CC-:B------:R-:W-:Y:S02]  /*1250*/  FFMA.FTZ R51, R59, R24.reuse, R25.reuse ;  /* 0x000000183b337223 */ /* 0x180fe40000010019 */
[-CC-:B------:R-:W-:Y:S02]  /*1260*/  FFMA.FTZ R55, R55, R24.reuse, R25.reuse ;  /* 0x0000001837377223 */ /* 0x180fe40000010019 */
[-CC-:B------:R-:W-:Y:S02]  /*1270*/  FFMA.FTZ R27, R53, R24.reuse, R25.reuse ;  /* 0x00000018351b7223 */ /* 0x180fe40000010019 */
[----:B------:R-:W-:-:S02]  /*1280*/  FFMA.FTZ R84, R84, R24, R25 ;  /* 0x0000001854547223 */ /* 0x000fc40000010019 */
[-CC-:B------:R-:W-:Y:S02]  /*1290*/  FFMA.FTZ R87, R87, R24.reuse, R25.reuse ;  /* 0x0000001857577223 */ /* 0x180fe40000010019 */
[----:B------:R-:W-:Y:S01]  /*12a0*/  FFMA.FTZ R88, R88, R24, R25 ;  /* 0x0000001858587223 */ /* 0x000fe20000010019 */
[----:B------:R-:W-:Y:S01]  /*12b0*/  @P1 MOV R24, R48 ;  /* 0x0000003000181202 */ /* 0x000fe20000000f00 */
[----:B------:R-:W-:Y:S02]  /*12c0*/  FADD.FTZ R81, R80, -R81 ;  /* 0x8000005150517221 */ /* 0x000fe40000010000 */
[----:B------:R-:W-:Y:S01]  /*12d0*/  FADD.FTZ R57, R57, -R26 ;  /* 0x8000001a39397221 */ /* 0x000fe20000010000 */
[----:B------:R-:W-:Y:S01]  /*12e0*/  @P1 SHF.R.U64 R26, R48, 0x10, R49 ;  /* 0x00000010301a1819 */ /* 0x000fe20000001231 */
[----:B------:R-:W-:Y:S01]  /*12f0*/  @P1 HADD2.F32 R24, -RZ, R24.H0_H0 ;  /* 0x20000018ff181230 */ /* 0x000fe20000004100 */
[----:B------:R-:W-:Y:S02]  /*1300*/  FMUL.FTZ R25, R64, R81 ;  /* 0x0000005140197220 */ /* 0x000fe40000410000 */
[----:B------:R-:W-:-:S02]  /*1310*/  FADD.FTZ R79, R76, -R79 ;  /* 0x8000004f4c4f7221 */ /* 0x000fc40000010000 */
[----:B------:R-:W-:Y:S01]  /*1320*/  @P1 FADD.FTZ R25, R25, R24 ;  /* 0x0000001819191221 */ /* 0x000fe20000010000 */
[----:B------:R-:W-:Y:S01]  /*1330*/  @P1 HADD2.F32 R24, -RZ, R26.H0_H0 ;  /* 0x2000001aff181230 */ /* 0x000fe20000004100 */
[----:B------:R-:W-:Y:S01]  /*1340*/  @P1 MOV R26, R49 ;  /* 0x00000031001a1202 */ /* 0x000fe20000000f00 */
[----:B------:R-:W-:Y:S02]  /*1350*/  FADD.FTZ R53, R54, -R55 ;  /* 0x8000003736357221 */ /* 0x000fe40000010000 */
[----:B------:R-:W-:Y:S01]  /*1360*/  FADD.FTZ R55, R52, -R27 ;  /* 0x8000001b34377221 */ /* 0x000fe20000010000 */
[----:B------:R-:W-:Y:S01]  /*1370*/  @P1 SHF.R.U32.HI R52, RZ, 0x10, R47 ;  /* 0x00000010ff341819 */ /* 0x000fe2000001162f */
[----:B------:R-:W-:Y:S01]  /*1380*/  @P1 HADD2.F32 R26, -RZ, R26.H0_H0 ;  /* 0x2000001aff1a1230 */ /* 0x000fe20000004100 */
[C---:B------:R-:W-:Y:S02]  /*1390*/  FMUL.FTZ R79, R64.reuse, R79 ;  /* 0x0000004f404f7220 */ /* 0x040fe40000410000 */
[----:B------:R-:W-:-:S02]  /*13a0*/  FMUL.FTZ R63, R64, R57 ;  /* 0x00000039403f7220 */ /* 0x000fc40000410000 */
[----:B------:R-:W-:Y:S02]  /*13b0*/  FADD.FTZ R77, R77, -R82 ;  /* 0x800000524d4d7221 */ /* 0x000fe40000010000 */
[----:B------:R-:W-:Y:S02]  /*13c0*/  FADD.FTZ R75, R75, -R78 ;  /* 0x8000004e4b4b7221 */ /* 0x000fe40000010000 */
[----:B------:R-:W-:Y:S01]  /*13d0*/  @P1 FADD.FTZ R79, R79, R26 ;  /* 0x0000001a4f4f1221 */ /* 0x000fe20000010000 */
[----:B------:R-:W-:Y:S01]  /*13e0*/  @P1 HADD2.F32 R26, -RZ, R28.H0_H0 ;  /* 0x2000001cff1a1230 */ /* 0x000fe20000004100 */
[----:B------:R-:W-:Y:S01]  /*13f0*/  @P1 FADD.FTZ R63, R63, R30 ;  /* 0x0000001e3f3f1221 */ /* 0x000fe20000010000 */
[----:B------:R-:W-:Y:S01]  /*1400*/  @P1 HADD2.F32 R30, -RZ, R50.H0_H0 ;  /* 0x20000032ff1e1230 */ /* 0x000fe20000004100 */
[----:B------:R-:W-:Y:S01]  /*1410*/  FMUL.FTZ R27, R64, R77 ;  /* 0x0000004d401b7220 */ /* 0x000fe20000410000 */
[----:B------:R-:W-:Y:S01]  /*1420*/  @P1 HADD2.F32 R50, -RZ, R52.H0_H0 ;  /* 0x20000034ff321230 */ /* 0x000fe20000004100 */
[----:B------:R-:W-:Y:S01]  /*1430*/  @P1 IMAD.MOV.U32 R28, RZ, RZ, R46 ;  /* 0x000000ffff1c1224 */ /* 0x000fe200078e002e */
[----:B------:R-:W-:Y:S01]  /*1440*/  @P1 SHF.R.U64 R52, R44, 0x10, R45 ;  /* 0x000000102c341819 */ /* 0x000fe2000000122d */
[----:B------:R-:W-:-:S02]  /*1450*/  FMUL.FTZ R77, R64, R53 ;  /* 0x00000035404d7220 */ /* 0x000fc40000410000 */
[----:B------:R-:W-:Y:S01]  /*1460*/  FADD.FTZ R31, R58, -R31 ;  /* 0x8000001f3a1f7221 */ /* 0x000fe20000010000 */
[----:B------:R-:W-:Y:S01]  /*1470*/  @P1 HADD2.F32 R28, -RZ, R28.H0_H0 ;  /* 0x2000001cff1c1230 */ /* 0x000fe20000004100 */
[----:B------:R-:W-:Y:S01]  /*1480*/  FMUL.FTZ R75, R64, R75 ;  /* 0x0000004b404b7220 */ /* 0x000fe20000410000 */
[----:B------:R-:W-:Y:S01]  /*1490*/  @P1 HADD2.F32 R52, -RZ, R52.H0_H0 ;  /* 0x20000034ff341230 */ /* 0x000fe20000004100 */
[----:B------:R-:W-:Y:S01]  /*14a0*/  FADD.FTZ R51, R56, -R51 ;  /* 0x8000003338337221 */ /* 0x000fe20000010000 */
[----:B------:R-:W-:Y:S01]  /*14b0*/  @P1 SHF.R.U32.HI R56, RZ, 0x10, R45 ;  /* 0x00000010ff381819 */ /* 0x000fe2000001162d */
[----:B------:R-:W-:Y:S01]  /*14c0*/  @P1 FADD.FTZ R77, R77, R50 ;  /* 0x000000324d4d1221 */ /* 0x000fe20000010000 */
[----:B------:R-:W-:Y:S01]  /*14d0*/  @P1 MOV R50, R44 ;  /* 0x0000002c00321202 */ /* 0x000fe20000000f00 */
[----:B------:R-:W-:Y:S02]  /*14e0*/  @P1 FADD.FTZ R75, R75, R26 ;  /* 0x0000001a4b4b1221 */ /* 0x000fe40000010000 */
[----:B------:R-:W-:-:S02]  /*14f0*/  FMUL.FTZ R31, R64, R31 ;  /* 0x0000001f401f7220 */ /* 0x000fc40000410000 */
[----:B------:R-:W-:Y:S01]  /*1500*/  @P1 FADD.FTZ R27, R27, R24 ;  /* 0x000000181b1b1221 */ /* 0x000fe20000010000 */
[----:B------:R-:W-:Y:S01]  /*1510*/  @P1 HADD2.F32 R50, -RZ, R50.H0_H0 ;  /* 0x20000032ff321230 */ /* 0x000fe20000004100 */
[C---:B------:R-:W-:Y:S01]  /*1520*/  FMUL.FTZ R65, R64.reuse, R51 ;  /* 0x0000003340417220 */ /* 0x040fe20000410000 */
[----:B------:R-:W-:Y:S01]  /*1530*/  @P1 MOV R51, R45 ;  /* 0x0000002d00331202 */ /* 0x000fe20000000f00 */
[-C--:B------:R-:W-:Y:S01]  /*1540*/  FMUL.FTZ R26, R75, R62.reuse ;  /* 0x0000003e4b1a7220 */ /* 0x080fe20000410000 */
[----:B------:R-:W-:Y:S01]  /*1550*/  @P0 F2FP.PACK_AB R75, RZ, R75 ;  /* 0x0000004bff4b023e */ /* 0x000fe200000000ff */
[----:B------:R-:W-:Y:S02]  /*1560*/  @P1 FADD.FTZ R31, R31, R28 ;  /* 0x0000001c1f1f1221 */ /* 0x000fe40000010000 */
[-C--:B------:R-:W-:Y:S01]  /*1570*/  FMUL.FTZ R24, R27, R62.reuse ;  /* 0x0000003e1b187220 */ /* 0x080fe20000410000 */
[----:B------:R-:W-:Y:S01]  /*1580*/  @P1 HADD2.F32 R54, -RZ, R51.H0_H0 ;  /* 0x20000033ff361230 */ /* 0x000fe20000004100 */
[----:B------:R-:W-:Y:S01]  /*1590*/  FMUL.FTZ R28, R63, R62 ;  /* 0x0000003e3f1c7220 */ /* 0x000fe20000410000 */
[----:B------:R-:W-:Y:S01]  /*15a0*/  F2F.F16.F32 R26, R26 ;  /* 0x0000001a001a7304 */ /* 0x000fe20000200800 */
[----:B------:R-:W-:Y:S01]  /*15b0*/  FMUL.FTZ R53, R64, R55 ;  /* 0x0000003740357220 */ /* 0x000fe20000410000 */
[----:B------:R-:W-:Y:S01]  /*15c0*/  @P0 F2FP.PACK_AB R27, RZ, R27 ;  /* 0x0000001bff1b023e */ /* 0x000fe200000000ff */
[----:B------:R-:W-:Y:S01]  /*15d0*/  @P1 FADD.FTZ R65, R65, R30 ;  /* 0x0000001e41411221 */ /* 0x000fe20000010000 */
[----:B------:R-:W-:Y:S01]  /*15e0*/  @P0 PRMT R33, R75, 0x7610, R33 ;  /* 0x000076104b210816 */ /* 0x000fe20000000021 */
[----:B------:R-:W-:Y:S01]  /*15f0*/  FADD.FTZ R83, R83, -R84 ;  /* 0x8000005453537221 */ /* 0x000fe20000010000 */
[----:B------:R-:W-:Y:S01]  /*1600*/  @P0 PRMT R35, R27, 0x7610, R35 ;  /* 0x000076101b230816 */ /* 0x000fe20000000023 */
[----:B------:R-:W-:Y:S01]  /*1610*/  FADD.FTZ R87, R86, -R87 ;  /* 0x8000005756577221 */ /* 0x000fe20000010000 */
[----:B------:R0:W-:Y:S01]  /*1620*/  F2F.F16.F32 R58, R28 ;  /* 0x0000001c003a7304 */ /* 0x0001e20000200800 */
[----:B------:R-:W-:-:S02]  /*1630*/  FADD.FTZ R59, R85, -R88 ;  /* 0x80000058553b7221 */ /* 0x000fc40000010000 */
[-C--:B------:R-:W-:Y:S02]  /*1640*/  FMUL.FTZ R30, R77, R62.reuse ;  /* 0x0000003e4d1e7220 */ /* 0x080fe40000410000 */
[-C--:B------:R-:W-:Y:S01]  /*1650*/  FMUL.FTZ R29, R25, R62.reuse ;  /* 0x0000003e191d7220 */ /* 0x080fe20000410000 */
[----:B------:R-:W-:Y:S01]  /*1660*/  @P0 F2FP.PACK_AB R25, RZ, R25 ;  /* 0x00000019ff19023e */ /* 0x000fe200000000ff */
[-C--:B------:R-:W-:Y:S01]  /*1670*/  FMUL.FTZ R81, R79, R62.reuse ;  /* 0x0000003e4f517220 */ /* 0x080fe20000410000 */
[----:B------:R-:W1:Y:S01]  /*1680*/  F2F.F16.F32 R24, R24 ;  /* 0x0000001800187304 */ /* 0x000e620000200800 */
[-C--:B------:R-:W-:Y:S01]  /*1690*/  FMUL.FTZ R85, R31, R62.reuse ;  /* 0x0000003e1f557220 */ /* 0x080fe20000410000 */
[----:B------:R-:W-:Y:S01]  /*16a0*/  @P0 PRMT R36, R25, 0x7610, R36 ;  /* 0x0000761019240816 */ /* 0x000fe20000000024 */
[----:B------:R-:W-:Y:S01]  /*16b0*/  @P1 FADD.FTZ R53, R53, R50 ;  /* 0x0000003235351221 */ /* 0x000fe20000010000 */
[----:B------:R-:W-:Y:S01]  /*16c0*/  @P1 HADD2.F32 R50, -RZ, R56.H0_H0 ;  /* 0x20000038ff321230 */ /* 0x000fe20000004100 */
[----:B0-----:R-:W-:-:S02]  /*16d0*/  FMUL.FTZ R28, R65, R62 ;  /* 0x0000003e411c7220 */ /* 0x001fc40000410000 */
[C---:B------:R-:W-:Y:S01]  /*16e0*/  FMUL.FTZ R57, R64.reuse, R83 ;  /* 0x0000005340397220 */ /* 0x040fe20000410000 */
[----:B------:R-:W0:Y:S01]  /*16f0*/  F2F.F16.F32 R29, R29 ;  /* 0x0000001d001d7304 */ /* 0x000e220000200800 */
[C---:B------:R-:W-:Y:S02]  /*1700*/  FMUL.FTZ R55, R64.reuse, R87 ;  /* 0x0000005740377220 */ /* 0x040fe40000410000 */
[----:B------:R-:W-:Y:S02]  /*1710*/  FMUL.FTZ R59, R64, R59 ;  /* 0x0000003b403b7220 */ /* 0x000fe40000410000 */
[----:B------:R-:W-:Y:S02]  /*1720*/  FMUL.FTZ R51, R53, R62 ;  /* 0x0000003e35337220 */ /* 0x000fe40000410000 */
[----:B------:R-:W-:Y:S01]  /*1730*/  @P1 FADD.FTZ R59, R59, R50 ;  /* 0x000000323b3b1221 */ /* 0x000fe20000010000 */
[----:B------:R2:W3:Y:S01]  /*1740*/  F2F.F16.F32 R64, R30 ;  /* 0x0000001e00407304 */ /* 0x0004e20000200800 */
[----:B------:R-:W-:Y:S01]  /*1750*/  @P0 F2FP.PACK_AB R50, RZ, R79 ;  /* 0x0000004fff32023e */ /* 0x000fe200000000ff */
[----:B-1----:R-:W-:-:S03]  /*1760*/  IMAD.WIDE.U32 R24, R24, 0x10000, RZ ;  /* 0x0001000018187825 */ /* 0x002fc600078e00ff */
[----:B------:R-:W-:Y:S01]  /*1770*/  @P0 PRMT R34, R50, 0x7610, R34 ;  /* 0x0000761032220816 */ /* 0x000fe20000000022 */
[----:B------:R-:W-:Y:S01]  /*1780*/  @P1 FADD.FTZ R57, R57, R52 ;  /* 0x0000003439391221 */ /* 0x000fe20000010000 */
[----:B------:R-:W-:Y:S01]  /*1790*/  @P0 F2FP.PACK_AB R50, RZ, R31 ;  /* 0x0000001fff32023e */ /* 0x000fe200000000ff */
[----:B------:R-:W1:Y:S01]  /*17a0*/  F2F.F16.F32 R81, R81 ;  /* 0x0000005100517304 */ /* 0x000e620000200800 */
[----:B--2---:R-:W-:Y:S01]  /*17b0*/  SHF.L.U32 R30, R26, 0x10, RZ ;  /* 0x000000101a1e7819 */ /* 0x004fe200000006ff */
[----:B------:R-:W-:Y:S01]  /*17c0*/  IMAD.WIDE.U32 R26, R58, 0x10000, RZ ;  /* 0x000100003a1a7825 */ /* 0x000fe200078e00ff */
[----:B0-----:R-:W-:-:S03]  /*17d0*/  LOP3.LUT R24, R24, R29, RZ, 0xfc, !PT ;  /* 0x0000001d18187212 */ /* 0x001fc600078efcff */
[----:B------:R-:W-:Y:S02]  /*17e0*/  @P1 FADD.FTZ R55, R55, R54 ;  /* 0x0000003637371221 */ /* 0x000fe40000010000 */
[----:B------:R-:W0:Y:S01]  /*17f0*/  F2F.F16.F32 R85, R85 ;  /* 0x0000005500557304 */ /* 0x000e220000200800 */
[----:B---3--:R-:W-:Y:S01]  /*1800*/  SHF.L.U32 R79, R64, 0x10, RZ ;  /* 0x00000010404f7819 */ /* 0x008fe200000006ff */
[----:B------:R-:W-:-:S06]  /*1810*/  FMUL.FTZ R52, R57, R62 ;  /* 0x0000003e39347220 */ /* 0x000fcc0000410000 */
[----:B------:R-:W2:Y:S01]  /*1820*/  F2F.F16.F32 R28, R28 ;  /* 0x0000001c001c7304 */ /* 0x000ea20000200800 */
[----:B-1----:R-:W-:-:S07]  /*1830*/  LOP3.LUT R25, R25, R30, R81, 0xfe, !PT ;  /* 0x0000001e19197212 */ /* 0x002fce00078efe51 */
[----:B------:R-:W1:Y:S01]  /*1840*/  F2F.F16.F32 R51, R51 ;  /* 0x0000003300337304 */ /* 0x000e620000200800 */
[----:B0-----:R-:W-:Y:S02]  /*1850*/  LOP3.LUT R26, R26, R85, RZ, 0xfc, !PT ;  /* 0x000000551a1a7212 */ /* 0x001fe400078efcff */
[----:B--2---:R-:W-:Y:S01]  /*1860*/  LOP3.LUT R27, R27, R79, R28, 0xfe, !PT ;  /* 0x0000004f1b1b7212 */ /* 0x004fe200078efe1c */
        /* <DEDUP_REMOVED lines=9> */
.L_x_788:
[----:B------:R-:W-:Y:S01]  /*1900*/  @P0 PRMT R36, R50, 0x7610, R36 ;  /* 0x0000761032240816 */ /* 0x000fe20000000024 */
[----:B------:R-:W2:Y:S01]  /*1910*/  F2F.F16.F32 R52, R52 ;  /* 0x0000003400347304 */ /* 0x000ea20000200800 */
[----:B------:R-:W-:Y:S02]  /*1920*/  MOV R50, 0x8 ;  /* 0x0000000800327802 */ /* 0x000fe40000000f00 */
[C---:B0-----:R-:W-:Y:S02]  /*1930*/  IADD3 R29, R39.reuse, 0x80, RZ ;  /* 0x00000080271d7810 */ /* 0x041fe40007ffe0ff */
[----:B------:R-:W-:Y:S01]  /*1940*/  @P0 F2FP.PACK_AB R63, RZ, R63 ;  /* 0x0000003fff3f023e */ /* 0x000fe200000000ff */
[----:B------:R-:W-:Y:S01]  /*1950*/  IMAD.WIDE.U32 R30, R39, R50, c[0x0][0x248] ;  /* 0x00009200271e7625 */ /* 0x000fe200078e0032 */
[----:B------:R-:W-:Y:S02]  /*1960*/  @P0 F2FP.PACK_AB R65, RZ, R65 ;  /* 0x00000041ff41023e */ /* 0x000fe400000000ff */
[----:B------:R-:W-:Y:S01]  /*1970*/  @P0 F2FP.PACK_AB R77, RZ, R77 ;  /* 0x0000004dff4d023e */ /* 0x000fe200000000ff */
[----:B------:R-:W-:Y:S01]  /*1980*/  IMAD.WIDE.U32 R28, R50, R29, c[0x0][0x248] ;  /* 0x00009200321c7625 */ /* 0x000fe200078e001d */
[----:B------:R0:W-:Y:S01]  /*1990*/  STG.E.64 [R30.64], R24 ;  /* 0x000000181e007986 */ /* 0x0001e2000c101b04 */
[----:B------:R-:W-:-:S02]  /*19a0*/  @P0 PRMT R35, R63, 0x7610, R35 ;  /* 0x000076103f230816 */ /* 0x000fc40000000023 */
[----:B------:R-:W-:Y:S02]  /*19b0*/  @P0 PRMT R34, R65, 0x7610, R34 ;  /* 0x0000761041220816 */ /* 0x000fe40000000022 */
[----:B------:R-:W-:Y:S01]  /*19c0*/  @P0 PRMT R33, R77, 0x7610, R33 ;  /* 0x000076104d210816 */ /* 0x000fe20000000021 */
[----:B------:R-:W-:Y:S05]  /*19d0*/  @!P0 BRA `(.L_x_789) ;  /* 0x0000007000008947 */ /* 0x000fea0003800000 */
[----:B0-2---:R-:W-:Y:S02]  /*19e0*/  LOP3.LUT R24, R35, 0xffff, RZ, 0xc0, !PT ;  /* 0x0000ffff23187812 */ /* 0x005fe400078ec0ff */
[----:B------:R-:W-:-:S03]  /*19f0*/  PRMT R31, R34, 0x5410, R33 ;  /* 0x00005410221f7816 */ /* 0x000fc60000000021 */
[----:B------:R-:W-:-:S05]  /*1a00*/  IMAD.WIDE.U32 R24, R24, 0x10000, RZ ;  /* 0x0001000018187825 */ /* 0x000fca00078e00ff */
[----:B------:R-:W-:Y:S01]  /*1a10*/  LOP3.LUT R25, R31, R25, RZ, 0xfc, !PT ;  /* 0x000000191f197212 */ /* 0x000fe200078efcff */
[----:B------:R-:W-:Y:S01]  /*1a20*/  IMAD.WIDE.U32 R30, R38, R50, c[0x0][0x258] ;  /* 0x00009600261e7625 */ /* 0x000fe200078e0032 */
[----:B------:R-:W-:-:S05]  /*1a30*/  LOP3.LUT R24, R24, 0xffff, R36, 0xf8, !PT ;  /* 0x0000ffff18187812 */ /* 0x000fca00078ef824 */
[----:B------:R0:W-:Y:S02]  /*1a40*/  STG.E.64 [R30.64], R24 ;  /* 0x000000181e007986 */ /* 0x0001e4000c101b04 */
.L_x_789:
[----:B--2---:R2:W-:Y:S01]  /*1a50*/  STG.E.64 [R28.64], R26 ;  /* 0x0000001a1c007986 */ /* 0x0045e2000c101b04 */
[-C--:B0-----:R-:W-:Y:S01]  /*1a60*/  FMUL.FTZ R24, R55, R62.reuse ;  /* 0x0000003e37187220 */ /* 0x081fe20000410000 */
[----:B------:R-:W-:Y:S01]  /*1a70*/  @P0 F2FP.PACK_AB R53, RZ, R53 ;  /* 0x00000035ff35023e */ /* 0x000fe200000000ff */
[----:B------:R-:W-:Y:S01]  /*1a80*/  FMUL.FTZ R62, R59, R62 ;  /* 0x0000003e3b3e7220 */ /* 0x000fe20000410000 */
[----:B------:R-:W-:Y:S01]  /*1a90*/  @P0 F2FP.PACK_AB R57, RZ, R57 ;  /* 0x00000039ff39023e */ /* 0x000fe200000000ff */
[----:B------:R2:W0:Y:S01]  /*1aa0*/  F2F.F16.F32 R30, R24 ;  /* 0x00000018001e7304 */ /* 0x0004220000200800 */
[----:B------:R-:W-:Y:S02]  /*1ab0*/  @P0 F2FP.PACK_AB R55, RZ, R55 ;  /* 0x00000037ff37023e */ /* 0x000fe400000000ff */
[----:B------:R-:W-:Y:S02]  /*1ac0*/  @P0 F2FP.PACK_AB R59, RZ, R59 ;  /* 0x0000003bff3b023e */ /* 0x000fe400000000ff */
[----:B------:R-:W-:-:S02]  /*1ad0*/  @P0 PRMT R36, R53, 0x7610, R36 ;  /* 0x0000761035240816 */ /* 0x000fc40000000024 */
[----:B------:R-:W-:Y:S01]  /*1ae0*/  @P0 PRMT R35, R57, 0x7610, R35 ;  /* 0x0000761039230816 */ /* 0x000fe20000000023 */
[----:B------:R-:W3:Y:S01]  /*1af0*/  F2F.F16.F32 R62, R62 ;  /* 0x0000003e003e7304 */ /* 0x000ee20000200800 */
[----:B------:R-:W-:Y:S02]  /*1b00*/  @P0 PRMT R34, R55, 0x7610, R34 ;  /* 0x0000761037220816 */ /* 0x000fe40000000022 */
[----:B------:R-:W-:Y:S01]  /*1b10*/  @P0 PRMT R33, R59, 0x7610, R33 ;  /* 0x000076103b210816 */ /* 0x000fe20000000021 */
[----:B------:R-:W-:Y:S05]  /*1b20*/  @!P0 BRA `(.L_x_790) ;  /* 0x0000007000008947 */ /* 0x000fea0003800000 */
[----:B--2---:R-:W-:Y:S02]  /*1b30*/  LOP3.LUT R24, R35, 0xffff, RZ, 0xc0, !PT ;  /* 0x0000ffff23187812 */ /* 0x004fe400078ec0ff */
[----:B------:R-:W-:-:S03]  /*1b40*/  PRMT R27, R34, 0x5410, R33 ;  /* 0x00005410221b7816 */ /* 0x000fc60000000021 */
[----:B------:R-:W-:-:S05]  /*1b50*/  IMAD.WIDE.U32 R24, R24, 0x10000, RZ ;  /* 0x0001000018187825 */ /* 0x000fca00078e00ff */
[----:B------:R-:W-:Y:S01]  /*1b60*/  LOP3.LUT R25, R27, R25, RZ, 0xfc, !PT ;  /* 0x000000191b197212 */ /* 0x000fe200078efcff */
[----:B------:R-:W-:Y:S01]  /*1b70*/  IMAD.WIDE.U32 R26, R37, R50, c[0x0][0x258] ;  /* 0x00009600251a7625 */ /* 0x000fe200078e0032 */
[----:B------:R-:W-:-:S05]  /*1b80*/  LOP3.LUT R24, R24, 0xffff, R36, 0xf8, !PT ;  /* 0x0000ffff18187812 */ /* 0x000fca00078ef824 */
[----:B------:R2:W-:Y:S02]  /*1b90*/  STG.E.64 [R26.64], R24 ;  /* 0x000000181a007986 */ /* 0x0005e4000c101b04 */
.L_x_790:
[----:B--2---:R-:W-:Y:S01]  /*1ba0*/  IMAD.WIDE.U32 R24, R52, 0x10000, RZ ;  /* 0x0001000034187825 */ /* 0x004fe200078e00ff */
[----:B---3--:R-:W-:Y:S02]  /*1bb0*/  SHF.L.U32 R27, R62, 0x10, RZ ;  /* 0x000000103e1b7819 */ /* 0x008fe400000006ff */
[----:B------:R-:W-:Y:S02]  /*1bc0*/  IADD3 R39, R39, 0x100, RZ ;  /* 0x0000010027277810 */ /* 0x000fe40007ffe0ff */
[----:B0-----:R-:W-:Y:S02]  /*1bd0*/  LOP3.LUT R25, R25, R27, R30, 0xfe, !PT ;  /* 0x0000001b19197212 */ /* 0x001fe400078efe1e */
[----:B-1----:R-:W-:Y:S01]  /*1be0*/  LOP3.LUT R24, R24, R51, RZ, 0xfc, !PT ;  /* 0x0000003318187212 */ /* 0x002fe200078efcff */
[----:B------:R-:W-:Y:S01]  /*1bf0*/  IMAD.WIDE.U32 R26, R50, R39, c[0x0][0x248] ;  /* 0x00009200321a7625 */ /* 0x000fe200078e0027 */
[----:B------:R-:W-:Y:S02]  /*1c00*/  IADD3 R73, R73, c[0x0][0x160], RZ ;  /* 0x0000580049497a10 */ /* 0x000fe40007ffe0ff */
[----:B------:R-:W-:-:S02]  /*1c10*/  SEL R74, RZ, 0x1, P2 ;  /* 0x00000001ff4a7807 */ /* 0x000fc40001000000 */
[----:B------:R0:W-:Y:S01]  /*1c20*/  STG.E.64 [R26.64], R24 ;  /* 0x000000181a007986 */ /* 0x0001e2000c101b04 */
[----:B------:R-:W-:-:S13]  /*1c30*/  ISETP.GE.AND P0, PT, R73, c[0x0][0x164], PT ;  /* 0x0000590049007a0c */ /* 0x000fda0003f06270 */
[----:B0-----:R-:W-:Y:S01]  /*1c40*/  @P0 CALL.REL.NOINC `(.L_x_791) ;  /* 0x0000001000000944 */ /* 0x001fe20003c00000 */
[----:B------:R-:W-:Y:S05]  /*1c50*/  BRA `(.L_x_792) ;  /* 0xffffe76000007947 */ /* 0x000fea000383ffff */
.L_x_791:
[----:B------:R-:W-:Y:S01]  /*1c60*/  IMAD.MOV.U32 R28, RZ, RZ, R32 ;  /* 0x000000ffff1c7224 */ /* 0x000fe200078e0020 */
[----:B------:R-:W-:Y:S01]  /*1c70*/  MOV R25, R23 ;  /* 0x0000001700197202 */ /* 0x000fe20000000f00 */
[----:B------:R-:W-:Y:S01]  /*1c80*/  IMAD.MOV.U32 R33, RZ, RZ, R10 ;  /* 0x000000ffff217224 */ /* 0x000fe200078e000a */
        /* <DEDUP_REMOVED lines=21> */
.L_x_785:
[----:B------:R-:W0:Y:S01]  /*1de0*/  S2UR UR6, SR_CTAID.X ;  /* 0x00000000000679c3 */ /* 0x000e220000002500 */
[----:B------:R-:W-:Y:S01]  /*1df0*/  HFMA2.MMA R5, -RZ, RZ, 0, 9.5367431640625e-07 ;  /* 0x00000010ff057435 */ /* 0x000fe200000001ff */
[C---:B------:R-:W-:Y:S02]  /*1e00*/  LOP3.LUT R3, R18.reuse, 0x7f, RZ, 0xc0, !PT ;  /* 0x0000007f12037812 */ /* 0x040fe400078ec0ff */
        /* <DEDUP_REMOVED lines=12> */
.L_x_786:
[----:B------:R-:W-:Y:S01]  /*1ed0*/  HFMA2.MMA R28, -RZ, RZ, 0, 9.5367431640625e-07 ;  /* 0x00000010ff1c7435 */ /* 0x000fe200000001ff */
[----:B------:R-:W-:-:S02]  /*1ee0*/  MOV R31, R51 ;  /* 0x00000033001f7202 */ /* 0x000fc40000000f00 */
[----:B------:R-:W-:Y:S02]  /*1ef0*/  MOV R29, 0x1f ;  /* 0x0000001f001d7802 */ /* 0x000fe40000000f00 */
[----:B------:R-:W-:Y:S02]  /*1f00*/  MOV R26, 0xffffffff ;  /* 0xffffffff001a7802 */ /* 0x000fe40000000f00 */
[----:B------:R-:W-:Y:S02]  /*1f10*/  MOV R24, 0x1f30 ;  /* 0x00001f3000187802 */ /* 0x000fe40000000f00 */
[----:B-----5:R-:W-:Y:S05]  /*1f20*/  CALL.REL.NOINC `($__internal_21_$__cuda_sm70_shflsync_down_p) ;  /* 0x0000046000007944 */ /* 0x020fea0003c00000 */
[----:B-1----:R-:W-:Y:S01]  /*1f30*/  MOV R30, R26 ;  /* 0x0000001a001e7202 */ /* 0x002fe20000000f00 */
[----:B0-----:R-:W-:Y:S05]  /*1f40*/  BRA `(.L_x_793) ;  /* 0xffffef4000007947 */ /* 0x001fea000383ffff */
.L_x_787:
[----:B------:R-:W-:Y:S01]  /*1f50*/  HFMA2.MMA R29, -RZ, RZ, 0, 1.847743988037109375e-06 ;  /* 0x0000001fff1d7435 */ /* 0x000fe200000001ff */
[----:B------:R-:W-:Y:S01]  /*1f60*/  MOV R31, R27 ;  /* 0x0000001b001f7202 */ /* 0x000fe20000000f00 */
[----:B------:R-:W-:Y:S01]  /*1f70*/  IMAD.MOV.U32 R28, RZ, RZ, 0x10 ;  /* 0x00000010ff1c7424 */ /* 0x000fe200078e00ff */
[----:B------:R-:W-:Y:S02]  /*1f80*/  MOV R26, 0xffffffff ;  /* 0xffffffff001a7802 */ /* 0x000fe40000000f00 */
[----:B------:R-:W-:-:S02]  /*1f90*/  MOV R24, 0x1fb0 ;  /* 0x00001fb000187802 */ /* 0x000fc40000000f00 */
[----:B01---5:R-:W-:Y:S05]  /*1fa0*/  CALL.REL.NOINC `($__internal_21_$__cuda_sm70_shflsync_down_p) ;  /* 0x000003e000007944 */ /* 0x023fea0003c00000 */
[----:B------:R-:W-:Y:S01]  /*1fb0*/  FADD.FTZ R30, R51, R30 ;  /* 0x0000001e331e7221 */ /* 0x000fe20000010000 */
[----:B0-----:R-:W-:Y:S01]  /*1fc0*/  HFMA2.MMA R28, -RZ, RZ, 0, 4.76837158203125e-07 ;  /* 0x00000008ff1c7435 */ /* 0x001fe200000001ff */
[----:B-1----:R-:W-:Y:S01]  /*1fd0*/  FADD.FTZ R51, R27, R26 ;  /* 0x0000001a1b337221 */ /* 0x002fe20000010000 */
[----:B------:R-:W-:-:S02]  /*1fe0*/  MOV R29, 0x1f ;  /* 0x0000001f001d7802 */ /* 0x000fc40000000f00 */
[----:B------:R-:W-:Y:S02]  /*1ff0*/  MOV R26, 0xffffffff ;  /* 0xffffffff001a7802 */ /* 0x000fe40000000f00 */
[----:B------:R-:W-:Y:S02]  /*2000*/  MOV R31, R30 ;  /* 0x0000001e001f7202 */ /* 0x000fe40000000f00 */
[----:B------:R-:W-:Y:S02]  /*2010*/  MOV R24, 0x2030 ;  /* 0x0000203000187802 */ /* 0x000fe40000000f00 */
[----:B------:R-:W-:Y:S05]  /*2020*/  CALL.REL.NOINC `($__internal_21_$__cuda_sm70_shflsync_down_p) ;  /* 0x0000036000007944 */ /* 0x000fea0003c00000 */
[----:B0-----:R-:W-:Y:S01]  /*2030*/  HFMA2.MMA R28, -RZ, RZ, 0, 4.76837158203125e-07 ;  /* 0x00000008ff1c7435 */ /* 0x001fe200000001ff */
[----:B-1----:R-:W-:Y:S01]  /*2040*/  MOV R27, R26 ;  /* 0x0000001a001b7202 */ /* 0x002fe20000000f00 */
[----:B------:R-:W-:Y:S01]  /*2050*/  IMAD.MOV.U32 R29, RZ, RZ, 0x1f ;  /* 0x0000001fff1d7424 */ /* 0x000fe200078e00ff */
[----:B------:R-:W-:Y:S02]  /*2060*/  MOV R31, R51 ;  /* 0x00000033001f7202 */ /* 0x000fe40000000f00 */
[----:B------:R-:W-:Y:S02]  /*2070*/  MOV R26, 0xffffffff ;  /* 0xffffffff001a7802 */ /* 0x000fe40000000f00 */
[----:B------:R-:W-:-:S02]  /*2080*/  MOV R24, 0x20a0 ;  /* 0x000020a000187802 */ /* 0x000fc40000000f00 */
[----:B------:R-:W-:Y:S05]  /*2090*/  CALL.REL.NOINC `($__internal_21_$__cuda_sm70_shflsync_down_p) ;  /* 0x000002f000007944 */ /* 0x000fea0003c00000 */
[----:B------:R-:W-:Y:S01]  /*20a0*/  FADD.FTZ R30, R27, R30 ;  /* 0x0000001e1b1e7221 */ /* 0x000fe20000010000 */
[----:B0-----:R-:W-:Y:S01]  /*20b0*/  HFMA2.MMA R28, -RZ, RZ, 0, 2.384185791015625e-07 ;  /* 0x00000004ff1c7435 */ /* 0x001fe200000001ff */
[----:B-1----:R-:W-:Y:S01]  /*20c0*/  FADD.FTZ R51, R51, R26 ;  /* 0x0000001a33337221 */ /* 0x002fe20000010000 */
[----:B------:R-:W-:-:S02]  /*20d0*/  MOV R29, 0x1f ;  /* 0x0000001f001d7802 */ /* 0x000fc40000000f00 */
[----:B------:R-:W-:Y:S02]  /*20e0*/  MOV R26, 0xffffffff ;  /* 0xffffffff001a7802 */ /* 0x000fe40000000f00 */
[----:B------:R-:W-:Y:S02]  /*20f0*/  MOV R31, R30 ;  /* 0x0000001e001f7202 */ /* 0x000fe40000000f00 */
[----:B------:R-:W-:Y:S02]  /*2100*/  MOV R24, 0x2120 ;  /* 0x0000212000187802 */ /* 0x000fe40000000f00 */
[----:B------:R-:W-:Y:S05]  /*2110*/  CALL.REL.NOINC `($__internal_21_$__cuda_sm70_shflsync_down_p) ;  /* 0x0000027000007944 */ /* 0x000fea0003c00000 */
[----:B0-----:R-:W-:Y:S01]  /*2120*/  HFMA2.MMA R28, -RZ, RZ, 0, 2.384185791015625e-07 ;  /* 0x00000004ff1c7435 */ /* 0x001fe200000001ff */
[----:B-1----:R-:W-:Y:S01]  /*2130*/  MOV R27, R26 ;  /* 0x0000001a001b7202 */ /* 0x002fe20000000f00 */
[----:B------:R-:W-:Y:S01]  /*2140*/  IMAD.MOV.U32 R26, RZ, RZ, -0x1 ;  /* 0xffffffffff1a7424 */ /* 0x000fe200078e00ff */
[----:B------:R-:W-:Y:S02]  /*2150*/  MOV R31, R51 ;  /* 0x00000033001f7202 */ /* 0x000fe40000000f00 */
[----:B------:R-:W-:Y:S02]  /*2160*/  MOV R29, 0x1f ;  /* 0x0000001f001d7802 */ /* 0x000fe40000000f00 */
[----:B------:R-:W-:-:S02]  /*2170*/  MOV R24, 0x2190 ;  /* 0x0000219000187802 */ /* 0x000fc40000000f00 */
[----:B------:R-:W-:Y:S05]  /*2180*/  CALL.REL.NOINC `($__internal_21_$__cuda_sm70_shflsync_down_p) ;  /* 0x0000020000007944 */ /* 0x000fea0003c00000 */
[----:B------:R-:W-:Y:S01]  /*2190*/  FADD.FTZ R30, R27, R30 ;  /* 0x0000001e1b1e7221 */ /* 0x000fe20000010000 */
[----:B0-----:R-:W-:Y:S01]  /*21a0*/  HFMA2.MMA R28, -RZ, RZ, 0, 1.1920928955078125e-07 ;  /* 0x00000002ff1c7435 */ /* 0x001fe200000001ff */
[----:B-1----:R-:W-:Y:S01]  /*21b0*/  FADD.FTZ R51, R51, R26 ;  /* 0x0000001a33337221 */ /* 0x002fe20000010000 */
[----:B------:R-:W-:-:S02]  /*21c0*/  MOV R29, 0x1f ;  /* 0x0000001f001d7802 */ /* 0x000fc40000000f00 */
[----:B------:R-:W-:Y:S02]  /*21d0*/  MOV R26, 0xffffffff ;  /* 0xffffffff001a7802 */ /* 0x000fe40000000f00 */
[----:B------:R-:W-:Y:S02]  /*21e0*/  MOV R31, R30 ;  /* 0x0000001e001f7202 */ /* 0x000fe40000000f00 */
[----:B------:R-:W-:Y:S02]  /*21f0*/  MOV R24, 0x2210 ;  /* 0x0000221000187802 */ /* 0x000fe40000000f00 */
[----:B------:R-:W-:Y:S05]  /*2200*/  CALL.REL.NOINC `($__internal_21_$__cuda_sm70_shflsync_down_p) ;  /* 0x0000018000007944 */ /* 0x000fea0003c00000 */
[----:B0-----:R-:W-:Y:S01]  /*2210*/  HFMA2.MMA R28, -RZ, RZ, 0, 1.1920928955078125e-07 ;  /* 0x00000002ff1c7435 */ /* 0x001fe200000001ff */
[----:B-1----:R-:W-:Y:S02]  /*2220*/  MOV R27, R26 ;  /* 0x0000001a001b7202 */ /* 0x002fe40000000f00 */
[----:B------:R-:W-:Y:S02]  /*2230*/  MOV R31, R51 ;  /* 0x00000033001f7202 */ /* 0x000fe40000000f00 */
[----:B------:R-:W-:Y:S02]  /*2240*/  MOV R29, 0x1f ;  /* 0x0000001f001d7802 */ /* 0x000fe40000000f00 */
[----:B------:R-:W-:-:S02]  /*2250*/  MOV R26, 0xffffffff ;  /* 0xffffffff001a7802 */ /* 0x000fc40000000f00 */
[----:B------:R-:W-:Y:S02]  /*2260*/  MOV R24, 0x2280 ;  /* 0x0000228000187802 */ /* 0x000fe40000000f00 */
[----:B------:R-:W-:Y:S05]  /*2270*/  CALL.REL.NOINC `($__internal_21_$__cuda_sm70_shflsync_down_p) ;  /* 0x0000011000007944 */ /* 0x000fea0003c00000 */
[----:B------:R-:W-:Y:S01]  /*2280*/  FADD.FTZ R50, R27, R30 ;  /* 0x0000001e1b327221 */ /* 0x000fe20000010000 */
[----:B0-----:R-:W-:Y:S01]  /*2290*/  HFMA2.MMA R29, -RZ, RZ, 0, 1.847743988037109375e-06 ;  /* 0x0000001fff1d7435 */ /* 0x001fe200000001ff */
[----:B-1----:R-:W-:Y:S01]  /*22a0*/  FADD.FTZ R51, R51, R26 ;  /* 0x0000001a33337221 */ /* 0x002fe20000010000 */
[----:B------:R-:W-:Y:S01]  /*22b0*/  MOV R26, 0xffffffff ;  /* 0xffffffff001a7802 */ /* 0x000fe20000000f00 */
[----:B------:R-:W-:Y:S01]  /*22c0*/  IMAD.MOV.U32 R28, RZ, RZ, 0x1 ;  /* 0x00000001ff1c7424 */ /* 0x000fe200078e00ff */
[----:B------:R-:W-:Y:S02]  /*22d0*/  MOV R31, R50 ;  /* 0x00000032001f7202 */ /* 0x000fe40000000f00 */
[----:B------:R-:W-:Y:S02]  /*22e0*/  MOV R24, 0x2300 ;  /* 0x0000230000187802 */ /* 0x000fe40000000f00 */
[----:B------:R-:W-:Y:S05]  /*22f0*/  CALL.REL.NOINC `($__internal_21_$__cuda_sm70_shflsync_down_p) ;  /* 0x0000009000007944 */ /* 0x000fea0003c00000 */
[----:B0-----:R-:W-:Y:S01]  /*2300*/  HFMA2.MMA R28, -RZ, RZ, 0, 5.9604644775390625e-08 ;  /* 0x00000001ff1c7435 */ /* 0x001fe200000001ff */
[----:B-1----:R-:W-:Y:S02]  /*2310*/  MOV R27, R26 ;  /* 0x0000001a001b7202 */ /* 0x002fe40000000f00 */
[----:B------:R-:W-:-:S02]  /*2320*/  MOV R31, R51 ;  /* 0x00000033001f7202 */ /* 0x000fc40000000f00 */
[----:B------:R-:W-:Y:S02]  /*2330*/  MOV R29, 0x1f ;  /* 0x0000001f001d7802 */ /* 0x000fe40000000f00 */
[----:B------:R-:W-:Y:S02]  /*2340*/  MOV R26, 0xffffffff ;  /* 0xffffffff001a7802 */ /* 0x000fe40000000f00 */
[----:B------:R-:W-:Y:S02]  /*2350*/  MOV R24, 0x2370 ;  /* 0x0000237000187802 */ /* 0x000fe40000000f00 */
[----:B------:R-:W-:Y:S05]  /*2360*/  CALL.REL.NOINC `($__internal_21_$__cuda_sm70_shflsync_down_p) ;  /* 0x0000002000007944 */ /* 0x000fea0003c00000 */
[----:B-1----:R-:W-:Y:S01]  /*2370*/  MOV R24, R26 ;  /* 0x0000001a00187202 */ /* 0x002fe20000000f00 */
[----:B0-----:R-:W-:Y:S05]  /*2380*/  BRA `(.L_x_794) ;  /* 0xffffec2000007947 */ /* 0x001fea000383ffff */
        .weak           $__internal_21_$__cuda_sm70_shflsync_down_p
        .type           $__internal_21_$__cuda_sm70_shflsync_down_p,@function
        .size           $__internal_21_$__cuda_sm70_shflsync_down_p,(.L_x_6670 - $__internal_21_$__cuda_sm70_shflsync_down_p)
$__internal_21_$__cuda_sm70_shflsync_down_p:
[----:B------:R-:W-:Y:S01]  /*2390*/  HFMA2.MMA R25, -RZ, RZ, 0, 0 ;  /* 0x00000000ff197435 */ /* 0x000fe200000001ff */
[----:B------:R-:W-:Y:S04]  /*23a0*/  WARPSYNC R26 ;  /* 0x0000001a00007348 */ /* 0x000fe80003800000 */
[----:B------:R0:W1:Y:S01]  /*23b0*/  SHFL.DOWN PT, R26, R31, R28, R29 ;  /* 0x0800001c1f1a7389 */ /* 0x00006200000e001d */
[----:B------:R-:W-:Y:S05]  /*23c0*/  RET.REL.NODEC R24 `(_ZN10layer_norm13ln_bwd_kernelINS_13Kernel_traitsI6__halfS2_S2_S2_fjLj1536ELj1ELj1ELj4ELj8ENS_18Kernel_traits_baseILj1536ES2_S2_S2_S2_fjLj128EEEEELb0ELb0ELb0ELb1EEEvNS_9BwdParamsE) ;  /* 0xffffdc3018007950 */ /* 0x000fea0003c3ffff */
.L_x_795:
        /* <DEDUP_REMOVED lines=11> */
.L_x_6670:


//--------------------- .text._ZN10layer_norm13ln_bwd_kernelINS_13Kernel_traitsI6__halfS2_S2_S2_fjLj1536ELj1ELj1ELj4ELj8ENS_18Kernel_traits_baseILj1536ES2_S2_S2_S2_fjLj128EEEEELb0ELb0ELb1ELb0EEEvNS_9BwdParamsE --------------------------
	.section	.text._ZN10layer_norm13ln_bwd_kernelINS_13Kernel_traitsI6__halfS2_S2_S2_fjLj1536ELj1ELj1ELj4ELj8ENS_18Kernel_traits_baseILj1536ES2_S2_S2_S2_fjLj128EEEEELb0ELb0ELb1ELb0EEEvNS_9BwdParamsE,"ax",@progbits
	.sectioninfo	@"SHI_REGISTERS=96"
	.align	128
        .global         _ZN10layer_norm13ln_bwd_kernelINS_13Kernel_traitsI6__halfS2_S2_S2_fjLj1536ELj1ELj1ELj4ELj8ENS_18Kernel_traits_baseILj1536ES2_S2_S2_S2_fjLj128EEEEELb0ELb0ELb1ELb0EEEvNS_9BwdParamsE
        .type           _ZN10layer_norm13ln_bwd_kernelINS_13Kernel_traitsI6__halfS2_S2_S2_fjLj1536ELj1ELj1ELj4ELj8ENS_18Kernel_traits_baseILj1536ES2_S2_S2_S2_fjLj128EEEEELb0ELb0ELb1ELb0EEEvNS_9BwdParamsE,@function
        .size           _ZN10layer_norm13ln_bwd_kernelINS_13Kernel_traitsI6__halfS2_S2_S2_fjLj1536ELj1ELj1ELj4ELj8ENS_18Kernel_traits_baseILj1536ES2_S2_S2_S2_fjLj128EEEEELb0ELb0ELb1ELb0EEEvNS_9BwdParamsE,(.L_x_6671 - _ZN10layer_norm13ln_bwd_kernelINS_13Kernel_traitsI6__halfS2_S2_S2_fjLj1536ELj1ELj1ELj4ELj8ENS_18Kernel_traits_baseILj1536ES2_S2_S2_S2_fjLj128EEEEELb0ELb0ELb1ELb0EEEvNS_9BwdParamsE)
        .other          _ZN10layer_norm13ln_bwd_kernelINS_13Kernel_traitsI6__halfS2_S2_S2_fjLj1536ELj1ELj1ELj4ELj8ENS_18Kernel_traits_baseILj1536ES2_S2_S2_S2_fjLj128EEEEELb0ELb0ELb1ELb0EEEvNS_9BwdParamsE,@"STO_CUDA_ENTRY STV_DEFAULT"
_ZN10layer_norm13ln_bwd_kernelINS_13Kernel_traitsI6__halfS2_S2_S2_fjLj1536ELj1ELj1ELj4ELj8ENS_18Kernel_traits_baseILj1536ES2_S2_S2_S2_fjLj128EEEEELb0ELb0ELb1ELb0EEEvNS_9BwdParamsE:
.text._ZN10layer_norm13ln_bwd_kernelINS_13Kernel_traitsI6__halfS2_S2_S2_fjLj1536ELj1ELj1ELj4ELj8ENS_18Kernel_traits_baseILj1536ES2_S2_S2_S2_fjLj128EEEEELb0ELb0ELb1ELb0EEEvNS_9BwdParamsE:
[----:B------:R-:W-:Y:S02]  /*0000*/  MOV R1, c[0x0][0x28] ;  /* 0x00000a0000017a02 */ /* 0x000fe40000000f00 */
        /* <DEDUP_REMOVED lines=13> */
[----:B------:R-:W-:Y:S01]  /*00e0*/  @P2 MOV R9, 0x8 ;  /* 0x0000000800092802 */ /* 0x000fe20000000f00 */
        /* <DEDUP_REMOVED lines=25> */
[----:B-----5:R-:W-:Y:S01]  /*0280*/  IMAD.MOV.U32 R14, RZ, RZ, R4 ;  /* 0x000000ffff0e7224 */ /* 0x020fe200078e0004 */
[--C-:B------:R-:W-:Y:S01]  /*0290*/  SHF.R.U64 R13, R4, 0x10, R5.reuse ;  /* 0x00000010040d7819 */ /* 0x100fe20000001205 */
[----:B------:R-:W-:Y:S01]  /*02a0*/  IMAD.MOV.U32 R0, RZ, RZ, R6 ;  /* 0x000000ffff007224 */ /* 0x000fe200078e0006 */
[----:B------:R-:W-:Y:S01]  /*02b0*/  MOV R12, R5 ;  /* 0x00000005000c7202 */ /* 0x000fe20000000f00 */
[----:B------:R-:W-:Y:S01]  /*02c0*/  IMAD.MOV.U32 R40, RZ, RZ, 0x1 ;  /* 0x00000001ff287424 */ /* 0x000fe200078e00ff */
[----:B------:R-:W-:Y:S01]  /*02d0*/  SHF.R.U32.HI R2, RZ, 0x10, R5 ;  /* 0x00000010ff027819 */ /* 0x000fe20000011605 */
[----:B------:R-:W-:Y:S01]  /*02e0*/  HFMA2.MMA R17, -RZ, RZ, 0, 0 ;  /* 0x00000000ff117435 */ /* 0x000fe200000001ff */
[--C-:B------:R-:W-:Y:S01]  /*02f0*/  SHF.R.U64 R9, R6, 0x10, R7.reuse ;  /* 0x0000001006097819 */ /* 0x100fe20000001207 */
[----:B------:R-:W-:Y:S01]  /*0300*/  IMAD.MOV.U32 R6, RZ, RZ, R10 ;  /* 0x000000ffff067224 */ /* 0x000fe200078e000a */
[----:B------:R-:W-:Y:S01]  /*0310*/  MOV R8, R7 ;  /* 0x0000000700087202 */ /* 0x000fe20000000f00 */
[----:B------:R-:W-:Y:S01]  /*0320*/  HADD2.F32 R14, -RZ, R14.H0_H0 ;  /* 0x2000000eff0e7230 */ /* 0x000fe20000004100 */
[----:B------:R-:W-:Y:S01]  /*0330*/  SHF.R.U32.HI R7, RZ, 0x10, R7 ;  /* 0x00000010ff077819 */ /* 0x000fe20000011607 */
[----:B------:R-:W-:Y:S01]  /*0340*/  HADD2.F32 R13, -RZ, R13.H0_H0 ;  /* 0x2000000dff0d7230 */ /* 0x000fe20000004100 */
[--C-:B------:R-:W-:Y:S01]  /*0350*/  SHF.R.U64 R5, R10, 0x10, R11.reuse ;  /* 0x000000100a057819 */ /* 0x100fe2000000120b */
[----:B------:R-:W-:Y:S01]  /*0360*/  HADD2.F32 R12, -RZ, R12.H0_H0 ;  /* 0x2000000cff0c7230 */ /* 0x000fe20000004100 */
[----:B------:R-:W-:Y:S01]  /*0370*/  MOV R4, R11 ;  /* 0x0000000b00047202 */ /* 0x000fe20000000f00 */
[----:B------:R-:W-:Y:S01]  /*0380*/  HADD2.F32 R10, -RZ, R0.H0_H0 ;  /* 0x20000000ff0a7230 */ /* 0x000fe20000004100 */
[----:B------:R-:W-:Y:S01]  /*0390*/  SHF.R.U32.HI R3, RZ, 0x10, R11 ;  /* 0x00000010ff037819 */ /* 0x000fe2000001160b */
[----:B------:R-:W-:Y:S01]  /*03a0*/  HADD2.F32 R11, -RZ, R2.H0_H0 ;  /* 0x20000002ff0b7230 */ /* 0x000fe20000004100 */
[----:B------:R-:W-:Y:S01]  /*03b0*/  PRMT R2, R40, 0x7610, R2 ;  /* 0x0000761028027816 */ /* 0x000fe20000000002 */
[----:B------:R-:W-:-:S02]  /*03c0*/  HADD2.F32 R9, -RZ, R9.H0_H0 ;  /* 0x20000009ff097230 */ /* 0x000fc40000004100 */
[----:B------:R-:W-:Y:S02]  /*03d0*/  HADD2.F32 R8, -RZ, R8.H0_H0 ;  /* 0x20000008ff087230 */ /* 0x000fe40000004100 */
[----:B------:R-:W-:Y:S02]  /*03e0*/  HADD2.F32 R7, -RZ, R7.H0_H0 ;  /* 0x20000007ff077230 */ /* 0x000fe40000004100 */
[----:B------:R-:W-:Y:S02]  /*03f0*/  HADD2.F32 R6, -RZ, R6.H0_H0 ;  /* 0x20000006ff067230 */ /* 0x000fe40000004100 */
[----:B------:R-:W-:Y:S02]  /*0400*/  HADD2.F32 R5, -RZ, R5.H0_H0 ;  /* 0x20000005ff057230 */ /* 0x000fe40000004100 */
[----:B------:R-:W-:Y:S02]  /*0410*/  HADD2.F32 R4, -RZ, R4.H0_H0 ;  /* 0x20000004ff047230 */ /* 0x000fe40000004100 */
[----:B0-----:R-:W-:-:S02]  /*0420*/  HADD2.F32 R3, -RZ, R3.H0_H0 ;  /* 0x20000003ff037230 */ /* 0x001fc40000004100 */
.L_x_861:
        /* <DEDUP_REMOVED lines=10> */
[----:B------:R-:W-:Y:S02]  /*04d0*/  LEA.HI R90, R90, R55, RZ, 0x2 ;  /* 0x000000375a5a7211 */ /* 0x000fe400078f10ff */
[----:B0-----:R-:W-:Y:S02]  /*04e0*/  MOV R66, 0x8 ;  /* 0x0000000800427802 */ /* 0x001fe40000000f00 */
[----:B------:R-:W-:Y:S01]  /*04f0*/  LEA.HI.SX32 R55, R90, R89, 0x1e ;  /* 0x000000595a377211 */ /* 0x000fe200078ff2ff */
[----:B------:R-:W-:Y:S04]  /*0500*/  BSSY B0, `(.L_x_797) ;  /* 0x00000cb000007945 */ /* 0x000fe80003800000 */
[----:B------:R-:W-:Y:S01]  /*0510*/  IMAD.WIDE.U32 R92, R55, R66, c[0x0][0x218] ;  /* 0x00008600375c7625 */ /* 0x000fe200078e0042 */
        /* <DEDUP_REMOVED lines=9> */
.L_x_801:
[----:B------:R-:W-:Y:S02]  /*05b0*/  IADD3 R41, R55, 0x80, RZ ;  /* 0x0000008037297810 */ /* 0x000fe40007ffe0ff */
.L_x_800:
[----:B------:R-:W-:Y:S05]  /*05c0*/  BSYNC B1 ;  /* 0x0000000000017941 */ /* 0x000fea0003800000 */
.L_x_799:
[----:B------:R-:W-:Y:S01]  /*05d0*/  BSSY B1, `(.L_x_802) ;  /* 0x0000008000017945 */ /* 0x000fe20003800000 */
[----:B------:R-:W-:Y:S05]  /*05e0*/  @!P3 BRA `(.L_x_803) ;  /* 0x000000600000b947 */ /* 0x000fea0003800000 */
[----:B------:R-:W-:-:S04]  /*05f0*/  ISETP.NE.U32.AND P0, PT, RZ, c[0x0][0x218], PT ;  /* 0x00008600ff007a0c */ /* 0x000fc80003f05070 */
[----:B------:R-:W-:-:S13]  /*0600*/  ISETP.NE.AND.EX P0, PT, RZ, c[0x0][0x21c], PT, P0 ;  /* 0x00008700ff007a0c */ /* 0x000fda0003f05300 */
[----:B------:R-:W-:Y:S05]  /*0610*/  @!P0 BRA `(.L_x_804) ;  /* 0x0000002000008947 */ /* 0x000fea0003800000 */
[----:B------:R-:W-:-:S06]  /*0620*/  IMAD.WIDE.U32 R58, R41, R66, c[0x0][0x218] ;  /* 0x00008600293a7625 */ /* 0x000fcc00078e0042 */
[----:B------:R-:W5:Y:S02]  /*0630*/  LDG.E.64 R58, [R58.64] ;  /* 0x000000043a3a7981 */ /* 0x000f64000c1e1b00 */
.L_x_804:
[----:B------:R-:W-:Y:S02]  /*0640*/  IADD3 R41, R41, 0x80, RZ ;  /* 0x0000008029297810 */ /* 0x000fe40007ffe0ff */
.L_x_803:
[----:B------:R-:W-:Y:S05]  /*0650*/  BSYNC B1 ;  /* 0x0000000000017941 */ /* 0x000fea0003800000 */
.L_x_802:
        /* <DEDUP_REMOVED lines=9> */
.L_x_798:
        /* <DEDUP_REMOVED lines=10> */
[----:B------:R-:W-:Y:S01]  /*0790*/  IMAD.MOV.U32 R43, RZ, RZ, RZ ;  /* 0x000000ffff2b7224 */ /* 0x000fe200078e00ff */
[----:B------:R-:W-:Y:S02]  /*07a0*/  MOV R91, R55 ;  /* 0x00000037005b7202 */ /* 0x000fe40000000f00 */
        /* <DEDUP_REMOVED lines=11> */
[--C-:B--2---:R-:W-:Y:S01]  /*0860*/  SHF.R.U64 R85, R40, 0x10, R41.reuse ;  /* 0x0000001028557819 */ /* 0x104fe20000001229 */
[----:B------:R-:W-:Y:S01]  /*0870*/  HADD2.F32 R67, -RZ, R40.H0_H0 ;  /* 0x20000028ff437230 */ /* 0x000fe20000004100 */
[----:B------:R-:W-:Y:S01]  /*0880*/  SHF.R.U32.HI R43, RZ, 0x10, R41 ;  /* 0x00000010ff2b7819 */ /* 0x000fe20000011629 */
[----:B------:R-:W-:Y:S01]  /*0890*/  HADD2.F32 R87, -RZ, R41.H0_H0 ;  /* 0x20000029ff577230 */ /* 0x000fe20000004100 */
[----:B---3--:R-:W-:Y:S01]  /*08a0*/  MOV R65, R63 ;  /* 0x0000003f00417202 */ /* 0x008fe20000000f00 */
[----:B------:R-:W-:Y:S01]  /*08b0*/  IMAD.MOV.U32 R64, RZ, RZ, R62 ;  /* 0x000000ffff407224 */ /* 0x000fe200078e003e */
[----:B------:R-:W-:Y:S01]  /*08c0*/  HADD2.F32 R85, -RZ, R85.H0_H0 ;  /* 0x20000055ff557230 */ /* 0x000fe20000004100 */
[----:B------:R-:W-:Y:S01]  /*08d0*/  FADD.FTZ R67, -R88, R67 ;  /* 0x0000004358437221 */ /* 0x000fe20000010100 */
[--C-:B------:R-:W-:Y:S01]  /*08e0*/  SHF.R.U64 R86, R62, 0x10, R63.reuse ;  /* 0x000000103e567819 */ /* 0x100fe2000000123f */
[----:B------:R-:W-:Y:S01]  /*08f0*/  HADD2.F32 R41, -RZ, R65.H0_H0 ;  /* 0x20000041ff297230 */ /* 0x000fe20000004100 */
[----:B------:R-:W-:Y:S01]  /*0900*/  SHF.R.U32.HI R68, RZ, 0x10, R63 ;  /* 0x00000010ff447819 */ /* 0x000fe2000001163f */
[----:B------:R-:W-:Y:S01]  /*0910*/  HADD2.F32 R63, -RZ, R64.H0_H0 ;  /* 0x20000040ff3f7230 */ /* 0x000fe20000004100 */
[----:B------:R-:W-:Y:S01]  /*0920*/  FADD.FTZ R65, -R88, R87 ;  /* 0x0000005758417221 */ /* 0x000fe20000010100 */
[----:B------:R-:W-:Y:S01]  /*0930*/  HADD2.F32 R43, -RZ, R43.H0_H0 ;  /* 0x2000002bff2b7230 */ /* 0x000fe20000004100 */
[----:B-----5:R-:W-:-:S02]  /*0940*/  FMUL.FTZ R87, R0, R67 ;  /* 0x0000004300577220 */ /* 0x020fc40000410000 */
[----:B------:R-:W-:Y:S01]  /*0950*/  FADD.FTZ R85, -R88, R85 ;  /* 0x0000005558557221 */ /* 0x000fe20000010100 */
[----:B------:R-:W-:Y:S01]  /*0960*/  HADD2.F32 R62, -RZ, R86.H0_H0 ;  /* 0x20000056ff3e7230 */ /* 0x000fe20000004100 */
[----:B------:R-:W-:Y:S02]  /*0970*/  FADD.FTZ R28, R28, R63 ;  /* 0x0000003f1c1c7221 */ /* 0x000fe40000010000 */
[-C--:B------:R-:W-:Y:S02]  /*0980*/  FFMA.FTZ R16, R87, R63.reuse, R16 ;  /* 0x0000003f57107223 */ /* 0x080fe40000010010 */
[----:B------:R-:W-:Y:S02]  /*0990*/  FMUL.FTZ R86, R14, R63 ;  /* 0x0000003f0e567220 */ /* 0x000fe40000410000 */
[C---:B------:R-:W-:Y:S02]  /*09a0*/  FMUL.FTZ R85, R0.reuse, R85 ;  /* 0x0000005500557220 */ /* 0x040fe40000410000 */
[----:B------:R-:W-:-:S02]  /*09b0*/  FMUL.FTZ R63, R0, R65 ;  /* 0x00000041003f7220 */ /* 0x000fc40000410000 */
[----:B------:R-:W-:Y:S01]  /*09c0*/  FADD.FTZ R43, -R88, R43 ;  /* 0x0000002b582b7221 */ /* 0x000fe20000010100 */
[----:B------:R-:W-:Y:S01]  /*09d0*/  HADD2.F32 R40, -RZ, R68.H0_H0 ;  /* 0x20000044ff287230 */ /* 0x000fe20000004100 */
[----:B------:R-:W-:Y:S02]  /*09e0*/  FADD.FTZ R29, R29, R62 ;  /* 0x0000003e1d1d7221 */ /* 0x000fe40000010000 */
[----:B------:R-:W-:Y:S02]  /*09f0*/  FFMA.FTZ R17, R85, R62, R17 ;  /* 0x0000003e55117223 */ /* 0x000fe40000010011 */
[----:B------:R-:W-:Y:S02]  /*0a00*/  FADD.FTZ R30, R30, R41 ;  /* 0x000000291e1e7221 */ /* 0x000fe40000010000 */
[-C--:B------:R-:W-:Y:S02]  /*0a10*/  FFMA.FTZ R18, R63, R41.reuse, R18 ;  /* 0x000000293f127223 */ /* 0x080fe40000010012 */
[----:B------:R-:W-:-:S02]  /*0a20*/  FMUL.FTZ R64, R12, R41 ;  /* 0x000000290c407220 */ /* 0x000fc40000410000 */
[----:B------:R-:W-:Y:S02]  /*0a30*/  FMUL.FTZ R68, R0, R43 ;  /* 0x0000002b00447220 */ /* 0x000fe40000410000 */
[----:B------:R-:W-:Y:S02]  /*0a40*/  FMUL.FTZ R62, R13, R62 ;  /* 0x0000003e0d3e7220 */ /* 0x000fe40000410000 */
[----:B------:R-:W-:Y:S02]  /*0a50*/  FADD.FTZ R41, RZ, R86 ;  /* 0x00000056ff297221 */ /* 0x000fe40000010000 */
[----:B------:R-:W-:Y:S02]  /*0a60*/  FFMA.FTZ R43, R87, R86, RZ ;  /* 0x00000056572b7223 */ /* 0x000fe400000100ff */
        /* <DEDUP_REMOVED lines=9> */
.L_x_807:
[----:B0-----:R-:W-:Y:S05]  /*0b00*/  BSYNC B1 ;  /* 0x0000000000017941 */ /* 0x001fea0003800000 */
.L_x_806:
        /* <DEDUP_REMOVED lines=12> */
[----:B--2---:R-:W-:Y:S01]  /*0bd0*/  MOV R69, R71 ;  /* 0x0000004700457202 */ /* 0x004fe20000000f00 */
[----:B------:R-:W-:Y:S01]  /*0be0*/  IMAD.MOV.U32 R90, RZ, RZ, R70 ;  /* 0x000000ffff5a7224 */ /* 0x000fe200078e0046 */
[----:B------:R-:W-:Y:S02]  /*0bf0*/  SHF.R.U64 R74, R70, 0x10, R71 ;  /* 0x00000010464a7819 */ /* 0x000fe40000001247 */
[----:B---3--:R-:W-:Y:S01]  /*0c00*/  SHF.R.U64 R92, R40, 0x10, R41 ;  /* 0x00000010285c7819 */ /* 0x008fe20000001229 */
[----:B------:R-:W-:Y:S01]  /*0c10*/  HADD2.F32 R76, -RZ, R40.H0_H0 ;  /* 0x20000028ff4c7230 */ /* 0x000fe20000004100 */
[----:B------:R-:W-:Y:S01]  /*0c20*/  SHF.R.U32.HI R75, RZ, 0x10, R71 ;  /* 0x00000010ff4b7819 */ /* 0x000fe20000011647 */
[----:B------:R-:W-:Y:S01]  /*0c30*/  HADD2.F32 R93, -RZ, R41.H0_H0 ;  /* 0x20000029ff5d7230 */ /* 0x000fe20000004100 */
[----:B------:R-:W-:Y:S01]  /*0c40*/  SHF.R.U32.HI R70, RZ, 0x10, R41 ;  /* 0x00000010ff467819 */ /* 0x000fe20000011629 */
[----:B0-----:R-:W-:-:S02]  /*0c50*/  HADD2.F32 R73, -RZ, R92.H0_H0 ;  /* 0x2000005cff497230 */ /* 0x001fc40000004100 */
[----:B------:R-:W-:Y:S01]  /*0c60*/  HADD2.F32 R41, -RZ, R69.H0_H0 ;  /* 0x20000045ff297230 */ /* 0x000fe20000004100 */
[C---:B------:R-:W-:Y:S01]  /*0c70*/  FADD.FTZ R69, -R88.reuse, R76 ;  /* 0x0000004c58457221 */ /* 0x040fe20000010100 */
[----:B------:R-:W-:Y:S01]  /*0c80*/  HADD2.F32 R71, -RZ, R90.H0_H0 ;  /* 0x2000005aff477230 */ /* 0x000fe20000004100 */
[----:B------:R-:W-:Y:S01]  /*0c90*/  FADD.FTZ R73, -R88, R73 ;  /* 0x0000004958497221 */ /* 0x000fe20000010100 */
[----:B------:R-:W-:Y:S01]  /*0ca0*/  HADD2.F32 R40, -RZ, R75.H0_H0 ;  /* 0x2000004bff287230 */ /* 0x000fe20000004100 */
[----:B-----5:R-:W-:Y:S01]  /*0cb0*/  FMUL.FTZ R69, R0, R69 ;  /* 0x0000004500457220 */ /* 0x020fe20000410000 */
[----:B------:R-:W-:Y:S01]  /*0cc0*/  HADD2.F32 R75, -RZ, R70.H0_H0 ;  /* 0x20000046ff4b7230 */ /* 0x000fe20000004100 */
[----:B------:R-:W-:Y:S01]  /*0cd0*/  FADD.FTZ R93, -R88, R93 ;  /* 0x0000005d585d7221 */ /* 0x000fe20000010100 */
[----:B------:R-:W-:Y:S01]  /*0ce0*/  HADD2.F32 R74, -RZ, R74.H0_H0 ;  /* 0x2000004aff4a7230 */ /* 0x000fe20000004100 */
[----:B------:R-:W-:Y:S02]  /*0cf0*/  FMUL.FTZ R72, R10, R71 ;  /* 0x000000470a487220 */ /* 0x000fe40000410000 */
[----:B------:R-:W-:-:S02]  /*0d00*/  FADD.FTZ R32, R32, R71 ;  /* 0x0000004720207221 */ /* 0x000fc40000010000 */
[C---:B------:R-:W-:Y:S02]  /*0d10*/  FMUL.FTZ R70, R0.reuse, R73 ;  /* 0x0000004900467220 */ /* 0x040fe40000410000 */
[----:B------:R-:W-:Y:S02]  /*0d20*/  FFMA.FTZ R20, R69, R71, R20 ;  /* 0x0000004745147223 */ /* 0x000fe40000010014 */
[----:B------:R-:W-:Y:S02]  /*0d30*/  FMUL.FTZ R71, R0, R93 ;  /* 0x0000005d00477220 */ /* 0x000fe40000410000 */
[----:B------:R-:W-:Y:S02]  /*0d40*/  FADD.FTZ R75, -R88, R75 ;  /* 0x0000004b584b7221 */ /* 0x000fe40000010100 */
[----:B------:R-:W-:Y:S02]  /*0d50*/  FMUL.FTZ R73, R9, R74 ;  /* 0x0000004a09497220 */ /* 0x000fe40000410000 */
[----:B------:R-:W-:-:S02]  /*0d60*/  FADD.FTZ R90, R67, R72 ;  /* 0x00000048435a7221 */ /* 0x000fc40000010000 */
[----:B------:R-:W-:Y:S02]  /*0d70*/  FFMA.FTZ R43, R69, R72, R43 ;  /* 0x00000048452b7223 */ /* 0x000fe4000001002b */
        /* <DEDUP_REMOVED lines=15> */
.L_x_809:
[----:B------:R-:W-:Y:S05]  /*0e70*/  BSYNC B1 ;  /* 0x0000000000017941 */ /* 0x000fea0003800000 */
.L_x_808:
        /* <DEDUP_REMOVED lines=10> */
[----:B------:R-:W-:Y:S01]  /*0f20*/  HADD2.F32 R89, -RZ, R41.H0_H0 ;  /* 0x20000029ff597230 */ /* 0x000fe20000004100 */
[----:B------:R-:W-:Y:S01]  /*0f30*/  SHF.R.U32.HI R91, RZ, 0x10, R41 ;  /* 0x00000010ff5b7819 */ /* 0x000fe20000011629 */
[----:B---3--:R-:W-:Y:S01]  /*0f40*/  IMAD.MOV.U32 R83, RZ, RZ, R78 ;  /* 0x000000ffff537224 */ /* 0x008fe200078e004e */
[--C-:B------:R-:W-:Y:S02]  /*0f50*/  SHF.R.U64 R77, R78, 0x10, R79.reuse ;  /* 0x000000104e4d7819 */ /* 0x100fe4000000124f */
[----:B------:R-:W-:Y:S02]  /*0f60*/  MOV R66, R79 ;  /* 0x0000004f00427202 */ /* 0x000fe40000000f00 */
[----:B------:R-:W-:Y:S01]  /*0f70*/  SHF.R.U32.HI R82, RZ, 0x10, R79 ;  /* 0x00000010ff527819 */ /* 0x000fe2000001164f */
[----:B------:R-:W-:-:S02]  /*0f80*/  HADD2.F32 R79, -RZ, R40.H0_H0 ;  /* 0x20000028ff4f7230 */ /* 0x000fc40000004100 */
[----:B------:R-:W-:Y:S02]  /*0f90*/  HADD2.F32 R41, -RZ, R84.H0_H0 ;  /* 0x20000054ff297230 */ /* 0x000fe40000004100 */
[----:B------:R-:W-:Y:S01]  /*0fa0*/  HADD2.F32 R83, -RZ, R83.H0_H0 ;  /* 0x20000053ff537230 */ /* 0x000fe20000004100 */
[C---:B0-----:R-:W-:Y:S01]  /*0fb0*/  FADD.FTZ R81, -R88.reuse, R79 ;  /* 0x0000004f58517221 */ /* 0x041fe20000010100 */
[----:B------:R-:W-:Y:S01]  /*0fc0*/  HADD2.F32 R91, -RZ, R91.H0_H0 ;  /* 0x2000005bff5b7230 */ /* 0x000fe20000004100 */
[C---:B------:R-:W-:Y:S01]  /*0fd0*/  FADD.FTZ R79, -R88.reuse, R89 ;  /* 0x00000059584f7221 */ /* 0x040fe20000010100 */
[----:B------:R-:W-:Y:S01]  /*0fe0*/  HADD2.F32 R84, -RZ, R77.H0_H0 ;  /* 0x2000004dff547230 */ /* 0x000fe20000004100 */
[----:B------:R-:W-:Y:S02]  /*0ff0*/  FADD.FTZ R89, -R88, R41 ;  /* 0x0000002958597221 */ /* 0x000fe40000010100 */
[----:B-----5:R-:W-:Y:S02]  /*1000*/  FMUL.FTZ R77, R0, R81 ;  /* 0x00000051004d7220 */ /* 0x020fe40000410000 */
[----:B------:R-:W-:-:S02]  /*1010*/  FMUL.FTZ R80, R6, R83 ;  /* 0x0000005306507220 */ /* 0x000fc40000410000 */
[----:B------:R-:W-:Y:S01]  /*1020*/  FADD.FTZ R41, -R88, R91 ;  /* 0x0000005b58297221 */ /* 0x000fe20000010100 */
[----:B------:R-:W-:Y:S01]  /*1030*/  HADD2.F32 R91, -RZ, R66.H0_H0 ;  /* 0x20000042ff5b7230 */ /* 0x000fe20000004100 */
[----:B------:R-:W-:Y:S02]  /*1040*/  FMUL.FTZ R78, R0, R89 ;  /* 0x00000059004e7220 */ /* 0x000fe40000410000 */
[----:B------:R-:W-:Y:S02]  /*1050*/  FMUL.FTZ R81, R5, R84 ;  /* 0x0000005405517220 */ /* 0x000fe40000410000 */
[----:B------:R-:W-:Y:S02]  /*1060*/  FADD.FTZ R66, R67, R80 ;  /* 0x0000005043427221 */ /* 0x000fe40000010000 */
[----:B------:R-:W-:Y:S01]  /*1070*/  FFMA.FTZ R43, R77, R80, R43 ;  /* 0x000000504d2b7223 */ /* 0x000fe2000001002b */
[----:B------:R-:W-:Y:S01]  /*1080*/  HADD2.F32 R40, -RZ, R82.H0_H0 ;  /* 0x20000052ff287230 */ /* 0x000fe20000004100 */
        /* <DEDUP_REMOVED lines=13> */
[C---:B------:R-:W-:Y:S02]  /*1160*/  FFMA.FTZ R43, R79.reuse, R82, R43 ;  /* 0x000000524f2b7223 */ /* 0x040fe4000001002b */
[----:B------:R-:W-:Y:S02]  /*1170*/  FADD.FTZ R38, R38, R91 ;  /* 0x0000005b26267221 */ /* 0x000fe40000010000 */
[----:B------:R-:W-:Y:S02]  /*1180*/  FFMA.FTZ R26, R79, R91, R26 ;  /* 0x0000005b4f1a7223 */ /* 0x000fe4000001001a */
[----:B------:R-:W-:Y:S02]  /*1190*/  FADD.FTZ R67, R40, R83 ;  /* 0x0000005328437221 */ /* 0x000fe40000010000 */
[----:B------:R-:W-:Y:S02]  /*11a0*/  FFMA.FTZ R43, R84, R83, R43 ;  /* 0x00000053542b7223 */ /* 0x000fe4000001002b */
.L_x_805:
[----:B------:R-:W-:Y:S05]  /*11b0*/  BSYNC B0 ;  /* 0x0000000000007941 */ /* 0x000fea0003800000 */
.L_x_797:
[----:B------:R-:W-:Y:S02]  /*11c0*/  LOP3.LUT P5, RZ, R2, 0xff, RZ, 0xc0, !PT ;  /* 0x000000ff02ff7812 */ /* 0x000fe400078ac0ff */
[----:B------:R-:W-:-:S02]  /*11d0*/  SHF.R.U32.HI R40, RZ, 0x5, R46 ;  /* 0x00000005ff287819 */ /* 0x000fc4000001162e */
[----:B------:R-:W-:Y:S02]  /*11e0*/  LOP3.LUT P0, RZ, R46, 0x1f, RZ, 0xc0, !PT ;  /* 0x0000001f2eff7812 */ /* 0x000fe4000780c0ff */
[----:B------:R-:W-:-:S07]  /*11f0*/  LOP3.LUT R88, R40, 0x7fffffc, RZ, 0xc0, !PT ;  /* 0x07fffffc28587812 */ /* 0x000fce00078ec0ff */
[----:B------:R-:W-:Y:S01]  /*1200*/  @!P5 IADD3 R88, R88, 0x4, RZ ;  /* 0x000000045858d810 */ /* 0x000fe20007ffe0ff */
[----:B------:R-:W-:Y:S05]  /*1210*/  BRA.DIV ~URZ, `(.L_x_810) ;  /* 0x000018c27f007947 */ /* 0x000fea000b800000 */
[----:B------:R1:W2:Y:S02]  /*1220*/  SHFL.DOWN PT, R91, R67, 0x10, 0x1f ;  /* 0x0a001f00435b7f89 */ /* 0x0002a400000e0000 */
.L_x_862:
        /* <DEDUP_REMOVED lines=18> */
.L_x_863:
[----:B------:R-:W-:Y:S01]  /*1350*/  @!P0 LOP3.LUT R41, R40, 0x3, RZ, 0xc0, !PT ;  /* 0x0000000328298812 */ /* 0x000fe200078ec0ff */
[----:B--2---:R-:W-:Y:S01]  /*1360*/  FADD.FTZ R66, R91, R67 ;  /* 0x000000435b427221 */ /* 0x004fe20000010000 */
[----:B-----5:R-:W-:Y:S01]  /*1370*/  ISETP.GE.AND P5, PT, R42, 0x1, PT ;  /* 0x000000012a00780c */ /* 0x020fe20003fa6270 */
[----:B01----:R-:W-:Y:S01]  /*1380*/  FADD.FTZ R67, R93, R43 ;  /* 0x0000002b5d437221 */ /* 0x003fe20000010000 */
[----:B------:R-:W-:Y:S01]  /*1390*/  WARPSYNC 0xffffffff ;  /* 0xffffffff00007948 */ /* 0x000fe20003800000 */
[----:B------:R-:W-:Y:S01]  /*13a0*/  @!P0 IMAD.IADD R90, R88, 0x1, R41 ;  /* 0x00000001585a8824 */ /* 0x000fe200078e0229 */
        /* <DEDUP_REMOVED lines=33> */
[----:B------:R-:W-:Y:S01]  /*15c0*/  HADD2.F32 R41, -RZ, R60.H0_H0 ;  /* 0x2000003cff297230 */ /* 0x000fe20000004100 */
[----:B------:R-:W-:Y:S05]  /*15d0*/  BRA `(.L_x_816) ;  /* 0x0000009000007947 */ /* 0x000fea0003800000 */
.L_x_815:
[----:B------:R-:W-:Y:S01]  /*15e0*/  ULDC.64 UR6, c[0x0][0x218] ;  /* 0x0000860000067ab9 */ /* 0x000fe20000000a00 */
[----:B------:R-:W-:Y:S01]  /*15f0*/  FFMA.FTZ R41, R87, R66, R67 ;  /* 0x0000004257297223 */ /* 0x000fe20000010043 */
[----:B------:R-:W-:-:S03]  /*1600*/  UISETP.NE.U32.AND UP0, UPT, URZ, UR6, UPT ;  /* 0x000000063f00728c */ /* 0x000fc6000bf05070 */
[----:B------:R-:W-:Y:S01]  /*1610*/  FADD.FTZ R41, R86, -R41 ;  /* 0x8000002956297221 */ /* 0x000fe20000010000 */
[----:B------:R-:W-:-:S03]  /*1620*/  UISETP.NE.AND.EX UP0, UPT, URZ, UR7, UPT, UP0 ;  /* 0x000000073f00728c */ /* 0x000fc6000bf05300 */
[----:B------:R-:W-:-:S03]  /*1630*/  FMUL.FTZ R41, R0, R41 ;  /* 0x0000002900297220 */ /* 0x000fc60000410000 */
[----:B------:R-:W-:-:S13]  /*1640*/  PLOP3.LUT P6, PT, PT, PT, UP0, 0x80, 0x0 ;  /* 0x000000000000781c */ /* 0x000fda0003fcf008 */
[----:B------:R-:W-:-:S05]  /*1650*/  @P6 HADD2.F32 R40, -RZ, R60.H0_H0 ;  /* 0x2000003cff286230 */ /* 0x000fca0000004100 */
[----:B------:R-:W-:Y:S02]  /*1660*/  @P6 FADD.FTZ R41, R41, R40 ;  /* 0x0000002829296221 */ /* 0x000fe40000010000 */
.L_x_816:
[----:B------:R-:W-:Y:S05]  /*1670*/  BSYNC B1 ;  /* 0x0000000000017941 */ /* 0x000fea0003800000 */
.L_x_814:
[----:B------:R-:W-:Y:S01]  /*1680*/  ISETP.NE.U32.AND P0, PT, RZ, c[0x0][0x258], PT ;  /* 0x00009600ff007a0c */ /* 0x000fe20003f05070 */
[----:B------:R-:W-:Y:S01]  /*1690*/  @P5 FMUL.FTZ R40, R41, c[0x0][0x1ec] ;  /* 0x00007b0029285a20 */ /* 0x000fe20000410000 */
[----:B------:R-:W-:Y:S02]  /*16a0*/  BSSY B1, `(.L_x_817) ;  /* 0x0000012000017945 */ /* 0x000fe40003800000 */
[----:B------:R-:W-:Y:S02]  /*16b0*/  ISETP.NE.AND.EX P0, PT, RZ, c[0x0][0x25c], PT, P0 ;  /* 0x00009700ff007a0c */ /* 0x000fe40003f05300 */
[----:B------:R-:W-:-:S04]  /*16c0*/  @P5 F2FP.PACK_AB R40, RZ, R40 ;  /* 0x00000028ff28523e */ /* 0x000fc800000000ff */
[----:B------:R-:W-:-:S07]  /*16d0*/  @P5 PRMT R47, R40, 0x7610, R47 ;  /* 0x00007610282f5816 */ /* 0x000fce000000002f */
[----:B------:R-:W-:-:S04]  /*16e0*/  @P0 F2FP.PACK_AB R41, RZ, R41 ;  /* 0x00000029ff29023e */ /* 0x000fc800000000ff */
[----:B------:R-:W-:Y:S01]  /*16f0*/  @P0 PRMT R48, R41, 0x7610, R48 ;  /* 0x0000761029300816 */ /* 0x000fe20000000030 */
[----:B------:R-:W-:Y:S05]  /*1700*/  @P1 BRA `(.L_x_818) ;  /* 0x0000005000001947 */ /* 0x000fea0003800000 */
[----:B------:R-:W-:Y:S01]  /*1710*/  MOV R41, RZ ;  /* 0x000000ff00297202 */ /* 0x000fe20000000f00 */
[----:B------:R-:W-:Y:S05]  /*1720*/  @!P6 BRA `(.L_x_819) ;  /* 0x000000900000e947 */ /* 0x000fea0003800000 */
[----:B------:R-:W-:-:S05]  /*1730*/  SHF.R.U64 R41, R60, 0x10, R61 ;  /* 0x000000103c297819 */ /* 0x000fca000000123d */
[----:B------:R-:W-:Y:S01]  /*1740*/  HADD2.F32 R41, -RZ, R41.H0_H0 ;  /* 0x20000029ff297230 */ /* 0x000fe20000004100 */
[----:B------:R-:W-:Y:S05]  /*1750*/  BRA `(.L_x_819) ;  /* 0x0000006000007947 */ /* 0x000fea0003800000 */
.L_x_818:
[----:B------:R-:W-:Y:S01]  /*1760*/  FFMA.FTZ R41, R85, R66, R67 ;  /* 0x0000004255297223 */ /* 0x000fe20000010043 */
[----:B------:R-:W-:-:S03]  /*1770*/  @P6 SHF.R.U64 R40, R60, 0x10, R61 ;  /* 0x000000103c286819 */ /* 0x000fc6000000123d */
[----:B------:R-:W-:Y:S02]  /*1780*/  FADD.FTZ R41, R62, -R41 ;  /* 0x800000293e297221 */ /* 0x000fe40000010000 */
[----:B------:R-:W-:Y:S02]  /*1790*/  @P6 HADD2.F32 R40, -RZ, R40.H0_H0 ;  /* 0x20000028ff286230 */ /* 0x000fe40000004100 */
[----:B------:R-:W-:-:S04]  /*17a0*/  FMUL.FTZ R41, R0, R41 ;  /* 0x0000002900297220 */ /* 0x000fc80000410000 */
[----:B------:R-:W-:Y:S02]  /*17b0*/  @P6 FADD.FTZ R41, R41, R40 ;  /* 0x0000002829296221 */ /* 0x000fe40000010000 */
.L_x_819:
[----:B------:R-:W-:Y:S05]  /*17c0*/  BSYNC B1 ;  /* 0x0000000000017941 */ /* 0x000fea0003800000 */
.L_x_817:
[----:B------:R-:W-:Y:S01]  /*17d0*/  @P5 FMUL.FTZ R40, R41, c[0x0][0x1ec] ;  /* 0x00007b0029285a20 */ /* 0x000fe20000410000 */
[----:B------:R-:W-:Y:S01]  /*17e0*/  @P0 F2FP.PACK_AB R41, RZ, R41 ;  /* 0x00000029ff29023e */ /* 0x000fe200000000ff */
[----:B------:R-:W-:Y:S03]  /*17f0*/  BSSY B1, `(.L_x_820) ;  /* 0x000000e000017945 */ /* 0x000fe60003800000 */
[----:B------:R-:W-:Y:S02]  /*1800*/  @P5 F2FP.PACK_AB R40, RZ, R40 ;  /* 0x00000028ff28523e */ /* 0x000fe400000000ff */
[----:B------:R-:W-:Y:S02]  /*1810*/  @P0 PRMT R49, R41, 0x7610, R49 ;  /* 0x0000761029310816 */ /* 0x000fe40000000031 */
[----:B------:R-:W-:Y:S01]  /*1820*/  @P5 PRMT R50, R40, 0x7610, R50 ;  /* 0x0000761028325816 */ /* 0x000fe20000000032 */
[----:B------:R-:W-:Y:S05]  /*1830*/  @P1 BRA `(.L_x_821) ;  /* 0x0000004000001947 */ /* 0x000fea0003800000 */
[----:B------:R-:W-:Y:S01]  /*1840*/  IMAD.MOV.U32 R41, RZ, RZ, RZ ;  /* 0x000000ffff297224 */ /* 0x000fe200078e00ff */
[----:B------:R-:W-:Y:S05]  /*1850*/  @!P6 BRA `(.L_x_822) ;  /* 0x000000700000e947 */ /* 0x000fea0003800000 */
[----:B------:R-:W-:Y:S01]  /*1860*/  HADD2.F32 R41, -RZ, R61.H0_H0 ;  /* 0x2000003dff297230 */ /* 0x000fe20000004100 */
[----:B------:R-:W-:Y:S05]  /*1870*/  BRA `(.L_x_822) ;  /* 0x0000005000007947 */ /* 0x000fea0003800000 */
.L_x_821:
[----:B------:R-:W-:Y:S01]  /*1880*/  FFMA.FTZ R41, R63, R66, R67 ;  /* 0x000000423f297223 */ /* 0x000fe20000010043 */
[----:B------:R-:W-:-:S03]  /*1890*/  @P6 HADD2.F32 R40, -RZ, R61.H0_H0 ;  /* 0x2000003dff286230 */ /* 0x000fc60000004100 */
[----:B------:R-:W-:-:S04]  /*18a0*/  FADD.FTZ R41, R64, -R41 ;  /* 0x8000002940297221 */ /* 0x000fc80000010000 */
[----:B------:R-:W-:-:S04]  /*18b0*/  FMUL.FTZ R41, R0, R41 ;  /* 0x0000002900297220 */ /* 0x000fc80000410000 */
[----:B------:R-:W-:Y:S02]  /*18c0*/  @P6 FADD.FTZ R41, R41, R40 ;  /* 0x0000002829296221 */ /* 0x000fe40000010000 */
.L_x_822:
[----:B------:R-:W-:Y:S05]  /*18d0*/  BSYNC B1 ;  /* 0x0000000000017941 */ /* 0x000fea0003800000 */
.L_x_820:
[----:B------:R-:W-:Y:S01]  /*18e0*/  @P5 FMUL.FTZ R40, R41, c[0x0][0x1ec] ;  /* 0x00007b0029285a20 */ /* 0x000fe20000410000 */
[----:B------:R-:W-:Y:S01]  /*18f0*/  @P0 F2FP.PACK_AB R41, RZ, R41 ;  /* 0x00000029ff29023e */ /* 0x000fe200000000ff */
[----:B------:R-:W-:Y:S03]  /*1900*/  BSSY B1, `(.L_x_823) ;  /* 0x0000010000017945 */ /* 0x000fe60003800000 */
[----:B------:R-:W-:Y:S02]  /*1910*/  @P5 F2FP.PACK_AB R40, RZ, R40 ;  /* 0x00000028ff28523e */ /* 0x000fe400000000ff */
[----:B------:R-:W-:Y:S02]  /*1920*/  @P0 PRMT R51, R41, 0x7610, R51 ;  /* 0x0000761029330816 */ /* 0x000fe40000000033 */
[----:B------:R-:W-:Y:S01]  /*1930*/  @P5 PRMT R52, R40, 0x7610, R52 ;  /* 0x0000761028345816 */ /* 0x000fe20000000034 */
[----:B------:R-:W-:Y:S05]  /*1940*/  @P1 BRA `(.L_x_824) ;  /* 0x0000005000001947 */ /* 0x000fea0003800000 */
[----:B------:R-:W-:Y:S01]  /*1950*/  HFMA2.MMA R41, -RZ, RZ, 0, 0 ;  /* 0x00000000ff297435 */ /* 0x000fe200000001ff */
[----:B------:R-:W-:Y:S05]  /*1960*/  @!P6 BRA `(.L_x_825) ;  /* 0x000000900000e947 */ /* 0x000fea0003800000 */
[----:B------:R-:W-:-:S05]  /*1970*/  SHF.R.U32.HI R41, RZ, 0x10, R61 ;  /* 0x00000010ff297819 */ /* 0x000fca000001163d */
[----:B------:R-:W-:Y:S01]  /*1980*/  HADD2.F32 R41, -RZ, R41.H0_H0 ;  /* 0x20000029ff297230 */ /* 0x000fe20000004100 */
[----:B------:R-:W-:Y:S05]  /*1990*/  BRA `(.L_x_825) ;  /* 0x0000006000007947 */ /* 0x000fea0003800000 */
.L_x_824:
[----:B------:R-:W-:Y:S01]  /*19a0*/  FFMA.FTZ R40, R68, R66, R67 ;  /* 0x0000004244287223 */ /* 0x000fe20000010043 */
[----:B------:R-:W-:-:S03]  /*19b0*/  @P6 SHF.R.U32.HI R42, RZ, 0x10, R61 ;  /* 0x00000010ff2a6819 */ /* 0x000fc6000001163d */
[----:B------:R-:W-:Y:S02]  /*19c0*/  FADD.FTZ R41, R65, -R40 ;  /* 0x8000002841297221 */ /* 0x000fe40000010000 */
[----:B------:R-:W-:Y:S02]  /*19d0*/  @P6 HADD2.F32 R42, -RZ, R42.H0_H0 ;  /* 0x2000002aff2a6230 */ /* 0x000fe40000004100 */
[----:B------:R-:W-:-:S04]  /*19e0*/  FMUL.FTZ R41, R0, R41 ;  /* 0x0000002900297220 */ /* 0x000fc80000410000 */
[----:B------:R-:W-:Y:S02]  /*19f0*/  @P6 FADD.FTZ R41, R41, R42 ;  /* 0x0000002a29296221 */ /* 0x000fe40000010000 */
.L_x_825:
[----:B------:R-:W-:Y:S05]  /*1a00*/  BSYNC B1 ;  /* 0x0000000000017941 */ /* 0x000fea0003800000 */
.L_x_823:
[----:B------:R-:W-:Y:S01]  /*1a10*/  @P5 FMUL.FTZ R40, R41, c[0x0][0x1ec] ;  /* 0x00007b0029285a20 */ /* 0x000fe20000410000 */
[----:B------:R-:W-:-:S04]  /*1a20*/  @P0 F2FP.PACK_AB R41, RZ, R41 ;  /* 0x00000029ff29023e */ /* 0x000fc800000000ff */
[----:B------:R-:W-:Y:S02]  /*1a30*/  @P5 F2FP.PACK_AB R40, RZ, R40 ;  /* 0x00000028ff28523e */ /* 0x000fe400000000ff */
        /* <DEDUP_REMOVED lines=11> */
.L_x_826:
        /* <DEDUP_REMOVED lines=10> */
.L_x_828:
[----:B------:R-:W-:Y:S05]  /*1b90*/  BSYNC B1 ;  /* 0x0000000000017941 */ /* 0x000fea0003800000 */
.L_x_827:
[----:B------:R-:W-:Y:S02]  /*1ba0*/  IADD3 R55, R55, 0x80, RZ ;  /* 0x0000008037377810 */ /* 0x000fe40007ffe0ff */
[----:B------:R-:W-:Y:S02]  /*1bb0*/  IADD3 R89, R89, 0x80, RZ ;  /* 0x0000008059597810 */ /* 0x000fe40007ffe0ff */
.L_x_813:
[----:B------:R-:W-:Y:S05]  /*1bc0*/  BSYNC B0 ;  /* 0x0000000000007941 */ /* 0x000fea0003800000 */
.L_x_812:
        /* <DEDUP_REMOVED lines=10> */
[----:B------:R-:W-:Y:S01]  /*1c70*/  HADD2.F32 R41, -RZ, R58.H0_H0 ;  /* 0x2000003aff297230 */ /* 0x000fe20000004100 */
[----:B------:R-:W-:Y:S05]  /*1c80*/  BRA `(.L_x_833) ;  /* 0x0000009000007947 */ /* 0x000fea0003800000 */
.L_x_832:
[----:B------:R-:W-:Y:S01]  /*1c90*/  ULDC.64 UR6, c[0x0][0x218] ;  /* 0x0000860000067ab9 */ /* 0x000fe20000000a00 */
[----:B0-----:R-:W-:Y:S01]  /*1ca0*/  FFMA.FTZ R41, R69, R66, R67 ;  /* 0x0000004245297223 */ /* 0x001fe20000010043 */
[----:B------:R-:W-:-:S03]  /*1cb0*/  UISETP.NE.U32.AND UP0, UPT, URZ, UR6, UPT ;  /* 0x000000063f00728c */ /* 0x000fc6000bf05070 */
[----:B------:R-:W-:Y:S01]  /*1cc0*/  FADD.FTZ R41, R72, -R41 ;  /* 0x8000002948297221 */ /* 0x000fe20000010000 */
[----:B------:R-:W-:-:S03]  /*1cd0*/  UISETP.NE.AND.EX UP0, UPT, URZ, UR7, UPT, UP0 ;  /* 0x000000073f00728c */ /* 0x000fc6000bf05300 */
[----:B------:R-:W-:-:S03]  /*1ce0*/  FMUL.FTZ R41, R0, R41 ;  /* 0x0000002900297220 */ /* 0x000fc60000410000 */
[----:B------:R-:W-:-:S13]  /*1cf0*/  PLOP3.LUT P6, PT, PT, PT, UP0, 0x80, 0x0 ;  /* 0x000000000000781c */ /* 0x000fda0003fcf008 */
[----:B------:R-:W-:-:S05]  /*1d00*/  @P6 HADD2.F32 R40, -RZ, R58.H0_H0 ;  /* 0x2000003aff286230 */ /* 0x000fca0000004100 */
[----:B------:R-:W-:Y:S02]  /*1d10*/  @P6 FADD.FTZ R41, R41, R40 ;  /* 0x0000002829296221 */ /* 0x000fe40000010000 */
.L_x_833:
[----:B------:R-:W-:Y:S05]  /*1d20*/  BSYNC B1 ;  /* 0x0000000000017941 */ /* 0x000fea0003800000 */
.L_x_831:
        /* <DEDUP_REMOVED lines=9> */
[----:B------:R-:W-:Y:S01]  /*1dc0*/  HFMA2.MMA R41, -RZ, RZ, 0, 0 ;  /* 0x00000000ff297435 */ /* 0x000fe200000001ff */
[----:B------:R-:W-:Y:S05]  /*1dd0*/  @!P6 BRA `(.L_x_836) ;  /* 0x000000900000e947 */ /* 0x000fea0003800000 */
[----:B------:R-:W-:-:S05]  /*1de0*/  SHF.R.U64 R41, R58, 0x10, R59 ;  /* 0x000000103a297819 */ /* 0x000fca000000123b */
[----:B------:R-:W-:Y:S01]  /*1df0*/  HADD2.F32 R41, -RZ, R41.H0_H0 ;  /* 0x20000029ff297230 */ /* 0x000fe20000004100 */
[----:B------:R-:W-:Y:S05]  /*1e00*/  BRA `(.L_x_836) ;  /* 0x0000006000007947 */ /* 0x000fea0003800000 */
.L_x_835:
[----:B------:R-:W-:Y:S01]  /*1e10*/  FFMA.FTZ R40, R70, R66, R67 ;  /* 0x0000004246287223 */ /* 0x000fe20000010043 */
[----:B------:R-:W-:-:S03]  /*1e20*/  @P6 SHF.R.U64 R42, R58, 0x10, R59 ;  /* 0x000000103a2a6819 */ /* 0x000fc6000000123b */
[----:B------:R-:W-:Y:S02]  /*1e30*/  FADD.FTZ R41, R73, -R40 ;  /* 0x8000002849297221 */ /* 0x000fe40000010000 */
[----:B------:R-:W-:Y:S02]  /*1e40*/  @P6 HADD2.F32 R42, -RZ, R42.H0_H0 ;  /* 0x2000002aff2a6230 */ /* 0x000fe40000004100 */
[----:B------:R-:W-:-:S04]  /*1e50*/  FMUL.FTZ R41, R0, R41 ;  /* 0x0000002900297220 */ /* 0x000fc80000410000 */
[----:B------:R-:W-:Y:S02]  /*1e60*/  @P6 FADD.FTZ R41, R41, R42 ;  /* 0x0000002a29296221 */ /* 0x000fe40000010000 */
.L_x_836:
[----:B------:R-:W-:Y:S05]  /*1e70*/  BSYNC B1 ;  /* 0x0000000000017941 */ /* 0x000fea0003800000 */
.L_x_834:
        /* <DEDUP_REMOVED lines=11> */
.L_x_838:
[----:B------:R-:W-:Y:S01]  /*1f30*/  FFMA.FTZ R41, R71, R66, R67 ;  /* 0x0000004247297223 */ /* 0x000fe20000010043 */
[----:B------:R-:W-:-:S03]  /*1f40*/  @P6 HADD2.F32 R40, -RZ, R59.H0_H0 ;  /* 0x2000003bff286230 */ /* 0x000fc60000004100 */
[----:B------:R-:W-:-:S04]  /*1f50*/  FADD.FTZ R41, R74, -R41 ;  /* 0x800000294a297221 */ /* 0x000fc80000010000 */
[----:B------:R-:W-:-:S04]  /*1f60*/  FMUL.FTZ R41, R0, R41 ;  /* 0x0000002900297220 */ /* 0x000fc80000410000 */
[----:B------:R-:W-:Y:S02]  /*1f70*/  @P6 FADD.FTZ R41, R41, R40 ;  /* 0x0000002829296221 */ /* 0x000fe40000010000 */
.L_x_839:
[----:B------:R-:W-:Y:S05]  /*1f80*/  BSYNC B1 ;  /* 0x0000000000017941 */ /* 0x000fea0003800000 */
.L_x_837:
[----:B------:R-:W-:Y:S01]  /*1f90*/  @P5 FMUL.FTZ R40, R41, c[0x0][0x1ec] ;  /* 0x00007b0029285a20 */ /* 0x000fe20000410000 */
[----:B------:R-:W-:Y:S01]  /*1fa0*/  @P0 F2FP.PACK_AB R41, RZ, R41 ;  /* 0x00000029ff29023e */ /* 0x000fe200000000ff */
[----:B------:R-:W-:Y:S03]  /*1fb0*/  BSSY B1, `(.L_x_840) ;  /* 0x0000010000017945 */ /* 0x000fe60003800000 */
[----:B------:R-:W-:Y:S02]  /*1fc0*/  @P5 F2FP.PACK_AB R40, RZ, R40 ;  /* 0x00000028ff28523e */ /* 0x000fe400000000ff */
[----:B------:R-:W-:Y:S02]  /*1fd0*/  @P0 PRMT R51, R41, 0x7610, R51 ;  /* 0x0000761029330816 */ /* 0x000fe40000000033 */
[----:B------:R-:W-:Y:S01]  /*1fe0*/  @P5 PRMT R52, R40, 0x7610, R52 ;  /* 0x0000761028345816 */ /* 0x000fe20000000034 */
[----:B------:R-:W-:Y:S05]  /*1ff0*/  @P1 BRA `(.L_x_841) ;  /* 0x0000005000001947 */ /* 0x000fea0003800000 */
[----:B------:R-:W-:Y:S01]  /*2000*/  MOV R41, RZ ;  /* 0x000000ff00297202 */ /* 0x000fe20000000f00 */
[----:B------:R-:W-:Y:S05]  /*2010*/  @!P6 BRA `(.L_x_842) ;  /* 0x000000900000e947 */ /* 0x000fea0003800000 */
[----:B------:R-:W-:-:S05]  /*2020*/  SHF.R.U32.HI R41, RZ, 0x10, R59 ;  /* 0x00000010ff297819 */ /* 0x000fca000001163b */
[----:B------:R-:W-:Y:S01]  /*2030*/  HADD2.F32 R41, -RZ, R41.H0_H0 ;  /* 0x20000029ff297230 */ /* 0x000fe20000004100 */
[----:B------:R-:W-:Y:S05]  /*2040*/  BRA `(.L_x_842) ;  /* 0x0000006000007947 */ /* 0x000fea0003800000 */
.L_x_841:
[----:B------:R-:W-:Y:S01]  /*2050*/  FFMA.FTZ R40, R76, R66, R67 ;  /* 0x000000424c287223 */ /* 0x000fe20000010043 */
[----:B------:R-:W-:-:S03]  /*2060*/  @P6 SHF.R.U32.HI R42, RZ, 0x10, R59 ;  /* 0x00000010ff2a6819 */ /* 0x000fc6000001163b */
[----:B------:R-:W-:Y:S02]  /*2070*/  FADD.FTZ R41, R75, -R40 ;  /* 0x800000284b297221 */ /* 0x000fe40000010000 */
[----:B------:R-:W-:Y:S02]  /*2080*/  @P6 HADD2.F32 R42, -RZ, R42.H0_H0 ;  /* 0x2000002aff2a6230 */ /* 0x000fe40000004100 */
[----:B------:R-:W-:-:S04]  /*2090*/  FMUL.FTZ R41, R0, R41 ;  /* 0x0000002900297220 */ /* 0x000fc80000410000 */
[----:B------:R-:W-:Y:S02]  /*20a0*/  @P6 FADD.FTZ R41, R41, R42 ;  /* 0x0000002a29296221 */ /* 0x000fe40000010000 */
.L_x_842:
[----:B------:R-:W-:Y:S05]  /*20b0*/  BSYNC B1 ;  /* 0x0000000000017941 */ /* 0x000fea0003800000 */
.L_x_840:
        /* <DEDUP_REMOVED lines=14> */
.L_x_843:
[----:B------:R-:W-:Y:S01]  /*21a0*/  BSSY B1, `(.L_x_844) ;  /* 0x000000a000017945 */ /* 0x000fe20003800000 */
        /* <DEDUP_REMOVED lines=9> */
.L_x_845:
[----:B------:R-:W-:Y:S05]  /*2240*/  BSYNC B1 ;  /* 0x0000000000017941 */ /* 0x000fea0003800000 */
.L_x_844:
[----:B------:R-:W-:Y:S02]  /*2250*/  IADD3 R55, R55, 0x80, RZ ;  /* 0x0000008037377810 */ /* 0x000fe40007ffe0ff */
[----:B------:R-:W-:Y:S02]  /*2260*/  IADD3 R89, R89, 0x80, RZ ;  /* 0x0000008059597810 */ /* 0x000fe40007ffe0ff */
.L_x_830:
[----:B------:R-:W-:Y:S05]  /*2270*/  BSYNC B0 ;  /* 0x0000000000007941 */ /* 0x000fea0003800000 */
.L_x_829:
        /* <DEDUP_REMOVED lines=12> */
.L_x_849:
        /* <DEDUP_REMOVED lines=9> */
.L_x_850:
[----:B------:R-:W-:Y:S05]  /*23d0*/  BSYNC B1 ;  /* 0x0000000000017941 */ /* 0x000fea0003800000 */
.L_x_848:
        /* <DEDUP_REMOVED lines=14> */
.L_x_852:
[----:B------:R-:W-:Y:S01]  /*24c0*/  FFMA.FTZ R40, R78, R66, R67 ;  /* 0x000000424e287223 */ /* 0x000fe20000010043 */
[----:B------:R-:W-:-:S03]  /*24d0*/  @P6 SHF.R.U64 R42, R56, 0x10, R57 ;  /* 0x00000010382a6819 */ /* 0x000fc60000001239 */
[----:B------:R-:W-:Y:S02]  /*24e0*/  FADD.FTZ R41, R81, -R40 ;  /* 0x8000002851297221 */ /* 0x000fe40000010000 */
[----:B------:R-:W-:Y:S02]  /*24f0*/  @P6 HADD2.F32 R42, -RZ, R42.H0_H0 ;  /* 0x2000002aff2a6230 */ /* 0x000fe40000004100 */
[----:B------:R-:W-:-:S04]  /*2500*/  FMUL.FTZ R41, R0, R41 ;  /* 0x0000002900297220 */ /* 0x000fc80000410000 */
[----:B------:R-:W-:Y:S02]  /*2510*/  @P6 FADD.FTZ R41, R41, R42 ;  /* 0x0000002a29296221 */ /* 0x000fe40000010000 */
.L_x_853:
[----:B------:R-:W-:Y:S05]  /*2520*/  BSYNC B1 ;  /* 0x0000000000017941 */ /* 0x000fea0003800000 */
.L_x_851:
        /* <DEDUP_REMOVED lines=11> */
.L_x_855:
[----:B------:R-:W-:Y:S01]  /*25e0*/  FFMA.FTZ R41, R79, R66, R67 ;  /* 0x000000424f297223 */ /* 0x000fe20000010043 */
[----:B------:R-:W-:-:S03]  /*25f0*/  @P6 HADD2.F32 R40, -RZ, R57.H0_H0 ;  /* 0x20000039ff286230 */ /* 0x000fc60000004100 */
[----:B------:R-:W-:-:S04]  /*2600*/  FADD.FTZ R41, R82, -R41 ;  /* 0x8000002952297221 */ /* 0x000fc80000010000 */
[----:B------:R-:W-:-:S04]  /*2610*/  FMUL.FTZ R41, R0, R41 ;  /* 0x0000002900297220 */ /* 0x000fc80000410000 */
[----:B------:R-:W-:Y:S02]  /*2620*/  @P6 FADD.FTZ R41, R41, R40 ;  /* 0x0000002829296221 */ /* 0x000fe40000010000 */
.L_x_856:
[----:B------:R-:W-:Y:S05]  /*2630*/  BSYNC B1 ;  /* 0x0000000000017941 */ /* 0x000fea0003800000 */
.L_x_854:
        /* <DEDUP_REMOVED lines=12> */
.L_x_858:
[----:B------:R-:W-:Y:S01]  /*2700*/  FFMA.FTZ R66, R84, R66, R67 ;  /* 0x0000004254427223 */ /* 0x000fe20000010043 */
[----:B------:R-:W-:-:S03]  /*2710*/  @P6 SHF.R.U32.HI R40, RZ, 0x10, R57 ;  /* 0x00000010ff286819 */ /* 0x000fc60000011639 */
[----:B------:R-:W-:-:S04]  /*2720*/  FADD.FTZ R41, R83, -R66 ;  /* 0x8000004253297221 */ /* 0x000fc80000010000 */
[----:B------:R-:W-:Y:S01]  /*2730*/  FMUL.FTZ R0, R0, R41 ;  /* 0x0000002900007220 */ /* 0x000fe20000410000 */
[----:B------:R-:W-:-:S05]  /*2740*/  @P6 HADD2.F32 R41, -RZ, R40.H0_H0 ;  /* 0x20000028ff296230 */ /* 0x000fca0000004100 */
[----:B------:R-:W-:Y:S02]  /*2750*/  @P6 FADD.FTZ R0, R0, R41 ;  /* 0x0000002900006221 */ /* 0x000fe40000010000 */
.L_x_859:
[----:B------:R-:W-:Y:S05]  /*2760*/  BSYNC B1 ;  /* 0x0000000000017941 */ /* 0x000fea0003800000 */
.L_x_857:
[----:B------:R-:W-:Y:S01]  /*2770*/  @P5 FMUL.FTZ R40, R0, c[0x0][0x1ec] ;  /* 0x00007b0000285a20 */ /* 0x000fe20000410000 */
[----:B------:R-:W-:-:S04]  /*2780*/  @P0 F2FP.PACK_AB R0, RZ, R0 ;  /* 0x00000000ff00023e */ /* 0x000fc800000000ff */
[----:B------:R-:W-:Y:S02]  /*2790*/  @P5 F2FP.PACK_AB R66, RZ, R40 ;  /* 0x00000028ff42523e */ /* 0x000fe400000000ff */
        /* <DEDUP_REMOVED lines=10> */
.L_x_860:
        /* <DEDUP_REMOVED lines=10> */
.L_x_847:
[----:B------:R-:W-:Y:S05]  /*28e0*/  BSYNC B0 ;  /* 0x0000000000007941 */ /* 0x000fea0003800000 */
.L_x_846:
[----:B------:R-:W-:Y:S02]  /*28f0*/  IADD3 R15, R15, c[0x0][0x160], RZ ;  /* 0x000058000f0f7a10 */ /* 0x000fe40007ffe0ff */
[----:B------:R-:W-:Y:S02]  /*2900*/  LOP3.LUT P1, RZ, R2, 0xff, RZ, 0xc0, !PT ;  /* 0x000000ff02ff7812 */ /* 0x000fe4000782c0ff */
[----:B------:R-:W-:Y:S02]  /*2910*/  ISETP.GE.AND P0, PT, R15, c[0x0][0x164], PT ;  /* 0x000059000f007a0c */ /* 0x000fe40003f06270 */
[----:B------:R-:W-:-:S11]  /*2920*/  SEL R2, RZ, 0x1, P1 ;  /* 0x00000001ff027807 */ /* 0x000fd60000800000 */
[----:B0-----:R-:W-:Y:S01]  /*2930*/  @P0 CALL.REL.NOINC `(.L_x_796) ;  /* 0x0000001000000944 */ /* 0x001fe20003c00000 */
[----:B------:R-:W-:Y:S05]  /*2940*/  BRA `(.L_x_861) ;  /* 0xffffdae000007947 */ /* 0x000fea000383ffff */
.L_x_796:
        /* <DEDUP_REMOVED lines=25> */
.L_x_810:
[----:B------:R-:W-:Y:S01]  /*2ae0*/  HFMA2.MMA R89, -RZ, RZ, 0, 9.5367431640625e-07 ;  /* 0x00000010ff597435 */ /* 0x000fe200000001ff */
[----:B------:R-:W-:Y:S01]  /*2af0*/  MOV R90, R67 ;  /* 0x00000043005a7202 */ /* 0x000fe20000000f00 */
[----:B------:R-:W-:Y:S01]  /*2b00*/  IMAD.MOV.U32 R66, RZ, RZ, 0x1f ;  /* 0x0000001fff427424 */ /* 0x000fe200078e00ff */
[----:B------:R-:W-:Y:S02]  /*2b10*/  MOV R41, 0xffffffff ;  /* 0xffffffff00297802 */ /* 0x000fe40000000f00 */
[----:B0-----:R-:W-:-:S02]  /*2b20*/  MOV R92, 0x2b40 ;  /* 0x00002b40005c7802 */ /* 0x001fc40000000f00 */
[----:B-----5:R-:W-:Y:S05]  /*2b30*/  CALL.REL.NOINC `($__internal_22_$__cuda_sm70_shflsync_down_p) ;  /* 0x0000046000007944 */ /* 0x020fea0003c00000 */
[----:B-1----:R-:W-:Y:S01]  /*2b40*/  MOV R91, R66 ;  /* 0x00000042005b7202 */ /* 0x002fe20000000f00 */
[----:B0-----:R-:W-:Y:S05]  /*2b50*/  BRA `(.L_x_862) ;  /* 0xffffe6d000007947 */ /* 0x001fea000383ffff */
.L_x_811:
[----:B------:R-:W-:Y:S01]  /*2b60*/  HFMA2.MMA R89, -RZ, RZ, 0, 9.5367431640625e-07 ;  /* 0x00000010ff597435 */ /* 0x000fe200000001ff */
[----:B------:R-:W-:Y:S01]  /*2b70*/  IMAD.MOV.U32 R90, RZ, RZ, R43 ;  /* 0x000000ffff5a7224 */ /* 0x000fe200078e002b */
[----:B------:R-:W-:Y:S01]  /*2b80*/  MOV R66, 0x1f ;  /* 0x0000001f00427802 */ /* 0x000fe20000000f00 */
[----:B------:R-:W-:Y:S01]  /*2b90*/  IMAD.MOV.U32 R41, RZ, RZ, -0x1 ;  /* 0xffffffffff297424 */ /* 0x000fe200078e00ff */
[----:B0-----:R-:W-:-:S02]  /*2ba0*/  MOV R92, 0x2bc0 ;  /* 0x00002bc0005c7802 */ /* 0x001fc40000000f00 */
[----:B-12--5:R-:W-:Y:S05]  /*2bb0*/  CALL.REL.NOINC `($__internal_22_$__cuda_sm70_shflsync_down_p) ;  /* 0x000003e000007944 */ /* 0x026fea0003c00000 */
[----:B------:R-:W-:Y:S01]  /*2bc0*/  FADD.FTZ R67, R91, R67 ;  /* 0x000000435b437221 */ /* 0x000fe20000010000 */
[----:B0-----:R-:W-:Y:S01]  /*2bd0*/  HFMA2.MMA R89, -RZ, RZ, 0, 4.76837158203125e-07 ;  /* 0x00000008ff597435 */ /* 0x001fe200000001ff */
[----:B-1----:R-:W-:Y:S01]  /*2be0*/  FADD.FTZ R43, R43, R66 ;  /* 0x000000422b2b7221 */ /* 0x002fe20000010000 */
[----:B------:R-:W-:Y:S01]  /*2bf0*/  MOV R66, 0x1f ;  /* 0x0000001f00427802 */ /* 0x000fe20000000f00 */
[----:B------:R-:W-:Y:S01]  /*2c00*/  IMAD.MOV.U32 R41, RZ, RZ, -0x1 ;  /* 0xffffffffff297424 */ /* 0x000fe200078e00ff */
[----:B------:R-:W-:-:S02]  /*2c10*/  MOV R90, R67 ;  /* 0x00000043005a7202 */ /* 0x000fc40000000f00 */
[----:B------:R-:W-:Y:S02]  /*2c20*/  MOV R92, 0x2c40 ;  /* 0x00002c40005c7802 */ /* 0x000fe40000000f00 */
[----:B------:R-:W-:Y:S05]  /*2c30*/  CALL.REL.NOINC `($__internal_22_$__cuda_sm70_shflsync_down_p) ;  /* 0x0000036000007944 */ /* 0x000fea0003c00000 */
[----:B0-----:R-:W-:Y:S01]  /*2c40*/  HFMA2.MMA R89, -RZ, RZ, 0, 4.76837158203125e-07 ;  /* 0x00000008ff597435 */ /* 0x001fe200000001ff */
[----:B-1----:R-:W-:Y:S01]  /*2c50*/  MOV R91, R66 ;  /* 0x00000042005b7202 */ /* 0x002fe20000000f00 */
[----:B------:R-:W-:Y:S01]  /*2c60*/  IMAD.MOV.U32 R90, RZ, RZ, R43 ;  /* 0x000000ffff5a7224 */ /* 0x000fe200078e002b */
[----:B------:R-:W-:Y:S01]  /*2c70*/  MOV R66, 0x1f ;  /* 0x0000001f00427802 */ /* 0x000fe20000000f00 */
[----:B------:R-:W-:Y:S01]  /*2c80*/  IMAD.MOV.U32 R41, RZ, RZ, -0x1 ;  /* 0xffffffffff297424 */ /* 0x000fe200078e00ff */
[----:B------:R-:W-:Y:S02]  /*2c90*/  MOV R92, 0x2cb0 ;  /* 0x00002cb0005c7802 */ /* 0x000fe40000000f00 */
[----:B------:R-:W-:Y:S05]  /*2ca0*/  CALL.REL.NOINC `($__internal_22_$__cuda_sm70_shflsync_down_p) ;  /* 0x000002f000007944 */ /* 0x000fea0003c00000 */
[----:B------:R-:W-:Y:S01]  /*2cb0*/  FADD.FTZ R67, R91, R67 ;  /* 0x000000435b437221 */ /* 0x000fe20000010000 */
[----:B0-----:R-:W-:Y:S01]  /*2cc0*/  HFMA2.MMA R89, -RZ, RZ, 0, 2.384185791015625e-07 ;  /* 0x00000004ff597435 */ /* 0x001fe200000001ff */
[----:B-1----:R-:W-:Y:S01]  /*2cd0*/  FADD.FTZ R43, R43, R66 ;  /* 0x000000422b2b7221 */ /* 0x002fe20000010000 */
[----:B------:R-:W-:Y:S01]  /*2ce0*/  MOV R66, 0x1f ;  /* 0x0000001f00427802 */ /* 0x000fe20000000f00 */
[----:B------:R-:W-:Y:S01]  /*2cf0*/  IMAD.MOV.U32 R41, RZ, RZ, -0x1 ;  /* 0xffffffffff297424 */ /* 0x000fe200078e00ff */
[----:B------:R-:W-:-:S02]  /*2d00*/  MOV R90, R67 ;  /* 0x00000043005a7202 */ /* 0x000fc40000000f00 */
[----:B------:R-:W-:Y:S02]  /*2d10*/  MOV R92, 0x2d30 ;  /* 0x00002d30005c7802 */ /* 0x000fe40000000f00 */
[----:B------:R-:W-:Y:S05]  /*2d20*/  CALL.REL.NOINC `($__internal_22_$__cuda_sm70_shflsync_down_p) ;  /* 0x0000027000007944 */ /* 0x000fea0003c00000 */
[----:B0-----:R-:W-:Y:S01]  /*2d30*/  HFMA2.MMA R89, -RZ, RZ, 0, 2.384185791015625e-07 ;  /* 0x00000004ff597435 */ /* 0x001fe200000001ff */
[----:B-1----:R-:W-:Y:S01]  /*2d40*/  MOV R91, R66 ;  /* 0x00000042005b7202 */ /* 0x002fe20000000f00 */
[----:B------:R-:W-:Y:S01]  /*2d50*/  IMAD.MOV.U32 R90, RZ, RZ, R43 ;  /* 0x000000ffff5a7224 */ /* 0x000fe200078e002b */
[----:B------:R-:W-:Y:S01]  /*2d60*/  MOV R66, 0x1f ;  /* 0x0000001f00427802 */ /* 0x000fe20000000f00 */
[----:B------:R-:W-:Y:S01]  /*2d70*/  IMAD.MOV.U32 R41, RZ, RZ, -0x1 ;  /* 0xffffffffff297424 */ /* 0x000fe200078e00ff */
[----:B------:R-:W-:Y:S02]  /*2d80*/  MOV R92, 0x2da0 ;  /* 0x00002da0005c7802 */ /* 0x000fe40000000f00 */
[----:B------:R-:W-:Y:S05]  /*2d90*/  CALL.REL.NOINC `($__internal_22_$__cuda_sm70_shflsync_down_p) ;  /* 0x0000020000007944 */ /* 0x000fea0003c00000 */
[----:B------:R-:W-:Y:S01]  /*2da0*/  FADD.FTZ R67, R91, R67 ;  /* 0x000000435b437221 */ /* 0x000fe20000010000 */
[----:B0-----:R-:W-:Y:S01]  /*2db0*/  HFMA2.MMA R89, -RZ, RZ, 0, 1.1920928955078125e-07 ;  /* 0x00000002ff597435 */ /* 0x001fe200000001ff */
[----:B-1----:R-:W-:Y:S01]  /*2dc0*/  FADD.FTZ R43, R43, R66 ;  /* 0x000000422b2b7221 */ /* 0x002fe20000010000 */
[----:B------:R-:W-:Y:S01]  /*2dd0*/  MOV R66, 0x1f ;  /* 0x0000001f00427802 */ /* 0x000fe20000000f00 */
[----:B------:R-:W-:Y:S01]  /*2de0*/  IMAD.MOV.U32 R41, RZ, RZ, -0x1 ;  /* 0xffffffffff297424 */ /* 0x000fe200078e00ff */
[----:B------:R-:W-:-:S02]  /*2df0*/  MOV R90, R67 ;  /* 0x00000043005a7202 */ /* 0x000fc40000000f00 */
[----:B------:R-:W-:Y:S02]  /*2e00*/  MOV R92, 0x2e20 ;  /* 0x00002e20005c7802 */ /* 0x000fe40000000f00 */
[----:B------:R-:W-:Y:S05]  /*2e10*/  CALL.REL.NOINC `($__internal_22_$__cuda_sm70_shflsync_down_p) ;  /* 0x0000018000007944 */ /* 0x000fea0003c00000 */
[----:B0-----:R-:W-:Y:S01]  /*2e20*/  HFMA2.MMA R89, -RZ, RZ, 0, 1.1920928955078125e-07 ;  /* 0x00000002ff597435 */ /* 0x001fe200000001ff */
[----:B-1----:R-:W-:Y:S01]  /*2e30*/  MOV R91, R66 ;  /* 0x00000042005b7202 */ /* 0x002fe20000000f00 */
[----:B------:R-:W-:Y:S01]  /*2e40*/  IMAD.MOV.U32 R90, RZ, RZ, R43 ;  /* 0x000000ffff5a7224 */ /* 0x000fe200078e002b */
[----:B------:R-:W-:Y:S01]  /*2e50*/  MOV R66, 0x1f ;  /* 0x0000001f00427802 */ /* 0x000fe20000000f00 */
[----:B------:R-:W-:Y:S01]  /*2e60*/  IMAD.MOV.U32 R41, RZ, RZ, -0x1 ;  /* 0xffffffffff297424 */ /* 0x000fe200078e00ff */
[----:B------:R-:W-:Y:S02]  /*2e70*/  MOV R92, 0x2e90 ;  /* 0x00002e90005c7802 */ /* 0x000fe40000000f00 */
[----:B------:R-:W-:Y:S05]  /*2e80*/  CALL.REL.NOINC `($__internal_22_$__cuda_sm70_shflsync_down_p) ;  /* 0x0000011000007944 */ /* 0x000fea0003c00000 */
[----:B------:R-:W-:Y:S01]  /*2e90*/  FADD.FTZ R67, R91, R67 ;  /* 0x000000435b437221 */ /* 0x000fe20000010000 */
[----:B0-----:R-:W-:Y:S01]  /*2ea0*/  HFMA2.MMA R89, -RZ, RZ, 0, 5.9604644775390625e-08 ;  /* 0x00000001ff597435 */ /* 0x001fe200000001ff */
[----:B-1----:R-:W-:Y:S01]  /*2eb0*/  FADD.FTZ R43, R43, R66 ;  /* 0x000000422b2b7221 */ /* 0x002fe20000010000 */
[----:B------:R-:W-:Y:S01]  /*2ec0*/  MOV R66, 0x1f ;  /* 0x0000001f00427802 */ /* 0x000fe20000000f00 */
[----:B------:R-:W-:Y:S01]  /*2ed0*/  IMAD.MOV.U32 R41, RZ, RZ, -0x1 ;  /* 0xffffffffff297424 */ /* 0x000fe200078e00ff */
[----:B------:R-:W-:-:S02]  /*2ee0*/  MOV R90, R67 ;  /* 0x00000043005a7202 */ /* 0x000fc40000000f00 */
[----:B------:R-:W-:Y:S02]  /*2ef0*/  MOV R92, 0x2f10 ;  /* 0x00002f10005c7802 */ /* 0x000fe40000000f00 */
[----:B------:R-:W-:Y:S05]  /*2f00*/  CALL.REL.NOINC `($__internal_22_$__cuda_sm70_shflsync_down_p) ;  /* 0x0000009000007944 */ /* 0x000fea0003c00000 */
[----:B0-----:R-:W-:Y:S01]  /*2f10*/  HFMA2.MMA R89, -RZ, RZ, 0, 5.9604644775390625e-08 ;  /* 0x00000001ff597435 */ /* 0x001fe200000001ff */
[----:B-1----:R-:W-:Y:S01]  /*2f20*/  MOV R91, R66 ;  /* 0x00000042005b7202 */ /* 0x002fe20000000f00 */
[----:B------:R-:W-:Y:S01]  /*2f30*/  IMAD.MOV.U32 R90, RZ, RZ, R43 ;  /* 0x000000ffff5a7224 */ /* 0x000fe200078e002b */
[----:B------:R-:W-:Y:S01]  /*2f40*/  MOV R66, 0x1f ;  /* 0x0000001f00427802 */ /* 0x000fe20000000f00 */
[----:B------:R-:W-:Y:S01]  /*2f50*/  IMAD.MOV.U32 R41, RZ, RZ, -0x1 ;  /* 0xffffffffff297424 */ /* 0x000fe200078e00ff */
[----:B------:R-:W-:Y:S02]  /*2f60*/  MOV R92, 0x2f80 ;  /* 0x00002f80005c7802 */ /* 0x000fe40000000f00 */
[----:B------:R-:W-:Y:S05]  /*2f70*/  CALL.REL.NOINC `($__internal_22_$__cuda_sm70_shflsync_down_p) ;  /* 0x0000002000007944 */ /* 0x000fea0003c00000 */
[----:B-1----:R-:W-:Y:S01]  /*2f80*/  MOV R93, R66 ;  /* 0x00000042005d7202 */ /* 0x002fe20000000f00 */
[----:B0-----:R-:W-:Y:S05]  /*2f90*/  BRA `(.L_x_863) ;  /* 0xffffe3b000007947 */ /* 0x001fea000383ffff */
        .weak           $__internal_22_$__cuda_sm70_shflsync_down_p
        .type           $__internal_22_$__cuda_sm70_shflsync_down_p,@function
        .size           $__internal_22_$__cuda_sm70_shflsync_down_p,(.L_x_6671 - $__internal_22_$__cuda_sm70_shflsync_down_p)
$__internal_22_$__cuda_sm70_shflsync_down_p:
[----:B------:R-:W-:Y:S01]  /*2fa0*/  HFMA2.MMA R93, -RZ, RZ, 0, 0 ;  /* 0x00000000ff5d7435 */ /* 0x000fe200000001ff */
[----:B------:R-:W-:Y:S04]  /*2fb0*/  WARPSYNC R41 ;  /* 0x0000002900007348 */ /* 0x000fe80003800000 */
[----:B------:R0:W1:Y:S01]  /*2fc0*/  SHFL.DOWN PT, R66, R90, R89, R66 ;  /* 0x080000595a427389 */ /* 0x00006200000e0042 */
[----:B------:R-:W-:Y:S05]  /*2fd0*/  RET.REL.NODEC R92 `(_ZN10layer_norm13ln_bwd_kernelINS_13Kernel_traitsI6__halfS2_S2_S2_fjLj1536ELj1ELj1ELj4ELj8ENS_18Kernel_traits_baseILj1536ES2_S2_S2_S2_fjLj128EEEEELb0ELb0ELb1ELb0EEEvNS_9BwdParamsE) ;  /* 0xffffd0205c007950 */ /* 0x000fea0003c3ffff */
.L_x_864:
        /* <DEDUP_REMOVED lines=10> */
.L_x_6671:


//--------------------- .text._ZN10layer_norm13ln_bwd_kernelINS_13Kernel_traitsI6__halfS2_S2_S2_fjLj1536ELj1ELj1ELj4ELj8ENS_18Kernel_traits_baseILj1536ES2_S2_S2_S2_fjLj128EEEEELb0ELb0ELb1ELb1EEEvNS_9BwdParamsE --------------------------
	.section	.text._ZN10layer_norm13ln_bwd_kernelINS_13Kernel_traitsI6__halfS2_S2_S2_fjLj1536ELj1ELj1ELj4ELj8ENS_18Kernel_traits_baseILj1536ES2_S2_S2_S2_fjLj128EEEEELb0ELb0ELb1ELb1EEEvNS_9BwdParamsE,"ax",@progbits
	.sectioninfo	@"SHI_REGISTERS=96"
	.align	128
        .global         _ZN10layer_norm13ln_bwd_kernelINS_13Kernel_traitsI6__halfS2_S2_S2_fjLj1536ELj1ELj1ELj4ELj8ENS_18Kernel_traits_baseILj1536ES2_S2_S2_S2_fjLj128EEEEELb0ELb0ELb1ELb1EEEvNS_9BwdParamsE
        .type           _ZN10layer_norm13ln_bwd_kernelINS_13Kernel_traitsI6__halfS2_S2_S2_fjLj1536ELj1ELj1ELj4ELj8ENS_18Kernel_traits_baseILj1536ES2_S2_S2_S2_fjLj128EEEEELb0ELb0ELb1ELb1EEEvNS_9BwdParamsE,@function
        .size           _ZN10layer_norm13ln_bwd_kernelINS_13Kernel_traitsI6__halfS2_S2_S2_fjLj1536ELj1ELj1ELj4ELj8ENS_18Kernel_traits_baseILj1536ES2_S2_S2_S2_fjLj128EEEEELb0ELb0ELb1ELb1EEEvNS_9BwdParamsE,(.L_x_6672 - _ZN10layer_norm13ln_bwd_kernelINS_13Kernel_traitsI6__halfS2_S2_S2_fjLj1536ELj1ELj1ELj4ELj8ENS_18Kernel_traits_baseILj1536ES2_S2_S2_S2_fjLj128EEEEELb0ELb0ELb1ELb1EEEvNS_9BwdParamsE)
        .other          _ZN10layer_norm13ln_bwd_kernelINS_13Kernel_traitsI6__halfS2_S2_S2_fjLj1536ELj1ELj1ELj4ELj8ENS_18Kernel_traits_baseILj1536ES2_S2_S2_S2_fjLj128EEEEELb0ELb0ELb1ELb1EEEvNS_9BwdParamsE,@"STO_CUDA_ENTRY STV_DEFAULT"
_ZN10layer_norm13ln_bwd_kernelINS_13Kernel_traitsI6__halfS2_S2_S2_fjLj1536ELj1ELj1ELj4ELj8ENS_18Kernel_traits_baseILj1536ES2_S2_S2_S2_fjLj128EEEEELb0ELb0ELb1ELb1EEEvNS_9BwdParamsE:
.text._ZN10layer_norm13ln_bwd_kernelINS_13Kernel_traitsI6__halfS2_S2_S2_fjLj1536ELj1ELj1ELj4ELj8ENS_18Kernel_traits_baseILj1536ES2_S2_S2_S2_fjLj128EEEEELb0ELb0ELb1ELb1EEEvNS_9BwdParamsE:
        /* <DEDUP_REMOVED lines=20> */
.L_x_865:
[----:B------:R-:W-:-:S04]  /*0140*/  SHF.L.U32 R2, R91, 0x3, RZ ;  /* 0x000000035b027819 */ /* 0x000fc800000006ff */
[----:B------:R-:W-:-:S04]  /*0150*/  LOP3.LUT R2, R2, 0x3f8, RZ, 0xc0, !PT ;  /* 0x000003f802027812 */ /* 0x000fc800078ec0ff */
[----:B------:R-:W-:-:S05]  /*0160*/  IADD3 R2, P0, R2, c[0x0][0x1b0], RZ ;  /* 0x00006c0002027a10 */ /* 0x000fca0007f1e0ff */
[----:B------:R-:W-:-:S05]  /*0170*/  IMAD.X R3, RZ, RZ, c[0x0][0x1b4], P0 ;  /* 0x00006d00ff037624 */ /* 0x000fca00000e06ff */
[----:B------:R-:W2:Y:S04]  /*0180*/  LDG.E.64 R84, [R2.64] ;  /* 0x0000000402547981 */ /* 0x000ea8000c1e1b00 */
[----:B------:R-:W3:Y:S04]  /*0190*/  LDG.E.64 R80, [R2.64+0x400] ;  /* 0x0004000402507981 */ /* 0x000ee8000c1e1b00 */
[----:B------:R-:W4:Y:S01]  /*01a0*/  LDG.E.64 R76, [R2.64+0x800] ;  /* 0x00080004024c7981 */ /* 0x000f22000c1e1b00 */
[----:B------:R-:W0:Y:S01]  /*01b0*/  LDC.U8 R92, c[0x0][0x1f0] ;  /* 0x00007c00ff5c7b82 */ /* 0x000e220000000000 */
[----:B------:R-:W-:Y:S01]  /*01c0*/  HFMA2.MMA R75, -RZ, RZ, 0, 5.9604644775390625e-08 ;  /* 0x00000001ff4b7435 */ /* 0x000fe200000001ff */
        /* <DEDUP_REMOVED lines=29> */
[----:B0-----:R-:W-:-:S02]  /*03a0*/  HADD2.F32 R76, -RZ, R76.H0_H0 ;  /* 0x2000004cff4c7230 */ /* 0x001fc40000004100 */
.L_x_917:
[----:B------:R-:W-:-:S05]  /*03b0*/  MOV R90, 0x4 ;  /* 0x00000004005a7802 */ /* 0x000fca0000000f00 */
        /* <DEDUP_REMOVED lines=21> */
[----:B------:R-:W-:Y:S01]  /*0510*/  HFMA2.MMA R87, -RZ, RZ, 0, 0 ;  /* 0x00000000ff577435 */ /* 0x000fe200000001ff */
[----:B------:R-:W-:Y:S02]  /*0520*/  MOV R88, RZ ;  /* 0x000000ff00587202 */ /* 0x000fe40000000f00 */
[----:B------:R-:W-:-:S13]  /*0530*/  ISETP.NE.AND.EX P0, PT, RZ, c[0x0][0x21c], PT, P0 ;  /* 0x00008700ff007a0c */ /* 0x000fda0003f05300 */
[----:B------:R-:W-:Y:S05]  /*0540*/  @!P0 BRA `(.L_x_869) ;  /* 0x00000a0000008947 */ /* 0x000fea0003800000 */
[----:B------:R0:W5:Y:S04]  /*0550*/  LDG.E.64 R60, [R64.64] ;  /* 0x00000004403c7981 */ /* 0x000168000c1e1b00 */
[----:B------:R0:W5:Y:S04]  /*0560*/  LDG.E.64 R58, [R42.64] ;  /* 0x000000042a3a7981 */ /* 0x000168000c1e1b00 */
[----:B------:R0:W5:Y:S01]  /*0570*/  LDG.E.64 R56, [R40.64] ;  /* 0x0000000428387981 */ /* 0x000162000c1e1b00 */
[----:B------:R-:W-:Y:S01]  /*0580*/  IMAD.MOV.U32 R87, RZ, RZ, RZ ;  /* 0x000000ffff577224 */ /* 0x000fe200078e00ff */
[----:B------:R-:W-:Y:S01]  /*0590*/  MOV R88, RZ ;  /* 0x000000ff00587202 */ /* 0x000fe20000000f00 */
[----:B------:R-:W-:Y:S05]  /*05a0*/  BRA `(.L_x_869) ;  /* 0x000009a000007947 */ /* 0x000fea0003800000 */
.L_x_868:
[----:B------:R-:W-:-:S05]  /*05b0*/  IADD3 R88, R88, -0x1, RZ ;  /* 0xffffffff58587810 */ /* 0x000fca0007ffe0ff */
        /* <DEDUP_REMOVED lines=11> */
[----:B------:R-:W-:Y:S02]  /*0670*/  IMAD.WIDE.U32 R44, R66, R87, c[0x0][0x188] ;  /* 0x00006200422c7625 */ /* 0x000fe400078e0057 */
[----:B------:R-:W4:Y:S02]  /*0680*/  LDG.E.64 R8, [R8.64] ;  /* 0x0000000408087981 */ /* 0x000f24000c1e1b00 */
[----:B------:R-:W-:-:S02]  /*0690*/  IMAD.WIDE R14, R0, R90, c[0x0][0x1a0] ;  /* 0x00006800000e7625 */ /* 0x000fc400078e025a */
[----:B------:R-:W4:Y:S02]  /*06a0*/  LDG.E.64 R44, [R44.64] ;  /* 0x000000042c2c7981 */ /* 0x000f24000c1e1b00 */
[-C--:B------:R-:W-:Y:S02]  /*06b0*/  IMAD.WIDE.U32 R12, R68, R87.reuse, c[0x0][0x188] ;  /* 0x00006200440c7625 */ /* 0x080fe400078e0057 */
[----:B------:R-:W4:Y:S02]  /*06c0*/  LDG.E R14, [R14.64] ;  /* 0x000000040e0e7981 */ /* 0x000f24000c1e1900 */
        /* <DEDUP_REMOVED lines=10> */
[----:B------:R-:W-:Y:S02]  /*0770*/  SHF.R.U64 R70, R10, 0x10, R11 ;  /* 0x000000100a467819 */ /* 0x000fe4000000120b */
[--C-:B---3--:R-:W-:Y:S02]  /*0780*/  SHF.R.U64 R46, R4, 0x10, R5.reuse ;  /* 0x00000010042e7819 */ /* 0x108fe40000001205 */
[----:B------:R-:W-:Y:S02]  /*0790*/  MOV R47, R5 ;  /* 0x00000005002f7202 */ /* 0x000fe40000000f00 */
[----:B------:R-:W-:Y:S01]  /*07a0*/  SHF.R.U32.HI R71, RZ, 0x10, R5 ;  /* 0x00000010ff477819 */ /* 0x000fe20000011605 */
[----:B----4-:R-:W-:Y:S01]  /*07b0*/  HADD2.F32 R5, -RZ, R9.H0_H0 ;  /* 0x20000009ff057230 */ /* 0x010fe20000004100 */
[----:B------:R-:W-:Y:S01]  /*07c0*/  SHF.R.U64 R10, R8, 0x10, R9 ;  /* 0x00000010080a7819 */ /* 0x000fe20000001209 */
[----:B------:R-:W-:Y:S01]  /*07d0*/  IMAD.MOV.U32 R49, RZ, RZ, R11 ;  /* 0x000000ffff317224 */ /* 0x000fe200078e000b */
[----:B0-----:R-:W-:-:S02]  /*07e0*/  SHF.R.U32.HI R65, RZ, 0x10, R9 ;  /* 0x00000010ff417819 */ /* 0x001fc40000011609 */
[----:B------:R-:W-:Y:S01]  /*07f0*/  SHF.R.U32.HI R73, RZ, 0x10, R11 ;  /* 0x00000010ff497819 */ /* 0x000fe2000001160b */
[----:B------:R-:W-:Y:S01]  /*0800*/  HADD2.F32 R11, -RZ, R45.H0_H0 ;  /* 0x2000002dff0b7230 */ /* 0x000fe20000004100 */
[----:B------:R-:W-:Y:S02]  /*0810*/  SHF.R.U64 R9, R44, 0x10, R45 ;  /* 0x000000102c097819 */ /* 0x000fe4000000122d */
[----:B------:R-:W-:Y:S02]  /*0820*/  FSEL R14, R14, RZ, !P0 ;  /* 0x000000ff0e0e7208 */ /* 0x000fe40004000000 */
[----:B------:R-:W-:Y:S01]  /*0830*/  MOV R48, R4 ;  /* 0x0000000400307202 */ /* 0x000fe20000000f00 */
[----:B------:R-:W-:Y:S01]  /*0840*/  HADD2.F32 R15, -RZ, R12.H0_H0 ;  /* 0x2000000cff0f7230 */ /* 0x000fe20000004100 */
[----:B------:R-:W-:Y:S01]  /*0850*/  SHF.R.U32.HI R4, RZ, 0x10, R13 ;  /* 0x00000010ff047819 */ /* 0x000fe2000001160d */
[----:B------:R-:W-:Y:S01]  /*0860*/  HADD2.F32 R3, -RZ, R8.H0_H0 ;  /* 0x20000008ff037230 */ /* 0x000fe20000004100 */
[----:B------:R-:W-:Y:S01]  /*0870*/  MOV R64, R6 ;  /* 0x0000000600407202 */ /* 0x000fe20000000f00 */
[----:B------:R-:W-:Y:S01]  /*0880*/  HADD2.F32 R87, -RZ, R9.H0_H0 ;  /* 0x20000009ff577230 */ /* 0x000fe20000004100 */
[----:B-1----:R-:W-:Y:S01]  /*0890*/  SHF.R.U64 R42, R6, 0x10, R7 ;  /* 0x00000010062a7819 */ /* 0x002fe20000001207 */
[----:B------:R-:W-:Y:S01]  /*08a0*/  HADD2.F32 R43, -RZ, R13.H0_H0 ;  /* 0x2000000dff2b7230 */ /* 0x000fe20000004100 */
[----:B------:R-:W-:Y:S01]  /*08b0*/  SHF.R.U32.HI R6, RZ, 0x10, R45 ;  /* 0x00000010ff067819 */ /* 0x000fe2000001162d */
[----:B------:R-:W-:Y:S01]  /*08c0*/  FADD.FTZ R9, -R14, R11 ;  /* 0x0000000b0e097221 */ /* 0x000fe20000010100 */
[----:B------:R-:W-:Y:S01]  /*08d0*/  SHF.R.U64 R8, R12, 0x10, R13 ;  /* 0x000000100c087819 */ /* 0x000fe2000000120d */
[----:B------:R-:W-:Y:S01]  /*08e0*/  FADD.FTZ R11, -R14, R15 ;  /* 0x0000000f0e0b7221 */ /* 0x000fe20000010100 */
[----:B------:R-:W-:-:S02]  /*08f0*/  HADD2.F32 R65, -RZ, R65.H0_H0 ;  /* 0x20000041ff417230 */ /* 0x000fc40000004100 */
[----:B------:R-:W-:Y:S01]  /*0900*/  HADD2.F32 R15, -RZ, R4.H0_H0 ;  /* 0x20000004ff0f7230 */ /* 0x000fe20000004100 */
[--C-:B------:R-:W-:Y:S01]  /*0910*/  IMAD.MOV.U32 R40, RZ, RZ, R7.reuse ;  /* 0x000000ffff287224 */ /* 0x100fe200078e0007 */
[----:B------:R-:W-:Y:S01]  /*0920*/  SHF.R.U32.HI R41, RZ, 0x10, R7 ;  /* 0x00000010ff297819 */ /* 0x000fe20000011607 */
[----:B------:R-:W-:Y:S01]  /*0930*/  HADD2.F32 R7, -RZ, R44.H0_H0 ;  /* 0x2000002cff077230 */ /* 0x000fe20000004100 */
[C---:B------:R-:W-:Y:S01]  /*0940*/  FADD.FTZ R43, -R14.reuse, R43 ;  /* 0x0000002b0e2b7221 */ /* 0x040fe20000010100 */
[----:B------:R-:W-:Y:S01]  /*0950*/  HADD2.F32 R45, -RZ, R10.H0_H0 ;  /* 0x2000000aff2d7230 */ /* 0x000fe20000004100 */
[C---:B------:R-:W-:Y:S01]  /*0960*/  FADD.FTZ R3, -R14.reuse, R3 ;  /* 0x000000030e037221 */ /* 0x040fe20000010100 */
[----:B------:R-:W-:Y:S02]  /*0970*/  HADD2.F32 R93, -RZ, R6.H0_H0 ;  /* 0x20000006ff5d7230 */ /* 0x000fe40000004100 */
[----:B------:R-:W-:Y:S01]  /*0980*/  HADD2.F32 R13, -RZ, R8.H0_H0 ;  /* 0x20000008ff0d7230 */ /* 0x000fe20000004100 */
[C---:B------:R-:W-:Y:S01]  /*0990*/  FADD.FTZ R5, -R14.reuse, R5 ;  /* 0x000000050e057221 */ /* 0x040fe20000010100 */
[----:B------:R-:W-:Y:S01]  /*09a0*/  HADD2.F32 R72, -RZ, R72.H0_H0 ;  /* 0x20000048ff487230 */ /* 0x000fe20000004100 */
[----:B------:R-:W-:-:S02]  /*09b0*/  FADD.FTZ R65, -R14, R65 ;  /* 0x000000410e417221 */ /* 0x000fc40000010100 */
[----:B------:R-:W-:Y:S01]  /*09c0*/  FADD.FTZ R15, -R14, R15 ;  /* 0x0000000f0e0f7221 */ /* 0x000fe20000010100 */
[----:B------:R-:W-:Y:S01]  /*09d0*/  HADD2.F32 R49, -RZ, R49.H0_H0 ;  /* 0x20000031ff317230 */ /* 0x000fe20000004100 */
[----:B-----5:R-:W-:Y:S01]  /*09e0*/  FMUL.FTZ R8, R2, R43 ;  /* 0x0000002b02087220 */ /* 0x020fe20000410000 */
[----:B------:R-:W-:Y:S01]  /*09f0*/  HADD2.F32 R43, -RZ, R73.H0_H0 ;  /* 0x20000049ff2b7230 */ /* 0x000fe20000004100 */
[C---:B------:R-:W-:Y:S01]  /*0a00*/  FADD.FTZ R7, -R14.reuse, R7 ;  /* 0x000000070e077221 */ /* 0x040fe20000010100 */
[----:B------:R-:W-:Y:S01]  /*0a10*/  HADD2.F32 R70, -RZ, R70.H0_H0 ;  /* 0x20000046ff467230 */ /* 0x000fe20000004100 */
[C---:B------:R-:W-:Y:S02]  /*0a20*/  FADD.FTZ R45, -R14.reuse, R45 ;  /* 0x0000002d0e2d7221 */ /* 0x040fe40000010100 */
[C---:B------:R-:W-:Y:S02]  /*0a30*/  FADD.FTZ R87, -R14.reuse, R87 ;  /* 0x000000570e577221 */ /* 0x040fe40000010100 */
[----:B------:R-:W-:-:S02]  /*0a40*/  FADD.FTZ R93, -R14, R93 ;  /* 0x0000005d0e5d7221 */ /* 0x000fc40000010100 */
[----:B------:R-:W-:Y:S02]  /*0a50*/  FADD.FTZ R13, -R14, R13 ;  /* 0x0000000d0e0d7221 */ /* 0x000fe40000010100 */
[C---:B------:R-:W-:Y:S02]  /*0a60*/  FMUL.FTZ R3, R2.reuse, R3 ;  /* 0x0000000302037220 */ /* 0x040fe40000410000 */
[C---:B------:R-:W-:Y:S02]  /*0a70*/  FMUL.FTZ R4, R2.reuse, R5 ;  /* 0x0000000502047220 */ /* 0x040fe40000410000 */
[C---:B------:R-:W-:Y:S02]  /*0a80*/  FMUL.FTZ R10, R2.reuse, R65 ;  /* 0x00000041020a7220 */ /* 0x040fe40000410000 */
[----:B------:R-:W-:Y:S02]  /*0a90*/  FMUL.FTZ R14, R2, R15 ;  /* 0x0000000f020e7220 */ /* 0x000fe40000410000 */
        /* <DEDUP_REMOVED lines=8> */
[----:B------:R-:W-:Y:S01]  /*0b20*/  FMUL.FTZ R72, R84, R43 ;  /* 0x0000002b54487220 */ /* 0x000fe20000410000 */
[----:B------:R-:W-:Y:S01]  /*0b30*/  HADD2.F32 R43, -RZ, R40.H0_H0 ;  /* 0x20000028ff2b7230 */ /* 0x000fe20000004100 */
[----:B------:R-:W-:Y:S02]  /*0b40*/  FMUL.FTZ R6, R2, R9 ;  /* 0x0000000902067220 */ /* 0x000fe40000410000 */
[----:B------:R-:W-:Y:S02]  /*0b50*/  FMUL.FTZ R74, R86, R70 ;  /* 0x00000046564a7220 */ /* 0x000fe40000410000 */
[----:B------:R-:W-:Y:S02]  /*0b60*/  FADD.FTZ R49, RZ, R15 ;  /* 0x0000000fff317221 */ /* 0x000fe40000010000 */
[----:B------:R-:W-:-:S02]  /*0b70*/  FMUL.FTZ R9, R2, R45 ;  /* 0x0000002d02097220 */ /* 0x000fc40000410000 */
[----:B------:R-:W-:Y:S02]  /*0b80*/  FFMA.FTZ R40, R3, R15, RZ ;  /* 0x0000000f03287223 */ /* 0x000fe400000100ff */
[----:B------:R-:W-:Y:S02]  /*0b90*/  FADD.FTZ R44, R49, R74 ;  /* 0x0000004a312c7221 */ /* 0x000fe40000010000 */
[----:B------:R-:W-:Y:S01]  /*0ba0*/  FFMA.FTZ R40, R9, R74, R40 ;  /* 0x0000004a09287223 */ /* 0x000fe20000010028 */
[----:B------:R-:W-:Y:S01]  /*0bb0*/  HADD2.F32 R48, -RZ, R48.H0_H0 ;  /* 0x20000030ff307230 */ /* 0x000fe20000004100 */
[C---:B------:R-:W-:Y:S01]  /*0bc0*/  FMUL.FTZ R5, R2.reuse, R7 ;  /* 0x0000000702057220 */ /* 0x040fe20000410000 */
[----:B------:R-:W-:Y:S01]  /*0bd0*/  HADD2.F32 R46, -RZ, R46.H0_H0 ;  /* 0x2000002eff2e7230 */ /* 0x000fe20000004100 */
[C---:B------:R-:W-:Y:S02]  /*0be0*/  FMUL.FTZ R7, R2.reuse, R11 ;  /* 0x0000000b02077220 */ /* 0x040fe40000410000 */
[----:B------:R-:W-:-:S02]  /*0bf0*/  FMUL.FTZ R11, R2, R87 ;  /* 0x00000057020b7220 */ /* 0x000fc40000410000 */
[----:B------:R-:W-:Y:S01]  /*0c00*/  FADD.FTZ R49, R44, R73 ;  /* 0x000000492c317221 */ /* 0x000fe20000010000 */
[----:B------:R-:W-:Y:S01]  /*0c10*/  HADD2.F32 R47, -RZ, R47.H0_H0 ;  /* 0x2000002fff2f7230 */ /* 0x000fe20000004100 */
[----:B------:R-:W-:Y:S01]  /*0c20*/  FFMA.FTZ R65, R4, R73, R40 ;  /* 0x0000004904417223 */ /* 0x000fe20000010028 */
[----:B------:R-:W-:Y:S01]  /*0c30*/  HADD2.F32 R45, -RZ, R71.H0_H0 ;  /* 0x20000047ff2d7230 */ /* 0x000fe20000004100 */
[----:B------:R-:W-:Y:S02]  /*0c40*/  FADD.FTZ R25, R25, R70 ;  /* 0x0000004619197221 */ /* 0x000fe40000010000 */
[----:B------:R-:W-:Y:S02]  /*0c50*/  FFMA.FTZ R37, R9, R70, R37 ;  /* 0x0000004609257223 */ /* 0x000fe40000010025 */
[----:B------:R-:W-:Y:S02]  /*0c60*/  FMUL.FTZ R71, R83, R48 ;  /* 0x0000003053477220 */ /* 0x000fe40000410000 */
[----:B------:R-:W-:-:S02]  /*0c70*/  FADD.FTZ R29, R29, R46 ;  /* 0x0000002e1d1d7221 */ /* 0x000fc40000010000 */
[-C--:B------:R-:W-:Y:S02]  /*0c80*/  FFMA.FTZ R17, R11, R46.reuse, R17 ;  /* 0x0000002e0b117223 */ /* 0x080fe40000010011 */
        /* <DEDUP_REMOVED lines=8> */
[C---:B------:R-:W-:Y:S02]  /*0d10*/  FMUL.FTZ R12, R2.reuse, R93 ;  /* 0x0000005d020c7220 */ /* 0x040fe40000410000 */
[----:B------:R-:W-:Y:S02]  /*0d20*/  FADD.FTZ R47, R47, R70 ;  /* 0x000000462f2f7221 */ /* 0x000fe40000010000 */
[----:B------:R-:W-:Y:S01]  /*0d30*/  FFMA.FTZ R49, R11, R70, R40 ;  /* 0x000000460b317223 */ /* 0x000fe20000010028 */
[----:B------:R-:W-:Y:S01]  /*0d40*/  HADD2.F32 R42, -RZ, R42.H0_H0 ;  /* 0x2000002aff2a7230 */ /* 0x000fe20000004100 */
[----:B------:R-:W-:Y:S01]  /*0d50*/  FMUL.FTZ R13, R2, R13 ;  /* 0x0000000d020d7220 */ /* 0x000fe20000410000 */
[----:B------:R-:W-:Y:S01]  /*0d60*/  HADD2.F32 R64, -RZ, R64.H0_H0 ;  /* 0x20000040ff407230 */ /* 0x000fe20000004100 */
        /* <DEDUP_REMOVED lines=12> */
[----:B------:R-:W-:Y:S01]  /*0e30*/  FFMA.FTZ R42, R7, R46, R42 ;  /* 0x0000002e072a7223 */ /* 0x000fe2000001002a */
[----:B------:R-:W-:Y:S01]  /*0e40*/  HADD2.F32 R41, -RZ, R41.H0_H0 ;  /* 0x20000029ff297230 */ /* 0x000fe20000004100 */
        /* <DEDUP_REMOVED lines=16> */
.L_x_869:
[----:B------:R-:W-:Y:S05]  /*0f50*/  BSYNC B0 ;  /* 0x0000000000007941 */ /* 0x000fea0003800000 */
.L_x_867:
[----:B------:R-:W-:Y:S02]  /*0f60*/  LOP3.LUT P2, RZ, R75, 0xff, RZ, 0xc0, !PT ;  /* 0x000000ff4bff7812 */ /* 0x000fe4000784c0ff */
[----:B0-----:R-:W-:Y:S02]  /*0f70*/  SHF.R.U32.HI R64, RZ, 0x5, R91 ;  /* 0x00000005ff407819 */ /* 0x001fe4000001165b */
[----:B------:R-:W-:Y:S02]  /*0f80*/  LOP3.LUT P0, RZ, R91, 0x1f, RZ, 0xc0, !PT ;  /* 0x0000001f5bff7812 */ /* 0x000fe4000780c0ff */
[----:B------:R-:W-:-:S07]  /*0f90*/  LOP3.LUT R65, R64, 0x7fffffc, RZ, 0xc0, !PT ;  /* 0x07fffffc40417812 */ /* 0x000fce00078ec0ff */
[----:B------:R-:W-:Y:S01]  /*0fa0*/  @!P2 IADD3 R65, R65, 0x4, RZ ;  /* 0x000000044141a810 */ /* 0x000fe20007ffe0ff */
[----:B------:R-:W-:Y:S05]  /*0fb0*/  BRA.DIV ~URZ, `(.L_x_870) ;  /* 0x000016527f007947 */ /* 0x000fea000b800000 */
[----:B------:R0:W1:Y:S02]  /*0fc0*/  SHFL.DOWN PT, R43, R88, 0x10, 0x1f ;  /* 0x0a001f00582b7f89 */ /* 0x00006400000e0000 */
.L_x_918:
        /* <DEDUP_REMOVED lines=18> */
.L_x_919:
[----:B------:R-:W-:Y:S01]  /*10f0*/  @!P0 LOP3.LUT R64, R64, 0x3, RZ, 0xc0, !PT ;  /* 0x0000000340408812 */ /* 0x000fe200078ec0ff */
[----:B--2---:R-:W-:Y:S01]  /*1100*/  FADD.FTZ R41, R42, R87 ;  /* 0x000000572a297221 */ /* 0x004fe20000010000 */
[----:B-----5:R-:W-:Y:S01]  /*1110*/  ISETP.GE.AND P2, PT, R69, 0x1, PT ;  /* 0x000000014500780c */ /* 0x020fe20003f46270 */
[----:B-1----:R-:W-:Y:S01]  /*1120*/  FADD.FTZ R40, R43, R88 ;  /* 0x000000582b287221 */ /* 0x002fe20000010000 */
[----:B0-----:R-:W-:Y:S01]  /*1130*/  @!P0 IADD3 R87, R65, R64, RZ ;  /* 0x0000004041578210 */ /* 0x001fe20007ffe0ff */
[----:B------:R-:W-:Y:S01]  /*1140*/  WARPSYNC 0xffffffff ;  /* 0xffffffff00007948 */ /* 0x000fe20003800000 */
[----:B------:R-:W-:Y:S01]  /*1150*/  HFMA2.MMA R64, -RZ, RZ, 0, 0 ;  /* 0x00000000ff407435 */ /* 0x000fe200000001ff */
        /* <DEDUP_REMOVED lines=25> */
[----:B------:R-:W-:Y:S01]  /*12f0*/  MOV R41, RZ ;  /* 0x000000ff00297202 */ /* 0x000fe20000000f00 */
[----:B------:R-:W-:-:S04]  /*1300*/  UISETP.NE.U32.AND UP0, UPT, URZ, UR6, UPT ;  /* 0x000000063f00728c */ /* 0x000fc8000bf05070 */
[----:B------:R-:W-:-:S06]  /*1310*/  UISETP.NE.AND.EX UP0, UPT, URZ, UR7, UPT, UP0 ;  /* 0x000000073f00728c */ /* 0x000fcc000bf05300 */
[----:B------:R-:W-:-:S13]  /*1320*/  PLOP3.LUT P3, PT, PT, PT, UP0, 0x80, 0x0 ;  /* 0x000000000000781c */ /* 0x000fda0003f6f008 */
[----:B------:R-:W-:Y:S05]  /*1330*/  @!P3 BRA `(.L_x_874) ;  /* 0x000000b00000b947 */ /* 0x000fea0003800000 */
[----:B------:R-:W-:Y:S01]  /*1340*/  HADD2.F32 R41, -RZ, R60.H0_H0 ;  /* 0x2000003cff297230 */ /* 0x000fe20000004100 */
[----:B------:R-:W-:Y:S05]  /*1350*/  BRA `(.L_x_874) ;  /* 0x0000009000007947 */ /* 0x000fea0003800000 */
.L_x_873:
        /* <DEDUP_REMOVED lines=9> */
.L_x_874:
[----:B------:R-:W-:Y:S05]  /*13f0*/  BSYNC B0 ;  /* 0x0000000000007941 */ /* 0x000fea0003800000 */
.L_x_872:
        /* <DEDUP_REMOVED lines=9> */
[----:B------:R-:W-:Y:S01]  /*1490*/  IMAD.MOV.U32 R41, RZ, RZ, RZ ;  /* 0x000000ffff297224 */ /* 0x000fe200078e00ff */
[----:B------:R-:W-:Y:S05]  /*14a0*/  @!P3 BRA `(.L_x_877) ;  /* 0x000000900000b947 */ /* 0x000fea0003800000 */
[----:B------:R-:W-:-:S05]  /*14b0*/  SHF.R.U64 R41, R60, 0x10, R61 ;  /* 0x000000103c297819 */ /* 0x000fca000000123d */
[----:B------:R-:W-:Y:S01]  /*14c0*/  HADD2.F32 R41, -RZ, R41.H0_H0 ;  /* 0x20000029ff297230 */ /* 0x000fe20000004100 */
[----:B------:R-:W-:Y:S05]  /*14d0*/  BRA `(.L_x_877) ;  /* 0x0000006000007947 */ /* 0x000fea0003800000 */
.L_x_876:
[----:B------:R-:W-:Y:S01]  /*14e0*/  FFMA.FTZ R41, R9, R65, R69 ;  /* 0x0000004109297223 */ /* 0x000fe20000010045 */
[----:B------:R-:W-:-:S03]  /*14f0*/  @P3 SHF.R.U64 R40, R60, 0x10, R61 ;  /* 0x000000103c283819 */ /* 0x000fc6000000123d */
[----:B------:R-:W-:Y:S02]  /*1500*/  FADD.FTZ R41, R74, -R41 ;  /* 0x800000294a297221 */ /* 0x000fe40000010000 */
[----:B------:R-:W-:Y:S02]  /*1510*/  @P3 HADD2.F32 R40, -RZ, R40.H0_H0 ;  /* 0x20000028ff283230 */ /* 0x000fe40000004100 */
[----:B------:R-:W-:-:S04]  /*1520*/  FMUL.FTZ R41, R2, R41 ;  /* 0x0000002902297220 */ /* 0x000fc80000410000 */
[----:B------:R-:W-:Y:S02]  /*1530*/  @P3 FADD.FTZ R41, R41, R40 ;  /* 0x0000002829293221 */ /* 0x000fe40000010000 */
.L_x_877:
[----:B------:R-:W-:Y:S05]  /*1540*/  BSYNC B0 ;  /* 0x0000000000007941 */ /* 0x000fea0003800000 */
.L_x_875:
        /* <DEDUP_REMOVED lines=9> */
[----:B------:R-:W-:Y:S01]  /*15e0*/  HADD2.F32 R41, -RZ, R61.H0_H0 ;  /* 0x2000003dff297230 */ /* 0x000fe20000004100 */
[----:B------:R-:W-:Y:S05]  /*15f0*/  BRA `(.L_x_880) ;  /* 0x0000005000007947 */ /* 0x000fea0003800000 */
.L_x_879:
[----:B------:R-:W-:-:S04]  /*1600*/  FFMA.FTZ R40, R4, R65, R69 ;  /* 0x0000004104287223 */ /* 0x000fc80000010045 */
[----:B------:R-:W-:Y:S01]  /*1610*/  FADD.FTZ R41, R73, -R40 ;  /* 0x8000002849297221 */ /* 0x000fe20000010000 */
[----:B------:R-:W-:-:S03]  /*1620*/  @P3 HADD2.F32 R40, -RZ, R61.H0_H0 ;  /* 0x2000003dff283230 */ /* 0x000fc60000004100 */
[----:B------:R-:W-:-:S04]  /*1630*/  FMUL.FTZ R41, R2, R41 ;  /* 0x0000002902297220 */ /* 0x000fc80000410000 */
[----:B------:R-:W-:Y:S02]  /*1640*/  @P3 FADD.FTZ R41, R41, R40 ;  /* 0x0000002829293221 */ /* 0x000fe40000010000 */
.L_x_880:
[----:B------:R-:W-:Y:S05]  /*1650*/  BSYNC B0 ;  /* 0x0000000000007941 */ /* 0x000fea0003800000 */
.L_x_878:
        /* <DEDUP_REMOVED lines=12> */
.L_x_882:
[----:B------:R-:W-:Y:S01]  /*1720*/  FFMA.FTZ R41, R10, R65, R69 ;  /* 0x000000410a297223 */ /* 0x000fe20000010045 */
[----:B------:R-:W-:-:S03]  /*1730*/  @P3 SHF.R.U32.HI R40, RZ, 0x10, R61 ;  /* 0x00000010ff283819 */ /* 0x000fc6000001163d */
[----:B------:R-:W-:Y:S02]  /*1740*/  FADD.FTZ R41, R72, -R41 ;  /* 0x8000002948297221 */ /* 0x000fe40000010000 */
[----:B------:R-:W-:Y:S02]  /*1750*/  @P3 HADD2.F32 R40, -RZ, R40.H0_H0 ;  /* 0x20000028ff283230 */ /* 0x000fe40000004100 */
[----:B------:R-:W-:-:S04]  /*1760*/  FMUL.FTZ R41, R2, R41 ;  /* 0x0000002902297220 */ /* 0x000fc80000410000 */
[----:B------:R-:W-:Y:S02]  /*1770*/  @P3 FADD.FTZ R41, R41, R40 ;  /* 0x0000002829293221 */ /* 0x000fe40000010000 */
.L_x_883:
[----:B------:R-:W-:Y:S05]  /*1780*/  BSYNC B0 ;  /* 0x0000000000007941 */ /* 0x000fea0003800000 */
.L_x_881:
[----:B------:R-:W-:Y:S01]  /*1790*/  @P2 FMUL.FTZ R40, R41, c[0x0][0x1ec] ;  /* 0x00007b0029282a20 */ /* 0x000fe20000410000 */
[----:B------:R-:W-:-:S04]  /*17a0*/  @P0 F2FP.PACK_AB R41, RZ, R41 ;  /* 0x00000029ff29023e */ /* 0x000fc800000000ff */
[----:B------:R-:W-:Y:S02]  /*17b0*/  @P2 F2FP.PACK_AB R40, RZ, R40 ;  /* 0x00000028ff28223e */ /* 0x000fe400000000ff */
[----:B------:R-:W-:Y:S02]  /*17c0*/  @P0 PRMT R63, R41, 0x7610, R63 ;  /* 0x00007610293f0816 */ /* 0x000fe4000000003f */
        /* <DEDUP_REMOVED lines=10> */
.L_x_884:
[----:B------:R-:W-:Y:S01]  /*1870*/  BSSY B0, `(.L_x_885) ;  /* 0x000000a000007945 */ /* 0x000fe20003800000 */
        /* <DEDUP_REMOVED lines=9> */
.L_x_886:
[----:B------:R-:W-:Y:S05]  /*1910*/  BSYNC B0 ;  /* 0x0000000000007941 */ /* 0x000fea0003800000 */
.L_x_885:
[----:B------:R-:W-:Y:S01]  /*1920*/  BSSY B0, `(.L_x_887) ;  /* 0x000000b000007945 */ /* 0x000fe20003800000 */
[----:B------:R-:W-:Y:S05]  /*1930*/  @P1 BRA `(.L_x_888) ;  /* 0x0000004000001947 */ /* 0x000fea0003800000 */
[----:B0-----:R-:W-:Y:S01]  /*1940*/  HFMA2.MMA R41, -RZ, RZ, 0, 0 ;  /* 0x00000000ff297435 */ /* 0x001fe200000001ff */
[----:B------:R-:W-:Y:S05]  /*1950*/  @!P3 BRA `(.L_x_889) ;  /* 0x000000700000b947 */ /* 0x000fea0003800000 */
[----:B------:R-:W-:Y:S01]  /*1960*/  HADD2.F32 R41, -RZ, R58.H0_H0 ;  /* 0x2000003aff297230 */ /* 0x000fe20000004100 */
[----:B------:R-:W-:Y:S05]  /*1970*/  BRA `(.L_x_889) ;  /* 0x0000005000007947 */ /* 0x000fea0003800000 */
.L_x_888:
[----:B0-----:R-:W-:-:S04]  /*1980*/  FFMA.FTZ R40, R5, R65, R69 ;  /* 0x0000004105287223 */ /* 0x001fc80000010045 */
[----:B------:R-:W-:Y:S01]  /*1990*/  FADD.FTZ R41, R71, -R40 ;  /* 0x8000002847297221 */ /* 0x000fe20000010000 */
[----:B------:R-:W-:-:S03]  /*19a0*/  @P3 HADD2.F32 R40, -RZ, R58.H0_H0 ;  /* 0x2000003aff283230 */ /* 0x000fc60000004100 */
[----:B------:R-:W-:-:S04]  /*19b0*/  FMUL.FTZ R41, R2, R41 ;  /* 0x0000002902297220 */ /* 0x000fc80000410000 */
[----:B------:R-:W-:Y:S02]  /*19c0*/  @P3 FADD.FTZ R41, R41, R40 ;  /* 0x0000002829293221 */ /* 0x000fe40000010000 */
.L_x_889:
[----:B------:R-:W-:Y:S05]  /*19d0*/  BSYNC B0 ;  /* 0x0000000000007941 */ /* 0x000fea0003800000 */
.L_x_887:
        /* <DEDUP_REMOVED lines=9> */
[----:B------:R-:W-:-:S05]  /*1a70*/  SHF.R.U64 R41, R58, 0x10, R59 ;  /* 0x000000103a297819 */ /* 0x000fca000000123b */
[----:B------:R-:W-:Y:S01]  /*1a80*/  HADD2.F32 R41, -RZ, R41.H0_H0 ;  /* 0x20000029ff297230 */ /* 0x000fe20000004100 */
[----:B------:R-:W-:Y:S05]  /*1a90*/  BRA `(.L_x_892) ;  /* 0x0000006000007947 */ /* 0x000fea0003800000 */
.L_x_891:
[----:B------:R-:W-:Y:S01]  /*1aa0*/  FFMA.FTZ R41, R11, R65, R69 ;  /* 0x000000410b297223 */ /* 0x000fe20000010045 */
[----:B------:R-:W-:-:S03]  /*1ab0*/  @P3 SHF.R.U64 R40, R58, 0x10, R59 ;  /* 0x000000103a283819 */ /* 0x000fc6000000123b */
[----:B------:R-:W-:Y:S02]  /*1ac0*/  FADD.FTZ R41, R70, -R41 ;  /* 0x8000002946297221 */ /* 0x000fe40000010000 */
[----:B------:R-:W-:Y:S02]  /*1ad0*/  @P3 HADD2.F32 R40, -RZ, R40.H0_H0 ;  /* 0x20000028ff283230 */ /* 0x000fe40000004100 */
[----:B------:R-:W-:-:S04]  /*1ae0*/  FMUL.FTZ R41, R2, R41 ;  /* 0x0000002902297220 */ /* 0x000fc80000410000 */
[----:B------:R-:W-:Y:S02]  /*1af0*/  @P3 FADD.FTZ R41, R41, R40 ;  /* 0x0000002829293221 */ /* 0x000fe40000010000 */
.L_x_892:
[----:B------:R-:W-:Y:S05]  /*1b00*/  BSYNC B0 ;  /* 0x0000000000007941 */ /* 0x000fea0003800000 */
.L_x_890:
        /* <DEDUP_REMOVED lines=9> */
[----:B------:R-:W-:Y:S01]  /*1ba0*/  HADD2.F32 R41, -RZ, R59.H0_H0 ;  /* 0x2000003bff297230 */ /* 0x000fe20000004100 */
[----:B------:R-:W-:Y:S05]  /*1bb0*/  BRA `(.L_x_895) ;  /* 0x0000005000007947 */ /* 0x000fea0003800000 */
.L_x_894:
[----:B------:R-:W-:Y:S01]  /*1bc0*/  FFMA.FTZ R41, R6, R65, R69 ;  /* 0x0000004106297223 */ /* 0x000fe20000010045 */
[----:B------:R-:W-:-:S03]  /*1bd0*/  @P3 HADD2.F32 R40, -RZ, R59.H0_H0 ;  /* 0x2000003bff283230 */ /* 0x000fc60000004100 */
[----:B------:R-:W-:-:S04]  /*1be0*/  FADD.FTZ R41, R44, -R41 ;  /* 0x800000292c297221 */ /* 0x000fc80000010000 */
[----:B------:R-:W-:-:S04]  /*1bf0*/  FMUL.FTZ R41, R2, R41 ;  /* 0x0000002902297220 */ /* 0x000fc80000410000 */
[----:B------:R-:W-:Y:S02]  /*1c00*/  @P3 FADD.FTZ R41, R41, R40 ;  /* 0x0000002829293221 */ /* 0x000fe40000010000 */
.L_x_895:
[----:B------:R-:W-:Y:S05]  /*1c10*/  BSYNC B0 ;  /* 0x0000000000007941 */ /* 0x000fea0003800000 */
.L_x_893:
        /* <DEDUP_REMOVED lines=9> */
[----:B------:R-:W-:-:S05]  /*1cb0*/  SHF.R.U32.HI R41, RZ, 0x10, R59 ;  /* 0x00000010ff297819 */ /* 0x000fca000001163b */
[----:B------:R-:W-:Y:S01]  /*1cc0*/  HADD2.F32 R41, -RZ, R41.H0_H0 ;  /* 0x20000029ff297230 */ /* 0x000fe20000004100 */
[----:B------:R-:W-:Y:S05]  /*1cd0*/  BRA `(.L_x_898) ;  /* 0x0000006000007947 */ /* 0x000fea0003800000 */
.L_x_897:
[----:B------:R-:W-:Y:S01]  /*1ce0*/  FFMA.FTZ R40, R12, R65, R69 ;  /* 0x000000410c287223 */ /* 0x000fe20000010045 */
[----:B------:R-:W-:-:S03]  /*1cf0*/  @P3 SHF.R.U32.HI R42, RZ, 0x10, R59 ;  /* 0x00000010ff2a3819 */ /* 0x000fc6000001163b */
[----:B------:R-:W-:Y:S02]  /*1d00*/  FADD.FTZ R41, R45, -R40 ;  /* 0x800000282d297221 */ /* 0x000fe40000010000 */
[----:B------:R-:W-:Y:S02]  /*1d10*/  @P3 HADD2.F32 R42, -RZ, R42.H0_H0 ;  /* 0x2000002aff2a3230 */ /* 0x000fe40000004100 */
[----:B------:R-:W-:-:S04]  /*1d20*/  FMUL.FTZ R41, R2, R41 ;  /* 0x0000002902297220 */ /* 0x000fc80000410000 */
[----:B------:R-:W-:Y:S02]  /*1d30*/  @P3 FADD.FTZ R41, R41, R42 ;  /* 0x0000002a29293221 */ /* 0x000fe40000010000 */
.L_x_898:
[----:B------:R-:W-:Y:S05]  /*1d40*/  BSYNC B0 ;  /* 0x0000000000007941 */ /* 0x000fea0003800000 */
.L_x_896:
[----:B------:R-:W-:Y:S01]  /*1d50*/  @P2 FMUL.FTZ R40, R41, c[0x0][0x1ec] ;  /* 0x00007b0029282a20 */ /* 0x000fe20000410000 */
[----:B------:R-:W-:-:S04]  /*1d60*/  @P0 F2FP.PACK_AB R41, RZ, R41 ;  /* 0x00000029ff29023e */ /* 0x000fc800000000ff */
[----:B------:R-:W-:Y:S02]  /*1d70*/  @P2 F2FP.PACK_AB R40, RZ, R40 ;  /* 0x00000028ff28223e */ /* 0x000fe400000000ff */
[----:B------:R-:W-:Y:S02]  /*1d80*/  @P0 PRMT R63, R41, 0x7610, R63 ;  /* 0x00007610293f0816 */ /* 0x000fe4000000003f */
[----:B------:R-:W-:Y:S01]  /*1d90*/  @P2 PRMT R62, R40, 0x7610, R62 ;  /* 0x00007610283e2816 */ /* 0x000fe2000000003e */
[----:B------:R-:W-:Y:S05]  /*1da0*/  @!P0 BRA `(.L_x_899) ;  /* 0x0000008000008947 */ /* 0x000fea0003800000 */
[----:B------:R-:W-:Y:S02]  /*1db0*/  LOP3.LUT R40, R52, 0xffff, RZ, 0xc0, !PT ;  /* 0x0000ffff34287812 */ /* 0x000fe400078ec0ff */
[----:B------:R-:W-:Y:S02]  /*1dc0*/  MOV R67, 0x8 ;  /* 0x0000000800437802 */ /* 0x000fe40000000f00 */
[----:B------:R-:W-:Y:S01]  /*1dd0*/  PRMT R43, R54, 0x5410, R63 ;  /* 0x00005410362b7816 */ /* 0x000fe2000000003f */
[----:B------:R-:W-:-:S04]  /*1de0*/  IMAD.WIDE.U32 R40, R40, 0x10000, RZ ;  /* 0x0001000028287825 */ /* 0x000fc800078e00ff */
[----:B------:R-:W-:Y:S01]  /*1df0*/  IMAD.WIDE.U32 R66, R66, R67, c[0x0][0x258] ;  /* 0x0000960042427625 */ /* 0x000fe200078e0043 */
[----:B------:R-:W-:Y:S02]  /*1e00*/  LOP3.LUT R41, R43, R41, RZ, 0xfc, !PT ;  /* 0x000000292b297212 */ /* 0x000fe400078efcff */
[----:B------:R-:W-:-:S05]  /*1e10*/  LOP3.LUT R40, R40, 0xffff, R51, 0xf8, !PT ;  /* 0x0000ffff28287812 */ /* 0x000fca00078ef833 */
[----:B------:R0:W-:Y:S02]  /*1e20*/  STG.E.64 [R66.64], R40 ;  /* 0x0000002842007986 */ /* 0x0001e4000c101b04 */
.L_x_899:
        /* <DEDUP_REMOVED lines=11> */
.L_x_901:
[----:B------:R-:W-:Y:S05]  /*1ee0*/  BSYNC B0 ;  /* 0x0000000000007941 */ /* 0x000fea0003800000 */
.L_x_900:
[----:B------:R-:W-:Y:S01]  /*1ef0*/  BSSY B0, `(.L_x_902) ;  /* 0x000000b000007945 */ /* 0x000fe20003800000 */
[----:B------:R-:W-:Y:S05]  /*1f00*/  @P1 BRA `(.L_x_903) ;  /* 0x0000004000001947 */ /* 0x000fea0003800000 */
[----:B0-----:R-:W-:Y:S01]  /*1f10*/  MOV R41, RZ ;  /* 0x000000ff00297202 */ /* 0x001fe20000000f00 */
[----:B------:R-:W-:Y:S05]  /*1f20*/  @!P3 BRA `(.L_x_904) ;  /* 0x000000700000b947 */ /* 0x000fea0003800000 */
[----:B------:R-:W-:Y:S01]  /*1f30*/  HADD2.F32 R41, -RZ, R56.H0_H0 ;  /* 0x20000038ff297230 */ /* 0x000fe20000004100 */
[----:B------:R-:W-:Y:S05]  /*1f40*/  BRA `(.L_x_904) ;  /* 0x0000005000007947 */ /* 0x000fea0003800000 */
.L_x_903:
[----:B0-----:R-:W-:Y:S01]  /*1f50*/  FFMA.FTZ R41, R7, R65, R69 ;  /* 0x0000004107297223 */ /* 0x001fe20000010045 */
[----:B------:R-:W-:-:S03]  /*1f60*/  @P3 HADD2.F32 R40, -RZ, R56.H0_H0 ;  /* 0x20000038ff283230 */ /* 0x000fc60000004100 */
[----:B------:R-:W-:-:S04]  /*1f70*/  FADD.FTZ R41, R46, -R41 ;  /* 0x800000292e297221 */ /* 0x000fc80000010000 */
[----:B------:R-:W-:-:S04]  /*1f80*/  FMUL.FTZ R41, R2, R41 ;  /* 0x0000002902297220 */ /* 0x000fc80000410000 */
[----:B------:R-:W-:Y:S02]  /*1f90*/  @P3 FADD.FTZ R41, R41, R40 ;  /* 0x0000002829293221 */ /* 0x000fe40000010000 */
.L_x_904:
[----:B------:R-:W-:Y:S05]  /*1fa0*/  BSYNC B0 ;  /* 0x0000000000007941 */ /* 0x000fea0003800000 */
.L_x_902:
        /* <DEDUP_REMOVED lines=9> */
[----:B------:R-:W-:-:S05]  /*2040*/  SHF.R.U64 R41, R56, 0x10, R57 ;  /* 0x0000001038297819 */ /* 0x000fca0000001239 */
[----:B------:R-:W-:Y:S01]  /*2050*/  HADD2.F32 R41, -RZ, R41.H0_H0 ;  /* 0x20000029ff297230 */ /* 0x000fe20000004100 */
[----:B------:R-:W-:Y:S05]  /*2060*/  BRA `(.L_x_907) ;  /* 0x0000006000007947 */ /* 0x000fea0003800000 */
.L_x_906:
[----:B------:R-:W-:Y:S01]  /*2070*/  FFMA.FTZ R40, R13, R65, R69 ;  /* 0x000000410d287223 */ /* 0x000fe20000010045 */
[----:B------:R-:W-:-:S03]  /*2080*/  @P3 SHF.R.U64 R42, R56, 0x10, R57 ;  /* 0x00000010382a3819 */ /* 0x000fc60000001239 */
[----:B------:R-:W-:Y:S02]  /*2090*/  FADD.FTZ R41, R47, -R40 ;  /* 0x800000282f297221 */ /* 0x000fe40000010000 */
[----:B------:R-:W-:Y:S02]  /*20a0*/  @P3 HADD2.F32 R42, -RZ, R42.H0_H0 ;  /* 0x2000002aff2a3230 */ /* 0x000fe40000004100 */
[----:B------:R-:W-:-:S04]  /*20b0*/  FMUL.FTZ R41, R2, R41 ;  /* 0x0000002902297220 */ /* 0x000fc80000410000 */
[----:B------:R-:W-:Y:S02]  /*20c0*/  @P3 FADD.FTZ R41, R41, R42 ;  /* 0x0000002a29293221 */ /* 0x000fe40000010000 */
.L_x_907:
[----:B------:R-:W-:Y:S05]  /*20d0*/  BSYNC B0 ;  /* 0x0000000000007941 */ /* 0x000fea0003800000 */
.L_x_905:
        /* <DEDUP_REMOVED lines=11> */
.L_x_909:
[----:B------:R-:W-:Y:S01]  /*2190*/  FFMA.FTZ R41, R8, R65, R69 ;  /* 0x0000004108297223 */ /* 0x000fe20000010045 */
[----:B------:R-:W-:-:S03]  /*21a0*/  @P3 HADD2.F32 R40, -RZ, R57.H0_H0 ;  /* 0x20000039ff283230 */ /* 0x000fc60000004100 */
[----:B------:R-:W-:-:S04]  /*21b0*/  FADD.FTZ R41, R48, -R41 ;  /* 0x8000002930297221 */ /* 0x000fc80000010000 */
[----:B------:R-:W-:-:S04]  /*21c0*/  FMUL.FTZ R41, R2, R41 ;  /* 0x0000002902297220 */ /* 0x000fc80000410000 */
[----:B------:R-:W-:Y:S02]  /*21d0*/  @P3 FADD.FTZ R41, R41, R40 ;  /* 0x0000002829293221 */ /* 0x000fe40000010000 */
.L_x_910:
[----:B------:R-:W-:Y:S05]  /*21e0*/  BSYNC B0 ;  /* 0x0000000000007941 */ /* 0x000fea0003800000 */
.L_x_908:
        /* <DEDUP_REMOVED lines=12> */
.L_x_912:
[----:B------:R-:W-:Y:S01]  /*22b0*/  FFMA.FTZ R40, R14, R65, R69 ;  /* 0x000000410e287223 */ /* 0x000fe20000010045 */
[----:B------:R-:W-:-:S03]  /*22c0*/  @P3 SHF.R.U32.HI R42, RZ, 0x10, R57 ;  /* 0x00000010ff2a3819 */ /* 0x000fc60000011639 */
[----:B------:R-:W-:Y:S02]  /*22d0*/  FADD.FTZ R41, R49, -R40 ;  /* 0x8000002831297221 */ /* 0x000fe40000010000 */
[----:B------:R-:W-:Y:S02]  /*22e0*/  @P3 HADD2.F32 R43, -RZ, R42.H0_H0 ;  /* 0x2000002aff2b3230 */ /* 0x000fe40000004100 */
[----:B------:R-:W-:-:S04]  /*22f0*/  FMUL.FTZ R2, R2, R41 ;  /* 0x0000002902027220 */ /* 0x000fc80000410000 */
[----:B------:R-:W-:Y:S02]  /*2300*/  @P3 FADD.FTZ R2, R2, R43 ;  /* 0x0000002b02023221 */ /* 0x000fe40000010000 */
.L_x_913:
[----:B------:R-:W-:Y:S05]  /*2310*/  BSYNC B0 ;  /* 0x0000000000007941 */ /* 0x000fea0003800000 */
.L_x_911:
[----:B------:R-:W-:Y:S01]  /*2320*/  @P2 FMUL.FTZ R40, R2, c[0x0][0x1ec] ;  /* 0x00007b0002282a20 */ /* 0x000fe20000410000 */
[----:B------:R-:W-:-:S04]  /*2330*/  @P0 F2FP.PACK_AB R2, RZ, R2 ;  /* 0x00000002ff02023e */ /* 0x000fc800000000ff */
[----:B------:R-:W-:Y:S02]  /*2340*/  @P2 F2FP.PACK_AB R42, RZ, R40 ;  /* 0x00000028ff2a223e */ /* 0x000fe400000000ff */
[----:B------:R-:W-:Y:S01]  /*2350*/  @P0 PRMT R63, R2, 0x7610, R63 ;  /* 0x00007610023f0816 */ /* 0x000fe2000000003f */
        /* <DEDUP_REMOVED lines=9> */
.L_x_914:
[----:B------:R-:W-:Y:S01]  /*23f0*/  BSSY B0, `(.L_x_915) ;  /* 0x000000c000007945 */ /* 0x000fe20003800000 */
[----:B------:R-:W-:Y:S01]  /*2400*/  @P2 PRMT R62, R42, 0x7610, R62 ;  /* 0x000076102a3e2816 */ /* 0x000fe2000000003e */
[----:B------:R-:W-:Y:S05]  /*2410*/  @!P2 BRA `(.L_x_916) ;  /* 0x000000900000a947 */ /* 0x000fea0003800000 */
[----:B0-----:R-:W-:Y:S01]  /*2420*/  LOP3.LUT R40, R53, 0xffff, RZ, 0xc0, !PT ;  /* 0x0000ffff35287812 */ /* 0x001fe200078ec0ff */
        /* <DEDUP_REMOVED lines=8> */
.L_x_916:
[----:B------:R-:W-:Y:S05]  /*24b0*/  BSYNC B0 ;  /* 0x0000000000007941 */ /* 0x000fea0003800000 */
.L_x_915:
[----:B------:R-:W-:Y:S02]  /*24c0*/  IADD3 R0, R0, c[0x0][0x160], RZ ;  /* 0x0000580000007a10 */ /* 0x000fe40007ffe0ff */
[----:B------:R-:W-:Y:S02]  /*24d0*/  LOP3.LUT P1, RZ, R75, 0xff, RZ, 0xc0, !PT ;  /* 0x000000ff4bff7812 */ /* 0x000fe4000782c0ff */
[----:B------:R-:W-:Y:S02]  /*24e0*/  ISETP.GE.AND P0, PT, R0, c[0x0][0x164], PT ;  /* 0x0000590000007a0c */ /* 0x000fe40003f06270 */
[----:B------:R-:W-:-:S11]  /*24f0*/  SEL R75, RZ, 0x1, P1 ;  /* 0x00000001ff4b7807 */ /* 0x000fd60000800000 */
[----:B0-----:R-:W-:Y:S01]  /*2500*/  @P0 CALL.REL.NOINC `(.L_x_866) ;  /* 0x0000001000000944 */ /* 0x001fe20003c00000 */
[----:B------:R-:W-:Y:S05]  /*2510*/  BRA `(.L_x_917) ;  /* 0xffffde9000007947 */ /* 0x000fea000383ffff */
.L_x_866:
[----:B------:R-:W0:Y:S01]  /*2520*/  S2UR UR6, SR_CTAID.X ;  /* 0x00000000000679c3 */ /* 0x000e220000002500 */
[----:B------:R-:W-:Y:S02]  /*2530*/  MOV R5, 0x10 ;  /* 0x0000001000057802 */ /* 0x000fe40000000f00 */
        /* <DEDUP_REMOVED lines=13> */
.L_x_870:
[----:B------:R-:W-:Y:S01]  /*2610*/  HFMA2.MMA R42, -RZ, RZ, 0, 9.5367431640625e-07 ;  /* 0x00000010ff2a7435 */ /* 0x000fe200000001ff */
[----:B------:R-:W-:Y:S01]  /*2620*/  MOV R41, R88 ;  /* 0x0000005800297202 */ /* 0x000fe20000000f00 */
[----:B------:R-:W-:Y:S01]  /*2630*/  IMAD.MOV.U32 R93, RZ, RZ, 0x1f ;  /* 0x0000001fff5d7424 */ /* 0x000fe200078e00ff */
[----:B------:R-:W-:-:S02]  /*2640*/  MOV R90, 0xffffffff ;  /* 0xffffffff005a7802 */ /* 0x000fc40000000f00 */
[----:B------:R-:W-:Y:S02]  /*2650*/  MOV R40, 0x2670 ;  /* 0x0000267000287802 */ /* 0x000fe40000000f00 */
[----:B-----5:R-:W-:Y:S05]  /*2660*/  CALL.REL.NOINC `($__internal_23_$__cuda_sm70_shflsync_down_p) ;  /* 0x0000045000007944 */ /* 0x020fea0003c00000 */
[----:B-1----:R-:W-:Y:S01]  /*2670*/  MOV R43, R42 ;  /* 0x0000002a002b7202 */ /* 0x002fe20000000f00 */
[----:B------:R-:W-:Y:S05]  /*2680*/  BRA `(.L_x_918) ;  /* 0xffffe94000007947 */ /* 0x000fea000383ffff */
.L_x_871:
[----:B------:R-:W-:Y:S01]  /*2690*/  HFMA2.MMA R93, -RZ, RZ, 0, 1.847743988037109375e-06 ;  /* 0x0000001fff5d7435 */ /* 0x000fe200000001ff */
[----:B------:R-:W-:Y:S01]  /*26a0*/  MOV R41, R87 ;  /* 0x0000005700297202 */ /* 0x000fe20000000f00 */
[----:B------:R-:W-:Y:S01]  /*26b0*/  IMAD.MOV.U32 R42, RZ, RZ, 0x10 ;  /* 0x00000010ff2a7424 */ /* 0x000fe200078e00ff */
[----:B------:R-:W-:Y:S02]  /*26c0*/  MOV R90, 0xffffffff ;  /* 0xffffffff005a7802 */ /* 0x000fe40000000f00 */
[----:B------:R-:W-:Y:S02]  /*26d0*/  MOV R40, 0x26f0 ;  /* 0x000026f000287802 */ /* 0x000fe40000000f00 */
[----:B01---5:R-:W-:Y:S05]  /*26e0*/  CALL.REL.NOINC `($__internal_23_$__cuda_sm70_shflsync_down_p) ;  /* 0x000003d000007944 */ /* 0x023fea0003c00000 */
[----:B------:R-:W-:Y:S01]  /*26f0*/  FADD.FTZ R88, R43, R88 ;  /* 0x000000582b587221 */ /* 0x000fe20000010000 */
[----:B------:R-:W-:Y:S01]  /*2700*/  MOV R90, 0xffffffff ;  /* 0xffffffff005a7802 */ /* 0x000fe20000000f00 */
[----:B-1----:R-:W-:Y:S01]  /*2710*/  FADD.FTZ R87, R87, R42 ;  /* 0x0000002a57577221 */ /* 0x002fe20000010000 */
[----:B------:R-:W-:Y:S01]  /*2720*/  HFMA2.MMA R42, -RZ, RZ, 0, 4.76837158203125e-07 ;  /* 0x00000008ff2a7435 */ /* 0x000fe200000001ff */
[----:B------:R-:W-:Y:S01]  /*2730*/  IMAD.MOV.U32 R93, RZ, RZ, 0x1f ;  /* 0x0000001fff5d7424 */ /* 0x000fe200078e00ff */
[----:B------:R-:W-:-:S02]  /*2740*/  MOV R41, R88 ;  /* 0x0000005800297202 */ /* 0x000fc40000000f00 */
[----:B------:R-:W-:Y:S02]  /*2750*/  MOV R40, 0x2770 ;  /* 0x0000277000287802 */ /* 0x000fe40000000f00 */
[----:B------:R-:W-:Y:S05]  /*2760*/  CALL.REL.NOINC `($__internal_23_$__cuda_sm70_shflsync_down_p) ;  /* 0x0000035000007944 */ /* 0x000fea0003c00000 */
[----:B-1----:R-:W-:Y:S01]  /*2770*/  MOV R43, R42 ;  /* 0x0000002a002b7202 */ /* 0x002fe20000000f00 */
[----:B------:R-:W-:Y:S01]  /*2780*/  HFMA2.MMA R42, -RZ, RZ, 0, 4.76837158203125e-07 ;  /* 0x00000008ff2a7435 */ /* 0x000fe200000001ff */
[----:B------:R-:W-:Y:S01]  /*2790*/  IMAD.MOV.U32 R41, RZ, RZ, R87 ;  /* 0x000000ffff297224 */ /* 0x000fe200078e0057 */
[----:B------:R-:W-:Y:S02]  /*27a0*/  MOV R93, 0x1f ;  /* 0x0000001f005d7802 */ /* 0x000fe40000000f00 */
[----:B------:R-:W-:Y:S02]  /*27b0*/  MOV R90, 0xffffffff ;  /* 0xffffffff005a7802 */ /* 0x000fe40000000f00 */
[----:B------:R-:W-:Y:S02]  /*27c0*/  MOV R40, 0x27e0 ;  /* 0x000027e000287802 */ /* 0x000fe40000000f00 */
[----:B------:R-:W-:Y:S05]  /*27d0*/  CALL.REL.NOINC `($__internal_23_$__cuda_sm70_shflsync_down_p) ;  /* 0x000002e000007944 */ /* 0x000fea0003c00000 */
[----:B------:R-:W-:Y:S01]  /*27e0*/  FADD.FTZ R88, R43, R88 ;  /* 0x000000582b587221 */ /* 0x000fe20000010000 */
[----:B------:R-:W-:Y:S01]  /*27f0*/  HFMA2.MMA R93, -RZ, RZ, 0, 1.847743988037109375e-06 ;  /* 0x0000001fff5d7435 */ /* 0x000fe200000001ff */
[----:B-1----:R-:W-:Y:S01]  /*2800*/  FADD.FTZ R87, R87, R42 ;  /* 0x0000002a57577221 */ /* 0x002fe20000010000 */
[----:B------:R-:W-:Y:S01]  /*2810*/  MOV R90, 0xffffffff ;  /* 0xffffffff005a7802 */ /* 0x000fe20000000f00 */
[----:B------:R-:W-:Y:S01]  /*2820*/  IMAD.MOV.U32 R42, RZ, RZ, 0x4 ;  /* 0x00000004ff2a7424 */ /* 0x000fe200078e00ff */
[----:B------:R-:W-:-:S02]  /*2830*/  MOV R41, R88 ;  /* 0x0000005800297202 */ /* 0x000fc40000000f00 */
[----:B------:R-:W-:Y:S02]  /*2840*/  MOV R40, 0x2860 ;  /* 0x0000286000287802 */ /* 0x000fe40000000f00 */
[----:B------:R-:W-:Y:S05]  /*2850*/  CALL.REL.NOINC `($__internal_23_$__cuda_sm70_shflsync_down_p) ;  /* 0x0000026000007944 */ /* 0x000fea0003c00000 */
[----:B-1----:R-:W-:Y:S01]  /*2860*/  IMAD.MOV.U32 R43, RZ, RZ, R42 ;  /* 0x000000ffff2b7224 */ /* 0x002fe200078e002a */
[----:B------:R-:W-:Y:S01]  /*2870*/  HFMA2.MMA R42, -RZ, RZ, 0, 2.384185791015625e-07 ;  /* 0x00000004ff2a7435 */ /* 0x000fe200000001ff */
[----:B------:R-:W-:Y:S01]  /*2880*/  MOV R41, R87 ;  /* 0x0000005700297202 */ /* 0x000fe20000000f00 */
[----:B------:R-:W-:Y:S01]  /*2890*/  IMAD.MOV.U32 R90, RZ, RZ, -0x1 ;  /* 0xffffffffff5a7424 */ /* 0x000fe200078e00ff */
[----:B------:R-:W-:Y:S02]  /*28a0*/  MOV R93, 0x1f ;  /* 0x0000001f005d7802 */ /* 0x000fe40000000f00 */
[----:B------:R-:W-:Y:S02]  /*28b0*/  MOV R40, 0x28d0 ;  /* 0x000028d000287802 */ /* 0x000fe40000000f00 */
[----:B------:R-:W-:Y:S05]  /*28c0*/  CALL.REL.NOINC `($__internal_23_$__cuda_sm70_shflsync_down_p) ;  /* 0x000001f000007944 */ /* 0x000fea0003c00000 */
[----:B------:R-:W-:Y:S01]  /*28d0*/  FADD.FTZ R88, R43, R88 ;  /* 0x000000582b587221 */ /* 0x000fe20000010000 */
[----:B------:R-:W-:Y:S01]  /*28e0*/  MOV R93, 0x1f ;  /* 0x0000001f005d7802 */ /* 0x000fe20000000f00 */
[----:B-1----:R-:W-:Y:S01]  /*28f0*/  FADD.FTZ R87, R87, R42 ;  /* 0x0000002a57577221 */ /* 0x002fe20000010000 */
[----:B------:R-:W-:Y:S01]  /*2900*/  HFMA2.MMA R42, -RZ, RZ, 0, 1.1920928955078125e-07 ;  /* 0x00000002ff2a7435 */ /* 0x000fe200000001ff */
[----:B------:R-:W-:Y:S01]  /*2910*/  MOV R90, 0xffffffff ;  /* 0xffffffff005a7802 */ /* 0x000fe20000000f00 */
[----:B------:R-:W-:Y:S01]  /*2920*/  IMAD.MOV.U32 R41, RZ, RZ, R88 ;  /* 0x000000ffff297224 */ /* 0x000fe200078e0058 */
[----:B------:R-:W-:-:S03]  /*2930*/  MOV R40, 0x2950 ;  /* 0x0000295000287802 */ /* 0x000fc60000000f00 */
[----:B------:R-:W-:Y:S05]  /*2940*/  CALL.REL.NOINC `($__internal_23_$__cuda_sm70_shflsync_down_p) ;  /* 0x0000017000007944 */ /* 0x000fea0003c00000 */
[----:B-1----:R-:W-:Y:S01]  /*2950*/  MOV R43, R42 ;  /* 0x0000002a002b7202 */ /* 0x002fe20000000f00 */
[----:B------:R-:W-:Y:S01]  /*2960*/  HFMA2.MMA R42, -RZ, RZ, 0, 1.1920928955078125e-07 ;  /* 0x00000002ff2a7435 */ /* 0x000fe200000001ff */
[----:B------:R-:W-:Y:S01]  /*2970*/  MOV R41, R87 ;  /* 0x0000005700297202 */ /* 0x000fe20000000f00 */
[----:B------:R-:W-:Y:S01]  /*2980*/  IMAD.MOV.U32 R93, RZ, RZ, 0x1f ;  /* 0x0000001fff5d7424 */ /* 0x000fe200078e00ff */
[----:B------:R-:W-:-:S02]  /*2990*/  MOV R90, 0xffffffff ;  /* 0xffffffff005a7802 */ /* 0x000fc40000000f00 */
[----:B------:R-:W-:Y:S02]  /*29a0*/  MOV R40, 0x29c0 ;  /* 0x000029c000287802 */ /* 0x000fe40000000f00 */
[----:B------:R-:W-:Y:S05]  /*29b0*/  CALL.REL.NOINC `($__internal_23_$__cuda_sm70_shflsync_down_p) ;  /* 0x0000010000007944 */ /* 0x000fea0003c00000 */
[----:B------:R-:W-:Y:S01]  /*29c0*/  FADD.FTZ R88, R43, R88 ;  /* 0x000000582b587221 */ /* 0x000fe20000010000 */
[----:B------:R-:W-:Y:S01]  /*29d0*/  MOV R93, 0x1f ;  /* 0x0000001f005d7802 */ /* 0x000fe20000000f00 */
[----:B-1----:R-:W-:Y:S01]  /*29e0*/  FADD.FTZ R87, R87, R42 ;  /* 0x0000002a57577221 */ /* 0x002fe20000010000 */
[----:B------:R-:W-:Y:S01]  /*29f0*/  HFMA2.MMA R42, -RZ, RZ, 0, 5.9604644775390625e-08 ;  /* 0x00000001ff2a7435 */ /* 0x000fe200000001ff */
[----:B------:R-:W-:Y:S01]  /*2a00*/  IMAD.MOV.U32 R90, RZ, RZ, -0x1 ;  /* 0xffffffffff5a7424 */ /* 0x000fe200078e00ff */
[----:B------:R-:W-:Y:S02]  /*2a10*/  MOV R41, R88 ;  /* 0x0000005800297202 */ /* 0x000fe40000000f00 */
[----:B------:R-:W-:Y:S02]  /*2a20*/  MOV R40, 0x2a40 ;  /* 0x00002a4000287802 */ /* 0x000fe40000000f00 */
[----:B------:R-:W-:Y:S05]  /*2a30*/  CALL.REL.NOINC `($__internal_23_$__cuda_sm70_shflsync_down_p) ;  /* 0x0000008000007944 */ /* 0x000fea0003c00000 */
[----:B------:R-:W-:Y:S01]  /*2a40*/  HFMA2.MMA R93, -RZ, RZ, 0, 1.847743988037109375e-06 ;  /* 0x0000001fff5d7435 */ /* 0x000fe200000001ff */
[----:B-1----:R-:W-:Y:S01]  /*2a50*/  MOV R43, R42 ;  /* 0x0000002a002b7202 */ /* 0x002fe20000000f00 */
[----:B------:R-:W-:Y:S01]  /*2a60*/  IMAD.MOV.U32 R42, RZ, RZ, 0x1 ;  /* 0x00000001ff2a7424 */ /* 0x000fe200078e00ff */
[----:B------:R-:W-:-:S02]  /*2a70*/  MOV R41, R87 ;  /* 0x0000005700297202 */ /* 0x000fc40000000f00 */
[----:B------:R-:W-:Y:S02]  /*2a80*/  MOV R90, 0xffffffff ;  /* 0xffffffff005a7802 */ /* 0x000fe40000000f00 */
[----:B------:R-:W-:Y:S02]  /*2a90*/  MOV R40, 0x2ab0 ;  /* 0x00002ab000287802 */ /* 0x000fe40000000f00 */
[----:B------:R-:W-:Y:S05]  /*2aa0*/  CALL.REL.NOINC `($__internal_23_$__cuda_sm70_shflsync_down_p) ;  /* 0x0000001000007944 */ /* 0x000fea0003c00000 */
[----:B-1----:R-:W-:Y:S05]  /*2ab0*/  BRA `(.L_x_919) ;  /* 0xffffe63000007947 */ /* 0x002fea000383ffff */
        .weak           $__internal_23_$__cuda_sm70_shflsync_down_p
        .type           $__internal_23_$__cuda_sm70_shflsync_down_p,@function
        .size           $__internal_23_$__cuda_sm70_shflsync_down_p,(.L_x_6672 - $__internal_23_$__cuda_sm70_shflsync_down_p)
$__internal_23_$__cuda_sm70_shflsync_down_p:
[----:B------:R-:W-:Y:S04]  /*2ac0*/  WARPSYNC R90 ;  /* 0x0000005a00007348 */ /* 0x000fe80003800000 */
[----:B------:R0:W1:Y:S02]  /*2ad0*/  SHFL.DOWN PT, R42, R41, R42, R93 ;  /* 0x0800002a292a7389 */ /* 0x00006400000e005d */
[----:B0-----:R-:W-:-:S06]  /*2ae0*/  HFMA2.MMA R41, -RZ, RZ, 0, 0 ;  /* 0x00000000ff297435 */ /* 0x001fcc00000001ff */
[----:B------:R-:W-:Y:S05]  /*2af0*/  RET.REL.NODEC R40 `(_ZN10layer_norm13ln_bwd_kernelINS_13Kernel_traitsI6__halfS2_S2_S2_fjLj1536ELj1ELj1ELj4ELj8ENS_18Kernel_traits_baseILj1536ES2_S2_S2_S2_fjLj128EEEEELb0ELb0ELb1ELb1EEEvNS_9BwdParamsE) ;  /* 0xffffd50028007950 */ /* 0x000fea0003c3ffff */
.L_x_920:
        /* <DEDUP_REMOVED lines=16> */
.L_x_6672:


//--------------------- .text._ZN10layer_norm13ln_bwd_kernelINS_13Kernel_traitsI6__halfS2_S2_S2_fjLj1536ELj1ELj1ELj4ELj8ENS_18Kernel_traits_baseILj1536ES2_S2_S2_S2_fjLj128EEEEELb0ELb1ELb0ELb0EEEvNS_9BwdParamsE --------------------------
	.section	.text._ZN10layer_norm13ln_bwd_kernelINS_13Kernel_traitsI6__halfS2_S2_S2_fjLj1536ELj1ELj1ELj4ELj8ENS_18Kernel_traits_baseILj1536ES2_S2_S2_S2_fjLj128EEEEELb0ELb1ELb0ELb0EEEvNS_9BwdParamsE,"ax",@progbits
	.sectioninfo	@"SHI_REGISTERS=122"
	.align	128
        .global         _ZN10layer_norm13ln_bwd_kernelINS_13Kernel_traitsI6__halfS2_S2_S2_fjLj1536ELj1ELj1ELj4ELj8ENS_18Kernel_traits_baseILj1536ES2_S2_S2_S2_fjLj128EEEEELb0ELb1ELb0ELb0EEEvNS_9BwdParamsE
        .type           _ZN10layer_norm13ln_bwd_kernelINS_13Kernel_traitsI6__halfS2_S2_S2_fjLj1536ELj1ELj1ELj4ELj8ENS_18Kernel_traits_baseILj1536ES2_S2_S2_S2_fjLj128EEEEELb0ELb1ELb0ELb0EEEvNS_9BwdParamsE,@function
        .size           _ZN10layer_norm13ln_bwd_kernelINS_13Kernel_traitsI6__halfS2_S2_S2_fjLj1536ELj1ELj1ELj4ELj8ENS_18Kernel_traits_baseILj1536ES2_S2_S2_S2_fjLj128EEEEELb0ELb1ELb0ELb0EEEvNS_9BwdParamsE,(.L_x_6673 - _ZN10layer_norm13ln_bwd_kernelINS_13Kernel_traitsI6__halfS2_S2_S2_fjLj1536ELj1ELj1ELj4ELj8ENS_18Kernel_traits_baseILj1536ES2_S2_S2_S2_fjLj128EEEEELb0ELb1ELb0ELb0EEEvNS_9BwdParamsE)
        .other          _ZN10layer_norm13ln_bwd_kernelINS_13Kernel_traitsI6__halfS2_S2_S2_fjLj1536ELj1ELj1ELj4ELj8ENS_18Kernel_traits_baseILj1536ES2_S2_S2_S2_fjLj128EEEEELb0ELb1ELb0ELb0EEEvNS_9BwdParamsE,@"STO_CUDA_ENTRY STV_DEFAULT"
_ZN10layer_norm13ln_bwd_kernelINS_13Kernel_traitsI6__halfS2_S2_S2_fjLj1536ELj1ELj1ELj4ELj8ENS_18Kernel_traits_baseILj1536ES2_S2_S2_S2_fjLj128EEEEELb0ELb1ELb0ELb0EEEvNS_9BwdParamsE:
.text._ZN10layer_norm13ln_bwd_kernelINS_13Kernel_traitsI6__halfS2_S2_S2_fjLj1536ELj1ELj1ELj4ELj8ENS_18Kernel_traits_baseILj1536ES2_S2_S2_S2_fjLj128EEEEELb0ELb1ELb0ELb0EEEvNS_9BwdParamsE:
        /* <DEDUP_REMOVED lines=53> */
[--C-:B------:R-:W-:Y:S01]  /*0350*/  SHF.R.U64 R70, R6, 0x10, R7.reuse ;  /* 0x0000001006467819 */ /* 0x100fe20000001207 */
[----:B------:R-:W-:Y:S01]  /*0360*/  IMAD.MOV.U32 R4, RZ, RZ, R10 ;  /* 0x000000ffff047224 */ /* 0x000fe200078e000a */
[----:B------:R-:W-:Y:S01]  /*0370*/  MOV R69, R7 ;  /* 0x0000000700457202 */ /* 0x000fe20000000f00 */
[----:B------:R-:W-:Y:S01]  /*0380*/  HADD2.F32 R71, -RZ, R71.H0_H0 ;  /* 0x20000047ff477230 */ /* 0x000fe20000004100 */
[----:B------:R-:W-:Y:S01]  /*0390*/  SHF.R.U32.HI R68, RZ, 0x10, R7 ;  /* 0x00000010ff447819 */ /* 0x000fe20000011607 */
[----:B------:R-:W-:Y:S01]  /*03a0*/  IMAD.MOV.U32 R7, RZ, RZ, R2 ;  /* 0x000000ffff077224 */ /* 0x000fe200078e0002 */
[--C-:B------:R-:W-:Y:S01]  /*03b0*/  SHF.R.U64 R66, R12, 0x10, R13.reuse ;  /* 0x000000100c427819 */ /* 0x100fe2000000120d */
[----:B------:R-:W-:Y:S01]  /*03c0*/  HADD2.F32 R70, -RZ, R70.H0_H0 ;  /* 0x20000046ff467230 */ /* 0x000fe20000004100 */
[----:B------:R-:W-:Y:S01]  /*03d0*/  MOV R65, R13 ;  /* 0x0000000d00417202 */ /* 0x000fe20000000f00 */
        /* <DEDUP_REMOVED lines=10> */
[----:B------:R-:W-:Y:S01]  /*0480*/  HADD2.F32 R64, -RZ, R64.H0_H0 ;  /* 0x20000040ff407230 */ /* 0x000fe20000004100 */
[----:B------:R-:W-:Y:S01]  /*0490*/  SHF.R.U64 R6, R2, 0x10, R3 ;  /* 0x0000001002067819 */ /* 0x000fe20000001203 */
[----:B------:R-:W-:Y:S01]  /*04a0*/  HADD2.F32 R13, -RZ, R13.H0_H0 ;  /* 0x2000000dff0d7230 */ /* 0x000fe20000004100 */
        /* <DEDUP_REMOVED lines=16> */
[----:B------:R-:W-:Y:S01]  /*05b0*/  SHF.R.U32.HI R2, RZ, 0x10, R3 ;  /* 0x00000010ff027819 */ /* 0x000fe20000011603 */
[----:B------:R-:W-:Y:S01]  /*05c0*/  HFMA2.MMA R3, -RZ, RZ, 0, 5.9604644775390625e-08 ;  /* 0x00000001ff037435 */ /* 0x000fe200000001ff */
[----:B------:R-:W-:Y:S01]  /*05d0*/  MOV R53, RZ ;  /* 0x000000ff00357202 */ /* 0x000fe20000000f00 */
[----:B------:R-:W-:-:S02]  /*05e0*/  HADD2.F32 R11, -RZ, R11.H0_H0 ;  /* 0x2000000bff0b7230 */ /* 0x000fc40000004100 */
[----:B------:R-:W-:Y:S02]  /*05f0*/  HADD2.F32 R10, -RZ, R10.H0_H0 ;  /* 0x2000000aff0a7230 */ /* 0x000fe40000004100 */
[----:B------:R-:W-:Y:S02]  /*0600*/  HADD2.F32 R9, -RZ, R9.H0_H0 ;  /* 0x20000009ff097230 */ /* 0x000fe40000004100 */
[----:B------:R-:W-:Y:S02]  /*0610*/  HADD2.F32 R8, -RZ, R8.H0_H0 ;  /* 0x20000008ff087230 */ /* 0x000fe40000004100 */
[----:B------:R-:W-:Y:S02]  /*0620*/  HADD2.F32 R6, -RZ, R6.H0_H0 ;  /* 0x20000006ff067230 */ /* 0x000fe40000004100 */
[----:B------:R-:W-:Y:S02]  /*0630*/  HADD2.F32 R5, -RZ, R5.H0_H0 ;  /* 0x20000005ff057230 */ /* 0x000fe40000004100 */
[----:B------:R-:W-:-:S02]  /*0640*/  HADD2.F32 R4, -RZ, R2.H0_H0 ;  /* 0x20000002ff047230 */ /* 0x000fc40000004100 */
.L_x_939:
        /* <DEDUP_REMOVED lines=18> */
[----:B------:R-:W-:Y:S02]  /*0770*/  LEA.HI.SX32 R0, R0, R63, 0x1e ;  /* 0x0000003f00007211 */ /* 0x000fe400078ff2ff */
[----:B------:R-:W-:Y:S02]  /*0780*/  LOP3.LUT P5, RZ, R3, 0xff, RZ, 0xc0, !PT ;  /* 0x000000ff03ff7812 */ /* 0x000fe400078ac0ff */
[----:B------:R-:W-:-:S02]  /*0790*/  MOV R63, RZ ;  /* 0x000000ff003f7202 */ /* 0x000fc40000000f00 */
[----:B------:R-:W-:Y:S02]  /*07a0*/  MOV R88, RZ ;  /* 0x000000ff00587202 */ /* 0x000fe40000000f00 */
        /* <DEDUP_REMOVED lines=32> */
[----:B0-----:R-:W-:Y:S01]  /*09b0*/  HADD2.F32 R60, -RZ, R103.H0_H0 ;  /* 0x20000067ff3c7230 */ /* 0x001fe20000004100 */
[----:B------:R-:W-:-:S02]  /*09c0*/  FMUL.FTZ R106, R71, R63 ;  /* 0x0000003f476a7220 */ /* 0x000fc40000410000 */
[----:B------:R-:W-:Y:S02]  /*09d0*/  FADD.FTZ R41, R41, R105 ;  /* 0x0000006929297221 */ /* 0x000fe40000010000 */
[-C--:B------:R-:W-:Y:S02]  /*09e0*/  FFMA.FTZ R53, R108, R105.reuse, R53 ;  /* 0x000000696c357223 */ /* 0x080fe40000010035 */
[----:B------:R-:W-:Y:S02]  /*09f0*/  FADD.FTZ R107, -R89, R102 ;  /* 0x00000066596b7221 */ /* 0x000fe40000010100 */
[----:B------:R-:W-:Y:S02]  /*0a00*/  FMUL.FTZ R105, R70, R105 ;  /* 0x0000006946697220 */ /* 0x000fe40000410000 */
[----:B------:R-:W-:Y:S02]  /*0a10*/  FADD.FTZ R56, RZ, R106 ;  /* 0x0000006aff387221 */ /* 0x000fe40000010000 */
[----:B------:R-:W-:-:S02]  /*0a20*/  FFMA.FTZ R57, R109, R106, RZ ;  /* 0x0000006a6d397223 */ /* 0x000fc400000100ff */
[----:B------:R-:W-:Y:S02]  /*0a30*/  FMUL.FTZ R107, R2, R107 ;  /* 0x0000006b026b7220 */ /* 0x000fe40000410000 */
[----:B------:R-:W-:Y:S02]  /*0a40*/  FMUL.FTZ R104, R69, R88 ;  /* 0x0000005845687220 */ /* 0x000fe40000410000 */
[----:B------:R-:W-:Y:S02]  /*0a50*/  FADD.FTZ R61, -R89, R58 ;  /* 0x0000003a593d7221 */ /* 0x000fe40000010100 */
        /* <DEDUP_REMOVED lines=14> */
.L_x_923:
[----:B0-----:R-:W-:Y:S05]  /*0b40*/  BSYNC B0 ;  /* 0x0000000000007941 */ /* 0x001fea0003800000 */
.L_x_922:
        /* <DEDUP_REMOVED lines=15> */
[----:B------:R-:W-:Y:S02]  /*0c40*/  SHF.R.U64 R97, R58, 0x10, R59 ;  /* 0x000000103a617819 */ /* 0x000fe4000000123b */
[----:B--2---:R-:W-:Y:S01]  /*0c50*/  SHF.R.U64 R58, R56, 0x10, R57 ;  /* 0x00000010383a7819 */ /* 0x004fe20000001239 */
[----:B------:R-:W-:Y:S01]  /*0c60*/  HADD2.F32 R56, -RZ, R56.H0_H0 ;  /* 0x20000038ff387230 */ /* 0x000fe20000004100 */
[----:B------:R-:W-:-:S03]  /*0c70*/  MOV R95, R59 ;  /* 0x0000003b005f7202 */ /* 0x000fc60000000f00 */
[----:B------:R-:W-:Y:S01]  /*0c80*/  HADD2.F32 R58, -RZ, R58.H0_H0 ;  /* 0x2000003aff3a7230 */ /* 0x000fe20000004100 */
[----:B------:R-:W-:Y:S01]  /*0c90*/  SHF.R.U32.HI R98, RZ, 0x10, R59 ;  /* 0x00000010ff627819 */ /* 0x000fe2000001163b */
[----:B------:R-:W-:Y:S01]  /*0ca0*/  HADD2.F32 R96, -RZ, R57.H0_H0 ;  /* 0x20000039ff607230 */ /* 0x000fe20000004100 */
[----:B------:R-:W-:Y:S01]  /*0cb0*/  SHF.R.U32.HI R59, RZ, 0x10, R57 ;  /* 0x00000010ff3b7819 */ /* 0x000fe20000011639 */
[----:B------:R-:W-:Y:S01]  /*0cc0*/  HADD2.F32 R94, -RZ, R94.H0_H0 ;  /* 0x2000005eff5e7230 */ /* 0x000fe20000004100 */
[C---:B------:R-:W-:Y:S02]  /*0cd0*/  FADD.FTZ R57, -R89.reuse, R58 ;  /* 0x0000003a59397221 */ /* 0x040fe40000010100 */
[----:B------:R-:W-:Y:S01]  /*0ce0*/  FADD.FTZ R101, -R89, R56 ;  /* 0x0000003859657221 */ /* 0x000fe20000010100 */
[----:B------:R-:W-:Y:S01]  /*0cf0*/  HADD2.F32 R97, -RZ, R97.H0_H0 ;  /* 0x20000061ff617230 */ /* 0x000fe20000004100 */
[C---:B-----5:R-:W-:Y:S01]  /*0d00*/  FMUL.FTZ R100, R2.reuse, R57 ;  /* 0x0000003902647220 */ /* 0x060fe20000410000 */
[----:B0-----:R-:W-:Y:S01]  /*0d10*/  HADD2.F32 R60, -RZ, R98.H0_H0 ;  /* 0x20000062ff3c7230 */ /* 0x001fe20000004100 */
[----:B------:R-:W-:-:S02]  /*0d20*/  FMUL.FTZ R101, R2, R101 ;  /* 0x0000006502657220 */ /* 0x000fc40000410000 */
[----:B------:R-:W-:Y:S01]  /*0d30*/  FMUL.FTZ R98, R67, R94 ;  /* 0x0000005e43627220 */ /* 0x000fe20000410000 */
[----:B------:R-:W-:Y:S01]  /*0d40*/  HADD2.F32 R95, -RZ, R95.H0_H0 ;  /* 0x2000005fff5f7230 */ /* 0x000fe20000004100 */
[----:B------:R-:W-:Y:S01]  /*0d50*/  FADD.FTZ R99, -R89, R96 ;  /* 0x0000006059637221 */ /* 0x000fe20000010100 */
[----:B------:R-:W-:Y:S01]  /*0d60*/  HADD2.F32 R58, -RZ, R59.H0_H0 ;  /* 0x2000003bff3a7230 */ /* 0x000fe20000004100 */
[----:B------:R-:W-:Y:S02]  /*0d70*/  FADD.FTZ R37, R37, R97 ;  /* 0x0000006125257221 */ /* 0x000fe40000010000 */
[-C--:B------:R-:W-:Y:S02]  /*0d80*/  FFMA.FTZ R49, R100, R97.reuse, R49 ;  /* 0x0000006164317223 */ /* 0x080fe40000010031 */
[----:B------:R-:W-:Y:S02]  /*0d90*/  FMUL.FTZ R97, R66, R97 ;  /* 0x0000006142617220 */ /* 0x000fe40000410000 */
[----:B------:R-:W-:-:S02]  /*0da0*/  FADD.FTZ R56, R63, R98 ;  /* 0x000000623f387221 */ /* 0x000fc40000010000 */
[----:B------:R-:W-:Y:S02]  /*0db0*/  FFMA.FTZ R88, R101, R98, R88 ;  /* 0x0000006265587223 */ /* 0x000fe40000010058 */
[----:B------:R-:W-:Y:S02]  /*0dc0*/  FMUL.FTZ R99, R2, R99 ;  /* 0x0000006302637220 */ /* 0x000fe40000410000 */
[----:B------:R-:W-:Y:S02]  /*0dd0*/  FMUL.FTZ R96, R65, R95 ;  /* 0x0000005f41607220 */ /* 0x000fe40000410000 */
[----:B------:R-:W-:Y:S02]  /*0de0*/  FADD.FTZ R59, -R89, R58 ;  /* 0x0000003a593b7221 */ /* 0x000fe40000010100 */
[----:B------:R-:W-:Y:S02]  /*0df0*/  FADD.FTZ R57, R56, R97 ;  /* 0x0000006138397221 */ /* 0x000fe40000010000 */
[----:B------:R-:W-:-:S02]  /*0e00*/  FFMA.FTZ R88, R100, R97, R88 ;  /* 0x0000006164587223 */ /* 0x000fc40000010058 */
        /* <DEDUP_REMOVED lines=12> */
.L_x_925:
[----:B------:R-:W-:Y:S05]  /*0ed0*/  BSYNC B0 ;  /* 0x0000000000007941 */ /* 0x000fea0003800000 */
.L_x_924:
        /* <DEDUP_REMOVED lines=22> */
[----:B------:R-:W-:Y:S01]  /*1040*/  HADD2.F32 R90, -RZ, R90.H0_H0 ;  /* 0x2000005aff5a7230 */ /* 0x000fe20000004100 */
[C---:B------:R-:W-:Y:S01]  /*1050*/  FADD.FTZ R93, -R89.reuse, R78 ;  /* 0x0000004e595d7221 */ /* 0x040fe20000010100 */
[----:B------:R-:W-:Y:S01]  /*1060*/  HADD2.F32 R56, -RZ, R56.H0_H0 ;  /* 0x20000038ff387230 */ /* 0x000fe20000004100 */
[C---:B------:R-:W-:Y:S01]  /*1070*/  FADD.FTZ R59, -R89.reuse, R58 ;  /* 0x0000003a593b7221 */ /* 0x040fe20000010100 */
[----:B------:R-:W-:Y:S01]  /*1080*/  HADD2.F32 R58, -RZ, R79.H0_H0 ;  /* 0x2000004fff3a7230 */ /* 0x000fe20000004100 */
[C---:B------:R-:W-:Y:S01]  /*1090*/  FADD.FTZ R81, -R89.reuse, R80 ;  /* 0x0000005059517221 */ /* 0x040fe20000010100 */
[----:B------:R-:W-:Y:S01]  /*10a0*/  HADD2.F32 R80, -RZ, R57.H0_H0 ;  /* 0x20000039ff507230 */ /* 0x000fe20000004100 */
[----:B------:R-:W-:Y:S01]  /*10b0*/  FADD.FTZ R89, -R89, R90 ;  /* 0x0000005a59597221 */ /* 0x000fe20000010100 */
[----:B------:R-:W-:Y:S01]  /*10c0*/  HADD2.F32 R90, -RZ, R91.H0_H0 ;  /* 0x2000005bff5a7230 */ /* 0x000fe20000004100 */
[----:B-----5:R-:W-:-:S02]  /*10d0*/  FMUL.FTZ R92, R2, R59 ;  /* 0x0000003b025c7220 */ /* 0x020fc40000410000 */
[----:B------:R-:W-:Y:S02]  /*10e0*/  FMUL.FTZ R93, R2, R93 ;  /* 0x0000005d025d7220 */ /* 0x000fe40000410000 */
[----:B------:R-:W-:Y:S02]  /*10f0*/  FMUL.FTZ R91, R19, R56 ;  /* 0x00000038135b7220 */ /* 0x000fe40000410000 */
[----:B------:R-:W-:Y:S02]  /*1100*/  FADD.FTZ R33, R33, R90 ;  /* 0x0000005a21217221 */ /* 0x000fe40000010000 */
[-C--:B------:R-:W-:Y:S02]  /*1110*/  FFMA.FTZ R45, R92, R90.reuse, R45 ;  /* 0x0000005a5c2d7223 */ /* 0x080fe4000001002d */
        /* <DEDUP_REMOVED lines=19> */
.L_x_927:
[----:B0-----:R-:W-:Y:S05]  /*1250*/  BSYNC B0 ;  /* 0x0000000000007941 */ /* 0x001fea0003800000 */
.L_x_926:
[----:B------:R-:W-:Y:S01]  /*1260*/  SHF.R.U32.HI R58, RZ, 0x5, R73 ;  /* 0x00000005ff3a7819 */ /* 0x000fe20000011649 */
[----:B------:R-:W-:Y:S01]  /*1270*/  HFMA2.MMA R110, -RZ, RZ, 1.875, 0 ;  /* 0x3f800000ff6e7435 */ /* 0x000fe200000001ff */
[----:B------:R-:W-:-:S02]  /*1280*/  LOP3.LUT P1, RZ, R73, 0x1f, RZ, 0xc0, !PT ;  /* 0x0000001f49ff7812 */ /* 0x000fc4000782c0ff */
[----:B------:R-:W-:Y:S02]  /*1290*/  LOP3.LUT R112, R58, 0x7fffffc, RZ, 0xc0, !PT ;  /* 0x07fffffc3a707812 */ /* 0x000fe400078ec0ff */
[----:B-----5:R-:W-:Y:S02]  /*12a0*/  @P0 HADD2.F32 R110, -RZ, R62.H0_H0 ;  /* 0x2000003eff6e0230 */ /* 0x020fe40000004100 */
[----:B------:R-:W-:Y:S01]  /*12b0*/  @!P5 IADD3 R112, R112, 0x4, RZ ;  /* 0x000000047070d810 */ /* 0x000fe20007ffe0ff */
[----:B------:R-:W-:Y:S05]  /*12c0*/  BRA.DIV ~URZ, `(.L_x_928) ;  /* 0x000014427f007947 */ /* 0x000fea000b800000 */
[----:B------:R0:W1:Y:S02]  /*12d0*/  SHFL.DOWN PT, R60, R63, 0x10, 0x1f ;  /* 0x0a001f003f3c7f89 */ /* 0x00006400000e0000 */
.L_x_940:
        /* <DEDUP_REMOVED lines=18> */
.L_x_941:
[----:B------:R-:W-:Y:S01]  /*1400*/  @!P1 LOP3.LUT R57, R58, 0x3, RZ, 0xc0, !PT ;  /* 0x000000033a399812 */ /* 0x000fe200078ec0ff */
[----:B--2---:R-:W-:Y:S01]  /*1410*/  FADD.FTZ R88, R63, R62 ;  /* 0x0000003e3f587221 */ /* 0x004fe20000010000 */
[----:B------:R-:W-:Y:S01]  /*1420*/  ULDC.U8 UR6, c[0x0][0x1f0] ;  /* 0x00007c0000067ab9 */ /* 0x000fe20000000000 */
[----:B01----:R-:W-:Y:S01]  /*1430*/  FADD.FTZ R89, R114, R89 ;  /* 0x0000005972597221 */ /* 0x003fe20000010000 */
        /* <DEDUP_REMOVED lines=20> */
[----:B------:R-:W-:-:S10]  /*1580*/  HFMA2.MMA R89, -RZ, RZ, 0, 4.76837158203125e-07 ;  /* 0x00000008ff597435 */ /* 0x000fd400000001ff */
        /* <DEDUP_REMOVED lines=8> */
[----:B------:R-:W-:Y:S02]  /*1610*/  FADD.FTZ R59, R105, -R58 ;  /* 0x8000003a693b7221 */ /* 0x000fe40000010000 */
[----:B------:R-:W-:Y:S01]  /*1620*/  FFMA.FTZ R62, R102, R111, R112 ;  /* 0x0000006f663e7223 */ /* 0x000fe20000010070 */
[----:B------:R-:W-:Y:S01]  /*1630*/  ISETP.NE.AND.EX P0, PT, RZ, c[0x0][0x25c], PT, P0 ;  /* 0x00009700ff007a0c */ /* 0x000fe20003f05300 */
[----:B------:R-:W-:-:S02]  /*1640*/  FMUL.FTZ R61, R2, R61 ;  /* 0x0000003d023d7220 */ /* 0x000fc40000410000 */
[----:B------:R-:W-:Y:S02]  /*1650*/  FADD.FTZ R63, R103, -R62 ;  /* 0x8000003e673f7221 */ /* 0x000fe40000010000 */
[----:B------:R-:W-:Y:S02]  /*1660*/  FFMA.FTZ R113, R109, R111, R112 ;  /* 0x0000006f6d717223 */ /* 0x000fe40000010070 */
[----:B------:R-:W-:Y:S01]  /*1670*/  @P1 MOV R60, R87 ;  /* 0x00000057003c1202 */ /* 0x000fe20000000f00 */
[----:B------:R-:W-:Y:S01]  /*1680*/  FMUL.FTZ R59, R2, R59 ;  /* 0x0000003b023b7220 */ /* 0x000fe20000410000 */
[--C-:B------:R-:W-:Y:S01]  /*1690*/  @P1 SHF.R.U64 R58, R86, 0x10, R87.reuse ;  /* 0x00000010563a1819 */ /* 0x100fe20000001257 */
[----:B------:R-:W-:Y:S01]  /*16a0*/  FMUL.FTZ R63, R2, R63 ;  /* 0x0000003f023f7220 */ /* 0x000fe20000410000 */
[----:B------:R-:W-:Y:S01]  /*16b0*/  @P1 SHF.R.U32.HI R88, RZ, 0x10, R87 ;  /* 0x00000010ff581819 */ /* 0x000fe20000011657 */
[----:B------:R-:W-:Y:S01]  /*16c0*/  @P1 HADD2.F32 R60, -RZ, R60.H0_H0 ;  /* 0x2000003cff3c1230 */ /* 0x000fe20000004100 */
[----:B------:R-:W-:Y:S01]  /*16d0*/  FADD.FTZ R113, R106, -R113 ;  /* 0x800000716a717221 */ /* 0x000fe20000010000 */
[----:B------:R-:W-:-:S02]  /*16e0*/  @P1 HADD2.F32 R58, -RZ, R58.H0_H0 ;  /* 0x2000003aff3a1230 */ /* 0x000fc40000004100 */
[----:B------:R-:W-:Y:S01]  /*16f0*/  @P1 HADD2.F32 R62, -RZ, R88.H0_H0 ;  /* 0x20000058ff3e1230 */ /* 0x000fe20000004100 */
[----:B------:R-:W-:Y:S02]  /*1700*/  @P1 FADD.FTZ R61, R61, R60 ;  /* 0x0000003c3d3d1221 */ /* 0x000fe40000010000 */
[----:B------:R-:W-:Y:S02]  /*1710*/  @P1 IMAD.MOV.U32 R60, RZ, RZ, R86 ;  /* 0x000000ffff3c1224 */ /* 0x000fe400078e0056 */
[----:B------:R-:W-:Y:S02]  /*1720*/  @P1 FADD.FTZ R59, R59, R58 ;  /* 0x0000003a3b3b1221 */ /* 0x000fe40000010000 */
[----:B------:R-:W-:Y:S01]  /*1730*/  @P1 FADD.FTZ R63, R63, R62 ;  /* 0x0000003e3f3f1221 */ /* 0x000fe20000010000 */
[----:B------:R-:W-:Y:S01]  /*1740*/  @P1 HADD2.F32 R60, -RZ, R60.H0_H0 ;  /* 0x2000003cff3c1230 */ /* 0x000fe20000004100 */
[----:B------:R-:W-:Y:S02]  /*1750*/  FMUL.FTZ R119, R2, R113 ;  /* 0x0000007102777220 */ /* 0x000fe40000410000 */
[-C--:B------:R-:W-:Y:S01]  /*1760*/  FMUL.FTZ R115, R59, R110.reuse ;  /* 0x0000006e3b737220 */ /* 0x080fe20000410000 */
[----:B------:R-:W-:Y:S01]  /*1770*/  @P0 F2FP.PACK_AB R59, RZ, R59 ;  /* 0x0000003bff3b023e */ /* 0x000fe200000000ff */
[-C--:B------:R-:W-:Y:S01]  /*1780*/  FMUL.FTZ R114, R63, R110.reuse ;  /* 0x0000006e3f727220 */ /* 0x080fe20000410000 */
[----:B------:R-:W-:Y:S01]  /*1790*/  @P0 F2FP.PACK_AB R63, RZ, R63 ;  /* 0x0000003fff3f023e */ /* 0x000fe200000000ff */
[----:B------:R-:W-:Y:S01]  /*17a0*/  @P1 FADD.FTZ R119, R119, R60 ;  /* 0x0000003c77771221 */ /* 0x000fe20000010000 */
[----:B------:R-:W-:Y:S01]  /*17b0*/  @P0 PRMT R75, R59, 0x7610, R75 ;  /* 0x000076103b4b0816 */ /* 0x000fe2000000004b */
[----:B------:R-:W-:Y:S01]  /*17c0*/  FMUL.FTZ R58, R14, R115 ;  /* 0x000000730e3a7220 */ /* 0x000fe20000410000 */
[----:B------:R-:W-:Y:S01]  /*17d0*/  @P0 PRMT R77, R63, 0x7610, R77 ;  /* 0x000076103f4d0816 */ /* 0x000fe2000000004d */
[----:B------:R-:W-:Y:S01]  /*17e0*/  FMUL.FTZ R116, R61, R110 ;  /* 0x0000006e3d747220 */ /* 0x000fe20000410000 */
[----:B------:R-:W-:Y:S01]  /*17f0*/  @P0 F2FP.PACK_AB R88, RZ, R119 ;  /* 0x00000077ff58023e */ /* 0x000fe200000000ff */
[----:B------:R-:W-:-:S02]  /*1800*/  FMUL.FTZ R62, R12, R114 ;  /* 0x000000720c3e7220 */ /* 0x000fc40000410000 */
[----:B------:R-:W-:Y:S01]  /*1810*/  FMUL.FTZ R113, R119, R110 ;  /* 0x0000006e77717220 */ /* 0x000fe20000410000 */
[----:B------:R-:W0:Y:S01]  /*1820*/  F2F.F16.F32 R58, R58 ;  /* 0x0000003a003a7304 */ /* 0x000e220000200800 */
[----:B------:R-:W-:Y:S01]  /*1830*/  FMUL.FTZ R117, R13, R116 ;  /* 0x000000740d757220 */ /* 0x000fe20000410000 */
[----:B------:R-:W-:Y:S01]  /*1840*/  @P0 PRMT R74, R88, 0x7610, R74 ;  /* 0x00007610584a0816 */ /* 0x000fe2000000004a */
[----:B------:R-:W-:Y:S01]  /*1850*/  FMUL.FTZ R60, R15, R113 ;  /* 0x000000710f3c7220 */ /* 0x000fe20000410000 */
[----:B------:R-:W-:-:S04]  /*1860*/  @P0 F2FP.PACK_AB R88, RZ, R61 ;  /* 0x0000003dff58023e */ /* 0x000fc800000000ff */
[----:B------:R-:W1:Y:S01]  /*1870*/  F2F.F16.F32 R62, R62 ;  /* 0x0000003e003e7304 */ /* 0x000e620000200800 */
[----:B------:R-:W-:-:S07]  /*1880*/  @P0 PRMT R76, R88, 0x7610, R76 ;  /* 0x00007610584c0816 */ /* 0x000fce000000004c */
[----:B------:R-:W2:Y:S01]  /*1890*/  F2F.F16.F32 R117, R117 ;  /* 0x0000007500757304 */ /* 0x000ea20000200800 */
[----:B0-----:R-:W-:-:S07]  /*18a0*/  IMAD.WIDE.U32 R58, R58, 0x10000, RZ ;  /* 0x000100003a3a7825 */ /* 0x001fce00078e00ff */
[----:B------:R-:W0:Y:S01]  /*18b0*/  F2F.F16.F32 R119, R60 ;  /* 0x0000003c00777304 */ /* 0x000e220000200800 */
        /* <DEDUP_REMOVED lines=12> */
.L_x_932:
[----:B------:R1:W-:Y:S01]  /*1980*/  STG.E.64 [R62.64], R58 ;  /* 0x0000003a3e007986 */ /* 0x0003e2000c101b04 */
[----:B0----5:R-:W-:Y:S02]  /*1990*/  MOV R60, R56 ;  /* 0x00000038003c7202 */ /* 0x021fe40000000f00 */
[--C-:B------:R-:W-:Y:S02]  /*19a0*/  SHF.R.U64 R56, R56, 0x10, R57.reuse ;  /* 0x0000001038387819 */ /* 0x100fe40000001239 */
[----:B------:R-:W-:Y:S01]  /*19b0*/  MOV R61, R57 ;  /* 0x00000039003d7202 */ /* 0x000fe20000000f00 */
[----:B------:R-:W-:Y:S01]  /*19c0*/  HADD2.F32 R60, -RZ, R60.H0_H0 ;  /* 0x2000003cff3c7230 */ /* 0x000fe20000004100 */
[----:B------:R-:W-:Y:S01]  /*19d0*/  SHF.R.U32.HI R57, RZ, 0x10, R57 ;  /* 0x00000010ff397819 */ /* 0x000fe20000011639 */
[----:B------:R-:W-:Y:S01]  /*19e0*/  HADD2.F32 R56, -RZ, R56.H0_H0 ;  /* 0x20000038ff387230 */ /* 0x000fe20000004100 */
[----:B------:R-:W-:Y:S01]  /*19f0*/  IADD3 R0, R0, 0x80, RZ ;  /* 0x0000008000007810 */ /* 0x000fe20007ffe0ff */
[----:B------:R-:W-:Y:S01]  /*1a00*/  HADD2.F32 R61, -RZ, R61.H0_H0 ;  /* 0x2000003dff3d7230 */ /* 0x000fe20000004100 */
[----:B------:R-:W-:Y:S01]  /*1a10*/  FFMA.FTZ R28, R60, R113, R28 ;  /* 0x000000713c1c7223 */ /* 0x000fe2000001001c */
[----:B------:R-:W-:Y:S01]  /*1a20*/  HADD2.F32 R57, -RZ, R57.H0_H0 ;  /* 0x20000039ff397230 */ /* 0x000fe20000004100 */
[----:B------:R-:W-:-:S02]  /*1a30*/  FFMA.FTZ R29, R56, R115, R29 ;  /* 0x00000073381d7223 */ /* 0x000fc4000001001d */
[----:B------:R-:W-:Y:S02]  /*1a40*/  FFMA.FTZ R30, R61, R116, R30 ;  /* 0x000000743d1e7223 */ /* 0x000fe4000001001e */
[----:B------:R-:W-:Y:S02]  /*1a50*/  FFMA.FTZ R31, R57, R114, R31 ;  /* 0x00000072391f7223 */ /* 0x000fe4000001001f */
.L_x_931:
[----:B-1----:R-:W-:Y:S05]  /*1a60*/  BSYNC B0 ;  /* 0x0000000000007941 */ /* 0x002fea0003800000 */
.L_x_930:
        /* <DEDUP_REMOVED lines=12> */
[-CC-:B------:R-:W-:Y:S02]  /*1b30*/  FFMA.FTZ R61, R99, R111.reuse, R112.reuse ;  /* 0x0000006f633d7223 */ /* 0x180fe40000010070 */
[----:B------:R-:W-:Y:S02]  /*1b40*/  FFMA.FTZ R89, R101, R111, R112 ;  /* 0x0000006f65597223 */ /* 0x000fe40000010070 */
[----:B------:R-:W-:Y:S02]  /*1b50*/  FADD.FTZ R61, R96, -R61 ;  /* 0x8000003d603d7221 */ /* 0x000fe40000010000 */
[--C-:B------:R-:W-:Y:S01]  /*1b60*/  @P0 SHF.R.U64 R58, R84, 0x10, R85.reuse ;  /* 0x00000010543a0819 */ /* 0x100fe20000001255 */
[--C-:B------:R-:W-:Y:S01]  /*1b70*/  @P0 IMAD.MOV.U32 R60, RZ, RZ, R85.reuse ;  /* 0x000000ffff3c0224 */ /* 0x100fe200078e0055 */
[----:B------:R-:W-:Y:S01]  /*1b80*/  @P0 SHF.R.U32.HI R62, RZ, 0x10, R85 ;  /* 0x00000010ff3e0819 */ /* 0x000fe20000011655 */
[----:B------:R-:W-:Y:S02]  /*1b90*/  FMUL.FTZ R63, R2, R63 ;  /* 0x0000003f023f7220 */ /* 0x000fe40000410000 */
[----:B------:R-:W-:Y:S01]  /*1ba0*/  @P0 HADD2.F32 R58, -RZ, R58.H0_H0 ;  /* 0x2000003aff3a0230 */ /* 0x000fe20000004100 */
[----:B------:R-:W-:Y:S01]  /*1bb0*/  FADD.FTZ R89, R98, -R89 ;  /* 0x8000005962597221 */ /* 0x000fe20000010000 */
[----:B------:R-:W-:Y:S01]  /*1bc0*/  @P0 HADD2.F32 R62, -RZ, R62.H0_H0 ;  /* 0x2000003eff3e0230 */ /* 0x000fe20000004100 */
[----:B------:R-:W-:-:S02]  /*1bd0*/  FMUL.FTZ R61, R2, R61 ;  /* 0x0000003d023d7220 */ /* 0x000fc40000410000 */
[----:B------:R-:W-:Y:S01]  /*1be0*/  @P0 FADD.FTZ R59, R59, R58 ;  /* 0x0000003a3b3b0221 */ /* 0x000fe20000010000 */
[----:B------:R-:W-:Y:S01]  /*1bf0*/  @P0 HADD2.F32 R58, -RZ, R60.H0_H0 ;  /* 0x2000003cff3a0230 */ /* 0x000fe20000004100 */
[----:B------:R-:W-:Y:S01]  /*1c00*/  @P0 MOV R60, R84 ;  /* 0x00000054003c0202 */ /* 0x000fe20000000f00 */
[----:B------:R-:W-:Y:S02]  /*1c10*/  @P0 FADD.FTZ R63, R63, R62 ;  /* 0x0000003e3f3f0221 */ /* 0x000fe40000010000 */
[----:B------:R-:W-:Y:S02]  /*1c20*/  FMUL.FTZ R113, R59, R110 ;  /* 0x0000006e3b717220 */ /* 0x000fe40000410000 */
[----:B------:R-:W-:Y:S01]  /*1c30*/  @P0 HADD2.F32 R60, -RZ, R60.H0_H0 ;  /* 0x2000003cff3c0230 */ /* 0x000fe20000004100 */
[----:B------:R-:W-:Y:S02]  /*1c40*/  FMUL.FTZ R89, R2, R89 ;  /* 0x0000005902597220 */ /* 0x000fe40000410000 */
[----:B------:R-:W-:-:S02]  /*1c50*/  @P0 FADD.FTZ R61, R61, R58 ;  /* 0x0000003a3d3d0221 */ /* 0x000fc40000010000 */
[-C--:B------:R-:W-:Y:S02]  /*1c60*/  FMUL.FTZ R115, R63, R110.reuse ;  /* 0x0000006e3f737220 */ /* 0x080fe40000410000 */
[----:B------:R-:W-:Y:S02]  /*1c70*/  FMUL.FTZ R58, R10, R113 ;  /* 0x000000710a3a7220 */ /* 0x000fe40000410000 */
[----:B------:R-:W-:Y:S01]  /*1c80*/  @P0 FADD.FTZ R89, R89, R60 ;  /* 0x0000003c59590221 */ /* 0x000fe20000010000 */
[----:B------:R-:W-:Y:S01]  /*1c90*/  ISETP.NE.U32.AND P0, PT, RZ, c[0x0][0x258], PT ;  /* 0x00009600ff007a0c */ /* 0x000fe20003f05070 */
[----:B------:R-:W-:Y:S02]  /*1ca0*/  FMUL.FTZ R114, R61, R110 ;  /* 0x0000006e3d727220 */ /* 0x000fe40000410000 */
[----:B------:R-:W-:Y:S01]  /*1cb0*/  FMUL.FTZ R60, R8, R115 ;  /* 0x00000073083c7220 */ /* 0x000fe20000410000 */
[----:B------:R-:W0:Y:S01]  /*1cc0*/  F2F.F16.F32 R58, R58 ;  /* 0x0000003a003a7304 */ /* 0x000e220000200800 */
[----:B------:R-:W-:Y:S01]  /*1cd0*/  FMUL.FTZ R88, R9, R114 ;  /* 0x0000007209587220 */ /* 0x000fe20000410000 */
[----:B------:R-:W-:Y:S01]  /*1ce0*/  ISETP.NE.AND.EX P0, PT, RZ, c[0x0][0x25c], PT, P0 ;  /* 0x00009700ff007a0c */ /* 0x000fe20003f05300 */
[----:B------:R-:W-:-:S04]  /*1cf0*/  FMUL.FTZ R116, R89, R110 ;  /* 0x0000006e59747220 */ /* 0x000fc80000410000 */
[----:B------:R-:W-:Y:S01]  /*1d00*/  FMUL.FTZ R62, R11, R116 ;  /* 0x000000740b3e7220 */ /* 0x000fe20000410000 */
[----:B------:R-:W1:Y:S07]  /*1d10*/  F2F.F16.F32 R60, R60 ;  /* 0x0000003c003c7304 */ /* 0x000e6e0000200800 */
[----:B------:R-:W-:Y:S01]  /*1d20*/  @P0 F2FP.PACK_AB R119, RZ, R59 ;  /* 0x0000003bff77023e */ /* 0x000fe200000000ff */
[----:B------:R-:W3:Y:S01]  /*1d30*/  F2F.F16.F32 R88, R88 ;  /* 0x0000005800587304 */ /* 0x000ee20000200800 */
[----:B------:R-:W-:Y:S01]  /*1d40*/  @P0 F2FP.PACK_AB R118, RZ, R89 ;  /* 0x00000059ff76023e */ /* 0x000fe200000000ff */
[----:B0-----:R-:W-:Y:S01]  /*1d50*/  IMAD.WIDE.U32 R58, R58, 0x10000, RZ ;  /* 0x000100003a3a7825 */ /* 0x001fe200078e00ff */
[----:B------:R-:W-:-:S02]  /*1d60*/  @P0 F2FP.PACK_AB R63, RZ, R63 ;  /* 0x0000003fff3f023e */ /* 0x000fc400000000ff */
[----:B------:R-:W-:Y:S02]  /*1d70*/  @P0 PRMT R74, R118, 0x7610, R74 ;  /* 0x00007610764a0816 */ /* 0x000fe4000000004a */
[----:B------:R-:W-:Y:S01]  /*1d80*/  @P0 PRMT R75, R119, 0x7610, R75 ;  /* 0x00007610774b0816 */ /* 0x000fe2000000004b */
[----:B------:R-:W0:Y:S01]  /*1d90*/  F2F.F16.F32 R117, R62 ;  /* 0x0000003e00757304 */ /* 0x000e220000200800 */
[----:B-1----:R-:W-:Y:S02]  /*1da0*/  SHF.L.U32 R89, R60, 0x10, RZ ;  /* 0x000000103c597819 */ /* 0x002fe400000006ff */
[----:B------:R-:W-:Y:S02]  /*1db0*/  LEA R60, P1, R0, c[0x0][0x248], 0x3 ;  /* 0x00009200003c7a11 */ /* 0x000fe400078218ff */
[----:B------:R-:W-:Y:S02]  /*1dc0*/  @P0 PRMT R77, R63, 0x7610, R77 ;  /* 0x000076103f4d0816 */ /* 0x000fe4000000004d */
[----:B---3--:R-:W-:-:S02]  /*1dd0*/  LOP3.LUT R59, R59, R89, R88, 0xfe, !PT ;  /* 0x000000593b3b7212 */ /* 0x008fc400078efe58 */
[----:B------:R-:W-:Y:S02]  /*1de0*/  @P0 F2FP.PACK_AB R88, RZ, R61 ;  /* 0x0000003dff58023e */ /* 0x000fe400000000ff */
        /* <DEDUP_REMOVED lines=13> */
.L_x_935:
[----:B------:R1:W-:Y:S01]  /*1ec0*/  STG.E.64 [R60.64], R58 ;  /* 0x0000003a3c007986 */ /* 0x0003e2000c101b04 */
[----:B0-----:R-:W-:Y:S01]  /*1ed0*/  MOV R62, R57 ;  /* 0x00000039003e7202 */ /* 0x001fe20000000f00 */
[----:B------:R-:W-:Y:S01]  /*1ee0*/  HADD2.F32 R117, -RZ, R117.H0_H0 ;  /* 0x20000075ff757230 */ /* 0x000fe20000004100 */
[--C-:B------:R-:W-:Y:S02]  /*1ef0*/  SHF.R.U64 R56, R56, 0x10, R57.reuse ;  /* 0x0000001038387819 */ /* 0x100fe40000001239 */
[----:B------:R-:W-:Y:S01]  /*1f00*/  SHF.R.U32.HI R63, RZ, 0x10, R57 ;  /* 0x00000010ff3f7819 */ /* 0x000fe20000011639 */
[----:B------:R-:W-:Y:S01]  /*1f10*/  HADD2.F32 R57, -RZ, R62.H0_H0 ;  /* 0x2000003eff397230 */ /* 0x000fe20000004100 */
[----:B------:R-:W-:Y:S01]  /*1f20*/  FFMA.FTZ R24, R117, R116, R24 ;  /* 0x0000007475187223 */ /* 0x000fe20000010018 */
[----:B------:R-:W-:Y:S01]  /*1f30*/  HADD2.F32 R56, -RZ, R56.H0_H0 ;  /* 0x20000038ff387230 */ /* 0x000fe20000004100 */
[----:B------:R-:W-:Y:S01]  /*1f40*/  IADD3 R0, R0, 0x80, RZ ;  /* 0x0000008000007810 */ /* 0x000fe20007ffe0ff */
[----:B------:R-:W-:Y:S01]  /*1f50*/  HADD2.F32 R62, -RZ, R63.H0_H0 ;  /* 0x2000003fff3e7230 */ /* 0x000fe20000004100 */
[----:B------:R-:W-:-:S02]  /*1f60*/  FFMA.FTZ R26, R57, R114, R26 ;  /* 0x00000072391a7223 */ /* 0x000fc4000001001a */
[----:B------:R-:W-:Y:S02]  /*1f70*/  FFMA.FTZ R25, R56, R113, R25 ;  /* 0x0000007138197223 */ /* 0x000fe40000010019 */
[----:B------:R-:W-:Y:S02]  /*1f80*/  FFMA.FTZ R27, R62, R115, R27 ;  /* 0x000000733e1b7223 */ /* 0x000fe4000001001b */
.L_x_934:
[----:B-1----:R-:W-:Y:S05]  /*1f90*/  BSYNC B0 ;  /* 0x0000000000007941 */ /* 0x002fea0003800000 */
.L_x_933:
        /* <DEDUP_REMOVED lines=18> */
[----:B------:R-:W-:Y:S01]  /*20c0*/  FFMA.FTZ R112, R93, R111, R112 ;  /* 0x0000006f5d707223 */ /* 0x000fe20000010070 */
[----:B------:R-:W-:Y:S01]  /*20d0*/  @P0 MOV R60, R83 ;  /* 0x00000053003c0202 */ /* 0x000fe20000000f00 */
[----:B------:R-:W-:Y:S01]  /*20e0*/  FMUL.FTZ R61, R2, R89 ;  /* 0x00000059023d7220 */ /* 0x000fe20000410000 */
[----:B------:R-:W-:Y:S01]  /*20f0*/  @P0 SHF.R.U32.HI R62, RZ, 0x10, R83 ;  /* 0x00000010ff3e0819 */ /* 0x000fe20000011653 */
[----:B------:R-:W-:Y:S01]  /*2100*/  @P0 HADD2.F32 R58, -RZ, R58.H0_H0 ;  /* 0x2000003aff3a0230 */ /* 0x000fe20000004100 */
[----:B------:R-:W-:-:S03]  /*2110*/  FADD.FTZ R89, R91, -R112 ;  /* 0x800000705b597221 */ /* 0x000fc60000010000 */
[----:B------:R-:W-:Y:S01]  /*2120*/  @P0 HADD2.F32 R62, -RZ, R62.H0_H0 ;  /* 0x2000003eff3e0230 */ /* 0x000fe20000004100 */
[----:B------:R-:W-:Y:S01]  /*2130*/  @P0 FADD.FTZ R59, R59, R58 ;  /* 0x0000003a3b3b0221 */ /* 0x000fe20000010000 */
[----:B------:R-:W-:Y:S01]  /*2140*/  @P0 HADD2.F32 R58, -RZ, R60.H0_H0 ;  /* 0x2000003cff3a0230 */ /* 0x000fe20000004100 */
[----:B------:R-:W-:Y:S02]  /*2150*/  FMUL.FTZ R89, R2, R89 ;  /* 0x0000005902597220 */ /* 0x000fe40000410000 */
[----:B------:R-:W-:Y:S01]  /*2160*/  FMUL.FTZ R113, R59, R110 ;  /* 0x0000006e3b717220 */ /* 0x000fe20000410000 */
[----:B------:R-:W-:Y:S01]  /*2170*/  @P1 F2FP.PACK_AB R59, RZ, R59 ;  /* 0x0000003bff3b123e */ /* 0x000fe200000000ff */
[----:B------:R-:W-:Y:S01]  /*2180*/  @P0 FADD.FTZ R63, R63, R58 ;  /* 0x0000003a3f3f0221 */ /* 0x000fe20000010000 */
[----:B------:R-:W-:Y:S01]  /*2190*/  @P0 MOV R58, R82 ;  /* 0x00000052003a0202 */ /* 0x000fe20000000f00 */
[----:B------:R-:W-:Y:S01]  /*21a0*/  @P0 FADD.FTZ R61, R61, R62 ;  /* 0x0000003e3d3d0221 */ /* 0x000fe20000010000 */
[----:B------:R-:W-:Y:S01]  /*21b0*/  @P1 PRMT R75, R59, 0x7610, R75 ;  /* 0x000076103b4b1816 */ /* 0x000fe2000000004b */
[----:B------:R-:W-:-:S02]  /*21c0*/  FMUL.FTZ R60, R6, R113 ;  /* 0x00000071063c7220 */ /* 0x000fc40000410000 */
[----:B------:R-:W-:Y:S01]  /*21d0*/  @P0 HADD2.F32 R58, -RZ, R58.H0_H0 ;  /* 0x2000003aff3a0230 */ /* 0x000fe20000004100 */
[-C--:B------:R-:W-:Y:S01]  /*21e0*/  FMUL.FTZ R2, R61, R110.reuse ;  /* 0x0000006e3d027220 */ /* 0x080fe20000410000 */
[----:B------:R0:W1:Y:S01]  /*21f0*/  F2F.F16.F32 R114, R60 ;  /* 0x0000003c00727304 */ /* 0x0000620000200800 */
[-C--:B------:R-:W-:Y:S02]  /*2200*/  FMUL.FTZ R111, R63, R110.reuse ;  /* 0x0000006e3f6f7220 */ /* 0x080fe40000410000 */
[----:B------:R-:W-:Y:S02]  /*2210*/  @P0 FADD.FTZ R89, R89, R58 ;  /* 0x0000003a59590221 */ /* 0x000fe40000010000 */
[----:B------:R-:W-:Y:S02]  /*2220*/  FMUL.FTZ R88, R5, R111 ;  /* 0x0000006f05587220 */ /* 0x000fe40000410000 */
[----:B------:R-:W-:Y:S01]  /*2230*/  FMUL.FTZ R110, R89, R110 ;  /* 0x0000006e596e7220 */ /* 0x000fe20000410000 */
[----:B------:R-:W-:Y:S01]  /*2240*/  @P1 F2FP.PACK_AB R89, RZ, R89 ;  /* 0x00000059ff59123e */ /* 0x000fe200000000ff */
[----:B0-----:R-:W-:-:S02]  /*2250*/  FMUL.FTZ R60, R4, R2 ;  /* 0x00000002043c7220 */ /* 0x001fc40000410000 */
[----:B------:R-:W-:Y:S01]  /*2260*/  FMUL.FTZ R62, R7, R110 ;  /* 0x0000006e073e7220 */ /* 0x000fe20000410000 */
[----:B------:R-:W-:Y:S01]  /*2270*/  F2F.F16.F32 R88, R88 ;  /* 0x0000005800587304 */ /* 0x000fe20000200800 */
[----:B------:R-:W-:Y:S02]  /*2280*/  @P1 PRMT R74, R89, 0x7610, R74 ;  /* 0x00007610594a1816 */ /* 0x000fe4000000004a */
[----:B------:R-:W-:Y:S01]  /*2290*/  @P1 F2FP.PACK_AB R89, RZ, R63 ;  /* 0x0000003fff59123e */ /* 0x000fe200000000ff */
[----:B-1----:R-:W-:-:S03]  /*22a0*/  IMAD.WIDE.U32 R58, R114, 0x10000, RZ ;  /* 0x00010000723a7825 */ /* 0x002fc600078e00ff */
[----:B------:R-:W-:Y:S01]  /*22b0*/  @P1 PRMT R76, R89, 0x7610, R76 ;  /* 0x00007610594c1816 */ /* 0x000fe2000000004c */
[----:B------:R-:W0:Y:S01]  /*22c0*/  F2F.F16.F32 R60, R60 ;  /* 0x0000003c003c7304 */ /* 0x000e220000200800 */
[----:B------:R-:W-:-:S04]  /*22d0*/  @P1 F2FP.PACK_AB R89, RZ, R61 ;  /* 0x0000003dff59123e */ /* 0x000fc800000000ff */
[----:B------:R-:W-:-:S03]  /*22e0*/  @P1 PRMT R77, R89, 0x7610, R77 ;  /* 0x00007610594d1816 */ /* 0x000fc6000000004d */
[----:B------:R-:W1:Y:S01]  /*22f0*/  F2F.F16.F32 R115, R62 ;  /* 0x0000003e00737304 */ /* 0x000e620000200800 */
[----:B0-----:R-:W-:Y:S02]  /*2300*/  SHF.L.U32 R63, R60, 0x10, RZ ;  /* 0x000000103c3f7819 */ /* 0x001fe400000006ff */
[C---:B------:R-:W-:Y:S02]  /*2310*/  LEA R60, P0, R0.reuse, c[0x0][0x248], 0x3 ;  /* 0x00009200003c7a11 */ /* 0x040fe400078018ff */
[----:B------:R-:W-:Y:S02]  /*2320*/  LOP3.LUT R63, R59, R63, R88, 0xfe, !PT ;  /* 0x0000003f3b3f7212 */ /* 0x000fe400078efe58 */
[----:B------:R-:W-:Y:S02]  /*2330*/  LEA.HI.X R61, R0, c[0x0][0x24c], RZ, 0x3, P0 ;  /* 0x00009300003d7a11 */ /* 0x000fe400000f1cff */
[----:B-1----:R-:W-:Y:S01]  /*2340*/  LOP3.LUT R62, R58, R115, RZ, 0xfc, !PT ;  /* 0x000000733a3e7212 */ /* 0x002fe200078efcff */
        /* <DEDUP_REMOVED lines=9> */
.L_x_938:
[----:B------:R1:W-:Y:S01]  /*23e0*/  STG.E.64 [R60.64], R62 ;  /* 0x0000003e3c007986 */ /* 0x0003e2000c101b04 */
[----:B-----5:R-:W-:Y:S01]  /*23f0*/  MOV R0, R56 ;  /* 0x0000003800007202 */ /* 0x020fe20000000f00 */
[--C-:B0-----:R-:W-:Y:S01]  /*2400*/  IMAD.MOV.U32 R58, RZ, RZ, R57.reuse ;  /* 0x000000ffff3a7224 */ /* 0x101fe200078e0039 */
[--C-:B------:R-:W-:Y:S02]  /*2410*/  SHF.R.U64 R59, R56, 0x10, R57.reuse ;  /* 0x00000010383b7819 */ /* 0x100fe40000001239 */
[----:B------:R-:W-:Y:S01]  /*2420*/  SHF.R.U32.HI R56, RZ, 0x10, R57 ;  /* 0x00000010ff387819 */ /* 0x000fe20000011639 */
[----:B------:R-:W-:Y:S02]  /*2430*/  HADD2.F32 R57, -RZ, R0.H0_H0 ;  /* 0x20000000ff397230 */ /* 0x000fe40000004100 */
[----:B------:R-:W-:Y:S02]  /*2440*/  HADD2.F32 R0, -RZ, R59.H0_H0 ;  /* 0x2000003bff007230 */ /* 0x000fe40000004100 */
[----:B------:R-:W-:Y:S01]  /*2450*/  HADD2.F32 R58, -RZ, R58.H0_H0 ;  /* 0x2000003aff3a7230 */ /* 0x000fe20000004100 */
[----:B------:R-:W-:Y:S01]  /*2460*/  FFMA.FTZ R20, R57, R110, R20 ;  /* 0x0000006e39147223 */ /* 0x000fe20000010014 */
[----:B------:R-:W-:Y:S01]  /*2470*/  HADD2.F32 R56, -RZ, R56.H0_H0 ;  /* 0x20000038ff387230 */ /* 0x000fe20000004100 */
[----:B------:R-:W-:-:S02]  /*2480*/  FFMA.FTZ R21, R0, R113, R21 ;  /* 0x0000007100157223 */ /* 0x000fc40000010015 */
[----:B------:R-:W-:Y:S02]  /*2490*/  FFMA.FTZ R22, R58, R111, R22 ;  /* 0x0000006f3a167223 */ /* 0x000fe40000010016 */
[----:B------:R-:W-:Y:S02]  /*24a0*/  FFMA.FTZ R23, R56, R2, R23 ;  /* 0x0000000238177223 */ /* 0x000fe40000010017 */
.L_x_937:
[----:B-1----:R-:W-:Y:S05]  /*24b0*/  BSYNC B0 ;  /* 0x0000000000007941 */ /* 0x002fea0003800000 */
.L_x_936:
[----:B------:R-:W-:Y:S02]  /*24c0*/  IADD3 R72, R72, c[0x0][0x160], RZ ;  /* 0x0000580048487a10 */ /* 0x000fe40007ffe0ff */
[----:B------:R-:W-:Y:S02]  /*24d0*/  LOP3.LUT P1, RZ, R3, 0xff, RZ, 0xc0, !PT ;  /* 0x000000ff03ff7812 */ /* 0x000fe4000782c0ff */
[----:B------:R-:W-:Y:S02]  /*24e0*/  ISETP.GE.AND P0, PT, R72, c[0x0][0x164], PT ;  /* 0x0000590048007a0c */ /* 0x000fe40003f06270 */
[----:B------:R-:W-:-:S11]  /*24f0*/  SEL R3, RZ, 0x1, P1 ;  /* 0x00000001ff037807 */ /* 0x000fd60000800000 */
[----:B------:R-:W-:Y:S01]  /*2500*/  @P0 CALL.REL.NOINC `(.L_x_921) ;  /* 0x0000001000000944 */ /* 0x000fe20003c00000 */
[----:B------:R-:W-:Y:S05]  /*2510*/  BRA `(.L_x_939) ;  /* 0xffffe13000007947 */ /* 0x000fea000383ffff */
.L_x_921:
[----:B0-----:R-:W0:Y:S01]  /*2520*/  S2UR UR6, SR_CTAID.X ;  /* 0x00000000000679c3 */ /* 0x001e220000002500 */
[----:B-----5:R-:W0:Y:S01]  /*2530*/  S2R R2, SR_TID.X ;  /* 0x0000000000027919 */ /* 0x020e220000002100 */
[----:B------:R-:W-:Y:S02]  /*2540*/  @P2 MOV R7, 0x10 ;  /* 0x0000001000072802 */ /* 0x000fe40000000f00 */
        /* <DEDUP_REMOVED lines=20> */
[----:B0-----:R-:W-:-:S10]  /*2690*/  HFMA2.MMA R7, -RZ, RZ, 0, 9.5367431640625e-07 ;  /* 0x00000010ff077435 */ /* 0x001fd400000001ff */
[----:B------:R-:W-:-:S04]  /*26a0*/  IMAD.WIDE.U32 R2, R0, R7, c[0x0][0x220] ;  /* 0x0000880000027625 */ /* 0x000fc800078e0007 */
[CC--:B------:R-:W-:Y:S01]  /*26b0*/  IMAD.WIDE.U32 R4, R0.reuse, R7.reuse, c[0x0][0x228] ;  /* 0x00008a0000047625 */ /* 0x0c0fe200078e0007 */
[----:B------:R-:W-:Y:S03]  /*26c0*/  STG.E.128 [R2.64], R32 ;  /* 0x0000002002007986 */ /* 0x000fe6000c101d04 */
[----:B------:R-:W-:Y:S01]  /*26d0*/  IMAD.WIDE.U32 R6, R0, R7, c[0x0][0x240] ;  /* 0x0000900000067625 */ /* 0x000fe200078e0007 */
[----:B------:R-:W-:Y:S04]  /*26e0*/  STG.E.128 [R4.64], R44 ;  /* 0x0000002c04007986 */ /* 0x000fe8000c101d04 */
[----:B------:R-:W-:Y:S01]  /*26f0*/  STG.E.128 [R6.64], R20 ;  /* 0x0000001406007986 */ /* 0x000fe2000c101d04 */
[----:B------:R-:W-:Y:S05]  /*2700*/  EXIT ;  /* 0x000000000000794d */ /* 0x000fea0003800000 */
.L_x_928:
[----:B------:R-:W-:Y:S01]  /*2710*/  MOV R61, R63 ;  /* 0x0000003f003d7202 */ /* 0x000fe20000000f00 */
[----:B------:R-:W-:Y:S01]  /*2720*/  IMAD.MOV.U32 R114, RZ, RZ, 0x10 ;  /* 0x00000010ff727424 */ /* 0x000fe200078e00ff */
[----:B------:R-:W-:-:S02]  /*2730*/  MOV R111, 0x1f ;  /* 0x0000001f006f7802 */ /* 0x000fc40000000f00 */
[----:B------:R-:W-:Y:S02]  /*2740*/  MOV R116, 0xffffffff ;  /* 0xffffffff00747802 */ /* 0x000fe40000000f00 */
[----:B------:R-:W-:Y:S02]  /*2750*/  MOV R56, 0x2770 ;  /* 0x0000277000387802 */ /* 0x000fe40000000f00 */
[----:B------:R-:W-:Y:S05]  /*2760*/  CALL.REL.NOINC `($__internal_24_$__cuda_sm70_shflsync_down_p) ;  /* 0x0000045000007944 */ /* 0x000fea0003c00000 */
[----:B-1----:R-:W-:Y:S01]  /*2770*/  MOV R60, R114 ;  /* 0x00000072003c7202 */ /* 0x002fe20000000f00 */
[----:B0-----:R-:W-:Y:S05]  /*2780*/  BRA `(.L_x_940) ;  /* 0xffffeb5000007947 */ /* 0x001fea000383ffff */
.L_x_929:
[----:B------:R-:W-:Y:S01]  /*2790*/  HFMA2.MMA R111, -RZ, RZ, 0, 1.847743988037109375e-06 ;  /* 0x0000001fff6f7435 */ /* 0x000fe200000001ff */
[----:B------:R-:W-:Y:S01]  /*27a0*/  MOV R61, R88 ;  /* 0x00000058003d7202 */ /* 0x000fe20000000f00 */
[----:B------:R-:W-:Y:S01]  /*27b0*/  IMAD.MOV.U32 R114, RZ, RZ, 0x10 ;  /* 0x00000010ff727424 */ /* 0x000fe200078e00ff */
[----:B------:R-:W-:Y:S02]  /*27c0*/  MOV R116, 0xffffffff ;  /* 0xffffffff00747802 */ /* 0x000fe40000000f00 */
[----:B------:R-:W-:Y:S02]  /*27d0*/  MOV R56, 0x27f0 ;  /* 0x000027f000387802 */ /* 0x000fe40000000f00 */
[----:B01----:R-:W-:Y:S05]  /*27e0*/  CALL.REL.NOINC `($__internal_24_$__cuda_sm70_shflsync_down_p) ;  /* 0x000003d000007944 */ /* 0x003fea0003c00000 */
[----:B------:R-:W-:Y:S01]  /*27f0*/  FADD.FTZ R60, R60, R63 ;  /* 0x0000003f3c3c7221 */ /* 0x000fe20000010000 */
[----:B0-----:R-:W-:Y:S01]  /*2800*/  MOV R111, 0x1f ;  /* 0x0000001f006f7802 */ /* 0x001fe20000000f00 */
[----:B-1----:R-:W-:Y:S01]  /*2810*/  FADD.FTZ R63, R88, R114 ;  /* 0x00000072583f7221 */ /* 0x002fe20000010000 */
[----:B------:R-:W-:Y:S01]  /*2820*/  HFMA2.MMA R114, -RZ, RZ, 0, 4.76837158203125e-07 ;  /* 0x00000008ff727435 */ /* 0x000fe200000001ff */
[----:B------:R-:W-:Y:S01]  /*2830*/  IMAD.MOV.U32 R116, RZ, RZ, -0x1 ;  /* 0xffffffffff747424 */ /* 0x000fe200078e00ff */
[----:B------:R-:W-:-:S02]  /*2840*/  MOV R61, R60 ;  /* 0x0000003c003d7202 */ /* 0x000fc40000000f00 */
[----:B------:R-:W-:Y:S02]  /*2850*/  MOV R56, 0x2870 ;  /* 0x0000287000387802 */ /* 0x000fe40000000f00 */
[----:B------:R-:W-:Y:S05]  /*2860*/  CALL.REL.NOINC `($__internal_24_$__cuda_sm70_shflsync_down_p) ;  /* 0x0000035000007944 */ /* 0x000fea0003c00000 */
[----:B-1----:R-:W-:Y:S01]  /*2870*/  MOV R59, R114 ;  /* 0x00000072003b7202 */ /* 0x002fe20000000f00 */
[----:B------:R-:W-:Y:S01]  /*2880*/  HFMA2.MMA R114, -RZ, RZ, 0, 4.76837158203125e-07 ;  /* 0x00000008ff727435 */ /* 0x000fe200000001ff */
[----:B0-----:R-:W-:Y:S01]  /*2890*/  MOV R61, R63 ;  /* 0x0000003f003d7202 */ /* 0x001fe20000000f00 */
[----:B------:R-:W-:Y:S01]  /*28a0*/  IMAD.MOV.U32 R111, RZ, RZ, 0x1f ;  /* 0x0000001fff6f7424 */ /* 0x000fe200078e00ff */
[----:B------:R-:W-:Y:S02]  /*28b0*/  MOV R116, 0xffffffff ;  /* 0xffffffff00747802 */ /* 0x000fe40000000f00 */
[----:B------:R-:W-:Y:S02]  /*28c0*/  MOV R56, 0x28e0 ;  /* 0x000028e000387802 */ /* 0x000fe40000000f00 */
[----:B------:R-:W-:Y:S05]  /*28d0*/  CALL.REL.NOINC `($__internal_24_$__cuda_sm70_shflsync_down_p) ;  /* 0x000002e000007944 */ /* 0x000fea0003c00000 */
[----:B------:R-:W-:Y:S01]  /*28e0*/  FADD.FTZ R60, R59, R60 ;  /* 0x0000003c3b3c7221 */ /* 0x000fe20000010000 */
[----:B0-----:R-:W-:Y:S01]  /*28f0*/  MOV R111, 0x1f ;  /* 0x0000001f006f7802 */ /* 0x001fe20000000f00 */
[----:B-1----:R-:W-:Y:S01]  /*2900*/  FADD.FTZ R63, R63, R114 ;  /* 0x000000723f3f7221 */ /* 0x002fe20000010000 */
[----:B------:R-:W-:Y:S01]  /*2910*/  HFMA2.MMA R114, -RZ, RZ, 0, 2.384185791015625e-07 ;  /* 0x00000004ff727435 */ /* 0x000fe200000001ff */
[----:B------:R-:W-:Y:S01]  /*2920*/  MOV R116, 0xffffffff ;  /* 0xffffffff00747802 */ /* 0x000fe20000000f00 */
[----:B------:R-:W-:Y:S01]  /*2930*/  IMAD.MOV.U32 R61, RZ, RZ, R60 ;  /* 0x000000ffff3d7224 */ /* 0x000fe200078e003c */
[----:B------:R-:W-:-:S03]  /*2940*/  MOV R56, 0x2960 ;  /* 0x0000296000387802 */ /* 0x000fc60000000f00 */
[----:B------:R-:W-:Y:S05]  /*2950*/  CALL.REL.NOINC `($__internal_24_$__cuda_sm70_shflsync_down_p) ;  /* 0x0000026000007944 */ /* 0x000fea0003c00000 */
[----:B-1----:R-:W-:Y:S01]  /*2960*/  MOV R59, R114 ;  /* 0x00000072003b7202 */ /* 0x002fe20000000f00 */
[----:B------:R-:W-:Y:S01]  /*2970*/  HFMA2.MMA R114, -RZ, RZ, 0, 2.384185791015625e-07 ;  /* 0x00000004ff727435 */ /* 0x000fe200000001ff */
[----:B0-----:R-:W-:Y:S01]  /*2980*/  MOV R61, R63 ;  /* 0x0000003f003d7202 */ /* 0x001fe20000000f00 */
[----:B------:R-:W-:Y:S01]  /*2990*/  IMAD.MOV.U32 R116, RZ, RZ, -0x1 ;  /* 0xffffffffff747424 */ /* 0x000fe200078e00ff */
[----:B------:R-:W-:-:S02]  /*29a0*/  MOV R111, 0x1f ;  /* 0x0000001f006f7802 */ /* 0x000fc40000000f00 */
[----:B------:R-:W-:Y:S02]  /*29b0*/  MOV R56, 0x29d0 ;  /* 0x000029d000387802 */ /* 0x000fe40000000f00 */
[----:B------:R-:W-:Y:S05]  /*29c0*/  CALL.REL.NOINC `($__internal_24_$__cuda_sm70_shflsync_down_p) ;  /* 0x000001f000007944 */ /* 0x000fea0003c00000 */
[----:B------:R-:W-:Y:S01]  /*29d0*/  FADD.FTZ R60, R59, R60 ;  /* 0x0000003c3b3c7221 */ /* 0x000fe20000010000 */
[----:B0-----:R-:W-:Y:S01]  /*29e0*/  MOV R111, 0x1f ;  /* 0x0000001f006f7802 */ /* 0x001fe20000000f00 */
[----:B-1----:R-:W-:Y:S01]  /*29f0*/  FADD.FTZ R63, R63, R114 ;  /* 0x000000723f3f7221 */ /* 0x002fe20000010000 */
[----:B------:R-:W-:Y:S01]  /*2a00*/  HFMA2.MMA R114, -RZ, RZ, 0, 1.1920928955078125e-07 ;  /* 0x00000002ff727435 */ /* 0x000fe200000001ff */
[----:B------:R-:W-:Y:S02]  /*2a10*/  MOV R116, 0xffffffff ;  /* 0xffffffff00747802 */ /* 0x000fe40000000f00 */
[----:B------:R-:W-:Y:S02]  /*2a20*/  MOV R61, R60 ;  /* 0x0000003c003d7202 */ /* 0x000fe40000000f00 */
[----:B------:R-:W-:Y:S02]  /*2a30*/  MOV R56, 0x2a50 ;  /* 0x00002a5000387802 */ /* 0x000fe40000000f00 */
[----:B------:R-:W-:Y:S05]  /*2a40*/  CALL.REL.NOINC `($__internal_24_$__cuda_sm70_shflsync_down_p) ;  /* 0x0000017000007944 */ /* 0x000fea0003c00000 */
[----:B-1----:R-:W-:Y:S01]  /*2a50*/  IMAD.MOV.U32 R59, RZ, RZ, R114 ;  /* 0x000000ffff3b7224 */ /* 0x002fe200078e0072 */
[----:B------:R-:W-:Y:S01]  /*2a60*/  HFMA2.MMA R114, -RZ, RZ, 0, 1.1920928955078125e-07 ;  /* 0x00000002ff727435 */ /* 0x000fe200000001ff */
[----:B0-----:R-:W-:-:S02]  /*2a70*/  MOV R61, R63 ;  /* 0x0000003f003d7202 */ /* 0x001fc40000000f00 */
[----:B------:R-:W-:Y:S02]  /*2a80*/  MOV R111, 0x1f ;  /* 0x0000001f006f7802 */ /* 0x000fe40000000f00 */
[----:B------:R-:W-:Y:S02]  /*2a90*/  MOV R116, 0xffffffff ;  /* 0xffffffff00747802 */ /* 0x000fe40000000f00 */
[----:B------:R-:W-:Y:S02]  /*2aa0*/  MOV R56, 0x2ac0 ;  /* 0x00002ac000387802 */ /* 0x000fe40000000f00 */
[----:B------:R-:W-:Y:S05]  /*2ab0*/  CALL.REL.NOINC `($__internal_24_$__cuda_sm70_shflsync_down_p) ;  /* 0x0000010000007944 */ /* 0x000fea0003c00000 */
[----:B------:R-:W-:Y:S01]  /*2ac0*/  FADD.FTZ R62, R59, R60 ;  /* 0x0000003c3b3e7221 */ /* 0x000fe20000010000 */
[----:B0-----:R-:W-:Y:S01]  /*2ad0*/  HFMA2.MMA R111, -RZ, RZ, 0, 1.847743988037109375e-06 ;  /* 0x0000001fff6f7435 */ /* 0x001fe200000001ff */
[----:B-1----:R-:W-:Y:S01]  /*2ae0*/  FADD.FTZ R89, R63, R114 ;  /* 0x000000723f597221 */ /* 0x002fe20000010000 */
[----:B------:R-:W-:Y:S01]  /*2af0*/  MOV R116, 0xffffffff ;  /* 0xffffffff00747802 */ /* 0x000fe20000000f00 */
[----:B------:R-:W-:Y:S01]  /*2b00*/  IMAD.MOV.U32 R114, RZ, RZ, 0x1 ;  /* 0x00000001ff727424 */ /* 0x000fe200078e00ff */
[----:B------:R-:W-:Y:S02]  /*2b10*/  MOV R61, R62 ;  /* 0x0000003e003d7202 */ /* 0x000fe40000000f00 */
[----:B------:R-:W-:-:S02]  /*2b20*/  MOV R56, 0x2b40 ;  /* 0x00002b4000387802 */ /* 0x000fc40000000f00 */
[----:B------:R-:W-:Y:S05]  /*2b30*/  CALL.REL.NOINC `($__internal_24_$__cuda_sm70_shflsync_down_p) ;  /* 0x0000008000007944 */ /* 0x000fea0003c00000 */
[----:B-1----:R-:W-:Y:S01]  /*2b40*/  MOV R63, R114 ;  /* 0x00000072003f7202 */ /* 0x002fe20000000f00 */
[----:B------:R-:W-:Y:S01]  /*2b50*/  HFMA2.MMA R114, -RZ, RZ, 0, 5.9604644775390625e-08 ;  /* 0x00000001ff727435 */ /* 0x000fe200000001ff */
[----:B0-----:R-:W-:Y:S01]  /*2b60*/  IMAD.MOV.U32 R61, RZ, RZ, R89 ;  /* 0x000000ffff3d7224 */ /* 0x001fe200078e0059 */
[----:B------:R-:W-:-:S02]  /*2b70*/  MOV R111, 0x1f ;  /* 0x0000001f006f7802 */ /* 0x000fc40000000f00 */
[----:B------:R-:W-:Y:S02]  /*2b80*/  MOV R116, 0xffffffff ;  /* 0xffffffff00747802 */ /* 0x000fe40000000f00 */
[----:B------:R-:W-:Y:S02]  /*2b90*/  MOV R56, 0x2bb0 ;  /* 0x00002bb000387802 */ /* 0x000fe40000000f00 */
[----:B------:R-:W-:Y:S05]  /*2ba0*/  CALL.REL.NOINC `($__internal_24_$__cuda_sm70_shflsync_down_p) ;  /* 0x0000001000007944 */ /* 0x000fea0003c00000 */
[----:B01----:R-:W-:Y:S05]  /*2bb0*/  BRA `(.L_x_941) ;  /* 0xffffe84000007947 */ /* 0x003fea000383ffff */
        .weak           $__internal_24_$__cuda_sm70_shflsync_down_p
        .type           $__internal_24_$__cuda_sm70_shflsync_down_p,@function
        .size           $__internal_24_$__cuda_sm70_shflsync_down_p,(.L_x_6673 - $__internal_24_$__cuda_sm70_shflsync_down_p)
$__internal_24_$__cuda_sm70_shflsync_down_p:
[----:B------:R-:W-:Y:S01]  /*2bc0*/  HFMA2.MMA R57, -RZ, RZ, 0, 0 ;  /* 0x00000000ff397435 */ /* 0x000fe200000001ff */
[----:B------:R-:W-:Y:S04]  /*2bd0*/  WARPSYNC R116 ;  /* 0x0000007400007348 */ /* 0x000fe80003800000 */
[----:B------:R0:W1:Y:S01]  /*2be0*/  SHFL.DOWN PT, R114, R61, R114, R111 ;  /* 0x080000723d727389 */ /* 0x00006200000e006f */
[----:B------:R-:W-:Y:S05]  /*2bf0*/  RET.REL.NODEC R56 `(_ZN10layer_norm13ln_bwd_kernelINS_13Kernel_traitsI6__halfS2_S2_S2_fjLj1536ELj1ELj1ELj4ELj8ENS_18Kernel_traits_baseILj1536ES2_S2_S2_S2_fjLj128EEEEELb0ELb1ELb0ELb0EEEvNS_9BwdParamsE) ;  /* 0xffffd40038007950 */ /* 0x000fea0003c3ffff */
.L_x_942:
        /* <DEDUP_REMOVED lines=16> */
.L_x_6673:


//--------------------- .text._ZN10layer_norm13ln_bwd_kernelINS_13Kernel_traitsI6__halfS2_S2_S2_fjLj1536ELj1ELj1ELj4ELj8ENS_18Kernel_traits_baseILj1536ES2_S2_S2_S2_fjLj128EEEEELb0ELb1ELb0ELb1EEEvNS_9BwdParamsE --------------------------
	.section	.text._ZN10layer_norm13ln_bwd_kernelINS_13Kernel_traitsI6__halfS2_S2_S2_fjLj1536ELj1ELj1ELj4ELj8ENS_18Kernel_traits_baseILj1536ES2_S2_S2_S2_fjLj128EEEEELb0ELb1ELb0ELb1EEEvNS_9BwdParamsE,"ax",@progbits
	.sectioninfo	@"SHI_REGISTERS=118"
	.align	128
        .global         _ZN10layer_norm13ln_bwd_kernelINS_13Kernel_traitsI6__halfS2_S2_S2_fjLj1536ELj1ELj1ELj4ELj8ENS_18Kernel_traits_baseILj1536ES2_S2_S2_S2_fjLj128EEEEELb0ELb1ELb0ELb1EEEvNS_9BwdParamsE
        .type           _ZN10layer_norm13ln_bwd_kernelINS_13Kernel_traitsI6__halfS2_S2_S2_fjLj1536ELj1ELj1ELj4ELj8ENS_18Kernel_traits_baseILj1536ES2_S2_S2_S2_fjLj128EEEEELb0ELb1ELb0ELb1EEEvNS_9BwdParamsE,@function
        .size           _ZN10layer_norm13ln_bwd_kernelINS_13Kernel_traitsI6__halfS2_S2_S2_fjLj1536ELj1ELj1ELj4ELj8ENS_18Kernel_traits_baseILj1536ES2_S2_S2_S2_fjLj128EEEEELb0ELb1ELb0ELb1EEEvNS_9BwdParamsE,(.L_x_6674 - _ZN10layer_norm13ln_bwd_kernelINS_13Kernel_traitsI6__halfS2_S2_S2_fjLj1536ELj1ELj1ELj4ELj8ENS_18Kernel_traits_baseILj1536ES2_S2_S2_S2_fjLj128EEEEELb0ELb1ELb0ELb1EEEvNS_9BwdParamsE)
        .other          _ZN10layer_norm13ln_bwd_kernelINS_13Kernel_traitsI6__halfS2_S2_S2_fjLj1536ELj1ELj1ELj4ELj8ENS_18Kernel_traits_baseILj1536ES2_S2_S2_S2_fjLj128EEEEELb0ELb1ELb0ELb1EEEvNS_9BwdParamsE,@"STO_CUDA_ENTRY STV_DEFAULT"
_ZN10layer_norm13ln_bwd_kernelINS_13Kernel_traitsI6__halfS2_S2_S2_fjLj1536ELj1ELj1ELj4ELj8ENS_18Kernel_traits_baseILj1536ES2_S2_S2_S2_fjLj128EEEEELb0ELb1ELb0ELb1EEEvNS_9BwdParamsE:
.text._ZN10layer_norm13ln_bwd_kernelINS_13Kernel_traitsI6__halfS2_S2_S2_fjLj1536ELj1ELj1ELj4ELj8ENS_18Kernel_traits_baseILj1536ES2_S2_S2_S2_fjLj128EEEEELb0ELb1ELb0ELb1EEEvNS_9BwdParamsE:
        /* <DEDUP_REMOVED lines=26> */
.L_x_943:
[----:B------:R-:W-:-:S04]  /*01a0*/  SHF.L.U32 R2, R0, 0x3, RZ ;  /* 0x0000000300027819 */ /* 0x000fc800000006ff */
[----:B------:R-:W-:-:S04]  /*01b0*/  LOP3.LUT R4, R2, 0x3f8, RZ, 0xc0, !PT ;  /* 0x000003f802047812 */ /* 0x000fc800078ec0ff */
[----:B------:R-:W-:-:S04]  /*01c0*/  IADD3 R2, P0, R4, c[0x0][0x1b0], RZ ;  /* 0x00006c0004027a10 */ /* 0x000fc80007f1e0ff */
[----:B------:R-:W-:Y:S02]  /*01d0*/  IADD3.X R3, RZ, c[0x0][0x1b4], RZ, P0, !PT ;  /* 0x00006d00ff037a10 */ /* 0x000fe400007fe4ff */
[----:B------:R-:W-:-:S03]  /*01e0*/  IADD3 R4, P0, R4, c[0x0][0x1c8], RZ ;  /* 0x0000720004047a10 */ /* 0x000fc60007f1e0ff */
[----:B------:R0:W2:Y:S01]  /*01f0*/  LDG.E.64 R84, [R2.64] ;  /* 0x0000000402547981 */ /* 0x0000a2000c1e1b00 */
[----:B------:R-:W-:-:S03]  /*0200*/  IADD3.X R5, RZ, c[0x0][0x1cc], RZ, P0, !PT ;  /* 0x00007300ff057a10 */ /* 0x000fc600007fe4ff */
        /* <DEDUP_REMOVED lines=35> */
[----:B------:R-:W-:Y:S01]  /*0440*/  HADD2.F32 R81, -RZ, R81.H0_H0 ;  /* 0x20000051ff517230 */ /* 0x000fe20000004100 */
[--C-:B-----5:R-:W-:Y:S01]  /*0450*/  SHF.R.U64 R53, R78, 0x10, R79.reuse ;  /* 0x000000104e357819 */ /* 0x120fe2000000124f */
[----:B------:R-:W-:Y:S01]  /*0460*/  HADD2.F32 R80, -RZ, R78.H0_H0 ;  /* 0x2000004eff507230 */ /* 0x000fe20000004100 */
[----:B------:R-:W-:Y:S01]  /*0470*/  SHF.R.U32.HI R52, RZ, 0x10, R79 ;  /* 0x00000010ff347819 */ /* 0x000fe2000001164f */
[----:B------:R-:W-:Y:S01]  /*0480*/  HADD2.F32 R79, -RZ, R79.H0_H0 ;  /* 0x2000004fff4f7230 */ /* 0x000fe20000004100 */
[--C-:B------:R-:W-:Y:S01]  /*0490*/  SHF.R.U64 R51, R76, 0x10, R77.reuse ;  /* 0x000000104c337819 */ /* 0x100fe2000000124d */
[----:B------:R-:W-:Y:S01]  /*04a0*/  HADD2.F32 R78, -RZ, R76.H0_H0 ;  /* 0x2000004cff4e7230 */ /* 0x000fe20000004100 */
[----:B------:R-:W-:Y:S01]  /*04b0*/  SHF.R.U32.HI R50, RZ, 0x10, R77 ;  /* 0x00000010ff327819 */ /* 0x000fe2000001164d */
[----:B------:R-:W-:Y:S01]  /*04c0*/  HADD2.F32 R77, -RZ, R77.H0_H0 ;  /* 0x2000004dff4d7230 */ /* 0x000fe20000004100 */
[--C-:B------:R-:W-:Y:S01]  /*04d0*/  SHF.R.U64 R49, R60, 0x10, R61.reuse ;  /* 0x000000103c317819 */ /* 0x100fe2000000123d */
        /* <DEDUP_REMOVED lines=10> */
[----:B------:R-:W-:Y:S02]  /*0580*/  HADD2.F32 R53, -RZ, R53.H0_H0 ;  /* 0x20000035ff357230 */ /* 0x000fe40000004100 */
[----:B------:R-:W-:Y:S02]  /*0590*/  HADD2.F32 R52, -RZ, R52.H0_H0 ;  /* 0x20000034ff347230 */ /* 0x000fe40000004100 */
[----:B------:R-:W-:Y:S02]  /*05a0*/  HADD2.F32 R51, -RZ, R51.H0_H0 ;  /* 0x20000033ff337230 */ /* 0x000fe40000004100 */
[----:B------:R-:W-:Y:S02]  /*05b0*/  HADD2.F32 R50, -RZ, R50.H0_H0 ;  /* 0x20000032ff327230 */ /* 0x000fe40000004100 */
[----:B------:R-:W-:Y:S02]  /*05c0*/  HADD2.F32 R49, -RZ, R49.H0_H0 ;  /* 0x20000031ff317230 */ /* 0x000fe40000004100 */
[----:B------:R-:W-:-:S02]  /*05d0*/  HADD2.F32 R48, -RZ, R48.H0_H0 ;  /* 0x20000030ff307230 */ /* 0x000fc40000004100 */
.L_x_949:
        /* <DEDUP_REMOVED lines=10> */
[C---:B------:R-:W-:Y:S01]  /*0680*/  IADD3 R92, R101.reuse, 0x80, RZ ;  /* 0x00000080655c7810 */ /* 0x040fe20007ffe0ff */
[-C--:B------:R-:W-:Y:S01]  /*0690*/  IMAD.WIDE.U32 R70, R101, R72.reuse, c[0x0][0x208] ;  /* 0x0000820065467625 */ /* 0x080fe200078e0048 */
[----:B------:R-:W-:Y:S02]  /*06a0*/  @P0 LEA.HI.X R37, R87, c[0x0][0x1c4], R28, 0x1, P1 ;  /* 0x0000710057250a11 */ /* 0x000fe400008f0c1c */
[C---:B------:R-:W-:Y:S02]  /*06b0*/  IADD3 R47, R101.reuse, 0x100, RZ ;  /* 0x00000100652f7810 */ /* 0x040fe40007ffe0ff */
[----:B------:R-:W-:Y:S01]  /*06c0*/  MOV R96, 0x4 ;  /* 0x0000000400607802 */ /* 0x000fe20000000f00 */
[-C--:B------:R-:W-:Y:S01]  /*06d0*/  IMAD.WIDE.U32 R28, R101, R72.reuse, c[0x0][0x188] ;  /* 0x00006200651c7625 */ /* 0x080fe200078e0048 */
[----:B------:R0:W2:Y:S03]  /*06e0*/  @P0 LDG.E.U16 R100, [R36.64] ;  /* 0x0000000424640981 */ /* 0x0000a6000c1e1500 */
[CC--:B------:R-:W-:Y:S01]  /*06f0*/  IMAD.WIDE.U32 R68, R92.reuse, R72.reuse, c[0x0][0x208] ;  /* 0x000082005c447625 */ /* 0x0c0fe200078e0048 */
[----:B------:R-:W3:Y:S03]  /*0700*/  LDG.E.64 R70, [R70.64] ;  /* 0x0000000446467981 */ /* 0x000ee6000c1e1b00 */
[----:B------:R-:W-:Y:S01]  /*0710*/  IMAD.WIDE.U32 R38, R47, R72, c[0x0][0x208] ;  /* 0x000082002f267625 */ /* 0x000fe200078e0048 */
[----:B------:R-:W4:Y:S03]  /*0720*/  LDG.E.64 R28, [R28.64] ;  /* 0x000000041c1c7981 */ /* 0x000f26000c1e1b00 */
[----:B------:R-:W-:Y:S01]  /*0730*/  IMAD.WIDE R98, R87, R96, c[0x0][0x1a0] ;  /* 0x0000680057627625 */ /* 0x000fe200078e0260 */
[----:B------:R-:W4:Y:S03]  /*0740*/  LDG.E.64 R68, [R68.64] ;  /* 0x0000000444447981 */ /* 0x000f26000c1e1b00 */
[-C--:B------:R-:W-:Y:S01]  /*0750*/  IMAD.WIDE.U32 R30, R92, R72.reuse, c[0x0][0x188] ;  /* 0x000062005c1e7625 */ /* 0x080fe200078e0048 */
[----:B------:R-:W4:Y:S03]  /*0760*/  LDG.E R104, [R98.64] ;  /* 0x0000000462687981 */ /* 0x000f26000c1e1900 */
[----:B0-----:R-:W-:Y:S01]  /*0770*/  IMAD.WIDE.U32 R36, R47, R72, c[0x0][0x188] ;  /* 0x000062002f247625 */ /* 0x001fe200078e0048 */
[----:B------:R-:W4:Y:S03]  /*0780*/  LDG.E.64 R38, [R38.64] ;  /* 0x0000000426267981 */ /* 0x000f26000c1e1b00 */
[----:B------:R-:W-:Y:S01]  /*0790*/  IMAD.WIDE R96, R87, R96, c[0x0][0x1a8] ;  /* 0x00006a0057607625 */ /* 0x000fe200078e0260 */
[----:B------:R-:W4:Y:S04]  /*07a0*/  LDG.E.64 R30, [R30.64] ;  /* 0x000000041e1e7981 */ /* 0x000f28000c1e1b00 */
[----:B------:R-:W4:Y:S04]  /*07b0*/  LDG.E.64 R36, [R36.64] ;  /* 0x0000000424247981 */ /* 0x000f28000c1e1b00 */
[----:B------:R0:W4:Y:S01]  /*07c0*/  LDG.E R46, [R96.64] ;  /* 0x00000004602e7981 */ /* 0x000122000c1e1900 */
[----:B------:R-:W-:-:S04]  /*07d0*/  ISETP.NE.U32.AND P1, PT, RZ, c[0x0][0x218], PT ;  /* 0x00008600ff007a0c */ /* 0x000fc80003f25070 */
[----:B------:R-:W-:Y:S01]  /*07e0*/  ISETP.NE.AND.EX P1, PT, RZ, c[0x0][0x21c], PT, P1 ;  /* 0x00008700ff007a0c */ /* 0x000fe20003f25310 */
[----:B------:R-:W-:Y:S01]  /*07f0*/  ULDC.U8 UR6, c[0x0][0x1f0] ;  /* 0x00007c0000067ab9 */ /* 0x000fe20000000000 */
[----:B------:R-:W-:Y:S02]  /*0800*/  MOV R45, 0x3f800000 ;  /* 0x3f800000002d7802 */ /* 0x000fe40000000f00 */
[----:B------:R-:W-:-:S09]  /*0810*/  LOP3.LUT P2, RZ, R93, 0xff, RZ, 0xc0, !PT ;  /* 0x000000ff5dff7812 */ /* 0x000fd2000784c0ff */
[----:B------:R-:W-:-:S04]  /*0820*/  @P1 IMAD.WIDE.U32 R94, R101, R72, c[0x0][0x218] ;  /* 0x00008600655e1625 */ /* 0x000fc800078e0048 */
[-C--:B------:R-:W-:Y:S01]  /*0830*/  @P1 IMAD.WIDE.U32 R74, R92, R72.reuse, c[0x0][0x218] ;  /* 0x000086005c4a1625 */ /* 0x080fe200078e0048 */
[----:B------:R1:W5:Y:S03]  /*0840*/  @P1 LDG.E.64 R62, [R94.64] ;  /* 0x000000045e3e1981 */ /* 0x000366000c1e1b00 */
[----:B------:R-:W-:Y:S01]  /*0850*/  @P1 IMAD.WIDE.U32 R72, R47, R72, c[0x0][0x218] ;  /* 0x000086002f481625 */ /* 0x000fe200078e0048 */
[----:B------:R0:W5:Y:S04]  /*0860*/  @P1 LDG.E.64 R64, [R74.64] ;  /* 0x000000044a401981 */ /* 0x000168000c1e1b00 */
[----:B------:R4:W5:Y:S01]  /*0870*/  @P1 LDG.E.64 R66, [R72.64] ;  /* 0x0000000448421981 */ /* 0x000962000c1e1b00 */
[----:B------:R-:W-:Y:S01]  /*0880*/  LOP3.LUT P3, RZ, R0, 0x1f, RZ, 0xc0, !PT ;  /* 0x0000001f00ff7812 */ /* 0x000fe2000786c0ff */
[----:B--2---:R-:W-:Y:S01]  /*0890*/  @P0 HADD2.F32 R45, -RZ, R100.H0_H0 ;  /* 0x20000064ff2d0230 */ /* 0x004fe20000004100 */
[----:B------:R-:W-:-:S02]  /*08a0*/  ISETP.NE.AND P0, PT, RZ, UR6, PT ;  /* 0x00000006ff007c0c */ /* 0x000fc4000bf05270 */
[----:B---3--:R-:W-:Y:S02]  /*08b0*/  MOV R103, R70 ;  /* 0x0000004600677202 */ /* 0x008fe40000000f00 */
[--C-:B------:R-:W-:Y:S02]  /*08c0*/  SHF.R.U64 R102, R70, 0x10, R71.reuse ;  /* 0x0000001046667819 */ /* 0x100fe40000001247 */
[----:B------:R-:W-:Y:S02]  /*08d0*/  MOV R100, R71 ;  /* 0x0000004700647202 */ /* 0x000fe40000000f00 */
[----:B------:R-:W-:Y:S02]  /*08e0*/  SHF.R.U32.HI R70, RZ, 0x10, R71 ;  /* 0x00000010ff467819 */ /* 0x000fe40000011647 */
[--C-:B----4-:R-:W-:Y:S01]  /*08f0*/  SHF.R.U64 R72, R28, 0x10, R29.reuse ;  /* 0x000000101c487819 */ /* 0x110fe2000000121d */
[----:B------:R-:W-:Y:S01]  /*0900*/  HADD2.F32 R28, -RZ, R28.H0_H0 ;  /* 0x2000001cff1c7230 */ /* 0x000fe20000004100 */
[----:B------:R-:W-:-:S02]  /*0910*/  SHF.R.U32.HI R71, RZ, 0x10, R29 ;  /* 0x00000010ff477819 */ /* 0x000fc4000001161d */
[----:B0-----:R-:W-:Y:S02]  /*0920*/  MOV R96, R68 ;  /* 0x0000004400607202 */ /* 0x001fe40000000f00 */
[----:B------:R-:W-:Y:S02]  /*0930*/  FSEL R104, R104, RZ, !P0 ;  /* 0x000000ff68687208 */ /* 0x000fe40004000000 */
[--C-:B------:R-:W-:Y:S01]  /*0940*/  SHF.R.U64 R68, R68, 0x10, R69.reuse ;  /* 0x0000001044447819 */ /* 0x100fe20000001245 */
[----:B------:R-:W-:Y:S01]  /*0950*/  IMAD.MOV.U32 R98, RZ, RZ, R38 ;  /* 0x000000ffff627224 */ /* 0x000fe200078e0026 */
[----:B------:R-:W-:Y:S02]  /*0960*/  MOV R93, R69 ;  /* 0x00000045005d7202 */ /* 0x000fe40000000f00 */
[----:B-1----:R-:W-:Y:S02]  /*0970*/  SHF.R.U32.HI R95, RZ, 0x10, R69 ;  /* 0x00000010ff5f7819 */ /* 0x002fe40000011645 */
[----:B------:R-:W-:Y:S01]  /*0980*/  SHF.R.U64 R94, R38, 0x10, R39 ;  /* 0x00000010265e7819 */ /* 0x000fe20000001227 */
[----:B------:R-:W-:Y:S01]  /*0990*/  HADD2.F32 R107, -RZ, R30.H0_H0 ;  /* 0x2000001eff6b7230 */ /* 0x000fe20000004100 */
[----:B------:R-:W-:-:S02]  /*09a0*/  MOV R69, R39 ;  /* 0x0000002700457202 */ /* 0x000fc40000000f00 */
[----:B------:R-:W-:Y:S01]  /*09b0*/  SHF.R.U32.HI R38, RZ, 0x10, R39 ;  /* 0x00000010ff267819 */ /* 0x000fe20000011627 */
[----:B------:R-:W-:Y:S01]  /*09c0*/  HADD2.F32 R39, -RZ, R29.H0_H0 ;  /* 0x2000001dff277230 */ /* 0x000fe20000004100 */
[----:B------:R-:W-:Y:S01]  /*09d0*/  SHF.R.U64 R105, R30, 0x10, R31 ;  /* 0x000000101e697819 */ /* 0x000fe2000000121f */
[----:B------:R-:W-:Y:S02]  /*09e0*/  HADD2.F32 R29, -RZ, R72.H0_H0 ;  /* 0x20000048ff1d7230 */ /* 0x000fe40000004100 */
[----:B------:R-:W-:Y:S01]  /*09f0*/  HADD2.F32 R30, -RZ, R71.H0_H0 ;  /* 0x20000047ff1e7230 */ /* 0x000fe20000004100 */
[----:B------:R-:W-:Y:S01]  /*0a00*/  FADD.FTZ R71, -R104, R28 ;  /* 0x0000001c68477221 */ /* 0x000fe20000010100 */
[----:B------:R-:W-:Y:S01]  /*0a10*/  SHF.R.U32.HI R72, RZ, 0x10, R37 ;  /* 0x00000010ff487819 */ /* 0x000fe20000011625 */
[----:B------:R-:W-:Y:S01]  /*0a20*/  HADD2.F32 R99, -RZ, R31.H0_H0 ;  /* 0x2000001fff637230 */ /* 0x000fe20000004100 */
[----:B------:R-:W-:Y:S01]  /*0a30*/  SHF.R.U32.HI R74, RZ, 0x10, R31 ;  /* 0x00000010ff4a7819 */ /* 0x000fe2000001161f */
[----:B------:R-:W-:Y:S01]  /*0a40*/  HADD2.F32 R75, -RZ, R103.H0_H0 ;  /* 0x20000067ff4b7230 */ /* 0x000fe20000004100 */
[----:B------:R-:W-:Y:S01]  /*0a50*/  SHF.R.U64 R31, R36, 0x10, R37 ;  /* 0x00000010241f7819 */ /* 0x000fe20000001225 */
[----:B------:R-:W-:-:S02]  /*0a60*/  FADD.FTZ R73, -R104, R29 ;  /* 0x0000001d68497221 */ /* 0x000fc40000010100 */
[----:B------:R-:W-:Y:S01]  /*0a70*/  FMUL.FTZ R103, R46, R71 ;  /* 0x000000472e677220 */ /* 0x000fe20000410000 */
[----:B------:R-:W-:Y:S01]  /*0a80*/  HADD2.F32 R29, -RZ, R72.H0_H0 ;  /* 0x20000048ff1d7230 */ /* 0x000fe20000004100 */
[C---:B------:R-:W-:Y:S01]  /*0a90*/  FADD.FTZ R109, -R104.reuse, R39 ;  /* 0x00000027686d7221 */ /* 0x040fe20000010100 */
[----:B------:R-:W-:Y:S01]  /*0aa0*/  HADD2.F32 R72, -RZ, R102.H0_H0 ;  /* 0x20000066ff487230 */ /* 0x000fe20000004100 */
[C---:B------:R-:W-:Y:S01]  /*0ab0*/  FADD.FTZ R107, -R104.reuse, R107 ;  /* 0x0000006b686b7221 */ /* 0x040fe20000010100 */
[----:B------:R-:W-:Y:S01]  /*0ac0*/  HADD2.F32 R39, -RZ, R74.H0_H0 ;  /* 0x2000004aff277230 */ /* 0x000fe20000004100 */
[----:B------:R-:W-:Y:S01]  /*0ad0*/  FADD.FTZ R99, -R104, R99 ;  /* 0x0000006368637221 */ /* 0x000fe20000010100 */
[----:B------:R-:W-:Y:S01]  /*0ae0*/  HADD2.F32 R36, -RZ, R36.H0_H0 ;  /* 0x20000024ff247230 */ /* 0x000fe20000004100 */
[----:B------:R-:W-:Y:S01]  /*0af0*/  FADD.FTZ R44, R75, R44 ;  /* 0x0000002c4b2c7221 */ /* 0x000fe20000010000 */
[----:B------:R-:W-:Y:S01]  /*0b00*/  HADD2.F32 R97, -RZ, R37.H0_H0 ;  /* 0x20000025ff617230 */ /* 0x000fe20000004100 */
[----:B------:R-:W-:Y:S01]  /*0b10*/  FFMA.FTZ R60, R103, R75, R60 ;  /* 0x0000004b673c7223 */ /* 0x000fe2000001003c */
[----:B------:R-:W-:Y:S01]  /*0b20*/  HADD2.F32 R105, -RZ, R105.H0_H0 ;  /* 0x20000069ff697230 */ /* 0x000fe20000004100 */
[----:B------:R-:W-:Y:S01]  /*0b30*/  FMUL.FTZ R102, R46, R73 ;  /* 0x000000492e667220 */ /* 0x000fe20000410000 */
[----:B------:R-:W-:Y:S01]  /*0b40*/  HADD2.F32 R31, -RZ, R31.H0_H0 ;  /* 0x2000001fff1f7230 */ /* 0x000fe20000004100 */
[----:B------:R-:W-:-:S02]  /*0b50*/  FMUL.FTZ R75, R86, R75 ;  /* 0x0000004b564b7220 */ /* 0x000fc40000410000 */
[----:B------:R-:W-:Y:S01]  /*0b60*/  FMUL.FTZ R74, R46, R109 ;  /* 0x0000006d2e4a7220 */ /* 0x000fe20000410000 */
[----:B------:R-:W-:Y:S01]  /*0b70*/  HADD2.F32 R109, -RZ, R96.H0_H0 ;  /* 0x20000060ff6d7230 */ /* 0x000fe20000004100 */
[----:B------:R-:W-:Y:S01]  /*0b80*/  FADD.FTZ R111, -R104, R30 ;  /* 0x0000001e686f7221 */ /* 0x000fe20000010100 */
[----:B------:R-:W-:Y:S01]  /*0b90*/  HADD2.F32 R30, -RZ, R93.H0_H0 ;  /* 0x2000005dff1e7230 */ /* 0x000fe20000004100 */
[----:B------:R-:W-:Y:S01]  /*0ba0*/  FMUL.FTZ R107, R46, R107 ;  /* 0x0000006b2e6b7220 */ /* 0x000fe20000410000 */
[----:B------:R-:W-:Y:S01]  /*0bb0*/  HADD2.F32 R100, -RZ, R100.H0_H0 ;  /* 0x20000064ff647230 */ /* 0x000fe20000004100 */
[----:B------:R-:W-:Y:S01]  /*0bc0*/  FADD.FTZ R42, R72, R42 ;  /* 0x0000002a482a7221 */ /* 0x000fe20000010000 */
[----:B------:R-:W-:Y:S01]  /*0bd0*/  HADD2.F32 R113, -RZ, R95.H0_H0 ;  /* 0x2000005fff717230 */ /* 0x000fe20000004100 */
[----:B------:R-:W-:Y:S02]  /*0be0*/  FFMA.FTZ R43, R102, R72, R43 ;  /* 0x00000048662b7223 */ /* 0x000fe4000001002b */
[----:B------:R-:W-:-:S02]  /*0bf0*/  FMUL.FTZ R110, R46, R99 ;  /* 0x000000632e6e7220 */ /* 0x000fc40000410000 */
[----:B------:R-:W-:Y:S02]  /*0c00*/  FMUL.FTZ R72, R59, R72 ;  /* 0x000000483b487220 */ /* 0x000fe40000410000 */
[----:B------:R-:W-:Y:S02]  /*0c10*/  FADD.FTZ R93, RZ, R75 ;  /* 0x0000004bff5d7221 */ /* 0x000fe40000010000 */
[----:B------:R-:W-:Y:S01]  /*0c20*/  FFMA.FTZ R95, R103, R75, RZ ;  /* 0x0000004b675f7223 */ /* 0x000fe200000100ff */
[----:B------:R-:W-:Y:S01]  /*0c30*/  HADD2.F32 R70, -RZ, R70.H0_H0 ;  /* 0x20000046ff467230 */ /* 0x000fe20000004100 */
[C---:B------:R-:W-:Y:S02]  /*0c40*/  FADD.FTZ R37, -R104.reuse, R36 ;  /* 0x0000002468257221 */ /* 0x040fe40000010100 */
[C---:B------:R-:W-:Y:S02]  /*0c50*/  FADD.FTZ R97, -R104.reuse, R97 ;  /* 0x0000006168617221 */ /* 0x040fe40000010100 */
[----:B------:R-:W-:-:S02]  /*0c60*/  FADD.FTZ R105, -R104, R105 ;  /* 0x0000006968697221 */ /* 0x000fc40000010100 */
[C---:B------:R-:W-:Y:S02]  /*0c70*/  FADD.FTZ R39, -R104.reuse, R39 ;  /* 0x0000002768277221 */ /* 0x040fe40000010100 */
[C---:B------:R-:W-:Y:S02]  /*0c80*/  FADD.FTZ R31, -R104.reuse, R31 ;  /* 0x0000001f681f7221 */ /* 0x040fe40000010100 */
[----:B------:R-:W-:Y:S02]  /*0c90*/  FADD.FTZ R29, -R104, R29 ;  /* 0x0000001d681d7221 */ /* 0x000fe40000010100 */
[----:B------:R-:W-:Y:S02]  /*0ca0*/  FADD.FTZ R40, R109, R40 ;  /* 0x000000286d287221 */ /* 0x000fe40000010000 */
[-C--:B------:R-:W-:Y:S02]  /*0cb0*/  FFMA.FTZ R32, R107, R109.reuse, R32 ;  /* 0x0000006d6b207223 */ /* 0x080fe40000010020 */
[----:B------:R-:W-:-:S02]  /*0cc0*/  FMUL.FTZ R104, R84, R109 ;  /* 0x0000006d54687220 */ /* 0x000fc40000410000 */
[----:B------:R-:W-:Y:S02]  /*0cd0*/  FMUL.FTZ R73, R46, R111 ;  /* 0x0000006f2e497220 */ /* 0x000fe40000410000 */
[----:B------:R-:W-:Y:S02]  /*0ce0*/  FADD.FTZ R24, R30, R24 ;  /* 0x000000181e187221 */ /* 0x000fe40000010000 */
[-C--:B------:R-:W-:Y:S02]  /*0cf0*/  FFMA.FTZ R25, R110, R30.reuse, R25 ;  /* 0x0000001e6e197223 */ /* 0x080fe40000010019 */
[----:B------:R-:W-:Y:S02]  /*0d00*/  FMUL.FTZ R109, R83, R30 ;  /* 0x0000001e536d7220 */ /* 0x000fe40000410000 */
[----:B------:R-:W-:Y:S02]  /*0d10*/  FMUL.FTZ R71, R85, R100 ;  /* 0x0000006455477220 */ /* 0x000fe40000410000 */
[----:B------:R-:W-:-:S02]  /*0d20*/  FADD.FTZ R30, R93, R72 ;  /* 0x000000485d1e7221 */ /* 0x000fc40000010000 */
[----:B------:R-:W-:Y:S02]  /*0d30*/  FFMA.FTZ R95, R102, R72, R95 ;  /* 0x00000048665f7223 */ /* 0x000fe4000001005f */
[----:B------:R-:W-:Y:S02]  /*0d40*/  FADD.FTZ R27, R70, R27 ;  /* 0x0000001b461b7221 */ /* 0x000fe40000010000 */
[-C--:B------:R-:W-:Y:S02]  /*0d50*/  FFMA.FTZ R34, R73, R70.reuse, R34 ;  /* 0x0000004649227223 */ /* 0x080fe40000010022 */
[----:B------:R-:W-:Y:S02]  /*0d60*/  FMUL.FTZ R112, R46, R39 ;  /* 0x000000272e707220 */ /* 0x000fe40000410000 */
[----:B------:R-:W-:Y:S02]  /*0d70*/  FMUL.FTZ R70, R58, R70 ;  /* 0x000000463a467220 */ /* 0x000fe40000410000 */
[----:B------:R-:W-:-:S02]  /*0d80*/  FADD.FTZ R39, R30, R71 ;  /* 0x000000471e277221 */ /* 0x000fc40000010000 */
[----:B------:R-:W-:Y:S01]  /*0d90*/  FFMA.FTZ R95, R74, R71, R95 ;  /* 0x000000474a5f7223 */ /* 0x000fe2000001005f */
[----:B------:R-:W-:Y:S01]  /*0da0*/  HADD2.F32 R68, -RZ, R68.H0_H0 ;  /* 0x20000044ff447230 */ /* 0x000fe20000004100 */
[----:B------:R-:W-:Y:S02]  /*0db0*/  FADD.FTZ R39, R39, R70 ;  /* 0x0000004627277221 */ /* 0x000fe40000010000 */
[----:B------:R-:W-:Y:S02]  /*0dc0*/  FFMA.FTZ R36, R73, R70, R95 ;  /* 0x0000004649247223 */ /* 0x000fe4000001005f */
[----:B------:R-:W-:Y:S02]  /*0dd0*/  FMUL.FTZ R106, R46, R105 ;  /* 0x000000692e6a7220 */ /* 0x000fe40000410000 */
[----:B------:R-:W-:Y:S02]  /*0de0*/  FMUL.FTZ R111, R57, R68 ;  /* 0x00000044396f7220 */ /* 0x000fe40000410000 */
[----:B------:R-:W-:-:S02]  /*0df0*/  FADD.FTZ R30, R39, R104 ;  /* 0x00000068271e7221 */ /* 0x000fc40000010000 */
[----:B------:R-:W-:Y:S02]  /*0e00*/  FFMA.FTZ R36, R107, R104, R36 ;  /* 0x000000686b247223 */ /* 0x000fe40000010024 */
[----:B------:R-:W-:Y:S02]  /*0e10*/  FADD.FTZ R30, R30, R111 ;  /* 0x0000006f1e1e7221 */ /* 0x000fe40000010000 */
[----:B------:R-:W-:Y:S01]  /*0e20*/  FFMA.FTZ R36, R106, R111, R36 ;  /* 0x0000006f6a247223 */ /* 0x000fe20000010024 */
[----:B------:R-:W-:Y:S01]  /*0e30*/  HADD2.F32 R28, -RZ, R94.H0_H0 ;  /* 0x2000005eff1c7230 */ /* 0x000fe20000004100 */
[C---:B------:R-:W-:Y:S01]  /*0e40*/  FMUL.FTZ R96, R46.reuse, R37 ;  /* 0x000000252e607220 */ /* 0x040fe20000410000 */
[----:B------:R-:W-:Y:S01]  /*0e50*/  HADD2.F32 R115, -RZ, R98.H0_H0 ;  /* 0x20000062ff737230 */ /* 0x000fe20000004100 */
[----:B------:R-:W-:Y:S02]  /*0e60*/  FMUL.FTZ R94, R46, R31 ;  /* 0x0000001f2e5e7220 */ /* 0x000fe40000410000 */
[----:B------:R-:W-:-:S02]  /*0e70*/  FMUL.FTZ R108, R56, R113 ;  /* 0x00000071386c7220 */ /* 0x000fc40000410000 */
[----:B------:R-:W-:Y:S02]  /*0e80*/  FADD.FTZ R31, R30, R109 ;  /* 0x0000006d1e1f7221 */ /* 0x000fe40000010000 */
[----:B------:R-:W-:Y:S02]  /*0e90*/  FFMA.FTZ R37, R110, R109, R36 ;  /* 0x0000006d6e257223 */ /* 0x000fe40000010024 */
[----:B------:R-:W-:Y:S02]  /*0ea0*/  FADD.FTZ R17, R28, R17 ;  /* 0x000000111c117221 */ /* 0x000fe40000010000 */
[-C--:B------:R-:W-:Y:S02]  /*0eb0*/  FFMA.FTZ R21, R94, R28.reuse, R21 ;  /* 0x0000001c5e157223 */ /* 0x080fe40000010015 */
[----:B------:R-:W-:Y:S02]  /*0ec0*/  FMUL.FTZ R99, R55, R28 ;  /* 0x0000001c37637220 */ /* 0x000fe40000410000 */
[----:B------:R-:W-:-:S02]  /*0ed0*/  FMUL.FTZ R95, R82, R115 ;  /* 0x00000073525f7220 */ /* 0x000fc40000410000 */
[----:B------:R-:W-:Y:S02]  /*0ee0*/  FADD.FTZ R28, R31, R108 ;  /* 0x0000006c1f1c7221 */ /* 0x000fe40000010000 */
[----:B------:R-:W-:Y:S01]  /*0ef0*/  FFMA.FTZ R30, R112, R108, R37 ;  /* 0x0000006c701e7223 */ /* 0x000fe20000010025 */
[----:B------:R-:W-:Y:S01]  /*0f00*/  HADD2.F32 R69, -RZ, R69.H0_H0 ;  /* 0x20000045ff457230 */ /* 0x000fe20000004100 */
[----:B------:R-:W-:Y:S02]  /*0f10*/  FADD.FTZ R28, R28, R95 ;  /* 0x0000005f1c1c7221 */ /* 0x000fe40000010000 */
[----:B------:R-:W-:Y:S01]  /*0f20*/  FFMA.FTZ R30, R96, R95, R30 ;  /* 0x0000005f601e7223 */ /* 0x000fe2000001001e */
[----:B------:R-:W-:Y:S01]  /*0f30*/  HADD2.F32 R38, -RZ, R38.H0_H0 ;  /* 0x20000026ff267230 */ /* 0x000fe20000004100 */
[----:B------:R-:W-:Y:S02]  /*0f40*/  FMUL.FTZ R97, R46, R97 ;  /* 0x000000612e617220 */ /* 0x000fe40000410000 */
        /* <DEDUP_REMOVED lines=20> */
[----:B------:R-:W-:Y:S01]  /*1090*/  FFMA.FTZ R39, R100, R93, R30 ;  /* 0x0000005d64277223 */ /* 0x000fe2000001001e */
[----:B------:R-:W-:Y:S05]  /*10a0*/  BRA.DIV ~URZ, `(.L_x_945) ;  /* 0x000013e27f007947 */ /* 0x000fea000b800000 */
[----:B------:R0:W1:Y:S02]  /*10b0*/  SHFL.DOWN PT, R30, R37, 0x10, 0x1f ;  /* 0x0a001f00251e7f89 */ /* 0x00006400000e0000 */
.L_x_950:
        /* <DEDUP_REMOVED lines=18> */
.L_x_951:
        /* <DEDUP_REMOVED lines=20> */
[----:B------:R-:W-:Y:S01]  /*1320*/  FADD.FTZ R115, R30, R115 ;  /* 0x000000731e737221 */ /* 0x000fe20000010000 */
[----:B-----5:R-:W-:Y:S01]  /*1330*/  @P1 MOV R30, R63 ;  /* 0x0000003f001e1202 */ /* 0x020fe20000000f00 */
[----:B------:R-:W-:Y:S02]  /*1340*/  FADD.FTZ R28, R31, R28 ;  /* 0x0000001c1f1c7221 */ /* 0x000fe40000010000 */
[----:B0-----:R-:W-:Y:S02]  /*1350*/  FADD.FTZ R115, R115, R36 ;  /* 0x0000002473737221 */ /* 0x001fe40000010000 */
[----:B------:R-:W-:Y:S01]  /*1360*/  FADD.FTZ R28, R28, R37 ;  /* 0x000000251c1c7221 */ /* 0x000fe20000010000 */
[----:B------:R-:W-:Y:S01]  /*1370*/  @P1 SHF.R.U64 R37, R62, 0x10, R63 ;  /* 0x000000103e251819 */ /* 0x000fe2000000123f */
[----:B------:R-:W-:-:S02]  /*1380*/  FADD.FTZ R38, R38, R115 ;  /* 0x0000007326267221 */ /* 0x000fc40000010000 */
[----:B------:R-:W-:Y:S01]  /*1390*/  FADD.FTZ R28, R39, R28 ;  /* 0x0000001c271c7221 */ /* 0x000fe20000010000 */
[----:B------:R-:W-:Y:S01]  /*13a0*/  @P1 HADD2.F32 R39, -RZ, R30.H0_H0 ;  /* 0x2000001eff271230 */ /* 0x000fe20000004100 */
[----:B------:R-:W-:Y:S01]  /*13b0*/  FMUL.FTZ R38, R38, c[0x0][0x1e0] ;  /* 0x0000780026267a20 */ /* 0x000fe20000410000 */
[----:B------:R-:W-:Y:S01]  /*13c0*/  @P1 HADD2.F32 R37, -RZ, R37.H0_H0 ;  /* 0x20000025ff251230 */ /* 0x000fe20000004100 */
[----:B------:R-:W-:-:S03]  /*13d0*/  FMUL.FTZ R114, R28, c[0x0][0x1e0] ;  /* 0x000078001c727a20 */ /* 0x000fc60000410000 */
[----:B------:R-:W-:Y:S02]  /*13e0*/  FSEL R105, R38, RZ, !P0 ;  /* 0x000000ff26697208 */ /* 0x000fe40004000000 */
[----:B------:R-:W-:-:S03]  /*13f0*/  ISETP.NE.U32.AND P0, PT, RZ, c[0x0][0x258], PT ;  /* 0x00009600ff007a0c */ /* 0x000fc60003f05070 */
[-CC-:B------:R-:W-:Y:S01]  /*1400*/  FFMA.FTZ R28, R103, R114.reuse, R105.reuse ;  /* 0x00000072671c7223 */ /* 0x180fe20000010069 */
[----:B------:R-:W-:Y:S01]  /*1410*/  ISETP.NE.AND.EX P0, PT, RZ, c[0x0][0x25c], PT, P0 ;  /* 0x00009700ff007a0c */ /* 0x000fe20003f05300 */
[--C-:B------:R-:W-:Y:S02]  /*1420*/  FFMA.FTZ R74, R74, R114, R105.reuse ;  /* 0x000000724a4a7223 */ /* 0x100fe40000010069 */
[----:B------:R-:W-:Y:S01]  /*1430*/  FADD.FTZ R75, R75, -R28 ;  /* 0x8000001c4b4b7221 */ /* 0x000fe20000010000 */
[----:B------:R-:W-:Y:S01]  /*1440*/  @P1 MOV R28, R62 ;  /* 0x0000003e001c1202 */ /* 0x000fe20000000f00 */
[-C--:B------:R-:W-:Y:S02]  /*1450*/  FFMA.FTZ R29, R102, R114.reuse, R105 ;  /* 0x00000072661d7223 */ /* 0x080fe40000010069 */
[----:B------:R-:W-:Y:S02]  /*1460*/  FADD.FTZ R71, R71, -R74 ;  /* 0x8000004a47477221 */ /* 0x000fe40000010000 */
[----:B------:R-:W-:Y:S01]  /*1470*/  FADD.FTZ R31, R72, -R29 ;  /* 0x8000001d481f7221 */ /* 0x000fe20000010000 */
[----:B------:R-:W-:Y:S01]  /*1480*/  @P1 HADD2.F32 R29, -RZ, R28.H0_H0 ;  /* 0x2000001cff1d1230 */ /* 0x000fe20000004100 */
[----:B------:R-:W-:-:S02]  /*1490*/  FFMA.FTZ R106, R106, R114, R105 ;  /* 0x000000726a6a7223 */ /* 0x000fc40000010069 */
[C---:B------:R-:W-:Y:S02]  /*14a0*/  FMUL.FTZ R36, R46.reuse, R75 ;  /* 0x0000004b2e247220 */ /* 0x040fe40000410000 */
[----:B------:R-:W-:Y:S01]  /*14b0*/  FMUL.FTZ R30, R46, R71 ;  /* 0x000000472e1e7220 */ /* 0x000fe20000410000 */
[----:B------:R-:W-:Y:S01]  /*14c0*/  @P1 SHF.R.U64 R71, R64, 0x10, R65 ;  /* 0x0000001040471819 */ /* 0x000fe20000001241 */
[----:B------:R-:W-:Y:S02]  /*14d0*/  FFMA.FTZ R73, R73, R114, R105 ;  /* 0x0000007249497223 */ /* 0x000fe40000010069 */
[----:B------:R-:W-:Y:S01]  /*14e0*/  FADD.FTZ R111, R111, -R106 ;  /* 0x8000006a6f6f7221 */ /* 0x000fe20000010000 */
[----:B------:R-:W-:Y:S01]  /*14f0*/  HFMA2.MMA R106, -RZ, RZ, 0, 4.76837158203125e-07 ;  /* 0x00000008ff6a7435 */ /* 0x000fe200000001ff */
[----:B------:R-:W-:Y:S01]  /*1500*/  @P1 FADD.FTZ R36, R36, R29 ;  /* 0x0000001d24241221 */ /* 0x000fe20000010000 */
[----:B------:R-:W-:Y:S01]  /*1510*/  @P1 SHF.R.U32.HI R29, RZ, 0x10, R63 ;  /* 0x00000010ff1d1819 */ /* 0x000fe2000001163f */
[----:B------:R-:W-:Y:S01]  /*1520*/  @P1 HADD2.F32 R71, -RZ, R71.H0_H0 ;  /* 0x20000047ff471230 */ /* 0x000fe20000004100 */
[----:B------:R-:W-:-:S02]  /*1530*/  FADD.FTZ R73, R70, -R73 ;  /* 0x8000004946497221 */ /* 0x000fc40000010000 */
[C---:B------:R-:W-:Y:S01]  /*1540*/  FMUL.FTZ R68, R46.reuse, R111 ;  /* 0x0000006f2e447220 */ /* 0x040fe20000410000 */
[----:B------:R-:W-:Y:S01]  /*1550*/  @P1 HADD2.F32 R29, -RZ, R29.H0_H0 ;  /* 0x2000001dff1d1230 */ /* 0x000fe20000004100 */
[--C-:B------:R-:W-:Y:S02]  /*1560*/  FFMA.FTZ R107, R107, R114, R105.reuse ;  /* 0x000000726b6b7223 */ /* 0x100fe40000010069 */
[----:B------:R-:W-:Y:S01]  /*1570*/  FMUL.FTZ R28, R46, R31 ;  /* 0x0000001f2e1c7220 */ /* 0x000fe20000410000 */
[----:B------:R-:W-:Y:S01]  /*1580*/  @P1 MOV R31, R64 ;  /* 0x00000040001f1202 */ /* 0x000fe20000000f00 */
[----:B------:R-:W-:Y:S02]  /*1590*/  FFMA.FTZ R103, R112, R114, R105 ;  /* 0x0000007270677223 */ /* 0x000fe40000010069 */
[----:B------:R-:W-:Y:S02]  /*15a0*/  FMUL.FTZ R38, R46, R73 ;  /* 0x000000492e267220 */ /* 0x000fe40000410000 */
[----:B------:R-:W-:Y:S01]  /*15b0*/  @P1 FADD.FTZ R68, R68, R71 ;  /* 0x0000004744441221 */ /* 0x000fe20000010000 */
[----:B------:R-:W-:Y:S01]  /*15c0*/  @P1 SHF.R.U32.HI R71, RZ, 0x10, R65 ;  /* 0x00000010ff471819 */ /* 0x000fe20000011641 */
[----:B------:R-:W-:-:S02]  /*15d0*/  FADD.FTZ R69, R104, -R107 ;  /* 0x8000006b68457221 */ /* 0x000fc40000010000 */
[----:B------:R-:W-:Y:S02]  /*15e0*/  @P1 FADD.FTZ R28, R28, R37 ;  /* 0x000000251c1c1221 */ /* 0x000fe40000010000 */
[----:B------:R-:W-:Y:S01]  /*15f0*/  FFMA.FTZ R110, R110, R114, R105 ;  /* 0x000000726e6e7223 */ /* 0x000fe20000010069 */
[----:B------:R-:W-:Y:S01]  /*1600*/  @P1 HADD2.F32 R71, -RZ, R71.H0_H0 ;  /* 0x20000047ff471230 */ /* 0x000fe20000004100 */
[----:B------:R-:W-:Y:S02]  /*1610*/  FADD.FTZ R103, R108, -R103 ;  /* 0x800000676c677221 */ /* 0x000fe40000010000 */
[----:B------:R-:W-:Y:S01]  /*1620*/  @P1 FADD.FTZ R30, R30, R39 ;  /* 0x000000271e1e1221 */ /* 0x000fe20000010000 */
[----:B------:R-:W-:Y:S01]  /*1630*/  @P1 HADD2.F32 R39, -RZ, R31.H0_H0 ;  /* 0x2000001fff271230 */ /* 0x000fe20000004100 */
[----:B------:R-:W-:Y:S01]  /*1640*/  @P1 FADD.FTZ R38, R38, R29 ;  /* 0x0000001d26261221 */ /* 0x000fe20000010000 */
[----:B------:R-:W-:Y:S01]  /*1650*/  @P1 MOV R29, R65 ;  /* 0x00000041001d1202 */ /* 0x000fe20000000f00 */
[----:B------:R-:W-:Y:S01]  /*1660*/  FMUL.FTZ R112, R28, R45 ;  /* 0x0000002d1c707220 */ /* 0x000fe20000410000 */
[----:B------:R-:W-:Y:S01]  /*1670*/  @P0 F2FP.PACK_AB R28, RZ, R28 ;  /* 0x0000001cff1c023e */ /* 0x000fe200000000ff */
[----:B------:R-:W-:-:S02]  /*1680*/  FMUL.FTZ R74, R46, R69 ;  /* 0x000000452e4a7220 */ /* 0x000fc40000410000 */
[----:B------:R-:W-:Y:S01]  /*1690*/  FADD.FTZ R109, R109, -R110 ;  /* 0x8000006e6d6d7221 */ /* 0x000fe20000010000 */
[----:B------:R-:W-:Y:S01]  /*16a0*/  @P0 PRMT R88, R28, 0x7610, R88 ;  /* 0x000076101c580816 */ /* 0x000fe20000000058 */
[----:B------:R-:W-:Y:S02]  /*16b0*/  FMUL.FTZ R72, R46, R103 ;  /* 0x000000672e487220 */ /* 0x000fe40000410000 */
[-C--:B------:R-:W-:Y:S01]  /*16c0*/  FMUL.FTZ R102, R38, R45.reuse ;  /* 0x0000002d26667220 */ /* 0x080fe20000410000 */
[----:B------:R-:W-:Y:S01]  /*16d0*/  @P0 F2FP.PACK_AB R38, RZ, R38 ;  /* 0x00000026ff26023e */ /* 0x000fe200000000ff */
[----:B------:R-:W-:Y:S01]  /*16e0*/  FMUL.FTZ R31, R53, R112 ;  /* 0x00000070351f7220 */ /* 0x000fe20000410000 */
[----:B------:R-:W-:Y:S01]  /*16f0*/  @P0 LOP3.LUT R28, R88, 0xffff, RZ, 0xc0, !PT ;  /* 0x0000ffff581c0812 */ /* 0x000fe200078ec0ff */
[----:B------:R-:W-:Y:S01]  /*1700*/  @P1 FADD.FTZ R74, R74, R39 ;  /* 0x000000274a4a1221 */ /* 0x000fe20000010000 */
[----:B------:R-:W-:Y:S01]  /*1710*/  @P1 HADD2.F32 R39, -RZ, R29.H0_H0 ;  /* 0x2000001dff271230 */ /* 0x000fe20000004100 */
[-C--:B------:R-:W-:Y:S01]  /*1720*/  FMUL.FTZ R107, R36, R45.reuse ;  /* 0x0000002d246b7220 */ /* 0x080fe20000410000 */
[----:B------:R-:W-:Y:S01]  /*1730*/  @P0 F2FP.PACK_AB R36, RZ, R36 ;  /* 0x00000024ff24023e */ /* 0x000fe200000000ff */
[----:B------:R-:W-:Y:S01]  /*1740*/  FMUL.FTZ R104, R30, R45 ;  /* 0x0000002d1e687220 */ /* 0x000fe20000410000 */
[----:B------:R-:W0:Y:S01]  /*1750*/  F2F.F16.F32 R31, R31 ;  /* 0x0000001f001f7304 */ /* 0x000e220000200800 */
[----:B------:R-:W-:Y:S01]  /*1760*/  FMUL.FTZ R70, R46, R109 ;  /* 0x0000006d2e467220 */ /* 0x000fe20000410000 */
[----:B------:R-:W-:Y:S01]  /*1770*/  @P0 PRMT R89, R36, 0x7610, R89 ;  /* 0x0000761024590816 */ /* 0x000fe20000000059 */
[----:B------:R-:W-:Y:S01]  /*1780*/  @P1 FADD.FTZ R72, R72, R71 ;  /* 0x0000004748481221 */ /* 0x000fe20000010000 */
[----:B------:R-:W-:Y:S01]  /*1790*/  @P0 F2FP.PACK_AB R30, RZ, R30 ;  /* 0x0000001eff1e023e */ /* 0x000fe200000000ff */
[----:B------:R-:W-:Y:S01]  /*17a0*/  FMUL.FTZ R29, R52, R102 ;  /* 0x00000066341d7220 */ /* 0x000fe20000410000 */
[----:B------:R-:W-:Y:S01]  /*17b0*/  @P0 PRMT R91, R38, 0x7610, R91 ;  /* 0x00007610265b0816 */ /* 0x000fe2000000005b */
[----:B------:R-:W-:Y:S01]  /*17c0*/  FMUL.FTZ R110, R68, R45 ;  /* 0x0000002d446e7220 */ /* 0x000fe20000410000 */
[----:B------:R-:W-:Y:S01]  /*17d0*/  @P0 PRMT R90, R30, 0x7610, R90 ;  /* 0x000076101e5a0816 */ /* 0x000fe2000000005a */
[----:B------:R-:W-:Y:S01]  /*17e0*/  FMUL.FTZ R69, R79, R104 ;  /* 0x000000684f457220 */ /* 0x000fe20000410000 */
[----:B------:R1:W2:Y:S01]  /*17f0*/  F2F.F16.F32 R73, R29 ;  /* 0x0000001d00497304 */ /* 0x0002a20000200800 */
[----:B------:R-:W-:Y:S01]  /*1800*/  FMUL.FTZ R37, R80, R107 ;  /* 0x0000006b50257220 */ /* 0x000fe20000410000 */
[----:B------:R-:W-:Y:S01]  /*1810*/  @P0 F2FP.PACK_AB R38, RZ, R72 ;  /* 0x00000048ff26023e */ /* 0x000fe200000000ff */
[----:B------:R-:W-:Y:S01]  /*1820*/  @P1 FADD.FTZ R70, R70, R39 ;  /* 0x0000002746461221 */ /* 0x000fe20000010000 */
[----:B------:R-:W-:Y:S01]  /*1830*/  @P0 F2FP.PACK_AB R68, RZ, R68 ;  /* 0x00000044ff44023e */ /* 0x000fe200000000ff */
[----:B------:R-:W-:Y:S01]  /*1840*/  FMUL.FTZ R103, R72, R45 ;  /* 0x0000002d48677220 */ /* 0x000fe20000410000 */
[--C-:B------:R-:W-:Y:S01]  /*1850*/  @P0 PRMT R39, R90, 0x5410, R91.reuse ;  /* 0x000054105a270816 */ /* 0x100fe2000000005b */
[----:B------:R-:W-:Y:S01]  /*1860*/  FMUL.FTZ R36, R51, R110 ;  /* 0x0000006e33247220 */ /* 0x000fe20000410000 */
[----:B------:R-:W3:Y:S01]  /*1870*/  F2F.F16.F32 R69, R69 ;  /* 0x0000004500457304 */ /* 0x000ee20000200800 */
[----:B-1----:R-:W-:Y:S01]  /*1880*/  FMUL.FTZ R29, R50, R103 ;  /* 0x00000067321d7220 */ /* 0x002fe20000410000 */
[----:B------:R-:W-:Y:S01]  /*1890*/  @P0 F2FP.PACK_AB R30, RZ, R70 ;  /* 0x00000046ff1e023e */ /* 0x000fe200000000ff */
[-C--:B------:R-:W-:Y:S01]  /*18a0*/  FMUL.FTZ R108, R70, R45.reuse ;  /* 0x0000002d466c7220 */ /* 0x080fe20000410000 */
[----:B------:R-:W-:Y:S01]  /*18b0*/  @P0 PRMT R91, R38, 0x7610, R91 ;  /* 0x00007610265b0816 */ /* 0x000fe2000000005b */
[----:B------:R-:W-:Y:S01]  /*18c0*/  FMUL.FTZ R109, R74, R45 ;  /* 0x0000002d4a6d7220 */ /* 0x000fe20000410000 */
[----:B------:R-:W-:Y:S01]  /*18d0*/  @P0 PRMT R90, R30, 0x7610, R90 ;  /* 0x000076101e5a0816 */ /* 0x000fe2000000005a */
[----:B------:R-:W-:Y:S01]  /*18e0*/  FMUL.FTZ R70, R77, R108 ;  /* 0x0000006c4d467220 */ /* 0x000fe20000410000 */
[----:B------:R-:W1:Y:S01]  /*18f0*/  F2F.F16.F32 R37, R37 ;  /* 0x0000002500257304 */ /* 0x000e620000200800 */
[----:B------:R-:W-:Y:S01]  /*1900*/  @P0 PRMT R88, R68, 0x7610, R88 ;  /* 0x0000761044580816 */ /* 0x000fe20000000058 */
[----:B0-----:R-:W-:Y:S01]  /*1910*/  IMAD.WIDE.U32 R30, R31, 0x10000, RZ ;  /* 0x000100001f1e7825 */ /* 0x001fe200078e00ff */
[----:B--2---:R-:W-:-:S05]  /*1920*/  SHF.L.U32 R68, R73, 0x10, RZ ;  /* 0x0000001049447819 */ /* 0x004fca00000006ff */
[----:B------:R-:W0:Y:S08]  /*1930*/  F2F.F16.F32 R36, R36 ;  /* 0x0000002400247304 */ /* 0x000e300000200800 */
[----:B------:R2:W4:Y:S01]  /*1940*/  F2F.F16.F32 R71, R29 ;  /* 0x0000001d00477304 */ /* 0x0005220000200800 */
[----:B------:R-:W-:Y:S01]  /*1950*/  FMUL.FTZ R111, R78, R109 ;  /* 0x0000006d4e6f7220 */ /* 0x000fe20000410000 */
[----:B---3--:R-:W-:-:S02]  /*1960*/  LOP3.LUT R69, R31, R68, R69, 0xfe, !PT ;  /* 0x000000441f457212 */ /* 0x008fc400078efe45 */
[----:B-1----:R-:W-:-:S04]  /*1970*/  LOP3.LUT R68, R30, R37, RZ, 0xfc, !PT ;  /* 0x000000251e447212 */ /* 0x002fc800078efcff */
[----:B------:R1:W3:Y:S01]  /*1980*/  F2F.F16.F32 R72, R70 ;  /* 0x0000004600487304 */ /* 0x0002e20000200800 */
[----:B--2---:R-:W-:-:S04]  /*1990*/  @P0 IMAD.WIDE.U32 R28, R28, 0x10000, RZ ;  /* 0x000100001c1c0825 */ /* 0x004fc800078e00ff */
[----:B0-----:R-:W-:Y:S01]  /*19a0*/  IMAD.WIDE.U32 R30, R36, 0x10000, RZ ;  /* 0x00010000241e7825 */ /* 0x001fe200078e00ff */
[----:B------:R-:W-:Y:S02]  /*19b0*/  @P0 LOP3.LUT R39, R39, R29, RZ, 0xfc, !PT ;  /* 0x0000001d27270212 */ /* 0x000fe400078efcff */
[----:B------:R-:W-:Y:S01]  /*19c0*/  @P0 LOP3.LUT R38, R28, 0xffff, R89, 0xf8, !PT ;  /* 0x0000ffff1c260812 */ /* 0x000fe200078ef859 */
[-C--:B------:R-:W-:Y:S01]  /*19d0*/  IMAD.WIDE.U32 R28, R101, R106.reuse, c[0x0][0x170] ;  /* 0x00005c00651c7625 */ /* 0x080fe200078e006a */
[----:B----4-:R-:W-:Y:S01]  /*19e0*/  SHF.L.U32 R37, R71, 0x10, RZ ;  /* 0x0000001047257819 */ /* 0x010fe200000006ff */
[----:B------:R-:W0:Y:S02]  /*19f0*/  F2F.F16.F32 R111, R111 ;  /* 0x0000006f006f7304 */ /* 0x000e240000200800 */
[-C--:B-1----:R-:W-:Y:S02]  /*1a00*/  @P0 IMAD.WIDE.U32 R70, R101, R106.reuse, c[0x0][0x258] ;  /* 0x0000960065460625 */ /* 0x082fe400078e006a */
[----:B------:R-:W2:Y:S01]  /*1a10*/  LDG.E.64 R28, [R28.64] ;  /* 0x000000041c1c7981 */ /* 0x000ea2000c1e1b00 */
[----:B---3--:R-:W-:Y:S01]  /*1a20*/  LOP3.LUT R31, R31, R37, R72, 0xfe, !PT ;  /* 0x000000251f1f7212 */ /* 0x008fe200078efe48 */
[CC--:B------:R-:W-:Y:S01]  /*1a30*/  IMAD.WIDE.U32 R72, R101.reuse, R106.reuse, c[0x0][0x248] ;  /* 0x0000920065487625 */ /* 0x0c0fe200078e006a */
[----:B------:R-:W-:Y:S01]  /*1a40*/  @P0 LOP3.LUT R75, R88, 0xffff, RZ, 0xc0, !PT ;  /* 0x0000ffff584b0812 */ /* 0x000fe200078ec0ff */
[----:B------:R1:W-:Y:S01]  /*1a50*/  @P0 STG.E.64 [R70.64], R38 ;  /* 0x0000002646000986 */ /* 0x0003e2000c101b04 */
[C---:B------:R-:W-:Y:S01]  /*1a60*/  IADD3 R113, R101.reuse, 0x80, RZ ;  /* 0x0000008065717810 */ /* 0x040fe20007ffe0ff */
[----:B------:R-:W-:Y:S01]  /*1a70*/  IMAD.WIDE.U32 R36, R92, R106, c[0x0][0x170] ;  /* 0x00005c005c247625 */ /* 0x000fe200078e006a */
[----:B------:R-:W-:Y:S01]  /*1a80*/  @P0 PRMT R115, R90, 0x5410, R91 ;  /* 0x000054105a730816 */ /* 0x000fe2000000005b */
[----:B------:R3:W-:Y:S01]  /*1a90*/  STG.E.64 [R72.64], R68 ;  /* 0x0000004448007986 */ /* 0x0007e2000c101b04 */
[----:B------:R-:W-:-:S03]  /*1aa0*/  IADD3 R101, R101, 0x100, RZ ;  /* 0x0000010065657810 */ /* 0x000fc60007ffe0ff */
[----:B------:R-:W4:Y:S01]  /*1ab0*/  LDG.E.64 R36, [R36.64] ;  /* 0x0000000424247981 */ /* 0x000f22000c1e1b00 */
[----:B-1----:R-:W-:Y:S01]  /*1ac0*/  @P0 F2FP.PACK_AB R39, RZ, R74 ;  /* 0x0000004aff27023e */ /* 0x002fe200000000ff */
[----:B------:R-:W-:Y:S01]  /*1ad0*/  @P0 IMAD.WIDE.U32 R74, R75, 0x10000, RZ ;  /* 0x000100004b4a0825 */ /* 0x000fe200078e00ff */
[----:B------:R-:W-:Y:S02]  /*1ae0*/  LEA R38, P3, R113, c[0x0][0x248], 0x3 ;  /* 0x0000920071267a11 */ /* 0x000fe400078618ff */
[----:B------:R-:W-:Y:S01]  /*1af0*/  @P0 PRMT R89, R39, 0x7610, R89 ;  /* 0x0000761027590816 */ /* 0x000fe20000000059 */
[-C--:B------:R-:W-:Y:S01]  /*1b00*/  @P0 IMAD.WIDE.U32 R70, R92, R106.reuse, c[0x0][0x258] ;  /* 0x000096005c460625 */ /* 0x080fe200078e006a */
[----:B---3--:R-:W-:Y:S02]  /*1b10*/  @P0 LOP3.LUT R69, R115, R75, RZ, 0xfc, !PT ;  /* 0x0000004b73450212 */ /* 0x008fe400078efcff */
[----:B------:R-:W-:Y:S01]  /*1b20*/  @P0 LOP3.LUT R68, R74, 0xffff, R89, 0xf8, !PT ;  /* 0x0000ffff4a440812 */ /* 0x000fe200078ef859 */
[----:B------:R-:W-:Y:S01]  /*1b30*/  IMAD.WIDE.U32 R72, R101, R106, c[0x0][0x170] ;  /* 0x00005c0065487625 */ /* 0x000fe200078e006a */
[----:B------:R-:W-:-:S02]  /*1b40*/  LEA.HI.X R39, R113, c[0x0][0x24c], RZ, 0x3, P3 ;  /* 0x0000930071277a11 */ /* 0x000fc400018f1cff */
[----:B0-----:R-:W-:Y:S01]  /*1b50*/  LOP3.LUT R30, R30, R111, RZ, 0xfc, !PT ;  /* 0x0000006f1e1e7212 */ /* 0x001fe200078efcff */
[----:B------:R0:W-:Y:S04]  /*1b60*/  @P0 STG.E.64 [R70.64], R68 ;  /* 0x0000004446000986 */ /* 0x0001e8000c101b04 */
[----:B------:R1:W-:Y:S04]  /*1b70*/  STG.E.64 [R38.64], R30 ;  /* 0x0000001e26007986 */ /* 0x0003e8000c101b04 */
[----:B------:R-:W3:Y:S01]  /*1b80*/  LDG.E.64 R72, [R72.64] ;  /* 0x0000000448487981 */ /* 0x000ee2000c1e1b00 */
[-CC-:B------:R-:W-:Y:S01]  /*1b90*/  FFMA.FTZ R97, R97, R114.reuse, R105.reuse ;  /* 0x0000007261617223 */ /* 0x180fe20000010069 */
[----:B------:R-:W-:Y:S01]  /*1ba0*/  @P1 MOV R74, R67 ;  /* 0x00000043004a1202 */ /* 0x000fe20000000f00 */
[-C--:B------:R-:W-:Y:S01]  /*1bb0*/  FFMA.FTZ R94, R94, R114.reuse, R105 ;  /* 0x000000725e5e7223 */ /* 0x080fe20000010069 */
[----:B------:R-:W-:Y:S01]  /*1bc0*/  @P1 SHF.R.U64 R75, R66, 0x10, R67 ;  /* 0x00000010424b1819 */ /* 0x000fe20000001243 */
[----:B------:R-:W-:Y:S01]  /*1bd0*/  FFMA.FTZ R100, R100, R114, R105 ;  /* 0x0000007264647223 */ /* 0x000fe20000010069 */
[----:B0-----:R-:W-:Y:S01]  /*1be0*/  @P1 SHF.R.U32.HI R69, RZ, 0x10, R67 ;  /* 0x00000010ff451819 */ /* 0x001fe20000011643 */
[----:B------:R-:W-:-:S02]  /*1bf0*/  FADD.FTZ R97, R98, -R97 ;  /* 0x8000006162617221 */ /* 0x000fc40000010000 */
[----:B------:R-:W-:Y:S01]  /*1c00*/  FADD.FTZ R99, R99, -R94 ;  /* 0x8000005e63637221 */ /* 0x000fe20000010000 */
[----:B-1----:R-:W-:Y:S01]  /*1c10*/  @P1 HADD2.F32 R39, -RZ, R74.H0_H0 ;  /* 0x2000004aff271230 */ /* 0x002fe20000004100 */
[----:B------:R-:W-:Y:S01]  /*1c20*/  FADD.FTZ R93, R93, -R100 ;  /* 0x800000645d5d7221 */ /* 0x000fe20000010000 */
[----:B------:R-:W-:Y:S01]  /*1c30*/  @P1 HADD2.F32 R31, -RZ, R75.H0_H0 ;  /* 0x2000004bff1f1230 */ /* 0x000fe20000004100 */
[----:B------:R-:W-:Y:S02]  /*1c40*/  FFMA.FTZ R96, R96, R114, R105 ;  /* 0x0000007260607223 */ /* 0x000fe40000010069 */
[C---:B------:R-:W-:Y:S01]  /*1c50*/  FMUL.FTZ R68, R46.reuse, R97 ;  /* 0x000000612e447220 */ /* 0x040fe20000410000 */
[----:B------:R-:W-:Y:S01]  /*1c60*/  @P1 MOV R30, R66 ;  /* 0x00000042001e1202 */ /* 0x000fe20000000f00 */
[C---:B------:R-:W-:Y:S01]  /*1c70*/  FMUL.FTZ R38, R46.reuse, R99 ;  /* 0x000000632e267220 */ /* 0x040fe20000410000 */
[----:B------:R-:W-:Y:S01]  /*1c80*/  @P1 HADD2.F32 R69, -RZ, R69.H0_H0 ;  /* 0x20000045ff451230 */ /* 0x000fe20000004100 */
[----:B------:R-:W-:-:S02]  /*1c90*/  FMUL.FTZ R70, R46, R93 ;  /* 0x0000005d2e467220 */ /* 0x000fc40000410000 */
[----:B------:R-:W-:Y:S02]  /*1ca0*/  FADD.FTZ R95, R95, -R96 ;  /* 0x800000605f5f7221 */ /* 0x000fe40000010000 */
[----:B------:R-:W-:Y:S02]  /*1cb0*/  @P1 FADD.FTZ R68, R68, R39 ;  /* 0x0000002744441221 */ /* 0x000fe40000010000 */
[----:B------:R-:W-:Y:S01]  /*1cc0*/  @P1 FADD.FTZ R38, R38, R31 ;  /* 0x0000001f26261221 */ /* 0x000fe20000010000 */
[----:B------:R-:W-:Y:S01]  /*1cd0*/  @P1 HADD2.F32 R31, -RZ, R30.H0_H0 ;  /* 0x2000001eff1f1230 */ /* 0x000fe20000004100 */
[----:B------:R-:W-:Y:S01]  /*1ce0*/  @P1 FADD.FTZ R70, R70, R69 ;  /* 0x0000004546461221 */ /* 0x000fe20000010000 */
[----:B------:R-:W-:Y:S01]  /*1cf0*/  @P0 F2FP.PACK_AB R39, RZ, R68 ;  /* 0x00000044ff27023e */ /* 0x000fe200000000ff */
[----:B------:R-:W-:Y:S01]  /*1d00*/  FMUL.FTZ R46, R46, R95 ;  /* 0x0000005f2e2e7220 */ /* 0x000fe20000410000 */
[----:B------:R-:W-:Y:S02]  /*1d10*/  @P0 F2FP.PACK_AB R30, RZ, R38 ;  /* 0x00000026ff1e023e */ /* 0x000fe400000000ff */
[----:B------:R-:W-:Y:S01]  /*1d20*/  @P0 F2FP.PACK_AB R69, RZ, R70 ;  /* 0x00000046ff45023e */ /* 0x000fe200000000ff */
[----:B------:R-:W-:Y:S01]  /*1d30*/  @P1 FADD.FTZ R46, R46, R31 ;  /* 0x0000001f2e2e1221 */ /* 0x000fe20000010000 */
[----:B------:R-:W-:-:S02]  /*1d40*/  @P0 PRMT R90, R39, 0x7610, R90 ;  /* 0x00007610275a0816 */ /* 0x000fc4000000005a */
[----:B------:R-:W-:Y:S01]  /*1d50*/  @P0 PRMT R88, R30, 0x7610, R88 ;  /* 0x000076101e580816 */ /* 0x000fe20000000058 */
[-C--:B------:R-:W-:Y:S01]  /*1d60*/  FMUL.FTZ R30, R38, R45.reuse ;  /* 0x0000002d261e7220 */ /* 0x080fe20000410000 */
[----:B------:R-:W-:Y:S01]  /*1d70*/  @P0 PRMT R91, R69, 0x7610, R91 ;  /* 0x00007610455b0816 */ /* 0x000fe2000000005b */
[-C--:B------:R-:W-:Y:S01]  /*1d80*/  FMUL.FTZ R38, R68, R45.reuse ;  /* 0x0000002d44267220 */ /* 0x080fe20000410000 */
[----:B------:R-:W-:Y:S01]  /*1d90*/  @P0 F2FP.PACK_AB R69, RZ, R46 ;  /* 0x0000002eff45023e */ /* 0x000fe200000000ff */
[-C--:B------:R-:W-:Y:S02]  /*1da0*/  FMUL.FTZ R31, R70, R45.reuse ;  /* 0x0000002d461f7220 */ /* 0x080fe40000410000 */
[----:B------:R-:W-:Y:S01]  /*1db0*/  FMUL.FTZ R45, R46, R45 ;  /* 0x0000002d2e2d7220 */ /* 0x000fe20000410000 */
[----:B------:R-:W-:-:S03]  /*1dc0*/  @P0 PRMT R89, R69, 0x7610, R89 ;  /* 0x0000761045590816 */ /* 0x000fc60000000059 */
[----:B------:R-:W-:Y:S01]  /*1dd0*/  FMUL.FTZ R70, R76, R45 ;  /* 0x0000002d4c467220 */ /* 0x000fe20000410000 */
[----:B--2---:R-:W-:Y:S01]  /*1de0*/  MOV R39, R28 ;  /* 0x0000001c00277202 */ /* 0x004fe20000000f00 */
[--C-:B------:R-:W-:Y:S01]  /*1df0*/  IMAD.MOV.U32 R68, RZ, RZ, R29.reuse ;  /* 0x000000ffff447224 */ /* 0x100fe200078e001d */
[--C-:B------:R-:W-:Y:S02]  /*1e00*/  SHF.R.U64 R46, R28, 0x10, R29.reuse ;  /* 0x000000101c2e7819 */ /* 0x100fe4000000121d */
[----:B------:R-:W-:Y:S01]  /*1e10*/  SHF.R.U32.HI R29, RZ, 0x10, R29 ;  /* 0x00000010ff1d7819 */ /* 0x000fe2000001161d */
[----:B------:R-:W-:Y:S02]  /*1e20*/  HADD2.F32 R28, -RZ, R39.H0_H0 ;  /* 0x20000027ff1c7230 */ /* 0x000fe40000004100 */
[----:B------:R-:W-:Y:S01]  /*1e30*/  HADD2.F32 R69, -RZ, R68.H0_H0 ;  /* 0x20000044ff457230 */ /* 0x000fe20000004100 */
[----:B------:R-:W-:Y:S02]  /*1e40*/  FMUL.FTZ R68, R49, R30 ;  /* 0x0000001e31447220 */ /* 0x000fe40000410000 */
[----:B------:R-:W-:Y:S01]  /*1e50*/  FFMA.FTZ R12, R28, R107, R12 ;  /* 0x0000006b1c0c7223 */ /* 0x000fe2000001000c */
[----:B------:R-:W-:Y:S01]  /*1e60*/  HADD2.F32 R28, -RZ, R29.H0_H0 ;  /* 0x2000001dff1c7230 */ /* 0x000fe20000004100 */
[----:B----4-:R-:W-:Y:S01]  /*1e70*/  MOV R29, R36 ;  /* 0x00000024001d7202 */ /* 0x010fe20000000f00 */
[----:B------:R-:W-:Y:S01]  /*1e80*/  HADD2.F32 R46, -RZ, R46.H0_H0 ;  /* 0x2000002eff2e7230 */ /* 0x000fe20000004100 */
[----:B------:R-:W-:Y:S01]  /*1e90*/  SHF.R.U64 R36, R36, 0x10, R37 ;  /* 0x0000001024247819 */ /* 0x000fe20000001225 */
[----:B------:R-:W-:Y:S01]  /*1ea0*/  FFMA.FTZ R10, R69, R104, R10 ;  /* 0x00000068450a7223 */ /* 0x000fe2000001000a */
[----:B------:R0:W1:Y:S01]  /*1eb0*/  F2F.F16.F32 R74, R68 ;  /* 0x00000044004a7304 */ /* 0x0000620000200800 */
[----:B------:R-:W-:Y:S01]  /*1ec0*/  FFMA.FTZ R11, R28, R102, R11 ;  /* 0x000000661c0b7223 */ /* 0x000fe2000001000b */
[----:B------:R-:W-:Y:S01]  /*1ed0*/  HADD2.F32 R28, -RZ, R29.H0_H0 ;  /* 0x2000001dff1c7230 */ /* 0x000fe20000004100 */
[----:B------:R-:W-:Y:S01]  /*1ee0*/  FFMA.FTZ R13, R46, R112, R13 ;  /* 0x000000702e0d7223 */ /* 0x000fe2000001000d */
[----:B------:R-:W-:Y:S01]  /*1ef0*/  MOV R46, R37 ;  /* 0x00000025002e7202 */ /* 0x000fe20000000f00 */
[----:B------:R-:W-:Y:S01]  /*1f00*/  FMUL.FTZ R69, R61, R38 ;  /* 0x000000263d457220 */ /* 0x000fe20000410000 */
[----:B------:R-:W-:Y:S01]  /*1f10*/  HADD2.F32 R29, -RZ, R36.H0_H0 ;  /* 0x20000024ff1d7230 */ /* 0x000fe20000004100 */
[----:B0-----:R-:W-:-:S02]  /*1f20*/  FMUL.FTZ R68, R48, R31 ;  /* 0x0000001f30447220 */ /* 0x001fc40000410000 */
[----:B------:R-:W-:Y:S02]  /*1f30*/  HADD2.F32 R36, -RZ, R46.H0_H0 ;  /* 0x2000002eff247230 */ /* 0x000fe40000004100 */
[----:B------:R-:W0:Y:S01]  /*1f40*/  F2F.F16.F32 R69, R69 ;  /* 0x0000004500457304 */ /* 0x000e220000200800 */
[----:B------:R-:W-:Y:S01]  /*1f50*/  FFMA.FTZ R9, R29, R110, R9 ;  /* 0x0000006e1d097223 */ /* 0x000fe20000010009 */
[----:B------:R-:W-:-:S06]  /*1f60*/  SHF.R.U32.HI R71, RZ, 0x10, R37 ;  /* 0x00000010ff477819 */ /* 0x000fcc0000011625 */
[----:B------:R-:W2:Y:S01]  /*1f70*/  F2F.F16.F32 R68, R68 ;  /* 0x0000004400447304 */ /* 0x000ea20000200800 */
[----:B---3--:R-:W-:Y:S02]  /*1f80*/  MOV R29, R72 ;  /* 0x00000048001d7202 */ /* 0x008fe40000000f00 */
[----:B------:R-:W-:-:S05]  /*1f90*/  MOV R37, R73 ;  /* 0x0000004900257202 */ /* 0x000fca0000000f00 */
[----:B------:R3:W4:Y:S01]  /*1fa0*/  F2F.F16.F32 R39, R70 ;  /* 0x0000004600277304 */ /* 0x0007220000200800 */
[----:B------:R-:W-:Y:S01]  /*1fb0*/  SHF.R.U32.HI R46, RZ, 0x10, R73 ;  /* 0x00000010ff2e7819 */ /* 0x000fe20000011649 */
[----:B------:R-:W-:Y:S01]  /*1fc0*/  FFMA.FTZ R3, R36, R108, R3 ;  /* 0x0000006c24037223 */ /* 0x000fe20000010003 */
[----:B------:R-:W-:Y:S01]  /*1fd0*/  HADD2.F32 R36, -RZ, R29.H0_H0 ;  /* 0x2000001dff247230 */ /* 0x000fe20000004100 */
[----:B------:R-:W-:Y:S01]  /*1fe0*/  FFMA.FTZ R8, R28, R109, R8 ;  /* 0x0000006d1c087223 */ /* 0x000fe20000010008 */
[----:B---3--:R-:W-:Y:S01]  /*1ff0*/  SHF.R.U64 R70, R72, 0x10, R73 ;  /* 0x0000001048467819 */ /* 0x008fe20000001249 */
[----:B------:R-:W-:Y:S02]  /*2000*/  HADD2.F32 R28, -RZ, R71.H0_H0 ;  /* 0x20000047ff1c7230 */ /* 0x000fe40000004100 */
[----:B------:R-:W-:Y:S02]  /*2010*/  HADD2.F32 R37, -RZ, R37.H0_H0 ;  /* 0x20000025ff257230 */ /* 0x000fe40000004100 */
[----:B------:R-:W-:-:S02]  /*2020*/  HADD2.F32 R29, -RZ, R70.H0_H0 ;  /* 0x20000046ff1d7230 */ /* 0x000fc40000004100 */
[----:B------:R-:W-:Y:S01]  /*2030*/  HADD2.F32 R46, -RZ, R46.H0_H0 ;  /* 0x2000002eff2e7230 */ /* 0x000fe20000004100 */
[----:B------:R-:W-:Y:S02]  /*2040*/  FFMA.FTZ R2, R28, R103, R2 ;  /* 0x000000671c027223 */ /* 0x000fe40000010002 */
[----:B------:R-:W-:Y:S02]  /*2050*/  FFMA.FTZ R5, R36, R45, R5 ;  /* 0x0000002d24057223 */ /* 0x000fe40000010005 */
[----:B------:R-:W-:Y:S02]  /*2060*/  FFMA.FTZ R4, R29, R30, R4 ;  /* 0x0000001e1d047223 */ /* 0x000fe40000010004 */
[----:B------:R-:W-:Y:S02]  /*2070*/  FFMA.FTZ R7, R37, R38, R7 ;  /* 0x0000002625077223 */ /* 0x000fe40000010007 */
[----:B------:R-:W-:Y:S01]  /*2080*/  FFMA.FTZ R6, R46, R31, R6 ;  /* 0x0000001f2e067223 */ /* 0x000fe20000010006 */
[----:B------:R-:W-:Y:S05]  /*2090*/  @!P0 BRA `(.L_x_947) ;  /* 0x0000007000008947 */ /* 0x000fea0003800000 */
[----:B012-4-:R-:W-:Y:S01]  /*20a0*/  LOP3.LUT R28, R88, 0xffff, RZ, 0xc0, !PT ;  /* 0x0000ffff581c7812 */ /* 0x017fe200078ec0ff */
[----:B------:R-:W-:Y:S01]  /*20b0*/  IMAD.WIDE.U32 R106, R47, R106, c[0x0][0x258] ;  /* 0x000096002f6a7625 */ /* 0x000fe200078e006a */
[----:B------:R-:W-:-:S03]  /*20c0*/  PRMT R31, R90, 0x5410, R91 ;  /* 0x000054105a1f7816 */ /* 0x000fc6000000005b */
[----:B------:R-:W-:-:S05]  /*20d0*/  IMAD.WIDE.U32 R28, R28, 0x10000, RZ ;  /* 0x000100001c1c7825 */ /* 0x000fca00078e00ff */
[----:B------:R-:W-:Y:S02]  /*20e0*/  LOP3.LUT R29, R31, R29, RZ, 0xfc, !PT ;  /* 0x0000001d1f1d7212 */ /* 0x000fe400078efcff */
[----:B------:R-:W-:-:S05]  /*20f0*/  LOP3.LUT R28, R28, 0xffff, R89, 0xf8, !PT ;  /* 0x0000ffff1c1c7812 */ /* 0x000fca00078ef859 */
[----:B------:R0:W-:Y:S02]  /*2100*/  STG.E.64 [R106.64], R28 ;  /* 0x0000001c6a007986 */ /* 0x0001e4000c101b04 */
.L_x_947:
        /* <DEDUP_REMOVED lines=12> */
.L_x_948:
[----:B------:R-:W-:Y:S01]  /*21d0*/  MOV R29, R43 ;  /* 0x0000002b001d7202 */ /* 0x000fe20000000f00 */
[----:B------:R-:W-:Y:S01]  /*21e0*/  IMAD.MOV.U32 R39, RZ, RZ, R27 ;  /* 0x000000ffff277224 */ /* 0x000fe200078e001b */
        /* <DEDUP_REMOVED lines=22> */
[----:B------:R-:W-:Y:S02]  /*2350*/  MOV R27, R6 ;  /* 0x00000006001b7202 */ /* 0x000fe40000000f00 */
.L_x_944:
[----:B------:R-:W0:Y:S01]  /*2360*/  S2UR UR6, SR_CTAID.X ;  /* 0x00000000000679c3 */ /* 0x000e220000002500 */
[----:B------:R-:W-:Y:S01]  /*2370*/  HFMA2.MMA R7, -RZ, RZ, 0, 9.5367431640625e-07 ;  /* 0x00000010ff077435 */ /* 0x000fe200000001ff */
[----:B------:R-:W-:-:S02]  /*2380*/  LOP3.LUT R3, R0, 0x7f, RZ, 0xc0, !PT ;  /* 0x0000007f00037812 */ /* 0x000fc400078ec0ff */
        /* <DEDUP_REMOVED lines=16> */
.L_x_945:
[----:B------:R-:W-:Y:S01]  /*2490*/  HFMA2.MMA R36, -RZ, RZ, 0, 9.5367431640625e-07 ;  /* 0x00000010ff247435 */ /* 0x000fe200000001ff */
[----:B------:R-:W-:-:S02]  /*24a0*/  MOV R31, R37 ;  /* 0x00000025001f7202 */ /* 0x000fc40000000f00 */
[----:B------:R-:W-:Y:S02]  /*24b0*/  MOV R38, 0x1f ;  /* 0x0000001f00267802 */ /* 0x000fe40000000f00 */
[----:B------:R-:W-:Y:S02]  /*24c0*/  MOV R69, 0xffffffff ;  /* 0xffffffff00457802 */ /* 0x000fe40000000f00 */
[----:B------:R-:W-:Y:S02]  /*24d0*/  MOV R28, 0x24f0 ;  /* 0x000024f0001c7802 */ /* 0x000fe40000000f00 */
[----:B-----5:R-:W-:Y:S05]  /*24e0*/  CALL.REL.NOINC `($__internal_25_$__cuda_sm70_shflsync_down_p) ;  /* 0x0000046000007944 */ /* 0x020fea0003c00000 */
[----:B-1----:R-:W-:Y:S01]  /*24f0*/  MOV R30, R31 ;  /* 0x0000001f001e7202 */ /* 0x002fe20000000f00 */
[----:B0-----:R-:W-:Y:S05]  /*2500*/  BRA `(.L_x_950) ;  /* 0xffffebb000007947 */ /* 0x001fea000383ffff */
.L_x_946:
[----:B------:R-:W-:Y:S01]  /*2510*/  HFMA2.MMA R36, -RZ, RZ, 0, 9.5367431640625e-07 ;  /* 0x00000010ff247435 */ /* 0x000fe200000001ff */
[----:B------:R-:W-:Y:S01]  /*2520*/  MOV R31, R39 ;  /* 0x00000027001f7202 */ /* 0x000fe20000000f00 */
[----:B------:R-:W-:Y:S01]  /*2530*/  IMAD.MOV.U32 R38, RZ, RZ, 0x1f ;  /* 0x0000001fff267424 */ /* 0x000fe200078e00ff */
[----:B------:R-:W-:Y:S02]  /*2540*/  MOV R69, 0xffffffff ;  /* 0xffffffff00457802 */ /* 0x000fe40000000f00 */
[----:B------:R-:W-:-:S02]  /*2550*/  MOV R28, 0x2570 ;  /* 0x00002570001c7802 */ /* 0x000fc40000000f00 */
[----:B01---5:R-:W-:Y:S05]  /*2560*/  CALL.REL.NOINC `($__internal_25_$__cuda_sm70_shflsync_down_p) ;  /* 0x000003e000007944 */ /* 0x023fea0003c00000 */
[----:B------:R-:W-:Y:S01]  /*2570*/  FADD.FTZ R37, R37, R30 ;  /* 0x0000001e25257221 */ /* 0x000fe20000010000 */
[----:B0-----:R-:W-:Y:S01]  /*2580*/  HFMA2.MMA R36, -RZ, RZ, 0, 4.76837158203125e-07 ;  /* 0x00000008ff247435 */ /* 0x001fe200000001ff */
[----:B-1----:R-:W-:Y:S01]  /*2590*/  FADD.FTZ R68, R39, R31 ;  /* 0x0000001f27447221 */ /* 0x002fe20000010000 */
[----:B------:R-:W-:-:S02]  /*25a0*/  MOV R38, 0x1f ;  /* 0x0000001f00267802 */ /* 0x000fc40000000f00 */
[----:B------:R-:W-:Y:S02]  /*25b0*/  MOV R69, 0xffffffff ;  /* 0xffffffff00457802 */ /* 0x000fe40000000f00 */
[----:B------:R-:W-:Y:S02]  /*25c0*/  MOV R31, R37 ;  /* 0x00000025001f7202 */ /* 0x000fe40000000f00 */
[----:B------:R-:W-:Y:S02]  /*25d0*/  MOV R28, 0x25f0 ;  /* 0x000025f0001c7802 */ /* 0x000fe40000000f00 */
[----:B------:R-:W-:Y:S05]  /*25e0*/  CALL.REL.NOINC `($__internal_25_$__cuda_sm70_shflsync_down_p) ;  /* 0x0000036000007944 */ /* 0x000fea0003c00000 */
[----:B0-----:R-:W-:Y:S01]  /*25f0*/  HFMA2.MMA R36, -RZ, RZ, 0, 4.76837158203125e-07 ;  /* 0x00000008ff247435 */ /* 0x001fe200000001ff */
[----:B-1----:R-:W-:Y:S02]  /*2600*/  MOV R30, R31 ;  /* 0x0000001f001e7202 */ /* 0x002fe40000000f00 */
[----:B------:R-:W-:Y:S02]  /*2610*/  MOV R31, R68 ;  /* 0x00000044001f7202 */ /* 0x000fe40000000f00 */
[----:B------:R-:W-:Y:S02]  /*2620*/  MOV R38, 0x1f ;  /* 0x0000001f00267802 */ /* 0x000fe40000000f00 */
[----:B------:R-:W-:-:S02]  /*2630*/  MOV R69, 0xffffffff ;  /* 0xffffffff00457802 */ /* 0x000fc40000000f00 */
[----:B------:R-:W-:Y:S02]  /*2640*/  MOV R28, 0x2660 ;  /* 0x00002660001c7802 */ /* 0x000fe40000000f00 */
[----:B------:R-:W-:Y:S05]  /*2650*/  CALL.REL.NOINC `($__internal_25_$__cuda_sm70_shflsync_down_p) ;  /* 0x000002f000007944 */ /* 0x000fea0003c00000 */
[----:B------:R-:W-:Y:S01]  /*2660*/  FADD.FTZ R37, R30, R37 ;  /* 0x000000251e257221 */ /* 0x000fe20000010000 */
[----:B0-----:R-:W-:Y:S01]  /*2670*/  HFMA2.MMA R36, -RZ, RZ, 0, 2.384185791015625e-07 ;  /* 0x00000004ff247435 */ /* 0x001fe200000001ff */
[----:B-1----:R-:W-:Y:S01]  /*2680*/  FADD.FTZ R68, R68, R31 ;  /* 0x0000001f44447221 */ /* 0x002fe20000010000 */
[----:B------:R-:W-:Y:S01]  /*2690*/  MOV R38, 0x1f ;  /* 0x0000001f00267802 */ /* 0x000fe20000000f00 */
[----:B------:R-:W-:Y:S01]  /*26a0*/  IMAD.MOV.U32 R69, RZ, RZ, -0x1 ;  /* 0xffffffffff457424 */ /* 0x000fe200078e00ff */
[----:B------:R-:W-:Y:S02]  /*26b0*/  MOV R31, R37 ;  /* 0x00000025001f7202 */ /* 0x000fe40000000f00 */
[----:B------:R-:W-:Y:S02]  /*26c0*/  MOV R28, 0x26e0 ;  /* 0x000026e0001c7802 */ /* 0x000fe40000000f00 */
[----:B------:R-:W-:Y:S05]  /*26d0*/  CALL.REL.NOINC `($__internal_25_$__cuda_sm70_shflsync_down_p) ;  /* 0x0000027000007944 */ /* 0x000fea0003c00000 */
[----:B0-----:R-:W-:Y:S01]  /*26e0*/  HFMA2.MMA R36, -RZ, RZ, 0, 2.384185791015625e-07 ;  /* 0x00000004ff247435 */ /* 0x001fe200000001ff */
[----:B-1----:R-:W-:Y:S02]  /*26f0*/  MOV R30, R31 ;  /* 0x0000001f001e7202 */ /* 0x002fe40000000f00 */
[----:B------:R-:W-:-:S02]  /*2700*/  MOV R31, R68 ;  /* 0x00000044001f7202 */ /* 0x000fc40000000f00 */
[----:B------:R-:W-:Y:S02]  /*2710*/  MOV R38, 0x1f ;  /* 0x0000001f00267802 */ /* 0x000fe40000000f00 */
[----:B------:R-:W-:Y:S02]  /*2720*/  MOV R69, 0xffffffff ;  /* 0xffffffff00457802 */ /* 0x000fe40000000f00 */
[----:B------:R-:W-:Y:S02]  /*2730*/  MOV R28, 0x2750 ;  /* 0x00002750001c7802 */ /* 0x000fe40000000f00 */
[----:B------:R-:W-:Y:S05]  /*2740*/  CALL.REL.NOINC `($__internal_25_$__cuda_sm70_shflsync_down_p) ;  /* 0x0000020000007944 */ /* 0x000fea0003c00000 */
[----:B------:R-:W-:Y:S01]  /*2750*/  FADD.FTZ R37, R30, R37 ;  /* 0x000000251e257221 */ /* 0x000fe20000010000 */
[----:B0-----:R-:W-:Y:S01]  /*2760*/  HFMA2.MMA R36, -RZ, RZ, 0, 1.1920928955078125e-07 ;  /* 0x00000002ff247435 */ /* 0x001fe200000001ff */
[----:B-1----:R-:W-:Y:S01]  /*2770*/  FADD.FTZ R68, R68, R31 ;  /* 0x0000001f44447221 */ /* 0x002fe20000010000 */
[----:B------:R-:W-:Y:S02]  /*2780*/  MOV R38, 0x1f ;  /* 0x0000001f00267802 */ /* 0x000fe40000000f00 */
[----:B------:R-:W-:Y:S02]  /*2790*/  MOV R69, 0xffffffff ;  /* 0xffffffff00457802 */ /* 0x000fe40000000f00 */
[----:B------:R-:W-:-:S02]  /*27a0*/  MOV R31, R37 ;  /* 0x00000025001f7202 */ /* 0x000fc40000000f00 */
[----:B------:R-:W-:Y:S02]  /*27b0*/  MOV R28, 0x27d0 ;  /* 0x000027d0001c7802 */ /* 0x000fe40000000f00 */
[----:B------:R-:W-:Y:S05]  /*27c0*/  CALL.REL.NOINC `($__internal_25_$__cuda_sm70_shflsync_down_p) ;  /* 0x0000018000007944 */ /* 0x000fea0003c00000 */
[----:B0-----:R-:W-:Y:S01]  /*27d0*/  HFMA2.MMA R38, -RZ, RZ, 0, 1.847743988037109375e-06 ;  /* 0x0000001fff267435 */ /* 0x001fe200000001ff */
[----:B-1----:R-:W-:Y:S01]  /*27e0*/  MOV R30, R31 ;  /* 0x0000001f001e7202 */ /* 0x002fe20000000f00 */
[----:B------:R-:W-:Y:S01]  /*27f0*/  IMAD.MOV.U32 R36, RZ, RZ, 0x2 ;  /* 0x00000002ff247424 */ /* 0x000fe200078e00ff */
[----:B------:R-:W-:Y:S02]  /*2800*/  MOV R31, R68 ;  /* 0x00000044001f7202 */ /* 0x000fe40000000f00 */
[----:B------:R-:W-:Y:S02]  /*2810*/  MOV R69, 0xffffffff ;  /* 0xffffffff00457802 */ /* 0x000fe40000000f00 */
[----:B------:R-:W-:Y:S02]  /*2820*/  MOV R28, 0x2840 ;  /* 0x00002840001c7802 */ /* 0x000fe40000000f00 */
[----:B------:R-:W-:Y:S05]  /*2830*/  CALL.REL.NOINC `($__internal_25_$__cuda_sm70_shflsync_down_p) ;  /* 0x0000011000007944 */ /* 0x000fea0003c00000 */
[----:B------:R-:W-:Y:S01]  /*2840*/  FADD.FTZ R37, R30, R37 ;  /* 0x000000251e257221 */ /* 0x000fe20000010000 */
[----:B0-----:R-:W-:Y:S01]  /*2850*/  HFMA2.MMA R36, -RZ, RZ, 0, 5.9604644775390625e-08 ;  /* 0x00000001ff247435 */ /* 0x001fe200000001ff */
[----:B-1----:R-:W-:Y:S01]  /*2860*/  FADD.FTZ R39, R68, R31 ;  /* 0x0000001f44277221 */ /* 0x002fe20000010000 */
[----:B------:R-:W-:-:S02]  /*2870*/  MOV R38, 0x1f ;  /* 0x0000001f00267802 */ /* 0x000fc40000000f00 */
[----:B------:R-:W-:Y:S02]  /*2880*/  MOV R69, 0xffffffff ;  /* 0xffffffff00457802 */ /* 0x000fe40000000f00 */
[----:B------:R-:W-:Y:S02]  /*2890*/  MOV R31, R37 ;  /* 0x00000025001f7202 */ /* 0x000fe40000000f00 */
[----:B------:R-:W-:Y:S02]  /*28a0*/  MOV R28, 0x28c0 ;  /* 0x000028c0001c7802 */ /* 0x000fe40000000f00 */
[----:B------:R-:W-:Y:S05]  /*28b0*/  CALL.REL.NOINC `($__internal_25_$__cuda_sm70_shflsync_down_p) ;  /* 0x0000009000007944 */ /* 0x000fea0003c00000 */
[----:B0-----:R-:W-:Y:S01]  /*28c0*/  HFMA2.MMA R36, -RZ, RZ, 0, 5.9604644775390625e-08 ;  /* 0x00000001ff247435 */ /* 0x001fe200000001ff */
[----:B-1----:R-:W-:Y:S02]  /*28d0*/  MOV R68, R31 ;  /* 0x0000001f00447202 */ /* 0x002fe40000000f00 */
[----:B------:R-:W-:Y:S02]  /*28e0*/  MOV R31, R39 ;  /* 0x00000027001f7202 */ /* 0x000fe40000000f00 */
[----:B------:R-:W-:Y:S02]  /*28f0*/  MOV R38, 0x1f ;  /* 0x0000001f00267802 */ /* 0x000fe40000000f00 */
[----:B------:R-:W-:-:S02]  /*2900*/  MOV R69, 0xffffffff ;  /* 0xffffffff00457802 */ /* 0x000fc40000000f00 */
[----:B------:R-:W-:Y:S02]  /*2910*/  MOV R28, 0x2930 ;  /* 0x00002930001c7802 */ /* 0x000fe40000000f00 */
[----:B------:R-:W-:Y:S05]  /*2920*/  CALL.REL.NOINC `($__internal_25_$__cuda_sm70_shflsync_down_p) ;  /* 0x0000002000007944 */ /* 0x000fea0003c00000 */
[----:B-1----:R-:W-:Y:S01]  /*2930*/  MOV R28, R31 ;  /* 0x0000001f001c7202 */ /* 0x002fe20000000f00 */
[----:B0-----:R-:W-:Y:S05]  /*2940*/  BRA `(.L_x_951) ;  /* 0xffffe89000007947 */ /* 0x001fea000383ffff */
        .weak           $__internal_25_$__cuda_sm70_shflsync_down_p
        .type           $__internal_25_$__cuda_sm70_shflsync_down_p,@function
        .size           $__internal_25_$__cuda_sm70_shflsync_down_p,(.L_x_6674 - $__internal_25_$__cuda_sm70_shflsync_down_p)
$__internal_25_$__cuda_sm70_shflsync_down_p:
[----:B------:R-:W-:Y:S01]  /*2950*/  HFMA2.MMA R29, -RZ, RZ, 0, 0 ;  /* 0x00000000ff1d7435 */ /* 0x000fe200000001ff */
[----:B------:R-:W-:Y:S04]  /*2960*/  WARPSYNC R69 ;  /* 0x0000004500007348 */ /* 0x000fe80003800000 */
[----:B------:R0:W1:Y:S01]  /*2970*/  SHFL.DOWN PT, R31, R31, R36, R38 ;  /* 0x080000241f1f7389 */ /* 0x00006200000e0026 */
[----:B------:R-:W-:Y:S05]  /*2980*/  RET.REL.NODEC R28 `(_ZN10layer_norm13ln_bwd_kernelINS_13Kernel_traitsI6__halfS2_S2_S2_fjLj1536ELj1ELj1ELj4ELj8ENS_18Kernel_traits_baseILj1536ES2_S2_S2_S2_fjLj128EEEEELb0ELb1ELb0ELb1EEEvNS_9BwdParamsE) ;  /* 0xffffd6701c007950 */ /* 0x000fea0003c3ffff */
.L_x_952:
        /* <DEDUP_REMOVED lines=15> */
.L_x_6674:


//--------------------- .text._ZN10layer_norm13ln_bwd_kernelINS_13Kernel_traitsI6__halfS2_S2_S2_fjLj1536ELj1ELj1ELj4ELj8ENS_18Kernel_traits_baseILj1536ES2_S2_S2_S2_fjLj128EEEEELb0ELb1ELb1ELb0EEEvNS_9BwdParamsE --------------------------
	.section	.text._ZN10layer_norm13ln_bwd_kernelINS_13Kernel_traitsI6__halfS2_S2_S2_fjLj1536ELj1ELj1ELj4ELj8ENS_18Kernel_traits_baseILj1536ES2_S2_S2_S2_fjLj128EEEEELb0ELb1ELb1ELb0EEEvNS_9BwdParamsE,"ax",@progbits
	.sectioninfo	@"SHI_REGISTERS=125"
	.align	128
        .global         _ZN10layer_norm13ln_bwd_kernelINS_13Kernel_traitsI6__halfS2_S2_S2_fjLj1536ELj1ELj1ELj4ELj8ENS_18Kernel_traits_baseILj1536ES2_S2_S2_S2_fjLj128EEEEELb0ELb1ELb1ELb0EEEvNS_9BwdParamsE
        .type           _ZN10layer_norm13ln_bwd_kernelINS_13Kernel_traitsI6__halfS2_S2_S2_fjLj1536ELj1ELj1ELj4ELj8ENS_18Kernel_traits_baseILj1536ES2_S2_S2_S2_fjLj128EEEEELb0ELb1ELb1ELb0EEEvNS_9BwdParamsE,@function
        .size           _ZN10layer_norm13ln_bwd_kernelINS_13Kernel_traitsI6__halfS2_S2_S2_fjLj1536ELj1ELj1ELj4ELj8ENS_18Kernel_traits_baseILj1536ES2_S2_S2_S2_fjLj128EEEEELb0ELb1ELb1ELb0EEEvNS_9BwdParamsE,(.L_x_6675 - _ZN10layer_norm13ln_bwd_kernelINS_13Kernel_traitsI6__halfS2_S2_S2_fjLj1536ELj1ELj1ELj4ELj8ENS_18Kernel_traits_baseILj1536ES2_S2_S2_S2_fjLj128EEEEELb0ELb1ELb1ELb0EEEvNS_9BwdParamsE)
        .other          _ZN10layer_norm13ln_bwd_kernelINS_13Kernel_traitsI6__halfS2_S2_S2_fjLj1536ELj1ELj1ELj4ELj8ENS_18Kernel_traits_baseILj1536ES2_S2_S2_S2_fjLj128EEEEELb0ELb1ELb1ELb0EEEvNS_9BwdParamsE,@"STO_CUDA_ENTRY STV_DEFAULT"
_ZN10layer_norm13ln_bwd_kernelINS_13Kernel_traitsI6__halfS2_S2_S2_fjLj1536ELj1ELj1ELj4ELj8ENS_18Kernel_traits_baseILj1536ES2_S2_S2_S2_fjLj128EEEEELb0ELb1ELb1ELb0EEEvNS_9BwdParamsE:
.text._ZN10layer_norm13ln_bwd_kernelINS_13Kernel_traitsI6__halfS2_S2_S2_fjLj1536ELj1ELj1ELj4ELj8ENS_18Kernel_traits_baseILj1536ES2_S2_S2_S2_fjLj128EEEEELb0ELb1ELb1ELb0EEEvNS_9BwdParamsE:
        /* <DEDUP_REMOVED lines=55> */
[----:B------:R-:W-:Y:S01]  /*0370*/  MOV R69, R7 ;  /* 0x0000000700457202 */ /* 0x000fe20000000f00 */
[----:B------:R-:W-:Y:S01]  /*0380*/  IMAD.MOV.U32 R4, RZ, RZ, R10 ;  /* 0x000000ffff047224 */ /* 0x000fe200078e000a */
[----:B------:R-:W-:Y:S01]  /*0390*/  SHF.R.U32.HI R68, RZ, 0x10, R7 ;  /* 0x00000010ff447819 */ /* 0x000fe20000011607 */
[----:B------:R-:W-:Y:S01]  /*03a0*/  IMAD.MOV.U32 R9, RZ, RZ, R15 ;  /* 0x000000ffff097224 */ /* 0x000fe200078e000f */
[----:B------:R-:W-:Y:S01]  /*03b0*/  MOV R67, R12 ;  /* 0x0000000c00437202 */ /* 0x000fe20000000f00 */
[----:B------:R-:W-:Y:S01]  /*03c0*/  HFMA2.MMA R53, -RZ, RZ, 0, 0 ;  /* 0x00000000ff357435 */ /* 0x000fe200000001ff */
        /* <DEDUP_REMOVED lines=30> */
[----:B------:R-:W-:Y:S01]  /*05b0*/  SHF.R.U32.HI R2, RZ, 0x10, R3 ;  /* 0x00000010ff027819 */ /* 0x000fe20000011603 */
[----:B------:R-:W-:Y:S01]  /*05c0*/  IMAD.MOV.U32 R3, RZ, RZ, 0x1 ;  /* 0x00000001ff037424 */ /* 0x000fe200078e00ff */
        /* <DEDUP_REMOVED lines=8> */
[----:B0-----:R-:W-:Y:S02]  /*0650*/  HADD2.F32 R4, -RZ, R2.H0_H0 ;  /* 0x20000002ff047230 */ /* 0x001fe40000004100 */
.L_x_1024:
[----:B------:R-:W-:-:S05]  /*0660*/  MOV R92, 0x4 ;  /* 0x00000004005c7802 */ /* 0x000fca0000000f00 */
        /* <DEDUP_REMOVED lines=11> */
[----:B------:R-:W-:-:S03]  /*0720*/  IMAD.MOV.U32 R61, RZ, RZ, 0x8 ;  /* 0x00000008ff3d7424 */ /* 0x000fc600078e00ff */
[----:B------:R-:W-:-:S04]  /*0730*/  LEA.HI.SX32 R116, R116, R118, 0x1e ;  /* 0x0000007674747211 */ /* 0x000fc800078ff2ff */
[----:B------:R-:W-:Y:S01]  /*0740*/  MOV R0, R116 ;  /* 0x0000007400007202 */ /* 0x000fe20000000f00 */
[----:B0-----:R-:W-:Y:S01]  /*0750*/  IMAD.WIDE.U32 R58, R116, R61, c[0x0][0x218] ;  /* 0x00008600743a7625 */ /* 0x001fe200078e003d */
        /* <DEDUP_REMOVED lines=9> */
.L_x_958:
[----:B------:R-:W-:Y:S02]  /*07f0*/  IADD3 R56, R0, 0x80, RZ ;  /* 0x0000008000387810 */ /* 0x000fe40007ffe0ff */
.L_x_957:
[----:B------:R-:W-:Y:S05]  /*0800*/  BSYNC B1 ;  /* 0x0000000000017941 */ /* 0x000fea0003800000 */
.L_x_956:
[----:B------:R-:W-:Y:S01]  /*0810*/  BSSY B1, `(.L_x_959) ;  /* 0x0000008000017945 */ /* 0x000fe20003800000 */
[----:B------:R-:W-:Y:S05]  /*0820*/  @!P3 BRA `(.L_x_960) ;  /* 0x000000600000b947 */ /* 0x000fea0003800000 */
[----:B------:R-:W-:-:S04]  /*0830*/  ISETP.NE.U32.AND P0, PT, RZ, c[0x0][0x218], PT ;  /* 0x00008600ff007a0c */ /* 0x000fc80003f05070 */
[----:B------:R-:W-:-:S13]  /*0840*/  ISETP.NE.AND.EX P0, PT, RZ, c[0x0][0x21c], PT, P0 ;  /* 0x00008700ff007a0c */ /* 0x000fda0003f05300 */
[----:B------:R-:W-:Y:S05]  /*0850*/  @!P0 BRA `(.L_x_961) ;  /* 0x0000002000008947 */ /* 0x000fea0003800000 */
[----:B------:R-:W-:-:S06]  /*0860*/  IMAD.WIDE.U32 R84, R56, R61, c[0x0][0x218] ;  /* 0x0000860038547625 */ /* 0x000fcc00078e003d */
[----:B------:R-:W5:Y:S02]  /*0870*/  LDG.E.64 R84, [R84.64] ;  /* 0x0000000454547981 */ /* 0x000f64000c1e1b00 */
.L_x_961:
[----:B------:R-:W-:Y:S02]  /*0880*/  IADD3 R56, R56, 0x80, RZ ;  /* 0x0000008038387810 */ /* 0x000fe40007ffe0ff */
.L_x_960:
[----:B------:R-:W-:Y:S05]  /*0890*/  BSYNC B1 ;  /* 0x0000000000017941 */ /* 0x000fea0003800000 */
.L_x_959:
[----:B------:R-:W-:Y:S01]  /*08a0*/  ISETP.NE.U32.AND P0, PT, RZ, c[0x0][0x218], PT ;  /* 0x00008600ff007a0c */ /* 0x000fe20003f05070 */
[----:B------:R-:W-:Y:S01]  /*08b0*/  HFMA2.MMA R60, -RZ, RZ, 0, 0 ;  /* 0x00000000ff3c7435 */ /* 0x000fe200000001ff */
[----:B------:R-:W-:Y:S02]  /*08c0*/  IMAD.MOV.U32 R63, RZ, RZ, RZ ;  /* 0x000000ffff3f7224 */ /* 0x000fe400078e00ff */
[----:B------:R-:W-:-:S04]  /*08d0*/  ISETP.NE.AND.EX P0, PT, RZ, c[0x0][0x21c], PT, P0 ;  /* 0x00008700ff007a0c */ /* 0x000fc80003f05300 */
[----:B------:R-:W-:-:S13]  /*08e0*/  ISETP.LT.U32.OR P0, PT, R74, 0x180, !P0 ;  /* 0x000001804a00780c */ /* 0x000fda0004701470 */
[----:B------:R-:W-:Y:S05]  /*08f0*/  @P0 BRA `(.L_x_962) ;  /* 0x00000af000000947 */ /* 0x000fea0003800000 */
[----:B------:R-:W-:-:S06]  /*0900*/  IMAD.WIDE.U32 R82, R56, R61, c[0x0][0x218] ;  /* 0x0000860038527625 */ /* 0x000fcc00078e003d */
[----:B------:R-:W5:Y:S01]  /*0910*/  LDG.E.64 R82, [R82.64] ;  /* 0x0000000452527981 */ /* 0x000f62000c1e1b00 */
[----:B------:R-:W-:Y:S05]  /*0920*/  BRA `(.L_x_962) ;  /* 0x00000ac000007947 */ /* 0x000fea0003800000 */
.L_x_955:
[----:B-1----:R-:W-:-:S06]  /*0930*/  IMAD.WIDE R56, R73, R92, c[0x0][0x1a0] ;  /* 0x0000680049387625 */ /* 0x002fcc00078e025c */
[----:B------:R-:W2:Y:S01]  /*0940*/  LDG.E R56, [R56.64] ;  /* 0x0000000438387981 */ /* 0x000ea2000c1e1900 */
[----:B------:R-:W-:Y:S01]  /*0950*/  IADD3 R60, R60, -0x1, RZ ;  /* 0xffffffff3c3c7810 */ /* 0x000fe20007ffe0ff */
[----:B------:R-:W-:Y:S01]  /*0960*/  BSSY B1, `(.L_x_963) ;  /* 0x000003e000017945 */ /* 0x000fe20003800000 */
[----:B------:R-:W-:Y:S02]  /*0970*/  ISETP.NE.AND P0, PT, R72, RZ, PT ;  /* 0x000000ff4800720c */ /* 0x000fe40003f05270 */
[----:B------:R-:W-:Y:S01]  /*0980*/  MOV R120, R0 ;  /* 0x0000000000787202 */ /* 0x000fe20000000f00 */
[----:B------:R-:W-:-:S05]  /*0990*/  IMAD R60, R60, c[0x0][0x168], RZ ;  /* 0x00005a003c3c7a24 */ /* 0x000fca00078e02ff */
[----:B------:R-:W-:-:S04]  /*09a0*/  SHF.R.S32.HI R63, RZ, 0x1f, R60 ;  /* 0x0000001fff3f7819 */ /* 0x000fc8000001143c */
[----:B------:R-:W-:Y:S01]  /*09b0*/  LEA.HI R63, R63, R60, RZ, 0x2 ;  /* 0x0000003c3f3f7211 */ /* 0x000fe200078f10ff */
[----:B------:R-:W-:-:S03]  /*09c0*/  IMAD.MOV.U32 R60, RZ, RZ, RZ ;  /* 0x000000ffff3c7224 */ /* 0x000fc600078e00ff */
[----:B------:R-:W-:Y:S02]  /*09d0*/  LEA.HI.SX32 R118, R63, R118, 0x1e ;  /* 0x000000763f767211 */ /* 0x000fe400078ff2ff */
[----:B------:R-:W-:Y:S02]  /*09e0*/  MOV R63, RZ ;  /* 0x000000ff003f7202 */ /* 0x000fe40000000f00 */
        /* <DEDUP_REMOVED lines=11> */
[----:B--2---:R-:W-:Y:S01]  /*0aa0*/  SHF.R.U64 R92, R56, 0x10, R57 ;  /* 0x00000010385c7819 */ /* 0x004fe20000001239 */
[----:B------:R-:W-:Y:S01]  /*0ab0*/  HADD2.F32 R95, -RZ, R57.H0_H0 ;  /* 0x20000039ff5f7230 */ /* 0x000fe20000004100 */
[----:B---3--:R-:W-:Y:S02]  /*0ac0*/  MOV R60, R90 ;  /* 0x0000005a003c7202 */ /* 0x008fe40000000f00 */
[----:B------:R-:W-:Y:S02]  /*0ad0*/  SHF.R.U64 R97, R90, 0x10, R91 ;  /* 0x000000105a617819 */ /* 0x000fe4000000125b */
[----:B------:R-:W-:Y:S01]  /*0ae0*/  SHF.R.U32.HI R90, RZ, 0x10, R57 ;  /* 0x00000010ff5a7819 */ /* 0x000fe20000011639 */
[----:B------:R-:W-:-:S02]  /*0af0*/  HADD2.F32 R57, -RZ, R92.H0_H0 ;  /* 0x2000005cff397230 */ /* 0x000fc40000004100 */
[----:B------:R-:W-:Y:S01]  /*0b00*/  HADD2.F32 R93, -RZ, R56.H0_H0 ;  /* 0x20000038ff5d7230 */ /* 0x000fe20000004100 */
[--C-:B------:R-:W-:Y:S01]  /*0b10*/  IMAD.MOV.U32 R63, RZ, RZ, R91.reuse ;  /* 0x000000ffff3f7224 */ /* 0x100fe200078e005b */
[----:B------:R-:W-:Y:S01]  /*0b20*/  SHF.R.U32.HI R99, RZ, 0x10, R91 ;  /* 0x00000010ff637819 */ /* 0x000fe2000001165b */
[----:B------:R-:W-:Y:S01]  /*0b30*/  HADD2.F32 R60, -RZ, R60.H0_H0 ;  /* 0x2000003cff3c7230 */ /* 0x000fe20000004100 */
[C---:B------:R-:W-:Y:S02]  /*0b40*/  FADD.FTZ R57, -R62.reuse, R57 ;  /* 0x000000393e397221 */ /* 0x040fe40000010100 */
[----:B------:R-:W-:Y:S01]  /*0b50*/  FADD.FTZ R91, -R62, R93 ;  /* 0x0000005d3e5b7221 */ /* 0x000fe20000010100 */
[----:B------:R-:W-:Y:S02]  /*0b60*/  HADD2.F32 R97, -RZ, R97.H0_H0 ;  /* 0x20000061ff617230 */ /* 0x000fe40000004100 */
[----:B0-----:R-:W-:Y:S01]  /*0b70*/  HADD2.F32 R59, -RZ, R90.H0_H0 ;  /* 0x2000005aff3b7230 */ /* 0x001fe20000004100 */
[----:B-----5:R-:W-:-:S02]  /*0b80*/  FMUL.FTZ R90, R2, R57 ;  /* 0x00000039025a7220 */ /* 0x020fc40000410000 */
[----:B------:R-:W-:Y:S02]  /*0b90*/  FMUL.FTZ R91, R2, R91 ;  /* 0x0000005b025b7220 */ /* 0x000fe40000410000 */
[----:B------:R-:W-:Y:S01]  /*0ba0*/  FMUL.FTZ R94, R71, R60 ;  /* 0x0000003c475e7220 */ /* 0x000fe20000410000 */
[----:B------:R-:W-:Y:S01]  /*0bb0*/  HADD2.F32 R63, -RZ, R63.H0_H0 ;  /* 0x2000003fff3f7230 */ /* 0x000fe20000004100 */
[----:B------:R-:W-:Y:S02]  /*0bc0*/  FADD.FTZ R41, R41, R97 ;  /* 0x0000006129297221 */ /* 0x000fe40000010000 */
[----:B------:R-:W-:Y:S02]  /*0bd0*/  FFMA.FTZ R53, R90, R97, R53 ;  /* 0x000000615a357223 */ /* 0x000fe40000010035 */
[C---:B------:R-:W-:Y:S02]  /*0be0*/  FADD.FTZ R59, -R62.reuse, R59 ;  /* 0x0000003b3e3b7221 */ /* 0x040fe40000010100 */
[----:B------:R-:W-:-:S02]  /*0bf0*/  FADD.FTZ R95, -R62, R95 ;  /* 0x0000005f3e5f7221 */ /* 0x000fc40000010100 */
[----:B------:R-:W-:Y:S02]  /*0c00*/  FMUL.FTZ R97, R70, R97 ;  /* 0x0000006146617220 */ /* 0x000fe40000410000 */
[----:B------:R-:W-:Y:S02]  /*0c10*/  FADD.FTZ R56, RZ, R94 ;  /* 0x0000005eff387221 */ /* 0x000fe40000010000 */
[----:B------:R-:W-:Y:S01]  /*0c20*/  FFMA.FTZ R57, R91, R94, RZ ;  /* 0x0000005e5b397223 */ /* 0x000fe200000100ff */
[----:B------:R-:W-:Y:S01]  /*0c30*/  HADD2.F32 R99, -RZ, R99.H0_H0 ;  /* 0x20000063ff637230 */ /* 0x000fe20000004100 */
        /* <DEDUP_REMOVED lines=16> */
.L_x_964:
[----:B------:R-:W-:Y:S05]  /*0d40*/  BSYNC B1 ;  /* 0x0000000000017941 */ /* 0x000fea0003800000 */
.L_x_963:
        /* <DEDUP_REMOVED lines=13> */
[----:B------:R-:W-:Y:S02]  /*0e20*/  MOV R104, R59 ;  /* 0x0000003b00687202 */ /* 0x000fe40000000f00 */
[----:B------:R-:W-:Y:S01]  /*0e30*/  SHF.R.U32.HI R107, RZ, 0x10, R59 ;  /* 0x00000010ff6b7819 */ /* 0x000fe2000001163b */
[----:B---3--:R-:W-:Y:S01]  /*0e40*/  HADD2.F32 R59, -RZ, R56.H0_H0 ;  /* 0x20000038ff3b7230 */ /* 0x008fe20000004100 */
[--C-:B------:R-:W-:Y:S01]  /*0e50*/  SHF.R.U64 R100, R56, 0x10, R57.reuse ;  /* 0x0000001038647819 */ /* 0x100fe20000001239 */
[----:B------:R-:W-:Y:S01]  /*0e60*/  HADD2.F32 R101, -RZ, R57.H0_H0 ;  /* 0x20000039ff657230 */ /* 0x000fe20000004100 */
[----:B------:R-:W-:Y:S01]  /*0e70*/  MOV R102, R58 ;  /* 0x0000003a00667202 */ /* 0x000fe20000000f00 */
[----:B------:R-:W-:Y:S01]  /*0e80*/  HADD2.F32 R105, -RZ, R105.H0_H0 ;  /* 0x20000069ff697230 */ /* 0x000fe20000004100 */
[----:B------:R-:W-:Y:S01]  /*0e90*/  SHF.R.U32.HI R56, RZ, 0x10, R57 ;  /* 0x00000010ff387819 */ /* 0x000fe20000011639 */
[----:B------:R-:W-:Y:S01]  /*0ea0*/  HADD2.F32 R57, -RZ, R100.H0_H0 ;  /* 0x20000064ff397230 */ /* 0x000fe20000004100 */
[C---:B------:R-:W-:Y:S01]  /*0eb0*/  FADD.FTZ R59, -R62.reuse, R59 ;  /* 0x0000003b3e3b7221 */ /* 0x040fe20000010100 */
[----:B------:R-:W-:Y:S01]  /*0ec0*/  HADD2.F32 R102, -RZ, R102.H0_H0 ;  /* 0x20000066ff667230 */ /* 0x000fe20000004100 */
[C---:B------:R-:W-:Y:S01]  /*0ed0*/  FADD.FTZ R103, -R62.reuse, R101 ;  /* 0x000000653e677221 */ /* 0x040fe20000010100 */
[----:B------:R-:W-:Y:S01]  /*0ee0*/  HADD2.F32 R104, -RZ, R104.H0_H0 ;  /* 0x20000068ff687230 */ /* 0x000fe20000004100 */
[----:B------:R-:W-:Y:S01]  /*0ef0*/  FADD.FTZ R57, -R62, R57 ;  /* 0x000000393e397221 */ /* 0x000fe20000010100 */
[----:B------:R-:W-:Y:S01]  /*0f00*/  HADD2.F32 R107, -RZ, R107.H0_H0 ;  /* 0x2000006bff6b7230 */ /* 0x000fe20000004100 */
[----:B-----5:R-:W-:Y:S01]  /*0f10*/  FMUL.FTZ R101, R2, R59 ;  /* 0x0000003b02657220 */ /* 0x020fe20000410000 */
[----:B------:R-:W-:Y:S01]  /*0f20*/  HADD2.F32 R59, -RZ, R56.H0_H0 ;  /* 0x20000038ff3b7230 */ /* 0x000fe20000004100 */
[----:B------:R-:W-:-:S02]  /*0f30*/  FADD.FTZ R36, R36, R102 ;  /* 0x0000006624247221 */ /* 0x000fc40000010000 */
[C---:B------:R-:W-:Y:S02]  /*0f40*/  FMUL.FTZ R100, R2.reuse, R57 ;  /* 0x0000003902647220 */ /* 0x040fe40000410000 */
[-C--:B------:R-:W-:Y:S02]  /*0f50*/  FFMA.FTZ R48, R101, R102.reuse, R48 ;  /* 0x0000006665307223 */ /* 0x080fe40000010030 */
[----:B------:R-:W-:Y:S02]  /*0f60*/  FMUL.FTZ R102, R67, R102 ;  /* 0x0000006643667220 */ /* 0x000fe40000410000 */
[----:B------:R-:W-:Y:S02]  /*0f70*/  FMUL.FTZ R103, R2, R103 ;  /* 0x0000006702677220 */ /* 0x000fe40000410000 */
[----:B------:R-:W-:Y:S02]  /*0f80*/  FADD.FTZ R37, R37, R105 ;  /* 0x0000006925257221 */ /* 0x000fe40000010000 */
[----:B------:R-:W-:-:S02]  /*0f90*/  FFMA.FTZ R49, R100, R105, R49 ;  /* 0x0000006964317223 */ /* 0x000fc40000010031 */
[----:B------:R-:W-:Y:S02]  /*0fa0*/  FADD.FTZ R59, -R62, R59 ;  /* 0x0000003b3e3b7221 */ /* 0x000fe40000010100 */
        /* <DEDUP_REMOVED lines=16> */
.L_x_966:
[----:B0-----:R-:W-:Y:S05]  /*10b0*/  BSYNC B1 ;  /* 0x0000000000017941 */ /* 0x001fea0003800000 */
.L_x_965:
        /* <DEDUP_REMOVED lines=12> */
[----:B------:R-:W-:Y:S01]  /*1180*/  HADD2.F32 R93, -RZ, R56.H0_H0 ;  /* 0x20000038ff5d7230 */ /* 0x000fe20000004100 */
[----:B---3--:R-:W-:Y:S01]  /*1190*/  IMAD.MOV.U32 R61, RZ, RZ, R118 ;  /* 0x000000ffff3d7224 */ /* 0x008fe200078e0076 */
[----:B------:R-:W-:Y:S01]  /*11a0*/  HADD2.F32 R57, -RZ, R92.H0_H0 ;  /* 0x2000005cff397230 */ /* 0x000fe20000004100 */
[----:B------:R-:W-:Y:S01]  /*11b0*/  SHF.R.U64 R111, R118, 0x10, R119 ;  /* 0x00000010766f7819 */ /* 0x000fe20000001277 */
[C---:B------:R-:W-:Y:S01]  /*11c0*/  FADD.FTZ R113, -R62.reuse, R109 ;  /* 0x0000006d3e717221 */ /* 0x040fe20000010100 */
[----:B------:R-:W-:Y:S01]  /*11d0*/  MOV R56, R119 ;  /* 0x0000007700387202 */ /* 0x000fe20000000f00 */
[----:B------:R-:W-:Y:S01]  /*11e0*/  HADD2.F32 R61, -RZ, R61.H0_H0 ;  /* 0x2000003dff3d7230 */ /* 0x000fe20000004100 */
[C---:B------:R-:W-:Y:S01]  /*11f0*/  FADD.FTZ R57, -R62.reuse, R57 ;  /* 0x000000393e397221 */ /* 0x040fe20000010100 */
[----:B------:R-:W-:Y:S01]  /*1200*/  HADD2.F32 R111, -RZ, R111.H0_H0 ;  /* 0x2000006fff6f7230 */ /* 0x000fe20000004100 */
[----:B------:R-:W-:Y:S01]  /*1210*/  FADD.FTZ R93, -R62, R93 ;  /* 0x0000005d3e5d7221 */ /* 0x000fe20000010100 */
[----:B------:R-:W-:Y:S01]  /*1220*/  SHF.R.U32.HI R92, RZ, 0x10, R119 ;  /* 0x00000010ff5c7819 */ /* 0x000fe20000011677 */
[C---:B-----5:R-:W-:Y:S01]  /*1230*/  FMUL.FTZ R108, R2.reuse, R57 ;  /* 0x00000039026c7220 */ /* 0x060fe20000410000 */
[----:B------:R-:W-:Y:S01]  /*1240*/  HADD2.F32 R112, -RZ, R56.H0_H0 ;  /* 0x20000038ff707230 */ /* 0x000fe20000004100 */
[----:B------:R-:W-:Y:S01]  /*1250*/  FMUL.FTZ R109, R2, R93 ;  /* 0x0000005d026d7220 */ /* 0x000fe20000410000 */
[----:B------:R-:W-:Y:S01]  /*1260*/  HADD2.F32 R115, -RZ, R115.H0_H0 ;  /* 0x20000073ff737230 */ /* 0x000fe20000004100 */
[----:B------:R-:W-:Y:S01]  /*1270*/  FMUL.FTZ R110, R19, R61 ;  /* 0x0000003d136e7220 */ /* 0x000fe20000410000 */
[----:B------:R-:W-:Y:S01]  /*1280*/  HADD2.F32 R56, -RZ, R92.H0_H0 ;  /* 0x2000005cff387230 */ /* 0x000fe20000004100 */
[----:B------:R-:W-:-:S02]  /*1290*/  FADD.FTZ R33, R33, R111 ;  /* 0x0000006f21217221 */ /* 0x000fc40000010000 */
[----:B------:R-:W-:Y:S02]  /*12a0*/  FFMA.FTZ R45, R108, R111, R45 ;  /* 0x0000006f6c2d7223 */ /* 0x000fe4000001002d */
[----:B------:R-:W-:Y:S02]  /*12b0*/  FMUL.FTZ R113, R2, R113 ;  /* 0x0000007102717220 */ /* 0x000fe40000410000 */
[----:B------:R-:W-:Y:S02]  /*12c0*/  FMUL.FTZ R111, R18, R111 ;  /* 0x0000006f126f7220 */ /* 0x000fe40000410000 */
[----:B0-----:R-:W-:Y:S02]  /*12d0*/  FADD.FTZ R58, R63, R110 ;  /* 0x0000006e3f3a7221 */ /* 0x001fe40000010000 */
[----:B------:R-:W-:Y:S02]  /*12e0*/  FFMA.FTZ R60, R109, R110, R60 ;  /* 0x0000006e6d3c7223 */ /* 0x000fe4000001003c */
[----:B------:R-:W-:-:S02]  /*12f0*/  FADD.FTZ R34, R34, R112 ;  /* 0x0000007022227221 */ /* 0x000fc40000010000 */
[-C--:B------:R-:W-:Y:S02]  /*1300*/  FFMA.FTZ R46, R113, R112.reuse, R46 ;  /* 0x00000070712e7223 */ /* 0x080fe4000001002e */
[----:B------:R-:W-:Y:S02]  /*1310*/  FADD.FTZ R115, -R62, R115 ;  /* 0x000000733e737221 */ /* 0x000fe40000010100 */
[----:B------:R-:W-:Y:S02]  /*1320*/  FMUL.FTZ R112, R17, R112 ;  /* 0x0000007011707220 */ /* 0x000fe40000410000 */
        /* <DEDUP_REMOVED lines=12> */
.L_x_962:
[----:B------:R-:W-:Y:S05]  /*13f0*/  BSYNC B0 ;  /* 0x0000000000007941 */ /* 0x000fea0003800000 */
.L_x_954:
[----:B------:R-:W-:Y:S02]  /*1400*/  LOP3.LUT P5, RZ, R3, 0xff, RZ, 0xc0, !PT ;  /* 0x000000ff03ff7812 */ /* 0x000fe400078ac0ff */
[----:B0-----:R-:W-:Y:S02]  /*1410*/  SHF.R.U32.HI R58, RZ, 0x5, R75 ;  /* 0x00000005ff3a7819 */ /* 0x001fe4000001164b */
[----:B------:R-:W-:Y:S02]  /*1420*/  LOP3.LUT P0, RZ, R75, 0x1f, RZ, 0xc0, !PT ;  /* 0x0000001f4bff7812 */ /* 0x000fe4000780c0ff */
[----:B------:R-:W-:-:S07]  /*1430*/  LOP3.LUT R118, R58, 0x7fffffc, RZ, 0xc0, !PT ;  /* 0x07fffffc3a767812 */ /* 0x000fce00078ec0ff */
[----:B------:R-:W-:Y:S01]  /*1440*/  @!P5 IADD3 R118, R118, 0x4, RZ ;  /* 0x000000047676d810 */ /* 0x000fe20007ffe0ff */
[----:B------:R-:W-:Y:S05]  /*1450*/  BRA.DIV ~URZ, `(.L_x_967) ;  /* 0x00001d427f007947 */ /* 0x000fea000b800000 */
[----:B------:R0:W1:Y:S02]  /*1460*/  SHFL.DOWN PT, R120, R63, 0x10, 0x1f ;  /* 0x0a001f003f787f89 */ /* 0x00006400000e0000 */
.L_x_1025:
        /* <DEDUP_REMOVED lines=18> */
.L_x_1026:
[----:B------:R-:W-:Y:S01]  /*1590*/  @!P0 LOP3.LUT R57, R58, 0x3, RZ, 0xc0, !PT ;  /* 0x000000033a398812 */ /* 0x000fe200078ec0ff */
[----:B--2---:R-:W-:Y:S01]  /*15a0*/  FADD.FTZ R92, R63, R60 ;  /* 0x0000003c3f5c7221 */ /* 0x004fe20000010000 */
[----:B------:R-:W-:Y:S01]  /*15b0*/  WARPSYNC 0xffffffff ;  /* 0xffffffff00007948 */ /* 0x000fe20003800000 */
[----:B01----:R-:W-:Y:S01]  /*15c0*/  FADD.FTZ R93, R120, R93 ;  /* 0x0000005d785d7221 */ /* 0x003fe20000010000 */
[----:B------:R-:W-:Y:S01]  /*15d0*/  @!P0 IADD3 R119, R118, R57, RZ ;  /* 0x0000003976778210 */ /* 0x000fe20007ffe0ff */
[----:B------:R-:W-:Y:S01]  /*15e0*/  BSSY B0, `(.L_x_969) ;  /* 0x0000098000007945 */ /* 0x000fe20003800000 */
[----:B-----5:R-:W-:-:S03]  /*15f0*/  ISETP.GE.AND P5, PT, R117, 0x1, PT ;  /* 0x000000017500780c */ /* 0x020fc60003fa6270 */
[----:B------:R-:W-:Y:S04]  /*1600*/  @!P0 STS.64 [R119.X8+0x1800], R92 ;  /* 0x0018005c77008388 */ /* 0x000fe80000008a00 */
[----:B------:R-:W-:Y:S01]  /*1610*/  BAR.SYNC.DEFER_BLOCKING 0x0 ;  /* 0x0000000000007b1d */ /* 0x000fe20000010000 */
[----:B------:R-:W-:-:S05]  /*1620*/  ISETP.NE.AND P0, PT, R72, RZ, PT ;  /* 0x000000ff4800720c */ /* 0x000fca0003f05270 */
        /* <DEDUP_REMOVED lines=26> */
[C-C-:B--2---:R-:W-:Y:S02]  /*17d0*/  SHF.R.U64 R122, R56.reuse, 0x10, R57.reuse ;  /* 0x00000010387a7819 */ /* 0x144fe40000001239 */
[--C-:B------:R-:W-:Y:S02]  /*17e0*/  SHF.R.U32.HI R58, RZ, 0x10, R57.reuse ;  /* 0x00000010ff3a7819 */ /* 0x100fe40000011639 */
[----:B------:R-:W-:Y:S02]  /*17f0*/  PRMT R121, R56, 0x5410, R57 ;  /* 0x0000541038797816 */ /* 0x000fe40000000039 */
[----:B------:R-:W-:Y:S02]  /*1800*/  PRMT R122, R122, 0x5410, R58 ;  /* 0x000054107a7a7816 */ /* 0x000fe4000000003a */
.L_x_972:
[----:B------:R-:W-:Y:S05]  /*1810*/  BSYNC B1 ;  /* 0x0000000000017941 */ /* 0x000fea0003800000 */
.L_x_971:
[----:B------:R-:W-:Y:S01]  /*1820*/  BSSY B1, `(.L_x_973) ;  /* 0x0000013000017945 */ /* 0x000fe20003800000 */
        /* <DEDUP_REMOVED lines=9> */
.L_x_974:
        /* <DEDUP_REMOVED lines=9> */
.L_x_975:
[----:B------:R-:W-:Y:S05]  /*1950*/  BSYNC B1 ;  /* 0x0000000000017941 */ /* 0x000fea0003800000 */
.L_x_973:
[----:B------:R-:W-:Y:S01]  /*1960*/  ISETP.NE.U32.AND P0, PT, RZ, c[0x0][0x258], PT ;  /* 0x00009600ff007a0c */ /* 0x000fe20003f05070 */
[----:B------:R-:W-:Y:S01]  /*1970*/  @P5 FMUL.FTZ R56, R57, c[0x0][0x1ec] ;  /* 0x00007b0039385a20 */ /* 0x000fe20000410000 */
[----:B------:R-:W-:Y:S02]  /*1980*/  BSSY B1, `(.L_x_976) ;  /* 0x0000015000017945 */ /* 0x000fe40003800000 */
[----:B------:R-:W-:Y:S01]  /*1990*/  ISETP.NE.AND.EX P0, PT, RZ, c[0x0][0x25c], PT, P0 ;  /* 0x00009700ff007a0c */ /* 0x000fe20003f05300 */
[----:B------:R-:W-:-:S05]  /*19a0*/  @P5 FMUL.FTZ R58, R15, R56 ;  /* 0x000000380f3a5220 */ /* 0x000fca0000410000 */
[----:B------:R-:W-:-:S04]  /*19b0*/  @P5 F2FP.PACK_AB R58, RZ, R58 ;  /* 0x0000003aff3a523e */ /* 0x000fc800000000ff */
[----:B------:R-:W-:-:S03]  /*19c0*/  @P5 PRMT R77, R58, 0x7610, R77 ;  /* 0x000076103a4d5816 */ /* 0x000fc6000000004d */
[----:B------:R-:W-:Y:S01]  /*19d0*/  @P0 F2FP.PACK_AB R59, RZ, R57 ;  /* 0x00000039ff3b023e */ /* 0x000fe200000000ff */
[----:B------:R-:W-:-:S03]  /*19e0*/  @P5 HADD2.F32 R57, -RZ, R121.H0_H0 ;  /* 0x20000079ff395230 */ /* 0x000fc60000004100 */
[----:B------:R-:W-:Y:S02]  /*19f0*/  @P0 PRMT R76, R59, 0x7610, R76 ;  /* 0x000076103b4c0816 */ /* 0x000fe4000000004c */
[----:B------:R-:W-:Y:S01]  /*1a00*/  @P5 FFMA.FTZ R28, R56, R57, R28 ;  /* 0x00000039381c5223 */ /* 0x000fe2000001001c */
[----:B------:R-:W-:Y:S05]  /*1a10*/  @P1 BRA `(.L_x_977) ;  /* 0x0000005000001947 */ /* 0x000fea0003800000 */
[----:B------:R-:W-:Y:S01]  /*1a20*/  IMAD.MOV.U32 R57, RZ, RZ, RZ ;  /* 0x000000ffff397224 */ /* 0x000fe200078e00ff */
[----:B------:R-:W-:Y:S05]  /*1a30*/  @!P6 BRA `(.L_x_978) ;  /* 0x000000900000e947 */ /* 0x000fea0003800000 */
[----:B------:R-:W-:-:S05]  /*1a40*/  SHF.R.U64 R57, R86, 0x10, R87 ;  /* 0x0000001056397819 */ /* 0x000fca0000001257 */
[----:B------:R-:W-:Y:S01]  /*1a50*/  HADD2.F32 R57, -RZ, R57.H0_H0 ;  /* 0x20000039ff397230 */ /* 0x000fe20000004100 */
[----:B------:R-:W-:Y:S05]  /*1a60*/  BRA `(.L_x_978) ;  /* 0x0000006000007947 */ /* 0x000fea0003800000 */
.L_x_977:
[----:B------:R-:W-:Y:S01]  /*1a70*/  FFMA.FTZ R56, R90, R62, R61 ;  /* 0x0000003e5a387223 */ /* 0x000fe2000001003d */
[----:B------:R-:W-:-:S03]  /*1a80*/  @P6 SHF.R.U64 R58, R86, 0x10, R87 ;  /* 0x00000010563a6819 */ /* 0x000fc60000001257 */
[----:B------:R-:W-:Y:S02]  /*1a90*/  FADD.FTZ R57, R97, -R56 ;  /* 0x8000003861397221 */ /* 0x000fe40000010000 */
[----:B------:R-:W-:Y:S02]  /*1aa0*/  @P6 HADD2.F32 R58, -RZ, R58.H0_H0 ;  /* 0x2000003aff3a6230 */ /* 0x000fe40000004100 */
[----:B------:R-:W-:-:S04]  /*1ab0*/  FMUL.FTZ R57, R2, R57 ;  /* 0x0000003902397220 */ /* 0x000fc80000410000 */
[----:B------:R-:W-:Y:S02]  /*1ac0*/  @P6 FADD.FTZ R57, R57, R58 ;  /* 0x0000003a39396221 */ /* 0x000fe40000010000 */
.L_x_978:
[----:B------:R-:W-:Y:S05]  /*1ad0*/  BSYNC B1 ;  /* 0x0000000000017941 */ /* 0x000fea0003800000 */
.L_x_976:
[----:B------:R-:W-:Y:S01]  /*1ae0*/  @P5 FMUL.FTZ R56, R57, c[0x0][0x1ec] ;  /* 0x00007b0039385a20 */ /* 0x000fe20000410000 */
[----:B------:R-:W-:Y:S01]  /*1af0*/  @P0 F2FP.PACK_AB R59, RZ, R57 ;  /* 0x00000039ff3b023e */ /* 0x000fe200000000ff */
[----:B------:R-:W-:Y:S01]  /*1b00*/  @P5 HADD2.F32 R57, -RZ, R122.H0_H0 ;  /* 0x2000007aff395230 */ /* 0x000fe20000004100 */
[----:B------:R-:W-:Y:S01]  /*1b10*/  BSSY B1, `(.L_x_979) ;  /* 0x0000010000017945 */ /* 0x000fe20003800000 */
[----:B------:R-:W-:Y:S01]  /*1b20*/  @P5 FMUL.FTZ R58, R14, R56 ;  /* 0x000000380e3a5220 */ /* 0x000fe20000410000 */
[----:B------:R-:W-:Y:S02]  /*1b30*/  @P0 PRMT R78, R59, 0x7610, R78 ;  /* 0x000076103b4e0816 */ /* 0x000fe4000000004e */
[----:B------:R-:W-:Y:S02]  /*1b40*/  @P5 FFMA.FTZ R29, R56, R57, R29 ;  /* 0x00000039381d5223 */ /* 0x000fe4000001001d */
[----:B------:R-:W-:-:S04]  /*1b50*/  @P5 F2FP.PACK_AB R58, RZ, R58 ;  /* 0x0000003aff3a523e */ /* 0x000fc800000000ff */
[----:B------:R-:W-:Y:S01]  /*1b60*/  @P5 PRMT R79, R58, 0x7610, R79 ;  /* 0x000076103a4f5816 */ /* 0x000fe2000000004f */
[----:B------:R-:W-:Y:S05]  /*1b70*/  @P1 BRA `(.L_x_980) ;  /* 0x0000004000001947 */ /* 0x000fea0003800000 */
[----:B------:R-:W-:Y:S01]  /*1b80*/  HFMA2.MMA R57, -RZ, RZ, 0, 0 ;  /* 0x00000000ff397435 */ /* 0x000fe200000001ff */
[----:B------:R-:W-:Y:S05]  /*1b90*/  @!P6 BRA `(.L_x_981) ;  /* 0x000000700000e947 */ /* 0x000fea0003800000 */
[----:B------:R-:W-:Y:S01]  /*1ba0*/  HADD2.F32 R57, -RZ, R87.H0_H0 ;  /* 0x20000057ff397230 */ /* 0x000fe20000004100 */
[----:B------:R-:W-:Y:S05]  /*1bb0*/  BRA `(.L_x_981) ;  /* 0x0000005000007947 */ /* 0x000fea0003800000 */
.L_x_980:
[----:B------:R-:W-:Y:S01]  /*1bc0*/  FFMA.FTZ R57, R95, R62, R61 ;  /* 0x0000003e5f397223 */ /* 0x000fe2000001003d */
[----:B------:R-:W-:-:S03]  /*1bd0*/  @P6 HADD2.F32 R56, -RZ, R87.H0_H0 ;  /* 0x20000057ff386230 */ /* 0x000fc60000004100 */
[----:B------:R-:W-:-:S04]  /*1be0*/  FADD.FTZ R57, R96, -R57 ;  /* 0x8000003960397221 */ /* 0x000fc80000010000 */
[----:B------:R-:W-:-:S04]  /*1bf0*/  FMUL.FTZ R57, R2, R57 ;  /* 0x0000003902397220 */ /* 0x000fc80000410000 */
[----:B------:R-:W-:Y:S02]  /*1c00*/  @P6 FADD.FTZ R57, R57, R56 ;  /* 0x0000003839396221 */ /* 0x000fe40000010000 */
.L_x_981:
[----:B------:R-:W-:Y:S05]  /*1c10*/  BSYNC B1 ;  /* 0x0000000000017941 */ /* 0x000fea0003800000 */
.L_x_979:
[----:B------:R-:W-:Y:S01]  /*1c20*/  @P5 FMUL.FTZ R56, R57, c[0x0][0x1ec] ;  /* 0x00007b0039385a20 */ /* 0x000fe20000410000 */
[----:B------:R-:W-:Y:S01]  /*1c30*/  @P0 F2FP.PACK_AB R59, RZ, R57 ;  /* 0x00000039ff3b023e */ /* 0x000fe200000000ff */
[----:B------:R-:W-:Y:S01]  /*1c40*/  @P5 HADD2.F32 R57, -RZ, R121.H1_H1 ;  /* 0x30000079ff395230 */ /* 0x000fe20000004100 */
[----:B------:R-:W-:Y:S01]  /*1c50*/  BSSY B1, `(.L_x_982) ;  /* 0x0000012000017945 */ /* 0x000fe20003800000 */
[----:B------:R-:W-:Y:S01]  /*1c60*/  @P5 FMUL.FTZ R58, R13, R56 ;  /* 0x000000380d3a5220 */ /* 0x000fe20000410000 */
[----:B------:R-:W-:Y:S02]  /*1c70*/  @P0 PRMT R80, R59, 0x7610, R80 ;  /* 0x000076103b500816 */ /* 0x000fe40000000050 */
[----:B------:R-:W-:Y:S02]  /*1c80*/  @P5 FFMA.FTZ R30, R56, R57, R30 ;  /* 0x00000039381e5223 */ /* 0x000fe4000001001e */
[----:B------:R-:W-:-:S04]  /*1c90*/  @P5 F2FP.PACK_AB R58, RZ, R58 ;  /* 0x0000003aff3a523e */ /* 0x000fc800000000ff */
[----:B------:R-:W-:Y:S01]  /*1ca0*/  @P5 PRMT R81, R58, 0x7610, R81 ;  /* 0x000076103a515816 */ /* 0x000fe20000000051 */
[----:B------:R-:W-:Y:S05]  /*1cb0*/  @P1 BRA `(.L_x_983) ;  /* 0x0000005000001947 */ /* 0x000fea0003800000 */
[----:B------:R-:W-:Y:S01]  /*1cc0*/  MOV R57, RZ ;  /* 0x000000ff00397202 */ /* 0x000fe20000000f00 */
[----:B------:R-:W-:Y:S05]  /*1cd0*/  @!P6 BRA `(.L_x_984) ;  /* 0x000000900000e947 */ /* 0x000fea0003800000 */
[----:B------:R-:W-:-:S05]  /*1ce0*/  SHF.R.U32.HI R57, RZ, 0x10, R87 ;  /* 0x00000010ff397819 */ /* 0x000fca0000011657 */
[----:B------:R-:W-:Y:S01]  /*1cf0*/  HADD2.F32 R57, -RZ, R57.H0_H0 ;  /* 0x20000039ff397230 */ /* 0x000fe20000004100 */
[----:B------:R-:W-:Y:S05]  /*1d00*/  BRA `(.L_x_984) ;  /* 0x0000006000007947 */ /* 0x000fea0003800000 */
.L_x_983:
[----:B------:R-:W-:Y:S01]  /*1d10*/  FFMA.FTZ R56, R98, R62, R61 ;  /* 0x0000003e62387223 */ /* 0x000fe2000001003d */
[----:B------:R-:W-:-:S03]  /*1d20*/  @P6 SHF.R.U32.HI R58, RZ, 0x10, R87 ;  /* 0x00000010ff3a6819 */ /* 0x000fc60000011657 */
[----:B------:R-:W-:Y:S02]  /*1d30*/  FADD.FTZ R57, R99, -R56 ;  /* 0x8000003863397221 */ /* 0x000fe40000010000 */
[----:B------:R-:W-:Y:S02]  /*1d40*/  @P6 HADD2.F32 R58, -RZ, R58.H0_H0 ;  /* 0x2000003aff3a6230 */ /* 0x000fe40000004100 */
[----:B------:R-:W-:-:S04]  /*1d50*/  FMUL.FTZ R57, R2, R57 ;  /* 0x0000003902397220 */ /* 0x000fc80000410000 */
[----:B------:R-:W-:Y:S02]  /*1d60*/  @P6 FADD.FTZ R57, R57, R58 ;  /* 0x0000003a39396221 */ /* 0x000fe40000010000 */
.L_x_984:
[----:B------:R-:W-:Y:S05]  /*1d70*/  BSYNC B1 ;  /* 0x0000000000017941 */ /* 0x000fea0003800000 */
.L_x_982:
[----:B------:R-:W-:Y:S01]  /*1d80*/  @P5 FMUL.FTZ R63, R57, c[0x0][0x1ec] ;  /* 0x00007b00393f5a20 */ /* 0x000fe20000410000 */
[----:B------:R-:W-:Y:S02]  /*1d90*/  @P0 F2FP.PACK_AB R57, RZ, R57 ;  /* 0x00000039ff39023e */ /* 0x000fe400000000ff */
[----:B------:R-:W-:Y:S01]  /*1da0*/  IADD3 R0, R0, 0x80, RZ ;  /* 0x0000008000007810 */ /* 0x000fe20007ffe0ff */
[----:B------:R-:W-:Y:S01]  /*1db0*/  @P5 FMUL.FTZ R92, R12, R63 ;  /* 0x0000003f0c5c5220 */ /* 0x000fe20000410000 */
[----:B------:R-:W-:-:S04]  /*1dc0*/  @P0 PRMT R89, R57, 0x7610, R89 ;  /* 0x0000761039590816 */ /* 0x000fc80000000059 */
[----:B------:R-:W-:Y:S01]  /*1dd0*/  @P5 F2FP.PACK_AB R92, RZ, R92 ;  /* 0x0000005cff5c523e */ /* 0x000fe200000000ff */
        /* <DEDUP_REMOVED lines=9> */
.L_x_985:
[----:B------:R-:W-:Y:S01]  /*1e70*/  BSSY B1, `(.L_x_986) ;  /* 0x000000c000017945 */ /* 0x000fe20003800000 */
[----:B------:R-:W-:Y:S01]  /*1e80*/  @P5 HADD2.F32 R116, -RZ, R122.H1_H1 ;  /* 0x3000007aff745230 */ /* 0x000fe20000004100 */
[----:B------:R-:W-:Y:S01]  /*1e90*/  @P5 PRMT R88, R92, 0x7610, R88 ;  /* 0x000076105c585816 */ /* 0x000fe20000000058 */
        /* <DEDUP_REMOVED lines=9> */
.L_x_987:
[----:B------:R-:W-:Y:S05]  /*1f30*/  BSYNC B1 ;  /* 0x0000000000017941 */ /* 0x000fea0003800000 */
.L_x_986:
[----:B------:R-:W-:Y:S01]  /*1f40*/  @P5 FFMA.FTZ R31, R63, R116, R31 ;  /* 0x000000743f1f5223 */ /* 0x000fe2000001001f */
[----:B------:R-:W-:Y:S02]  /*1f50*/  IADD3 R60, R60, 0x80, RZ ;  /* 0x000000803c3c7810 */ /* 0x000fe40007ffe0ff */
.L_x_970:
[----:B------:R-:W-:Y:S05]  /*1f60*/  BSYNC B0 ;  /* 0x0000000000007941 */ /* 0x000fea0003800000 */
.L_x_969:
[----:B------:R-:W-:Y:S01]  /*1f70*/  BSSY B0, `(.L_x_988) ;  /* 0x0000080000007945 */ /* 0x000fe20003800000 */
[----:B------:R-:W-:Y:S05]  /*1f80*/  @!P3 BRA `(.L_x_989) ;  /* 0x000007e00000b947 */ /* 0x000fea0003800000 */
[----:B------:R-:W-:Y:S01]  /*1f90*/  BSSY B1, `(.L_x_990) ;  /* 0x0000009000017945 */ /* 0x000fe20003800000 */
[----:B------:R-:W-:Y:S05]  /*1fa0*/  @!P5 BRA `(.L_x_991) ;  /* 0x000000700000d947 */ /* 0x000fea0003800000 */
[----:B0-----:R-:W-:-:S05]  /*1fb0*/  MOV R57, 0x8 ;  /* 0x0000000800397802 */ /* 0x001fca0000000f00 */
[----:B------:R-:W-:-:S06]  /*1fc0*/  IMAD.WIDE.U32 R56, R60, R57, c[0x0][0x170] ;  /* 0x00005c003c387625 */ /* 0x000fcc00078e0039 */
[----:B------:R-:W2:Y:S02]  /*1fd0*/  LDG.E.64 R56, [R56.64] ;  /* 0x0000000438387981 */ /* 0x000ea4000c1e1b00 */
[C-C-:B--2---:R-:W-:Y:S02]  /*1fe0*/  SHF.R.U64 R122, R56.reuse, 0x10, R57.reuse ;  /* 0x00000010387a7819 */ /* 0x144fe40000001239 */
[--C-:B------:R-:W-:Y:S02]  /*1ff0*/  SHF.R.U32.HI R58, RZ, 0x10, R57.reuse ;  /* 0x00000010ff3a7819 */ /* 0x100fe40000011639 */
[----:B------:R-:W-:Y:S02]  /*2000*/  PRMT R121, R56, 0x5410, R57 ;  /* 0x0000541038797816 */ /* 0x000fe40000000039 */
[----:B------:R-:W-:Y:S02]  /*2010*/  PRMT R122, R122, 0x5410, R58 ;  /* 0x000054107a7a7816 */ /* 0x000fe4000000003a */
.L_x_991:
[----:B------:R-:W-:Y:S05]  /*2020*/  BSYNC B1 ;  /* 0x0000000000017941 */ /* 0x000fea0003800000 */
.L_x_990:
        /* <DEDUP_REMOVED lines=10> */
.L_x_993:
        /* <DEDUP_REMOVED lines=9> */
.L_x_994:
[----:B------:R-:W-:Y:S05]  /*2160*/  BSYNC B1 ;  /* 0x0000000000017941 */ /* 0x000fea0003800000 */
.L_x_992:
[----:B------:R-:W-:Y:S01]  /*2170*/  ISETP.NE.U32.AND P0, PT, RZ, c[0x0][0x258], PT ;  /* 0x00009600ff007a0c */ /* 0x000fe20003f05070 */
[----:B------:R-:W-:Y:S01]  /*2180*/  @P5 FMUL.FTZ R56, R57, c[0x0][0x1ec] ;  /* 0x00007b0039385a20 */ /* 0x000fe20000410000 */
[----:B------:R-:W-:Y:S01]  /*2190*/  @P5 HADD2.F32 R59, -RZ, R121.H0_H0 ;  /* 0x20000079ff3b5230 */ /* 0x000fe20000004100 */
[----:B------:R-:W-:Y:S01]  /*21a0*/  BSSY B1, `(.L_x_995) ;  /* 0x0000014000017945 */ /* 0x000fe20003800000 */
[----:B------:R-:W-:Y:S01]  /*21b0*/  ISETP.NE.AND.EX P0, PT, RZ, c[0x0][0x25c], PT, P0 ;  /* 0x00009700ff007a0c */ /* 0x000fe20003f05300 */
[-C--:B------:R-:W-:Y:S02]  /*21c0*/  @P5 FMUL.FTZ R58, R11, R56.reuse ;  /* 0x000000380b3a5220 */ /* 0x080fe40000410000 */
[----:B------:R-:W-:-:S03]  /*21d0*/  @P5 FFMA.FTZ R24, R59, R56, R24 ;  /* 0x000000383b185223 */ /* 0x000fc60000010018 */
[----:B------:R-:W-:-:S04]  /*21e0*/  @P5 F2FP.PACK_AB R58, RZ, R58 ;  /* 0x0000003aff3a523e */ /* 0x000fc800000000ff */
[----:B------:R-:W-:-:S03]  /*21f0*/  @P5 PRMT R77, R58, 0x7610, R77 ;  /* 0x000076103a4d5816 */ /* 0x000fc6000000004d */
        /* <DEDUP_REMOVED lines=8> */
.L_x_996:
[----:B------:R-:W-:Y:S01]  /*2280*/  FFMA.FTZ R56, R100, R62, R61 ;  /* 0x0000003e64387223 */ /* 0x000fe2000001003d */
[----:B------:R-:W-:-:S03]  /*2290*/  @P6 SHF.R.U64 R58, R84, 0x10, R85 ;  /* 0x00000010543a6819 */ /* 0x000fc60000001255 */
[----:B------:R-:W-:Y:S02]  /*22a0*/  FADD.FTZ R57, R105, -R56 ;  /* 0x8000003869397221 */ /* 0x000fe40000010000 */
[----:B------:R-:W-:Y:S02]  /*22b0*/  @P6 HADD2.F32 R58, -RZ, R58.H0_H0 ;  /* 0x2000003aff3a6230 */ /* 0x000fe40000004100 */
[----:B------:R-:W-:-:S04]  /*22c0*/  FMUL.FTZ R57, R2, R57 ;  /* 0x0000003902397220 */ /* 0x000fc80000410000 */
[----:B------:R-:W-:Y:S02]  /*22d0*/  @P6 FADD.FTZ R57, R57, R58 ;  /* 0x0000003a39396221 */ /* 0x000fe40000010000 */
.L_x_997:
[----:B------:R-:W-:Y:S05]  /*22e0*/  BSYNC B1 ;  /* 0x0000000000017941 */ /* 0x000fea0003800000 */
.L_x_995:
[----:B------:R-:W-:Y:S01]  /*22f0*/  @P5 FMUL.FTZ R56, R57, c[0x0][0x1ec] ;  /* 0x00007b0039385a20 */ /* 0x000fe20000410000 */
[----:B------:R-:W-:Y:S01]  /*2300*/  @P0 F2FP.PACK_AB R59, RZ, R57 ;  /* 0x00000039ff3b023e */ /* 0x000fe200000000ff */
[----:B------:R-:W-:Y:S01]  /*2310*/  @P5 HADD2.F32 R57, -RZ, R122.H0_H0 ;  /* 0x2000007aff395230 */ /* 0x000fe20000004100 */
[----:B------:R-:W-:Y:S01]  /*2320*/  BSSY B1, `(.L_x_998) ;  /* 0x0000010000017945 */ /* 0x000fe20003800000 */
[-C--:B------:R-:W-:Y:S01]  /*2330*/  @P5 FMUL.FTZ R58, R10, R56.reuse ;  /* 0x000000380a3a5220 */ /* 0x080fe20000410000 */
[----:B------:R-:W-:Y:S02]  /*2340*/  @P0 PRMT R78, R59, 0x7610, R78 ;  /* 0x000076103b4e0816 */ /* 0x000fe4000000004e */
[----:B------:R-:W-:Y:S02]  /*2350*/  @P5 FFMA.FTZ R25, R57, R56, R25 ;  /* 0x0000003839195223 */ /* 0x000fe40000010019 */
[----:B------:R-:W-:-:S04]  /*2360*/  @P5 F2FP.PACK_AB R58, RZ, R58 ;  /* 0x0000003aff3a523e */ /* 0x000fc800000000ff */
[----:B------:R-:W-:Y:S01]  /*2370*/  @P5 PRMT R79, R58, 0x7610, R79 ;  /* 0x000076103a4f5816 */ /* 0x000fe2000000004f */
[----:B------:R-:W-:Y:S05]  /*2380*/  @P1 BRA `(.L_x_999) ;  /* 0x0000004000001947 */ /* 0x000fea0003800000 */
[----:B------:R-:W-:Y:S01]  /*2390*/  MOV R57, RZ ;  /* 0x000000ff00397202 */ /* 0x000fe20000000f00 */
[----:B------:R-:W-:Y:S05]  /*23a0*/  @!P6 BRA `(.L_x_1000) ;  /* 0x000000700000e947 */ /* 0x000fea0003800000 */
[----:B------:R-:W-:Y:S01]  /*23b0*/  HADD2.F32 R57, -RZ, R85.H0_H0 ;  /* 0x20000055ff397230 */ /* 0x000fe20000004100 */
[----:B------:R-:W-:Y:S05]  /*23c0*/  BRA `(.L_x_1000) ;  /* 0x0000005000007947 */ /* 0x000fea0003800000 */
.L_x_999:
[----:B------:R-:W-:Y:S01]  /*23d0*/  FFMA.FTZ R57, R103, R62, R61 ;  /* 0x0000003e67397223 */ /* 0x000fe2000001003d */
[----:B------:R-:W-:-:S03]  /*23e0*/  @P6 HADD2.F32 R56, -RZ, R85.H0_H0 ;  /* 0x20000055ff386230 */ /* 0x000fc60000004100 */
[----:B------:R-:W-:-:S04]  /*23f0*/  FADD.FTZ R57, R104, -R57 ;  /* 0x8000003968397221 */ /* 0x000fc80000010000 */
[----:B------:R-:W-:-:S04]  /*2400*/  FMUL.FTZ R57, R2, R57 ;  /* 0x0000003902397220 */ /* 0x000fc80000410000 */
[----:B------:R-:W-:Y:S02]  /*2410*/  @P6 FADD.FTZ R57, R57, R56 ;  /* 0x0000003839396221 */ /* 0x000fe40000010000 */
.L_x_1000:
[----:B------:R-:W-:Y:S05]  /*2420*/  BSYNC B1 ;  /* 0x0000000000017941 */ /* 0x000fea0003800000 */
.L_x_998:
[----:B------:R-:W-:Y:S01]  /*2430*/  @P5 FMUL.FTZ R56, R57, c[0x0][0x1ec] ;  /* 0x00007b0039385a20 */ /* 0x000fe20000410000 */
[----:B------:R-:W-:Y:S01]  /*2440*/  @P0 F2FP.PACK_AB R59, RZ, R57 ;  /* 0x00000039ff3b023e */ /* 0x000fe200000000ff */
[----:B------:R-:W-:Y:S01]  /*2450*/  @P5 HADD2.F32 R57, -RZ, R121.H1_H1 ;  /* 0x30000079ff395230 */ /* 0x000fe20000004100 */
[----:B------:R-:W-:Y:S01]  /*2460*/  BSSY B1, `(.L_x_1001) ;  /* 0x0000012000017945 */ /* 0x000fe20003800000 */
[-C--:B------:R-:W-:Y:S01]  /*2470*/  @P5 FMUL.FTZ R58, R9, R56.reuse ;  /* 0x00000038093a5220 */ /* 0x080fe20000410000 */
[----:B------:R-:W-:Y:S02]  /*2480*/  @P0 PRMT R80, R59, 0x7610, R80 ;  /* 0x000076103b500816 */ /* 0x000fe40000000050 */
[----:B------:R-:W-:Y:S02]  /*2490*/  @P5 FFMA.FTZ R26, R57, R56, R26 ;  /* 0x00000038391a5223 */ /* 0x000fe4000001001a */
[----:B------:R-:W-:-:S04]  /*24a0*/  @P5 F2FP.PACK_AB R58, RZ, R58 ;  /* 0x0000003aff3a523e */ /* 0x000fc800000000ff */
[----:B------:R-:W-:Y:S01]  /*24b0*/  @P5 PRMT R81, R58, 0x7610, R81 ;  /* 0x000076103a515816 */ /* 0x000fe20000000051 */
[----:B------:R-:W-:Y:S05]  /*24c0*/  @P1 BRA `(.L_x_1002) ;  /* 0x0000005000001947 */ /* 0x000fea0003800000 */
[----:B------:R-:W-:Y:S01]  /*24d0*/  IMAD.MOV.U32 R57, RZ, RZ, RZ ;  /* 0x000000ffff397224 */ /* 0x000fe200078e00ff */
[----:B------:R-:W-:Y:S05]  /*24e0*/  @!P6 BRA `(.L_x_1003) ;  /* 0x000000900000e947 */ /* 0x000fea0003800000 */
[----:B------:R-:W-:-:S05]  /*24f0*/  SHF.R.U32.HI R57, RZ, 0x10, R85 ;  /* 0x00000010ff397819 */ /* 0x000fca0000011655 */
[----:B------:R-:W-:Y:S01]  /*2500*/  HADD2.F32 R57, -RZ, R57.H0_H0 ;  /* 0x20000039ff397230 */ /* 0x000fe20000004100 */
[----:B------:R-:W-:Y:S05]  /*2510*/  BRA `(.L_x_1003) ;  /* 0x0000006000007947 */ /* 0x000fea0003800000 */
.L_x_1002:
[----:B------:R-:W-:Y:S01]  /*2520*/  FFMA.FTZ R56, R106, R62, R61 ;  /* 0x0000003e6a387223 */ /* 0x000fe2000001003d */
[----:B------:R-:W-:-:S03]  /*2530*/  @P6 SHF.R.U32.HI R58, RZ, 0x10, R85 ;  /* 0x00000010ff3a6819 */ /* 0x000fc60000011655 */
[----:B------:R-:W-:Y:S02]  /*2540*/  FADD.FTZ R57, R107, -R56 ;  /* 0x800000386b397221 */ /* 0x000fe40000010000 */
[----:B------:R-:W-:Y:S02]  /*2550*/  @P6 HADD2.F32 R58, -RZ, R58.H0_H0 ;  /* 0x2000003aff3a6230 */ /* 0x000fe40000004100 */
[----:B------:R-:W-:-:S04]  /*2560*/  FMUL.FTZ R57, R2, R57 ;  /* 0x0000003902397220 */ /* 0x000fc80000410000 */
[----:B------:R-:W-:Y:S02]  /*2570*/  @P6 FADD.FTZ R57, R57, R58 ;  /* 0x0000003a39396221 */ /* 0x000fe40000010000 */
.L_x_1003:
[----:B------:R-:W-:Y:S05]  /*2580*/  BSYNC B1 ;  /* 0x0000000000017941 */ /* 0x000fea0003800000 */
.L_x_1001:
[----:B------:R-:W-:Y:S01]  /*2590*/  @P5 FMUL.FTZ R56, R57, c[0x0][0x1ec] ;  /* 0x00007b0039385a20 */ /* 0x000fe20000410000 */
[----:B------:R-:W-:Y:S01]  /*25a0*/  @P5 HADD2.F32 R59, -RZ, R122.H1_H1 ;  /* 0x3000007aff3b5230 */ /* 0x000fe20000004100 */
[----:B------:R-:W-:Y:S02]  /*25b0*/  @P0 F2FP.PACK_AB R57, RZ, R57 ;  /* 0x00000039ff39023e */ /* 0x000fe400000000ff */
[-C--:B------:R-:W-:Y:S02]  /*25c0*/  @P5 FMUL.FTZ R58, R8, R56.reuse ;  /* 0x00000038083a5220 */ /* 0x080fe40000410000 */
[----:B------:R-:W-:Y:S01]  /*25d0*/  @P5 FFMA.FTZ R27, R59, R56, R27 ;  /* 0x000000383b1b5223 */ /* 0x000fe2000001001b */
[----:B------:R-:W-:Y:S02]  /*25e0*/  @P0 PRMT R89, R57, 0x7610, R89 ;  /* 0x0000761039590816 */ /* 0x000fe40000000059 */
[----:B------:R-:W-:-:S04]  /*25f0*/  @P5 F2FP.PACK_AB R58, RZ, R58 ;  /* 0x0000003aff3a523e */ /* 0x000fc800000000ff */
        /* <DEDUP_REMOVED lines=10> */
.L_x_1004:
        /* <DEDUP_REMOVED lines=10> */
.L_x_1006:
[----:B------:R-:W-:Y:S05]  /*2740*/  BSYNC B1 ;  /* 0x0000000000017941 */ /* 0x000fea0003800000 */
.L_x_1005:
[----:B------:R-:W-:Y:S02]  /*2750*/  IADD3 R0, R0, 0x80, RZ ;  /* 0x0000008000007810 */ /* 0x000fe40007ffe0ff */
[----:B------:R-:W-:Y:S02]  /*2760*/  IADD3 R60, R60, 0x80, RZ ;  /* 0x000000803c3c7810 */ /* 0x000fe40007ffe0ff */
.L_x_989:
[----:B------:R-:W-:Y:S05]  /*2770*/  BSYNC B0 ;  /* 0x0000000000007941 */ /* 0x000fea0003800000 */
.L_x_988:
[----:B------:R-:W-:Y:S01]  /*2780*/  BSSY B0, `(.L_x_1007) ;  /* 0x000007c000007945 */ /* 0x000fe20003800000 */
[----:B------:R-:W-:Y:S05]  /*2790*/  @!P2 BRA `(.L_x_1008) ;  /* 0x000007a00000a947 */ /* 0x000fea0003800000 */
[----:B------:R-:W-:Y:S01]  /*27a0*/  BSSY B1, `(.L_x_1009) ;  /* 0x0000009000017945 */ /* 0x000fe20003800000 */
[----:B------:R-:W-:Y:S05]  /*27b0*/  @!P5 BRA `(.L_x_1010) ;  /* 0x000000700000d947 */ /* 0x000fea0003800000 */
[----:B0-----:R-:W-:-:S04]  /*27c0*/  IMAD.MOV.U32 R57, RZ, RZ, 0x8 ;  /* 0x00000008ff397424 */ /* 0x001fc800078e00ff */
[----:B------:R-:W-:-:S06]  /*27d0*/  IMAD.WIDE.U32 R56, R60, R57, c[0x0][0x170] ;  /* 0x00005c003c387625 */ /* 0x000fcc00078e0039 */
[----:B------:R-:W2:Y:S02]  /*27e0*/  LDG.E.64 R56, [R56.64] ;  /* 0x0000000438387981 */ /* 0x000ea4000c1e1b00 */
[C-C-:B--2---:R-:W-:Y:S02]  /*27f0*/  SHF.R.U64 R122, R56.reuse, 0x10, R57.reuse ;  /* 0x00000010387a7819 */ /* 0x144fe40000001239 */
[--C-:B------:R-:W-:Y:S02]  /*2800*/  SHF.R.U32.HI R58, RZ, 0x10, R57.reuse ;  /* 0x00000010ff3a7819 */ /* 0x100fe40000011639 */
[----:B------:R-:W-:Y:S02]  /*2810*/  PRMT R121, R56, 0x5410, R57 ;  /* 0x0000541038797816 */ /* 0x000fe40000000039 */
[----:B------:R-:W-:Y:S02]  /*2820*/  PRMT R122, R122, 0x5410, R58 ;  /* 0x000054107a7a7816 */ /* 0x000fe4000000003a */
.L_x_1010:
[----:B------:R-:W-:Y:S05]  /*2830*/  BSYNC B1 ;  /* 0x0000000000017941 */ /* 0x000fea0003800000 */
.L_x_1009:
        /* <DEDUP_REMOVED lines=8> */
[----:B------:R-:W-:Y:S01]  /*28c0*/  HADD2.F32 R57, -RZ, R82.H0_H0 ;  /* 0x20000052ff397230 */ /* 0x000fe20000004100 */
[----:B------:R-:W-:Y:S05]  /*28d0*/  BRA `(.L_x_1013) ;  /* 0x0000009000007947 */ /* 0x000fea0003800000 */
.L_x_1012:
        /* <DEDUP_REMOVED lines=9> */
.L_x_1013:
[----:B------:R-:W-:Y:S05]  /*2970*/  BSYNC B1 ;  /* 0x0000000000017941 */ /* 0x000fea0003800000 */
.L_x_1011:
        /* <DEDUP_REMOVED lines=17> */
.L_x_1015:
[----:B------:R-:W-:Y:S01]  /*2a90*/  FFMA.FTZ R56, R108, R62, R61 ;  /* 0x0000003e6c387223 */ /* 0x000fe2000001003d */
[----:B------:R-:W-:-:S03]  /*2aa0*/  @P6 SHF.R.U64 R58, R82, 0x10, R83 ;  /* 0x00000010523a6819 */ /* 0x000fc60000001253 */
[----:B------:R-:W-:Y:S02]  /*2ab0*/  FADD.FTZ R57, R111, -R56 ;  /* 0x800000386f397221 */ /* 0x000fe40000010000 */
[----:B------:R-:W-:Y:S02]  /*2ac0*/  @P6 HADD2.F32 R58, -RZ, R58.H0_H0 ;  /* 0x2000003aff3a6230 */ /* 0x000fe40000004100 */
[----:B------:R-:W-:-:S04]  /*2ad0*/  FMUL.FTZ R57, R2, R57 ;  /* 0x0000003902397220 */ /* 0x000fc80000410000 */
[----:B------:R-:W-:Y:S02]  /*2ae0*/  @P6 FADD.FTZ R57, R57, R58 ;  /* 0x0000003a39396221 */ /* 0x000fe40000010000 */
.L_x_1016:
[----:B------:R-:W-:Y:S05]  /*2af0*/  BSYNC B1 ;  /* 0x0000000000017941 */ /* 0x000fea0003800000 */
.L_x_1014:
        /* <DEDUP_REMOVED lines=12> */
[----:B------:R-:W-:Y:S01]  /*2bc0*/  HADD2.F32 R57, -RZ, R83.H0_H0 ;  /* 0x20000053ff397230 */ /* 0x000fe20000004100 */
[----:B------:R-:W-:Y:S05]  /*2bd0*/  BRA `(.L_x_1019) ;  /* 0x0000005000007947 */ /* 0x000fea0003800000 */
.L_x_1018:
[----:B------:R-:W-:Y:S01]  /*2be0*/  FFMA.FTZ R57, R113, R62, R61 ;  /* 0x0000003e71397223 */ /* 0x000fe2000001003d */
[----:B------:R-:W-:-:S03]  /*2bf0*/  @P6 HADD2.F32 R56, -RZ, R83.H0_H0 ;  /* 0x20000053ff386230 */ /* 0x000fc60000004100 */
[----:B------:R-:W-:-:S04]  /*2c00*/  FADD.FTZ R57, R112, -R57 ;  /* 0x8000003970397221 */ /* 0x000fc80000010000 */
[----:B------:R-:W-:-:S04]  /*2c10*/  FMUL.FTZ R57, R2, R57 ;  /* 0x0000003902397220 */ /* 0x000fc80000410000 */
[----:B------:R-:W-:Y:S02]  /*2c20*/  @P6 FADD.FTZ R57, R57, R56 ;  /* 0x0000003839396221 */ /* 0x000fe40000010000 */
.L_x_1019:
[----:B------:R-:W-:Y:S05]  /*2c30*/  BSYNC B1 ;  /* 0x0000000000017941 */ /* 0x000fea0003800000 */
.L_x_1017:
        /* <DEDUP_REMOVED lines=10> */
[----:B------:R-:W-:Y:S01]  /*2ce0*/  HFMA2.MMA R2, -RZ, RZ, 0, 0 ;  /* 0x00000000ff027435 */ /* 0x000fe200000001ff */
[----:B------:R-:W-:Y:S05]  /*2cf0*/  @!P6 BRA `(.L_x_1022) ;  /* 0x000000900000e947 */ /* 0x000fea0003800000 */
[----:B------:R-:W-:-:S05]  /*2d00*/  SHF.R.U32.HI R2, RZ, 0x10, R83 ;  /* 0x00000010ff027819 */ /* 0x000fca0000011653 */
[----:B------:R-:W-:Y:S01]  /*2d10*/  HADD2.F32 R2, -RZ, R2.H0_H0 ;  /* 0x20000002ff027230 */ /* 0x000fe20000004100 */
[----:B------:R-:W-:Y:S05]  /*2d20*/  BRA `(.L_x_1022) ;  /* 0x0000006000007947 */ /* 0x000fea0003800000 */
.L_x_1021:
[----:B------:R-:W-:Y:S01]  /*2d30*/  FFMA.FTZ R61, R115, R62, R61 ;  /* 0x0000003e733d7223 */ /* 0x000fe2000001003d */
[----:B------:R-:W-:-:S03]  /*2d40*/  @P6 SHF.R.U32.HI R56, RZ, 0x10, R83 ;  /* 0x00000010ff386819 */ /* 0x000fc60000011653 */
[----:B------:R-:W-:Y:S02]  /*2d50*/  FADD.FTZ R61, R114, -R61 ;  /* 0x8000003d723d7221 */ /* 0x000fe40000010000 */
[----:B------:R-:W-:Y:S02]  /*2d60*/  @P6 HADD2.F32 R57, -RZ, R56.H0_H0 ;  /* 0x20000038ff396230 */ /* 0x000fe40000004100 */
[----:B------:R-:W-:-:S04]  /*2d70*/  FMUL.FTZ R2, R2, R61 ;  /* 0x0000003d02027220 */ /* 0x000fc80000410000 */
[----:B------:R-:W-:Y:S02]  /*2d80*/  @P6 FADD.FTZ R2, R2, R57 ;  /* 0x0000003902026221 */ /* 0x000fe40000010000 */
.L_x_1022:
[----:B------:R-:W-:Y:S05]  /*2d90*/  BSYNC B1 ;  /* 0x0000000000017941 */ /* 0x000fea0003800000 */
.L_x_1020:
[----:B------:R-:W-:Y:S01]  /*2da0*/  @P5 FMUL.FTZ R61, R2, c[0x0][0x1ec] ;  /* 0x00007b00023d5a20 */ /* 0x000fe20000410000 */
[----:B------:R-:W-:Y:S01]  /*2db0*/  @P0 F2FP.PACK_AB R57, RZ, R2 ;  /* 0x00000002ff39023e */ /* 0x000fe200000000ff */
[----:B------:R-:W-:Y:S02]  /*2dc0*/  @P5 HADD2.F32 R2, -RZ, R122.H1_H1 ;  /* 0x3000007aff025230 */ /* 0x000fe40000004100 */
[----:B------:R-:W-:Y:S01]  /*2dd0*/  @P5 FMUL.FTZ R56, R4, R61 ;  /* 0x0000003d04385220 */ /* 0x000fe20000410000 */
[----:B------:R-:W-:-:S04]  /*2de0*/  @P0 PRMT R89, R57, 0x7610, R89 ;  /* 0x0000761039590816 */ /* 0x000fc80000000059 */
[----:B------:R-:W-:Y:S01]  /*2df0*/  @P5 F2FP.PACK_AB R62, RZ, R56 ;  /* 0x00000038ff3e523e */ /* 0x000fe200000000ff */
        /* <DEDUP_REMOVED lines=9> */
.L_x_1023:
[----:B------:R-:W-:Y:S01]  /*2e90*/  @P5 FFMA.FTZ R23, R2, R61, R23 ;  /* 0x0000003d02175223 */ /* 0x000fe20000010017 */
[----:B------:R-:W-:Y:S01]  /*2ea0*/  @P5 PRMT R88, R62, 0x7610, R88 ;  /* 0x000076103e585816 */ /* 0x000fe20000000058 */
        /* <DEDUP_REMOVED lines=9> */
.L_x_1008:
[----:B------:R-:W-:Y:S05]  /*2f40*/  BSYNC B0 ;  /* 0x0000000000007941 */ /* 0x000fea0003800000 */
.L_x_1007:
[----:B------:R-:W-:Y:S02]  /*2f50*/  IADD3 R73, R73, c[0x0][0x160], RZ ;  /* 0x0000580049497a10 */ /* 0x000fe40007ffe0ff */
[----:B------:R-:W-:Y:S02]  /*2f60*/  LOP3.LUT P1, RZ, R3, 0xff, RZ, 0xc0, !PT ;  /* 0x000000ff03ff7812 */ /* 0x000fe4000782c0ff */
[----:B------:R-:W-:Y:S02]  /*2f70*/  ISETP.GE.AND P0, PT, R73, c[0x0][0x164], PT ;  /* 0x0000590049007a0c */ /* 0x000fe40003f06270 */
[----:B------:R-:W-:-:S11]  /*2f80*/  SEL R3, RZ, 0x1, P1 ;  /* 0x00000001ff037807 */ /* 0x000fd60000800000 */
[----:B0-----:R-:W-:Y:S01]  /*2f90*/  @P0 CALL.REL.NOINC `(.L_x_953) ;  /* 0x0000001000000944 */ /* 0x001fe20003c00000 */
[----:B------:R-:W-:Y:S05]  /*2fa0*/  BRA `(.L_x_1024) ;  /* 0xffffd6b000007947 */ /* 0x000fea000383ffff */
.L_x_953:
        /* <DEDUP_REMOVED lines=31> */
.L_x_967:
[----:B------:R-:W-:Y:S01]  /*31a0*/  HFMA2.MMA R61, -RZ, RZ, 0, 9.5367431640625e-07 ;  /* 0x00000010ff3d7435 */ /* 0x000fe200000001ff */
[----:B------:R-:W-:Y:S01]  /*31b0*/  MOV R92, R63 ;  /* 0x0000003f005c7202 */ /* 0x000fe20000000f00 */
[----:B------:R-:W-:Y:S01]  /*31c0*/  IMAD.MOV.U32 R62, RZ, RZ, 0x1f ;  /* 0x0000001fff3e7424 */ /* 0x000fe200078e00ff */
[----:B------:R-:W-:-:S02]  /*31d0*/  MOV R59, 0xffffffff ;  /* 0xffffffff003b7802 */ /* 0x000fc40000000f00 */
[----:B------:R-:W-:Y:S02]  /*31e0*/  MOV R56, 0x3200 ;  /* 0x0000320000387802 */ /* 0x000fe40000000f00 */
[----:B-----5:R-:W-:Y:S05]  /*31f0*/  CALL.REL.NOINC `($__internal_26_$__cuda_sm70_shflsync_down_p) ;  /* 0x0000046000007944 */ /* 0x020fea0003c00000 */
[----:B-1----:R-:W-:Y:S01]  /*3200*/  MOV R120, R59 ;  /* 0x0000003b00787202 */ /* 0x002fe20000000f00 */
[----:B0-----:R-:W-:Y:S05]  /*3210*/  BRA `(.L_x_1025) ;  /* 0xffffe25000007947 */ /* 0x001fea000383ffff */
.L_x_968:
[----:B------:R-:W-:Y:S01]  /*3220*/  HFMA2.MMA R61, -RZ, RZ, 0, 9.5367431640625e-07 ;  /* 0x00000010ff3d7435 */ /* 0x000fe200000001ff */
[----:B------:R-:W-:Y:S01]  /*3230*/  IMAD.MOV.U32 R92, RZ, RZ, R60 ;  /* 0x000000ffff5c7224 */ /* 0x000fe200078e003c */
[----:B------:R-:W-:Y:S01]  /*3240*/  MOV R62, 0x1f ;  /* 0x0000001f003e7802 */ /* 0x000fe20000000f00 */
[----:B------:R-:W-:Y:S01]  /*3250*/  IMAD.MOV.U32 R59, RZ, RZ, -0x1 ;  /* 0xffffffffff3b7424 */ /* 0x000fe200078e00ff */
[----:B------:R-:W-:Y:S02]  /*3260*/  MOV R56, 0x3280 ;  /* 0x0000328000387802 */ /* 0x000fe40000000f00 */
[----:B01---5:R-:W-:Y:S05]  /*3270*/  CALL.REL.NOINC `($__internal_26_$__cuda_sm70_shflsync_down_p) ;  /* 0x000003e000007944 */ /* 0x023fea0003c00000 */
[----:B------:R-:W-:Y:S01]  /*3280*/  FADD.FTZ R63, R120, R63 ;  /* 0x0000003f783f7221 */ /* 0x000fe20000010000 */
[----:B0-----:R-:W-:Y:S01]  /*3290*/  HFMA2.MMA R61, -RZ, RZ, 0, 4.76837158203125e-07 ;  /* 0x00000008ff3d7435 */ /* 0x001fe200000001ff */
[----:B-1----:R-:W-:Y:S01]  /*32a0*/  FADD.FTZ R120, R60, R59 ;  /* 0x0000003b3c787221 */ /* 0x002fe20000010000 */
[----:B------:R-:W-:Y:S01]  /*32b0*/  MOV R62, 0x1f ;  /* 0x0000001f003e7802 */ /* 0x000fe20000000f00 */
[----:B------:R-:W-:Y:S01]  /*32c0*/  IMAD.MOV.U32 R59, RZ, RZ, -0x1 ;  /* 0xffffffffff3b7424 */ /* 0x000fe200078e00ff */
[----:B------:R-:W-:-:S02]  /*32d0*/  MOV R92, R63 ;  /* 0x0000003f005c7202 */ /* 0x000fc40000000f00 */
[----:B------:R-:W-:Y:S02]  /*32e0*/  MOV R56, 0x3300 ;  /* 0x0000330000387802 */ /* 0x000fe40000000f00 */
[----:B------:R-:W-:Y:S05]  /*32f0*/  CALL.REL.NOINC `($__internal_26_$__cuda_sm70_shflsync_down_p) ;  /* 0x0000036000007944 */ /* 0x000fea0003c00000 */
[----:B0-----:R-:W-:Y:S01]  /*3300*/  HFMA2.MMA R61, -RZ, RZ, 0, 4.76837158203125e-07 ;  /* 0x00000008ff3d7435 */ /* 0x001fe200000001ff */
[----:B-1----:R-:W-:Y:S01]  /*3310*/  MOV R60, R59 ;  /* 0x0000003b003c7202 */ /* 0x002fe20000000f00 */
[----:B------:R-:W-:Y:S01]  /*3320*/  IMAD.MOV.U32 R92, RZ, RZ, R120 ;  /* 0x000000ffff5c7224 */ /* 0x000fe200078e0078 */
[----:B------:R-:W-:Y:S01]  /*3330*/  MOV R62, 0x1f ;  /* 0x0000001f003e7802 */ /* 0x000fe20000000f00 */
[----:B------:R-:W-:Y:S01]  /*3340*/  IMAD.MOV.U32 R59, RZ, RZ, -0x1 ;  /* 0xffffffffff3b7424 */ /* 0x000fe200078e00ff */
[----:B------:R-:W-:Y:S02]  /*3350*/  MOV R56, 0x3370 ;  /* 0x0000337000387802 */ /* 0x000fe40000000f00 */
[----:B------:R-:W-:Y:S05]  /*3360*/  CALL.REL.NOINC `($__internal_26_$__cuda_sm70_shflsync_down_p) ;  /* 0x000002f000007944 */ /* 0x000fea0003c00000 */
[----:B------:R-:W-:Y:S01]  /*3370*/  FADD.FTZ R60, R60, R63 ;  /* 0x0000003f3c3c7221 */ /* 0x000fe20000010000 */
[----:B0-----:R-:W-:Y:S01]  /*3380*/  HFMA2.MMA R61, -RZ, RZ, 0, 2.384185791015625e-07 ;  /* 0x00000004ff3d7435 */ /* 0x001fe200000001ff */
[----:B-1----:R-:W-:Y:S01]  /*3390*/  FADD.FTZ R120, R120, R59 ;  /* 0x0000003b78787221 */ /* 0x002fe20000010000 */
[----:B------:R-:W-:Y:S01]  /*33a0*/  MOV R62, 0x1f ;  /* 0x0000001f003e7802 */ /* 0x000fe20000000f00 */
[----:B------:R-:W-:Y:S01]  /*33b0*/  IMAD.MOV.U32 R59, RZ, RZ, -0x1 ;  /* 0xffffffffff3b7424 */ /* 0x000fe200078e00ff */
[----:B------:R-:W-:-:S02]  /*33c0*/  MOV R92, R60 ;  /* 0x0000003c005c7202 */ /* 0x000fc40000000f00 */
[----:B------:R-:W-:Y:S02]  /*33d0*/  MOV R56, 0x33f0 ;  /* 0x000033f000387802 */ /* 0x000fe40000000f00 */
[----:B------:R-:W-:Y:S05]  /*33e0*/  CALL.REL.NOINC `($__internal_26_$__cuda_sm70_shflsync_down_p) ;  /* 0x0000027000007944 */ /* 0x000fea0003c00000 */
[----:B0-----:R-:W-:Y:S01]  /*33f0*/  HFMA2.MMA R61, -RZ, RZ, 0, 2.384185791015625e-07 ;  /* 0x00000004ff3d7435 */ /* 0x001fe200000001ff */
[----:B-1----:R-:W-:Y:S01]  /*3400*/  MOV R63, R59 ;  /* 0x0000003b003f7202 */ /* 0x002fe20000000f00 */
[----:B------:R-:W-:Y:S01]  /*3410*/  IMAD.MOV.U32 R92, RZ, RZ, R120 ;  /* 0x000000ffff5c7224 */ /* 0x000fe200078e0078 */
[----:B------:R-:W-:Y:S01]  /*3420*/  MOV R62, 0x1f ;  /* 0x0000001f003e7802 */ /* 0x000fe20000000f00 */
[----:B------:R-:W-:Y:S01]  /*3430*/  IMAD.MOV.U32 R59, RZ, RZ, -0x1 ;  /* 0xffffffffff3b7424 */ /* 0x000fe200078e00ff */
[----:B------:R-:W-:Y:S02]  /*3440*/  MOV R56, 0x3460 ;  /* 0x0000346000387802 */ /* 0x000fe40000000f00 */
[----:B------:R-:W-:Y:S05]  /*3450*/  CALL.REL.NOINC `($__internal_26_$__cuda_sm70_shflsync_down_p) ;  /* 0x0000020000007944 */ /* 0x000fea0003c00000 */
[----:B------:R-:W-:Y:S01]  /*3460*/  FADD.FTZ R60, R63, R60 ;  /* 0x0000003c3f3c7221 */ /* 0x000fe20000010000 */
[----:B0-----:R-:W-:Y:S01]  /*3470*/  HFMA2.MMA R61, -RZ, RZ, 0, 1.1920928955078125e-07 ;  /* 0x00000002ff3d7435 */ /* 0x001fe200000001ff */
[----:B-1----:R-:W-:Y:S01]  /*3480*/  FADD.FTZ R120, R120, R59 ;  /* 0x0000003b78787221 */ /* 0x002fe20000010000 */
[----:B------:R-:W-:Y:S01]  /*3490*/  MOV R62, 0x1f ;  /* 0x0000001f003e7802 */ /* 0x000fe20000000f00 */
[----:B------:R-:W-:Y:S01]  /*34a0*/  IMAD.MOV.U32 R59, RZ, RZ, -0x1 ;  /* 0xffffffffff3b7424 */ /* 0x000fe200078e00ff */
[----:B------:R-:W-:-:S02]  /*34b0*/  MOV R92, R60 ;  /* 0x0000003c005c7202 */ /* 0x000fc40000000f00 */
[----:B------:R-:W-:Y:S02]  /*34c0*/  MOV R56, 0x34e0 ;  /* 0x000034e000387802 */ /* 0x000fe40000000f00 */
[----:B------:R-:W-:Y:S05]  /*34d0*/  CALL.REL.NOINC `($__internal_26_$__cuda_sm70_shflsync_down_p) ;  /* 0x0000018000007944 */ /* 0x000fea0003c00000 */
[----:B0-----:R-:W-:Y:S01]  /*34e0*/  HFMA2.MMA R61, -RZ, RZ, 0, 1.1920928955078125e-07 ;  /* 0x00000002ff3d7435 */ /* 0x001fe200000001ff */
[----:B-1----:R-:W-:Y:S01]  /*34f0*/  MOV R63, R59 ;  /* 0x0000003b003f7202 */ /* 0x002fe20000000f00 */
[----:B------:R-:W-:Y:S01]  /*3500*/  IMAD.MOV.U32 R92, RZ, RZ, R120 ;  /* 0x000000ffff5c7224 */ /* 0x000fe200078e0078 */
[----:B------:R-:W-:Y:S01]  /*3510*/  MOV R62, 0x1f ;  /* 0x0000001f003e7802 */ /* 0x000fe20000000f00 */
[----:B------:R-:W-:Y:S01]  /*3520*/  IMAD.MOV.U32 R59, RZ, RZ, -0x1 ;  /* 0xffffffffff3b7424 */ /* 0x000fe200078e00ff */
[----:B------:R-:W-:Y:S02]  /*3530*/  MOV R56, 0x3550 ;  /* 0x0000355000387802 */ /* 0x000fe40000000f00 */
[----:B------:R-:W-:Y:S05]  /*3540*/  CALL.REL.NOINC `($__internal_26_$__cuda_sm70_shflsync_down_p) ;  /* 0x0000011000007944 */ /* 0x000fea0003c00000 */
[----:B------:R-:W-:Y:S01]  /*3550*/  FADD.FTZ R60, R63, R60 ;  /* 0x0000003c3f3c7221 */ /* 0x000fe20000010000 */
[----:B0-----:R-:W-:Y:S01]  /*3560*/  HFMA2.MMA R61, -RZ, RZ, 0, 5.9604644775390625e-08 ;  /* 0x00000001ff3d7435 */ /* 0x001fe200000001ff */
[----:B-1----:R-:W-:Y:S01]  /*3570*/  FADD.FTZ R93, R120, R59 ;  /* 0x0000003b785d7221 */ /* 0x002fe20000010000 */
[----:B------:R-:W-:Y:S01]  /*3580*/  MOV R62, 0x1f ;  /* 0x0000001f003e7802 */ /* 0x000fe20000000f00 */
[----:B------:R-:W-:Y:S01]  /*3590*/  IMAD.MOV.U32 R59, RZ, RZ, -0x1 ;  /* 0xffffffffff3b7424 */ /* 0x000fe200078e00ff */
[----:B------:R-:W-:-:S02]  /*35a0*/  MOV R92, R60 ;  /* 0x0000003c005c7202 */ /* 0x000fc40000000f00 */
[----:B------:R-:W-:Y:S02]  /*35b0*/  MOV R56, 0x35d0 ;  /* 0x000035d000387802 */ /* 0x000fe40000000f00 */
[----:B------:R-:W-:Y:S05]  /*35c0*/  CALL.REL.NOINC `($__internal_26_$__cuda_sm70_shflsync_down_p) ;  /* 0x0000009000007944 */ /* 0x000fea0003c00000 */
[----:B0-----:R-:W-:Y:S01]  /*35d0*/  HFMA2.MMA R61, -RZ, RZ, 0, 5.9604644775390625e-08 ;  /* 0x00000001ff3d7435 */ /* 0x001fe200000001ff */
[----:B-1----:R-:W-:Y:S01]  /*35e0*/  MOV R63, R59 ;  /* 0x0000003b003f7202 */ /* 0x002fe20000000f00 */
[----:B------:R-:W-:Y:S01]  /*35f0*/  IMAD.MOV.U32 R92, RZ, RZ, R93 ;  /* 0x000000ffff5c7224 */ /* 0x000fe200078e005d */
[----:B------:R-:W-:Y:S01]  /*3600*/  MOV R62, 0x1f ;  /* 0x0000001f003e7802 */ /* 0x000fe20000000f00 */
[----:B------:R-:W-:Y:S01]  /*3610*/  IMAD.MOV.U32 R59, RZ, RZ, -0x1 ;  /* 0xffffffffff3b7424 */ /* 0x000fe200078e00ff */
[----:B------:R-:W-:Y:S02]  /*3620*/  MOV R56, 0x3640 ;  /* 0x0000364000387802 */ /* 0x000fe40000000f00 */
[----:B------:R-:W-:Y:S05]  /*3630*/  CALL.REL.NOINC `($__internal_26_$__cuda_sm70_shflsync_down_p) ;  /* 0x0000002000007944 */ /* 0x000fea0003c00000 */
[----:B-1----:R-:W-:Y:S01]  /*3640*/  MOV R120, R59 ;  /* 0x0000003b00787202 */ /* 0x002fe20000000f00 */
[----:B0-----:R-:W-:Y:S05]  /*3650*/  BRA `(.L_x_1026) ;  /* 0xffffdf3000007947 */ /* 0x001fea000383ffff */
        .weak           $__internal_26_$__cuda_sm70_shflsync_down_p
        .type           $__internal_26_$__cuda_sm70_shflsync_down_p,@function
        .size           $__internal_26_$__cuda_sm70_shflsync_down_p,(.L_x_6675 - $__internal_26_$__cuda_sm70_shflsync_down_p)
$__internal_26_$__cuda_sm70_shflsync_down_p:
[----:B------:R-:W-:Y:S01]  /*3660*/  HFMA2.MMA R57, -RZ, RZ, 0, 0 ;  /* 0x00000000ff397435 */ /* 0x000fe200000001ff */
[----:B------:R-:W-:Y:S04]  /*3670*/  WARPSYNC R59 ;  /* 0x0000003b00007348 */ /* 0x000fe80003800000 */
[----:B------:R0:W1:Y:S01]  /*3680*/  SHFL.DOWN PT, R59, R92, R61, R62 ;  /* 0x0800003d5c3b7389 */ /* 0x00006200000e003e */
[----:B------:R-:W-:Y:S05]  /*3690*/  RET.REL.NODEC R56 `(_ZN10layer_norm13ln_bwd_kernelINS_13Kernel_traitsI6__halfS2_S2_S2_fjLj1536ELj1ELj1ELj4ELj8ENS_18Kernel_traits_baseILj1536ES2_S2_S2_S2_fjLj128EEEEELb0ELb1ELb1ELb0EEEvNS_9BwdParamsE) ;  /* 0xffffc96038007950 */ /* 0x000fea0003c3ffff */
.L_x_1027:
        /* <DEDUP_REMOVED lines=14> */
.L_x_6675:


//--------------------- .text._ZN10layer_norm13ln_bwd_kernelINS_13Kernel_traitsI6__halfS2_S2_S2_fjLj1536ELj1ELj1ELj4ELj8ENS_18Kernel_traits_baseILj1536ES2_S2_S2_S2_fjLj128EEEEELb0ELb1ELb1ELb1EEEvNS_9BwdParamsE --------------------------
	.section	.text._ZN10layer_norm13ln_bwd_kernelINS_13Kernel_traitsI6__halfS2_S2_S2_fjLj1536ELj1ELj1ELj4ELj8ENS_18Kernel_traits_baseILj1536ES2_S2_S2_S2_fjLj128EEEEELb0ELb1ELb1ELb1EEEvNS_9BwdParamsE,"ax",@progbits
	.sectioninfo	@"SHI_REGISTERS=128"
	.align	128
        .global         _ZN10layer_norm13ln_bwd_kernelINS_13Kernel_traitsI6__halfS2_S2_S2_fjLj1536ELj1ELj1ELj4ELj8ENS_18Kernel_traits_baseILj1536ES2_S2_S2_S2_fjLj128EEEEELb0ELb1ELb1ELb1EEEvNS_9BwdParamsE
        .type           _ZN10layer_norm13ln_bwd_kernelINS_13Kernel_traitsI6__halfS2_S2_S2_fjLj1536ELj1ELj1ELj4ELj8ENS_18Kernel_traits_baseILj1536ES2_S2_S2_S2_fjLj128EEEEELb0ELb1ELb1ELb1EEEvNS_9BwdParamsE,@function
        .size           _ZN10layer_norm13ln_bwd_kernelINS_13Kernel_traitsI6__halfS2_S2_S2_fjLj1536ELj1ELj1ELj4ELj8ENS_18Kernel_traits_baseILj1536ES2_S2_S2_S2_fjLj128EEEEELb0ELb1ELb1ELb1EEEvNS_9BwdParamsE,(.L_x_6676 - _ZN10layer_norm13ln_bwd_kernelINS_13Kernel_traitsI6__halfS2_S2_S2_fjLj1536ELj1ELj1ELj4ELj8ENS_18Kernel_traits_baseILj1536ES2_S2_S2_S2_fjLj128EEEEELb0ELb1ELb1ELb1EEEvNS_9BwdParamsE)
        .other          _ZN10layer_norm13ln_bwd_kernelINS_13Kernel_traitsI6__halfS2_S2_S2_fjLj1536ELj1ELj1ELj4ELj8ENS_18Kernel_traits_baseILj1536ES2_S2_S2_S2_fjLj128EEEEELb0ELb1ELb1ELb1EEEvNS_9BwdParamsE,@"STO_CUDA_ENTRY STV_DEFAULT"
_ZN10layer_norm13ln_bwd_kernelINS_13Kernel_traitsI6__halfS2_S2_S2_fjLj1536ELj1ELj1ELj4ELj8ENS_18Kernel_traits_baseILj1536ES2_S2_S2_S2_fjLj128EEEEELb0ELb1ELb1ELb1EEEvNS_9BwdParamsE:
.text._ZN10layer_norm13ln_bwd_kernelINS_13Kernel_traitsI6__halfS2_S2_S2_fjLj1536ELj1ELj1ELj4ELj8ENS_18Kernel_traits_baseILj1536ES2_S2_S2_S2_fjLj128EEEEELb0ELb1ELb1ELb1EEEvNS_9BwdParamsE:
        /* <DEDUP_REMOVED lines=26> */
.L_x_1028:
[----:B------:R-:W-:-:S04]  /*01a0*/  SHF.L.U32 R0, R74, 0x3, RZ ;  /* 0x000000034a007819 */ /* 0x000fc800000006ff */
[----:B------:R-:W-:-:S04]  /*01b0*/  LOP3.LUT R0, R0, 0x3f8, RZ, 0xc0, !PT ;  /* 0x000003f800007812 */ /* 0x000fc800078ec0ff */
[----:B------:R-:W-:-:S04]  /*01c0*/  IADD3 R2, P0, R0, c[0x0][0x1b0], RZ ;  /* 0x00006c0000027a10 */ /* 0x000fc80007f1e0ff */
[----:B------:R-:W-:Y:S02]  /*01d0*/  IADD3.X R3, RZ, c[0x0][0x1b4], RZ, P0, !PT ;  /* 0x00006d00ff037a10 */ /* 0x000fe400007fe4ff */
[----:B------:R-:W-:-:S03]  /*01e0*/  IADD3 R4, P0, R0, c[0x0][0x1c8], RZ ;  /* 0x0000720000047a10 */ /* 0x000fc60007f1e0ff */
[----:B------:R-:W2:Y:S02]  /*01f0*/  LDG.E.64 R70, [R2.64] ;  /* 0x0000000402467981 */ /* 0x000ea4000c1e1b00 */
[----:B------:R-:W-:Y:S02]  /*0200*/  IMAD.X R5, RZ, RZ, c[0x0][0x1cc], P0 ;  /* 0x00007300ff057624 */ /* 0x000fe400000e06ff */
[----:B------:R-:W3:Y:S04]  /*0210*/  LDG.E.64 R68, [R2.64+0x400] ;  /* 0x0004000402447981 */ /* 0x000ee8000c1e1b00 */
[----:B------:R-:W4:Y:S04]  /*0220*/  LDG.E.64 R66, [R2.64+0x800] ;  /* 0x0008000402427981 */ /* 0x000f28000c1e1b00 */
[----:B------:R-:W5:Y:S04]  /*0230*/  LDG.E.64 R64, [R4.64] ;  /* 0x0000000404407981 */ /* 0x000f68000c1e1b00 */
[----:B------:R-:W5:Y:S04]  /*0240*/  LDG.E.64 R18, [R4.64+0x400] ;  /* 0x0004000404127981 */ /* 0x000f68000c1e1b00 */
[----:B------:R0:W5:Y:S01]  /*0250*/  LDG.E.64 R16, [R4.64+0x800] ;  /* 0x0008000404107981 */ /* 0x000162000c1e1b00 */
        /* <DEDUP_REMOVED lines=37> */
[----:B0-----:R-:W-:Y:S01]  /*04b0*/  SHF.R.U32.HI R5, RZ, 0x10, R19 ;  /* 0x00000010ff057819 */ /* 0x001fe20000011613 */
[----:B------:R-:W-:Y:S01]  /*04c0*/  HADD2.F32 R19, -RZ, R19.H0_H0 ;  /* 0x20000013ff137230 */ /* 0x000fe20000004100 */
[--C-:B------:R-:W-:Y:S01]  /*04d0*/  SHF.R.U64 R4, R16, 0x10, R17.reuse ;  /* 0x0000001010047819 */ /* 0x100fe20000001211 */
[----:B------:R-:W-:Y:S01]  /*04e0*/  HADD2.F32 R18, -RZ, R16.H0_H0 ;  /* 0x20000010ff127230 */ /* 0x000fe20000004100 */
[----:B------:R-:W-:Y:S01]  /*04f0*/  SHF.R.U32.HI R3, RZ, 0x10, R17 ;  /* 0x00000010ff037819 */ /* 0x000fe20000011611 */
[----:B------:R-:W0:Y:S01]  /*0500*/  LDC.U8 R16, c[0x0][0x1f0] ;  /* 0x00007c00ff107b82 */ /* 0x000e220000000000 */
        /* <DEDUP_REMOVED lines=12> */
[----:B0-----:R-:W-:-:S02]  /*05d0*/  HADD2.F32 R3, -RZ, R3.H0_H0 ;  /* 0x20000003ff037230 */ /* 0x001fc40000004100 */
.L_x_1084:
[----:B------:R-:W-:-:S05]  /*05e0*/  MOV R62, 0x4 ;  /* 0x00000004003e7802 */ /* 0x000fca0000000f00 */
        /* <DEDUP_REMOVED lines=11> */
[----:B------:R-:W-:Y:S02]  /*06a0*/  LEA.HI.SX32 R92, R92, R121, 0x1e ;  /* 0x000000795c5c7211 */ /* 0x000fe400078ff2ff */
[----:B------:R-:W-:Y:S02]  /*06b0*/  MOV R63, 0x8 ;  /* 0x00000008003f7802 */ /* 0x000fe40000000f00 */
        /* <DEDUP_REMOVED lines=16> */
.L_x_1031:
[----:B0-----:R-:W-:-:S05]  /*07c0*/  IADD3 R60, R60, -0x1, RZ ;  /* 0xffffffff3c3c7810 */ /* 0x001fca0007ffe0ff */
[----:B------:R-:W-:-:S05]  /*07d0*/  IMAD R60, R60, c[0x0][0x168], RZ ;  /* 0x00005a003c3c7a24 */ /* 0x000fca00078e02ff */
[----:B------:R-:W-:-:S04]  /*07e0*/  SHF.R.S32.HI R59, RZ, 0x1f, R60 ;  /* 0x0000001fff3b7819 */ /* 0x000fc8000001143c */
[----:B------:R-:W-:-:S04]  /*07f0*/  LEA.HI R60, R59, R60, RZ, 0x2 ;  /* 0x0000003c3b3c7211 */ /* 0x000fc800078f10ff */
[----:B------:R-:W-:-:S04]  /*0800*/  LEA.HI.SX32 R60, R60, R121, 0x1e ;  /* 0x000000793c3c7211 */ /* 0x000fc800078ff2ff */
[----:B------:R-:W-:Y:S01]  /*0810*/  IADD3 R96, R60, 0x100, RZ ;  /* 0x000001003c607810 */ /* 0x000fe20007ffe0ff */
[----:B------:R-:W-:Y:S01]  /*0820*/  IMAD.WIDE.U32 R58, R92, R63, c[0x0][0x188] ;  /* 0x000062005c3a7625 */ /* 0x000fe200078e003f */
[----:B------:R-:W-:-:S03]  /*0830*/  IADD3 R98, R60, 0x80, RZ ;  /* 0x000000803c627810 */ /* 0x000fc60007ffe0ff */
[-C--:B------:R-:W-:Y:S02]  /*0840*/  IMAD.WIDE.U32 R96, R96, R63.reuse, c[0x0][0x208] ;  /* 0x0000820060607625 */ /* 0x080fe400078e003f */
[----:B------:R-:W2:Y:S02]  /*0850*/  LDG.E.64 R58, [R58.64] ;  /* 0x000000043a3a7981 */ /* 0x000ea4000c1e1b00 */
[----:B------:R-:W-:Y:S02]  /*0860*/  IMAD.WIDE R102, R73, R62, c[0x0][0x1a0] ;  /* 0x0000680049667625 */ /* 0x000fe400078e023e */
[----:B------:R-:W3:Y:S02]  /*0870*/  LDG.E.64 R96, [R96.64] ;  /* 0x0000000460607981 */ /* 0x000ee4000c1e1b00 */
[-C--:B------:R-:W-:Y:S02]  /*0880*/  IMAD.WIDE.U32 R100, R60, R63.reuse, c[0x0][0x208] ;  /* 0x000082003c647625 */ /* 0x080fe400078e003f */
[----:B------:R-:W4:Y:S02]  /*0890*/  LDG.E R102, [R102.64] ;  /* 0x0000000466667981 */ /* 0x000f24000c1e1900 */
        /* <DEDUP_REMOVED lines=13> */
[----:B---3--:R-:W-:-:S02]  /*0970*/  SHF.R.U64 R88, R96, 0x10, R97 ;  /* 0x0000001060587819 */ /* 0x008fc40000001261 */
[----:B-1----:R-:W-:Y:S02]  /*0980*/  MOV R56, R97 ;  /* 0x0000006100387202 */ /* 0x002fe40000000f00 */
[----:B------:R-:W-:Y:S02]  /*0990*/  SHF.R.U32.HI R89, RZ, 0x10, R97 ;  /* 0x00000010ff597819 */ /* 0x000fe40000011661 */
[----:B--2---:R-:W-:Y:S01]  /*09a0*/  SHF.R.U64 R97, R58, 0x10, R59 ;  /* 0x000000103a617819 */ /* 0x004fe2000000123b */
[----:B------:R-:W-:Y:S01]  /*09b0*/  HADD2.F32 R58, -RZ, R58.H0_H0 ;  /* 0x2000003aff3a7230 */ /* 0x000fe20000004100 */
[----:B----4-:R-:W-:Y:S01]  /*09c0*/  FSEL R57, R102, RZ, !P0 ;  /* 0x000000ff66397208 */ /* 0x010fe20004000000 */
[----:B0-----:R-:W-:Y:S01]  /*09d0*/  IMAD.MOV.U32 R94, RZ, RZ, R96 ;  /* 0x000000ffff5e7224 */ /* 0x001fe200078e0060 */
[--C-:B------:R-:W-:Y:S01]  /*09e0*/  SHF.R.U64 R107, R100, 0x10, R101.reuse ;  /* 0x00000010646b7819 */ /* 0x100fe20000001265 */
[----:B------:R-:W-:Y:S01]  /*09f0*/  IMAD.MOV.U32 R104, RZ, RZ, R100 ;  /* 0x000000ffff687224 */ /* 0x000fe200078e0064 */
[----:B------:R-:W-:Y:S01]  /*0a00*/  MOV R106, R101 ;  /* 0x00000065006a7202 */ /* 0x000fe20000000f00 */
[----:B------:R-:W-:Y:S01]  /*0a10*/  HADD2.F32 R96, -RZ, R59.H0_H0 ;  /* 0x2000003bff607230 */ /* 0x000fe20000004100 */
[----:B------:R-:W-:-:S02]  /*0a20*/  SHF.R.U32.HI R108, RZ, 0x10, R101 ;  /* 0x00000010ff6c7819 */ /* 0x000fc40000011665 */
[--C-:B------:R-:W-:Y:S01]  /*0a30*/  SHF.R.U64 R110, R98, 0x10, R99.reuse ;  /* 0x00000010626e7819 */ /* 0x100fe20000001263 */
[----:B------:R-:W-:Y:S01]  /*0a40*/  HADD2.F32 R100, -RZ, R61.H0_H0 ;  /* 0x2000003dff647230 */ /* 0x000fe20000004100 */
[----:B------:R-:W-:Y:S02]  /*0a50*/  MOV R112, R99 ;  /* 0x0000006300707202 */ /* 0x000fe40000000f00 */
[----:B------:R-:W-:Y:S02]  /*0a60*/  SHF.R.U32.HI R113, RZ, 0x10, R99 ;  /* 0x00000010ff717819 */ /* 0x000fe40000011663 */
[----:B------:R-:W-:Y:S01]  /*0a70*/  SHF.R.U64 R101, R60, 0x10, R61 ;  /* 0x000000103c657819 */ /* 0x000fe2000000123d */
[C---:B------:R-:W-:Y:S01]  /*0a80*/  FADD.FTZ R93, -R57.reuse, R58 ;  /* 0x0000003a395d7221 */ /* 0x040fe20000010100 */
[----:B------:R-:W-:Y:S02]  /*0a90*/  SHF.R.U32.HI R99, RZ, 0x10, R59 ;  /* 0x00000010ff637819 */ /* 0x000fe4000001163b */
[----:B------:R-:W-:Y:S01]  /*0aa0*/  SHF.R.U32.HI R95, RZ, 0x10, R61 ;  /* 0x00000010ff5f7819 */ /* 0x000fe2000001163d */
[----:B------:R-:W-:Y:S01]  /*0ab0*/  HADD2.F32 R58, -RZ, R97.H0_H0 ;  /* 0x20000061ff3a7230 */ /* 0x000fe20000004100 */
[--C-:B------:R-:W-:Y:S01]  /*0ac0*/  SHF.R.U32.HI R59, RZ, 0x10, R63.reuse ;  /* 0x00000010ff3b7819 */ /* 0x100fe2000001163f */
[----:B------:R-:W-:Y:S01]  /*0ad0*/  HADD2.F32 R102, -RZ, R62.H0_H0 ;  /* 0x2000003eff667230 */ /* 0x000fe20000004100 */
[----:B------:R-:W-:Y:S01]  /*0ae0*/  MOV R111, R98 ;  /* 0x00000062006f7202 */ /* 0x000fe20000000f00 */
[----:B------:R-:W-:Y:S01]  /*0af0*/  HADD2.F32 R98, -RZ, R60.H0_H0 ;  /* 0x2000003cff627230 */ /* 0x000fe20000004100 */
[----:B------:R-:W-:Y:S01]  /*0b00*/  SHF.R.U64 R61, R62, 0x10, R63 ;  /* 0x000000103e3d7819 */ /* 0x000fe2000000123f */
[C---:B------:R-:W-:Y:S01]  /*0b10*/  FADD.FTZ R97, -R57.reuse, R96 ;  /* 0x0000006039617221 */ /* 0x040fe20000010100 */
[----:B------:R-:W-:Y:S01]  /*0b20*/  HADD2.F32 R62, -RZ, R101.H0_H0 ;  /* 0x20000065ff3e7230 */ /* 0x000fe20000004100 */
[----:B------:R-:W-:Y:S01]  /*0b30*/  FADD.FTZ R101, -R57, R100 ;  /* 0x0000006439657221 */ /* 0x000fe20000010100 */
[----:B------:R-:W-:-:S02]  /*0b40*/  HADD2.F32 R96, -RZ, R95.H0_H0 ;  /* 0x2000005fff607230 */ /* 0x000fc40000004100 */
[----:B------:R-:W-:Y:S01]  /*0b50*/  HADD2.F32 R100, -RZ, R59.H0_H0 ;  /* 0x2000003bff647230 */ /* 0x000fe20000004100 */
[C---:B------:R-:W-:Y:S01]  /*0b60*/  FADD.FTZ R59, -R57.reuse, R58 ;  /* 0x0000003a393b7221 */ /* 0x040fe20000010100 */
[----:B------:R-:W-:Y:S01]  /*0b70*/  HADD2.F32 R60, -RZ, R99.H0_H0 ;  /* 0x20000063ff3c7230 */ /* 0x000fe20000004100 */
[C---:B------:R-:W-:Y:S01]  /*0b80*/  FADD.FTZ R99, -R57.reuse, R98 ;  /* 0x0000006239637221 */ /* 0x040fe20000010100 */
[----:B------:R-:W-:Y:S01]  /*0b90*/  HADD2.F32 R98, -RZ, R61.H0_H0 ;  /* 0x2000003dff627230 */ /* 0x000fe20000004100 */
[C---:B------:R-:W-:Y:S02]  /*0ba0*/  FADD.FTZ R95, -R57.reuse, R96 ;  /* 0x00000060395f7221 */ /* 0x040fe40000010100 */
[C---:B-----5:R-:W-:Y:S01]  /*0bb0*/  FMUL.FTZ R96, R2.reuse, R59 ;  /* 0x0000003b02607220 */ /* 0x060fe20000410000 */
[----:B------:R-:W-:Y:S01]  /*0bc0*/  HADD2.F32 R59, -RZ, R104.H0_H0 ;  /* 0x20000068ff3b7230 */ /* 0x000fe20000004100 */
[C---:B------:R-:W-:Y:S01]  /*0bd0*/  FADD.FTZ R61, -R57.reuse, R60 ;  /* 0x0000003c393d7221 */ /* 0x040fe20000010100 */
[----:B------:R-:W-:Y:S01]  /*0be0*/  HADD2.F32 R107, -RZ, R107.H0_H0 ;  /* 0x2000006bff6b7230 */ /* 0x000fe20000004100 */
[----:B------:R-:W-:Y:S01]  /*0bf0*/  FADD.FTZ R109, -R57, R98 ;  /* 0x00000062396d7221 */ /* 0x000fe20000010100 */
[----:B------:R-:W-:Y:S01]  /*0c00*/  HADD2.F32 R60, -RZ, R108.H0_H0 ;  /* 0x2000006cff3c7230 */ /* 0x000fe20000004100 */
[----:B------:R-:W-:Y:S01]  /*0c10*/  FMUL.FTZ R98, R2, R61 ;  /* 0x0000003d02627220 */ /* 0x000fe20000410000 */
[----:B------:R-:W-:Y:S01]  /*0c20*/  HADD2.F32 R58, -RZ, R106.H0_H0 ;  /* 0x2000006aff3a7230 */ /* 0x000fe20000004100 */
[----:B------:R-:W-:Y:S01]  /*0c30*/  FMUL.FTZ R106, R72, R59 ;  /* 0x0000003b486a7220 */ /* 0x000fe20000410000 */
[----:B------:R-:W-:Y:S01]  /*0c40*/  HADD2.F32 R114, -RZ, R63.H0_H0 ;  /* 0x2000003fff727230 */ /* 0x000fe20000004100 */
[----:B------:R-:W-:-:S02]  /*0c50*/  FMUL.FTZ R93, R2, R93 ;  /* 0x0000005d025d7220 */ /* 0x000fc40000410000 */
[----:B------:R-:W-:Y:S02]  /*0c60*/  FMUL.FTZ R104, R2, R109 ;  /* 0x0000006d02687220 */ /* 0x000fe40000410000 */
[----:B------:R-:W-:Y:S02]  /*0c70*/  FADD.FTZ R63, -R57, R62 ;  /* 0x0000003e393f7221 */ /* 0x000fe40000010100 */
[----:B------:R-:W-:Y:S02]  /*0c80*/  FADD.FTZ R45, R45, R107 ;  /* 0x0000006b2d2d7221 */ /* 0x000fe40000010000 */
[----:B------:R-:W-:Y:S02]  /*0c90*/  FFMA.FTZ R21, R96, R107, R21 ;  /* 0x0000006b60157223 */ /* 0x000fe40000010015 */
[----:B------:R-:W-:Y:S02]  /*0ca0*/  FADD.FTZ R47, R47, R60 ;  /* 0x0000003c2f2f7221 */ /* 0x000fe40000010000 */
[----:B------:R-:W-:-:S02]  /*0cb0*/  FFMA.FTZ R23, R98, R60, R23 ;  /* 0x0000003c62177223 */ /* 0x000fc40000010017 */
[----:B------:R-:W-:Y:S02]  /*0cc0*/  FMUL.FTZ R109, R13, R60 ;  /* 0x0000003c0d6d7220 */ /* 0x000fe40000410000 */
[----:B------:R-:W-:Y:S02]  /*0cd0*/  FMUL.FTZ R107, R14, R107 ;  /* 0x0000006b0e6b7220 */ /* 0x000fe40000410000 */
[----:B------:R-:W-:Y:S02]  /*0ce0*/  FADD.FTZ R60, RZ, R106 ;  /* 0x0000006aff3c7221 */ /* 0x000fe40000010000 */
[C---:B------:R-:W-:Y:S02]  /*0cf0*/  FADD.FTZ R103, -R57.reuse, R102 ;  /* 0x0000006639677221 */ /* 0x040fe40000010100 */
[----:B------:R-:W-:Y:S02]  /*0d00*/  FADD.FTZ R105, -R57, R114 ;  /* 0x0000007239697221 */ /* 0x000fe40000010100 */
[----:B------:R-:W-:-:S02]  /*0d10*/  FFMA.FTZ R61, R93, R106, RZ ;  /* 0x0000006a5d3d7223 */ /* 0x000fc400000100ff */
[----:B------:R-:W-:Y:S02]  /*0d20*/  FADD.FTZ R57, -R57, R100 ;  /* 0x0000006439397221 */ /* 0x000fe40000010100 */
[----:B------:R-:W-:Y:S02]  /*0d30*/  FMUL.FTZ R100, R2, R63 ;  /* 0x0000003f02647220 */ /* 0x000fe40000410000 */
[----:B------:R-:W-:Y:S02]  /*0d40*/  FMUL.FTZ R108, R71, R58 ;  /* 0x0000003a476c7220 */ /* 0x000fe40000410000 */
[----:B------:R-:W-:Y:S02]  /*0d50*/  FADD.FTZ R63, R60, R107 ;  /* 0x0000006b3c3f7221 */ /* 0x000fe40000010000 */
[----:B------:R-:W-:Y:S02]  /*0d60*/  FMUL.FTZ R97, R2, R97 ;  /* 0x0000006102617220 */ /* 0x000fe40000410000 */
[----:B------:R-:W-:Y:S01]  /*0d70*/  FFMA.FTZ R61, R96, R107, R61 ;  /* 0x0000006b603d7223 */ /* 0x000fe2000001003d */
[----:B------:R-:W-:Y:S01]  /*0d80*/  HADD2.F32 R111, -RZ, R111.H0_H0 ;  /* 0x2000006fff6f7230 */ /* 0x000fe20000004100 */
[----:B------:R-:W-:-:S02]  /*0d90*/  FADD.FTZ R60, R63, R108 ;  /* 0x0000006c3f3c7221 */ /* 0x000fc40000010000 */
[----:B------:R-:W-:Y:S01]  /*0da0*/  FFMA.FTZ R61, R97, R108, R61 ;  /* 0x0000006c613d7223 */ /* 0x000fe2000001003d */
[----:B------:R-:W-:Y:S01]  /*0db0*/  HADD2.F32 R62, -RZ, R110.H0_H0 ;  /* 0x2000006eff3e7230 */ /* 0x000fe20000004100 */
[----:B------:R-:W-:Y:S02]  /*0dc0*/  FMUL.FTZ R99, R2, R99 ;  /* 0x0000006302637220 */ /* 0x000fe40000410000 */
[----:B------:R-:W-:Y:S02]  /*0dd0*/  FMUL.FTZ R110, R70, R111 ;  /* 0x0000006f466e7220 */ /* 0x000fe40000410000 */
[----:B------:R-:W-:Y:S01]  /*0de0*/  FADD.FTZ R63, R60, R109 ;  /* 0x0000006d3c3f7221 */ /* 0x000fe20000010000 */
[----:B------:R-:W-:Y:S01]  /*0df0*/  HADD2.F32 R112, -RZ, R112.H0_H0 ;  /* 0x20000070ff707230 */ /* 0x000fe20000004100 */
[----:B------:R-:W-:Y:S02]  /*0e00*/  FFMA.FTZ R61, R98, R109, R61 ;  /* 0x0000006d623d7223 */ /* 0x000fe4000001003d */
[----:B------:R-:W-:-:S02]  /*0e10*/  FMUL.FTZ R101, R2, R101 ;  /* 0x0000006502657220 */ /* 0x000fc40000410000 */
[----:B------:R-:W-:Y:S02]  /*0e20*/  FADD.FTZ R40, R40, R111 ;  /* 0x0000006f28287221 */ /* 0x000fe40000010000 */
[----:B------:R-:W-:Y:S02]  /*0e30*/  FFMA.FTZ R52, R99, R111, R52 ;  /* 0x0000006f63347223 */ /* 0x000fe40000010034 */
[----:B------:R-:W-:Y:S02]  /*0e40*/  FMUL.FTZ R111, R12, R62 ;  /* 0x0000003e0c6f7220 */ /* 0x000fe40000410000 */
[----:B------:R-:W-:Y:S02]  /*0e50*/  FADD.FTZ R60, R63, R110 ;  /* 0x0000006e3f3c7221 */ /* 0x000fe40000010000 */
[----:B------:R-:W-:Y:S02]  /*0e60*/  FADD.FTZ R46, R46, R58 ;  /* 0x0000003a2e2e7221 */ /* 0x000fe40000010000 */
[----:B------:R-:W-:Y:S01]  /*0e70*/  FFMA.FTZ R22, R97, R58, R22 ;  /* 0x0000003a61167223 */ /* 0x000fe20000010016 */
[----:B------:R-:W-:Y:S01]  /*0e80*/  HADD2.F32 R58, -RZ, R113.H0_H0 ;  /* 0x20000071ff3a7230 */ /* 0x000fe20000004100 */
[----:B------:R-:W-:-:S02]  /*0e90*/  FFMA.FTZ R61, R99, R110, R61 ;  /* 0x0000006e633d7223 */ /* 0x000fc4000001003d */
[----:B------:R-:W-:Y:S02]  /*0ea0*/  FMUL.FTZ R102, R2, R95 ;  /* 0x0000005f02667220 */ /* 0x000fe40000410000 */
[----:B------:R-:W-:Y:S02]  /*0eb0*/  FADD.FTZ R42, R42, R112 ;  /* 0x000000702a2a7221 */ /* 0x000fe40000010000 */
[-C--:B------:R-:W-:Y:S02]  /*0ec0*/  FFMA.FTZ R54, R101, R112.reuse, R54 ;  /* 0x0000007065367223 */ /* 0x080fe40000010036 */
[----:B------:R-:W-:Y:S02]  /*0ed0*/  FMUL.FTZ R112, R69, R112 ;  /* 0x0000007045707220 */ /* 0x000fe40000410000 */
[----:B------:R-:W-:Y:S02]  /*0ee0*/  FADD.FTZ R63, R60, R111 ;  /* 0x0000006f3c3f7221 */ /* 0x000fe40000010000 */
[----:B------:R-:W-:-:S02]  /*0ef0*/  FADD.FTZ R44, R44, R59 ;  /* 0x0000003b2c2c7221 */ /* 0x000fc40000010000 */
[----:B------:R-:W-:Y:S01]  /*0f00*/  FFMA.FTZ R20, R93, R59, R20 ;  /* 0x0000003b5d147223 */ /* 0x000fe20000010014 */
[----:B------:R-:W-:Y:S01]  /*0f10*/  HADD2.F32 R59, -RZ, R94.H0_H0 ;  /* 0x2000005eff3b7230 */ /* 0x000fe20000004100 */
[----:B------:R-:W-:Y:S02]  /*0f20*/  FFMA.FTZ R61, R100, R111, R61 ;  /* 0x0000006f643d7223 */ /* 0x000fe4000001003d */
[----:B------:R-:W-:Y:S02]  /*0f30*/  FMUL.FTZ R103, R2, R103 ;  /* 0x0000006702677220 */ /* 0x000fe40000410000 */
[----:B------:R-:W-:Y:S02]  /*0f40*/  FADD.FTZ R43, R43, R58 ;  /* 0x0000003a2b2b7221 */ /* 0x000fe40000010000 */
[-C--:B------:R-:W-:Y:S02]  /*0f50*/  FFMA.FTZ R55, R102, R58.reuse, R55 ;  /* 0x0000003a66377223 */ /* 0x080fe40000010037 */
[----:B------:R-:W-:-:S02]  /*0f60*/  FMUL.FTZ R113, R11, R58 ;  /* 0x0000003a0b717220 */ /* 0x000fc40000410000 */
[----:B------:R-:W-:Y:S02]  /*0f70*/  FADD.FTZ R58, R63, R112 ;  /* 0x000000703f3a7221 */ /* 0x000fe40000010000 */
[----:B------:R-:W-:Y:S01]  /*0f80*/  FFMA.FTZ R61, R101, R112, R61 ;  /* 0x00000070653d7223 */ /* 0x000fe2000001003d */
[----:B------:R-:W-:Y:S01]  /*0f90*/  HADD2.F32 R88, -RZ, R88.H0_H0 ;  /* 0x20000058ff587230 */ /* 0x000fe20000004100 */
[----:B------:R-:W-:Y:S02]  /*0fa0*/  FADD.FTZ R36, R36, R59 ;  /* 0x0000003b24247221 */ /* 0x000fe40000010000 */
[-C--:B------:R-:W-:Y:S02]  /*0fb0*/  FFMA.FTZ R48, R103, R59.reuse, R48 ;  /* 0x0000003b67307223 */ /* 0x080fe40000010030 */
[----:B------:R-:W-:Y:S02]  /*0fc0*/  FMUL.FTZ R114, R68, R59 ;  /* 0x0000003b44727220 */ /* 0x000fe40000410000 */
[----:B------:R-:W-:Y:S01]  /*0fd0*/  FADD.FTZ R59, R58, R113 ;  /* 0x000000713a3b7221 */ /* 0x000fe20000010000 */
[----:B------:R-:W-:Y:S01]  /*0fe0*/  HADD2.F32 R116, -RZ, R56.H0_H0 ;  /* 0x20000038ff747230 */ /* 0x000fe20000004100 */
        /* <DEDUP_REMOVED lines=14> */
[----:B------:R-:W-:Y:S02]  /*10d0*/  FFMA.FTZ R57, R105, R116, R59 ;  /* 0x0000007469397223 */ /* 0x000fe4000001003b */
[----:B------:R-:W-:Y:S02]  /*10e0*/  FADD.FTZ R59, R58, R117 ;  /* 0x000000753a3b7221 */ /* 0x000fe40000010000 */
[----:B------:R-:W-:Y:S02]  /*10f0*/  FADD.FTZ R41, R41, R62 ;  /* 0x0000003e29297221 */ /* 0x000fe40000010000 */
[----:B------:R-:W-:Y:S02]  /*1100*/  FFMA.FTZ R53, R100, R62, R53 ;  /* 0x0000003e64357223 */ /* 0x000fe40000010035 */
[----:B------:R-:W-:Y:S02]  /*1110*/  FADD.FTZ R37, R37, R88 ;  /* 0x0000005825257221 */ /* 0x000fe40000010000 */
[----:B------:R-:W-:-:S02]  /*1120*/  FFMA.FTZ R49, R104, R88, R49 ;  /* 0x0000005868317223 */ /* 0x000fc40000010031 */
[----:B------:R-:W-:Y:S02]  /*1130*/  FADD.FTZ R39, R39, R56 ;  /* 0x0000003827277221 */ /* 0x000fe40000010000 */
[C---:B------:R-:W-:Y:S02]  /*1140*/  FFMA.FTZ R51, R118.reuse, R56, R51 ;  /* 0x0000003876337223 */ /* 0x040fe40000010033 */
[----:B------:R-:W-:Y:S02]  /*1150*/  FFMA.FTZ R58, R118, R117, R57 ;  /* 0x00000075763a7223 */ /* 0x000fe40000010039 */
.L_x_1032:
[----:B------:R-:W-:Y:S05]  /*1160*/  BSYNC B0 ;  /* 0x0000000000007941 */ /* 0x000fea0003800000 */
.L_x_1030:
[----:B------:R-:W-:Y:S02]  /*1170*/  LOP3.LUT P2, RZ, R15, 0xff, RZ, 0xc0, !PT ;  /* 0x000000ff0fff7812 */ /* 0x000fe4000784c0ff */
[----:B------:R-:W-:Y:S02]  /*1180*/  SHF.R.U32.HI R60, RZ, 0x5, R74 ;  /* 0x00000005ff3c7819 */ /* 0x000fe4000001164a */
[----:B------:R-:W-:Y:S02]  /*1190*/  LOP3.LUT P0, RZ, R74, 0x1f, RZ, 0xc0, !PT ;  /* 0x0000001f4aff7812 */ /* 0x000fe4000780c0ff */
[----:B------:R-:W-:-:S07]  /*11a0*/  LOP3.LUT R121, R60, 0x7fffffc, RZ, 0xc0, !PT ;  /* 0x07fffffc3c797812 */ /* 0x000fce00078ec0ff */
[----:B------:R-:W-:Y:S01]  /*11b0*/  @!P2 IADD3 R121, R121, 0x4, RZ ;  /* 0x000000047979a810 */ /* 0x000fe20007ffe0ff */
[----:B------:R-:W-:Y:S05]  /*11c0*/  BRA.DIV ~URZ, `(.L_x_1033) ;  /* 0x00001ab27f007947 */ /* 0x000fea000b800000 */
[----:B0-----:R0:W1:Y:S02]  /*11d0*/  SHFL.DOWN PT, R94, R59, 0x10, 0x1f ;  /* 0x0a001f003b5e7f89 */ /* 0x00106400000e0000 */
.L_x_1085:
        /* <DEDUP_REMOVED lines=18> */
.L_x_1086:
[----:B-----5:R-:W-:Y:S01]  /*1300*/  ISETP.GE.AND P2, PT, R119, 0x1, PT ;  /* 0x000000017700780c */ /* 0x020fe20003f46270 */
[----:B0-2---:R-:W-:Y:S01]  /*1310*/  FADD.FTZ R94, R59, R94 ;  /* 0x0000005e3b5e7221 */ /* 0x005fe20000010000 */
[----:B------:R-:W-:Y:S01]  /*1320*/  @!P0 LOP3.LUT R60, R60, 0x3, RZ, 0xc0, !PT ;  /* 0x000000033c3c8812 */ /* 0x000fe200078ec0ff */
[----:B-1----:R-:W-:Y:S01]  /*1330*/  FADD.FTZ R95, R58, R95 ;  /* 0x0000005f3a5f7221 */ /* 0x002fe20000010000 */
[----:B------:R-:W-:Y:S02]  /*1340*/  WARPSYNC 0xffffffff ;  /* 0xffffffff00007948 */ /* 0x000fe40003800000 */
[----:B------:R-:W-:-:S05]  /*1350*/  @!P0 IADD3 R123, R121, R60, RZ ;  /* 0x0000003c797b8210 */ /* 0x000fca0007ffe0ff */
[----:B------:R-:W-:Y:S02]  /*1360*/  @!P0 STS.64 [R123.X8+0x1800], R94 ;  /* 0x0018005e7b008388 */ /* 0x000fe40000008a00 */
[----:B------:R-:W-:Y:S01]  /*1370*/  @P2 IADD3 R119, R119, -0x1, RZ ;  /* 0xffffffff77772810 */ /* 0x000fe20007ffe0ff */
[----:B------:R-:W-:Y:S01]  /*1380*/  @P2 IMAD.MOV.U32 R88, RZ, RZ, 0x8 ;  /* 0x00000008ff582424 */ /* 0x000fe200078e00ff */
[----:B------:R-:W-:Y:S01]  /*1390*/  BAR.SYNC.DEFER_BLOCKING 0x0 ;  /* 0x0000000000007b1d */ /* 0x000fe20000010000 */
[----:B------:R-:W-:Y:S02]  /*13a0*/  @P2 LOP3.LUT R57, R74, 0x7f, RZ, 0xc0, !PT ;  /* 0x0000007f4a392812 */ /* 0x000fe400078ec0ff */
[----:B------:R-:W-:-:S05]  /*13b0*/  @P2 IMAD R119, R119, c[0x0][0x168], RZ ;  /* 0x00005a0077772a24 */ /* 0x000fca00078e02ff */
[----:B------:R-:W-:-:S04]  /*13c0*/  @P2 SHF.R.S32.HI R56, RZ, 0x1f, R119 ;  /* 0x0000001fff382819 */ /* 0x000fc80000011477 */
[----:B------:R-:W-:Y:S01]  /*13d0*/  @P2 LEA.HI R56, R56, R119, RZ, 0x2 ;  /* 0x0000007738382211 */ /* 0x000fe200078f10ff */
[----:B------:R-:W-:-:S06]  /*13e0*/  HFMA2.MMA R119, -RZ, RZ, 0, 0 ;  /* 0x00000000ff777435 */ /* 0x000fcc00000001ff */
[----:B------:R-:W-:-:S05]  /*13f0*/  @P2 LEA.HI.SX32 R119, R56, R57, 0x1e ;  /* 0x0000003938772211 */ /* 0x000fca00078ff2ff */
[----:B------:R-:W-:Y:S01]  /*1400*/  @P2 IMAD.WIDE.U32 R88, R119, R88, c[0x0][0x170] ;  /* 0x00005c0077582625 */ /* 0x000fe200078e0058 */
[----:B------:R-:W0:Y:S04]  /*1410*/  LDS.128 R56, [R121.X8+0x1800] ;  /* 0x0018000079387984 */ /* 0x000e280000008c00 */
[----:B------:R-:W1:Y:S04]  /*1420*/  LDS.128 R60, [R121.X8+0x1810] ;  /* 0x00181000793c7984 */ /* 0x000e680000008c00 */
[----:B------:R-:W2:Y:S01]  /*1430*/  @P2 LDG.E.64 R88, [R88.64] ;  /* 0x0000000458582981 */ /* 0x000ea2000c1e1b00 */
[----:B------:R-:W-:Y:S01]  /*1440*/  ISETP.NE.AND P0, PT, R16, RZ, PT ;  /* 0x000000ff1000720c */ /* 0x000fe20003f05270 */
[----:B------:R-:W-:Y:S01]  /*1450*/  BSSY B0, `(.L_x_1035) ;  /* 0x0000024000007945 */ /* 0x000fe20003800000 */
        /* <DEDUP_REMOVED lines=11> */
[C---:B--2---:R-:W-:Y:S02]  /*1510*/  @P2 PRMT R120, R88.reuse, 0x7610, R120 ;  /* 0x0000761058782816 */ /* 0x044fe40000000078 */
[--C-:B------:R-:W-:Y:S02]  /*1520*/  @P2 SHF.R.U64 R88, R88, 0x10, R89.reuse ;  /* 0x0000001058582819 */ /* 0x100fe40000001259 */
[--C-:B------:R-:W-:Y:S02]  /*1530*/  @P2 PRMT R120, R120, 0x5410, R89.reuse ;  /* 0x0000541078782816 */ /* 0x100fe40000000059 */
[----:B------:R-:W-:Y:S02]  /*1540*/  @P2 SHF.R.U32.HI R89, RZ, 0x10, R89 ;  /* 0x00000010ff592819 */ /* 0x000fe40000011659 */
[----:B------:R-:W-:-:S04]  /*1550*/  @P2 PRMT R122, R88, 0x7610, R122 ;  /* 0x00007610587a2816 */ /* 0x000fc8000000007a */
        /* <DEDUP_REMOVED lines=10> */
.L_x_1036:
        /* <DEDUP_REMOVED lines=9> */
.L_x_1037:
[----:B------:R-:W-:Y:S05]  /*1690*/  BSYNC B0 ;  /* 0x0000000000007941 */ /* 0x000fea0003800000 */
.L_x_1035:
[----:B------:R-:W-:Y:S01]  /*16a0*/  ISETP.NE.U32.AND P0, PT, RZ, c[0x0][0x258], PT ;  /* 0x00009600ff007a0c */ /* 0x000fe20003f05070 */
[----:B------:R-:W-:Y:S01]  /*16b0*/  @P2 FMUL.FTZ R59, R57, c[0x0][0x1ec] ;  /* 0x00007b00393b2a20 */ /* 0x000fe20000410000 */
[----:B------:R-:W-:Y:S01]  /*16c0*/  @P2 HADD2.F32 R56, -RZ, R120.H0_H0 ;  /* 0x20000078ff382230 */ /* 0x000fe20000004100 */
[----:B------:R-:W-:Y:S01]  /*16d0*/  BSSY B0, `(.L_x_1038) ;  /* 0x0000014000007945 */ /* 0x000fe20003800000 */
[----:B------:R-:W-:-:S03]  /*16e0*/  ISETP.NE.AND.EX P0, PT, RZ, c[0x0][0x25c], PT, P0 ;  /* 0x00009700ff007a0c */ /* 0x000fc60003f05300 */
[----:B------:R-:W-:-:S10]  /*16f0*/  @P2 FFMA.FTZ R32, R59, R56, R32 ;  /* 0x000000383b202223 */ /* 0x000fd40000010020 */
[----:B------:R-:W-:Y:S01]  /*1700*/  @P0 F2FP.PACK_AB R58, RZ, R57 ;  /* 0x00000039ff3a023e */ /* 0x000fe200000000ff */
[----:B------:R-:W-:-:S03]  /*1710*/  @P2 FMUL.FTZ R57, R66, R59 ;  /* 0x0000003b42392220 */ /* 0x000fc60000410000 */
[----:B------:R-:W-:Y:S02]  /*1720*/  @P0 PRMT R75, R58, 0x7610, R75 ;  /* 0x000076103a4b0816 */ /* 0x000fe4000000004b */
        /* <DEDUP_REMOVED lines=8> */
.L_x_1039:
[----:B------:R-:W-:Y:S01]  /*17b0*/  FFMA.FTZ R56, R96, R61, R60 ;  /* 0x0000003d60387223 */ /* 0x000fe2000001003c */
[----:B------:R-:W-:-:S03]  /*17c0*/  @P3 SHF.R.U64 R58, R86, 0x10, R87 ;  /* 0x00000010563a3819 */ /* 0x000fc60000001257 */
[----:B------:R-:W-:Y:S02]  /*17d0*/  FADD.FTZ R57, R107, -R56 ;  /* 0x800000386b397221 */ /* 0x000fe40000010000 */
[----:B------:R-:W-:Y:S02]  /*17e0*/  @P3 HADD2.F32 R58, -RZ, R58.H0_H0 ;  /* 0x2000003aff3a3230 */ /* 0x000fe40000004100 */
[----:B------:R-:W-:-:S04]  /*17f0*/  FMUL.FTZ R57, R2, R57 ;  /* 0x0000003902397220 */ /* 0x000fc80000410000 */
[----:B------:R-:W-:Y:S02]  /*1800*/  @P3 FADD.FTZ R57, R57, R58 ;  /* 0x0000003a39393221 */ /* 0x000fe40000010000 */
.L_x_1040:
[----:B------:R-:W-:Y:S05]  /*1810*/  BSYNC B0 ;  /* 0x0000000000007941 */ /* 0x000fea0003800000 */
.L_x_1038:
        /* <DEDUP_REMOVED lines=14> */
.L_x_1042:
[----:B------:R-:W-:Y:S01]  /*1900*/  FFMA.FTZ R57, R97, R61, R60 ;  /* 0x0000003d61397223 */ /* 0x000fe2000001003c */
[----:B------:R-:W-:-:S03]  /*1910*/  @P3 HADD2.F32 R56, -RZ, R87.H0_H0 ;  /* 0x20000057ff383230 */ /* 0x000fc60000004100 */
[----:B------:R-:W-:-:S04]  /*1920*/  FADD.FTZ R57, R108, -R57 ;  /* 0x800000396c397221 */ /* 0x000fc80000010000 */
[----:B------:R-:W-:-:S04]  /*1930*/  FMUL.FTZ R57, R2, R57 ;  /* 0x0000003902397220 */ /* 0x000fc80000410000 */
[----:B------:R-:W-:Y:S02]  /*1940*/  @P3 FADD.FTZ R57, R57, R56 ;  /* 0x0000003839393221 */ /* 0x000fe40000010000 */
.L_x_1043:
[----:B------:R-:W-:Y:S05]  /*1950*/  BSYNC B0 ;  /* 0x0000000000007941 */ /* 0x000fea0003800000 */
.L_x_1041:
        /* <DEDUP_REMOVED lines=15> */
.L_x_1045:
[----:B------:R-:W-:Y:S01]  /*1a50*/  FFMA.FTZ R56, R98, R61, R60 ;  /* 0x0000003d62387223 */ /* 0x000fe2000001003c */
[----:B------:R-:W-:-:S03]  /*1a60*/  @P3 SHF.R.U32.HI R58, RZ, 0x10, R87 ;  /* 0x00000010ff3a3819 */ /* 0x000fc60000011657 */
[----:B------:R-:W-:Y:S02]  /*1a70*/  FADD.FTZ R57, R109, -R56 ;  /* 0x800000386d397221 */ /* 0x000fe40000010000 */
[----:B------:R-:W-:Y:S02]  /*1a80*/  @P3 HADD2.F32 R58, -RZ, R58.H0_H0 ;  /* 0x2000003aff3a3230 */ /* 0x000fe40000004100 */
[----:B------:R-:W-:-:S04]  /*1a90*/  FMUL.FTZ R57, R2, R57 ;  /* 0x0000003902397220 */ /* 0x000fc80000410000 */
[----:B------:R-:W-:Y:S02]  /*1aa0*/  @P3 FADD.FTZ R57, R57, R58 ;  /* 0x0000003a39393221 */ /* 0x000fe40000010000 */
.L_x_1046:
[----:B------:R-:W-:Y:S05]  /*1ab0*/  BSYNC B0 ;  /* 0x0000000000007941 */ /* 0x000fea0003800000 */
.L_x_1044:
        /* <DEDUP_REMOVED lines=15> */
.L_x_1047:
[----:B------:R-:W-:Y:S01]  /*1bb0*/  BSSY B0, `(.L_x_1048) ;  /* 0x000000b000007945 */ /* 0x000fe20003800000 */
        /* <DEDUP_REMOVED lines=10> */
.L_x_1049:
[----:B------:R-:W-:Y:S05]  /*1c60*/  BSYNC B0 ;  /* 0x0000000000007941 */ /* 0x000fea0003800000 */
.L_x_1048:
[----:B------:R-:W-:Y:S01]  /*1c70*/  BSSY B0, `(.L_x_1050) ;  /* 0x000000a000007945 */ /* 0x000fe20003800000 */
[----:B------:R-:W-:Y:S05]  /*1c80*/  @!P2 BRA `(.L_x_1051) ;  /* 0x000000800000a947 */ /* 0x000fea0003800000 */
[----:B0-----:R-:W-:Y:S02]  /*1c90*/  IADD3 R56, R119, 0x80, RZ ;  /* 0x0000008077387810 */ /* 0x001fe40007ffe0ff */
[----:B------:R-:W-:-:S05]  /*1ca0*/  MOV R57, 0x8 ;  /* 0x0000000800397802 */ /* 0x000fca0000000f00 */
[----:B------:R-:W-:-:S06]  /*1cb0*/  IMAD.WIDE.U32 R56, R56, R57, c[0x0][0x170] ;  /* 0x00005c0038387625 */ /* 0x000fcc00078e0039 */
[----:B------:R-:W2:Y:S02]  /*1cc0*/  LDG.E.64 R56, [R56.64] ;  /* 0x0000000438387981 */ /* 0x000ea4000c1e1b00 */
[C-C-:B--2---:R-:W-:Y:S02]  /*1cd0*/  SHF.R.U64 R122, R56.reuse, 0x10, R57.reuse ;  /* 0x00000010387a7819 */ /* 0x144fe40000001239 */
[--C-:B------:R-:W-:Y:S02]  /*1ce0*/  SHF.R.U32.HI R58, RZ, 0x10, R57.reuse ;  /* 0x00000010ff3a7819 */ /* 0x100fe40000011639 */
[----:B------:R-:W-:Y:S02]  /*1cf0*/  PRMT R120, R56, 0x5410, R57 ;  /* 0x0000541038787816 */ /* 0x000fe40000000039 */
[----:B------:R-:W-:Y:S02]  /*1d00*/  PRMT R122, R122, 0x5410, R58 ;  /* 0x000054107a7a7816 */ /* 0x000fe4000000003a */
.L_x_1051:
[----:B------:R-:W-:Y:S05]  /*1d10*/  BSYNC B0 ;  /* 0x0000000000007941 */ /* 0x000fea0003800000 */
.L_x_1050:
[----:B------:R-:W-:Y:S01]  /*1d20*/  BSSY B0, `(.L_x_1052) ;  /* 0x000000c000007945 */ /* 0x000fe20003800000 */
[----:B------:R-:W-:Y:S01]  /*1d30*/  @P2 FFMA.FTZ R35, R62, R63, R35 ;  /* 0x0000003f3e232223 */ /* 0x000fe20000010023 */
[----:B------:R-:W-:Y:S05]  /*1d40*/  @P1 BRA `(.L_x_1053) ;  /* 0x0000004000001947 */ /* 0x000fea0003800000 */
[----:B0-----:R-:W-:Y:S01]  /*1d50*/  IMAD.MOV.U32 R57, RZ, RZ, RZ ;  /* 0x000000ffff397224 */ /* 0x001fe200078e00ff */
[----:B------:R-:W-:Y:S05]  /*1d60*/  @!P3 BRA `(.L_x_1054) ;  /* 0x000000700000b947 */ /* 0x000fea0003800000 */
[----:B------:R-:W-:Y:S01]  /*1d70*/  HADD2.F32 R57, -RZ, R84.H0_H0 ;  /* 0x20000054ff397230 */ /* 0x000fe20000004100 */
[----:B------:R-:W-:Y:S05]  /*1d80*/  BRA `(.L_x_1054) ;  /* 0x0000005000007947 */ /* 0x000fea0003800000 */
.L_x_1053:
[----:B0-----:R-:W-:Y:S01]  /*1d90*/  FFMA.FTZ R57, R99, R61, R60 ;  /* 0x0000003d63397223 */ /* 0x001fe2000001003c */
[----:B------:R-:W-:-:S03]  /*1da0*/  @P3 HADD2.F32 R56, -RZ, R84.H0_H0 ;  /* 0x20000054ff383230 */ /* 0x000fc60000004100 */
[----:B------:R-:W-:-:S04]  /*1db0*/  FADD.FTZ R57, R110, -R57 ;  /* 0x800000396e397221 */ /* 0x000fc80000010000 */
[----:B------:R-:W-:-:S04]  /*1dc0*/  FMUL.FTZ R57, R2, R57 ;  /* 0x0000003902397220 */ /* 0x000fc80000410000 */
[----:B------:R-:W-:Y:S02]  /*1dd0*/  @P3 FADD.FTZ R57, R57, R56 ;  /* 0x0000003839393221 */ /* 0x000fe40000010000 */
.L_x_1054:
[----:B------:R-:W-:Y:S05]  /*1de0*/  BSYNC B0 ;  /* 0x0000000000007941 */ /* 0x000fea0003800000 */
.L_x_1052:
        /* <DEDUP_REMOVED lines=15> */
.L_x_1056:
[----:B------:R-:W-:Y:S01]  /*1ee0*/  FFMA.FTZ R56, R100, R61, R60 ;  /* 0x0000003d64387223 */ /* 0x000fe2000001003c */
[----:B------:R-:W-:-:S03]  /*1ef0*/  @P3 SHF.R.U64 R58, R84, 0x10, R85 ;  /* 0x00000010543a3819 */ /* 0x000fc60000001255 */
[----:B------:R-:W-:Y:S02]  /*1f00*/  FADD.FTZ R57, R111, -R56 ;  /* 0x800000386f397221 */ /* 0x000fe40000010000 */
[----:B------:R-:W-:Y:S02]  /*1f10*/  @P3 HADD2.F32 R58, -RZ, R58.H0_H0 ;  /* 0x2000003aff3a3230 */ /* 0x000fe40000004100 */
[----:B------:R-:W-:-:S04]  /*1f20*/  FMUL.FTZ R57, R2, R57 ;  /* 0x0000003902397220 */ /* 0x000fc80000410000 */
[----:B------:R-:W-:Y:S02]  /*1f30*/  @P3 FADD.FTZ R57, R57, R58 ;  /* 0x0000003a39393221 */ /* 0x000fe40000010000 */
.L_x_1057:
[----:B------:R-:W-:Y:S05]  /*1f40*/  BSYNC B0 ;  /* 0x0000000000007941 */ /* 0x000fea0003800000 */
.L_x_1055:
        /* <DEDUP_REMOVED lines=14> */
.L_x_1059:
[----:B------:R-:W-:Y:S01]  /*2030*/  FFMA.FTZ R57, R101, R61, R60 ;  /* 0x0000003d65397223 */ /* 0x000fe2000001003c */
[----:B------:R-:W-:-:S03]  /*2040*/  @P3 HADD2.F32 R56, -RZ, R85.H0_H0 ;  /* 0x20000055ff383230 */ /* 0x000fc60000004100 */
[----:B------:R-:W-:-:S04]  /*2050*/  FADD.FTZ R57, R112, -R57 ;  /* 0x8000003970397221 */ /* 0x000fc80000010000 */
[----:B------:R-:W-:-:S04]  /*2060*/  FMUL.FTZ R57, R2, R57 ;  /* 0x0000003902397220 */ /* 0x000fc80000410000 */
[----:B------:R-:W-:Y:S02]  /*2070*/  @P3 FADD.FTZ R57, R57, R56 ;  /* 0x0000003839393221 */ /* 0x000fe40000010000 */
.L_x_1060:
[----:B------:R-:W-:Y:S05]  /*2080*/  BSYNC B0 ;  /* 0x0000000000007941 */ /* 0x000fea0003800000 */
.L_x_1058:
        /* <DEDUP_REMOVED lines=15> */
.L_x_1062:
[----:B------:R-:W-:Y:S01]  /*2180*/  FFMA.FTZ R56, R102, R61, R60 ;  /* 0x0000003d66387223 */ /* 0x000fe2000001003c */
[----:B------:R-:W-:-:S03]  /*2190*/  @P3 SHF.R.U32.HI R58, RZ, 0x10, R85 ;  /* 0x00000010ff3a3819 */ /* 0x000fc60000011655 */
[----:B------:R-:W-:Y:S02]  /*21a0*/  FADD.FTZ R57, R113, -R56 ;  /* 0x8000003871397221 */ /* 0x000fe40000010000 */
[----:B------:R-:W-:Y:S02]  /*21b0*/  @P3 HADD2.F32 R58, -RZ, R58.H0_H0 ;  /* 0x2000003aff3a3230 */ /* 0x000fe40000004100 */
[----:B------:R-:W-:-:S04]  /*21c0*/  FMUL.FTZ R57, R2, R57 ;  /* 0x0000003902397220 */ /* 0x000fc80000410000 */
[----:B------:R-:W-:Y:S02]  /*21d0*/  @P3 FADD.FTZ R57, R57, R58 ;  /* 0x0000003a39393221 */ /* 0x000fe40000010000 */
.L_x_1063:
[----:B------:R-:W-:Y:S05]  /*21e0*/  BSYNC B0 ;  /* 0x0000000000007941 */ /* 0x000fea0003800000 */
.L_x_1061:
[----:B------:R-:W-:Y:S01]  /*21f0*/  @P2 FMUL.FTZ R88, R57, c[0x0][0x1ec] ;  /* 0x00007b0039582a20 */ /* 0x000fe20000410000 */
[----:B------:R-:W-:Y:S01]  /*2200*/  @P0 F2FP.PACK_AB R57, RZ, R57 ;  /* 0x00000039ff39023e */ /* 0x000fe200000000ff */
[----:B------:R-:W-:Y:S02]  /*2210*/  @P2 HADD2.F32 R62, -RZ, R122.H1_H1 ;  /* 0x3000007aff3e2230 */ /* 0x000fe40000004100 */
[----:B------:R-:W-:Y:S01]  /*2220*/  @P2 FMUL.FTZ R89, R5, R88 ;  /* 0x0000005805592220 */ /* 0x000fe20000410000 */
[----:B------:R-:W-:-:S04]  /*2230*/  @P0 PRMT R90, R57, 0x7610, R90 ;  /* 0x00007610395a0816 */ /* 0x000fc8000000005a */
[----:B------:R-:W-:Y:S01]  /*2240*/  @P2 F2FP.PACK_AB R89, RZ, R89 ;  /* 0x00000059ff59223e */ /* 0x000fe200000000ff */
        /* <DEDUP_REMOVED lines=9> */
.L_x_1064:
        /* <DEDUP_REMOVED lines=8> */
[----:B------:R-:W-:Y:S02]  /*2360*/  LOP3.LUT R57, R59, R57, RZ, 0xfc, !PT ;  /* 0x000000393b397212 */ /* 0x000fe400078efcff */
[----:B------:R-:W-:Y:S02]  /*2370*/  MOV R59, 0x8 ;  /* 0x00000008003b7802 */ /* 0x000fe40000000f00 */
[----:B------:R-:W-:-:S03]  /*2380*/  LOP3.LUT R56, R56, 0xffff, R76, 0xf8, !PT ;  /* 0x0000ffff38387812 */ /* 0x000fc600078ef84c */
[----:B------:R-:W-:-:S05]  /*2390*/  IMAD.WIDE.U32 R58, R58, R59, c[0x0][0x248] ;  /* 0x000092003a3a7625 */ /* 0x000fca00078e003b */
[----:B------:R0:W-:Y:S02]  /*23a0*/  STG.E.64 [R58.64], R56 ;  /* 0x000000383a007986 */ /* 0x0001e4000c101b04 */
.L_x_1066:
[----:B------:R-:W-:Y:S05]  /*23b0*/  BSYNC B0 ;  /* 0x0000000000007941 */ /* 0x000fea0003800000 */
.L_x_1065:
[----:B------:R-:W-:Y:S01]  /*23c0*/  BSSY B0, `(.L_x_1067) ;  /* 0x0000009000007945 */ /* 0x000fe20003800000 */
[----:B------:R-:W-:Y:S05]  /*23d0*/  @!P2 BRA `(.L_x_1068) ;  /* 0x000000700000a947 */ /* 0x000fea0003800000 */
[----:B0-----:R-:W-:-:S10]  /*23e0*/  HFMA2.MMA R56, -RZ, RZ, 0, 4.76837158203125e-07 ;  /* 0x00000008ff387435 */ /* 0x001fd400000001ff */
[----:B------:R-:W-:-:S06]  /*23f0*/  IMAD.WIDE.U32 R56, R63, R56, c[0x0][0x170] ;  /* 0x00005c003f387625 */ /* 0x000fcc00078e0038 */
[----:B------:R-:W2:Y:S02]  /*2400*/  LDG.E.64 R56, [R56.64] ;  /* 0x0000000438387981 */ /* 0x000ea4000c1e1b00 */
[C-C-:B--2---:R-:W-:Y:S02]  /*2410*/  SHF.R.U64 R122, R56.reuse, 0x10, R57.reuse ;  /* 0x00000010387a7819 */ /* 0x144fe40000001239 */
[--C-:B------:R-:W-:Y:S02]  /*2420*/  SHF.R.U32.HI R58, RZ, 0x10, R57.reuse ;  /* 0x00000010ff3a7819 */ /* 0x100fe40000011639 */
[----:B------:R-:W-:Y:S02]  /*2430*/  PRMT R120, R56, 0x5410, R57 ;  /* 0x0000541038787816 */ /* 0x000fe40000000039 */
[----:B------:R-:W-:Y:S02]  /*2440*/  PRMT R122, R122, 0x5410, R58 ;  /* 0x000054107a7a7816 */ /* 0x000fe4000000003a */
.L_x_1068:
[----:B------:R-:W-:Y:S05]  /*2450*/  BSYNC B0 ;  /* 0x0000000000007941 */ /* 0x000fea0003800000 */
.L_x_1067:
[----:B------:R-:W-:Y:S01]  /*2460*/  BSSY B0, `(.L_x_1069) ;  /* 0x000000c000007945 */ /* 0x000fe20003800000 */
[----:B------:R-:W-:Y:S01]  /*2470*/  @P2 FFMA.FTZ R31, R62, R88, R31 ;  /* 0x000000583e1f2223 */ /* 0x000fe2000001001f */
[----:B------:R-:W-:Y:S05]  /*2480*/  @P1 BRA `(.L_x_1070) ;  /* 0x0000004000001947 */ /* 0x000fea0003800000 */
[----:B0-----:R-:W-:Y:S01]  /*2490*/  MOV R57, RZ ;  /* 0x000000ff00397202 */ /* 0x001fe20000000f00 */
[----:B------:R-:W-:Y:S05]  /*24a0*/  @!P3 BRA `(.L_x_1071) ;  /* 0x000000700000b947 */ /* 0x000fea0003800000 */
[----:B------:R-:W-:Y:S01]  /*24b0*/  HADD2.F32 R57, -RZ, R82.H0_H0 ;  /* 0x20000052ff397230 */ /* 0x000fe20000004100 */
[----:B------:R-:W-:Y:S05]  /*24c0*/  BRA `(.L_x_1071) ;  /* 0x0000005000007947 */ /* 0x000fea0003800000 */
.L_x_1070:
[----:B0-----:R-:W-:Y:S01]  /*24d0*/  FFMA.FTZ R57, R103, R61, R60 ;  /* 0x0000003d67397223 */ /* 0x001fe2000001003c */
[----:B------:R-:W-:-:S03]  /*24e0*/  @P3 HADD2.F32 R56, -RZ, R82.H0_H0 ;  /* 0x20000052ff383230 */ /* 0x000fc60000004100 */
[----:B------:R-:W-:-:S04]  /*24f0*/  FADD.FTZ R57, R114, -R57 ;  /* 0x8000003972397221 */ /* 0x000fc80000010000 */
[----:B------:R-:W-:-:S04]  /*2500*/  FMUL.FTZ R57, R2, R57 ;  /* 0x0000003902397220 */ /* 0x000fc80000410000 */
[----:B------:R-:W-:Y:S02]  /*2510*/  @P3 FADD.FTZ R57, R57, R56 ;  /* 0x0000003839393221 */ /* 0x000fe40000010000 */
.L_x_1071:
[----:B------:R-:W-:Y:S05]  /*2520*/  BSYNC B0 ;  /* 0x0000000000007941 */ /* 0x000fea0003800000 */
.L_x_1069:
        /* <DEDUP_REMOVED lines=15> */
.L_x_1073:
[----:B------:R-:W-:Y:S01]  /*2620*/  FFMA.FTZ R56, R104, R61, R60 ;  /* 0x0000003d68387223 */ /* 0x000fe2000001003c */
[----:B------:R-:W-:-:S03]  /*2630*/  @P3 SHF.R.U64 R58, R82, 0x10, R83 ;  /* 0x00000010523a3819 */ /* 0x000fc60000001253 */
[----:B------:R-:W-:Y:S02]  /*2640*/  FADD.FTZ R57, R115, -R56 ;  /* 0x8000003873397221 */ /* 0x000fe40000010000 */
[----:B------:R-:W-:Y:S02]  /*2650*/  @P3 HADD2.F32 R58, -RZ, R58.H0_H0 ;  /* 0x2000003aff3a3230 */ /* 0x000fe40000004100 */
[----:B------:R-:W-:-:S04]  /*2660*/  FMUL.FTZ R57, R2, R57 ;  /* 0x0000003902397220 */ /* 0x000fc80000410000 */
[----:B------:R-:W-:Y:S02]  /*2670*/  @P3 FADD.FTZ R57, R57, R58 ;  /* 0x0000003a39393221 */ /* 0x000fe40000010000 */
.L_x_1074:
[----:B------:R-:W-:Y:S05]  /*2680*/  BSYNC B0 ;  /* 0x0000000000007941 */ /* 0x000fea0003800000 */
.L_x_1072:
        /* <DEDUP_REMOVED lines=14> */
.L_x_1076:
[----:B------:R-:W-:Y:S01]  /*2770*/  FFMA.FTZ R57, R105, R61, R60 ;  /* 0x0000003d69397223 */ /* 0x000fe2000001003c */
[----:B------:R-:W-:-:S03]  /*2780*/  @P3 HADD2.F32 R56, -RZ, R83.H0_H0 ;  /* 0x20000053ff383230 */ /* 0x000fc60000004100 */
[----:B------:R-:W-:-:S04]  /*2790*/  FADD.FTZ R57, R116, -R57 ;  /* 0x8000003974397221 */ /* 0x000fc80000010000 */
[----:B------:R-:W-:-:S04]  /*27a0*/  FMUL.FTZ R57, R2, R57 ;  /* 0x0000003902397220 */ /* 0x000fc80000410000 */
[----:B------:R-:W-:Y:S02]  /*27b0*/  @P3 FADD.FTZ R57, R57, R56 ;  /* 0x0000003839393221 */ /* 0x000fe40000010000 */
.L_x_1077:
[----:B------:R-:W-:Y:S05]  /*27c0*/  BSYNC B0 ;  /* 0x0000000000007941 */ /* 0x000fea0003800000 */
.L_x_1075:
        /* <DEDUP_REMOVED lines=15> */
.L_x_1079:
[----:B------:R-:W-:Y:S01]  /*28c0*/  FFMA.FTZ R60, R118, R61, R60 ;  /* 0x0000003d763c7223 */ /* 0x000fe2000001003c */
[----:B------:R-:W-:-:S03]  /*28d0*/  @P3 SHF.R.U32.HI R56, RZ, 0x10, R83 ;  /* 0x00000010ff383819 */ /* 0x000fc60000011653 */
[----:B------:R-:W-:Y:S02]  /*28e0*/  FADD.FTZ R57, R117, -R60 ;  /* 0x8000003c75397221 */ /* 0x000fe40000010000 */
[----:B------:R-:W-:Y:S02]  /*28f0*/  @P3 HADD2.F32 R59, -RZ, R56.H0_H0 ;  /* 0x20000038ff3b3230 */ /* 0x000fe40000004100 */
[----:B------:R-:W-:-:S04]  /*2900*/  FMUL.FTZ R2, R2, R57 ;  /* 0x0000003902027220 */ /* 0x000fc80000410000 */
[----:B------:R-:W-:Y:S02]  /*2910*/  @P3 FADD.FTZ R2, R2, R59 ;  /* 0x0000003b02023221 */ /* 0x000fe40000010000 */
.L_x_1080:
[----:B------:R-:W-:Y:S05]  /*2920*/  BSYNC B0 ;  /* 0x0000000000007941 */ /* 0x000fea0003800000 */
.L_x_1078:
        /* <DEDUP_REMOVED lines=15> */
.L_x_1081:
[----:B------:R-:W-:Y:S01]  /*2a20*/  BSSY B0, `(.L_x_1082) ;  /* 0x000000c000007945 */ /* 0x000fe20003800000 */
[----:B------:R-:W-:Y:S01]  /*2a30*/  @P2 FFMA.FTZ R27, R2, R60, R27 ;  /* 0x0000003c021b2223 */ /* 0x000fe2000001001b */
        /* <DEDUP_REMOVED lines=10> */
.L_x_1083:
[----:B------:R-:W-:Y:S05]  /*2ae0*/  BSYNC B0 ;  /* 0x0000000000007941 */ /* 0x000fea0003800000 */
.L_x_1082:
[----:B------:R-:W-:Y:S02]  /*2af0*/  IADD3 R73, R73, c[0x0][0x160], RZ ;  /* 0x0000580049497a10 */ /* 0x000fe40007ffe0ff */
[----:B------:R-:W-:Y:S02]  /*2b00*/  LOP3.LUT P1, RZ, R15, 0xff, RZ, 0xc0, !PT ;  /* 0x000000ff0fff7812 */ /* 0x000fe4000782c0ff */
[----:B------:R-:W-:Y:S02]  /*2b10*/  ISETP.GE.AND P0, PT, R73, c[0x0][0x164], PT ;  /* 0x0000590049007a0c */ /* 0x000fe40003f06270 */
[----:B------:R-:W-:-:S11]  /*2b20*/  SEL R15, RZ, 0x1, P1 ;  /* 0x00000001ff0f7807 */ /* 0x000fd60000800000 */
[----:B0-----:R-:W-:Y:S01]  /*2b30*/  @P0 CALL.REL.NOINC `(.L_x_1029) ;  /* 0x0000001000000944 */ /* 0x001fe20003c00000 */
[----:B------:R-:W-:Y:S05]  /*2b40*/  BRA `(.L_x_1084) ;  /* 0xffffda9000007947 */ /* 0x000fea000383ffff */
.L_x_1029:
[----:B------:R-:W0:Y:S01]  /*2b50*/  S2UR UR6, SR_CTAID.X ;  /* 0x00000000000679c3 */ /* 0x000e220000002500 */
[C---:B------:R-:W-:Y:S02]  /*2b60*/  LOP3.LUT R3, R74.reuse, 0x7f, RZ, 0xc0, !PT ;  /* 0x0000007f4a037812 */ /* 0x040fe400078ec0ff */
[----:B------:R-:W-:Y:S02]  /*2b70*/  MOV R7, 0x10 ;  /* 0x0000001000077802 */ /* 0x000fe40000000f00 */
        /* <DEDUP_REMOVED lines=16> */
.L_x_1033:
[----:B------:R-:W-:Y:S01]  /*2c80*/  HFMA2.MMA R63, -RZ, RZ, 0, 9.5367431640625e-07 ;  /* 0x00000010ff3f7435 */ /* 0x000fe200000001ff */
[----:B0-----:R-:W-:Y:S01]  /*2c90*/  MOV R88, R59 ;  /* 0x0000003b00587202 */ /* 0x001fe20000000f00 */
[----:B------:R-:W-:Y:S01]  /*2ca0*/  IMAD.MOV.U32 R62, RZ, RZ, 0x1f ;  /* 0x0000001fff3e7424 */ /* 0x000fe200078e00ff */
[----:B------:R-:W-:-:S02]  /*2cb0*/  MOV R61, 0xffffffff ;  /* 0xffffffff003d7802 */ /* 0x000fc40000000f00 */
[----:B------:R-:W-:Y:S02]  /*2cc0*/  MOV R56, 0x2ce0 ;  /* 0x00002ce000387802 */ /* 0x000fe40000000f00 */
[----:B-----5:R-:W-:Y:S05]  /*2cd0*/  CALL.REL.NOINC `($__internal_27_$__cuda_sm70_shflsync_down_p) ;  /* 0x0000046000007944 */ /* 0x020fea0003c00000 */
[----:B-1----:R-:W-:Y:S01]  /*2ce0*/  MOV R94, R61 ;  /* 0x0000003d005e7202 */ /* 0x002fe20000000f00 */
[----:B0-----:R-:W-:Y:S05]  /*2cf0*/  BRA `(.L_x_1085) ;  /* 0xffffe4e000007947 */ /* 0x001fea000383ffff */
.L_x_1034:
[----:B------:R-:W-:Y:S01]  /*2d00*/  HFMA2.MMA R63, -RZ, RZ, 0, 9.5367431640625e-07 ;  /* 0x00000010ff3f7435 */ /* 0x000fe200000001ff */
[----:B------:R-:W-:Y:S01]  /*2d10*/  MOV R88, R58 ;  /* 0x0000003a00587202 */ /* 0x000fe20000000f00 */
[----:B------:R-:W-:Y:S01]  /*2d20*/  IMAD.MOV.U32 R62, RZ, RZ, 0x1f ;  /* 0x0000001fff3e7424 */ /* 0x000fe200078e00ff */
[----:B------:R-:W-:Y:S02]  /*2d30*/  MOV R61, 0xffffffff ;  /* 0xffffffff003d7802 */ /* 0x000fe40000000f00 */
[----:B------:R-:W-:Y:S02]  /*2d40*/  MOV R56, 0x2d60 ;  /* 0x00002d6000387802 */ /* 0x000fe40000000f00 */
[----:B01---5:R-:W-:Y:S05]  /*2d50*/  CALL.REL.NOINC `($__internal_27_$__cuda_sm70_shflsync_down_p) ;  /* 0x000003e000007944 */ /* 0x023fea0003c00000 */
[----:B------:R-:W-:Y:S01]  /*2d60*/  FADD.FTZ R59, R94, R59 ;  /* 0x0000003b5e3b7221 */ /* 0x000fe20000010000 */
[----:B0-----:R-:W-:Y:S01]  /*2d70*/  HFMA2.MMA R63, -RZ, RZ, 0, 4.76837158203125e-07 ;  /* 0x00000008ff3f7435 */ /* 0x001fe200000001ff */
[----:B-1----:R-:W-:Y:S01]  /*2d80*/  FADD.FTZ R58, R58, R61 ;  /* 0x0000003d3a3a7221 */ /* 0x002fe20000010000 */
[----:B------:R-:W-:Y:S01]  /*2d90*/  MOV R62, 0x1f ;  /* 0x0000001f003e7802 */ /* 0x000fe20000000f00 */
[----:B------:R-:W-:Y:S01]  /*2da0*/  IMAD.MOV.U32 R88, RZ, RZ, R59 ;  /* 0x000000ffff587224 */ /* 0x000fe200078e003b */
[----:B------:R-:W-:-:S02]  /*2db0*/  MOV R61, 0xffffffff ;  /* 0xffffffff003d7802 */ /* 0x000fc40000000f00 */
[----:B------:R-:W-:Y:S02]  /*2dc0*/  MOV R56, 0x2de0 ;  /* 0x00002de000387802 */ /* 0x000fe40000000f00 */
[----:B------:R-:W-:Y:S05]  /*2dd0*/  CALL.REL.NOINC `($__internal_27_$__cuda_sm70_shflsync_down_p) ;  /* 0x0000036000007944 */ /* 0x000fea0003c00000 */
[----:B0-----:R-:W-:Y:S01]  /*2de0*/  HFMA2.MMA R63, -RZ, RZ, 0, 4.76837158203125e-07 ;  /* 0x00000008ff3f7435 */ /* 0x001fe200000001ff */
[----:B-1----:R-:W-:Y:S01]  /*2df0*/  MOV R94, R61 ;  /* 0x0000003d005e7202 */ /* 0x002fe20000000f00 */
[----:B------:R-:W-:Y:S01]  /*2e00*/  IMAD.MOV.U32 R61, RZ, RZ, -0x1 ;  /* 0xffffffffff3d7424 */ /* 0x000fe200078e00ff */
[----:B------:R-:W-:Y:S02]  /*2e10*/  MOV R88, R58 ;  /* 0x0000003a00587202 */ /* 0x000fe40000000f00 */
[----:B------:R-:W-:Y:S02]  /*2e20*/  MOV R62, 0x1f ;  /* 0x0000001f003e7802 */ /* 0x000fe40000000f00 */
[----:B------:R-:W-:Y:S02]  /*2e30*/  MOV R56, 0x2e50 ;  /* 0x00002e5000387802 */ /* 0x000fe40000000f00 */
[----:B------:R-:W-:Y:S05]  /*2e40*/  CALL.REL.NOINC `($__internal_27_$__cuda_sm70_shflsync_down_p) ;  /* 0x000002f000007944 */ /* 0x000fea0003c00000 */
[----:B------:R-:W-:Y:S01]  /*2e50*/  FADD.FTZ R94, R94, R59 ;  /* 0x0000003b5e5e7221 */ /* 0x000fe20000010000 */
[----:B0-----:R-:W-:Y:S01]  /*2e60*/  HFMA2.MMA R63, -RZ, RZ, 0, 2.384185791015625e-07 ;  /* 0x00000004ff3f7435 */ /* 0x001fe200000001ff */
[----:B-1----:R-:W-:Y:S01]  /*2e70*/  FADD.FTZ R58, R58, R61 ;  /* 0x0000003d3a3a7221 */ /* 0x002fe20000010000 */
[----:B------:R-:W-:-:S02]  /*2e80*/  MOV R62, 0x1f ;  /* 0x0000001f003e7802 */ /* 0x000fc40000000f00 */
[----:B------:R-:W-:Y:S02]  /*2e90*/  MOV R61, 0xffffffff ;  /* 0xffffffff003d7802 */ /* 0x000fe40000000f00 */
[----:B------:R-:W-:Y:S02]  /*2ea0*/  MOV R88, R94 ;  /* 0x0000005e00587202 */ /* 0x000fe40000000f00 */
[----:B------:R-:W-:Y:S02]  /*2eb0*/  MOV R56, 0x2ed0 ;  /* 0x00002ed000387802 */ /* 0x000fe40000000f00 */
[----:B------:R-:W-:Y:S05]  /*2ec0*/  CALL.REL.NOINC `($__internal_27_$__cuda_sm70_shflsync_down_p) ;  /* 0x0000027000007944 */ /* 0x000fea0003c00000 */
[----:B0-----:R-:W-:Y:S01]  /*2ed0*/  HFMA2.MMA R63, -RZ, RZ, 0, 2.384185791015625e-07 ;  /* 0x00000004ff3f7435 */ /* 0x001fe200000001ff */
[----:B-1----:R-:W-:Y:S01]  /*2ee0*/  IMAD.MOV.U32 R59, RZ, RZ, R61 ;  /* 0x000000ffff3b7224 */ /* 0x002fe200078e003d */
[----:B------:R-:W-:Y:S02]  /*2ef0*/  MOV R88, R58 ;  /* 0x0000003a00587202 */ /* 0x000fe40000000f00 */
[----:B------:R-:W-:Y:S02]  /*2f00*/  MOV R62, 0x1f ;  /* 0x0000001f003e7802 */ /* 0x000fe40000000f00 */
[----:B------:R-:W-:-:S02]  /*2f10*/  MOV R61, 0xffffffff ;  /* 0xffffffff003d7802 */ /* 0x000fc40000000f00 */
[----:B------:R-:W-:Y:S02]  /*2f20*/  MOV R56, 0x2f40 ;  /* 0x00002f4000387802 */ /* 0x000fe40000000f00 */
[----:B------:R-:W-:Y:S05]  /*2f30*/  CALL.REL.NOINC `($__internal_27_$__cuda_sm70_shflsync_down_p) ;  /* 0x0000020000007944 */ /* 0x000fea0003c00000 */
[----:B------:R-:W-:Y:S01]  /*2f40*/  FADD.FTZ R94, R59, R94 ;  /* 0x0000005e3b5e7221 */ /* 0x000fe20000010000 */
[----:B0-----:R-:W-:Y:S01]  /*2f50*/  HFMA2.MMA R62, -RZ, RZ, 0, 1.847743988037109375e-06 ;  /* 0x0000001fff3e7435 */ /* 0x001fe200000001ff */
[----:B-1----:R-:W-:Y:S01]  /*2f60*/  FADD.FTZ R58, R58, R61 ;  /* 0x0000003d3a3a7221 */ /* 0x002fe20000010000 */
[----:B------:R-:W-:Y:S01]  /*2f70*/  MOV R61, 0xffffffff ;  /* 0xffffffff003d7802 */ /* 0x000fe20000000f00 */
[----:B------:R-:W-:Y:S01]  /*2f80*/  IMAD.MOV.U32 R63, RZ, RZ, 0x2 ;  /* 0x00000002ff3f7424 */ /* 0x000fe200078e00ff */
[----:B------:R-:W-:Y:S02]  /*2f90*/  MOV R88, R94 ;  /* 0x0000005e00587202 */ /* 0x000fe40000000f00 */
[----:B------:R-:W-:Y:S02]  /*2fa0*/  MOV R56, 0x2fc0 ;  /* 0x00002fc000387802 */ /* 0x000fe40000000f00 */
[----:B------:R-:W-:Y:S05]  /*2fb0*/  CALL.REL.NOINC `($__internal_27_$__cuda_sm70_shflsync_down_p) ;  /* 0x0000018000007944 */ /* 0x000fea0003c00000 */
[----:B0-----:R-:W-:Y:S01]  /*2fc0*/  HFMA2.MMA R63, -RZ, RZ, 0, 1.1920928955078125e-07 ;  /* 0x00000002ff3f7435 */ /* 0x001fe200000001ff */
[----:B-1----:R-:W-:Y:S01]  /*2fd0*/  MOV R59, R61 ;  /* 0x0000003d003b7202 */ /* 0x002fe20000000f00 */
[----:B------:R-:W-:Y:S01]  /*2fe0*/  IMAD.MOV.U32 R88, RZ, RZ, R58 ;  /* 0x000000ffff587224 */ /* 0x000fe200078e003a */
[----:B------:R-:W-:-:S02]  /*2ff0*/  MOV R62, 0x1f ;  /* 0x0000001f003e7802 */ /* 0x000fc40000000f00 */
[----:B------:R-:W-:Y:S02]  /*3000*/  MOV R61, 0xffffffff ;  /* 0xffffffff003d7802 */ /* 0x000fe40000000f00 */
[----:B------:R-:W-:Y:S02]  /*3010*/  MOV R56, 0x3030 ;  /* 0x0000303000387802 */ /* 0x000fe40000000f00 */
[----:B------:R-:W-:Y:S05]  /*3020*/  CALL.REL.NOINC `($__internal_27_$__cuda_sm70_shflsync_down_p) ;  /* 0x0000011000007944 */ /* 0x000fea0003c00000 */
[----:B------:R-:W-:Y:S01]  /*3030*/  FADD.FTZ R94, R59, R94 ;  /* 0x0000005e3b5e7221 */ /* 0x000fe20000010000 */
[----:B0-----:R-:W-:Y:S01]  /*3040*/  HFMA2.MMA R63, -RZ, RZ, 0, 5.9604644775390625e-08 ;  /* 0x00000001ff3f7435 */ /* 0x001fe200000001ff */
[----:B-1----:R-:W-:Y:S01]  /*3050*/  FADD.FTZ R95, R58, R61 ;  /* 0x0000003d3a5f7221 */ /* 0x002fe20000010000 */
[----:B------:R-:W-:Y:S01]  /*3060*/  MOV R61, 0xffffffff ;  /* 0xffffffff003d7802 */ /* 0x000fe20000000f00 */
[----:B------:R-:W-:Y:S01]  /*3070*/  IMAD.MOV.U32 R62, RZ, RZ, 0x1f ;  /* 0x0000001fff3e7424 */ /* 0x000fe200078e00ff */
[----:B------:R-:W-:Y:S02]  /*3080*/  MOV R88, R94 ;  /* 0x0000005e00587202 */ /* 0x000fe40000000f00 */
[----:B------:R-:W-:Y:S02]  /*3090*/  MOV R56, 0x30b0 ;  /* 0x000030b000387802 */ /* 0x000fe40000000f00 */
[----:B------:R-:W-:Y:S05]  /*30a0*/  CALL.REL.NOINC `($__internal_27_$__cuda_sm70_shflsync_down_p) ;  /* 0x0000009000007944 */ /* 0x000fea0003c00000 */
[----:B0-----:R-:W-:Y:S01]  /*30b0*/  HFMA2.MMA R62, -RZ, RZ, 0, 1.847743988037109375e-06 ;  /* 0x0000001fff3e7435 */ /* 0x001fe200000001ff */
[----:B-1----:R-:W-:Y:S01]  /*30c0*/  MOV R59, R61 ;  /* 0x0000003d003b7202 */ /* 0x002fe20000000f00 */
[----:B------:R-:W-:Y:S01]  /*30d0*/  IMAD.MOV.U32 R63, RZ, RZ, 0x1 ;  /* 0x00000001ff3f7424 */ /* 0x000fe200078e00ff */
[----:B------:R-:W-:-:S02]  /*30e0*/  MOV R88, R95 ;  /* 0x0000005f00587202 */ /* 0x000fc40000000f00 */
[----:B------:R-:W-:Y:S02]  /*30f0*/  MOV R61, 0xffffffff ;  /* 0xffffffff003d7802 */ /* 0x000fe40000000f00 */
[----:B------:R-:W-:Y:S02]  /*3100*/  MOV R56, 0x3120 ;  /* 0x0000312000387802 */ /* 0x000fe40000000f00 */
[----:B------:R-:W-:Y:S05]  /*3110*/  CALL.REL.NOINC `($__internal_27_$__cuda_sm70_shflsync_down_p) ;  /* 0x0000002000007944 */ /* 0x000fea0003c00000 */
[----:B-1----:R-:W-:Y:S01]  /*3120*/  MOV R58, R61 ;  /* 0x0000003d003a7202 */ /* 0x002fe20000000f00 */
[----:B0-----:R-:W-:Y:S05]  /*3130*/  BRA `(.L_x_1086) ;  /* 0xffffe1c000007947 */ /* 0x001fea000383ffff */
        .weak           $__internal_27_$__cuda_sm70_shflsync_down_p
        .type           $__internal_27_$__cuda_sm70_shflsync_down_p,@function
        .size           $__internal_27_$__cuda_sm70_shflsync_down_p,(.L_x_6676 - $__internal_27_$__cuda_sm70_shflsync_down_p)
$__internal_27_$__cuda_sm70_shflsync_down_p:
[----:B------:R-:W-:Y:S01]  /*3140*/  HFMA2.MMA R57, -RZ, RZ, 0, 0 ;  /* 0x00000000ff397435 */ /* 0x000fe200000001ff */
[----:B------:R-:W-:Y:S04]  /*3150*/  WARPSYNC R61 ;  /* 0x0000003d00007348 */ /* 0x000fe80003800000 */
[----:B------:R0:W1:Y:S01]  /*3160*/  SHFL.DOWN PT, R61, R88, R63, R62 ;  /* 0x0800003f583d7389 */ /* 0x00006200000e003e */
[----:B------:R-:W-:Y:S05]  /*3170*/  RET.REL.NODEC R56 `(_ZN10layer_norm13ln_bwd_kernelINS_13Kernel_traitsI6__halfS2_S2_S2_fjLj1536ELj1ELj1ELj4ELj8ENS_18Kernel_traits_baseILj1536ES2_S2_S2_S2_fjLj128EEEEELb0ELb1ELb1ELb1EEEvNS_9BwdParamsE) ;  /* 0xffffce8038007950 */ /* 0x000fea0003c3ffff */
.L_x_1087:
        /* <DEDUP_REMOVED lines=16> */
.L_x_6676:


//--------------------- .text._ZN10layer_norm13ln_bwd_kernelINS_13Kernel_traitsI6__halfS2_S2_S2_fjLj1536ELj1ELj1ELj4ELj8ENS_18Kernel_traits_baseILj1536ES2_S2_S2_S2_fjLj128EEEEELb1ELb0ELb0ELb0EEEvNS_9BwdParamsE --------------------------
	.section	.text._ZN10layer_norm13ln_bwd_kernelINS_13Kernel_traitsI6__halfS2_S2_S2_fjLj1536ELj1ELj1ELj4ELj8ENS_18Kernel_traits_baseILj1536ES2_S2_S2_S2_fjLj128EEEEELb1ELb0ELb0ELb0EEEvNS_9BwdParamsE,"ax",@progbits
	.sectioninfo	@"SHI_REGISTERS=96"
	.align	128
        .global         _ZN10layer_norm13ln_bwd_kernelINS_13Kernel_traitsI6__halfS2_S2_S2_fjLj1536ELj1ELj1ELj4ELj8ENS_18Kernel_traits_baseILj1536ES2_S2_S2_S2_fjLj128EEEEELb1ELb0ELb0ELb0EEEvNS_9BwdParamsE
        .type           _ZN10layer_norm13ln_bwd_kernelINS_13Kernel_traitsI6__halfS2_S2_S2_fjLj1536ELj1ELj1ELj4ELj8ENS_18Kernel_traits_baseILj1536ES2_S2_S2_S2_fjLj128EEEEELb1ELb0ELb0ELb0EEEvNS_9BwdParamsE,@function
        .size           _ZN10layer_norm13ln_bwd_kernelINS_13Kernel_traitsI6__halfS2_S2_S2_fjLj1536ELj1ELj1ELj4ELj8ENS_18Kernel_traits_baseILj1536ES2_S2_S2_S2_fjLj128EEEEELb1ELb0ELb0ELb0EEEvNS_9BwdParamsE,(.L_x_6677 - _ZN10layer_norm13ln_bwd_kernelINS_13Kernel_traitsI6__halfS2_S2_S2_fjLj1536ELj1ELj1ELj4ELj8ENS_18Kernel_traits_baseILj1536ES2_S2_S2_S2_fjLj128EEEEELb1ELb0ELb0ELb0EEEvNS_9BwdParamsE)
        .other          _ZN10layer_norm13ln_bwd_kernelINS_13Kernel_traitsI6__halfS2_S2_S2_fjLj1536ELj1ELj1ELj4ELj8ENS_18Kernel_traits_baseILj1536ES2_S2_S2_S2_fjLj128EEEEELb1ELb0ELb0ELb0EEEvNS_9BwdParamsE,@"STO_CUDA_ENTRY STV_DEFAULT"
_ZN10layer_norm13ln_bwd_kernelINS_13Kernel_traitsI6__halfS2_S2_S2_fjLj1536ELj1ELj1ELj4ELj8ENS_18Kernel_traits_baseILj1536ES2_S2_S2_S2_fjLj128EEEEELb1ELb0ELb0ELb0EEEvNS_9BwdParamsE:
.text._ZN10layer_norm13ln_bwd_kernelINS_13Kernel_traitsI6__halfS2_S2_S2_fjLj1536ELj1ELj1ELj4ELj8ENS_18Kernel_traits_baseILj1536ES2_S2_S2_S2_fjLj128EEEEELb1ELb0ELb0ELb0EEEvNS_9BwdParamsE:
        /* <DEDUP_REMOVED lines=45> */
[----:B------:R-:W-:Y:S01]  /*02d0*/  HFMA2.MMA R37, -RZ, RZ, 0, 0 ;  /* 0x00000000ff257435 */ /* 0x000fe200000001ff */
[--C-:B------:R-:W-:Y:S01]  /*02e0*/  SHF.R.U64 R14, R6, 0x10, R7.reuse ;  /* 0x00000010060e7819 */ /* 0x100fe20000001207 */
[----:B------:R-:W-:Y:S01]  /*02f0*/  HADD2.F32 R51, -RZ, R51.H0_H0 ;  /* 0x20000033ff337230 */ /* 0x000fe20000004100 */
[----:B------:R-:W-:Y:S01]  /*0300*/  MOV R13, R7 ;  /* 0x00000007000d7202 */ /* 0x000fe20000000f00 */
[----:B------:R-:W-:Y:S01]  /*0310*/  HADD2.F32 R50, -RZ, R50.H0_H0 ;  /* 0x20000032ff327230 */ /* 0x000fe20000004100 */
[----:B------:R-:W-:Y:S01]  /*0320*/  SHF.R.U32.HI R12, RZ, 0x10, R7 ;  /* 0x00000010ff0c7819 */ /* 0x000fe20000011607 */
[----:B------:R-:W-:Y:S01]  /*0330*/  IMAD.MOV.U32 R7, RZ, RZ, 0x1 ;  /* 0x00000001ff077424 */ /* 0x000fe200078e00ff */
        /* <DEDUP_REMOVED lines=13> */
.L_x_1106:
        /* <DEDUP_REMOVED lines=21> */
[----:B------:R-:W-:Y:S02]  /*0560*/  LOP3.LUT P4, RZ, R7, 0xff, RZ, 0xc0, !PT ;  /* 0x000000ff07ff7812 */ /* 0x000fe4000788c0ff */
[----:B------:R-:W-:-:S02]  /*0570*/  MOV R47, R4 ;  /* 0x00000004002f7202 */ /* 0x000fc40000000f00 */
[----:B--2---:R-:W-:Y:S01]  /*0580*/  FSEL R70, R70, RZ, !P5 ;  /* 0x000000ff46467208 */ /* 0x004fe20006800000 */
[----:B---3--:R-:W-:Y:S01]  /*0590*/  @P0 HADD2.F32 R5, -RZ, R40.H0_H0 ;  /* 0x20000028ff050230 */ /* 0x008fe20000004100 */
        /* <DEDUP_REMOVED lines=16> */
[--C-:B--2---:R-:W-:Y:S02]  /*06a0*/  SHF.R.U64 R69, R42, 0x10, R43.reuse ;  /* 0x000000102a457819 */ /* 0x104fe4000000122b */
[----:B------:R-:W-:Y:S02]  /*06b0*/  MOV R59, R43 ;  /* 0x0000002b003b7202 */ /* 0x000fe40000000f00 */
[----:B------:R-:W-:Y:S01]  /*06c0*/  SHF.R.U32.HI R71, RZ, 0x10, R43 ;  /* 0x00000010ff477819 */ /* 0x000fe2000001162b */
[----:B---3--:R-:W-:Y:S01]  /*06d0*/  HADD2.F32 R43, -RZ, R40.H0_H0 ;  /* 0x20000028ff2b7230 */ /* 0x008fe20000004100 */
[----:B------:R-:W-:Y:S01]  /*06e0*/  SHF.R.U64 R68, R40, 0x10, R41 ;  /* 0x0000001028447819 */ /* 0x000fe20000001229 */
[----:B------:R-:W-:Y:S01]  /*06f0*/  HADD2.F32 R67, -RZ, R41.H0_H0 ;  /* 0x20000029ff437230 */ /* 0x000fe20000004100 */
[----:B------:R-:W-:-:S02]  /*0700*/  MOV R58, R42 ;  /* 0x0000002a003a7202 */ /* 0x000fc40000000f00 */
[----:B------:R-:W-:Y:S01]  /*0710*/  SHF.R.U32.HI R42, RZ, 0x10, R41 ;  /* 0x00000010ff2a7819 */ /* 0x000fe20000011629 */
[----:B------:R-:W-:Y:S01]  /*0720*/  HADD2.F32 R41, -RZ, R68.H0_H0 ;  /* 0x20000044ff297230 */ /* 0x000fe20000004100 */
[C---:B------:R-:W-:Y:S01]  /*0730*/  FADD.FTZ R43, -R70.reuse, R43 ;  /* 0x0000002b462b7221 */ /* 0x040fe20000010100 */
[----:B------:R-:W-:Y:S02]  /*0740*/  HADD2.F32 R66, -RZ, R58.H0_H0 ;  /* 0x2000003aff427230 */ /* 0x000fe40000004100 */
[----:B------:R-:W-:Y:S01]  /*0750*/  HADD2.F32 R68, -RZ, R59.H0_H0 ;  /* 0x2000003bff447230 */ /* 0x000fe20000004100 */
[----:B------:R-:W-:Y:S02]  /*0760*/  FADD.FTZ R41, -R70, R41 ;  /* 0x0000002946297221 */ /* 0x000fe40000010100 */
[----:B-----5:R-:W-:Y:S01]  /*0770*/  FMUL.FTZ R59, R6, R43 ;  /* 0x0000002b063b7220 */ /* 0x020fe20000410000 */
[----:B------:R-:W-:Y:S01]  /*0780*/  HADD2.F32 R69, -RZ, R69.H0_H0 ;  /* 0x20000045ff457230 */ /* 0x000fe20000004100 */
[----:B------:R-:W-:-:S02]  /*0790*/  FADD.FTZ R67, -R70, R67 ;  /* 0x0000004346437221 */ /* 0x000fc40000010100 */
[----:B------:R-:W-:Y:S02]  /*07a0*/  FADD.FTZ R24, R24, R66 ;  /* 0x0000004218187221 */ /* 0x000fe40000010000 */
[C---:B------:R-:W-:Y:S02]  /*07b0*/  FMUL.FTZ R58, R6.reuse, R41 ;  /* 0x00000029063a7220 */ /* 0x040fe40000410000 */
[-C--:B------:R-:W-:Y:S02]  /*07c0*/  FFMA.FTZ R36, R59, R66.reuse, R36 ;  /* 0x000000423b247223 */ /* 0x080fe40000010024 */
[----:B------:R-:W-:Y:S01]  /*07d0*/  FMUL.FTZ R66, R51, R66 ;  /* 0x0000004233427220 */ /* 0x000fe20000410000 */
[----:B------:R-:W-:Y:S01]  /*07e0*/  HADD2.F32 R43, -RZ, R42.H0_H0 ;  /* 0x2000002aff2b7230 */ /* 0x000fe20000004100 */
[----:B------:R-:W-:Y:S02]  /*07f0*/  FADD.FTZ R25, R25, R69 ;  /* 0x0000004519197221 */ /* 0x000fe40000010000 */
[----:B------:R-:W-:-:S02]  /*0800*/  FMUL.FTZ R67, R6, R67 ;  /* 0x0000004306437220 */ /* 0x000fc40000410000 */
[-C--:B------:R-:W-:Y:S02]  /*0810*/  FFMA.FTZ R37, R58, R69.reuse, R37 ;  /* 0x000000453a257223 */ /* 0x080fe40000010025 */
[----:B------:R-:W-:Y:S02]  /*0820*/  FMUL.FTZ R69, R50, R69 ;  /* 0x0000004532457220 */ /* 0x000fe40000410000 */
[----:B------:R-:W-:Y:S02]  /*0830*/  FADD.FTZ R42, RZ, R66 ;  /* 0x00000042ff2a7221 */ /* 0x000fe40000010000 */
[----:B------:R-:W-:Y:S01]  /*0840*/  FFMA.FTZ R41, R59, R66, RZ ;  /* 0x000000423b297223 */ /* 0x000fe200000100ff */
[----:B------:R-:W-:Y:S01]  /*0850*/  HADD2.F32 R40, -RZ, R71.H0_H0 ;  /* 0x20000047ff287230 */ /* 0x000fe20000004100 */
        /* <DEDUP_REMOVED lines=14> */
.L_x_1090:
[----:B-1----:R-:W-:Y:S05]  /*0940*/  BSYNC B0 ;  /* 0x0000000000007941 */ /* 0x002fea0003800000 */
.L_x_1089:
        /* <DEDUP_REMOVED lines=17> */
[----:B--2---:R-:W-:Y:S02]  /*0a60*/  MOV R46, R44 ;  /* 0x0000002c002e7202 */ /* 0x004fe40000000f00 */
[----:B------:R-:W-:Y:S02]  /*0a70*/  SHF.R.U64 R79, R44, 0x10, R45 ;  /* 0x000000102c4f7819 */ /* 0x000fe4000000122d */
[----:B---3--:R-:W-:Y:S02]  /*0a80*/  SHF.R.U64 R44, R40, 0x10, R41 ;  /* 0x00000010282c7819 */ /* 0x008fe40000001229 */
[----:B------:R-:W-:Y:S02]  /*0a90*/  MOV R71, R45 ;  /* 0x0000002d00477202 */ /* 0x000fe40000000f00 */
[----:B------:R-:W-:Y:S01]  /*0aa0*/  SHF.R.U32.HI R81, RZ, 0x10, R45 ;  /* 0x00000010ff517819 */ /* 0x000fe2000001162d */
[----:B------:R-:W-:Y:S01]  /*0ab0*/  HADD2.F32 R45, -RZ, R40.H0_H0 ;  /* 0x20000028ff2d7230 */ /* 0x000fe20000004100 */
[----:B------:R-:W-:Y:S01]  /*0ac0*/  SHF.R.U32.HI R40, RZ, 0x10, R41 ;  /* 0x00000010ff287819 */ /* 0x000fe20000011629 */
[----:B------:R-:W-:-:S02]  /*0ad0*/  HADD2.F32 R91, -RZ, R41.H0_H0 ;  /* 0x20000029ff5b7230 */ /* 0x000fc40000004100 */
[----:B------:R-:W-:Y:S01]  /*0ae0*/  HADD2.F32 R41, -RZ, R44.H0_H0 ;  /* 0x2000002cff297230 */ /* 0x000fe20000004100 */
[----:B------:R-:W-:Y:S01]  /*0af0*/  FADD.FTZ R45, -R70, R45 ;  /* 0x0000002d462d7221 */ /* 0x000fe20000010100 */
[----:B------:R-:W-:-:S03]  /*0b00*/  HADD2.F32 R46, -RZ, R46.H0_H0 ;  /* 0x2000002eff2e7230 */ /* 0x000fc60000004100 */
[----:B------:R-:W-:Y:S01]  /*0b10*/  FADD.FTZ R41, -R70, R41 ;  /* 0x0000002946297221 */ /* 0x000fe20000010100 */
[----:B------:R-:W-:-:S03]  /*0b20*/  HADD2.F32 R79, -RZ, R79.H0_H0 ;  /* 0x2000004fff4f7230 */ /* 0x000fc60000004100 */
[C---:B0----5:R-:W-:Y:S01]  /*0b30*/  FMUL.FTZ R76, R6.reuse, R41 ;  /* 0x00000029064c7220 */ /* 0x061fe20000410000 */
[----:B------:R-:W-:Y:S01]  /*0b40*/  HADD2.F32 R41, -RZ, R40.H0_H0 ;  /* 0x20000028ff297230 */ /* 0x000fe20000004100 */
[----:B-1----:R-:W-:Y:S02]  /*0b50*/  FMUL.FTZ R75, R6, R45 ;  /* 0x0000002d064b7220 */ /* 0x002fe40000410000 */
[----:B------:R-:W-:Y:S01]  /*0b60*/  FMUL.FTZ R74, R15, R46 ;  /* 0x0000002e0f4a7220 */ /* 0x000fe20000410000 */
[----:B------:R-:W-:Y:S01]  /*0b70*/  HADD2.F32 R71, -RZ, R71.H0_H0 ;  /* 0x20000047ff477230 */ /* 0x000fe20000004100 */
[----:B------:R-:W-:Y:S02]  /*0b80*/  FADD.FTZ R21, R21, R79 ;  /* 0x0000004f15157221 */ /* 0x000fe40000010000 */
[----:B------:R-:W-:Y:S02]  /*0b90*/  FFMA.FTZ R33, R76, R79, R33 ;  /* 0x0000004f4c217223 */ /* 0x000fe40000010021 */
[----:B------:R-:W-:-:S02]  /*0ba0*/  FADD.FTZ R41, -R70, R41 ;  /* 0x0000002946297221 */ /* 0x000fc40000010100 */
[----:B------:R-:W-:Y:S02]  /*0bb0*/  FADD.FTZ R77, -R70, R91 ;  /* 0x0000005b464d7221 */ /* 0x000fe40000010100 */
[----:B------:R-:W-:Y:S02]  /*0bc0*/  FMUL.FTZ R79, R14, R79 ;  /* 0x0000004f0e4f7220 */ /* 0x000fe40000410000 */
[----:B------:R-:W-:Y:S02]  /*0bd0*/  FADD.FTZ R40, R43, R74 ;  /* 0x0000004a2b287221 */ /* 0x000fe40000010000 */
[----:B------:R-:W-:Y:S01]  /*0be0*/  FFMA.FTZ R42, R75, R74, R42 ;  /* 0x0000004a4b2a7223 */ /* 0x000fe2000001002a */
[----:B------:R-:W-:Y:S01]  /*0bf0*/  HADD2.F32 R81, -RZ, R81.H0_H0 ;  /* 0x20000051ff517230 */ /* 0x000fe20000004100 */
[C---:B------:R-:W-:Y:S02]  /*0c00*/  FMUL.FTZ R80, R6.reuse, R41 ;  /* 0x0000002906507220 */ /* 0x040fe40000410000 */
        /* <DEDUP_REMOVED lines=15> */
.L_x_1092:
[----:B------:R-:W-:Y:S05]  /*0d00*/  BSYNC B0 ;  /* 0x0000000000007941 */ /* 0x000fea0003800000 */
.L_x_1091:
        /* <DEDUP_REMOVED lines=16> */
[----:B--2---:R-:W-:Y:S01]  /*0e10*/  SHF.R.U64 R85, R40, 0x10, R41 ;  /* 0x0000001028557819 */ /* 0x004fe20000001229 */
[----:B------:R-:W-:Y:S01]  /*0e20*/  HADD2.F32 R71, -RZ, R40.H0_H0 ;  /* 0x20000028ff477230 */ /* 0x000fe20000004100 */
[----:B---3--:R-:W-:-:S03]  /*0e30*/  MOV R40, R44 ;  /* 0x0000002c00287202 */ /* 0x008fc60000000f00 */
[----:B------:R-:W-:Y:S01]  /*0e40*/  HADD2.F32 R85, -RZ, R85.H0_H0 ;  /* 0x20000055ff557230 */ /* 0x000fe20000004100 */
[----:B------:R-:W-:Y:S01]  /*0e50*/  FADD.FTZ R71, -R70, R71 ;  /* 0x0000004746477221 */ /* 0x000fe20000010100 */
[----:B------:R-:W-:Y:S01]  /*0e60*/  SHF.R.U64 R44, R44, 0x10, R45 ;  /* 0x000000102c2c7819 */ /* 0x000fe2000000122d */
[----:B------:R-:W-:Y:S02]  /*0e70*/  HADD2.F32 R87, -RZ, R41.H0_H0 ;  /* 0x20000029ff577230 */ /* 0x000fe40000004100 */
[----:B------:R-:W-:Y:S01]  /*0e80*/  HADD2.F32 R84, -RZ, R40.H0_H0 ;  /* 0x20000028ff547230 */ /* 0x000fe20000004100 */
[----:B------:R-:W-:Y:S01]  /*0e90*/  FADD.FTZ R85, -R70, R85 ;  /* 0x0000005546557221 */ /* 0x000fe20000010100 */
[----:B------:R-:W-:Y:S01]  /*0ea0*/  SHF.R.U32.HI R89, RZ, 0x10, R41 ;  /* 0x00000010ff597819 */ /* 0x000fe20000011629 */
[----:B0----5:R-:W-:Y:S01]  /*0eb0*/  FMUL.FTZ R83, R6, R71 ;  /* 0x0000004706537220 */ /* 0x021fe20000410000 */
[----:B------:R-:W-:Y:S01]  /*0ec0*/  MOV R41, R45 ;  /* 0x0000002d00297202 */ /* 0x000fe20000000f00 */
[----:B------:R-:W-:Y:S01]  /*0ed0*/  HADD2.F32 R44, -RZ, R44.H0_H0 ;  /* 0x2000002cff2c7230 */ /* 0x000fe20000004100 */
[----:B------:R-:W-:-:S02]  /*0ee0*/  FADD.FTZ R87, -R70, R87 ;  /* 0x0000005746577221 */ /* 0x000fc40000010100 */
[----:B------:R-:W-:Y:S02]  /*0ef0*/  FADD.FTZ R16, R16, R84 ;  /* 0x0000005410107221 */ /* 0x000fe40000010000 */
[----:B------:R-:W-:Y:S02]  /*0f00*/  FMUL.FTZ R82, R6, R85 ;  /* 0x0000005506527220 */ /* 0x000fe40000410000 */
[-C--:B------:R-:W-:Y:S02]  /*0f10*/  FFMA.FTZ R28, R83, R84.reuse, R28 ;  /* 0x00000054531c7223 */ /* 0x080fe4000001001c */
[----:B------:R-:W-:Y:S01]  /*0f20*/  FMUL.FTZ R84, R11, R84 ;  /* 0x000000540b547220 */ /* 0x000fe20000410000 */
[----:B------:R-:W-:Y:S01]  /*0f30*/  SHF.R.U32.HI R45, RZ, 0x10, R45 ;  /* 0x00000010ff2d7819 */ /* 0x000fe2000001162d */
[----:B------:R-:W-:Y:S01]  /*0f40*/  HADD2.F32 R41, -RZ, R41.H0_H0 ;  /* 0x20000029ff297230 */ /* 0x000fe20000004100 */
        /* <DEDUP_REMOVED lines=11> */
[----:B------:R-:W-:Y:S02]  /*1000*/  FADD.FTZ R89, -R70, R89 ;  /* 0x0000005946597221 */ /* 0x000fe40000010100 */
        /* <DEDUP_REMOVED lines=10> */
.L_x_1094:
[----:B-1----:R-:W-:Y:S05]  /*10b0*/  BSYNC B0 ;  /* 0x0000000000007941 */ /* 0x002fea0003800000 */
.L_x_1093:
[----:B------:R-:W-:Y:S02]  /*10c0*/  SHF.R.U32.HI R44, RZ, 0x5, R53 ;  /* 0x00000005ff2c7819 */ /* 0x000fe40000011635 */
[----:B------:R-:W-:-:S02]  /*10d0*/  LOP3.LUT P0, RZ, R53, 0x1f, RZ, 0xc0, !PT ;  /* 0x0000001f35ff7812 */ /* 0x000fc4000780c0ff */
[----:B------:R-:W-:-:S04]  /*10e0*/  LOP3.LUT R90, R44, 0x7fffffc, RZ, 0xc0, !PT ;  /* 0x07fffffc2c5a7812 */ /* 0x000fc800078ec0ff */
[----:B------:R-:W-:Y:S01]  /*10f0*/  @!P4 IADD3 R90, R90, 0x4, RZ ;  /* 0x000000045a5ac810 */ /* 0x000fe20007ffe0ff */
[----:B------:R-:W-:Y:S05]  /*1100*/  BRA.DIV ~URZ, `(.L_x_1095) ;  /* 0x000013127f007947 */ /* 0x000fea000b800000 */
[----:B------:R0:W1:Y:S02]  /*1110*/  SHFL.DOWN PT, R46, R43, 0x10, 0x1f ;  /* 0x0a001f002b2e7f89 */ /* 0x00006400000e0000 */
.L_x_1107:
        /* <DEDUP_REMOVED lines=18> */
.L_x_1108:
        /* <DEDUP_REMOVED lines=29> */
[----:B------:R-:W-:Y:S02]  /*1410*/  FADD.FTZ R41, R66, -R41 ;  /* 0x8000002942297221 */ /* 0x000fe40000010000 */
[----:B------:R-:W-:Y:S02]  /*1420*/  FADD.FTZ R43, R69, -R40 ;  /* 0x80000028452b7221 */ /* 0x000fe40000010000 */
[----:B-----5:R-:W-:-:S02]  /*1430*/  FMUL.FTZ R40, R6, R41 ;  /* 0x0000002906287220 */ /* 0x020fc40000410000 */
[----:B------:R-:W-:Y:S02]  /*1440*/  FMUL.FTZ R46, R6, R43 ;  /* 0x0000002b062e7220 */ /* 0x000fe40000410000 */
[----:B------:R-:W-:-:S04]  /*1450*/  FFMA.FTZ R43, R73, R71, R70 ;  /* 0x00000047492b7223 */ /* 0x000fc80000010046 */
[----:B------:R-:W-:Y:S01]  /*1460*/  @P0 MOV R42, R60 ;  /* 0x0000003c002a0202 */ /* 0x000fe20000000f00 */
[----:B------:R-:W-:Y:S01]  /*1470*/  FADD.FTZ R43, R72, -R43 ;  /* 0x8000002b482b7221 */ /* 0x000fe20000010000 */
[----:B------:R-:W-:-:S03]  /*1480*/  @P0 SHF.R.U64 R45, R60, 0x10, R61 ;  /* 0x000000103c2d0819 */ /* 0x000fc6000000123d */
[----:B------:R-:W-:Y:S01]  /*1490*/  @P0 HADD2.F32 R41, -RZ, R42.H0_H0 ;  /* 0x2000002aff290230 */ /* 0x000fe20000004100 */
[----:B------:R-:W-:Y:S01]  /*14a0*/  @P0 MOV R42, R61 ;  /* 0x0000003d002a0202 */ /* 0x000fe20000000f00 */
[----:B------:R-:W-:-:S03]  /*14b0*/  @P0 HADD2.F32 R45, -RZ, R45.H0_H0 ;  /* 0x2000002dff2d0230 */ /* 0x000fc60000004100 */
[----:B------:R-:W-:Y:S02]  /*14c0*/  @P0 FADD.FTZ R40, R40, R41 ;  /* 0x0000002928280221 */ /* 0x000fe40000010000 */
[----:B------:R-:W-:Y:S02]  /*14d0*/  FFMA.FTZ R41, R67, R71, R70 ;  /* 0x0000004743297223 */ /* 0x000fe40000010046 */
[----:B------:R-:W-:Y:S01]  /*14e0*/  @P0 FADD.FTZ R46, R46, R45 ;  /* 0x0000002d2e2e0221 */ /* 0x000fe20000010000 */
[----:B------:R-:W-:Y:S01]  /*14f0*/  @P0 SHF.R.U32.HI R45, RZ, 0x10, R61 ;  /* 0x00000010ff2d0819 */ /* 0x000fe2000001163d */
[----:B------:R-:W-:-:S04]  /*1500*/  FADD.FTZ R41, R68, -R41 ;  /* 0x8000002944297221 */ /* 0x000fc80000010000 */
[C---:B------:R-:W-:Y:S01]  /*1510*/  FMUL.FTZ R44, R6.reuse, R41 ;  /* 0x00000029062c7220 */ /* 0x040fe20000410000 */
[----:B------:R-:W-:Y:S01]  /*1520*/  @P0 HADD2.F32 R41, -RZ, R42.H0_H0 ;  /* 0x2000002aff290230 */ /* 0x000fe20000004100 */
[----:B------:R-:W-:Y:S01]  /*1530*/  FMUL.FTZ R42, R6, R43 ;  /* 0x0000002b062a7220 */ /* 0x000fe20000410000 */
[----:B------:R-:W-:-:S03]  /*1540*/  @P0 HADD2.F32 R45, -RZ, R45.H0_H0 ;  /* 0x2000002dff2d0230 */ /* 0x000fc60000004100 */
[----:B------:R-:W-:Y:S02]  /*1550*/  @P0 FADD.FTZ R44, R44, R41 ;  /* 0x000000292c2c0221 */ /* 0x000fe40000010000 */
[-C--:B------:R-:W-:Y:S02]  /*1560*/  FMUL.FTZ R41, R46, R5.reuse ;  /* 0x000000052e297220 */ /* 0x080fe40000410000 */
[----:B------:R-:W-:Y:S01]  /*1570*/  @P0 FADD.FTZ R42, R42, R45 ;  /* 0x0000002d2a2a0221 */ /* 0x000fe20000010000 */
[----:B------:R-:W-:Y:S01]  /*1580*/  LOP3.LUT P0, RZ, R3, 0xff00, RZ, 0xc0, !PT ;  /* 0x0000ff0003ff7812 */ /* 0x000fe2000780c0ff */
[----:B------:R-:W-:Y:S02]  /*1590*/  FMUL.FTZ R41, R41, c[0x0][0x1e8] ;  /* 0x00007a0029297a20 */ /* 0x000fe40000410000 */
[-C--:B------:R-:W-:Y:S02]  /*15a0*/  FMUL.FTZ R43, R44, R5.reuse ;  /* 0x000000052c2b7220 */ /* 0x080fe40000410000 */
[----:B------:R-:W-:Y:S01]  /*15b0*/  FMUL.FTZ R47, R42, R5 ;  /* 0x000000052a2f7220 */ /* 0x000fe20000410000 */
[----:B------:R-:W-:Y:S01]  /*15c0*/  FSEL R41, R41, RZ, P0 ;  /* 0x000000ff29297208 */ /* 0x000fe20000000000 */
[----:B------:R-:W-:Y:S01]  /*15d0*/  FMUL.FTZ R43, R43, c[0x0][0x1e8] ;  /* 0x00007a002b2b7a20 */ /* 0x000fe20000410000 */
[----:B------:R-:W-:Y:S01]  /*15e0*/  LOP3.LUT P0, RZ, R3, 0xff0000, RZ, 0xc0, !PT ;  /* 0x00ff000003ff7812 */ /* 0x000fe2000780c0ff */
[----:B------:R-:W-:-:S03]  /*15f0*/  FMUL.FTZ R47, R47, c[0x0][0x1e8] ;  /* 0x00007a002f2f7a20 */ /* 0x000fc60000410000 */
[----:B------:R-:W-:Y:S01]  /*1600*/  FSEL R45, R43, RZ, P0 ;  /* 0x000000ff2b2d7208 */ /* 0x000fe20000000000 */
[----:B------:R-:W0:Y:S01]  /*1610*/  F2F.F16.F32 R41, R41 ;  /* 0x0000002900297304 */ /* 0x000e220000200800 */
[----:B------:R-:W-:Y:S01]  /*1620*/  LOP3.LUT P0, RZ, R3, 0xff000000, RZ, 0xc0, !PT ;  /* 0xff00000003ff7812 */ /* 0x000fe2000780c0ff */
[----:B------:R-:W-:-:S03]  /*1630*/  FMUL.FTZ R43, R40, R5 ;  /* 0x00000005282b7220 */ /* 0x000fc60000410000 */
[----:B------:R-:W-:Y:S01]  /*1640*/  FSEL R90, R47, RZ, P0 ;  /* 0x000000ff2f5a7208 */ /* 0x000fe20000000000 */
[----:B------:R-:W-:Y:S01]  /*1650*/  FMUL.FTZ R43, R43, c[0x0][0x1e8] ;  /* 0x00007a002b2b7a20 */ /* 0x000fe20000410000 */
[----:B------:R-:W-:Y:S01]  /*1660*/  ISETP.NE.U32.AND P0, PT, RZ, c[0x0][0x258], PT ;  /* 0x00009600ff007a0c */ /* 0x000fe20003f05070 */
[----:B------:R-:W-:Y:S03]  /*1670*/  F2F.F16.F32 R45, R45 ;  /* 0x0000002d002d7304 */ /* 0x000fe60000200800 */
[----:B------:R-:W-:Y:S02]  /*1680*/  ISETP.NE.AND.EX P0, PT, RZ, c[0x0][0x25c], PT, P0 ;  /* 0x00009700ff007a0c */ /* 0x000fe40003f05300 */
[----:B------:R-:W-:Y:S02]  /*1690*/  FSEL R43, R43, RZ, P4 ;  /* 0x000000ff2b2b7208 */ /* 0x000fe40002000000 */
[----:B------:R-:W-:Y:S01]  /*16a0*/  ISETP.NE.U32.AND P4, PT, RZ, c[0x0][0x258], PT ;  /* 0x00009600ff007a0c */ /* 0x000fe20003f85070 */
[----:B------:R-:W1:Y:S03]  /*16b0*/  F2F.F16.F32 R90, R90 ;  /* 0x0000005a005a7304 */ /* 0x000e660000200800 */
[----:B------:R-:W-:-:S05]  /*16c0*/  ISETP.NE.AND.EX P4, PT, RZ, c[0x0][0x25c], PT, P4 ;  /* 0x00009700ff007a0c */ /* 0x000fca0003f85340 */
[----:B------:R-:W-:Y:S01]  /*16d0*/  @P0 F2FP.PACK_AB R47, RZ, R40 ;  /* 0x00000028ff2f023e */ /* 0x000fe200000000ff */
[----:B------:R-:W2:Y:S01]  /*16e0*/  F2F.F16.F32 R43, R43 ;  /* 0x0000002b002b7304 */ /* 0x000ea20000200800 */
[----:B0-----:R-:W-:Y:S01]  /*16f0*/  IMAD.WIDE.U32 R40, R41, 0x10000, RZ ;  /* 0x0001000029287825 */ /* 0x001fe200078e00ff */
[----:B------:R-:W-:Y:S02]  /*1700*/  @P0 F2FP.PACK_AB R44, RZ, R44 ;  /* 0x0000002cff2c023e */ /* 0x000fe400000000ff */
[----:B------:R-:W-:Y:S02]  /*1710*/  @P0 F2FP.PACK_AB R46, RZ, R46 ;  /* 0x0000002eff2e023e */ /* 0x000fe400000000ff */
[----:B------:R-:W-:Y:S01]  /*1720*/  @P0 F2FP.PACK_AB R42, RZ, R42 ;  /* 0x0000002aff2a023e */ /* 0x000fe200000000ff */
        /* <DEDUP_REMOVED lines=18> */
.L_x_1099:
[----:B------:R1:W-:Y:S01]  /*1850*/  STG.E.64 [R44.64], R40 ;  /* 0x000000282c007986 */ /* 0x0003e2000c101b04 */
[----:B------:R-:W-:-:S03]  /*1860*/  IADD3 R4, R4, 0x80, RZ ;  /* 0x0000008004047810 */ /* 0x000fc60007ffe0ff */
.L_x_1098:
[----:B------:R-:W-:Y:S05]  /*1870*/  BSYNC B0 ;  /* 0x0000000000007941 */ /* 0x000fea0003800000 */
.L_x_1097:
[----:B------:R-:W-:Y:S01]  /*1880*/  BSSY B0, `(.L_x_1100) ;  /* 0x000004d000007945 */ /* 0x000fe20003800000 */
[----:B------:R-:W-:Y:S05]  /*1890*/  @!P2 BRA `(.L_x_1101) ;  /* 0x000004b00000a947 */ /* 0x000fea0003800000 */
[----:B------:R-:W-:Y:S01]  /*18a0*/  ISETP.NE.U32.AND P0, PT, RZ, c[0x0][0x218], PT ;  /* 0x00008600ff007a0c */ /* 0x000fe20003f05070 */
[-CC-:B-1----:R-:W-:Y:S01]  /*18b0*/  FFMA.FTZ R41, R75, R71.reuse, R70.reuse ;  /* 0x000000474b297223 */ /* 0x182fe20000010046 */
[----:B------:R-:W-:Y:S01]  /*18c0*/  LOP3.LUT P4, RZ, R2, 0xff, RZ, 0xc0, !PT ;  /* 0x000000ff02ff7812 */ /* 0x000fe2000788c0ff */
[----:B------:R-:W-:Y:S01]  /*18d0*/  FFMA.FTZ R40, R76, R71, R70 ;  /* 0x000000474c287223 */ /* 0x000fe20000010046 */
[----:B------:R-:W-:Y:S01]  /*18e0*/  ISETP.NE.AND.EX P0, PT, RZ, c[0x0][0x21c], PT, P0 ;  /* 0x00008700ff007a0c */ /* 0x000fe20003f05300 */
[----:B------:R-:W-:Y:S02]  /*18f0*/  FADD.FTZ R41, R74, -R41 ;  /* 0x800000294a297221 */ /* 0x000fe40000010000 */
[----:B0-----:R-:W-:Y:S02]  /*1900*/  FADD.FTZ R43, R79, -R40 ;  /* 0x800000284f2b7221 */ /* 0x001fe40000010000 */
[----:B-----5:R-:W-:-:S02]  /*1910*/  FMUL.FTZ R40, R6, R41 ;  /* 0x0000002906287220 */ /* 0x020fc40000410000 */
[----:B------:R-:W-:Y:S02]  /*1920*/  FFMA.FTZ R44, R80, R71, R70 ;  /* 0x00000047502c7223 */ /* 0x000fe40000010046 */
[----:B------:R-:W-:Y:S02]  /*1930*/  FMUL.FTZ R46, R6, R43 ;  /* 0x0000002b062e7220 */ /* 0x000fe40000410000 */
[----:B------:R-:W-:Y:S02]  /*1940*/  FADD.FTZ R43, R81, -R44 ;  /* 0x8000002c512b7221 */ /* 0x000fe40000010000 */
[----:B------:R-:W-:Y:S01]  /*1950*/  @P0 IMAD.MOV.U32 R42, RZ, RZ, R62 ;  /* 0x000000ffff2a0224 */ /* 0x000fe200078e003e */
[----:B------:R-:W-:-:S04]  /*1960*/  @P0 SHF.R.U64 R45, R62, 0x10, R63 ;  /* 0x000000103e2d0819 */ /* 0x000fc8000000123f */
        /* <DEDUP_REMOVED lines=24> */
[----:B------:R-:W-:Y:S01]  /*1af0*/  FMUL.FTZ R43, R40, R5 ;  /* 0x00000005282b7220 */ /* 0x000fe20000410000 */
[----:B------:R-:W-:Y:S01]  /*1b00*/  LOP3.LUT P0, RZ, R2, 0xff000000, RZ, 0xc0, !PT ;  /* 0xff00000002ff7812 */ /* 0x000fe2000780c0ff */
[----:B------:R-:W0:Y:S02]  /*1b10*/  F2F.F16.F32 R41, R41 ;  /* 0x0000002900297304 */ /* 0x000e240000200800 */
[----:B------:R-:W-:Y:S01]  /*1b20*/  FMUL.FTZ R43, R43, c[0x0][0x1e8] ;  /* 0x00007a002b2b7a20 */ /* 0x000fe20000410000 */
[----:B------:R-:W-:Y:S02]  /*1b30*/  FSEL R91, R45, RZ, P0 ;  /* 0x000000ff2d5b7208 */ /* 0x000fe40000000000 */
[----:B------:R-:W-:Y:S02]  /*1b40*/  ISETP.NE.U32.AND P0, PT, RZ, c[0x0][0x258], PT ;  /* 0x00009600ff007a0c */ /* 0x000fe40003f05070 */
[----:B------:R-:W-:Y:S01]  /*1b50*/  FSEL R43, R43, RZ, P4 ;  /* 0x000000ff2b2b7208 */ /* 0x000fe20002000000 */
[----:B------:R-:W-:Y:S01]  /*1b60*/  F2F.F16.F32 R47, R47 ;  /* 0x0000002f002f7304 */ /* 0x000fe20000200800 */
[----:B------:R-:W-:-:S02]  /*1b70*/  ISETP.NE.AND.EX P0, PT, RZ, c[0x0][0x25c], PT, P0 ;  /* 0x00009700ff007a0c */ /* 0x000fc40003f05300 */
[----:B------:R-:W-:-:S04]  /*1b80*/  ISETP.NE.U32.AND P4, PT, RZ, c[0x0][0x258], PT ;  /* 0x00009600ff007a0c */ /* 0x000fc80003f85070 */
[----:B------:R-:W-:Y:S01]  /*1b90*/  ISETP.NE.AND.EX P4, PT, RZ, c[0x0][0x25c], PT, P4 ;  /* 0x00009700ff007a0c */ /* 0x000fe20003f85340 */
[----:B------:R-:W1:Y:S06]  /*1ba0*/  F2F.F16.F32 R91, R91 ;  /* 0x0000005b005b7304 */ /* 0x000e6c0000200800 */
[----:B------:R-:W-:Y:S01]  /*1bb0*/  @P0 F2FP.PACK_AB R45, RZ, R40 ;  /* 0x00000028ff2d023e */ /* 0x000fe200000000ff */
[----:B0-----:R-:W-:Y:S01]  /*1bc0*/  IMAD.WIDE.U32 R40, R41, 0x10000, RZ ;  /* 0x0001000029287825 */ /* 0x001fe200078e00ff */
[----:B------:R-:W0:Y:S01]  /*1bd0*/  F2F.F16.F32 R43, R43 ;  /* 0x0000002b002b7304 */ /* 0x000e220000200800 */
[----:B------:R-:W-:-:S02]  /*1be0*/  @P0 F2FP.PACK_AB R90, RZ, R46 ;  /* 0x0000002eff5a023e */ /* 0x000fc400000000ff */
[----:B------:R-:W-:Y:S02]  /*1bf0*/  @P0 F2FP.PACK_AB R44, RZ, R44 ;  /* 0x0000002cff2c023e */ /* 0x000fe400000000ff */
[----:B------:R-:W-:Y:S02]  /*1c00*/  @P0 F2FP.PACK_AB R42, RZ, R42 ;  /* 0x0000002aff2a023e */ /* 0x000fe400000000ff */
[----:B------:R-:W-:Y:S02]  /*1c10*/  @P0 PRMT R54, R45, 0x7610, R54 ;  /* 0x000076102d360816 */ /* 0x000fe40000000036 */
[----:B-1----:R-:W-:Y:S02]  /*1c20*/  SHF.L.U32 R46, R91, 0x10, RZ ;  /* 0x000000105b2e7819 */ /* 0x002fe400000006ff */
[----:B------:R-:W-:Y:S02]  /*1c30*/  @P0 PRMT R55, R90, 0x7610, R55 ;  /* 0x000076105a370816 */ /* 0x000fe40000000037 */
[----:B------:R-:W-:Y:S01]  /*1c40*/  LOP3.LUT R47, R41, R46, R47, 0xfe, !PT ;  /* 0x0000002e292f7212 */ /* 0x000fe200078efe2f */
[----:B------:R-:W-:Y:S01]  /*1c50*/  IMAD.MOV.U32 R41, RZ, RZ, 0x8 ;  /* 0x00000008ff297424 */ /* 0x000fe200078e00ff */
[----:B------:R-:W-:-:S02]  /*1c60*/  @P0 PRMT R56, R44, 0x7610, R56 ;  /* 0x000076102c380816 */ /* 0x000fc40000000038 */
[----:B0-----:R-:W-:Y:S01]  /*1c70*/  LOP3.LUT R46, R40, R43, RZ, 0xfc, !PT ;  /* 0x0000002b282e7212 */ /* 0x001fe200078efcff */
[----:B------:R-:W-:Y:S01]  /*1c80*/  IMAD.WIDE.U32 R40, R4, R41, c[0x0][0x248] ;  /* 0x0000920004287625 */ /* 0x000fe200078e0029 */
        /* <DEDUP_REMOVED lines=10> */
.L_x_1102:
[----:B------:R1:W-:Y:S01]  /*1d30*/  STG.E.64 [R40.64], R46 ;  /* 0x0000002e28007986 */ /* 0x0003e2000c101b04 */
[----:B------:R-:W-:-:S03]  /*1d40*/  IADD3 R4, R4, 0x80, RZ ;  /* 0x0000008004047810 */ /* 0x000fc60007ffe0ff */
.L_x_1101:
[----:B------:R-:W-:Y:S05]  /*1d50*/  BSYNC B0 ;  /* 0x0000000000007941 */ /* 0x000fea0003800000 */
.L_x_1100:
[----:B------:R-:W-:Y:S01]  /*1d60*/  BSSY B0, `(.L_x_1103) ;  /* 0x000004c000007945 */ /* 0x000fe20003800000 */
[----:B------:R-:W-:Y:S05]  /*1d70*/  @!P3 BRA `(.L_x_1104) ;  /* 0x000004a00000b947 */ /* 0x000fea0003800000 */
[----:B------:R-:W-:Y:S01]  /*1d80*/  ISETP.NE.U32.AND P0, PT, RZ, c[0x0][0x218], PT ;  /* 0x00008600ff007a0c */ /* 0x000fe20003f05070 */
[-CC-:B0-----:R-:W-:Y:S01]  /*1d90*/  FFMA.FTZ R43, R87, R71.reuse, R70.reuse ;  /* 0x00000047572b7223 */ /* 0x181fe20000010046 */
[----:B------:R-:W-:Y:S01]  /*1da0*/  LOP3.LUT P4, RZ, R0, 0xff0000, RZ, 0xc0, !PT ;  /* 0x00ff000000ff7812 */ /* 0x000fe2000788c0ff */
[-CC-:B-1----:R-:W-:Y:S01]  /*1db0*/  FFMA.FTZ R41, R83, R71.reuse, R70.reuse ;  /* 0x0000004753297223 */ /* 0x182fe20000010046 */
[----:B------:R-:W-:Y:S01]  /*1dc0*/  ISETP.NE.AND.EX P0, PT, RZ, c[0x0][0x21c], PT, P0 ;  /* 0x00008700ff007a0c */ /* 0x000fe20003f05300 */
[----:B------:R-:W-:Y:S02]  /*1dd0*/  FFMA.FTZ R40, R82, R71, R70 ;  /* 0x0000004752287223 */ /* 0x000fe40000010046 */
[----:B------:R-:W-:Y:S02]  /*1de0*/  FADD.FTZ R47, R86, -R43 ;  /* 0x8000002b562f7221 */ /* 0x000fe40000010000 */
[----:B------:R-:W-:-:S02]  /*1df0*/  FADD.FTZ R41, R84, -R41 ;  /* 0x8000002954297221 */ /* 0x000fc40000010000 */
[----:B------:R-:W-:Y:S02]  /*1e00*/  FADD.FTZ R45, R85, -R40 ;  /* 0x80000028552d7221 */ /* 0x000fe40000010000 */
[C---:B-----5:R-:W-:Y:S02]  /*1e10*/  FMUL.FTZ R40, R6.reuse, R41 ;  /* 0x0000002906287220 */ /* 0x060fe40000410000 */
[C---:B------:R-:W-:Y:S02]  /*1e20*/  FMUL.FTZ R42, R6.reuse, R45 ;  /* 0x0000002d062a7220 */ /* 0x040fe40000410000 */
[----:B------:R-:W-:Y:S01]  /*1e30*/  @P0 MOV R43, R64 ;  /* 0x00000040002b0202 */ /* 0x000fe20000000f00 */
[----:B------:R-:W-:Y:S02]  /*1e40*/  FFMA.FTZ R71, R89, R71, R70 ;  /* 0x0000004759477223 */ /* 0x000fe40000010046 */
[----:B------:R-:W-:Y:S02]  /*1e50*/  FMUL.FTZ R44, R6, R47 ;  /* 0x0000002f062c7220 */ /* 0x000fe40000410000 */
[----:B------:R-:W-:Y:S01]  /*1e60*/  @P0 HADD2.F32 R41, -RZ, R43.H0_H0 ;  /* 0x2000002bff290230 */ /* 0x000fe20000004100 */
[----:B------:R-:W-:Y:S01]  /*1e70*/  @P0 SHF.R.U64 R43, R64, 0x10, R65 ;  /* 0x00000010402b0819 */ /* 0x000fe20000001241 */
[----:B------:R-:W-:-:S03]  /*1e80*/  FADD.FTZ R71, R88, -R71 ;  /* 0x8000004758477221 */ /* 0x000fc60000010000 */
[----:B------:R-:W-:Y:S01]  /*1e90*/  @P0 FADD.FTZ R40, R40, R41 ;  /* 0x0000002928280221 */ /* 0x000fe20000010000 */
[----:B------:R-:W-:Y:S01]  /*1ea0*/  @P0 HADD2.F32 R41, -RZ, R43.H0_H0 ;  /* 0x2000002bff290230 */ /* 0x000fe20000004100 */
[----:B------:R-:W-:Y:S02]  /*1eb0*/  @P0 IMAD.MOV.U32 R43, RZ, RZ, R65 ;  /* 0x000000ffff2b0224 */ /* 0x000fe400078e0041 */
[----:B------:R-:W-:Y:S02]  /*1ec0*/  FMUL.FTZ R6, R6, R71 ;  /* 0x0000004706067220 */ /* 0x000fe40000410000 */
[----:B------:R-:W-:Y:S01]  /*1ed0*/  @P0 FADD.FTZ R42, R42, R41 ;  /* 0x000000292a2a0221 */ /* 0x000fe20000010000 */
[----:B------:R-:W-:Y:S01]  /*1ee0*/  @P0 HADD2.F32 R41, -RZ, R43.H0_H0 ;  /* 0x2000002bff290230 */ /* 0x000fe20000004100 */
[----:B------:R-:W-:-:S04]  /*1ef0*/  @P0 SHF.R.U32.HI R43, RZ, 0x10, R65 ;  /* 0x00000010ff2b0819 */ /* 0x000fc80000011641 */
[----:B------:R-:W-:Y:S01]  /*1f00*/  @P0 FADD.FTZ R44, R44, R41 ;  /* 0x000000292c2c0221 */ /* 0x000fe20000010000 */
[----:B------:R-:W-:Y:S01]  /*1f10*/  @P0 HADD2.F32 R43, -RZ, R43.H0_H0 ;  /* 0x2000002bff2b0230 */ /* 0x000fe20000004100 */
[----:B------:R-:W-:-:S04]  /*1f20*/  FMUL.FTZ R41, R42, R5 ;  /* 0x000000052a297220 */ /* 0x000fc80000410000 */
[----:B------:R-:W-:Y:S01]  /*1f30*/  @P0 FADD.FTZ R6, R6, R43 ;  /* 0x0000002b06060221 */ /* 0x000fe20000010000 */
[----:B------:R-:W-:Y:S01]  /*1f40*/  LOP3.LUT P0, RZ, R0, 0xff00, RZ, 0xc0, !PT ;  /* 0x0000ff0000ff7812 */ /* 0x000fe2000780c0ff */
[-C--:B------:R-:W-:Y:S02]  /*1f50*/  FMUL.FTZ R43, R44, R5.reuse ;  /* 0x000000052c2b7220 */ /* 0x080fe40000410000 */
[-C--:B------:R-:W-:Y:S02]  /*1f60*/  FMUL.FTZ R45, R6, R5.reuse ;  /* 0x00000005062d7220 */ /* 0x080fe40000410000 */
[----:B------:R-:W-:Y:S02]  /*1f70*/  FMUL.FTZ R43, R43, c[0x0][0x1e8] ;  /* 0x00007a002b2b7a20 */ /* 0x000fe40000410000 */
[----:B------:R-:W-:Y:S02]  /*1f80*/  FMUL.FTZ R41, R41, c[0x0][0x1e8] ;  /* 0x00007a0029297a20 */ /* 0x000fe40000410000 */
[----:B------:R-:W-:Y:S01]  /*1f90*/  FMUL.FTZ R45, R45, c[0x0][0x1e8] ;  /* 0x00007a002d2d7a20 */ /* 0x000fe20000410000 */
[----:B------:R-:W-:Y:S01]  /*1fa0*/  FSEL R43, R43, RZ, P4 ;  /* 0x000000ff2b2b7208 */ /* 0x000fe20002000000 */
[----:B------:R-:W-:Y:S01]  /*1fb0*/  FMUL.FTZ R5, R40, R5 ;  /* 0x0000000528057220 */ /* 0x000fe20000410000 */
[----:B------:R-:W-:-:S02]  /*1fc0*/  LOP3.LUT P4, RZ, R0, 0xff000000, RZ, 0xc0, !PT ;  /* 0xff00000000ff7812 */ /* 0x000fc4000788c0ff */
[----:B------:R-:W-:Y:S01]  /*1fd0*/  FSEL R41, R41, RZ, P0 ;  /* 0x000000ff29297208 */ /* 0x000fe20000000000 */
[----:B------:R-:W-:Y:S01]  /*1fe0*/  FMUL.FTZ R5, R5, c[0x0][0x1e8] ;  /* 0x00007a0005057a20 */ /* 0x000fe20000410000 */
[----:B------:R-:W-:Y:S01]  /*1ff0*/  ISETP.NE.U32.AND P0, PT, RZ, c[0x0][0x258], PT ;  /* 0x00009600ff007a0c */ /* 0x000fe20003f05070 */
[----:B------:R-:W-:Y:S01]  /*2000*/  F2F.F16.F32 R43, R43 ;  /* 0x0000002b002b7304 */ /* 0x000fe20000200800 */
[----:B------:R-:W-:Y:S02]  /*2010*/  FSEL R45, R45, RZ, P4 ;  /* 0x000000ff2d2d7208 */ /* 0x000fe40002000000 */
[----:B------:R-:W-:Y:S02]  /*2020*/  ISETP.NE.AND.EX P0, PT, RZ, c[0x0][0x25c], PT, P0 ;  /* 0x00009700ff007a0c */ /* 0x000fe40003f05300 */
[----:B------:R-:W-:-:S03]  /*2030*/  LOP3.LUT P4, RZ, R0, 0xff, RZ, 0xc0, !PT ;  /* 0x000000ff00ff7812 */ /* 0x000fc6000788c0ff */
[----:B------:R-:W0:Y:S01]  /*2040*/  F2F.F16.F32 R45, R45 ;  /* 0x0000002d002d7304 */ /* 0x000e220000200800 */
[----:B------:R-:W-:Y:S02]  /*2050*/  FSEL R5, R5, RZ, P4 ;  /* 0x000000ff05057208 */ /* 0x000fe40002000000 */
[----:B------:R-:W-:-:S04]  /*2060*/  ISETP.NE.U32.AND P4, PT, RZ, c[0x0][0x258], PT ;  /* 0x00009600ff007a0c */ /* 0x000fc80003f85070 */
[----:B------:R-:W-:Y:S01]  /*2070*/  ISETP.NE.AND.EX P4, PT, RZ, c[0x0][0x25c], PT, P4 ;  /* 0x00009700ff007a0c */ /* 0x000fe20003f85340 */
[----:B------:R-:W1:Y:S01]  /*2080*/  F2F.F16.F32 R41, R41 ;  /* 0x0000002900297304 */ /* 0x000e620000200800 */
[----:B------:R-:W-:Y:S02]  /*2090*/  @P0 F2FP.PACK_AB R42, RZ, R42 ;  /* 0x0000002aff2a023e */ /* 0x000fe400000000ff */
[----:B------:R-:W-:Y:S02]  /*20a0*/  @P0 F2FP.PACK_AB R40, RZ, R40 ;  /* 0x00000028ff28023e */ /* 0x000fe400000000ff */
[----:B------:R-:W-:Y:S02]  /*20b0*/  @P0 PRMT R55, R42, 0x7610, R55 ;  /* 0x000076102a370816 */ /* 0x000fe40000000037 */
[----:B------:R-:W-:Y:S01]  /*20c0*/  @P0 PRMT R54, R40, 0x7610, R54 ;  /* 0x0000761028360816 */ /* 0x000fe20000000036 */
[----:B------:R-:W2:Y:S01]  /*20d0*/  F2F.F16.F32 R5, R5 ;  /* 0x0000000500057304 */ /* 0x000ea20000200800 */
[----:B0-----:R-:W-:Y:S01]  /*20e0*/  SHF.L.U32 R42, R45, 0x10, RZ ;  /* 0x000000102d2a7819 */ /* 0x001fe200000006ff */
[----:B------:R-:W-:Y:S01]  /*20f0*/  HFMA2.MMA R45, -RZ, RZ, 0, 4.76837158203125e-07 ;  /* 0x00000008ff2d7435 */ /* 0x000fe200000001ff */
[----:B------:R-:W-:-:S02]  /*2100*/  @P0 F2FP.PACK_AB R44, RZ, R44 ;  /* 0x0000002cff2c023e */ /* 0x000fc400000000ff */
[----:B------:R-:W-:Y:S02]  /*2110*/  @P0 F2FP.PACK_AB R6, RZ, R6 ;  /* 0x00000006ff06023e */ /* 0x000fe400000000ff */
[----:B------:R-:W-:Y:S01]  /*2120*/  @P0 PRMT R56, R44, 0x7610, R56 ;  /* 0x000076102c380816 */ /* 0x000fe20000000038 */
[----:B-1----:R-:W-:Y:S01]  /*2130*/  IMAD.WIDE.U32 R40, R41, 0x10000, RZ ;  /* 0x0001000029287825 */ /* 0x002fe200078e00ff */
[----:B------:R-:W-:-:S03]  /*2140*/  @P0 PRMT R57, R6, 0x7610, R57 ;  /* 0x0000761006390816 */ /* 0x000fc60000000039 */
[----:B------:R-:W-:Y:S01]  /*2150*/  IMAD.WIDE.U32 R44, R4, R45, c[0x0][0x248] ;  /* 0x00009200042c7625 */ /* 0x000fe200078e002d */
[----:B------:R-:W-:Y:S02]  /*2160*/  LOP3.LUT R43, R41, R42, R43, 0xfe, !PT ;  /* 0x0000002a292b7212 */ /* 0x000fe400078efe2b */
        /* <DEDUP_REMOVED lines=10> */
.L_x_1105:
[----:B------:R1:W-:Y:S02]  /*2210*/  STG.E.64 [R44.64], R42 ;  /* 0x0000002a2c007986 */ /* 0x0003e4000c101b04 */
.L_x_1104:
[----:B------:R-:W-:Y:S05]  /*2220*/  BSYNC B0 ;  /* 0x0000000000007941 */ /* 0x000fea0003800000 */
.L_x_1103:
[----:B------:R-:W-:Y:S02]  /*2230*/  IADD3 R52, R52, c[0x0][0x160], RZ ;  /* 0x0000580034347a10 */ /* 0x000fe40007ffe0ff */
[----:B------:R-:W-:Y:S02]  /*2240*/  LOP3.LUT P4, RZ, R7, 0xff, RZ, 0xc0, !PT ;  /* 0x000000ff07ff7812 */ /* 0x000fe4000788c0ff */
[----:B------:R-:W-:Y:S02]  /*2250*/  ISETP.GE.AND P0, PT, R52, c[0x0][0x164], PT ;  /* 0x0000590034007a0c */ /* 0x000fe40003f06270 */
[----:B------:R-:W-:-:S11]  /*2260*/  SEL R7, RZ, 0x1, P4 ;  /* 0x00000001ff077807 */ /* 0x000fd60002000000 */
[----:B01---5:R-:W-:Y:S01]  /*2270*/  @P0 CALL.REL.NOINC `(.L_x_1088) ;  /* 0x0000001000000944 */ /* 0x023fe20003c00000 */
[----:B------:R-:W-:Y:S05]  /*2280*/  BRA `(.L_x_1106) ;  /* 0xffffe18000007947 */ /* 0x000fea000383ffff */
.L_x_1088:
        /* <DEDUP_REMOVED lines=25> */
.L_x_1095:
[----:B------:R-:W-:Y:S01]  /*2420*/  HFMA2.MMA R47, -RZ, RZ, 0, 9.5367431640625e-07 ;  /* 0x00000010ff2f7435 */ /* 0x000fe200000001ff */
[----:B------:R-:W-:Y:S01]  /*2430*/  MOV R92, R43 ;  /* 0x0000002b005c7202 */ /* 0x000fe20000000f00 */
[----:B------:R-:W-:Y:S01]  /*2440*/  IMAD.MOV.U32 R70, RZ, RZ, 0x1f ;  /* 0x0000001fff467424 */ /* 0x000fe200078e00ff */
[----:B------:R-:W-:Y:S02]  /*2450*/  MOV R45, 0xffffffff ;  /* 0xffffffff002d7802 */ /* 0x000fe40000000f00 */
[----:B------:R-:W-:-:S02]  /*2460*/  MOV R40, 0x2480 ;  /* 0x0000248000287802 */ /* 0x000fc40000000f00 */
[----:B-----5:R-:W-:Y:S05]  /*2470*/  CALL.REL.NOINC `($__internal_28_$__cuda_sm70_shflsync_down_p) ;  /* 0x0000046000007944 */ /* 0x020fea0003c00000 */
[----:B-1----:R-:W-:Y:S01]  /*2480*/  MOV R46, R47 ;  /* 0x0000002f002e7202 */ /* 0x002fe20000000f00 */
[----:B0-----:R-:W-:Y:S05]  /*2490*/  BRA `(.L_x_1107) ;  /* 0xffffec8000007947 */ /* 0x001fea000383ffff */
.L_x_1096:
[----:B------:R-:W-:Y:S01]  /*24a0*/  HFMA2.MMA R47, -RZ, RZ, 0, 9.5367431640625e-07 ;  /* 0x00000010ff2f7435 */ /* 0x000fe200000001ff */
[----:B------:R-:W-:Y:S01]  /*24b0*/  IMAD.MOV.U32 R92, RZ, RZ, R42 ;  /* 0x000000ffff5c7224 */ /* 0x000fe200078e002a */
[----:B------:R-:W-:Y:S01]  /*24c0*/  MOV R70, 0x1f ;  /* 0x0000001f00467802 */ /* 0x000fe20000000f00 */
[----:B------:R-:W-:Y:S01]  /*24d0*/  IMAD.MOV.U32 R45, RZ, RZ, -0x1 ;  /* 0xffffffffff2d7424 */ /* 0x000fe200078e00ff */
[----:B------:R-:W-:-:S02]  /*24e0*/  MOV R40, 0x2500 ;  /* 0x0000250000287802 */ /* 0x000fc40000000f00 */
[----:B01---5:R-:W-:Y:S05]  /*24f0*/  CALL.REL.NOINC `($__internal_28_$__cuda_sm70_shflsync_down_p) ;  /* 0x000003e000007944 */ /* 0x023fea0003c00000 */
[----:B------:R-:W-:Y:S01]  /*2500*/  FADD.FTZ R43, R46, R43 ;  /* 0x0000002b2e2b7221 */ /* 0x000fe20000010000 */
[----:B0-----:R-:W-:Y:S01]  /*2510*/  MOV R70, 0x1f ;  /* 0x0000001f00467802 */ /* 0x001fe20000000f00 */
[----:B-1----:R-:W-:Y:S01]  /*2520*/  FADD.FTZ R42, R42, R47 ;  /* 0x0000002f2a2a7221 */ /* 0x002fe20000010000 */
[----:B------:R-:W-:Y:S01]  /*2530*/  HFMA2.MMA R47, -RZ, RZ, 0, 4.76837158203125e-07 ;  /* 0x00000008ff2f7435 */ /* 0x000fe200000001ff */
[----:B------:R-:W-:Y:S01]  /*2540*/  IMAD.MOV.U32 R45, RZ, RZ, -0x1 ;  /* 0xffffffffff2d7424 */ /* 0x000fe200078e00ff */
[----:B------:R-:W-:-:S02]  /*2550*/  MOV R92, R43 ;  /* 0x0000002b005c7202 */ /* 0x000fc40000000f00 */
[----:B------:R-:W-:Y:S02]  /*2560*/  MOV R40, 0x2580 ;  /* 0x0000258000287802 */ /* 0x000fe40000000f00 */
[----:B------:R-:W-:Y:S05]  /*2570*/  CALL.REL.NOINC `($__internal_28_$__cuda_sm70_shflsync_down_p) ;  /* 0x0000036000007944 */ /* 0x000fea0003c00000 */
[----:B-1----:R-:W-:Y:S01]  /*2580*/  MOV R46, R47 ;  /* 0x0000002f002e7202 */ /* 0x002fe20000000f00 */
[----:B------:R-:W-:Y:S01]  /*2590*/  HFMA2.MMA R47, -RZ, RZ, 0, 4.76837158203125e-07 ;  /* 0x00000008ff2f7435 */ /* 0x000fe200000001ff */
[----:B0-----:R-:W-:Y:S01]  /*25a0*/  IMAD.MOV.U32 R92, RZ, RZ, R42 ;  /* 0x000000ffff5c7224 */ /* 0x001fe200078e002a */
[----:B------:R-:W-:Y:S01]  /*25b0*/  MOV R70, 0x1f ;  /* 0x0000001f00467802 */ /* 0x000fe20000000f00 */
[----:B------:R-:W-:Y:S01]  /*25c0*/  IMAD.MOV.U32 R45, RZ, RZ, -0x1 ;  /* 0xffffffffff2d7424 */ /* 0x000fe200078e00ff */
[----:B------:R-:W-:Y:S02]  /*25d0*/  MOV R40, 0x25f0 ;  /* 0x000025f000287802 */ /* 0x000fe40000000f00 */
[----:B------:R-:W-:Y:S05]  /*25e0*/  CALL.REL.NOINC `($__internal_28_$__cuda_sm70_shflsync_down_p) ;  /* 0x000002f000007944 */ /* 0x000fea0003c00000 */
[----:B------:R-:W-:Y:S01]  /*25f0*/  FADD.FTZ R43, R46, R43 ;  /* 0x0000002b2e2b7221 */ /* 0x000fe20000010000 */
[----:B0-----:R-:W-:Y:S01]  /*2600*/  MOV R70, 0x1f ;  /* 0x0000001f00467802 */ /* 0x001fe20000000f00 */
[----:B-1----:R-:W-:Y:S01]  /*2610*/  FADD.FTZ R42, R42, R47 ;  /* 0x0000002f2a2a7221 */ /* 0x002fe20000010000 */
[----:B------:R-:W-:Y:S01]  /*2620*/  HFMA2.MMA R47, -RZ, RZ, 0, 2.384185791015625e-07 ;  /* 0x00000004ff2f7435 */ /* 0x000fe200000001ff */
[----:B------:R-:W-:Y:S01]  /*2630*/  IMAD.MOV.U32 R45, RZ, RZ, -0x1 ;  /* 0xffffffffff2d7424 */ /* 0x000fe200078e00ff */
[----:B------:R-:W-:-:S02]  /*2640*/  MOV R92, R43 ;  /* 0x0000002b005c7202 */ /* 0x000fc40000000f00 */
[----:B------:R-:W-:Y:S02]  /*2650*/  MOV R40, 0x2670 ;  /* 0x0000267000287802 */ /* 0x000fe40000000f00 */
[----:B------:R-:W-:Y:S05]  /*2660*/  CALL.REL.NOINC `($__internal_28_$__cuda_sm70_shflsync_down_p) ;  /* 0x0000027000007944 */ /* 0x000fea0003c00000 */
[----:B-1----:R-:W-:Y:S01]  /*2670*/  MOV R46, R47 ;  /* 0x0000002f002e7202 */ /* 0x002fe20000000f00 */
[----:B------:R-:W-:Y:S01]  /*2680*/  HFMA2.MMA R47, -RZ, RZ, 0, 2.384185791015625e-07 ;  /* 0x00000004ff2f7435 */ /* 0x000fe200000001ff */
        /* <DEDUP_REMOVED lines=8> */
[----:B------:R-:W-:Y:S01]  /*2710*/  HFMA2.MMA R47, -RZ, RZ, 0, 1.1920928955078125e-07 ;  /* 0x00000002ff2f7435 */ /* 0x000fe200000001ff */
[----:B------:R-:W-:Y:S01]  /*2720*/  IMAD.MOV.U32 R45, RZ, RZ, -0x1 ;  /* 0xffffffffff2d7424 */ /* 0x000fe200078e00ff */
[----:B------:R-:W-:-:S02]  /*2730*/  MOV R92, R43 ;  /* 0x0000002b005c7202 */ /* 0x000fc40000000f00 */
[----:B------:R-:W-:Y:S02]  /*2740*/  MOV R40, 0x2760 ;  /* 0x0000276000287802 */ /* 0x000fe40000000f00 */
[----:B------:R-:W-:Y:S05]  /*2750*/  CALL.REL.NOINC `($__internal_28_$__cuda_sm70_shflsync_down_p) ;  /* 0x0000018000007944 */ /* 0x000fea0003c00000 */
[----:B-1----:R-:W-:Y:S01]  /*2760*/  MOV R46, R47 ;  /* 0x0000002f002e7202 */ /* 0x002fe20000000f00 */
[----:B------:R-:W-:Y:S01]  /*2770*/  HFMA2.MMA R47, -RZ, RZ, 0, 1.1920928955078125e-07 ;  /* 0x00000002ff2f7435 */ /* 0x000fe200000001ff */
        /* <DEDUP_REMOVED lines=8> */
[----:B------:R-:W-:Y:S01]  /*2800*/  HFMA2.MMA R47, -RZ, RZ, 0, 5.9604644775390625e-08 ;  /* 0x00000001ff2f7435 */ /* 0x000fe200000001ff */
[----:B------:R-:W-:Y:S01]  /*2810*/  IMAD.MOV.U32 R45, RZ, RZ, -0x1 ;  /* 0xffffffffff2d7424 */ /* 0x000fe200078e00ff */
[----:B------:R-:W-:-:S02]  /*2820*/  MOV R92, R43 ;  /* 0x0000002b005c7202 */ /* 0x000fc40000000f00 */
[----:B------:R-:W-:Y:S02]  /*2830*/  MOV R40, 0x2850 ;  /* 0x0000285000287802 */ /* 0x000fe40000000f00 */
[----:B------:R-:W-:Y:S05]  /*2840*/  CALL.REL.NOINC `($__internal_28_$__cuda_sm70_shflsync_down_p) ;  /* 0x0000009000007944 */ /* 0x000fea0003c00000 */
[----:B-1----:R-:W-:Y:S01]  /*2850*/  MOV R46, R47 ;  /* 0x0000002f002e7202 */ /* 0x002fe20000000f00 */
[----:B------:R-:W-:Y:S01]  /*2860*/  HFMA2.MMA R47, -RZ, RZ, 0, 5.9604644775390625e-08 ;  /* 0x00000001ff2f7435 */ /* 0x000fe200000001ff */
[----:B0-----:R-:W-:Y:S01]  /*2870*/  IMAD.MOV.U32 R92, RZ, RZ, R42 ;  /* 0x000000ffff5c7224 */ /* 0x001fe200078e002a */
[----:B------:R-:W-:Y:S01]  /*2880*/  MOV R70, 0x1f ;  /* 0x0000001f00467802 */ /* 0x000fe20000000f00 */
[----:B------:R-:W-:Y:S01]  /*2890*/  IMAD.MOV.U32 R45, RZ, RZ, -0x1 ;  /* 0xffffffffff2d7424 */ /* 0x000fe200078e00ff */
[----:B------:R-:W-:Y:S02]  /*28a0*/  MOV R40, 0x28c0 ;  /* 0x000028c000287802 */ /* 0x000fe40000000f00 */
[----:B------:R-:W-:Y:S05]  /*28b0*/  CALL.REL.NOINC `($__internal_28_$__cuda_sm70_shflsync_down_p) ;  /* 0x0000002000007944 */ /* 0x000fea0003c00000 */
[----:B-1----:R-:W-:Y:S01]  /*28c0*/  MOV R71, R47 ;  /* 0x0000002f00477202 */ /* 0x002fe20000000f00 */
[----:B0-----:R-:W-:Y:S05]  /*28d0*/  BRA `(.L_x_1108) ;  /* 0xffffe96000007947 */ /* 0x001fea000383ffff */
        .weak           $__internal_28_$__cuda_sm70_shflsync_down_p
        .type           $__internal_28_$__cuda_sm70_shflsync_down_p,@function
        .size           $__internal_28_$__cuda_sm70_shflsync_down_p,(.L_x_6677 - $__internal_28_$__cuda_sm70_shflsync_down_p)
$__internal_28_$__cuda_sm70_shflsync_down_p:
[----:B------:R-:W-:Y:S01]  /*28e0*/  HFMA2.MMA R41, -RZ, RZ, 0, 0 ;  /* 0x00000000ff297435 */ /* 0x000fe200000001ff */
[----:B------:R-:W-:Y:S04]  /*28f0*/  WARPSYNC R45 ;  /* 0x0000002d00007348 */ /* 0x000fe80003800000 */
[----:B------:R0:W1:Y:S01]  /*2900*/  SHFL.DOWN PT, R47, R92, R47, R70 ;  /* 0x0800002f5c2f7389 */ /* 0x00006200000e0046 */
[----:B------:R-:W-:Y:S05]  /*2910*/  RET.REL.NODEC R40 `(_ZN10layer_norm13ln_bwd_kernelINS_13Kernel_traitsI6__halfS2_S2_S2_fjLj1536ELj1ELj1ELj4ELj8ENS_18Kernel_traits_baseILj1536ES2_S2_S2_S2_fjLj128EEEEELb1ELb0ELb0ELb0EEEvNS_9BwdParamsE) ;  /* 0xffffd6e028007950 */ /* 0x000fea0003c3ffff */
.L_x_1109:
        /* <DEDUP_REMOVED lines=14> */
.L_x_6677:


//--------------------- .text._ZN10layer_norm13ln_bwd_kernelINS_13Kernel_traitsI6__halfS2_S2_S2_fjLj1536ELj1ELj1ELj4ELj8ENS_18Kernel_traits_baseILj1536ES2_S2_S2_S2_fjLj128EEEEELb1ELb0ELb0ELb1EEEvNS_9BwdParamsE --------------------------
	.section	.text._ZN10layer_norm13ln_bwd_kernelINS_13Kernel_traitsI6__halfS2_S2_S2_fjLj1536ELj1ELj1ELj4ELj8ENS_18Kernel_traits_baseILj1536ES2_S2_S2_S2_fjLj128EEEEELb1ELb0ELb0ELb1EEEvNS_9BwdParamsE,"ax",@progbits
	.sectioninfo	@"SHI_REGISTERS=96"
	.align	128
        .global         _ZN10layer_norm13ln_bwd_kernelINS_13Kernel_traitsI6__halfS2_S2_S2_fjLj1536ELj1ELj1ELj4ELj8ENS_18Kernel_traits_baseILj1536ES2_S2_S2_S2_fjLj128EEEEELb1ELb0ELb0ELb1EEEvNS_9BwdParamsE
        .type           _ZN10layer_norm13ln_bwd_kernelINS_13Kernel_traitsI6__halfS2_S2_S2_fjLj1536ELj1ELj1ELj4ELj8ENS_18Kernel_traits_baseILj1536ES2_S2_S2_S2_fjLj128EEEEELb1ELb0ELb0ELb1EEEvNS_9BwdParamsE,@function
        .size           _ZN10layer_norm13ln_bwd_kernelINS_13Kernel_traitsI6__halfS2_S2_S2_fjLj1536ELj1ELj1ELj4ELj8ENS_18Kernel_traits_baseILj1536ES2_S2_S2_S2_fjLj128EEEEELb1ELb0ELb0ELb1EEEvNS_9BwdParamsE,(.L_x_6678 - _ZN10layer_norm13ln_bwd_kernelINS_13Kernel_traitsI6__halfS2_S2_S2_fjLj1536ELj1ELj1ELj4ELj8ENS_18Kernel_traits_baseILj1536ES2_S2_S2_S2_fjLj128EEEEELb1ELb0ELb0ELb1EEEvNS_9BwdParamsE)
        .other          _ZN10layer_norm13ln_bwd_kernelINS_13Kernel_traitsI6__halfS2_S2_S2_fjLj1536ELj1ELj1ELj4ELj8ENS_18Kernel_traits_baseILj1536ES2_S2_S2_S2_fjLj128EEEEELb1ELb0ELb0ELb1EEEvNS_9BwdParamsE,@"STO_CUDA_ENTRY STV_DEFAULT"
_ZN10layer_norm13ln_bwd_kernelINS_13Kernel_traitsI6__halfS2_S2_S2_fjLj1536ELj1ELj1ELj4ELj8ENS_18Kernel_traits_baseILj1536ES2_S2_S2_S2_fjLj128EEEEELb1ELb0ELb0ELb1EEEvNS_9BwdParamsE:
.text._ZN10layer_norm13ln_bwd_kernelINS_13Kernel_traitsI6__halfS2_S2_S2_fjLj1536ELj1ELj1ELj4ELj8ENS_18Kernel_traits_baseILj1536ES2_S2_S2_S2_fjLj128EEEEELb1ELb0ELb0ELb1EEEvNS_9BwdParamsE:
        /* <DEDUP_REMOVED lines=20> */
.L_x_1110:
        /* <DEDUP_REMOVED lines=8> */
[----:B------:R-:W-:Y:S01]  /*01c0*/  MOV R16, RZ ;  /* 0x000000ff00107202 */ /* 0x000fe20000000f00 */
[----:B------:R-:W-:Y:S01]  /*01d0*/  HFMA2.MMA R32, -RZ, RZ, 0, 0 ;  /* 0x00000000ff207435 */ /* 0x000fe200000001ff */
[----:B------:R-:W-:Y:S01]  /*01e0*/  CS2R R14, SRZ ;  /* 0x00000000000e7805 */ /* 0x000fe2000001ff00 */
[----:B------:R-:W-:Y:S01]  /*01f0*/  CS2R R12, SRZ ;  /* 0x00000000000c7805 */ /* 0x000fe2000001ff00 */
[----:B------:R-:W-:Y:S01]  /*0200*/  CS2R R10, SRZ ;  /* 0x00000000000a7805 */ /* 0x000fe2000001ff00 */
[----:B------:R-:W-:Y:S01]  /*0210*/  CS2R R20, SRZ ;  /* 0x0000000000147805 */ /* 0x000fe2000001ff00 */
[----:B------:R-:W-:Y:S01]  /*0220*/  CS2R R18, SRZ ;  /* 0x0000000000127805 */ /* 0x000fe2000001ff00 */
[----:B------:R-:W-:Y:S01]  /*0230*/  CS2R R22, SRZ ;  /* 0x0000000000167805 */ /* 0x000fe2000001ff00 */
[----:B0-----:R-:W-:Y:S01]  /*0240*/  CS2R R2, SRZ ;  /* 0x0000000000027805 */ /* 0x001fe2000001ff00 */
[----:B------:R-:W-:Y:S01]  /*0250*/  IMAD.MOV.U32 R0, RZ, RZ, RZ ;  /* 0x000000ffff007224 */ /* 0x000fe200078e00ff */
        /* <DEDUP_REMOVED lines=13> */
[----:B------:R-:W-:Y:S01]  /*0330*/  CS2R R8, SRZ ;  /* 0x0000000000087805 */ /* 0x000fe2000001ff00 */
[----:B------:R-:W-:Y:S01]  /*0340*/  CS2R R6, SRZ ;  /* 0x0000000000067805 */ /* 0x000fe2000001ff00 */
[----:B------:R-:W-:Y:S01]  /*0350*/  CS2R R4, SRZ ;  /* 0x0000000000047805 */ /* 0x000fe2000001ff00 */
[----:B------:R-:W-:-:S02]  /*0360*/  HADD2.F32 R46, -RZ, R46.H0_H0 ;  /* 0x2000002eff2e7230 */ /* 0x000fc40000004100 */
[----:B------:R-:W-:Y:S02]  /*0370*/  HADD2.F32 R45, -RZ, R45.H0_H0 ;  /* 0x2000002dff2d7230 */ /* 0x000fe40000004100 */
[----:B------:R-:W-:Y:S02]  /*0380*/  HADD2.F32 R44, -RZ, R44.H0_H0 ;  /* 0x2000002cff2c7230 */ /* 0x000fe40000004100 */
[----:B------:R-:W-:Y:S02]  /*0390*/  HADD2.F32 R43, -RZ, R43.H0_H0 ;  /* 0x2000002bff2b7230 */ /* 0x000fe40000004100 */
[----:B------:R-:W-:Y:S02]  /*03a0*/  HADD2.F32 R42, -RZ, R42.H0_H0 ;  /* 0x2000002aff2a7230 */ /* 0x000fe40000004100 */
[----:B------:R-:W-:Y:S02]  /*03b0*/  HADD2.F32 R41, -RZ, R41.H0_H0 ;  /* 0x20000029ff297230 */ /* 0x000fe40000004100 */
.L_x_1118:
[----:B------:R-:W-:Y:S01]  /*03c0*/  ISETP.NE.U32.AND P0, PT, RZ, c[0x0][0x1c0], PT ;  /* 0x00007000ff007a0c */ /* 0x000fe20003f05070 */
[----:B------:R-:W-:Y:S01]  /*03d0*/  IMAD R24, R62, c[0x0][0x168], RZ ;  /* 0x00005a003e187a24 */ /* 0x000fe200078e02ff */
[----:B------:R-:W-:-:S02]  /*03e0*/  LOP3.LUT R40, R17, 0x7f, RZ, 0xc0, !PT ;  /* 0x0000007f11287812 */ /* 0x000fc400078ec0ff */
[----:B------:R-:W-:Y:S02]  /*03f0*/  ISETP.NE.AND.EX P0, PT, RZ, c[0x0][0x1c4], PT, P0 ;  /* 0x00007100ff007a0c */ /* 0x000fe40003f05300 */
[----:B------:R-:W-:Y:S02]  /*0400*/  SHF.R.S32.HI R25, RZ, 0x1f, R24 ;  /* 0x0000001fff197819 */ /* 0x000fe40000011418 */
[----:B------:R-:W-:Y:S02]  /*0410*/  SHF.R.S32.HI R27, RZ, 0x1f, R62 ;  /* 0x0000001fff1b7819 */ /* 0x000fe4000001143e */
[----:B------:R-:W-:Y:S02]  /*0420*/  LEA.HI R25, R25, R24, RZ, 0x2 ;  /* 0x0000001819197211 */ /* 0x000fe400078f10ff */
[----:B------:R-:W-:Y:S02]  /*0430*/  MOV R75, 0x8 ;  /* 0x00000008004b7802 */ /* 0x000fe40000000f00 */
[----:B------:R-:W-:-:S03]  /*0440*/  LEA.HI.SX32 R40, R25, R40, 0x1e ;  /* 0x0000002819287211 */ /* 0x000fc600078ff2ff */
[----:B------:R-:W-:Y:S02]  /*0450*/  @P0 LEA R28, P1, R62, c[0x0][0x1c0], 0x1 ;  /* 0x000070003e1c0a11 */ /* 0x000fe400078208ff */
[C---:B------:R-:W-:Y:S01]  /*0460*/  IADD3 R39, R40.reuse, 0x80, RZ ;  /* 0x0000008028277810 */ /* 0x040fe20007ffe0ff */
[-C--:B------:R-:W-:Y:S01]  /*0470*/  IMAD.WIDE.U32 R24, R40, R75.reuse, c[0x0][0x188] ;  /* 0x0000620028187625 */ /* 0x080fe200078e004b */
[----:B------:R-:W-:Y:S02]  /*0480*/  @P0 LEA.HI.X R29, R62, c[0x0][0x1c4], R27, 0x1, P1 ;  /* 0x000071003e1d0a11 */ /* 0x000fe400008f0c1b */
[----:B------:R-:W-:Y:S01]  /*0490*/  MOV R33, 0x4 ;  /* 0x0000000400217802 */ /* 0x000fe20000000f00 */
[CC--:B------:R-:W-:Y:S01]  /*04a0*/  IMAD.WIDE.U32 R70, R40.reuse, R75.reuse, c[0x0][0x208] ;  /* 0x0000820028467625 */ /* 0x0c0fe200078e004b */
[----:B------:R-:W-:Y:S01]  /*04b0*/  IADD3 R38, R40, 0x100, RZ ;  /* 0x0000010028267810 */ /* 0x000fe20007ffe0ff */
[----:B------:R0:W2:Y:S02]  /*04c0*/  @P0 LDG.E.U16 R31, [R28.64] ;  /* 0x000000041c1f0981 */ /* 0x0000a4000c1e1500 */
[----:B------:R-:W-:-:S02]  /*04d0*/  IMAD.WIDE.U32 R68, R39, R75, c[0x0][0x208] ;  /* 0x0000820027447625 */ /* 0x000fc400078e004b */
[----:B------:R-:W3:Y:S02]  /*04e0*/  LDG.E.64 R24, [R24.64] ;  /* 0x0000000418187981 */ /* 0x000ee4000c1e1b00 */
[----:B------:R-:W-:Y:S02]  /*04f0*/  IMAD.WIDE R72, R62, R33, c[0x0][0x1a0] ;  /* 0x000068003e487625 */ /* 0x000fe400078e0221 */
[----:B------:R-:W4:Y:S02]  /*0500*/  LDG.E.64 R70, [R70.64] ;  /* 0x0000000446467981 */ /* 0x000f24000c1e1b00 */
[-C--:B------:R-:W-:Y:S02]  /*0510*/  IMAD.WIDE.U32 R26, R39, R75.reuse, c[0x0][0x188] ;  /* 0x00006200271a7625 */ /* 0x080fe400078e004b */
[----:B------:R-:W4:Y:S02]  /*0520*/  LDG.E.64 R68, [R68.64] ;  /* 0x0000000444447981 */ /* 0x000f24000c1e1b00 */
[----:B0-----:R-:W-:-:S02]  /*0530*/  IMAD.WIDE.U32 R28, R38, R75, c[0x0][0x188] ;  /* 0x00006200261c7625 */ /* 0x001fc400078e004b */
[----:B------:R0:W4:Y:S02]  /*0540*/  LDG.E R67, [R72.64] ;  /* 0x0000000448437981 */ /* 0x000124000c1e1900 */
[----:B------:R-:W-:Y:S02]  /*0550*/  IMAD.WIDE R34, R62, R33, c[0x0][0x1a8] ;  /* 0x00006a003e227625 */ /* 0x000fe400078e0221 */
[----:B------:R-:W4:Y:S02]  /*0560*/  LDG.E.64 R26, [R26.64] ;  /* 0x000000041a1a7981 */ /* 0x000f24000c1e1b00 */
[----:B------:R-:W-:Y:S02]  /*0570*/  IMAD.WIDE.U32 R58, R38, R75, c[0x0][0x208] ;  /* 0x00008200263a7625 */ /* 0x000fe400078e004b */
[----:B------:R-:W4:Y:S04]  /*0580*/  LDG.E.64 R28, [R28.64] ;  /* 0x000000041c1c7981 */ /* 0x000f28000c1e1b00 */
[----:B------:R1:W4:Y:S04]  /*0590*/  LDG.E R37, [R34.64] ;  /* 0x0000000422257981 */ /* 0x000328000c1e1900 */
[----:B------:R-:W4:Y:S01]  /*05a0*/  LDG.E.64 R58, [R58.64] ;  /* 0x000000043a3a7981 */ /* 0x000f22000c1e1b00 */
[----:B------:R-:W-:-:S04]  /*05b0*/  ISETP.NE.U32.AND P1, PT, RZ, c[0x0][0x218], PT ;  /* 0x00008600ff007a0c */ /* 0x000fc80003f25070 */
[----:B------:R-:W-:Y:S01]  /*05c0*/  ISETP.NE.AND.EX P1, PT, RZ, c[0x0][0x21c], PT, P1 ;  /* 0x00008700ff007a0c */ /* 0x000fe20003f25310 */
[----:B------:R-:W-:Y:S01]  /*05d0*/  IMAD.WIDE.U32 R80, R40, R33, c[0x0][0x190] ;  /* 0x0000640028507625 */ /* 0x000fe200078e0021 */
[----:B------:R-:W-:-:S03]  /*05e0*/  ULDC.U8 UR6, c[0x0][0x1f0] ;  /* 0x00007c0000067ab9 */ /* 0x000fc60000000000 */
[CC--:B------:R-:W-:Y:S01]  /*05f0*/  IMAD.WIDE.U32 R76, R39.reuse, R33.reuse, c[0x0][0x190] ;  /* 0x00006400274c7625 */ /* 0x0c0fe200078e0021 */
[----:B------:R2:W5:Y:S03]  /*0600*/  LDG.E R36, [R80.64] ;  /* 0x0000000450247981 */ /* 0x000566000c1e1900 */
[----:B0-----:R-:W-:Y:S01]  /*0610*/  IMAD.WIDE.U32 R72, R38, R33, c[0x0][0x190] ;  /* 0x0000640026487625 */ /* 0x001fe200078e0021 */
[----:B------:R-:W-:Y:S01]  /*0620*/  MOV R33, 0x3f800000 ;  /* 0x3f80000000217802 */ /* 0x000fe20000000f00 */
[----:B-1----:R0:W5:Y:S02]  /*0630*/  LDG.E R35, [R76.64] ;  /* 0x000000044c237981 */ /* 0x002164000c1e1900 */
[-C--:B------:R-:W-:Y:S02]  /*0640*/  @P1 IMAD.WIDE.U32 R82, R40, R75.reuse, c[0x0][0x218] ;  /* 0x0000860028521625 */ /* 0x080fe400078e004b */
[----:B------:R1:W5:Y:S04]  /*0650*/  LDG.E R34, [R72.64] ;  /* 0x0000000448227981 */ /* 0x000368000c1e1900 */
[----:B------:R4:W5:Y:S01]  /*0660*/  @P1 LDG.E.64 R48, [R82.64] ;  /* 0x0000000452301981 */ /* 0x000962000c1e1b00 */
[----:B------:R-:W-:-:S04]  /*0670*/  @P1 IMAD.WIDE.U32 R78, R39, R75, c[0x0][0x218] ;  /* 0x00008600274e1625 */ /* 0x000fc800078e004b */
[----:B------:R-:W-:Y:S01]  /*0680*/  @P1 IMAD.WIDE.U32 R74, R38, R75, c[0x0][0x218] ;  /* 0x00008600264a1625 */ /* 0x000fe200078e004b */
[----:B------:R0:W5:Y:S04]  /*0690*/  @P1 LDG.E.64 R50, [R78.64] ;  /* 0x000000044e321981 */ /* 0x000168000c1e1b00 */
[----:B------:R0:W5:Y:S01]  /*06a0*/  @P1 LDG.E.64 R52, [R74.64] ;  /* 0x000000044a341981 */ /* 0x000162000c1e1b00 */
[----:B------:R-:W-:Y:S01]  /*06b0*/  LOP3.LUT P3, RZ, R17, 0x1f, RZ, 0xc0, !PT ;  /* 0x0000001f11ff7812 */ /* 0x000fe2000786c0ff */
[----:B--2---:R-:W-:Y:S01]  /*06c0*/  @P0 HADD2.F32 R33, -RZ, R31.H0_H0 ;  /* 0x2000001fff210230 */ /* 0x004fe20000004100 */
[----:B------:R-:W-:Y:S02]  /*06d0*/  ISETP.NE.AND P0, PT, RZ, UR6, PT ;  /* 0x00000006ff007c0c */ /* 0x000fe4000bf05270 */
[--C-:B---3--:R-:W-:Y:S01]  /*06e0*/  SHF.R.U32.HI R92, RZ, 0x10, R25.reuse ;  /* 0x00000010ff5c7819 */ /* 0x108fe20000011619 */
[----:B------:R-:W-:Y:S01]  /*06f0*/  HADD2.F32 R90, -RZ, R24.H0_H0 ;  /* 0x20000018ff5a7230 */ /* 0x000fe20000004100 */
[----:B------:R-:W-:-:S02]  /*0700*/  SHF.R.U64 R86, R24, 0x10, R25 ;  /* 0x0000001018567819 */ /* 0x000fc40000001219 */
[--C-:B----4-:R-:W-:Y:S02]  /*0710*/  SHF.R.U64 R83, R70, 0x10, R71.reuse ;  /* 0x0000001046537819 */ /* 0x110fe40000001247 */
[----:B------:R-:W-:Y:S02]  /*0720*/  MOV R82, R71 ;  /* 0x0000004700527202 */ /* 0x000fe40000000f00 */
[----:B------:R-:W-:Y:S01]  /*0730*/  SHF.R.U32.HI R85, RZ, 0x10, R71 ;  /* 0x00000010ff557819 */ /* 0x000fe20000011647 */
[----:B------:R-:W-:Y:S01]  /*0740*/  IMAD.MOV.U32 R31, RZ, RZ, R68 ;  /* 0x000000ffff1f7224 */ /* 0x000fe200078e0044 */
[----:B------:R-:W-:Y:S01]  /*0750*/  SHF.R.U64 R71, R68, 0x10, R69 ;  /* 0x0000001044477819 */ /* 0x000fe20000001245 */
[----:B------:R-:W-:Y:S01]  /*0760*/  HADD2.F32 R68, -RZ, R25.H0_H0 ;  /* 0x20000019ff447230 */ /* 0x000fe20000004100 */
[----:B------:R-:W-:Y:S01]  /*0770*/  FSEL R67, R67, RZ, !P0 ;  /* 0x000000ff43437208 */ /* 0x000fe20004000000 */
[----:B------:R-:W-:Y:S01]  /*0780*/  HADD2.F32 R92, -RZ, R92.H0_H0 ;  /* 0x2000005cff5c7230 */ /* 0x000fe20000004100 */
[----:B------:R-:W-:-:S02]  /*0790*/  MOV R84, R70 ;  /* 0x0000004600547202 */ /* 0x000fc40000000f00 */
[--C-:B------:R-:W-:Y:S01]  /*07a0*/  SHF.R.U64 R25, R26, 0x10, R27.reuse ;  /* 0x000000101a197819 */ /* 0x100fe2000000121b */
[----:B------:R-:W-:Y:S01]  /*07b0*/  HADD2.F32 R80, -RZ, R26.H0_H0 ;  /* 0x2000001aff507230 */ /* 0x000fe20000004100 */
[C---:B------:R-:W-:Y:S01]  /*07c0*/  FADD.FTZ R90, -R67.reuse, R90 ;  /* 0x0000005a435a7221 */ /* 0x040fe20000010100 */
[----:B------:R-:W-:Y:S01]  /*07d0*/  HADD2.F32 R70, -RZ, R27.H0_H0 ;  /* 0x2000001bff467230 */ /* 0x000fe20000004100 */
[C---:B------:R-:W-:Y:S01]  /*07e0*/  FADD.FTZ R26, -R67.reuse, R68 ;  /* 0x00000044431a7221 */ /* 0x040fe20000010100 */
[----:B------:R-:W-:Y:S01]  /*07f0*/  HADD2.F32 R86, -RZ, R86.H0_H0 ;  /* 0x20000056ff567230 */ /* 0x000fe20000004100 */
[----:B------:R-:W-:Y:S01]  /*0800*/  FADD.FTZ R92, -R67, R92 ;  /* 0x0000005c435c7221 */ /* 0x000fe20000010100 */
[----:B------:R-:W-:Y:S01]  /*0810*/  HADD2.F32 R88, -RZ, R29.H0_H0 ;  /* 0x2000001dff587230 */ /* 0x000fe20000004100 */
[----:B------:R-:W-:Y:S01]  /*0820*/  SHF.R.U32.HI R24, RZ, 0x10, R27 ;  /* 0x00000010ff187819 */ /* 0x000fe2000001161b */
[----:B------:R-:W-:Y:S01]  /*0830*/  HADD2.F32 R84, -RZ, R84.H0_H0 ;  /* 0x20000054ff547230 */ /* 0x000fe20000004100 */
[--C-:B0-----:R-:W-:Y:S01]  /*0840*/  SHF.R.U64 R77, R28, 0x10, R29.reuse ;  /* 0x000000101c4d7819 */ /* 0x101fe2000000121d */
[----:B-1----:R-:W-:Y:S01]  /*0850*/  HADD2.F32 R72, -RZ, R28.H0_H0 ;  /* 0x2000001cff487230 */ /* 0x002fe20000004100 */
[----:B------:R-:W-:Y:S01]  /*0860*/  FMUL.FTZ R90, R37, R90 ;  /* 0x0000005a255a7220 */ /* 0x000fe20000410000 */
[----:B------:R-:W-:Y:S01]  /*0870*/  HADD2.F32 R78, -RZ, R25.H0_H0 ;  /* 0x20000019ff4e7230 */ /* 0x000fe20000004100 */
[----:B------:R-:W-:Y:S01]  /*0880*/  SHF.R.U32.HI R27, RZ, 0x10, R29 ;  /* 0x00000010ff1b7819 */ /* 0x000fe2000001161d */
[----:B------:R-:W-:Y:S01]  /*0890*/  HADD2.F32 R82, -RZ, R82.H0_H0 ;  /* 0x20000052ff527230 */ /* 0x000fe20000004100 */
[----:B------:R-:W-:Y:S01]  /*08a0*/  FADD.FTZ R28, -R67, R70 ;  /* 0x00000046431c7221 */ /* 0x000fe20000010100 */
[----:B------:R-:W-:Y:S01]  /*08b0*/  HADD2.F32 R25, -RZ, R85.H0_H0 ;  /* 0x20000055ff197230 */ /* 0x000fe20000004100 */
[----:B------:R-:W-:Y:S01]  /*08c0*/  FMUL.FTZ R87, R37, R26 ;  /* 0x0000001a25577220 */ /* 0x000fe20000410000 */
[----:B------:R-:W-:Y:S01]  /*08d0*/  HADD2.F32 R83, -RZ, R83.H0_H0 ;  /* 0x20000053ff537230 */ /* 0x000fe20000004100 */
[----:B------:R-:W-:-:S02]  /*08e0*/  FADD.FTZ R86, -R67, R86 ;  /* 0x0000005643567221 */ /* 0x000fc40000010100 */
[----:B------:R-:W-:Y:S02]  /*08f0*/  FADD.FTZ R70, -R67, R88 ;  /* 0x0000005843467221 */ /* 0x000fe40000010100 */
[----:B------:R-:W-:Y:S01]  /*0900*/  FMUL.FTZ R85, R37, R92 ;  /* 0x0000005c25557220 */ /* 0x000fe20000410000 */
[----:B------:R-:W-:Y:S01]  /*0910*/  HADD2.F32 R76, -RZ, R24.H0_H0 ;  /* 0x20000018ff4c7230 */ /* 0x000fe20000004100 */
[-C--:B------:R-:W-:Y:S02]  /*0920*/  FMUL.FTZ R88, R61, R84.reuse ;  /* 0x000000543d587220 */ /* 0x080fe40000410000 */
[----:B------:R-:W-:Y:S02]  /*0930*/  FADD.FTZ R32, R84, R32 ;  /* 0x0000002054207221 */ /* 0x000fe40000010000 */
[----:B------:R-:W-:Y:S01]  /*0940*/  FFMA.FTZ R47, R90, R84, R47 ;  /* 0x000000545a2f7223 */ /* 0x000fe2000001002f */
[----:B------:R-:W-:Y:S01]  /*0950*/  MOV R74, R69 ;  /* 0x00000045004a7202 */ /* 0x000fe20000000f00 */
[----:B------:R-:W-:Y:S01]  /*0960*/  FADD.FTZ R20, R82, R20 ;  /* 0x0000001452147221 */ /* 0x000fe20000010000 */
[----:B------:R-:W-:Y:S01]  /*0970*/  HADD2.F32 R68, -RZ, R27.H0_H0 ;  /* 0x2000001bff447230 */ /* 0x000fe20000004100 */
[----:B------:R-:W-:-:S02]  /*0980*/  FFMA.FTZ R21, R87, R82, R21 ;  /* 0x0000005257157223 */ /* 0x000fc40000010015 */
[----:B------:R-:W-:Y:S01]  /*0990*/  FMUL.FTZ R84, R60, R82 ;  /* 0x000000523c547220 */ /* 0x000fe20000410000 */
[----:B------:R-:W-:Y:S01]  /*09a0*/  SHF.R.U32.HI R69, RZ, 0x10, R69 ;  /* 0x00000010ff457819 */ /* 0x000fe20000011645 */
[----:B------:R-:W-:Y:S02]  /*09b0*/  FMUL.FTZ R89, R37, R86 ;  /* 0x0000005625597220 */ /* 0x000fe40000410000 */
[----:B------:R-:W-:Y:S02]  /*09c0*/  FADD.FTZ R18, R25, R18 ;  /* 0x0000001219127221 */ /* 0x000fe40000010000 */
[-C--:B------:R-:W-:Y:S02]  /*09d0*/  FFMA.FTZ R19, R85, R25.reuse, R19 ;  /* 0x0000001955137223 */ /* 0x080fe40000010013 */
[----:B------:R-:W-:Y:S02]  /*09e0*/  FMUL.FTZ R82, R45, R25 ;  /* 0x000000192d527220 */ /* 0x000fe40000410000 */
[----:B------:R-:W-:-:S02]  /*09f0*/  FMUL.FTZ R86, R46, R83 ;  /* 0x000000532e567220 */ /* 0x000fc40000410000 */
[----:B------:R-:W-:Y:S02]  /*0a00*/  FADD.FTZ R25, RZ, R88 ;  /* 0x00000058ff197221 */ /* 0x000fe40000010000 */
[----:B------:R-:W-:Y:S02]  /*0a10*/  FFMA.FTZ R27, R90, R88, RZ ;  /* 0x000000585a1b7223 */ /* 0x000fe400000100ff */
[C---:B------:R-:W-:Y:S01]  /*0a20*/  FADD.FTZ R24, -R67.reuse, R72 ;  /* 0x0000004843187221 */ /* 0x040fe20000010100 */
[----:B------:R-:W-:Y:S01]  /*0a30*/  HADD2.F32 R72, -RZ, R77.H0_H0 ;  /* 0x2000004dff487230 */ /* 0x000fe20000004100 */
[----:B------:R-:W-:Y:S01]  /*0a40*/  FADD.FTZ R76, -R67, R76 ;  /* 0x0000004c434c7221 */ /* 0x000fe20000010100 */
[----:B------:R-:W-:Y:S01]  /*0a50*/  MOV R75, R59 ;  /* 0x0000003b004b7202 */ /* 0x000fe20000000f00 */
[----:B------:R-:W-:Y:S01]  /*0a60*/  HADD2.F32 R77, -RZ, R74.H0_H0 ;  /* 0x2000004aff4d7230 */ /* 0x000fe20000004100 */
[----:B------:R-:W-:Y:S01]  /*0a70*/  FADD.FTZ R25, R25, R86 ;  /* 0x0000005619197221 */ /* 0x000fe20000010000 */
[----:B------:R-:W-:Y:S01]  /*0a80*/  HADD2.F32 R74, -RZ, R69.H0_H0 ;  /* 0x20000045ff4a7230 */ /* 0x000fe20000004100 */
[----:B------:R-:W-:Y:S01]  /*0a90*/  FFMA.FTZ R27, R89, R86, R27 ;  /* 0x00000056591b7223 */ /* 0x000fe2000001001b */
[----:B------:R-:W-:Y:S01]  /*0aa0*/  HADD2.F32 R31, -RZ, R31.H0_H0 ;  /* 0x2000001fff1f7230 */ /* 0x000fe20000004100 */
[----:B------:R-:W-:-:S02]  /*0ab0*/  FMUL.FTZ R76, R37, R76 ;  /* 0x0000004c254c7220 */ /* 0x000fc40000410000 */
[----:B------:R-:W-:Y:S01]  /*0ac0*/  FADD.FTZ R80, -R67, R80 ;  /* 0x0000005043507221 */ /* 0x000fe20000010100 */
[----:B------:R-:W-:Y:S01]  /*0ad0*/  HADD2.F32 R69, -RZ, R75.H0_H0 ;  /* 0x2000004bff457230 */ /* 0x000fe20000004100 */
[----:B------:R-:W-:Y:S02]  /*0ae0*/  FADD.FTZ R25, R25, R84 ;  /* 0x0000005419197221 */ /* 0x000fe40000010000 */
[----:B------:R-:W-:Y:S01]  /*0af0*/  FFMA.FTZ R27, R87, R84, R27 ;  /* 0x00000054571b7223 */ /* 0x000fe2000001001b */
[----:B------:R-:W-:Y:S01]  /*0b00*/  HADD2.F32 R71, -RZ, R71.H0_H0 ;  /* 0x20000047ff477230 */ /* 0x000fe20000004100 */
[----:B------:R-:W-:Y:S02]  /*0b10*/  FADD.FTZ R22, R83, R22 ;  /* 0x0000001653167221 */ /* 0x000fe40000010000 */
[----:B------:R-:W-:Y:S02]  /*0b20*/  FFMA.FTZ R23, R89, R83, R23 ;  /* 0x0000005359177223 */ /* 0x000fe40000010017 */
[----:B------:R-:W-:-:S02]  /*0b30*/  FADD.FTZ R11, R74, R11 ;  /* 0x0000000b4a0b7221 */ /* 0x000fc40000010000 */
[-C--:B------:R-:W-:Y:S02]  /*0b40*/  FFMA.FTZ R3, R76, R74.reuse, R3 ;  /* 0x0000004a4c037223 */ /* 0x080fe40000010003 */
[----:B------:R-:W-:Y:S02]  /*0b50*/  FMUL.FTZ R75, R43, R74 ;  /* 0x0000004a2b4b7220 */ /* 0x000fe40000410000 */
[----:B------:R-:W-:Y:S02]  /*0b60*/  FADD.FTZ R78, -R67, R78 ;  /* 0x0000004e434e7221 */ /* 0x000fe40000010100 */
[C---:B------:R-:W-:Y:S02]  /*0b70*/  FMUL.FTZ R83, R37.reuse, R80 ;  /* 0x0000005025537220 */ /* 0x040fe40000410000 */
[----:B------:R-:W-:Y:S02]  /*0b80*/  FMUL.FTZ R74, R37, R24 ;  /* 0x00000018254a7220 */ /* 0x000fe40000410000 */
[----:B------:R-:W-:-:S02]  /*0b90*/  FMUL.FTZ R80, R57, R31 ;  /* 0x0000001f39507220 */ /* 0x000fc40000410000 */
[----:B------:R-:W-:Y:S02]  /*0ba0*/  FADD.FTZ R25, R25, R82 ;  /* 0x0000005219197221 */ /* 0x000fe40000010000 */
[----:B------:R-:W-:Y:S02]  /*0bb0*/  FFMA.FTZ R24, R85, R82, R27 ;  /* 0x0000005255187223 */ /* 0x000fe4000001001b */
[C---:B------:R-:W-:Y:S02]  /*0bc0*/  FMUL.FTZ R81, R37.reuse, R78 ;  /* 0x0000004e25517220 */ /* 0x040fe40000410000 */
[----:B------:R-:W-:Y:S01]  /*0bd0*/  FMUL.FTZ R79, R37, R28 ;  /* 0x0000001c254f7220 */ /* 0x000fe20000410000 */
[----:B------:R-:W-:Y:S01]  /*0be0*/  MOV R73, R58 ;  /* 0x0000003a00497202 */ /* 0x000fe20000000f00 */
[----:B------:R-:W-:Y:S02]  /*0bf0*/  FMUL.FTZ R78, R44, R71 ;  /* 0x000000472c4e7220 */ /* 0x000fe40000410000 */
[----:B------:R-:W-:-:S02]  /*0c00*/  FADD.FTZ R25, R25, R80 ;  /* 0x0000005019197221 */ /* 0x000fc40000010000 */
[----:B------:R-:W-:Y:S02]  /*0c10*/  FFMA.FTZ R24, R83, R80, R24 ;  /* 0x0000005053187223 */ /* 0x000fe40000010018 */
[----:B------:R-:W-:Y:S02]  /*0c20*/  FADD.FTZ R12, R77, R12 ;  /* 0x0000000c4d0c7221 */ /* 0x000fe40000010000 */
[-C--:B------:R-:W-:Y:S02]  /*0c30*/  FFMA.FTZ R4, R79, R77.reuse, R4 ;  /* 0x0000004d4f047223 */ /* 0x080fe40000010004 */
[----:B------:R-:W-:Y:S02]  /*0c40*/  FMUL.FTZ R77, R56, R77 ;  /* 0x0000004d384d7220 */ /* 0x000fe40000410000 */
[----:B------:R-:W-:Y:S02]  /*0c50*/  FADD.FTZ R28, R25, R78 ;  /* 0x0000004e191c7221 */ /* 0x000fe40000010000 */
[----:B------:R-:W-:Y:S01]  /*0c60*/  FFMA.FTZ R24, R81, R78, R24 ;  /* 0x0000004e51187223 */ /* 0x000fe20000010018 */
[----:B------:R-:W-:Y:S01]  /*0c70*/  SHF.R.U64 R58, R58, 0x10, R59 ;  /* 0x000000103a3a7819 */ /* 0x000fe2000000123b */
[----:B------:R-:W-:Y:S01]  /*0c80*/  HADD2.F32 R73, -RZ, R73.H0_H0 ;  /* 0x20000049ff497230 */ /* 0x000fe20000004100 */
[----:B------:R-:W-:-:S02]  /*0c90*/  FADD.FTZ R28, R28, R77 ;  /* 0x0000004d1c1c7221 */ /* 0x000fc40000010000 */
[----:B------:R-:W-:Y:S01]  /*0ca0*/  FFMA.FTZ R24, R79, R77, R24 ;  /* 0x0000004d4f187223 */ /* 0x000fe20000010018 */
[----:B------:R-:W-:Y:S01]  /*0cb0*/  HADD2.F32 R58, -RZ, R58.H0_H0 ;  /* 0x2000003aff3a7230 */ /* 0x000fe20000004100 */
[----:B------:R-:W-:Y:S02]  /*0cc0*/  FADD.FTZ R14, R73, R14 ;  /* 0x0000000e490e7221 */ /* 0x000fe40000010000 */
[-C--:B------:R-:W-:Y:S02]  /*0cd0*/  FFMA.FTZ R6, R74, R73.reuse, R6 ;  /* 0x000000494a067223 */ /* 0x080fe40000010006 */
[----:B------:R-:W-:Y:S02]  /*0ce0*/  FADD.FTZ R72, -R67, R72 ;  /* 0x0000004843487221 */ /* 0x000fe40000010100 */
[----:B------:R-:W-:Y:S02]  /*0cf0*/  FMUL.FTZ R73, R55, R73 ;  /* 0x0000004937497220 */ /* 0x000fe40000410000 */
[----:B------:R-:W-:-:S02]  /*0d00*/  FADD.FTZ R28, R28, R75 ;  /* 0x0000004b1c1c7221 */ /* 0x000fc40000010000 */
[----:B------:R-:W-:Y:S01]  /*0d10*/  FFMA.FTZ R25, R76, R75, R24 ;  /* 0x0000004b4c197223 */ /* 0x000fe20000010018 */
[----:B------:R-:W-:Y:S01]  /*0d20*/  SHF.R.U32.HI R59, RZ, 0x10, R59 ;  /* 0x00000010ff3b7819 */ /* 0x000fe2000001163b */
[----:B------:R-:W-:Y:S02]  /*0d30*/  FADD.FTZ R9, R71, R9 ;  /* 0x0000000947097221 */ /* 0x000fe40000010000 */
[----:B------:R-:W-:Y:S02]  /*0d40*/  FFMA.FTZ R0, R81, R71, R0 ;  /* 0x0000004751007223 */ /* 0x000fe40000010000 */
[C---:B------:R-:W-:Y:S02]  /*0d50*/  FMUL.FTZ R70, R37.reuse, R70 ;  /* 0x0000004625467220 */ /* 0x040fe40000410000 */
[----:B------:R-:W-:Y:S02]  /*0d60*/  FMUL.FTZ R72, R37, R72 ;  /* 0x0000004825487220 */ /* 0x000fe40000410000 */
[----:B------:R-:W-:-:S02]  /*0d70*/  FMUL.FTZ R71, R42, R58 ;  /* 0x0000003a2a477220 */ /* 0x000fc40000410000 */
[----:B------:R-:W-:Y:S02]  /*0d80*/  FADD.FTZ R24, R28, R73 ;  /* 0x000000491c187221 */ /* 0x000fe40000010000 */
[----:B------:R-:W-:Y:S01]  /*0d90*/  FFMA.FTZ R25, R74, R73, R25 ;  /* 0x000000494a197223 */ /* 0x000fe20000010019 */
[----:B------:R-:W-:Y:S01]  /*0da0*/  HADD2.F32 R26, -RZ, R59.H0_H0 ;  /* 0x2000003bff1a7230 */ /* 0x000fe20000004100 */
[----:B------:R-:W-:Y:S02]  /*0db0*/  FADD.FTZ R68, -R67, R68 ;  /* 0x0000004443447221 */ /* 0x000fe40000010100 */
[----:B------:R-:W-:Y:S02]  /*0dc0*/  FADD.FTZ R16, R69, R16 ;  /* 0x0000001045107221 */ /* 0x000fe40000010000 */
[-C--:B------:R-:W-:Y:S02]  /*0dd0*/  FFMA.FTZ R8, R70, R69.reuse, R8 ;  /* 0x0000004546087223 */ /* 0x080fe40000010008 */
[----:B------:R-:W-:-:S02]  /*0de0*/  FMUL.FTZ R69, R54, R69 ;  /* 0x0000004536457220 */ /* 0x000fc40000410000 */
[----:B------:R-:W-:Y:S02]  /*0df0*/  FADD.FTZ R24, R24, R71 ;  /* 0x0000004718187221 */ /* 0x000fe40000010000 */
[----:B------:R-:W-:Y:S02]  /*0e00*/  FFMA.FTZ R25, R72, R71, R25 ;  /* 0x0000004748197223 */ /* 0x000fe40000010019 */
[----:B------:R-:W-:Y:S02]  /*0e10*/  FMUL.FTZ R68, R37, R68 ;  /* 0x0000004425447220 */ /* 0x000fe40000410000 */
[----:B------:R-:W-:Y:S02]  /*0e20*/  FADD.FTZ R24, R24, R69 ;  /* 0x0000004518187221 */ /* 0x000fe40000010000 */
[----:B------:R-:W-:Y:S02]  /*0e30*/  FMUL.FTZ R67, R41, R26 ;  /* 0x0000001a29437220 */ /* 0x000fe40000410000 */
        /* <DEDUP_REMOVED lines=11> */
.L_x_1119:
        /* <DEDUP_REMOVED lines=18> */
.L_x_1120:
        /* <DEDUP_REMOVED lines=19> */
[----:B------:R-:W-:Y:S02]  /*1140*/  SHF.L.U32 R92, R24, 0x3, RZ ;  /* 0x00000003185c7819 */ /* 0x000fe400000006ff */
[----:B------:R-:W-:Y:S02]  /*1150*/  LOP3.LUT P3, RZ, R36, 0xff000000, RZ, 0xc0, !PT ;  /* 0xff00000024ff7812 */ /* 0x000fe4000786c0ff */
[----:B-1----:R-:W-:-:S05]  /*1160*/  @P1 MOV R59, R51 ;  /* 0x00000033003b1202 */ /* 0x002fca0000000f00 */
[----:B------:R-:W-:Y:S01]  /*1170*/  @P1 HADD2.F32 R59, -RZ, R59.H0_H0 ;  /* 0x2000003bff3b1230 */ /* 0x000fe20000004100 */
[----:B0-----:R-:W0:Y:S04]  /*1180*/  LDS.128 R24, [R92+0x1800] ;  /* 0x001800005c187984 */ /* 0x001e280000000c00 */
[----:B------:R-:W1:Y:S01]  /*1190*/  LDS.128 R28, [R92+0x1810] ;  /* 0x001810005c1c7984 */ /* 0x000e620000000c00 */
[----:B0-----:R-:W-:Y:S02]  /*11a0*/  FADD.FTZ R93, RZ, R24 ;  /* 0x00000018ff5d7221 */ /* 0x001fe40000010000 */
[----:B------:R-:W-:Y:S02]  /*11b0*/  FADD.FTZ R24, RZ, R25 ;  /* 0x00000019ff187221 */ /* 0x000fe40000010000 */
[----:B------:R-:W-:Y:S01]  /*11c0*/  FADD.FTZ R93, R26, R93 ;  /* 0x0000005d1a5d7221 */ /* 0x000fe20000010000 */
[----:B------:R-:W-:Y:S01]  /*11d0*/  @P1 MOV R26, R48 ;  /* 0x00000030001a1202 */ /* 0x000fe20000000f00 */
[----:B------:R-:W-:-:S02]  /*11e0*/  FADD.FTZ R24, R27, R24 ;  /* 0x000000181b187221 */ /* 0x000fc40000010000 */
[----:B-1----:R-:W-:Y:S02]  /*11f0*/  FADD.FTZ R93, R93, R28 ;  /* 0x0000001c5d5d7221 */ /* 0x002fe40000010000 */
[----:B------:R-:W-:Y:S01]  /*1200*/  FADD.FTZ R24, R24, R29 ;  /* 0x0000001d18187221 */ /* 0x000fe20000010000 */
[----:B------:R-:W-:Y:S01]  /*1210*/  @P1 SHF.R.U64 R29, R48, 0x10, R49 ;  /* 0x00000010301d1819 */ /* 0x000fe20000001231 */
[----:B------:R-:W-:Y:S02]  /*1220*/  FADD.FTZ R30, R30, R93 ;  /* 0x0000005d1e1e7221 */ /* 0x000fe40000010000 */
[----:B------:R-:W-:Y:S01]  /*1230*/  FADD.FTZ R24, R31, R24 ;  /* 0x000000181f187221 */ /* 0x000fe20000010000 */
[----:B------:R-:W-:Y:S01]  /*1240*/  @P1 MOV R31, R49 ;  /* 0x00000031001f1202 */ /* 0x000fe20000000f00 */
[----:B------:R-:W-:Y:S01]  /*1250*/  FMUL.FTZ R25, R30, c[0x0][0x1e0] ;  /* 0x000078001e197a20 */ /* 0x000fe20000410000 */
[----:B------:R-:W-:Y:S01]  /*1260*/  @P1 HADD2.F32 R29, -RZ, R29.H0_H0 ;  /* 0x2000001dff1d1230 */ /* 0x000fe20000004100 */
[----:B------:R-:W-:-:S02]  /*1270*/  FMUL.FTZ R24, R24, c[0x0][0x1e0] ;  /* 0x0000780018187a20 */ /* 0x000fc40000410000 */
[----:B------:R-:W-:Y:S01]  /*1280*/  @P1 HADD2.F32 R31, -RZ, R31.H0_H0 ;  /* 0x2000001fff1f1230 */ /* 0x000fe20000004100 */
[----:B------:R-:W-:Y:S02]  /*1290*/  FSEL R25, R25, RZ, !P0 ;  /* 0x000000ff19197208 */ /* 0x000fe40004000000 */
[----:B------:R-:W-:-:S03]  /*12a0*/  LOP3.LUT P0, RZ, R36, 0xff0000, RZ, 0xc0, !PT ;  /* 0x00ff000024ff7812 */ /* 0x000fc6000780c0ff */
[-CC-:B------:R-:W-:Y:S02]  /*12b0*/  FFMA.FTZ R27, R90, R24.reuse, R25.reuse ;  /* 0x000000185a1b7223 */ /* 0x180fe40000010019 */
[-CC-:B------:R-:W-:Y:S02]  /*12c0*/  FFMA.FTZ R87, R87, R24.reuse, R25.reuse ;  /* 0x0000001857577223 */ /* 0x180fe40000010019 */
[----:B------:R-:W-:Y:S02]  /*12d0*/  FFMA.FTZ R89, R89, R24, R25 ;  /* 0x0000001859597223 */ /* 0x000fe40000010019 */
[----:B------:R-:W-:Y:S01]  /*12e0*/  FADD.FTZ R28, R88, -R27 ;  /* 0x8000001b581c7221 */ /* 0x000fe20000010000 */
[----:B------:R-:W-:Y:S01]  /*12f0*/  @P1 HADD2.F32 R27, -RZ, R26.H0_H0 ;  /* 0x2000001aff1b1230 */ /* 0x000fe20000004100 */
[----:B------:R-:W-:Y:S02]  /*1300*/  FADD.FTZ R84, R84, -R87 ;  /* 0x8000005754547221 */ /* 0x000fe40000010000 */
[----:B------:R-:W-:-:S02]  /*1310*/  FADD.FTZ R30, R86, -R89 ;  /* 0x80000059561e7221 */ /* 0x000fc40000010000 */
[C---:B------:R-:W-:Y:S02]  /*1320*/  FMUL.FTZ R28, R37.reuse, R28 ;  /* 0x0000001c251c7220 */ /* 0x040fe40000410000 */
[C---:B------:R-:W-:Y:S02]  /*1330*/  FMUL.FTZ R26, R37.reuse, R84 ;  /* 0x00000054251a7220 */ /* 0x040fe40000410000 */
[----:B------:R-:W-:Y:S02]  /*1340*/  FMUL.FTZ R30, R37, R30 ;  /* 0x0000001e251e7220 */ /* 0x000fe40000410000 */
[----:B------:R-:W-:Y:S02]  /*1350*/  @P1 FADD.FTZ R28, R28, R27 ;  /* 0x0000001b1c1c1221 */ /* 0x000fe40000010000 */
[----:B------:R-:W-:Y:S02]  /*1360*/  @P1 FADD.FTZ R26, R26, R31 ;  /* 0x0000001f1a1a1221 */ /* 0x000fe40000010000 */
[----:B------:R-:W-:-:S02]  /*1370*/  @P1 FADD.FTZ R30, R30, R29 ;  /* 0x0000001d1e1e1221 */ /* 0x000fc40000010000 */
[-C--:B------:R-:W-:Y:S02]  /*1380*/  FMUL.FTZ R27, R28, R33.reuse ;  /* 0x000000211c1b7220 */ /* 0x080fe40000410000 */
[-C--:B------:R-:W-:Y:S02]  /*1390*/  FMUL.FTZ R31, R26, R33.reuse ;  /* 0x000000211a1f7220 */ /* 0x080fe40000410000 */
[----:B------:R-:W-:Y:S02]  /*13a0*/  FMUL.FTZ R29, R30, R33 ;  /* 0x000000211e1d7220 */ /* 0x000fe40000410000 */
[----:B------:R-:W-:Y:S02]  /*13b0*/  FMUL.FTZ R27, R27, c[0x0][0x1e8] ;  /* 0x00007a001b1b7a20 */ /* 0x000fe40000410000 */
[----:B------:R-:W-:Y:S02]  /*13c0*/  FMUL.FTZ R31, R31, c[0x0][0x1e8] ;  /* 0x00007a001f1f7a20 */ /* 0x000fe40000410000 */
[----:B------:R-:W-:Y:S01]  /*13d0*/  FMUL.FTZ R36, R29, c[0x0][0x1e8] ;  /* 0x00007a001d247a20 */ /* 0x000fe20000410000 */
[----:B------:R-:W-:Y:S01]  /*13e0*/  FSEL R29, R27, RZ, P5 ;  /* 0x000000ff1b1d7208 */ /* 0x000fe20002800000 */
[-CC-:B------:R-:W-:Y:S01]  /*13f0*/  FFMA.FTZ R85, R85, R24.reuse, R25.reuse ;  /* 0x0000001855557223 */ /* 0x180fe20000010019 */
[----:B------:R-:W-:Y:S01]  /*1400*/  FSEL R27, R31, RZ, P0 ;  /* 0x000000ff1f1b7208 */ /* 0x000fe20000000000 */
[-C--:B------:R-:W-:Y:S01]  /*1410*/  FFMA.FTZ R83, R83, R24.reuse, R25 ;  /* 0x0000001853537223 */ /* 0x080fe20000010019 */
[----:B------:R-:W-:Y:S01]  /*1420*/  @P1 SHF.R.U32.HI R31, RZ, 0x10, R49 ;  /* 0x00000010ff1f1819 */ /* 0x000fe20000011631 */
[----:B------:R-:W-:Y:S01]  /*1430*/  FADD.FTZ R82, R82, -R85 ;  /* 0x8000005552527221 */ /* 0x000fe20000010000 */
[----:B------:R-:W-:Y:S01]  /*1440*/  FSEL R36, R36, RZ, P6 ;  /* 0x000000ff24247208 */ /* 0x000fe20003000000 */
[----:B------:R-:W-:Y:S01]  /*1450*/  FFMA.FTZ R81, R81, R24, R25 ;  /* 0x0000001851517223 */ /* 0x000fe20000010019 */
[C---:B------:R-:W-:Y:S01]  /*1460*/  LOP3.LUT P5, RZ, R35.reuse, 0xff00, RZ, 0xc0, !PT ;  /* 0x0000ff0023ff7812 */ /* 0x040fe200078ac0ff */
[----:B------:R-:W-:Y:S01]  /*1470*/  FADD.FTZ R58, R80, -R83 ;  /* 0x80000053503a7221 */ /* 0x000fe20000010000 */
[C---:B------:R-:W-:Y:S01]  /*1480*/  LOP3.LUT P6, RZ, R35.reuse, 0xff0000, RZ, 0xc0, !PT ;  /* 0x00ff000023ff7812 */ /* 0x040fe200078cc0ff */
[----:B------:R-:W-:Y:S01]  /*1490*/  @P1 HADD2.F32 R31, -RZ, R31.H0_H0 ;  /* 0x2000001fff1f1230 */ /* 0x000fe20000004100 */
[----:B------:R-:W-:Y:S01]  /*14a0*/  LOP3.LUT P0, RZ, R35, 0xff000000, RZ, 0xc0, !PT ;  /* 0xff00000023ff7812 */ /* 0x000fe2000780c0ff */
[----:B------:R-:W-:Y:S01]  /*14b0*/  @P1 IMAD.MOV.U32 R35, RZ, RZ, R50 ;  /* 0x000000ffff231224 */ /* 0x000fe200078e0032 */
[----:B------:R-:W0:Y:S01]  /*14c0*/  F2F.F16.F32 R29, R29 ;  /* 0x0000001d001d7304 */ /* 0x000e220000200800 */
[----:B------:R-:W-:-:S02]  /*14d0*/  FMUL.FTZ R80, R37, R82 ;  /* 0x0000005225507220 */ /* 0x000fc40000410000 */
[----:B------:R-:W-:Y:S01]  /*14e0*/  FADD.FTZ R78, R78, -R81 ;  /* 0x800000514e4e7221 */ /* 0x000fe20000010000 */
[----:B------:R-:W-:Y:S01]  /*14f0*/  @P1 HADD2.F32 R35, -RZ, R35.H0_H0 ;  /* 0x20000023ff231230 */ /* 0x000fe20000004100 */
[----:B------:R-:W-:Y:S01]  /*1500*/  FFMA.FTZ R84, R79, R24, R25 ;  /* 0x000000184f547223 */ /* 0x000fe20000010019 */
[--C-:B------:R-:W-:Y:S01]  /*1510*/  @P1 SHF.R.U64 R81, R50, 0x10, R51.reuse ;  /* 0x0000001032511819 */ /* 0x100fe20000001233 */
[----:B------:R-:W-:Y:S01]  /*1520*/  FMUL.FTZ R82, R37, R58 ;  /* 0x0000003a25527220 */ /* 0x000fe20000410000 */
[----:B------:R-:W-:Y:S01]  /*1530*/  @P1 SHF.R.U32.HI R79, RZ, 0x10, R51 ;  /* 0x00000010ff4f1819 */ /* 0x000fe20000011633 */
[----:B------:R-:W-:Y:S02]  /*1540*/  @P1 FADD.FTZ R80, R80, R31 ;  /* 0x0000001f50501221 */ /* 0x000fe40000010000 */
[----:B------:R-:W-:Y:S02]  /*1550*/  FADD.FTZ R58, R77, -R84 ;  /* 0x800000544d3a7221 */ /* 0x000fe40000010000 */
[----:B------:R-:W-:Y:S01]  /*1560*/  @P1 FADD.FTZ R82, R82, R35 ;  /* 0x0000002352521221 */ /* 0x000fe20000010000 */
[----:B------:R-:W-:Y:S01]  /*1570*/  @P1 HADD2.F32 R35, -RZ, R81.H0_H0 ;  /* 0x20000051ff231230 */ /* 0x000fe20000004100 */
[----:B------:R-:W-:Y:S01]  /*1580*/  FMUL.FTZ R31, R80, R33 ;  /* 0x00000021501f7220 */ /* 0x000fe20000410000 */
[----:B------:R-:W-:Y:S01]  /*1590*/  @P1 HADD2.F32 R79, -RZ, R79.H0_H0 ;  /* 0x2000004fff4f1230 */ /* 0x000fe20000004100 */
[----:B------:R-:W-:-:S02]  /*15a0*/  FFMA.FTZ R86, R76, R24, R25 ;  /* 0x000000184c567223 */ /* 0x000fc40000010019 */
[C---:B------:R-:W-:Y:S02]  /*15b0*/  FMUL.FTZ R84, R37.reuse, R78 ;  /* 0x0000004e25547220 */ /* 0x040fe40000410000 */
[----:B------:R-:W-:Y:S02]  /*15c0*/  FMUL.FTZ R76, R37, R58 ;  /* 0x0000003a254c7220 */ /* 0x000fe40000410000 */
[----:B------:R-:W-:Y:S02]  /*15d0*/  FMUL.FTZ R31, R31, c[0x0][0x1e8] ;  /* 0x00007a001f1f7a20 */ /* 0x000fe40000410000 */
[----:B------:R-:W-:Y:S02]  /*15e0*/  @P1 FADD.FTZ R84, R84, R35 ;  /* 0x0000002354541221 */ /* 0x000fe40000010000 */
[----:B------:R-:W-:Y:S01]  /*15f0*/  @P1 FADD.FTZ R76, R76, R59 ;  /* 0x0000003b4c4c1221 */ /* 0x000fe20000010000 */
[----:B------:R-:W-:Y:S01]  /*1600*/  FSEL R58, R31, RZ, P3 ;  /* 0x000000ff1f3a7208 */ /* 0x000fe20001800000 */
[----:B------:R-:W-:Y:S01]  /*1610*/  FADD.FTZ R86, R75, -R86 ;  /* 0x800000564b567221 */ /* 0x000fe20000010000 */
[----:B------:R-:W-:Y:S01]  /*1620*/  LOP3.LUT P3, RZ, R34, 0xff, RZ, 0xc0, !PT ;  /* 0x000000ff22ff7812 */ /* 0x000fe2000786c0ff */
[----:B------:R-:W-:-:S02]  /*1630*/  FMUL.FTZ R31, R84, R33 ;  /* 0x00000021541f7220 */ /* 0x000fc40000410000 */
[-C--:B------:R-:W-:Y:S02]  /*1640*/  FMUL.FTZ R35, R82, R33.reuse ;  /* 0x0000002152237220 */ /* 0x080fe40000410000 */
[-C--:B------:R-:W-:Y:S02]  /*1650*/  FMUL.FTZ R59, R76, R33.reuse ;  /* 0x000000214c3b7220 */ /* 0x080fe40000410000 */
[----:B------:R-:W-:Y:S02]  /*1660*/  FMUL.FTZ R31, R31, c[0x0][0x1e8] ;  /* 0x00007a001f1f7a20 */ /* 0x000fe40000410000 */
[----:B------:R-:W-:Y:S02]  /*1670*/  FMUL.FTZ R78, R37, R86 ;  /* 0x00000056254e7220 */ /* 0x000fe40000410000 */
[----:B------:R-:W-:Y:S01]  /*1680*/  FMUL.FTZ R35, R35, c[0x0][0x1e8] ;  /* 0x00007a0023237a20 */ /* 0x000fe20000410000 */
[----:B------:R-:W-:Y:S01]  /*1690*/  FSEL R77, R31, RZ, P5 ;  /* 0x000000ff1f4d7208 */ /* 0x000fe20002800000 */
[----:B------:R-:W-:Y:S01]  /*16a0*/  FMUL.FTZ R59, R59, c[0x0][0x1e8] ;  /* 0x00007a003b3b7a20 */ /* 0x000fe20000410000 */
[----:B------:R-:W-:Y:S01]  /*16b0*/  LOP3.LUT P5, RZ, R34, 0xff0000, RZ, 0xc0, !PT ;  /* 0x00ff000022ff7812 */ /* 0x000fe200078ac0ff */
[----:B------:R-:W-:Y:S01]  /*16c0*/  @P1 FADD.FTZ R78, R78, R79 ;  /* 0x0000004f4e4e1221 */ /* 0x000fe20000010000 */
[----:B------:R-:W-:Y:S01]  /*16d0*/  FSEL R75, R35, RZ, P4 ;  /* 0x000000ff234b7208 */ /* 0x000fe20002000000 */
[-CC-:B------:R-:W-:Y:S01]  /*16e0*/  FFMA.FTZ R74, R74, R24.reuse, R25.reuse ;  /* 0x000000184a4a7223 */ /* 0x180fe20000010019 */
[----:B------:R-:W-:Y:S01]  /*16f0*/  FSEL R31, R59, RZ, P6 ;  /* 0x000000ff3b1f7208 */ /* 0x000fe20003000000 */
[-CC-:B------:R-:W-:Y:S01]  /*1700*/  FFMA.FTZ R72, R72, R24.reuse, R25.reuse ;  /* 0x0000001848487223 */ /* 0x180fe20000010019 */
[----:B------:R-:W-:Y:S01]  /*1710*/  LOP3.LUT P4, RZ, R34, 0xff00, RZ, 0xc0, !PT ;  /* 0x0000ff0022ff7812 */ /* 0x000fe2000788c0ff */
[-CC-:B------:R-:W-:Y:S01]  /*1720*/  FFMA.FTZ R70, R70, R24.reuse, R25.reuse ;  /* 0x0000001846467223 */ /* 0x180fe20000010019 */
[----:B------:R-:W-:Y:S01]  /*1730*/  LOP3.LUT P6, RZ, R34, 0xff000000, RZ, 0xc0, !PT ;  /* 0xff00000022ff7812 */ /* 0x000fe200078cc0ff */
[----:B------:R-:W-:Y:S01]  /*1740*/  FMUL.FTZ R34, R78, R33 ;  /* 0x000000214e227220 */ /* 0x000fe20000410000 */
[----:B------:R1:W2:Y:S01]  /*1750*/  F2F.F16.F32 R59, R27 ;  /* 0x0000001b003b7304 */ /* 0x0002a20000200800 */
[----:B------:R-:W-:Y:S01]  /*1760*/  FFMA.FTZ R24, R68, R24, R25 ;  /* 0x0000001844187223 */ /* 0x000fe20000010019 */
[----:B------:R-:W-:Y:S01]  /*1770*/  @P1 MOV R25, R52 ;  /* 0x0000003400191202 */ /* 0x000fe20000000f00 */
[----:B------:R-:W-:-:S02]  /*1780*/  FMUL.FTZ R34, R34, c[0x0][0x1e8] ;  /* 0x00007a0022227a20 */ /* 0x000fc40000410000 */
[----:B------:R-:W-:Y:S02]  /*1790*/  FADD.FTZ R68, R67, -R24 ;  /* 0x8000001843447221 */ /* 0x000fe40000010000 */
[----:B------:R-:W-:Y:S01]  /*17a0*/  FADD.FTZ R72, R71, -R72 ;  /* 0x8000004847487221 */ /* 0x000fe20000010000 */
[----:B------:R-:W-:Y:S01]  /*17b0*/  FSEL R24, R34, RZ, P0 ;  /* 0x000000ff22187208 */ /* 0x000fe20000000000 */
[----:B------:R3:W4:Y:S01]  /*17c0*/  F2F.F16.F32 R35, R36 ;  /* 0x0000002400237304 */ /* 0x0007220000200800 */
[----:B------:R-:W-:Y:S01]  /*17d0*/  ISETP.NE.U32.AND P0, PT, RZ, c[0x0][0x258], PT ;  /* 0x00009600ff007a0c */ /* 0x000fe20003f05070 */
[----:B------:R-:W-:Y:S01]  /*17e0*/  FADD.FTZ R74, R73, -R74 ;  /* 0x8000004a494a7221 */ /* 0x000fe20000010000 */
[--C-:B-1----:R-:W-:Y:S01]  /*17f0*/  @P1 SHF.R.U64 R27, R52, 0x10, R53.reuse ;  /* 0x00000010341b1819 */ /* 0x102fe20000001235 */
[----:B------:R-:W-:Y:S01]  /*1800*/  @P1 HADD2.F32 R25, -RZ, R25.H0_H0 ;  /* 0x20000019ff191230 */ /* 0x000fe20000004100 */
[----:B------:R-:W-:Y:S01]  /*1810*/  ISETP.NE.AND.EX P0, PT, RZ, c[0x0][0x25c], PT, P0 ;  /* 0x00009700ff007a0c */ /* 0x000fe20003f05300 */
[----:B------:R-:W-:Y:S01]  /*1820*/  FADD.FTZ R70, R69, -R70 ;  /* 0x8000004645467221 */ /* 0x000fe20000010000 */
[----:B------:R-:W-:Y:S01]  /*1830*/  @P1 MOV R34, R53 ;  /* 0x0000003500221202 */ /* 0x000fe20000000f00 */
[----:B------:R-:W-:Y:S01]  /*1840*/  @P1 HADD2.F32 R27, -RZ, R27.H0_H0 ;  /* 0x2000001bff1b1230 */ /* 0x000fe20000004100 */
[----:B---3--:R-:W-:Y:S01]  /*1850*/  FMUL.FTZ R36, R37, R72 ;  /* 0x0000004825247220 */ /* 0x008fe20000410000 */
[----:B------:R-:W1:Y:S01]  /*1860*/  F2F.F16.F32 R67, R75 ;  /* 0x0000004b00437304 */ /* 0x000e620000200800 */
[----:B------:R-:W-:Y:S01]  /*1870*/  @P1 SHF.R.U32.HI R73, RZ, 0x10, R53 ;  /* 0x00000010ff491819 */ /* 0x000fe20000011635 */
[----:B------:R-:W-:Y:S01]  /*1880*/  @P1 HADD2.F32 R71, -RZ, R34.H0_H0 ;  /* 0x20000022ff471230 */ /* 0x000fe20000004100 */
[----:B------:R-:W-:-:S02]  /*1890*/  @P1 FADD.FTZ R36, R36, R27 ;  /* 0x0000001b24241221 */ /* 0x000fc40000010000 */
[C---:B------:R-:W-:Y:S02]  /*18a0*/  FMUL.FTZ R34, R37.reuse, R74 ;  /* 0x0000004a25227220 */ /* 0x040fe40000410000 */
[----:B------:R-:W-:Y:S01]  /*18b0*/  FMUL.FTZ R68, R37, R68 ;  /* 0x0000004425447220 */ /* 0x000fe20000410000 */
[----:B------:R-:W-:Y:S01]  /*18c0*/  @P0 F2FP.PACK_AB R27, RZ, R28 ;  /* 0x0000001cff1b023e */ /* 0x000fe200000000ff */
[----:B------:R-:W3:Y:S01]  /*18d0*/  F2F.F16.F32 R77, R77 ;  /* 0x0000004d004d7304 */ /* 0x000ee20000200800 */
[----:B------:R-:W-:Y:S01]  /*18e0*/  @P1 FADD.FTZ R34, R34, R25 ;  /* 0x0000001922221221 */ /* 0x000fe20000010000 */
[----:B------:R-:W-:Y:S01]  /*18f0*/  @P1 HADD2.F32 R25, -RZ, R73.H0_H0 ;  /* 0x20000049ff191230 */ /* 0x000fe20000004100 */
[----:B------:R-:W-:Y:S02]  /*1900*/  @P0 F2FP.PACK_AB R30, RZ, R30 ;  /* 0x0000001eff1e023e */ /* 0x000fe400000000ff */
[----:B------:R-:W-:Y:S02]  /*1910*/  @P0 F2FP.PACK_AB R26, RZ, R26 ;  /* 0x0000001aff1a023e */ /* 0x000fe400000000ff */
[----:B------:R-:W-:Y:S01]  /*1920*/  @P0 F2FP.PACK_AB R80, RZ, R80 ;  /* 0x00000050ff50023e */ /* 0x000fe200000000ff */
[----:B------:R-:W0:Y:S01]  /*1930*/  F2F.F16.F32 R28, R24 ;  /* 0x00000018001c7304 */ /* 0x000e220000200800 */
[----:B------:R-:W-:Y:S01]  /*1940*/  @P0 PRMT R64, R30, 0x7610, R64 ;  /* 0x000076101e400816 */ /* 0x000fe20000000040 */
[----:B------:R-:W-:Y:S01]  /*1950*/  @P1 FADD.FTZ R68, R68, R25 ;  /* 0x0000001944441221 */ /* 0x000fe20000010000 */
[----:B------:R-:W-:Y:S01]  /*1960*/  @P0 PRMT R63, R27, 0x7610, R63 ;  /* 0x000076101b3f0816 */ /* 0x000fe2000000003f */
[----:B------:R-:W-:Y:S01]  /*1970*/  FMUL.FTZ R30, R34, R33 ;  /* 0x00000021221e7220 */ /* 0x000fe20000410000 */
[----:B------:R-:W-:-:S02]  /*1980*/  @P0 PRMT R65, R26, 0x7610, R65 ;  /* 0x000076101a410816 */ /* 0x000fc40000000041 */
[----:B------:R-:W-:Y:S01]  /*1990*/  @P0 F2FP.PACK_AB R82, RZ, R82 ;  /* 0x00000052ff52023e */ /* 0x000fe200000000ff */
[----:B------:R0:W1:Y:S01]  /*19a0*/  F2F.F16.F32 R69, R58 ;  /* 0x0000003a00457304 */ /* 0x0000620000200800 */
[----:B------:R-:W-:Y:S02]  /*19b0*/  @P0 F2FP.PACK_AB R84, RZ, R84 ;  /* 0x00000054ff54023e */ /* 0x000fe400000000ff */
[----:B------:R-:W-:Y:S01]  /*19c0*/  @P0 PRMT R66, R80, 0x7610, R66 ;  /* 0x0000761050420816 */ /* 0x000fe20000000042 */
[----:B0-----:R-:W-:-:S04]  /*19d0*/  FMUL.FTZ R58, R37, R70 ;  /* 0x00000046253a7220 */ /* 0x001fc80000410000 */
[----:B------:R-:W-:Y:S01]  /*19e0*/  @P1 FADD.FTZ R58, R58, R71 ;  /* 0x000000473a3a1221 */ /* 0x000fe20000010000 */
[----:B------:R-:W-:Y:S05]  /*19f0*/  @!P0 BRA `(.L_x_1114) ;  /* 0x0000008000008947 */ /* 0x000fea0003800000 */
[----:B--234-:R-:W-:Y:S01]  /*1a00*/  LOP3.LUT R24, R64, 0xffff, RZ, 0xc0, !PT ;  /* 0x0000ffff40187812 */ /* 0x01cfe200078ec0ff */
[----:B------:R-:W-:Y:S01]  /*1a10*/  HFMA2.MMA R37, -RZ, RZ, 0, 4.76837158203125e-07 ;  /* 0x00000008ff257435 */ /* 0x000fe200000001ff */
[----:B------:R-:W-:-:S03]  /*1a20*/  PRMT R27, R65, 0x5410, R66 ;  /* 0x00005410411b7816 */ /* 0x000fc60000000042 */
[----:B------:R-:W-:-:S05]  /*1a30*/  IMAD.WIDE.U32 R24, R24, 0x10000, RZ ;  /* 0x0001000018187825 */ /* 0x000fca00078e00ff */
[----:B------:R-:W-:Y:S01]  /*1a40*/  LOP3.LUT R25, R27, R25, RZ, 0xfc, !PT ;  /* 0x000000191b197212 */ /* 0x000fe200078efcff */
[----:B------:R-:W-:Y:S01]  /*1a50*/  IMAD.WIDE.U32 R26, R40, R37, c[0x0][0x258] ;  /* 0x00009600281a7625 */ /* 0x000fe200078e0025 */
[----:B------:R-:W-:-:S05]  /*1a60*/  LOP3.LUT R24, R24, 0xffff, R63, 0xf8, !PT ;  /* 0x0000ffff18187812 */ /* 0x000fca00078ef83f */
[----:B------:R0:W-:Y:S02]  /*1a70*/  STG.E.64 [R26.64], R24 ;  /* 0x000000181a007986 */ /* 0x0001e4000c101b04 */
.L_x_1114:
[----:B--234-:R-:W2:Y:S01]  /*1a80*/  F2F.F16.F32 R31, R31 ;  /* 0x0000001f001f7304 */ /* 0x01cea20000200800 */
[----:B0-----:R-:W-:Y:S01]  /*1a90*/  FMUL.FTZ R26, R36, R33 ;  /* 0x00000021241a7220 */ /* 0x001fe20000410000 */
[----:B-1----:R-:W-:Y:S01]  /*1aa0*/  SHF.L.U32 R69, R69, 0x10, RZ ;  /* 0x0000001045457819 */ /* 0x002fe200000006ff */
[----:B------:R-:W-:Y:S01]  /*1ab0*/  IMAD.WIDE.U32 R24, R35, 0x10000, RZ ;  /* 0x0001000023187825 */ /* 0x000fe200078e00ff */
[----:B------:R-:W-:Y:S02]  /*1ac0*/  @P0 F2FP.PACK_AB R76, RZ, R76 ;  /* 0x0000004cff4c023e */ /* 0x000fe400000000ff */
[----:B------:R-:W-:Y:S01]  /*1ad0*/  @P0 F2FP.PACK_AB R78, RZ, R78 ;  /* 0x0000004eff4e023e */ /* 0x000fe200000000ff */
[----:B------:R-:W-:Y:S01]  /*1ae0*/  FMUL.FTZ R30, R30, c[0x0][0x1e8] ;  /* 0x00007a001e1e7a20 */ /* 0x000fe20000410000 */
[----:B------:R-:W-:Y:S01]  /*1af0*/  LOP3.LUT R27, R25, R69, R59, 0xfe, !PT ;  /* 0x00000045191b7212 */ /* 0x000fe200078efe3b */
[----:B------:R-:W-:Y:S01]  /*1b00*/  FMUL.FTZ R37, R26, c[0x0][0x1e8] ;  /* 0x00007a001a257a20 */ /* 0x000fe20000410000 */
[----:B------:R-:W-:Y:S01]  /*1b10*/  LOP3.LUT R26, R24, R29, RZ, 0xfc, !PT ;  /* 0x0000001d181a7212 */ /* 0x000fe200078efcff */
[----:B------:R-:W-:Y:S01]  /*1b20*/  IMAD.WIDE.U32 R24, R77, 0x10000, RZ ;  /* 0x000100004d187825 */ /* 0x000fe200078e00ff */
[----:B------:R-:W-:-:S02]  /*1b30*/  FSEL R30, R30, RZ, P3 ;  /* 0x000000ff1e1e7208 */ /* 0x000fc40001800000 */
[----:B------:R-:W-:Y:S01]  /*1b40*/  FSEL R59, R37, RZ, P4 ;  /* 0x000000ff253b7208 */ /* 0x000fe20002000000 */
[----:B------:R-:W-:Y:S01]  /*1b50*/  IMAD.MOV.U32 R37, RZ, RZ, 0x8 ;  /* 0x00000008ff257424 */ /* 0x000fe200078e00ff */
[----:B------:R-:W-:Y:S01]  /*1b60*/  SHF.L.U32 R29, R28, 0x10, RZ ;  /* 0x000000101c1d7819 */ /* 0x000fe200000006ff */
[----:B------:R0:W1:Y:S01]  /*1b70*/  F2F.F16.F32 R35, R30 ;  /* 0x0000001e00237304 */ /* 0x0000620000200800 */
[----:B------:R-:W-:Y:S02]  /*1b80*/  IADD3 R28, R40, 0x80, RZ ;  /* 0x00000080281c7810 */ /* 0x000fe40007ffe0ff */
[----:B--2---:R-:W-:Y:S02]  /*1b90*/  LOP3.LUT R25, R25, R29, R31, 0xfe, !PT ;  /* 0x0000001d19197212 */ /* 0x004fe400078efe1f */
[----:B------:R-:W-:Y:S01]  /*1ba0*/  LOP3.LUT R24, R24, R67, RZ, 0xfc, !PT ;  /* 0x0000004318187212 */ /* 0x000fe200078efcff */
[----:B------:R-:W-:Y:S01]  /*1bb0*/  FMUL.FTZ R67, R58, R33 ;  /* 0x000000213a437220 */ /* 0x000fe20000410000 */
[----:B------:R-:W-:Y:S01]  /*1bc0*/  @P0 PRMT R63, R82, 0x7610, R63 ;  /* 0x00007610523f0816 */ /* 0x000fe2000000003f */
[----:B------:R-:W2:Y:S01]  /*1bd0*/  F2F.F16.F32 R59, R59 ;  /* 0x0000003b003b7304 */ /* 0x000ea20000200800 */
[----:B0-----:R-:W-:Y:S01]  /*1be0*/  IMAD.WIDE.U32 R30, R40, R37, c[0x0][0x248] ;  /* 0x00009200281e7625 */ /* 0x001fe200078e0025 */
[----:B------:R-:W-:-:S02]  /*1bf0*/  @P0 PRMT R64, R84, 0x7610, R64 ;  /* 0x0000761054400816 */ /* 0x000fc40000000040 */
[----:B------:R-:W-:Y:S01]  /*1c00*/  @P0 PRMT R65, R76, 0x7610, R65 ;  /* 0x000076104c410816 */ /* 0x000fe20000000041 */
[----:B------:R-:W-:Y:S01]  /*1c10*/  IMAD.WIDE.U32 R28, R37, R28, c[0x0][0x248] ;  /* 0x00009200251c7625 */ /* 0x000fe200078e001c */
[----:B------:R0:W-:Y:S01]  /*1c20*/  STG.E.64 [R30.64], R26 ;  /* 0x0000001a1e007986 */ /* 0x0001e2000c101b04 */
[----:B------:R-:W-:Y:S02]  /*1c30*/  @P0 PRMT R66, R78, 0x7610, R66 ;  /* 0x000076104e420816 */ /* 0x000fe40000000042 */
[----:B------:R-:W-:Y:S02]  /*1c40*/  FMUL.FTZ R33, R68, R33 ;  /* 0x0000002144217220 */ /* 0x000fe40000410000 */
[----:B------:R-:W-:Y:S01]  /*1c50*/  FMUL.FTZ R67, R67, c[0x0][0x1e8] ;  /* 0x00007a0043437a20 */ /* 0x000fe20000410000 */
        /* <DEDUP_REMOVED lines=8> */
.L_x_1115:
[----:B-1----:R-:W-:Y:S01]  /*1ce0*/  FMUL.FTZ R33, R33, c[0x0][0x1e8] ;  /* 0x00007a0021217a20 */ /* 0x002fe20000410000 */
[----:B------:R1:W-:Y:S01]  /*1cf0*/  STG.E.64 [R28.64], R24 ;  /* 0x000000181c007986 */ /* 0x0003e2000c101b04 */
[----:B------:R-:W-:Y:S02]  /*1d00*/  FSEL R67, R67, RZ, P5 ;  /* 0x000000ff43437208 */ /* 0x000fe40002800000 */
[----:B------:R-:W-:Y:S02]  /*1d10*/  @P0 F2FP.PACK_AB R34, RZ, R34 ;  /* 0x00000022ff22023e */ /* 0x000fe400000000ff */
[----:B------:R-:W-:Y:S02]  /*1d20*/  FSEL R33, R33, RZ, P6 ;  /* 0x000000ff21217208 */ /* 0x000fe40003000000 */
[----:B------:R-:W3:Y:S01]  /*1d30*/  F2F.F16.F32 R67, R67 ;  /* 0x0000004300437304 */ /* 0x000ee20000200800 */
[----:B------:R-:W-:Y:S02]  /*1d40*/  @P0 F2FP.PACK_AB R36, RZ, R36 ;  /* 0x00000024ff24023e */ /* 0x000fe400000000ff */
[----:B------:R-:W-:-:S02]  /*1d50*/  @P0 F2FP.PACK_AB R58, RZ, R58 ;  /* 0x0000003aff3a023e */ /* 0x000fc400000000ff */
[----:B------:R-:W-:Y:S02]  /*1d60*/  @P0 F2FP.PACK_AB R68, RZ, R68 ;  /* 0x00000044ff44023e */ /* 0x000fe400000000ff */
[----:B------:R-:W-:Y:S01]  /*1d70*/  @P0 PRMT R63, R34, 0x7610, R63 ;  /* 0x00007610223f0816 */ /* 0x000fe2000000003f */
[----:B0-----:R1:W0:Y:S01]  /*1d80*/  F2F.F16.F32 R27, R33 ;  /* 0x00000021001b7304 */ /* 0x0012220000200800 */
[----:B------:R-:W-:Y:S02]  /*1d90*/  @P0 PRMT R64, R36, 0x7610, R64 ;  /* 0x0000761024400816 */ /* 0x000fe40000000040 */
[----:B------:R-:W-:Y:S02]  /*1da0*/  @P0 PRMT R65, R58, 0x7610, R65 ;  /* 0x000076103a410816 */ /* 0x000fe40000000041 */
[----:B------:R-:W-:Y:S01]  /*1db0*/  @P0 PRMT R66, R68, 0x7610, R66 ;  /* 0x0000761044420816 */ /* 0x000fe20000000042 */
[----:B------:R-:W-:Y:S05]  /*1dc0*/  @!P0 BRA `(.L_x_1116) ;  /* 0x0000007000008947 */ /* 0x000fea0003800000 */
[----:B-1----:R-:W-:Y:S01]  /*1dd0*/  LOP3.LUT R24, R64, 0xffff, RZ, 0xc0, !PT ;  /* 0x0000ffff40187812 */ /* 0x002fe200078ec0ff */
[----:B------:R-:W-:Y:S01]  /*1de0*/  IMAD.WIDE.U32 R38, R38, R37, c[0x0][0x258] ;  /* 0x0000960026267625 */ /* 0x000fe200078e0025 */
[----:B------:R-:W-:-:S03]  /*1df0*/  PRMT R29, R65, 0x5410, R66 ;  /* 0x00005410411d7816 */ /* 0x000fc60000000042 */
[----:B------:R-:W-:-:S05]  /*1e00*/  IMAD.WIDE.U32 R24, R24, 0x10000, RZ ;  /* 0x0001000018187825 */ /* 0x000fca00078e00ff */
[----:B------:R-:W-:Y:S02]  /*1e10*/  LOP3.LUT R25, R29, R25, RZ, 0xfc, !PT ;  /* 0x000000191d197212 */ /* 0x000fe400078efcff */
[----:B------:R-:W-:-:S05]  /*1e20*/  LOP3.LUT R24, R24, 0xffff, R63, 0xf8, !PT ;  /* 0x0000ffff18187812 */ /* 0x000fca00078ef83f */
[----:B------:R1:W-:Y:S02]  /*1e30*/  STG.E.64 [R38.64], R24 ;  /* 0x0000001826007986 */ /* 0x0003e4000c101b04 */
.L_x_1116:
[----:B-12---:R-:W-:Y:S01]  /*1e40*/  IMAD.WIDE.U32 R24, R59, 0x10000, RZ ;  /* 0x000100003b187825 */ /* 0x006fe200078e00ff */
[----:B0-----:R-:W-:Y:S02]  /*1e50*/  SHF.L.U32 R27, R27, 0x10, RZ ;  /* 0x000000101b1b7819 */ /* 0x001fe400000006ff */
[----:B------:R-:W-:Y:S02]  /*1e60*/  IADD3 R26, R40, 0x100, RZ ;  /* 0x00000100281a7810 */ /* 0x000fe40007ffe0ff */
[----:B---3--:R-:W-:Y:S02]  /*1e70*/  LOP3.LUT R25, R25, R27, R67, 0xfe, !PT ;  /* 0x0000001b19197212 */ /* 0x008fe400078efe43 */
[----:B------:R-:W-:Y:S01]  /*1e80*/  LOP3.LUT R24, R24, R35, RZ, 0xfc, !PT ;  /* 0x0000002318187212 */ /* 0x000fe200078efcff */
[----:B------:R-:W-:Y:S01]  /*1e90*/  IMAD.WIDE.U32 R26, R37, R26, c[0x0][0x248] ;  /* 0x00009200251a7625 */ /* 0x000fe200078e001a */
[----:B------:R-:W-:Y:S02]  /*1ea0*/  IADD3 R62, R62, c[0x0][0x160], RZ ;  /* 0x000058003e3e7a10 */ /* 0x000fe40007ffe0ff */
[----:B------:R-:W-:-:S02]  /*1eb0*/  SEL R30, RZ, 0x1, P2 ;  /* 0x00000001ff1e7807 */ /* 0x000fc40001000000 */
[----:B------:R0:W-:Y:S01]  /*1ec0*/  STG.E.64 [R26.64], R24 ;  /* 0x000000181a007986 */ /* 0x0001e2000c101b04 */
[----:B------:R-:W-:-:S13]  /*1ed0*/  ISETP.GE.AND P0, PT, R62, c[0x0][0x164], PT ;  /* 0x000059003e007a0c */ /* 0x000fda0003f06270 */
[----:B0-----:R-:W-:Y:S01]  /*1ee0*/  @P0 CALL.REL.NOINC `(.L_x_1117) ;  /* 0x0000001000000944 */ /* 0x001fe20003c00000 */
[----:B------:R-:W-:Y:S05]  /*1ef0*/  BRA `(.L_x_1118) ;  /* 0xffffe4c000007947 */ /* 0x000fea000383ffff */
.L_x_1117:
[----:B------:R-:W-:Y:S01]  /*1f00*/  MOV R34, R12 ;  /* 0x0000000c00227202 */ /* 0x000fe20000000f00 */
[----:B------:R-:W-:Y:S01]  /*1f10*/  IMAD.MOV.U32 R30, RZ, RZ, R20 ;  /* 0x000000ffff1e7224 */ /* 0x000fe200078e0014 */
[----:B------:R-:W-:Y:S01]  /*1f20*/  MOV R28, R32 ;  /* 0x00000020001c7202 */ /* 0x000fe20000000f00 */
[----:B------:R-:W-:Y:S01]  /*1f30*/  IMAD.MOV.U32 R38, RZ, RZ, R8 ;  /* 0x000000ffff267224 */ /* 0x000fe200078e0008 */
        /* <DEDUP_REMOVED lines=18> */
.L_x_1111:
[----:B------:R-:W0:Y:S01]  /*2060*/  S2UR UR6, SR_CTAID.X ;  /* 0x00000000000679c3 */ /* 0x000e220000002500 */
[----:B------:R-:W-:Y:S01]  /*2070*/  HFMA2.MMA R5, -RZ, RZ, 0, 9.5367431640625e-07 ;  /* 0x00000010ff057435 */ /* 0x000fe200000001ff */
        /* <DEDUP_REMOVED lines=13> */
.L_x_1112:
[----:B------:R-:W-:Y:S01]  /*2150*/  HFMA2.MMA R58, -RZ, RZ, 0, 9.5367431640625e-07 ;  /* 0x00000010ff3a7435 */ /* 0x000fe200000001ff */
[----:B------:R-:W-:Y:S01]  /*2160*/  MOV R59, R26 ;  /* 0x0000001a003b7202 */ /* 0x000fe20000000f00 */
[----:B------:R-:W-:Y:S01]  /*2170*/  IMAD.MOV.U32 R28, RZ, RZ, -0x1 ;  /* 0xffffffffff1c7424 */ /* 0x000fe200078e00ff */
[----:B------:R-:W-:-:S02]  /*2180*/  MOV R31, 0x1f ;  /* 0x0000001f001f7802 */ /* 0x000fc40000000f00 */
[----:B------:R-:W-:Y:S02]  /*2190*/  MOV R24, 0x21b0 ;  /* 0x000021b000187802 */ /* 0x000fe40000000f00 */
[----:B-----5:R-:W-:Y:S05]  /*21a0*/  CALL.REL.NOINC `($__internal_29_$__cuda_sm70_shflsync_down_p) ;  /* 0x0000046000007944 */ /* 0x020fea0003c00000 */
[----:B-1----:R-:W-:Y:S01]  /*21b0*/  MOV R29, R58 ;  /* 0x0000003a001d7202 */ /* 0x002fe20000000f00 */
[----:B0-----:R-:W-:Y:S05]  /*21c0*/  BRA `(.L_x_1119) ;  /* 0xffffed2000007947 */ /* 0x001fea000383ffff */
.L_x_1113:
[----:B------:R-:W-:Y:S01]  /*21d0*/  HFMA2.MMA R58, -RZ, RZ, 0, 9.5367431640625e-07 ;  /* 0x00000010ff3a7435 */ /* 0x000fe200000001ff */
[----:B------:R-:W-:Y:S02]  /*21e0*/  MOV R59, R27 ;  /* 0x0000001b003b7202 */ /* 0x000fe40000000f00 */
[----:B------:R-:W-:Y:S02]  /*21f0*/  MOV R31, 0x1f ;  /* 0x0000001f001f7802 */ /* 0x000fe40000000f00 */
[----:B------:R-:W-:Y:S02]  /*2200*/  MOV R28, 0xffffffff ;  /* 0xffffffff001c7802 */ /* 0x000fe40000000f00 */
[----:B------:R-:W-:Y:S02]  /*2210*/  MOV R24, 0x2230 ;  /* 0x0000223000187802 */ /* 0x000fe40000000f00 */
[----:B01---5:R-:W-:Y:S05]  /*2220*/  CALL.REL.NOINC `($__internal_29_$__cuda_sm70_shflsync_down_p) ;  /* 0x000003e000007944 */ /* 0x023fea0003c00000 */
[----:B------:R-:W-:Y:S01]  /*2230*/  FADD.FTZ R26, R26, R29 ;  /* 0x0000001d1a1a7221 */ /* 0x000fe20000010000 */
[----:B0-----:R-:W-:Y:S01]  /*2240*/  MOV R28, 0xffffffff ;  /* 0xffffffff001c7802 */ /* 0x001fe20000000f00 */
[----:B-1----:R-:W-:Y:S01]  /*2250*/  FADD.FTZ R27, R27, R58 ;  /* 0x0000003a1b1b7221 */ /* 0x002fe20000010000 */
[----:B------:R-:W-:Y:S01]  /*2260*/  HFMA2.MMA R58, -RZ, RZ, 0, 4.76837158203125e-07 ;  /* 0x00000008ff3a7435 */ /* 0x000fe200000001ff */
[----:B------:R-:W-:Y:S01]  /*2270*/  IMAD.MOV.U32 R31, RZ, RZ, 0x1f ;  /* 0x0000001fff1f7424 */ /* 0x000fe200078e00ff */
[----:B------:R-:W-:-:S02]  /*2280*/  MOV R59, R26 ;  /* 0x0000001a003b7202 */ /* 0x000fc40000000f00 */
[----:B------:R-:W-:Y:S02]  /*2290*/  MOV R24, 0x22b0 ;  /* 0x000022b000187802 */ /* 0x000fe40000000f00 */
[----:B------:R-:W-:Y:S05]  /*22a0*/  CALL.REL.NOINC `($__internal_29_$__cuda_sm70_shflsync_down_p) ;  /* 0x0000036000007944 */ /* 0x000fea0003c00000 */
[----:B-1----:R-:W-:Y:S01]  /*22b0*/  MOV R29, R58 ;  /* 0x0000003a001d7202 */ /* 0x002fe20000000f00 */
[----:B------:R-:W-:Y:S01]  /*22c0*/  HFMA2.MMA R58, -RZ, RZ, 0, 4.76837158203125e-07 ;  /* 0x00000008ff3a7435 */ /* 0x000fe200000001ff */
[----:B0-----:R-:W-:Y:S01]  /*22d0*/  MOV R59, R27 ;  /* 0x0000001b003b7202 */ /* 0x001fe20000000f00 */
[----:B------:R-:W-:Y:S01]  /*22e0*/  IMAD.MOV.U32 R28, RZ, RZ, -0x1 ;  /* 0xffffffffff1c7424 */ /* 0x000fe200078e00ff */
[----:B------:R-:W-:Y:S02]  /*22f0*/  MOV R31, 0x1f ;  /* 0x0000001f001f7802 */ /* 0x000fe40000000f00 */
[----:B------:R-:W-:Y:S02]  /*2300*/  MOV R24, 0x2320 ;  /* 0x0000232000187802 */ /* 0x000fe40000000f00 */
[----:B------:R-:W-:Y:S05]  /*2310*/  CALL.REL.NOINC `($__internal_29_$__cuda_sm70_shflsync_down_p) ;  /* 0x000002f000007944 */ /* 0x000fea0003c00000 */
[----:B------:R-:W-:Y:S01]  /*2320*/  FADD.FTZ R26, R29, R26 ;  /* 0x0000001a1d1a7221 */ /* 0x000fe20000010000 */
[----:B0-----:R-:W-:Y:S01]  /*2330*/  MOV R31, 0x1f ;  /* 0x0000001f001f7802 */ /* 0x001fe20000000f00 */
[----:B-1----:R-:W-:Y:S01]  /*2340*/  FADD.FTZ R27, R27, R58 ;  /* 0x0000003a1b1b7221 */ /* 0x002fe20000010000 */
[----:B------:R-:W-:Y:S01]  /*2350*/  HFMA2.MMA R58, -RZ, RZ, 0, 2.384185791015625e-07 ;  /* 0x00000004ff3a7435 */ /* 0x000fe200000001ff */
[----:B------:R-:W-:-:S02]  /*2360*/  MOV R28, 0xffffffff ;  /* 0xffffffff001c7802 */ /* 0x000fc40000000f00 */
[----:B------:R-:W-:Y:S02]  /*2370*/  MOV R59, R26 ;  /* 0x0000001a003b7202 */ /* 0x000fe40000000f00 */
[----:B------:R-:W-:Y:S02]  /*2380*/  MOV R24, 0x23a0 ;  /* 0x000023a000187802 */ /* 0x000fe40000000f00 */
[----:B------:R-:W-:Y:S05]  /*2390*/  CALL.REL.NOINC `($__internal_29_$__cuda_sm70_shflsync_down_p) ;  /* 0x0000027000007944 */ /* 0x000fea0003c00000 */
[----:B0-----:R-:W-:Y:S01]  /*23a0*/  HFMA2.MMA R31, -RZ, RZ, 0, 1.847743988037109375e-06 ;  /* 0x0000001fff1f7435 */ /* 0x001fe200000001ff */
[----:B-1----:R-:W-:Y:S01]  /*23b0*/  MOV R29, R58 ;  /* 0x0000003a001d7202 */ /* 0x002fe20000000f00 */
[----:B------:R-:W-:Y:S01]  /*23c0*/  IMAD.MOV.U32 R58, RZ, RZ, 0x4 ;  /* 0x00000004ff3a7424 */ /* 0x000fe200078e00ff */
[----:B------:R-:W-:Y:S02]  /*23d0*/  MOV R59, R27 ;  /* 0x0000001b003b7202 */ /* 0x000fe40000000f00 */
[----:B------:R-:W-:Y:S02]  /*23e0*/  MOV R28, 0xffffffff ;  /* 0xffffffff001c7802 */ /* 0x000fe40000000f00 */
[----:B------:R-:W-:Y:S02]  /*23f0*/  MOV R24, 0x2410 ;  /* 0x0000241000187802 */ /* 0x000fe40000000f00 */
[----:B------:R-:W-:Y:S05]  /*2400*/  CALL.REL.NOINC `($__internal_29_$__cuda_sm70_shflsync_down_p) ;  /* 0x0000020000007944 */ /* 0x000fea0003c00000 */
[----:B------:R-:W-:Y:S01]  /*2410*/  FADD.FTZ R26, R29, R26 ;  /* 0x0000001a1d1a7221 */ /* 0x000fe20000010000 */
[----:B0-----:R-:W-:Y:S01]  /*2420*/  MOV R31, 0x1f ;  /* 0x0000001f001f7802 */ /* 0x001fe20000000f00 */
[----:B-1----:R-:W-:Y:S01]  /*2430*/  FADD.FTZ R27, R27, R58 ;  /* 0x0000003a1b1b7221 */ /* 0x002fe20000010000 */
[----:B------:R-:W-:Y:S01]  /*2440*/  HFMA2.MMA R58, -RZ, RZ, 0, 1.1920928955078125e-07 ;  /* 0x00000002ff3a7435 */ /* 0x000fe200000001ff */
[----:B------:R-:W-:-:S02]  /*2450*/  MOV R28, 0xffffffff ;  /* 0xffffffff001c7802 */ /* 0x000fc40000000f00 */
[----:B------:R-:W-:Y:S02]  /*2460*/  MOV R59, R26 ;  /* 0x0000001a003b7202 */ /* 0x000fe40000000f00 */
[----:B------:R-:W-:Y:S02]  /*2470*/  MOV R24, 0x2490 ;  /* 0x0000249000187802 */ /* 0x000fe40000000f00 */
[----:B------:R-:W-:Y:S05]  /*2480*/  CALL.REL.NOINC `($__internal_29_$__cuda_sm70_shflsync_down_p) ;  /* 0x0000018000007944 */ /* 0x000fea0003c00000 */
[----:B-1----:R-:W-:Y:S01]  /*2490*/  IMAD.MOV.U32 R29, RZ, RZ, R58 ;  /* 0x000000ffff1d7224 */ /* 0x002fe200078e003a */
[----:B------:R-:W-:Y:S01]  /*24a0*/  HFMA2.MMA R58, -RZ, RZ, 0, 1.1920928955078125e-07 ;  /* 0x00000002ff3a7435 */ /* 0x000fe200000001ff */
[----:B0-----:R-:W-:Y:S02]  /*24b0*/  MOV R59, R27 ;  /* 0x0000001b003b7202 */ /* 0x001fe40000000f00 */
[----:B------:R-:W-:Y:S02]  /*24c0*/  MOV R31, 0x1f ;  /* 0x0000001f001f7802 */ /* 0x000fe40000000f00 */
[----:B------:R-:W-:Y:S02]  /*24d0*/  MOV R28, 0xffffffff ;  /* 0xffffffff001c7802 */ /* 0x000fe40000000f00 */
[----:B------:R-:W-:-:S02]  /*24e0*/  MOV R24, 0x2500 ;  /* 0x0000250000187802 */ /* 0x000fc40000000f00 */
[----:B------:R-:W-:Y:S05]  /*24f0*/  CALL.REL.NOINC `($__internal_29_$__cuda_sm70_shflsync_down_p) ;  /* 0x0000011000007944 */ /* 0x000fea0003c00000 */
[----:B------:R-:W-:Y:S01]  /*2500*/  FADD.FTZ R26, R29, R26 ;  /* 0x0000001a1d1a7221 */ /* 0x000fe20000010000 */
[----:B0-----:R-:W-:Y:S01]  /*2510*/  MOV R31, 0x1f ;  /* 0x0000001f001f7802 */ /* 0x001fe20000000f00 */
[----:B-1----:R-:W-:Y:S01]  /*2520*/  FADD.FTZ R29, R27, R58 ;  /* 0x0000003a1b1d7221 */ /* 0x002fe20000010000 */
[----:B------:R-:W-:Y:S01]  /*2530*/  HFMA2.MMA R58, -RZ, RZ, 0, 5.9604644775390625e-08 ;  /* 0x00000001ff3a7435 */ /* 0x000fe200000001ff */
[----:B------:R-:W-:Y:S01]  /*2540*/  MOV R28, 0xffffffff ;  /* 0xffffffff001c7802 */ /* 0x000fe20000000f00 */
[----:B------:R-:W-:Y:S01]  /*2550*/  IMAD.MOV.U32 R59, RZ, RZ, R26 ;  /* 0x000000ffff3b7224 */ /* 0x000fe200078e001a */
[----:B------:R-:W-:-:S03]  /*2560*/  MOV R24, 0x2580 ;  /* 0x0000258000187802 */ /* 0x000fc60000000f00 */
[----:B------:R-:W-:Y:S05]  /*2570*/  CALL.REL.NOINC `($__internal_29_$__cuda_sm70_shflsync_down_p) ;  /* 0x0000009000007944 */ /* 0x000fea0003c00000 */
[----:B-1----:R-:W-:Y:S01]  /*2580*/  MOV R27, R58 ;  /* 0x0000003a001b7202 */ /* 0x002fe20000000f00 */
[----:B------:R-:W-:Y:S01]  /*2590*/  HFMA2.MMA R58, -RZ, RZ, 0, 5.9604644775390625e-08 ;  /* 0x00000001ff3a7435 */ /* 0x000fe200000001ff */
[----:B0-----:R-:W-:-:S02]  /*25a0*/  MOV R59, R29 ;  /* 0x0000001d003b7202 */ /* 0x001fc40000000f00 */
[----:B------:R-:W-:Y:S02]  /*25b0*/  MOV R31, 0x1f ;  /* 0x0000001f001f7802 */ /* 0x000fe40000000f00 */
[----:B------:R-:W-:Y:S02]  /*25c0*/  MOV R28, 0xffffffff ;  /* 0xffffffff001c7802 */ /* 0x000fe40000000f00 */
[----:B------:R-:W-:Y:S02]  /*25d0*/  MOV R24, 0x25f0 ;  /* 0x000025f000187802 */ /* 0x000fe40000000f00 */
[----:B------:R-:W-:Y:S05]  /*25e0*/  CALL.REL.NOINC `($__internal_29_$__cuda_sm70_shflsync_down_p) ;  /* 0x0000002000007944 */ /* 0x000fea0003c00000 */
[----:B-1----:R-:W-:Y:S01]  /*25f0*/  MOV R24, R58 ;  /* 0x0000003a00187202 */ /* 0x002fe20000000f00 */
[----:B0-----:R-:W-:Y:S05]  /*2600*/  BRA `(.L_x_1120) ;  /* 0xffffea0000007947 */ /* 0x001fea000383ffff */
        .weak           $__internal_29_$__cuda_sm70_shflsync_down_p
        .type           $__internal_29_$__cuda_sm70_shflsync_down_p,@function
        .size           $__internal_29_$__cuda_sm70_shflsync_down_p,(.L_x_6678 - $__internal_29_$__cuda_sm70_shflsync_down_p)
$__internal_29_$__cuda_sm70_shflsync_down_p:
[----:B------:R-:W-:Y:S01]  /*2610*/  HFMA2.MMA R25, -RZ, RZ, 0, 0 ;  /* 0x00000000ff197435 */ /* 0x000fe200000001ff */
[----:B------:R-:W-:Y:S04]  /*2620*/  WARPSYNC R28 ;  /* 0x0000001c00007348 */ /* 0x000fe80003800000 */
[----:B------:R0:W1:Y:S01]  /*2630*/  SHFL.DOWN PT, R58, R59, R58, R31 ;  /* 0x0800003a3b3a7389 */ /* 0x00006200000e001f */
[----:B------:R-:W-:Y:S05]  /*2640*/  RET.REL.NODEC R24 `(_ZN10layer_norm13ln_bwd_kernelINS_13Kernel_traitsI6__halfS2_S2_S2_fjLj1536ELj1ELj1ELj4ELj8ENS_18Kernel_traits_baseILj1536ES2_S2_S2_S2_fjLj128EEEEELb1ELb0ELb0ELb1EEEvNS_9BwdParamsE) ;  /* 0xffffd9b018007950 */ /* 0x000fea0003c3ffff */
.L_x_1121:
        /* <DEDUP_REMOVED lines=11> */
.L_x_6678:


//--------------------- .text._ZN10layer_norm22ln_bwd_finalize_kernelINS_22Kernel_traits_finalizeILj1536E6__halfS2_S2_S2_fjLb0ELj1024ELj4ENS_18Kernel_traits_baseILj1536ES2_S2_S2_S2_fjLj1024EEEEELb0ELb0EEEvNS_9BwdParamsE --------------------------
	.section	.text._ZN10layer_norm22ln_bwd_finalize_kernelINS_22Kernel_traits_finalizeILj1536E6__halfS2_S2_S2_fjLb0ELj1024ELj4ENS_18Kernel_traits_baseILj1536ES2_S2_S2_S2_fjLj1024EEEEELb0ELb0EEEvNS_9BwdParamsE,"ax",@progbits
	.sectioninfo	@"SHI_REGISTERS=30"
	.align	128
        .global         _ZN10layer_norm22ln_bwd_finalize_kernelINS_22Kernel_traits_finalizeILj1536E6__halfS2_S2_S2_fjLb0ELj1024ELj4ENS_18Kernel_traits_baseILj1536ES2_S2_S2_S2_fjLj1024EEEEELb0ELb0EEEvNS_9BwdParamsE
        .type           _ZN10layer_norm22ln_bwd_finalize_kernelINS_22Kernel_traits_finalizeILj1536E6__halfS2_S2_S2_fjLb0ELj1024ELj4ENS_18Kernel_traits_baseILj1536ES2_S2_S2_S2_fjLj1024EEEEELb0ELb0EEEvNS_9BwdParamsE,@function
        .size           _ZN10layer_norm22ln_bwd_finalize_kernelINS_22Kernel_traits_finalizeILj1536E6__halfS2_S2_S2_fjLb0ELj1024ELj4ENS_18Kernel_traits_baseILj1536ES2_S2_S2_S2_fjLj1024EEEEELb0ELb0EEEvNS_9BwdParamsE,(.L_x_6679 - _ZN10layer_norm22ln_bwd_finalize_kernelINS_22Kernel_traits_finalizeILj1536E6__halfS2_S2_S2_fjLb0ELj1024ELj4ENS_18Kernel_traits_baseILj1536ES2_S2_S2_S2_fjLj1024EEEEELb0ELb0EEEvNS_9BwdParamsE)
        .other          _ZN10layer_norm22ln_bwd_finalize_kernelINS_22Kernel_traits_finalizeILj1536E6__halfS2_S2_S2_fjLb0ELj1024ELj4ENS_18Kernel_traits_baseILj1536ES2_S2_S2_S2_fjLj1024EEEEELb0ELb0EEEvNS_9BwdParamsE,@"STO_CUDA_ENTRY STV_DEFAULT"
_ZN10layer_norm22ln_bwd_finalize_kernelINS_22Kernel_traits_finalizeILj1536E6__halfS2_S2_S2_fjLb0ELj1024ELj4ENS_18Kernel_traits_baseILj1536ES2_S2_S2_S2_fjLj1024EEEEELb0ELb0EEEvNS_9BwdParamsE:
.text._ZN10layer_norm22ln_bwd_finalize_kernelINS_22Kernel_traits_finalizeILj1536E6__halfS2_S2_S2_fjLb0ELj1024ELj4ENS_18Kernel_traits_baseILj1536ES2_S2_S2_S2_fjLj1024EEEEELb0ELb0EEEvNS_9BwdParamsE:
        /* <DEDUP_REMOVED lines=19> */
.L_x_1135:
        /* <DEDUP_REMOVED lines=28> */
.L_x_1126:
        /* <DEDUP_REMOVED lines=35> */
.L_x_1125:
[----:B------:R-:W-:Y:S05]  /*0520*/  BSYNC B1 ;  /* 0x0000000000017941 */ /* 0x000fea0003800000 */
.L_x_1124:
        /* <DEDUP_REMOVED lines=23> */
.L_x_1128:
[----:B------:R-:W-:Y:S05]  /*06a0*/  BSYNC B1 ;  /* 0x0000000000017941 */ /* 0x000fea0003800000 */
.L_x_1127:
        /* <DEDUP_REMOVED lines=11> */
.L_x_1129:
[----:B------:R-:W-:Y:S05]  /*0760*/  BSYNC B1 ;  /* 0x0000000000017941 */ /* 0x000fea0003800000 */
.L_x_1123:
[----:B------:R-:W-:Y:S05]  /*0770*/  BSYNC B0 ;  /* 0x0000000000007941 */ /* 0x000fea0003800000 */
.L_x_1122:
        /* <DEDUP_REMOVED lines=11> */
.L_x_1136:
        /* <DEDUP_REMOVED lines=18> */
.L_x_1137:
[----:B---3--:R-:W-:Y:S02]  /*0950*/  FADD.FTZ R4, R4, R9 ;  /* 0x0000000904047221 */ /* 0x008fe40000010000 */
[----:B-12---:R-:W-:-:S03]  /*0960*/  FADD.FTZ R6, R5, R6 ;  /* 0x0000000605067221 */ /* 0x006fc60000010000 */
[----:B------:R1:W-:Y:S04]  /*0970*/  @!P1 STS [R17.X4+0x2000], R4 ;  /* 0x0020000411009388 */ /* 0x0003e80000004800 */
[----:B------:R1:W-:Y:S02]  /*0980*/  @!P1 STS [R17.X4+0x2080], R6 ;  /* 0x0020800611009388 */ /* 0x0003e40000004800 */
.L_x_1130:
        /* <DEDUP_REMOVED lines=12> */
[----:B0-----:R-:W-:Y:S01]  /*0a50*/  F2FP.PACK_AB R7, R5, R4 ;  /* 0x000000040507723e */ /* 0x001fe200000000ff */
[----:B------:R-:W-:Y:S01]  /*0a60*/  IMAD.WIDE.U32 R4, R19, R10, c[0x0][0x260] ;  /* 0x0000980013047625 */ /* 0x000fe200078e000a */
[----:B-1----:R-:W-:-:S03]  /*0a70*/  F2FP.PACK_AB R9, R9, R8 ;  /* 0x000000080909723e */ /* 0x002fc600000000ff */
[----:B------:R0:W-:Y:S04]  /*0a80*/  STG.E [R2.64], R7 ;  /* 0x0000000702007986 */ /* 0x0001e8000c101904 */
[----:B------:R0:W-:Y:S02]  /*0a90*/  STG.E [R4.64], R9 ;  /* 0x0000000904007986 */ /* 0x0001e4000c101904 */
.L_x_1134:
[----:B------:R-:W-:Y:S05]  /*0aa0*/  BSYNC B0 ;  /* 0x0000000000007941 */ /* 0x000fea0003800000 */
.L_x_1133:
[C---:B------:R-:W-:Y:S02]  /*0ab0*/  ISETP.GT.U32.AND P1, PT, R18.reuse, -0x601, PT ;  /* 0xfffff9ff1200780c */ /* 0x040fe40003f24070 */
[----:B------:R-:W-:Y:S02]  /*0ac0*/  IADD3 R18, R18, 0x600, RZ ;  /* 0x0000060012127810 */ /* 0x000fe40007ffe0ff */
[----:B------:R-:W-:-:S09]  /*0ad0*/  IADD3 R19, R19, 0x300, RZ ;  /* 0x0000030013137810 */ /* 0x000fd20007ffe0ff */
[----:B01----:R-:W-:Y:S05]  /*0ae0*/  @P1 BRA `(.L_x_1135) ;  /* 0xfffff64000001947 */ /* 0x003fea000383ffff */
[----:B------:R-:W-:Y:S05]  /*0af0*/  EXIT ;  /* 0x000000000000794d */ /* 0x000fea0003800000 */
.L_x_1131:
[----:B--2---:R-:W-:Y:S01]  /*0b00*/  IMAD.MOV.U32 R9, RZ, RZ, R5 ;  /* 0x000000ffff097224 */ /* 0x004fe200078e0005 */
[----:B------:R-:W-:Y:S01]  /*0b10*/  MOV R8, 0x1 ;  /* 0x0000000100087802 */ /* 0x000fe20000000f00 */
[----:B------:R-:W-:Y:S01]  /*0b20*/  IMAD.MOV.U32 R7, RZ, RZ, 0x1f ;  /* 0x0000001fff077424 */ /* 0x000fe200078e00ff */
[----:B------:R-:W-:Y:S02]  /*0b30*/  MOV R10, 0xffffffff ;  /* 0xffffffff000a7802 */ /* 0x000fe40000000f00 */
[----:B------:R-:W-:Y:S02]  /*0b40*/  MOV R2, 0xb60 ;  /* 0x00000b6000027802 */ /* 0x000fe40000000f00 */
[----:B01----:R-:W-:Y:S05]  /*0b50*/  CALL.REL.NOINC `($__internal_30_$__cuda_sm70_shflsync_bfly_p) ;  /* 0x000003b000007944 */ /* 0x003fea0003c00000 */
[----:B-1----:R-:W-:Y:S01]  /*0b60*/  IMAD.MOV.U32 R2, RZ, RZ, R7 ;  /* 0x000000ffff027224 */ /* 0x002fe200078e0007 */
[----:B0-----:R-:W-:Y:S05]  /*0b70*/  BRA `(.L_x_1136) ;  /* 0xfffffcb000007947 */ /* 0x001fea000383ffff */
.L_x_1132:
[----:B------:R-:W-:Y:S01]  /*0b80*/  HFMA2.MMA R8, -RZ, RZ, 0, 1.1920928955078125e-07 ;  /* 0x00000002ff087435 */ /* 0x000fe200000001ff */
[----:B------:R-:W-:Y:S01]  /*0b90*/  IMAD.MOV.U32 R7, RZ, RZ, 0x1f ;  /* 0x0000001fff077424 */ /* 0x000fe200078e00ff */
[----:B------:R-:W-:Y:S02]  /*0ba0*/  MOV R10, 0xffffffff ;  /* 0xffffffff000a7802 */ /* 0x000fe40000000f00 */
[----:B------:R-:W-:-:S02]  /*0bb0*/  MOV R2, 0xbd0 ;  /* 0x00000bd000027802 */ /* 0x000fc40000000f00 */
[----:B012---:R-:W-:Y:S05]  /*0bc0*/  CALL.REL.NOINC `($__internal_30_$__cuda_sm70_shflsync_bfly_p) ;  /* 0x0000034000007944 */ /* 0x007fea0003c00000 */
[----:B01----:R-:W-:Y:S01]  /*0bd0*/  FADD.FTZ R9, R9, R7 ;  /* 0x0000000709097221 */ /* 0x003fe20000010000 */
[----:B------:R-:W-:Y:S01]  /*0be0*/  HFMA2.MMA R7, -RZ, RZ, 0, 1.847743988037109375e-06 ;  /* 0x0000001fff077435 */ /* 0x000fe200000001ff */
[----:B------:R-:W-:Y:S01]  /*0bf0*/  IMAD.MOV.U32 R8, RZ, RZ, 0x4 ;  /* 0x00000004ff087424 */ /* 0x000fe200078e00ff */
[----:B------:R-:W-:Y:S01]  /*0c00*/  MOV R2, 0xc30 ;  /* 0x00000c3000027802 */ /* 0x000fe20000000f00 */
[----:B------:R-:W-:-:S03]  /*0c10*/  IMAD.MOV.U32 R10, RZ, RZ, -0x1 ;  /* 0xffffffffff0a7424 */ /* 0x000fc600078e00ff */
[----:B------:R-:W-:Y:S05]  /*0c20*/  CALL.REL.NOINC `($__internal_30_$__cuda_sm70_shflsync_bfly_p) ;  /* 0x000002e000007944 */ /* 0x000fea0003c00000 */
[----:B01----:R-:W-:Y:S01]  /*0c30*/  FADD.FTZ R9, R9, R7 ;  /* 0x0000000709097221 */ /* 0x003fe20000010000 */
[----:B------:R-:W-:Y:S01]  /*0c40*/  HFMA2.MMA R7, -RZ, RZ, 0, 1.847743988037109375e-06 ;  /* 0x0000001fff077435 */ /* 0x000fe200000001ff */
[----:B------:R-:W-:Y:S01]  /*0c50*/  MOV R8, 0x8 ;  /* 0x0000000800087802 */ /* 0x000fe20000000f00 */
[----:B------:R-:W-:Y:S01]  /*0c60*/  IMAD.MOV.U32 R10, RZ, RZ, -0x1 ;  /* 0xffffffffff0a7424 */ /* 0x000fe200078e00ff */
[----:B------:R-:W-:-:S03]  /*0c70*/  MOV R2, 0xc90 ;  /* 0x00000c9000027802 */ /* 0x000fc60000000f00 */
[----:B------:R-:W-:Y:S05]  /*0c80*/  CALL.REL.NOINC `($__internal_30_$__cuda_sm70_shflsync_bfly_p) ;  /* 0x0000028000007944 */ /* 0x000fea0003c00000 */
[----:B-1----:R-:W-:Y:S01]  /*0c90*/  FADD.FTZ R6, R9, R7 ;  /* 0x0000000709067221 */ /* 0x002fe20000010000 */
[----:B------:R-:W-:Y:S01]  /*0ca0*/  HFMA2.MMA R7, -RZ, RZ, 0, 1.847743988037109375e-06 ;  /* 0x0000001fff077435 */ /* 0x000fe200000001ff */
[----:B0-----:R-:W-:Y:S01]  /*0cb0*/  MOV R8, 0x10 ;  /* 0x0000001000087802 */ /* 0x001fe20000000f00 */
[----:B------:R-:W-:Y:S01]  /*0cc0*/  IMAD.MOV.U32 R10, RZ, RZ, -0x1 ;  /* 0xffffffffff0a7424 */ /* 0x000fe200078e00ff */
[----:B------:R-:W-:-:S02]  /*0cd0*/  MOV R2, 0xd00 ;  /* 0x00000d0000027802 */ /* 0x000fc40000000f00 */
[----:B------:R-:W-:Y:S02]  /*0ce0*/  MOV R9, R6 ;  /* 0x0000000600097202 */ /* 0x000fe40000000f00 */
[----:B------:R-:W-:Y:S05]  /*0cf0*/  CALL.REL.NOINC `($__internal_30_$__cuda_sm70_shflsync_bfly_p) ;  /* 0x0000021000007944 */ /* 0x000fea0003c00000 */
[----:B0-----:R-:W-:Y:S01]  /*0d00*/  HFMA2.MMA R8, -RZ, RZ, 0, 5.9604644775390625e-08 ;  /* 0x00000001ff087435 */ /* 0x001fe200000001ff */
[----:B-1----:R-:W-:Y:S01]  /*0d10*/  MOV R5, R7 ;  /* 0x0000000700057202 */ /* 0x002fe20000000f00 */
[----:B------:R-:W-:Y:S01]  /*0d20*/  IMAD.MOV.U32 R9, RZ, RZ, R4 ;  /* 0x000000ffff097224 */ /* 0x000fe200078e0004 */
[----:B------:R-:W-:Y:S01]  /*0d30*/  MOV R7, 0x1f ;  /* 0x0000001f00077802 */ /* 0x000fe20000000f00 */
[----:B------:R-:W-:Y:S01]  /*0d40*/  IMAD.MOV.U32 R10, RZ, RZ, -0x1 ;  /* 0xffffffffff0a7424 */ /* 0x000fe200078e00ff */
[----:B------:R-:W-:Y:S02]  /*0d50*/  MOV R2, 0xd70 ;  /* 0x00000d7000027802 */ /* 0x000fe40000000f00 */
[----:B------:R-:W-:Y:S05]  /*0d60*/  CALL.REL.NOINC `($__internal_30_$__cuda_sm70_shflsync_bfly_p) ;  /* 0x000001a000007944 */ /* 0x000fea0003c00000 */
[----:B0-----:R-:W-:Y:S01]  /*0d70*/  HFMA2.MMA R8, -RZ, RZ, 0, 1.1920928955078125e-07 ;  /* 0x00000002ff087435 */ /* 0x001fe200000001ff */
[----:B-1----:R-:W-:Y:S01]  /*0d80*/  FADD.FTZ R9, R4, R7 ;  /* 0x0000000704097221 */ /* 0x002fe20000010000 */
[----:B------:R-:W-:Y:S01]  /*0d90*/  MOV R7, 0x1f ;  /* 0x0000001f00077802 */ /* 0x000fe20000000f00 */
[----:B------:R-:W-:Y:S01]  /*0da0*/  IMAD.MOV.U32 R10, RZ, RZ, -0x1 ;  /* 0xffffffffff0a7424 */ /* 0x000fe200078e00ff */
[----:B------:R-:W-:Y:S02]  /*0db0*/  MOV R2, 0xdd0 ;  /* 0x00000dd000027802 */ /* 0x000fe40000000f00 */
[----:B------:R-:W-:Y:S05]  /*0dc0*/  CALL.REL.NOINC `($__internal_30_$__cuda_sm70_shflsync_bfly_p) ;  /* 0x0000014000007944 */ /* 0x000fea0003c00000 */
[----:B0-----:R-:W-:Y:S01]  /*0dd0*/  HFMA2.MMA R8, -RZ, RZ, 0, 2.384185791015625e-07 ;  /* 0x00000004ff087435 */ /* 0x001fe200000001ff */
[----:B-1----:R-:W-:Y:S01]  /*0de0*/  FADD.FTZ R9, R9, R7 ;  /* 0x0000000709097221 */ /* 0x002fe20000010000 */
[----:B------:R-:W-:Y:S01]  /*0df0*/  MOV R7, 0x1f ;  /* 0x0000001f00077802 */ /* 0x000fe20000000f00 */
[----:B------:R-:W-:Y:S01]  /*0e00*/  IMAD.MOV.U32 R10, RZ, RZ, -0x1 ;  /* 0xffffffffff0a7424 */ /* 0x000fe200078e00ff */
[----:B------:R-:W-:-:S02]  /*0e10*/  MOV R2, 0xe30 ;  /* 0x00000e3000027802 */ /* 0x000fc40000000f00 */
[----:B------:R-:W-:Y:S05]  /*0e20*/  CALL.REL.NOINC `($__internal_30_$__cuda_sm70_shflsync_bfly_p) ;  /* 0x000000e000007944 */ /* 0x000fea0003c00000 */
[----:B0-----:R-:W-:Y:S01]  /*0e30*/  HFMA2.MMA R8, -RZ, RZ, 0, 4.76837158203125e-07 ;  /* 0x00000008ff087435 */ /* 0x001fe200000001ff */
[----:B-1----:R-:W-:Y:S01]  /*0e40*/  FADD.FTZ R9, R9, R7 ;  /* 0x0000000709097221 */ /* 0x002fe20000010000 */
[----:B------:R-:W-:Y:S01]  /*0e50*/  MOV R7, 0x1f ;  /* 0x0000001f00077802 */ /* 0x000fe20000000f00 */
[----:B------:R-:W-:Y:S01]  /*0e60*/  IMAD.MOV.U32 R10, RZ, RZ, -0x1 ;  /* 0xffffffffff0a7424 */ /* 0x000fe200078e00ff */
[----:B------:R-:W-:-:S02]  /*0e70*/  MOV R2, 0xe90 ;  /* 0x00000e9000027802 */ /* 0x000fc40000000f00 */
[----:B------:R-:W-:Y:S05]  /*0e80*/  CALL.REL.NOINC `($__internal_30_$__cuda_sm70_shflsync_bfly_p) ;  /* 0x0000008000007944 */ /* 0x000fea0003c00000 */
[----:B0-----:R-:W-:Y:S01]  /*0e90*/  HFMA2.MMA R8, -RZ, RZ, 0, 9.5367431640625e-07 ;  /* 0x00000010ff087435 */ /* 0x001fe200000001ff */
[----:B-1----:R-:W-:Y:S01]  /*0ea0*/  FADD.FTZ R9, R9, R7 ;  /* 0x0000000709097221 */ /* 0x002fe20000010000 */
[----:B------:R-:W-:Y:S01]  /*0eb0*/  MOV R7, 0x1f ;  /* 0x0000001f00077802 */ /* 0x000fe20000000f00 */
[----:B------:R-:W-:Y:S01]  /*0ec0*/  IMAD.MOV.U32 R10, RZ, RZ, -0x1 ;  /* 0xffffffffff0a7424 */ /* 0x000fe200078e00ff */
[----:B------:R-:W-:-:S02]  /*0ed0*/  MOV R2, 0xef0 ;  /* 0x00000ef000027802 */ /* 0x000fc40000000f00 */
[----:B------:R-:W-:Y:S05]  /*0ee0*/  CALL.REL.NOINC `($__internal_30_$__cuda_sm70_shflsync_bfly_p) ;  /* 0x0000002000007944 */ /* 0x000fea0003c00000 */
[----:B-1----:R-:W-:Y:S01]  /*0ef0*/  MOV R4, R7 ;  /* 0x0000000700047202 */ /* 0x002fe20000000f00 */
[----:B0-----:R-:W-:Y:S05]  /*0f00*/  BRA `(.L_x_1137) ;  /* 0xfffffa4000007947 */ /* 0x001fea000383ffff */
        .weak           $__internal_30_$__cuda_sm70_shflsync_bfly_p
        .type           $__internal_30_$__cuda_sm70_shflsync_bfly_p,@function
        .size           $__internal_30_$__cuda_sm70_shflsync_bfly_p,(.L_x_6679 - $__internal_30_$__cuda_sm70_shflsync_bfly_p)
$__internal_30_$__cuda_sm70_shflsync_bfly_p:
[----:B------:R-:W-:Y:S01]  /*0f10*/  HFMA2.MMA R3, -RZ, RZ, 0, 0 ;  /* 0x00000000ff037435 */ /* 0x000fe200000001ff */
[----:B------:R-:W-:Y:S04]  /*0f20*/  WARPSYNC R10 ;  /* 0x0000000a00007348 */ /* 0x000fe80003800000 */
[----:B------:R0:W1:Y:S01]  /*0f30*/  SHFL.BFLY PT, R7, R9, R8, R7 ;  /* 0x0c00000809077389 */ /* 0x00006200000e0007 */
[----:B------:R-:W-:Y:S05]  /*0f40*/  RET.REL.NODEC R2 `(_ZN10layer_norm22ln_bwd_finalize_kernelINS_22Kernel_traits_finalizeILj1536E6__halfS2_S2_S2_fjLb0ELj1024ELj4ENS_18Kernel_traits_baseILj1536ES2_S2_S2_S2_fjLj1024EEEEELb0ELb0EEEvNS_9BwdParamsE) ;  /* 0xfffff0b002007950 */ /* 0x000fea0003c3ffff */
.L_x_1138:
        /* <DEDUP_REMOVED lines=11> */
.L_x_6679:


//--------------------- .text._ZN10layer_norm13ln_bwd_kernelINS_13Kernel_traitsI6__halfS2_S2_S2_fjLj1536ELj1ELj1ELj4ELj8ENS_18Kernel_traits_baseILj1536ES2_S2_S2_S2_fjLj128EEEEELb1ELb0ELb1ELb0EEEvNS_9BwdParamsE --------------------------
	.section	.text._ZN10layer_norm13ln_bwd_kernelINS_13Kernel_traitsI6__halfS2_S2_S2_fjLj1536ELj1ELj1ELj4ELj8ENS_18Kernel_traits_baseILj1536ES2_S2_S2_S2_fjLj128EEEEELb1ELb0ELb1ELb0EEEvNS_9BwdParamsE,"ax",@progbits
	.sectioninfo	@"SHI_REGISTERS=107"
	.align	128
        .global         _ZN10layer_norm13ln_bwd_kernelINS_13Kernel_traitsI6__halfS2_S2_S2_fjLj1536ELj1ELj1ELj4ELj8ENS_18Kernel_traits_baseILj1536ES2_S2_S2_S2_fjLj128EEEEELb1ELb0ELb1ELb0EEEvNS_9BwdParamsE
        .type           _ZN10layer_norm13ln_bwd_kernelINS_13Kernel_traitsI6__halfS2_S2_S2_fjLj1536ELj1ELj1ELj4ELj8ENS_18Kernel_traits_baseILj1536ES2_S2_S2_S2_fjLj128EEEEELb1ELb0ELb1ELb0EEEvNS_9BwdParamsE,@function
        .size           _ZN10layer_norm13ln_bwd_kernelINS_13Kernel_traitsI6__halfS2_S2_S2_fjLj1536ELj1ELj1ELj4ELj8ENS_18Kernel_traits_baseILj1536ES2_S2_S2_S2_fjLj128EEEEELb1ELb0ELb1ELb0EEEvNS_9BwdParamsE,(.L_x_6680 - _ZN10layer_norm13ln_bwd_kernelINS_13Kernel_traitsI6__halfS2_S2_S2_fjLj1536ELj1ELj1ELj4ELj8ENS_18Kernel_traits_baseILj1536ES2_S2_S2_S2_fjLj128EEEEELb1ELb0ELb1ELb0EEEvNS_9BwdParamsE)
        .other          _ZN10layer_norm13ln_bwd_kernelINS_13Kernel_traitsI6__halfS2_S2_S2_fjLj1536ELj1ELj1ELj4ELj8ENS_18Kernel_traits_baseILj1536ES2_S2_S2_S2_fjLj128EEEEELb1ELb0ELb1ELb0EEEvNS_9BwdParamsE,@"STO_CUDA_ENTRY STV_DEFAULT"
_ZN10layer_norm13ln_bwd_kernelINS_13Kernel_traitsI6__halfS2_S2_S2_fjLj1536ELj1ELj1ELj4ELj8ENS_18Kernel_traits_baseILj1536ES2_S2_S2_S2_fjLj128EEEEELb1ELb0ELb1ELb0EEEvNS_9BwdParamsE:
.text._ZN10layer_norm13ln_bwd_kernelINS_13Kernel_traitsI6__halfS2_S2_S2_fjLj1536ELj1ELj1ELj4ELj8ENS_18Kernel_traits_baseILj1536ES2_S2_S2_S2_fjLj128EEEEELb1ELb0ELb1ELb0EEEvNS_9BwdParamsE:
        /* <DEDUP_REMOVED lines=42> */
[----:B------:R-:W-:Y:S01]  /*02a0*/  IMAD.MOV.U32 R14, RZ, RZ, R8 ;  /* 0x000000ffff0e7224 */ /* 0x000fe200078e0008 */
[----:B------:R-:W-:Y:S01]  /*02b0*/  MOV R16, R7 ;  /* 0x0000000700107202 */ /* 0x000fe20000000f00 */
[----:B------:R-:W-:Y:S01]  /*02c0*/  IMAD.MOV.U32 R18, RZ, RZ, R6 ;  /* 0x000000ffff127224 */ /* 0x000fe200078e0006 */
[----:B------:R-:W-:Y:S01]  /*02d0*/  SHF.R.U32.HI R15, RZ, 0x10, R7 ;  /* 0x00000010ff0f7819 */ /* 0x000fe20000011607 */
[----:B------:R-:W-:Y:S01]  /*02e0*/  IMAD.MOV.U32 R10, RZ, RZ, R12 ;  /* 0x000000ffff0a7224 */ /* 0x000fe200078e000c */
[--C-:B------:R-:W-:Y:S01]  /*02f0*/  SHF.R.U64 R3, R8, 0x10, R9.reuse ;  /* 0x0000001008037819 */ /* 0x100fe20000001209 */
[----:B------:R-:W-:Y:S01]  /*0300*/  HFMA2.MMA R45, -RZ, RZ, 0, 0 ;  /* 0x00000000ff2d7435 */ /* 0x000fe200000001ff */
[----:B------:R-:W-:Y:S01]  /*0310*/  MOV R0, R9 ;  /* 0x0000000900007202 */ /* 0x000fe20000000f00 */
[----:B------:R-:W-:Y:S01]  /*0320*/  IMAD.MOV.U32 R6, RZ, RZ, 0x1 ;  /* 0x00000001ff067424 */ /* 0x000fe200078e00ff */
[----:B------:R-:W-:Y:S01]  /*0330*/  SHF.R.U32.HI R11, RZ, 0x10, R9 ;  /* 0x00000010ff0b7819 */ /* 0x000fe20000011609 */
        /* <DEDUP_REMOVED lines=15> */
.L_x_1202:
        /* <DEDUP_REMOVED lines=9> */
[----:B------:R-:W-:Y:S01]  /*04c0*/  BSSY B0, `(.L_x_1140) ;  /* 0x00000ed000007945 */ /* 0x000fe20003800000 */
[----:B------:R-:W-:Y:S02]  /*04d0*/  MOV R87, 0x8 ;  /* 0x0000000800577802 */ /* 0x000fe40000000f00 */
[----:B------:R-:W-:-:S04]  /*04e0*/  SHF.R.S32.HI R55, RZ, 0x1f, R4 ;  /* 0x0000001fff377819 */ /* 0x000fc80000011404 */
[----:B------:R-:W-:-:S04]  /*04f0*/  LEA.HI R4, R55, R4, RZ, 0x2 ;  /* 0x0000000437047211 */ /* 0x000fc800078f10ff */
[----:B------:R-:W-:-:S05]  /*0500*/  LEA.HI.SX32 R4, R4, R98, 0x1e ;  /* 0x0000006204047211 */ /* 0x000fca00078ff2ff */
[----:B0-----:R-:W-:Y:S01]  /*0510*/  IMAD.WIDE.U32 R48, R4, R87, c[0x0][0x218] ;  /* 0x0000860004307625 */ /* 0x001fe200078e0057 */
[----:B--2---:R-:W-:-:S13]  /*0520*/  ISETP.GT.AND P2, PT, R54, RZ, PT ;  /* 0x000000ff3600720c */ /* 0x004fda0003f44270 */
[----:B------:R-:W-:Y:S05]  /*0530*/  @P2 BRA `(.L_x_1141) ;  /* 0x0000029000002947 */ /* 0x000fea0003800000 */
[----:B-1---5:R-:W-:Y:S01]  /*0540*/  ISETP.GE.AND P3, PT, R96, 0x1, PT ;  /* 0x000000016000780c */ /* 0x022fe20003f66270 */
[----:B------:R-:W-:Y:S01]  /*0550*/  BSSY B1, `(.L_x_1142) ;  /* 0x0000010000017945 */ /* 0x000fe20003800000 */
[----:B------:R-:W-:Y:S01]  /*0560*/  IMAD.MOV.U32 R53, RZ, RZ, RZ ;  /* 0x000000ffff357224 */ /* 0x000fe200078e00ff */
[----:B------:R-:W-:-:S10]  /*0570*/  MOV R52, R4 ;  /* 0x0000000400347202 */ /* 0x000fd40000000f00 */
        /* <DEDUP_REMOVED lines=13> */
.L_x_1143:
[----:B------:R-:W-:Y:S05]  /*0650*/  BSYNC B1 ;  /* 0x0000000000017941 */ /* 0x000fea0003800000 */
.L_x_1142:
        /* <DEDUP_REMOVED lines=10> */
.L_x_1145:
[----:B------:R-:W-:Y:S05]  /*0700*/  BSYNC B1 ;  /* 0x0000000000017941 */ /* 0x000fea0003800000 */
.L_x_1144:
[----:B------:R-:W-:Y:S01]  /*0710*/  ISETP.GE.U32.AND P3, PT, R2, 0x180, PT ;  /* 0x000001800200780c */ /* 0x000fe20003f66070 */
[----:B------:R-:W-:Y:S01]  /*0720*/  HFMA2.MMA R100, -RZ, RZ, 0, 0 ;  /* 0x00000000ff647435 */ /* 0x000fe200000001ff */
[----:B------:R-:W-:-:S11]  /*0730*/  IMAD.MOV.U32 R98, RZ, RZ, RZ ;  /* 0x000000ffff627224 */ /* 0x000fd600078e00ff */
        /* <DEDUP_REMOVED lines=9> */
.L_x_1141:
[----:B-1----:R-:W-:-:S06]  /*07d0*/  IMAD.WIDE R50, R19, R86, c[0x0][0x1a0] ;  /* 0x0000680013327625 */ /* 0x002fcc00078e0256 */
[----:B------:R-:W2:Y:S01]  /*07e0*/  LDG.E R50, [R50.64] ;  /* 0x0000000432327981 */ /* 0x000ea2000c1e1900 */
[----:B-----5:R-:W-:Y:S01]  /*07f0*/  ISETP.GE.AND P3, PT, R96, 0x1, PT ;  /* 0x000000016000780c */ /* 0x020fe20003f66270 */
[----:B------:R-:W-:Y:S01]  /*0800*/  BSSY B1, `(.L_x_1147) ;  /* 0x0000048000017945 */ /* 0x000fe20003800000 */
[----:B------:R-:W-:Y:S01]  /*0810*/  IADD3 R52, R54, -0x1, RZ ;  /* 0xffffffff36347810 */ /* 0x000fe20007ffe0ff */
[----:B------:R-:W-:Y:S01]  /*0820*/  HFMA2.MMA R100, -RZ, RZ, 0, 0 ;  /* 0x00000000ff647435 */ /* 0x000fe200000001ff */
        /* <DEDUP_REMOVED lines=26> */
[----:B--2---:R-:W-:Y:S01]  /*09d0*/  SHF.R.U64 R89, R50, 0x10, R51 ;  /* 0x0000001032597819 */ /* 0x004fe20000001233 */
[----:B------:R-:W-:Y:S02]  /*09e0*/  HADD2.F32 R50, -RZ, R50.H0_H0 ;  /* 0x20000032ff327230 */ /* 0x000fe40000004100 */
[----:B------:R-:W-:Y:S01]  /*09f0*/  HADD2.F32 R90, -RZ, R51.H0_H0 ;  /* 0x20000033ff5a7230 */ /* 0x000fe20000004100 */
[----:B---3--:R-:W-:Y:S01]  /*0a00*/  MOV R85, R52 ;  /* 0x0000003400557202 */ /* 0x008fe20000000f00 */
[--C-:B------:R-:W-:Y:S01]  /*0a10*/  IMAD.MOV.U32 R88, RZ, RZ, R53.reuse ;  /* 0x000000ffff587224 */ /* 0x100fe200078e0035 */
[--C-:B------:R-:W-:Y:S01]  /*0a20*/  SHF.R.U64 R91, R52, 0x10, R53.reuse ;  /* 0x00000010345b7819 */ /* 0x100fe20000001235 */
[C---:B------:R-:W-:Y:S01]  /*0a30*/  FADD.FTZ R50, -R97.reuse, R50 ;  /* 0x0000003261327221 */ /* 0x040fe20000010100 */
[----:B------:R-:W-:Y:S01]  /*0a40*/  SHF.R.U32.HI R98, RZ, 0x10, R53 ;  /* 0x00000010ff627819 */ /* 0x000fe20000011635 */
[----:B-1----:R-:W-:Y:S01]  /*0a50*/  HADD2.F32 R48, -RZ, R89.H0_H0 ;  /* 0x20000059ff307230 */ /* 0x002fe20000004100 */
[----:B------:R-:W-:Y:S01]  /*0a60*/  SHF.R.U32.HI R53, RZ, 0x10, R51 ;  /* 0x00000010ff357819 */ /* 0x000fe20000011633 */
[----:B------:R-:W-:Y:S01]  /*0a70*/  HADD2.F32 R85, -RZ, R85.H0_H0 ;  /* 0x20000055ff557230 */ /* 0x000fe20000004100 */
[----:B------:R-:W-:Y:S01]  /*0a80*/  FADD.FTZ R92, -R97, R90 ;  /* 0x0000005a615c7221 */ /* 0x000fe20000010100 */
[----:B0-----:R-:W-:Y:S01]  /*0a90*/  HADD2.F32 R54, -RZ, R91.H0_H0 ;  /* 0x2000005bff367230 */ /* 0x001fe20000004100 */
[----:B------:R-:W-:Y:S01]  /*0aa0*/  FMUL.FTZ R89, R5, R50 ;  /* 0x0000003205597220 */ /* 0x000fe20000410000 */
[----:B------:R-:W-:Y:S01]  /*0ab0*/  HADD2.F32 R49, -RZ, R88.H0_H0 ;  /* 0x20000058ff317230 */ /* 0x000fe20000004100 */
[----:B------:R-:W-:Y:S01]  /*0ac0*/  FADD.FTZ R48, -R97, R48 ;  /* 0x0000003061307221 */ /* 0x000fe20000010100 */
[----:B------:R-:W-:Y:S01]  /*0ad0*/  HADD2.F32 R50, -RZ, R53.H0_H0 ;  /* 0x20000035ff327230 */ /* 0x000fe20000004100 */
[----:B------:R-:W-:-:S02]  /*0ae0*/  FMUL.FTZ R91, R5, R92 ;  /* 0x0000005c055b7220 */ /* 0x000fc40000410000 */
[----:B------:R-:W-:Y:S02]  /*0af0*/  FMUL.FTZ R90, R18, R85 ;  /* 0x00000055125a7220 */ /* 0x000fe40000410000 */
[----:B------:R-:W-:Y:S02]  /*0b00*/  FMUL.FTZ R88, R5, R48 ;  /* 0x0000003005587220 */ /* 0x000fe40000410000 */
[----:B------:R-:W-:Y:S02]  /*0b10*/  FADD.FTZ R50, -R97, R50 ;  /* 0x0000003261327221 */ /* 0x000fe40000010100 */
[----:B------:R-:W-:Y:S02]  /*0b20*/  FADD.FTZ R34, R34, R49 ;  /* 0x0000003122227221 */ /* 0x000fe40000010000 */
[-C--:B------:R-:W-:Y:S02]  /*0b30*/  FFMA.FTZ R46, R91, R49.reuse, R46 ;  /* 0x000000315b2e7223 */ /* 0x080fe4000001002e */
[----:B------:R-:W-:-:S02]  /*0b40*/  FMUL.FTZ R92, R16, R49 ;  /* 0x00000031105c7220 */ /* 0x000fc40000410000 */
[----:B------:R-:W-:Y:S02]  /*0b50*/  FMUL.FTZ R93, R17, R54 ;  /* 0x00000036115d7220 */ /* 0x000fe40000410000 */
[----:B------:R-:W-:Y:S02]  /*0b60*/  FADD.FTZ R48, RZ, R90 ;  /* 0x0000005aff307221 */ /* 0x000fe40000010000 */
[----:B------:R-:W-:Y:S01]  /*0b70*/  FFMA.FTZ R49, R89, R90, RZ ;  /* 0x0000005a59317223 */ /* 0x000fe200000100ff */
[----:B------:R-:W-:Y:S01]  /*0b80*/  HADD2.F32 R98, -RZ, R98.H0_H0 ;  /* 0x20000062ff627230 */ /* 0x000fe20000004100 */
[----:B------:R-:W-:Y:S02]  /*0b90*/  FMUL.FTZ R94, R5, R50 ;  /* 0x00000032055e7220 */ /* 0x000fe40000410000 */
[----:B------:R-:W-:Y:S02]  /*0ba0*/  FADD.FTZ R51, R48, R93 ;  /* 0x0000005d30337221 */ /* 0x000fe40000010000 */
[----:B------:R-:W-:-:S02]  /*0bb0*/  FFMA.FTZ R49, R88, R93, R49 ;  /* 0x0000005d58317223 */ /* 0x000fc40000010031 */
[----:B------:R-:W-:Y:S02]  /*0bc0*/  FADD.FTZ R35, R35, R98 ;  /* 0x0000006223237221 */ /* 0x000fe40000010000 */
[-C--:B------:R-:W-:Y:S02]  /*0bd0*/  FFMA.FTZ R47, R94, R98.reuse, R47 ;  /* 0x000000625e2f7223 */ /* 0x080fe4000001002f */
[----:B------:R-:W-:Y:S02]  /*0be0*/  FMUL.FTZ R95, R15, R98 ;  /* 0x000000620f5f7220 */ /* 0x000fe40000410000 */
[----:B------:R-:W-:Y:S02]  /*0bf0*/  FADD.FTZ R98, R51, R92 ;  /* 0x0000005c33627221 */ /* 0x000fe40000010000 */
[----:B------:R-:W-:Y:S01]  /*0c00*/  FFMA.FTZ R49, R91, R92, R49 ;  /* 0x0000005c5b317223 */ /* 0x000fe20000010031 */
[----:B------:R-:W-:Y:S01]  /*0c10*/  IADD3 R52, R4, 0x80, RZ ;  /* 0x0000008004347810 */ /* 0x000fe20007ffe0ff */
[----:B------:R-:W-:-:S02]  /*0c20*/  FADD.FTZ R32, R32, R85 ;  /* 0x0000005520207221 */ /* 0x000fc40000010000 */
[----:B------:R-:W-:Y:S02]  /*0c30*/  FFMA.FTZ R44, R89, R85, R44 ;  /* 0x00000055592c7223 */ /* 0x000fe4000001002c */
[----:B------:R-:W-:Y:S02]  /*0c40*/  FADD.FTZ R33, R33, R54 ;  /* 0x0000003621217221 */ /* 0x000fe40000010000 */
[----:B------:R-:W-:Y:S02]  /*0c50*/  FFMA.FTZ R45, R88, R54, R45 ;  /* 0x00000036582d7223 */ /* 0x000fe4000001002d */
[----:B------:R-:W-:Y:S02]  /*0c60*/  FADD.FTZ R98, R98, R95 ;  /* 0x0000005f62627221 */ /* 0x000fe40000010000 */
[----:B------:R-:W-:Y:S02]  /*0c70*/  FFMA.FTZ R100, R94, R95, R49 ;  /* 0x0000005f5e647223 */ /* 0x000fe40000010031 */
.L_x_1148:
[----:B------:R-:W-:Y:S05]  /*0c80*/  BSYNC B1 ;  /* 0x0000000000017941 */ /* 0x000fea0003800000 */
.L_x_1147:
        /* <DEDUP_REMOVED lines=14> */
[----:B------:R-:W-:Y:S02]  /*0d70*/  IADD3 R52, R52, 0x80, RZ ;  /* 0x0000008034347810 */ /* 0x000fe40007ffe0ff */
[----:B--2---:R-:W-:Y:S02]  /*0d80*/  MOV R53, R48 ;  /* 0x0000003000357202 */ /* 0x004fe40000000f00 */
[----:B------:R-:W-:Y:S02]  /*0d90*/  SHF.R.U64 R55, R48, 0x10, R49 ;  /* 0x0000001030377819 */ /* 0x000fe40000001231 */
[----:B---3--:R-:W-:Y:S01]  /*0da0*/  SHF.R.U64 R48, R22, 0x10, R23 ;  /* 0x0000001016307819 */ /* 0x008fe20000001217 */
[----:B------:R-:W-:Y:S01]  /*0db0*/  HADD2.F32 R22, -RZ, R22.H0_H0 ;  /* 0x20000016ff167230 */ /* 0x000fe20000004100 */
[----:B------:R-:W-:Y:S01]  /*0dc0*/  IMAD.MOV.U32 R54, RZ, RZ, R49 ;  /* 0x000000ffff367224 */ /* 0x000fe200078e0031 */
[----:B------:R-:W-:Y:S01]  /*0dd0*/  HADD2.F32 R56, -RZ, R23.H0_H0 ;  /* 0x20000017ff387230 */ /* 0x000fe20000004100 */
[----:B------:R-:W-:Y:S01]  /*0de0*/  SHF.R.U32.HI R58, RZ, 0x10, R23 ;  /* 0x00000010ff3a7819 */ /* 0x000fe20000011617 */
[----:B------:R-:W-:Y:S01]  /*0df0*/  HADD2.F32 R53, -RZ, R53.H0_H0 ;  /* 0x20000035ff357230 */ /* 0x000fe20000004100 */
[C---:B------:R-:W-:Y:S01]  /*0e00*/  FADD.FTZ R22, -R97.reuse, R22 ;  /* 0x0000001661167221 */ /* 0x040fe20000010100 */
[----:B------:R-:W-:Y:S01]  /*0e10*/  HADD2.F32 R48, -RZ, R48.H0_H0 ;  /* 0x20000030ff307230 */ /* 0x000fe20000004100 */
[----:B------:R-:W-:Y:S01]  /*0e20*/  SHF.R.U32.HI R104, RZ, 0x10, R49 ;  /* 0x00000010ff687819 */ /* 0x000fe20000011631 */
[----:B------:R-:W-:Y:S01]  /*0e30*/  HADD2.F32 R49, -RZ, R54.H0_H0 ;  /* 0x20000036ff317230 */ /* 0x000fe20000004100 */
[C---:B------:R-:W-:Y:S01]  /*0e40*/  FADD.FTZ R54, -R97.reuse, R56 ;  /* 0x0000003861367221 */ /* 0x040fe20000010100 */
[----:B-1----:R-:W-:Y:S01]  /*0e50*/  HADD2.F32 R50, -RZ, R55.H0_H0 ;  /* 0x20000037ff327230 */ /* 0x002fe20000004100 */
[----:B------:R-:W-:Y:S01]  /*0e60*/  FADD.FTZ R48, -R97, R48 ;  /* 0x0000003061307221 */ /* 0x000fe20000010100 */
[----:B------:R-:W-:Y:S01]  /*0e70*/  HADD2.F32 R58, -RZ, R58.H0_H0 ;  /* 0x2000003aff3a7230 */ /* 0x000fe20000004100 */
[----:B------:R-:W-:-:S02]  /*0e80*/  FMUL.FTZ R22, R5, R22 ;  /* 0x0000001605167220 */ /* 0x000fc40000410000 */
[----:B------:R-:W-:Y:S02]  /*0e90*/  FMUL.FTZ R23, R14, R53 ;  /* 0x000000350e177220 */ /* 0x000fe40000410000 */
[C---:B------:R-:W-:Y:S02]  /*0ea0*/  FMUL.FTZ R57, R5.reuse, R54 ;  /* 0x0000003605397220 */ /* 0x040fe40000410000 */
[----:B------:R-:W-:Y:S02]  /*0eb0*/  FMUL.FTZ R56, R5, R48 ;  /* 0x0000003005387220 */ /* 0x000fe40000410000 */
[----:B------:R-:W-:Y:S02]  /*0ec0*/  FMUL.FTZ R59, R13, R50 ;  /* 0x000000320d3b7220 */ /* 0x000fe40000410000 */
[----:B------:R-:W-:Y:S02]  /*0ed0*/  FADD.FTZ R98, R98, R23 ;  /* 0x0000001762627221 */ /* 0x000fe40000010000 */
[----:B------:R-:W-:Y:S01]  /*0ee0*/  FFMA.FTZ R100, R22, R23, R100 ;  /* 0x0000001716647223 */ /* 0x000fe20000010064 */
[----:B------:R-:W-:Y:S01]  /*0ef0*/  HADD2.F32 R104, -RZ, R104.H0_H0 ;  /* 0x20000068ff687230 */ /* 0x000fe20000004100 */
[----:B------:R-:W-:-:S02]  /*0f00*/  FADD.FTZ R60, -R97, R58 ;  /* 0x0000003a613c7221 */ /* 0x000fc40000010100 */
[----:B------:R-:W-:Y:S02]  /*0f10*/  FADD.FTZ R30, R30, R49 ;  /* 0x000000311e1e7221 */ /* 0x000fe40000010000 */
[-C--:B------:R-:W-:Y:S02]  /*0f20*/  FFMA.FTZ R42, R57, R49.reuse, R42 ;  /* 0x00000031392a7223 */ /* 0x080fe4000001002a */
        /* <DEDUP_REMOVED lines=15> */
.L_x_1150:
[----:B0-----:R-:W-:Y:S05]  /*1020*/  BSYNC B1 ;  /* 0x0000000000017941 */ /* 0x001fea0003800000 */
.L_x_1149:
        /* <DEDUP_REMOVED lines=12> */
[--C-:B--2---:R-:W-:Y:S01]  /*10f0*/  SHF.R.U64 R63, R48, 0x10, R49.reuse ;  /* 0x00000010303f7819 */ /* 0x104fe20000001231 */
[----:B------:R-:W-:Y:S01]  /*1100*/  HADD2.F32 R62, -RZ, R48.H0_H0 ;  /* 0x20000030ff3e7230 */ /* 0x000fe20000004100 */
[----:B---3--:R-:W-:Y:S01]  /*1110*/  MOV R48, R50 ;  /* 0x0000003200307202 */ /* 0x008fe20000000f00 */
[----:B------:R-:W-:Y:S01]  /*1120*/  HADD2.F32 R64, -RZ, R49.H0_H0 ;  /* 0x20000031ff407230 */ /* 0x000fe20000004100 */
[----:B------:R-:W-:Y:S01]  /*1130*/  SHF.R.U32.HI R66, RZ, 0x10, R49 ;  /* 0x00000010ff427819 */ /* 0x000fe20000011631 */
[--C-:B------:R-:W-:Y:S01]  /*1140*/  IMAD.MOV.U32 R49, RZ, RZ, R51.reuse ;  /* 0x000000ffff317224 */ /* 0x100fe200078e0033 */
[--C-:B------:R-:W-:Y:S01]  /*1150*/  SHF.R.U64 R65, R50, 0x10, R51.reuse ;  /* 0x0000001032417819 */ /* 0x100fe20000001233 */
[----:B------:R-:W-:Y:S01]  /*1160*/  HADD2.F32 R50, -RZ, R63.H0_H0 ;  /* 0x2000003fff327230 */ /* 0x000fe20000004100 */
[----:B------:R-:W-:Y:S01]  /*1170*/  SHF.R.U32.HI R86, RZ, 0x10, R51 ;  /* 0x00000010ff567819 */ /* 0x000fe20000011633 */
[----:B------:R-:W-:Y:S01]  /*1180*/  HADD2.F32 R51, -RZ, R48.H0_H0 ;  /* 0x20000030ff337230 */ /* 0x000fe20000004100 */
[C---:B------:R-:W-:Y:S01]  /*1190*/  FADD.FTZ R62, -R97.reuse, R62 ;  /* 0x0000003e613e7221 */ /* 0x040fe20000010100 */
[----:B------:R-:W-:Y:S01]  /*11a0*/  HADD2.F32 R48, -RZ, R65.H0_H0 ;  /* 0x20000041ff307230 */ /* 0x000fe20000004100 */
[C---:B-1----:R-:W-:Y:S01]  /*11b0*/  FADD.FTZ R52, -R97.reuse, R64 ;  /* 0x0000004061347221 */ /* 0x042fe20000010100 */
[----:B------:R-:W-:Y:S01]  /*11c0*/  HADD2.F32 R66, -RZ, R66.H0_H0 ;  /* 0x20000042ff427230 */ /* 0x000fe20000004100 */
[----:B------:R-:W-:-:S02]  /*11d0*/  FADD.FTZ R50, -R97, R50 ;  /* 0x0000003261327221 */ /* 0x000fc40000010100 */
[C---:B------:R-:W-:Y:S02]  /*11e0*/  FMUL.FTZ R63, R5.reuse, R62 ;  /* 0x0000003e053f7220 */ /* 0x040fe40000410000 */
[----:B------:R-:W-:Y:S01]  /*11f0*/  FMUL.FTZ R64, R10, R51 ;  /* 0x000000330a407220 */ /* 0x000fe20000410000 */
[----:B------:R-:W-:Y:S01]  /*1200*/  HADD2.F32 R49, -RZ, R49.H0_H0 ;  /* 0x20000031ff317230 */ /* 0x000fe20000004100 */
[C---:B------:R-:W-:Y:S02]  /*1210*/  FMUL.FTZ R67, R5.reuse, R52 ;  /* 0x0000003405437220 */ /* 0x040fe40000410000 */
[----:B------:R-:W-:Y:S02]  /*1220*/  FMUL.FTZ R62, R5, R50 ;  /* 0x00000032053e7220 */ /* 0x000fe40000410000 */
[----:B------:R-:W-:Y:S02]  /*1230*/  FMUL.FTZ R65, R9, R48 ;  /* 0x0000003009417220 */ /* 0x000fe40000410000 */
[----:B------:R-:W-:-:S02]  /*1240*/  FADD.FTZ R98, R98, R64 ;  /* 0x0000004062627221 */ /* 0x000fc40000010000 */
[----:B------:R-:W-:Y:S01]  /*1250*/  FFMA.FTZ R100, R63, R64, R100 ;  /* 0x000000403f647223 */ /* 0x000fe20000010064 */
[----:B------:R-:W-:Y:S01]  /*1260*/  HADD2.F32 R86, -RZ, R86.H0_H0 ;  /* 0x20000056ff567230 */ /* 0x000fe20000004100 */
[----:B0-----:R-:W-:Y:S02]  /*1270*/  FADD.FTZ R54, -R97, R66 ;  /* 0x0000004261367221 */ /* 0x001fe40000010100 */
        /* <DEDUP_REMOVED lines=17> */
.L_x_1146:
[----:B------:R-:W-:Y:S05]  /*1390*/  BSYNC B0 ;  /* 0x0000000000007941 */ /* 0x000fea0003800000 */
.L_x_1140:
[----:B------:R-:W-:Y:S02]  /*13a0*/  LOP3.LUT P4, RZ, R6, 0xff, RZ, 0xc0, !PT ;  /* 0x000000ff06ff7812 */ /* 0x000fe4000788c0ff */
[----:B0-----:R-:W-:Y:S02]  /*13b0*/  SHF.R.U32.HI R50, RZ, 0x5, R21 ;  /* 0x00000005ff327819 */ /* 0x001fe40000011615 */
[----:B------:R-:W-:Y:S02]  /*13c0*/  LOP3.LUT P3, RZ, R21, 0x1f, RZ, 0xc0, !PT ;  /* 0x0000001f15ff7812 */ /* 0x000fe4000786c0ff */
[----:B-1----:R-:W-:-:S07]  /*13d0*/  LOP3.LUT R85, R50, 0x7fffffc, RZ, 0xc0, !PT ;  /* 0x07fffffc32557812 */ /* 0x002fce00078ec0ff */
[----:B------:R-:W-:Y:S01]  /*13e0*/  @!P4 IADD3 R85, R85, 0x4, RZ ;  /* 0x000000045555c810 */ /* 0x000fe20007ffe0ff */
[----:B------:R-:W-:Y:S05]  /*13f0*/  BRA.DIV ~URZ, `(.L_x_1151) ;  /* 0x00001b227f007947 */ /* 0x000fea000b800000 */
[----:B------:R0:W1:Y:S02]  /*1400*/  SHFL.DOWN PT, R51, R98, 0x10, 0x1f ;  /* 0x0a001f0062337f89 */ /* 0x00006400000e0000 */
.L_x_1203:
        /* <DEDUP_REMOVED lines=18> */
.L_x_1204:
        /* <DEDUP_REMOVED lines=39> */
[----:B-----5:R-:W-:Y:S01]  /*17a0*/  HADD2.F32 R48, -RZ, R80.H0_H0 ;  /* 0x20000050ff307230 */ /* 0x020fe20000004100 */
[----:B------:R-:W-:Y:S05]  /*17b0*/  BRA `(.L_x_1157) ;  /* 0x0000009000007947 */ /* 0x000fea0003800000 */
.L_x_1156:
[----:B------:R-:W-:Y:S01]  /*17c0*/  ULDC.64 UR6, c[0x0][0x218] ;  /* 0x0000860000067ab9 */ /* 0x000fe20000000a00 */
[----:B------:R-:W-:Y:S01]  /*17d0*/  FFMA.FTZ R49, R89, R53, R54 ;  /* 0x0000003559317223 */ /* 0x000fe20000010036 */
[----:B------:R-:W-:-:S03]  /*17e0*/  UISETP.NE.U32.AND UP0, UPT, URZ, UR6, UPT ;  /* 0x000000063f00728c */ /* 0x000fc6000bf05070 */
[----:B------:R-:W-:Y:S01]  /*17f0*/  FADD.FTZ R48, R90, -R49 ;  /* 0x800000315a307221 */ /* 0x000fe20000010000 */
[----:B------:R-:W-:-:S03]  /*1800*/  UISETP.NE.AND.EX UP0, UPT, URZ, UR7, UPT, UP0 ;  /* 0x000000073f00728c */ /* 0x000fc6000bf05300 */
[----:B------:R-:W-:-:S03]  /*1810*/  FMUL.FTZ R48, R5, R48 ;  /* 0x0000003005307220 */ /* 0x000fc60000410000 */
[----:B------:R-:W-:-:S13]  /*1820*/  PLOP3.LUT P4, PT, PT, PT, UP0, 0x80, 0x0 ;  /* 0x000000000000781c */ /* 0x000fda0003f8f008 */
[----:B-----5:R-:W-:-:S05]  /*1830*/  @P4 HADD2.F32 R49, -RZ, R80.H0_H0 ;  /* 0x20000050ff314230 */ /* 0x020fca0000004100 */
[----:B------:R-:W-:Y:S02]  /*1840*/  @P4 FADD.FTZ R48, R48, R49 ;  /* 0x0000003130304221 */ /* 0x000fe40000010000 */
.L_x_1157:
[----:B------:R-:W-:Y:S05]  /*1850*/  BSYNC B1 ;  /* 0x0000000000017941 */ /* 0x000fea0003800000 */
.L_x_1155:
[----:B------:R-:W-:Y:S01]  /*1860*/  @P3 FMUL.FTZ R49, R48, c[0x0][0x1ec] ;  /* 0x00007b0030313a20 */ /* 0x000fe20000410000 */
[----:B-----5:R-:W-:Y:S01]  /*1870*/  @P3 LOP3.LUT P5, RZ, R3, 0xff, RZ, 0xc0, !PT ;  /* 0x000000ff03ff3812 */ /* 0x020fe200078ac0ff */
[----:B------:R-:W-:Y:S02]  /*1880*/  BSSY B1, `(.L_x_1158) ;  /* 0x0000015000017945 */ /* 0x000fe40003800000 */
[----:B------:R-:W-:-:S05]  /*1890*/  @P3 FMUL.FTZ R49, R49, c[0x0][0x1e8] ;  /* 0x00007a0031313a20 */ /* 0x000fca0000410000 */
[----:B------:R-:W-:Y:S02]  /*18a0*/  @P3 FSEL R49, R49, RZ, P5 ;  /* 0x000000ff31313208 */ /* 0x000fe40002800000 */
[----:B------:R-:W-:Y:S02]  /*18b0*/  ISETP.NE.U32.AND P5, PT, RZ, c[0x0][0x258], PT ;  /* 0x00009600ff007a0c */ /* 0x000fe40003fa5070 */
[----:B------:R-:W-:Y:S02]  /*18c0*/  @P3 F2FP.PACK_AB R49, RZ, R49 ;  /* 0x00000031ff31323e */ /* 0x000fe400000000ff */
[----:B------:R-:W-:Y:S02]  /*18d0*/  ISETP.NE.AND.EX P5, PT, RZ, c[0x0][0x25c], PT, P5 ;  /* 0x00009700ff007a0c */ /* 0x000fe40003fa5350 */
[----:B------:R-:W-:-:S11]  /*18e0*/  @P3 PRMT R71, R49, 0x7610, R71 ;  /* 0x0000761031473816 */ /* 0x000fd60000000047 */
        /* <DEDUP_REMOVED lines=8> */
.L_x_1159:
[----:B------:R-:W-:Y:S01]  /*1970*/  FFMA.FTZ R48, R88, R53, R54 ;  /* 0x0000003558307223 */ /* 0x000fe20000010036 */
[----:B------:R-:W-:-:S03]  /*1980*/  @P4 SHF.R.U64 R49, R80, 0x10, R81 ;  /* 0x0000001050314819 */ /* 0x000fc60000001251 */
[----:B------:R-:W-:Y:S02]  /*1990*/  FADD.FTZ R48, R93, -R48 ;  /* 0x800000305d307221 */ /* 0x000fe40000010000 */
[----:B------:R-:W-:Y:S02]  /*19a0*/  @P4 HADD2.F32 R49, -RZ, R49.H0_H0 ;  /* 0x20000031ff314230 */ /* 0x000fe40000004100 */
[----:B------:R-:W-:-:S04]  /*19b0*/  FMUL.FTZ R48, R5, R48 ;  /* 0x0000003005307220 */ /* 0x000fc80000410000 */
[----:B------:R-:W-:Y:S02]  /*19c0*/  @P4 FADD.FTZ R48, R48, R49 ;  /* 0x0000003130304221 */ /* 0x000fe40000010000 */
.L_x_1160:
[----:B------:R-:W-:Y:S05]  /*19d0*/  BSYNC B1 ;  /* 0x0000000000017941 */ /* 0x000fea0003800000 */
.L_x_1158:
[----:B------:R-:W-:Y:S01]  /*19e0*/  @P3 FMUL.FTZ R49, R48, c[0x0][0x1ec] ;  /* 0x00007b0030313a20 */ /* 0x000fe20000410000 */
[----:B------:R-:W-:Y:S01]  /*19f0*/  @P3 LOP3.LUT P6, RZ, R3, 0xff00, RZ, 0xc0, !PT ;  /* 0x0000ff0003ff3812 */ /* 0x000fe200078cc0ff */
[----:B------:R-:W-:Y:S01]  /*1a00*/  BSSY B1, `(.L_x_1161) ;  /* 0x0000011000017945 */ /* 0x000fe20003800000 */
[----:B------:R-:W-:Y:S01]  /*1a10*/  @P5 F2FP.PACK_AB R48, RZ, R48 ;  /* 0x00000030ff30523e */ /* 0x000fe200000000ff */
[----:B------:R-:W-:-:S03]  /*1a20*/  @P3 FMUL.FTZ R49, R49, c[0x0][0x1e8] ;  /* 0x00007a0031313a20 */ /* 0x000fc60000410000 */
[----:B------:R-:W-:Y:S02]  /*1a30*/  @P5 PRMT R72, R48, 0x7610, R72 ;  /* 0x0000761030485816 */ /* 0x000fe40000000048 */
[----:B------:R-:W-:-:S04]  /*1a40*/  @P3 FSEL R49, R49, RZ, P6 ;  /* 0x000000ff31313208 */ /* 0x000fc80003000000 */
[----:B------:R-:W-:-:S04]  /*1a50*/  @P3 F2FP.PACK_AB R49, RZ, R49 ;  /* 0x00000031ff31323e */ /* 0x000fc800000000ff */
[----:B------:R-:W-:Y:S01]  /*1a60*/  @P3 PRMT R73, R49, 0x7610, R73 ;  /* 0x0000761031493816 */ /* 0x000fe20000000049 */
[----:B------:R-:W-:Y:S05]  /*1a70*/  @P2 BRA `(.L_x_1162) ;  /* 0x0000004000002947 */ /* 0x000fea0003800000 */
[----:B------:R-:W-:Y:S01]  /*1a80*/  MOV R48, RZ ;  /* 0x000000ff00307202 */ /* 0x000fe20000000f00 */
[----:B------:R-:W-:Y:S05]  /*1a90*/  @!P4 BRA `(.L_x_1163) ;  /* 0x000000700000c947 */ /* 0x000fea0003800000 */
[----:B------:R-:W-:Y:S01]  /*1aa0*/  HADD2.F32 R48, -RZ, R81.H0_H0 ;  /* 0x20000051ff307230 */ /* 0x000fe20000004100 */
[----:B------:R-:W-:Y:S05]  /*1ab0*/  BRA `(.L_x_1163) ;  /* 0x0000005000007947 */ /* 0x000fea0003800000 */
.L_x_1162:
[----:B------:R-:W-:-:S04]  /*1ac0*/  FFMA.FTZ R49, R91, R53, R54 ;  /* 0x000000355b317223 */ /* 0x000fc80000010036 */
[----:B------:R-:W-:Y:S01]  /*1ad0*/  FADD.FTZ R48, R92, -R49 ;  /* 0x800000315c307221 */ /* 0x000fe20000010000 */
[----:B------:R-:W-:-:S03]  /*1ae0*/  @P4 HADD2.F32 R49, -RZ, R81.H0_H0 ;  /* 0x20000051ff314230 */ /* 0x000fc60000004100 */
[----:B------:R-:W-:-:S04]  /*1af0*/  FMUL.FTZ R48, R5, R48 ;  /* 0x0000003005307220 */ /* 0x000fc80000410000 */
[----:B------:R-:W-:Y:S02]  /*1b00*/  @P4 FADD.FTZ R48, R48, R49 ;  /* 0x0000003130304221 */ /* 0x000fe40000010000 */
.L_x_1163:
[----:B------:R-:W-:Y:S05]  /*1b10*/  BSYNC B1 ;  /* 0x0000000000017941 */ /* 0x000fea0003800000 */
.L_x_1161:
        /* <DEDUP_REMOVED lines=15> */
.L_x_1165:
[----:B------:R-:W-:Y:S01]  /*1c10*/  FFMA.FTZ R48, R94, R53, R54 ;  /* 0x000000355e307223 */ /* 0x000fe20000010036 */
[----:B------:R-:W-:-:S03]  /*1c20*/  @P4 SHF.R.U32.HI R49, RZ, 0x10, R81 ;  /* 0x00000010ff314819 */ /* 0x000fc60000011651 */
[----:B------:R-:W-:Y:S02]  /*1c30*/  FADD.FTZ R48, R95, -R48 ;  /* 0x800000305f307221 */ /* 0x000fe40000010000 */
[----:B------:R-:W-:Y:S02]  /*1c40*/  @P4 HADD2.F32 R49, -RZ, R49.H0_H0 ;  /* 0x20000031ff314230 */ /* 0x000fe40000004100 */
[----:B------:R-:W-:-:S04]  /*1c50*/  FMUL.FTZ R48, R5, R48 ;  /* 0x0000003005307220 */ /* 0x000fc80000410000 */
[----:B------:R-:W-:Y:S02]  /*1c60*/  @P4 FADD.FTZ R48, R48, R49 ;  /* 0x0000003130304221 */ /* 0x000fe40000010000 */
.L_x_1166:
[----:B------:R-:W-:Y:S05]  /*1c70*/  BSYNC B1 ;  /* 0x0000000000017941 */ /* 0x000fea0003800000 */
.L_x_1164:
[----:B------:R-:W-:Y:S01]  /*1c80*/  @P3 FMUL.FTZ R49, R48, c[0x0][0x1ec] ;  /* 0x00007b0030313a20 */ /* 0x000fe20000410000 */
[----:B------:R-:W-:Y:S02]  /*1c90*/  @P3 LOP3.LUT P4, RZ, R3, 0xff000000, RZ, 0xc0, !PT ;  /* 0xff00000003ff3812 */ /* 0x000fe4000788c0ff */
[----:B------:R-:W-:Y:S01]  /*1ca0*/  @P5 F2FP.PACK_AB R48, RZ, R48 ;  /* 0x00000030ff30523e */ /* 0x000fe200000000ff */
[----:B------:R-:W-:-:S03]  /*1cb0*/  @P3 FMUL.FTZ R49, R49, c[0x0][0x1e8] ;  /* 0x00007a0031313a20 */ /* 0x000fc60000410000 */
[----:B------:R-:W-:Y:S02]  /*1cc0*/  @P5 PRMT R83, R48, 0x7610, R83 ;  /* 0x0000761030535816 */ /* 0x000fe40000000053 */
[----:B------:R-:W-:-:S04]  /*1cd0*/  @P3 FSEL R49, R49, RZ, P4 ;  /* 0x000000ff31313208 */ /* 0x000fc80002000000 */
        /* <DEDUP_REMOVED lines=10> */
.L_x_1167:
        /* <DEDUP_REMOVED lines=11> */
.L_x_1169:
[----:B------:R-:W-:Y:S05]  /*1e30*/  BSYNC B1 ;  /* 0x0000000000017941 */ /* 0x000fea0003800000 */
.L_x_1168:
[----:B------:R-:W-:Y:S02]  /*1e40*/  IADD3 R4, R4, 0x80, RZ ;  /* 0x0000008004047810 */ /* 0x000fe40007ffe0ff */
[----:B------:R-:W-:Y:S02]  /*1e50*/  IADD3 R52, R52, 0x80, RZ ;  /* 0x0000008034347810 */ /* 0x000fe40007ffe0ff */
.L_x_1154:
[----:B------:R-:W-:Y:S05]  /*1e60*/  BSYNC B0 ;  /* 0x0000000000007941 */ /* 0x000fea0003800000 */
.L_x_1153:
        /* <DEDUP_REMOVED lines=10> */
[----:B-----5:R-:W-:Y:S01]  /*1f10*/  HADD2.F32 R48, -RZ, R78.H0_H0 ;  /* 0x2000004eff307230 */ /* 0x020fe20000004100 */
[----:B------:R-:W-:Y:S05]  /*1f20*/  BRA `(.L_x_1174) ;  /* 0x0000009000007947 */ /* 0x000fea0003800000 */
.L_x_1173:
[----:B------:R-:W-:Y:S01]  /*1f30*/  ULDC.64 UR6, c[0x0][0x218] ;  /* 0x0000860000067ab9 */ /* 0x000fe20000000a00 */
[----:B0-----:R-:W-:Y:S01]  /*1f40*/  FFMA.FTZ R48, R22, R53, R54 ;  /* 0x0000003516307223 */ /* 0x001fe20000010036 */
[----:B------:R-:W-:-:S03]  /*1f50*/  UISETP.NE.U32.AND UP0, UPT, URZ, UR6, UPT ;  /* 0x000000063f00728c */ /* 0x000fc6000bf05070 */
[----:B------:R-:W-:Y:S01]  /*1f60*/  FADD.FTZ R48, R23, -R48 ;  /* 0x8000003017307221 */ /* 0x000fe20000010000 */
[----:B------:R-:W-:-:S03]  /*1f70*/  UISETP.NE.AND.EX UP0, UPT, URZ, UR7, UPT, UP0 ;  /* 0x000000073f00728c */ /* 0x000fc6000bf05300 */
[----:B------:R-:W-:-:S03]  /*1f80*/  FMUL.FTZ R48, R5, R48 ;  /* 0x0000003005307220 */ /* 0x000fc60000410000 */
[----:B------:R-:W-:-:S13]  /*1f90*/  PLOP3.LUT P4, PT, PT, PT, UP0, 0x80, 0x0 ;  /* 0x000000000000781c */ /* 0x000fda0003f8f008 */
[----:B-----5:R-:W-:-:S05]  /*1fa0*/  @P4 HADD2.F32 R49, -RZ, R78.H0_H0 ;  /* 0x2000004eff314230 */ /* 0x020fca0000004100 */
[----:B------:R-:W-:Y:S02]  /*1fb0*/  @P4 FADD.FTZ R48, R48, R49 ;  /* 0x0000003130304221 */ /* 0x000fe40000010000 */
.L_x_1174:
[----:B------:R-:W-:Y:S05]  /*1fc0*/  BSYNC B1 ;  /* 0x0000000000017941 */ /* 0x000fea0003800000 */
.L_x_1172:
        /* <DEDUP_REMOVED lines=17> */
.L_x_1176:
[----:B------:R-:W-:Y:S01]  /*20e0*/  FFMA.FTZ R48, R56, R53, R54 ;  /* 0x0000003538307223 */ /* 0x000fe20000010036 */
[----:B------:R-:W-:-:S03]  /*20f0*/  @P4 SHF.R.U64 R49, R78, 0x10, R79 ;  /* 0x000000104e314819 */ /* 0x000fc6000000124f */
[----:B------:R-:W-:Y:S02]  /*2100*/  FADD.FTZ R48, R59, -R48 ;  /* 0x800000303b307221 */ /* 0x000fe40000010000 */
[----:B------:R-:W-:Y:S02]  /*2110*/  @P4 HADD2.F32 R49, -RZ, R49.H0_H0 ;  /* 0x20000031ff314230 */ /* 0x000fe40000004100 */
[----:B------:R-:W-:-:S04]  /*2120*/  FMUL.FTZ R48, R5, R48 ;  /* 0x0000003005307220 */ /* 0x000fc80000410000 */
[----:B------:R-:W-:Y:S02]  /*2130*/  @P4 FADD.FTZ R48, R48, R49 ;  /* 0x0000003130304221 */ /* 0x000fe40000010000 */
.L_x_1177:
[----:B------:R-:W-:Y:S05]  /*2140*/  BSYNC B1 ;  /* 0x0000000000017941 */ /* 0x000fea0003800000 */
.L_x_1175:
        /* <DEDUP_REMOVED lines=10> */
[----:B------:R-:W-:Y:S01]  /*21f0*/  HFMA2.MMA R48, -RZ, RZ, 0, 0 ;  /* 0x00000000ff307435 */ /* 0x000fe200000001ff */
[----:B------:R-:W-:Y:S05]  /*2200*/  @!P4 BRA `(.L_x_1180) ;  /* 0x000000700000c947 */ /* 0x000fea0003800000 */
[----:B------:R-:W-:Y:S01]  /*2210*/  HADD2.F32 R48, -RZ, R79.H0_H0 ;  /* 0x2000004fff307230 */ /* 0x000fe20000004100 */
[----:B------:R-:W-:Y:S05]  /*2220*/  BRA `(.L_x_1180) ;  /* 0x0000005000007947 */ /* 0x000fea0003800000 */
.L_x_1179:
[----:B------:R-:W-:-:S04]  /*2230*/  FFMA.FTZ R49, R57, R53, R54 ;  /* 0x0000003539317223 */ /* 0x000fc80000010036 */
[----:B------:R-:W-:Y:S01]  /*2240*/  FADD.FTZ R48, R58, -R49 ;  /* 0x800000313a307221 */ /* 0x000fe20000010000 */
[----:B------:R-:W-:-:S03]  /*2250*/  @P4 HADD2.F32 R49, -RZ, R79.H0_H0 ;  /* 0x2000004fff314230 */ /* 0x000fc60000004100 */
[----:B------:R-:W-:-:S04]  /*2260*/  FMUL.FTZ R48, R5, R48 ;  /* 0x0000003005307220 */ /* 0x000fc80000410000 */
[----:B------:R-:W-:Y:S02]  /*2270*/  @P4 FADD.FTZ R48, R48, R49 ;  /* 0x0000003130304221 */ /* 0x000fe40000010000 */
.L_x_1180:
[----:B------:R-:W-:Y:S05]  /*2280*/  BSYNC B1 ;  /* 0x0000000000017941 */ /* 0x000fea0003800000 */
.L_x_1178:
        /* <DEDUP_REMOVED lines=15> */
.L_x_1182:
[----:B------:R-:W-:Y:S01]  /*2380*/  FFMA.FTZ R48, R60, R53, R54 ;  /* 0x000000353c307223 */ /* 0x000fe20000010036 */
[----:B------:R-:W-:-:S03]  /*2390*/  @P4 SHF.R.U32.HI R49, RZ, 0x10, R79 ;  /* 0x00000010ff314819 */ /* 0x000fc6000001164f */
[----:B------:R-:W-:Y:S02]  /*23a0*/  FADD.FTZ R48, R61, -R48 ;  /* 0x800000303d307221 */ /* 0x000fe40000010000 */
[----:B------:R-:W-:Y:S02]  /*23b0*/  @P4 HADD2.F32 R49, -RZ, R49.H0_H0 ;  /* 0x20000031ff314230 */ /* 0x000fe40000004100 */
[----:B------:R-:W-:-:S04]  /*23c0*/  FMUL.FTZ R48, R5, R48 ;  /* 0x0000003005307220 */ /* 0x000fc80000410000 */
[----:B------:R-:W-:Y:S02]  /*23d0*/  @P4 FADD.FTZ R48, R48, R49 ;  /* 0x0000003130304221 */ /* 0x000fe40000010000 */
.L_x_1183:
[----:B------:R-:W-:Y:S05]  /*23e0*/  BSYNC B1 ;  /* 0x0000000000017941 */ /* 0x000fea0003800000 */
.L_x_1181:
        /* <DEDUP_REMOVED lines=16> */
.L_x_1184:
        /* <DEDUP_REMOVED lines=11> */
.L_x_1186:
[----:B------:R-:W-:Y:S05]  /*25a0*/  BSYNC B1 ;  /* 0x0000000000017941 */ /* 0x000fea0003800000 */
.L_x_1185:
[----:B------:R-:W-:Y:S02]  /*25b0*/  IADD3 R4, R4, 0x80, RZ ;  /* 0x0000008004047810 */ /* 0x000fe40007ffe0ff */
[----:B------:R-:W-:Y:S02]  /*25c0*/  IADD3 R52, R52, 0x80, RZ ;  /* 0x0000008034347810 */ /* 0x000fe40007ffe0ff */
.L_x_1171:
[----:B------:R-:W-:Y:S05]  /*25d0*/  BSYNC B0 ;  /* 0x0000000000007941 */ /* 0x000fea0003800000 */
.L_x_1170:
[----:B------:R-:W-:Y:S01]  /*25e0*/  ISETP.GE.U32.AND P4, PT, R2, 0x180, PT ;  /* 0x000001800200780c */ /* 0x000fe20003f86070 */
[----:B------:R-:W-:-:S12]  /*25f0*/  BSSY B0, `(.L_x_1187) ;  /* 0x0000072000007945 */ /* 0x000fd80003800000 */
[----:B------:R-:W-:Y:S05]  /*2600*/  @!P4 BRA `(.L_x_1188) ;  /* 0x000007000000c947 */ /* 0x000fea0003800000 */
        /* <DEDUP_REMOVED lines=8> */
[----:B-----5:R-:W-:Y:S01]  /*2690*/  HADD2.F32 R48, -RZ, R76.H0_H0 ;  /* 0x2000004cff307230 */ /* 0x020fe20000004100 */
[----:B------:R-:W-:Y:S05]  /*26a0*/  BRA `(.L_x_1191) ;  /* 0x0000009000007947 */ /* 0x000fea0003800000 */
.L_x_1190:
        /* <DEDUP_REMOVED lines=9> */
.L_x_1191:
[----:B------:R-:W-:Y:S05]  /*2740*/  BSYNC B1 ;  /* 0x0000000000017941 */ /* 0x000fea0003800000 */
.L_x_1189:
        /* <DEDUP_REMOVED lines=17> */
.L_x_1193:
[----:B------:R-:W-:Y:S01]  /*2860*/  FFMA.FTZ R48, R62, R53, R54 ;  /* 0x000000353e307223 */ /* 0x000fe20000010036 */
[----:B------:R-:W-:-:S03]  /*2870*/  @P4 SHF.R.U64 R49, R76, 0x10, R77 ;  /* 0x000000104c314819 */ /* 0x000fc6000000124d */
[----:B------:R-:W-:Y:S02]  /*2880*/  FADD.FTZ R48, R65, -R48 ;  /* 0x8000003041307221 */ /* 0x000fe40000010000 */
[----:B------:R-:W-:Y:S02]  /*2890*/  @P4 HADD2.F32 R49, -RZ, R49.H0_H0 ;  /* 0x20000031ff314230 */ /* 0x000fe40000004100 */
[----:B------:R-:W-:-:S04]  /*28a0*/  FMUL.FTZ R48, R5, R48 ;  /* 0x0000003005307220 */ /* 0x000fc80000410000 */
[----:B------:R-:W-:Y:S02]  /*28b0*/  @P4 FADD.FTZ R48, R48, R49 ;  /* 0x0000003130304221 */ /* 0x000fe40000010000 */
.L_x_1194:
[----:B------:R-:W-:Y:S05]  /*28c0*/  BSYNC B1 ;  /* 0x0000000000017941 */ /* 0x000fea0003800000 */
.L_x_1192:
        /* <DEDUP_REMOVED lines=14> */
.L_x_1196:
[----:B------:R-:W-:-:S04]  /*29b0*/  FFMA.FTZ R49, R67, R53, R54 ;  /* 0x0000003543317223 */ /* 0x000fc80000010036 */
[----:B------:R-:W-:Y:S01]  /*29c0*/  FADD.FTZ R48, R66, -R49 ;  /* 0x8000003142307221 */ /* 0x000fe20000010000 */
[----:B------:R-:W-:-:S03]  /*29d0*/  @P4 HADD2.F32 R49, -RZ, R77.H0_H0 ;  /* 0x2000004dff314230 */ /* 0x000fc60000004100 */
[----:B------:R-:W-:-:S04]  /*29e0*/  FMUL.FTZ R48, R5, R48 ;  /* 0x0000003005307220 */ /* 0x000fc80000410000 */
[----:B------:R-:W-:Y:S02]  /*29f0*/  @P4 FADD.FTZ R48, R48, R49 ;  /* 0x0000003130304221 */ /* 0x000fe40000010000 */
.L_x_1197:
[----:B------:R-:W-:Y:S05]  /*2a00*/  BSYNC B1 ;  /* 0x0000000000017941 */ /* 0x000fea0003800000 */
.L_x_1195:
        /* <DEDUP_REMOVED lines=15> */
.L_x_1199:
[----:B------:R-:W-:Y:S01]  /*2b00*/  FFMA.FTZ R53, R69, R53, R54 ;  /* 0x0000003545357223 */ /* 0x000fe20000010036 */
[----:B------:R-:W-:-:S03]  /*2b10*/  @P4 SHF.R.U32.HI R49, RZ, 0x10, R77 ;  /* 0x00000010ff314819 */ /* 0x000fc6000001164d */
[----:B------:R-:W-:Y:S02]  /*2b20*/  FADD.FTZ R48, R68, -R53 ;  /* 0x8000003544307221 */ /* 0x000fe40000010000 */
[----:B------:R-:W-:Y:S02]  /*2b30*/  @P4 HADD2.F32 R50, -RZ, R49.H0_H0 ;  /* 0x20000031ff324230 */ /* 0x000fe40000004100 */
[----:B------:R-:W-:-:S04]  /*2b40*/  FMUL.FTZ R5, R5, R48 ;  /* 0x0000003005057220 */ /* 0x000fc80000410000 */
[----:B------:R-:W-:Y:S02]  /*2b50*/  @P4 FADD.FTZ R5, R5, R50 ;  /* 0x0000003205054221 */ /* 0x000fe40000010000 */
.L_x_1200:
[----:B------:R-:W-:Y:S05]  /*2b60*/  BSYNC B1 ;  /* 0x0000000000017941 */ /* 0x000fea0003800000 */
.L_x_1198:
        /* <DEDUP_REMOVED lines=16> */
.L_x_1201:
        /* <DEDUP_REMOVED lines=10> */
.L_x_1188:
[----:B------:R-:W-:Y:S05]  /*2d10*/  BSYNC B0 ;  /* 0x0000000000007941 */ /* 0x000fea0003800000 */
.L_x_1187:
[----:B------:R-:W-:Y:S02]  /*2d20*/  IADD3 R19, R19, c[0x0][0x160], RZ ;  /* 0x0000580013137a10 */ /* 0x000fe40007ffe0ff */
[----:B------:R-:W-:Y:S02]  /*2d30*/  LOP3.LUT P3, RZ, R6, 0xff, RZ, 0xc0, !PT ;  /* 0x000000ff06ff7812 */ /* 0x000fe4000786c0ff */
[----:B------:R-:W-:Y:S02]  /*2d40*/  ISETP.GE.AND P2, PT, R19, c[0x0][0x164], PT ;  /* 0x0000590013007a0c */ /* 0x000fe40003f46270 */
[----:B------:R-:W-:-:S11]  /*2d50*/  SEL R6, RZ, 0x1, P3 ;  /* 0x00000001ff067807 */ /* 0x000fd60001800000 */
[----:B0----5:R-:W-:Y:S01]  /*2d60*/  @P2 CALL.REL.NOINC `(.L_x_1139) ;  /* 0x0000001000002944 */ /* 0x021fe20003c00000 */
[----:B------:R-:W-:Y:S05]  /*2d70*/  BRA `(.L_x_1202) ;  /* 0xffffd6b000007947 */ /* 0x000fea000383ffff */
.L_x_1139:
        /* <DEDUP_REMOVED lines=22> */
[----:B------:R-:W-:Y:S01]  /*2ee0*/  IMAD.WIDE.U32 R4, R0, R5, c[0x0][0x228] ;  /* 0x00008a0000047625 */ /* 0x000fe200078e0005 */
[----:B------:R-:W-:Y:S04]  /*2ef0*/  STG.E.128 [R2.64], R24 ;  /* 0x0000001802007986 */ /* 0x000fe8000c101d04 */
[----:B------:R-:W-:Y:S01]  /*2f00*/  STG.E.128 [R4.64], R36 ;  /* 0x0000002404007986 */ /* 0x000fe2000c101d04 */
[----:B------:R-:W-:Y:S05]  /*2f10*/  EXIT ;  /* 0x000000000000794d */ /* 0x000fea0003800000 */
.L_x_1151:
[----:B------:R-:W-:Y:S01]  /*2f20*/  IMAD.MOV.U32 R52, RZ, RZ, R98 ;  /* 0x000000ffff347224 */ /* 0x000fe200078e0062 */
[----:B------:R-:W-:Y:S01]  /*2f30*/  MOV R53, 0x10 ;  /* 0x0000001000357802 */ /* 0x000fe20000000f00 */
[----:B------:R-:W-:Y:S01]  /*2f40*/  IMAD.MOV.U32 R86, RZ, RZ, 0x1f ;  /* 0x0000001fff567424 */ /* 0x000fe200078e00ff */
[----:B------:R-:W-:Y:S02]  /*2f50*/  MOV R97, 0xffffffff ;  /* 0xffffffff00617802 */ /* 0x000fe40000000f00 */
[----:B------:R-:W-:-:S02]  /*2f60*/  MOV R48, 0x2f80 ;  /* 0x00002f8000307802 */ /* 0x000fc40000000f00 */
[----:B-----5:R-:W-:Y:S05]  /*2f70*/  CALL.REL.NOINC `($__internal_31_$__cuda_sm70_shflsync_down_p) ;  /* 0x0000046000007944 */ /* 0x020fea0003c00000 */
[----:B-1----:R-:W-:Y:S01]  /*2f80*/  IMAD.MOV.U32 R51, RZ, RZ, R53 ;  /* 0x000000ffff337224 */ /* 0x002fe200078e0035 */
[----:B0-----:R-:W-:Y:S05]  /*2f90*/  BRA `(.L_x_1203) ;  /* 0xffffe47000007947 */ /* 0x001fea000383ffff */
.L_x_1152:
[----:B------:R-:W-:Y:S01]  /*2fa0*/  HFMA2.MMA R86, -RZ, RZ, 0, 1.847743988037109375e-06 ;  /* 0x0000001fff567435 */ /* 0x000fe200000001ff */
[----:B------:R-:W-:Y:S01]  /*2fb0*/  MOV R52, R100 ;  /* 0x0000006400347202 */ /* 0x000fe20000000f00 */
[----:B------:R-:W-:Y:S01]  /*2fc0*/  IMAD.MOV.U32 R53, RZ, RZ, 0x10 ;  /* 0x00000010ff357424 */ /* 0x000fe200078e00ff */
[----:B------:R-:W-:Y:S01]  /*2fd0*/  MOV R48, 0x3000 ;  /* 0x0000300000307802 */ /* 0x000fe20000000f00 */
[----:B------:R-:W-:-:S02]  /*2fe0*/  IMAD.MOV.U32 R97, RZ, RZ, -0x1 ;  /* 0xffffffffff617424 */ /* 0x000fc400078e00ff */
[----:B01---5:R-:W-:Y:S05]  /*2ff0*/  CALL.REL.NOINC `($__internal_31_$__cuda_sm70_shflsync_down_p) ;  /* 0x000003e000007944 */ /* 0x023fea0003c00000 */
[----:B------:R-:W-:Y:S01]  /*3000*/  FADD.FTZ R98, R51, R98 ;  /* 0x0000006233627221 */ /* 0x000fe20000010000 */
[----:B0-----:R-:W-:Y:S01]  /*3010*/  MOV R97, 0xffffffff ;  /* 0xffffffff00617802 */ /* 0x001fe20000000f00 */
[----:B-1----:R-:W-:Y:S01]  /*3020*/  FADD.FTZ R100, R100, R53 ;  /* 0x0000003564647221 */ /* 0x002fe20000010000 */
[----:B------:R-:W-:Y:S01]  /*3030*/  MOV R53, 0x8 ;  /* 0x0000000800357802 */ /* 0x000fe20000000f00 */
[----:B------:R-:W-:Y:S01]  /*3040*/  IMAD.MOV.U32 R86, RZ, RZ, 0x1f ;  /* 0x0000001fff567424 */ /* 0x000fe200078e00ff */
[----:B------:R-:W-:Y:S01]  /*3050*/  MOV R48, 0x3080 ;  /* 0x0000308000307802 */ /* 0x000fe20000000f00 */
[----:B------:R-:W-:-:S02]  /*3060*/  IMAD.MOV.U32 R52, RZ, RZ, R98 ;  /* 0x000000ffff347224 */ /* 0x000fc400078e0062 */
[----:B------:R-:W-:Y:S05]  /*3070*/  CALL.REL.NOINC `($__internal_31_$__cuda_sm70_shflsync_down_p) ;  /* 0x0000036000007944 */ /* 0x000fea0003c00000 */
[----:B-1----:R-:W-:Y:S01]  /*3080*/  MOV R51, R53 ;  /* 0x0000003500337202 */ /* 0x002fe20000000f00 */
[----:B------:R-:W-:Y:S01]  /*3090*/  HFMA2.MMA R53, -RZ, RZ, 0, 4.76837158203125e-07 ;  /* 0x00000008ff357435 */ /* 0x000fe200000001ff */
[----:B0-----:R-:W-:Y:S01]  /*30a0*/  IMAD.MOV.U32 R52, RZ, RZ, R100 ;  /* 0x000000ffff347224 */ /* 0x001fe200078e0064 */
[----:B------:R-:W-:Y:S01]  /*30b0*/  MOV R97, 0xffffffff ;  /* 0xffffffff00617802 */ /* 0x000fe20000000f00 */
[----:B------:R-:W-:Y:S01]  /*30c0*/  IMAD.MOV.U32 R86, RZ, RZ, 0x1f ;  /* 0x0000001fff567424 */ /* 0x000fe200078e00ff */
[----:B------:R-:W-:-:S02]  /*30d0*/  MOV R48, 0x30f0 ;  /* 0x000030f000307802 */ /* 0x000fc40000000f00 */
[----:B------:R-:W-:Y:S05]  /*30e0*/  CALL.REL.NOINC `($__internal_31_$__cuda_sm70_shflsync_down_p) ;  /* 0x000002f000007944 */ /* 0x000fea0003c00000 */
[----:B------:R-:W-:Y:S01]  /*30f0*/  FADD.FTZ R98, R51, R98 ;  /* 0x0000006233627221 */ /* 0x000fe20000010000 */
[----:B0-----:R-:W-:Y:S01]  /*3100*/  HFMA2.MMA R86, -RZ, RZ, 0, 1.847743988037109375e-06 ;  /* 0x0000001fff567435 */ /* 0x001fe200000001ff */
[----:B-1----:R-:W-:Y:S01]  /*3110*/  FADD.FTZ R100, R100, R53 ;  /* 0x0000003564647221 */ /* 0x002fe20000010000 */
[----:B------:R-:W-:Y:S01]  /*3120*/  MOV R48, 0x3170 ;  /* 0x0000317000307802 */ /* 0x000fe20000000f00 */
[----:B------:R-:W-:Y:S01]  /*3130*/  IMAD.MOV.U32 R53, RZ, RZ, 0x4 ;  /* 0x00000004ff357424 */ /* 0x000fe200078e00ff */
[----:B------:R-:W-:Y:S01]  /*3140*/  MOV R52, R98 ;  /* 0x0000006200347202 */ /* 0x000fe20000000f00 */
[----:B------:R-:W-:-:S02]  /*3150*/  IMAD.MOV.U32 R97, RZ, RZ, -0x1 ;  /* 0xffffffffff617424 */ /* 0x000fc400078e00ff */
[----:B------:R-:W-:Y:S05]  /*3160*/  CALL.REL.NOINC `($__internal_31_$__cuda_sm70_shflsync_down_p) ;  /* 0x0000027000007944 */ /* 0x000fea0003c00000 */
[----:B0-----:R-:W-:Y:S01]  /*3170*/  HFMA2.MMA R86, -RZ, RZ, 0, 1.847743988037109375e-06 ;  /* 0x0000001fff567435 */ /* 0x001fe200000001ff */
[----:B-1----:R-:W-:Y:S01]  /*3180*/  IMAD.MOV.U32 R51, RZ, RZ, R53 ;  /* 0x000000ffff337224 */ /* 0x002fe200078e0035 */
[----:B------:R-:W-:Y:S01]  /*3190*/  MOV R52, R100 ;  /* 0x0000006400347202 */ /* 0x000fe20000000f00 */
[----:B------:R-:W-:Y:S01]  /*31a0*/  IMAD.MOV.U32 R53, RZ, RZ, 0x4 ;  /* 0x00000004ff357424 */ /* 0x000fe200078e00ff */
[----:B------:R-:W-:Y:S01]  /*31b0*/  MOV R48, 0x31e0 ;  /* 0x000031e000307802 */ /* 0x000fe20000000f00 */
[----:B------:R-:W-:-:S02]  /*31c0*/  IMAD.MOV.U32 R97, RZ, RZ, -0x1 ;  /* 0xffffffffff617424 */ /* 0x000fc400078e00ff */
[----:B------:R-:W-:Y:S05]  /*31d0*/  CALL.REL.NOINC `($__internal_31_$__cuda_sm70_shflsync_down_p) ;  /* 0x0000020000007944 */ /* 0x000fea0003c00000 */
        /* <DEDUP_REMOVED lines=9> */
[----:B------:R-:W-:Y:S01]  /*3270*/  HFMA2.MMA R53, -RZ, RZ, 0, 1.1920928955078125e-07 ;  /* 0x00000002ff357435 */ /* 0x000fe200000001ff */
        /* <DEDUP_REMOVED lines=20> */
[----:B-1----:R-:W-:Y:S01]  /*33c0*/  MOV R98, R53 ;  /* 0x0000003500627202 */ /* 0x002fe20000000f00 */
[----:B0-----:R-:W-:Y:S05]  /*33d0*/  BRA `(.L_x_1204) ;  /* 0xffffe15000007947 */ /* 0x001fea000383ffff */
        .weak           $__internal_31_$__cuda_sm70_shflsync_down_p
        .type           $__internal_31_$__cuda_sm70_shflsync_down_p,@function
        .size           $__internal_31_$__cuda_sm70_shflsync_down_p,(.L_x_6680 - $__internal_31_$__cuda_sm70_shflsync_down_p)
$__internal_31_$__cuda_sm70_shflsync_down_p:
[----:B------:R-:W-:Y:S01]  /*33e0*/  IMAD.MOV.U32 R49, RZ, RZ, 0x0 ;  /* 0x00000000ff317424 */ /* 0x000fe200078e00ff */
[----:B------:R-:W-:Y:S04]  /*33f0*/  WARPSYNC R97 ;  /* 0x0000006100007348 */ /* 0x000fe80003800000 */
[----:B------:R0:W1:Y:S01]  /*3400*/  SHFL.DOWN PT, R53, R52, R53, R86 ;  /* 0x0800003534357389 */ /* 0x00006200000e0056 */
[----:B------:R-:W-:Y:S05]  /*3410*/  RET.REL.NODEC R48 `(_ZN10layer_norm13ln_bwd_kernelINS_13Kernel_traitsI6__halfS2_S2_S2_fjLj1536ELj1ELj1ELj4ELj8ENS_18Kernel_traits_baseILj1536ES2_S2_S2_S2_fjLj128EEEEELb1ELb0ELb1ELb0EEEvNS_9BwdParamsE) ;  /* 0xffffcbe030007950 */ /* 0x000fea0003c3ffff */
.L_x_1205:
        /* <DEDUP_REMOVED lines=14> */
.L_x_6680:


//--------------------- .text._ZN10layer_norm22ln_bwd_finalize_kernelINS_22Kernel_traits_finalizeILj1536E6__halfS2_S2_S2_fjLb0ELj1024ELj4ENS_18Kernel_traits_baseILj1536ES2_S2_S2_S2_fjLj1024EEEEELb0ELb1EEEvNS_9BwdParamsE --------------------------
	.section	.text._ZN10layer_norm22ln_bwd_finalize_kernelINS_22Kernel_traits_finalizeILj1536E6__halfS2_S2_S2_fjLb0ELj1024ELj4ENS_18Kernel_traits_baseILj1536ES2_S2_S2_S2_fjLj1024EEEEELb0ELb1EEEvNS_9BwdParamsE,"ax",@progbits
	.sectioninfo	@"SHI_REGISTERS=32"
	.align	128
        .global         _ZN10layer_norm22ln_bwd_finalize_kernelINS_22Kernel_traits_finalizeILj1536E6__halfS2_S2_S2_fjLb0ELj1024ELj4ENS_18Kernel_traits_baseILj1536ES2_S2_S2_S2_fjLj1024EEEEELb0ELb1EEEvNS_9BwdParamsE
        .type           _ZN10layer_norm22ln_bwd_finalize_kernelINS_22Kernel_traits_finalizeILj1536E6__halfS2_S2_S2_fjLb0ELj1024ELj4ENS_18Kernel_traits_baseILj1536ES2_S2_S2_S2_fjLj1024EEEEELb0ELb1EEEvNS_9BwdParamsE,@function
        .size           _ZN10layer_norm22ln_bwd_finalize_kernelINS_22Kernel_traits_finalizeILj1536E6__halfS2_S2_S2_fjLb0ELj1024ELj4ENS_18Kernel_traits_baseILj1536ES2_S2_S2_S2_fjLj1024EEEEELb0ELb1EEEvNS_9BwdParamsE,(.L_x_6681 - _ZN10layer_norm22ln_bwd_finalize_kernelINS_22Kernel_traits_finalizeILj1536E6__halfS2_S2_S2_fjLb0ELj1024ELj4ENS_18Kernel_traits_baseILj1536ES2_S2_S2_S2_fjLj1024EEEEELb0ELb1EEEvNS_9BwdParamsE)
        .other          _ZN10layer_norm22ln_bwd_finalize_kernelINS_22Kernel_traits_finalizeILj1536E6__halfS2_S2_S2_fjLb0ELj1024ELj4ENS_18Kernel_traits_baseILj1536ES2_S2_S2_S2_fjLj1024EEEEELb0ELb1EEEvNS_9BwdParamsE,@"STO_CUDA_ENTRY STV_DEFAULT"
_ZN10layer_norm22ln_bwd_finalize_kernelINS_22Kernel_traits_finalizeILj1536E6__halfS2_S2_S2_fjLb0ELj1024ELj4ENS_18Kernel_traits_baseILj1536ES2_S2_S2_S2_fjLj1024EEEEELb0ELb1EEEvNS_9BwdParamsE:
.text._ZN10layer_norm22ln_bwd_finalize_kernelINS_22Kernel_traits_finalizeILj1536E6__halfS2_S2_S2_fjLb0ELj1024ELj4ENS_18Kernel_traits_baseILj1536ES2_S2_S2_S2_fjLj1024EEEEELb0ELb1EEEvNS_9BwdParamsE:
        /* <DEDUP_REMOVED lines=19> */
.L_x_1218:
        /* <DEDUP_REMOVED lines=27> */
.L_x_1210:
        /* <DEDUP_REMOVED lines=35> */
.L_x_1209:
[----:B------:R-:W-:Y:S05]  /*0510*/  BSYNC B1 ;  /* 0x0000000000017941 */ /* 0x000fea0003800000 */
.L_x_1208:
        /* <DEDUP_REMOVED lines=23> */
.L_x_1212:
[----:B------:R-:W-:Y:S05]  /*0690*/  BSYNC B1 ;  /* 0x0000000000017941 */ /* 0x000fea0003800000 */
.L_x_1211:
        /* <DEDUP_REMOVED lines=10> */
.L_x_1207:
[----:B------:R-:W-:Y:S05]  /*0740*/  BSYNC B0 ;  /* 0x0000000000007941 */ /* 0x000fea0003800000 */
.L_x_1206:
        /* <DEDUP_REMOVED lines=11> */
.L_x_1219:
        /* <DEDUP_REMOVED lines=18> */
.L_x_1220:
[----:B------:R-:W-:Y:S01]  /*0920*/  @!P1 SHF.R.U32.HI R2, RZ, 0x3, R0 ;  /* 0x00000003ff029819 */ /* 0x000fe20000011600 */
[----:B---3--:R-:W-:Y:S02]  /*0930*/  FADD.FTZ R5, R5, R10 ;  /* 0x0000000a05057221 */ /* 0x008fe40000010000 */
[----:B--2---:R-:W-:Y:S01]  /*0940*/  FADD.FTZ R7, R7, R4 ;  /* 0x0000000407077221 */ /* 0x004fe20000010000 */
[----:B------:R-:W-:-:S05]  /*0950*/  @!P1 LOP3.LUT R2, R2, 0x1ffffffc, RZ, 0xc0, !PT ;  /* 0x1ffffffc02029812 */ /* 0x000fca00078ec0ff */
[----:B------:R2:W-:Y:S04]  /*0960*/  @!P1 STS [R2+0x2000], R5 ;  /* 0x0020000502009388 */ /* 0x0005e80000000800 */
[----:B------:R2:W-:Y:S02]  /*0970*/  @!P1 STS [R2+0x2080], R7 ;  /* 0x0020800702009388 */ /* 0x0005e40000000800 */
.L_x_1213:
[----:B0-----:R-:W-:Y:S01]  /*0980*/  WARPSYNC 0xffffffff ;  /* 0xffffffff00007948 */ /* 0x001fe20003800000 */
[----:B------:R-:W-:Y:S06]  /*0990*/  BAR.SYNC.DEFER_BLOCKING 0x0 ;  /* 0x0000000000007b1d */ /* 0x000fec0000010000 */
[----:B------:R-:W-:Y:S01]  /*09a0*/  BSSY B0, `(.L_x_1216) ;  /* 0x000000b000007945 */ /* 0x000fe20003800000 */
[----:B------:R-:W-:Y:S05]  /*09b0*/  @!P0 BRA `(.L_x_1217) ;  /* 0x0000009000008947 */ /* 0x000fea0003800000 */
[----:B--2---:R-:W0:Y:S01]  /*09c0*/  LDS.64 R2, [R16.X8+0x2000] ;  /* 0x0020000010027984 */ /* 0x004e220000008a00 */
[----:B------:R-:W-:-:S03]  /*09d0*/  HFMA2.MMA R6, -RZ, RZ, 0, 2.384185791015625e-07 ;  /* 0x00000004ff067435 */ /* 0x000fc600000001ff */
[----:B-1----:R-:W1:Y:S01]  /*09e0*/  LDS.64 R4, [R16.X8+0x2080] ;  /* 0x0020800010047984 */ /* 0x002e620000008a00 */
[----:B0-----:R-:W-:-:S06]  /*09f0*/  F2FP.PACK_AB R7, R3, R2 ;  /* 0x000000020307723e */ /* 0x001fcc00000000ff */
[----:B------:R-:W-:Y:S01]  /*0a00*/  IMAD.WIDE.U32 R2, R19, R6, c[0x0][0x268] ;  /* 0x00009a0013027625 */ /* 0x000fe200078e0006 */
[----:B-1----:R-:W-:-:S03]  /*0a10*/  F2FP.PACK_AB R9, R5, R4 ;  /* 0x000000040509723e */ /* 0x002fc600000000ff */
[----:B------:R-:W-:Y:S01]  /*0a20*/  IMAD.WIDE.U32 R4, R19, R6, c[0x0][0x260] ;  /* 0x0000980013047625 */ /* 0x000fe200078e0006 */
[----:B------:R0:W-:Y:S04]  /*0a30*/  STG.E [R2.64], R7 ;  /* 0x0000000702007986 */ /* 0x0001e8000c101904 */
[----:B------:R0:W-:Y:S02]  /*0a40*/  STG.E [R4.64], R9 ;  /* 0x0000000904007986 */ /* 0x0001e4000c101904 */
.L_x_1217:
[----:B------:R-:W-:Y:S05]  /*0a50*/  BSYNC B0 ;  /* 0x0000000000007941 */ /* 0x000fea0003800000 */
.L_x_1216:
[C---:B------:R-:W-:Y:S02]  /*0a60*/  ISETP.GT.U32.AND P1, PT, R18.reuse, -0x601, PT ;  /* 0xfffff9ff1200780c */ /* 0x040fe40003f24070 */
[----:B------:R-:W-:Y:S02]  /*0a70*/  IADD3 R18, R18, 0x600, RZ ;  /* 0x0000060012127810 */ /* 0x000fe40007ffe0ff */
[----:B------:R-:W-:-:S09]  /*0a80*/  IADD3 R19, R19, 0x300, RZ ;  /* 0x0000030013137810 */ /* 0x000fd20007ffe0ff */
[----:B012---:R-:W-:Y:S05]  /*0a90*/  @P1 BRA `(.L_x_1218) ;  /* 0xfffff69000001947 */ /* 0x007fea000383ffff */
[----:B------:R-:W-:Y:S05]  /*0aa0*/  EXIT ;  /* 0x000000000000794d */ /* 0x000fea0003800000 */
.L_x_1214:
[----:B--2---:R-:W-:Y:S01]  /*0ab0*/  IMAD.MOV.U32 R10, RZ, RZ, R4 ;  /* 0x000000ffff0a7224 */ /* 0x004fe200078e0004 */
[----:B------:R-:W-:Y:S01]  /*0ac0*/  MOV R9, 0x1 ;  /* 0x0000000100097802 */ /* 0x000fe20000000f00 */
[----:B------:R-:W-:Y:S01]  /*0ad0*/  IMAD.MOV.U32 R6, RZ, RZ, 0x1f ;  /* 0x0000001fff067424 */ /* 0x000fe200078e00ff */
[----:B------:R-:W-:Y:S02]  /*0ae0*/  MOV R11, 0xffffffff ;  /* 0xffffffff000b7802 */ /* 0x000fe40000000f00 */
[----:B------:R-:W-:Y:S02]  /*0af0*/  MOV R2, 0xb10 ;  /* 0x00000b1000027802 */ /* 0x000fe40000000f00 */
[----:B01----:R-:W-:Y:S05]  /*0b00*/  CALL.REL.NOINC `($__internal_32_$__cuda_sm70_shflsync_bfly_p) ;  /* 0x000003c000007944 */ /* 0x003fea0003c00000 */
[----:B-1----:R-:W-:Y:S01]  /*0b10*/  IMAD.MOV.U32 R3, RZ, RZ, R6 ;  /* 0x000000ffff037224 */ /* 0x002fe200078e0006 */
[----:B0-----:R-:W-:Y:S05]  /*0b20*/  BRA `(.L_x_1219) ;  /* 0xfffffcd000007947 */ /* 0x001fea000383ffff */
.L_x_1215:
[----:B------:R-:W-:Y:S01]  /*0b30*/  HFMA2.MMA R6, -RZ, RZ, 0, 1.847743988037109375e-06 ;  /* 0x0000001fff067435 */ /* 0x000fe200000001ff */
[----:B------:R-:W-:Y:S01]  /*0b40*/  MOV R10, R13 ;  /* 0x0000000d000a7202 */ /* 0x000fe20000000f00 */
[----:B------:R-:W-:Y:S01]  /*0b50*/  IMAD.MOV.U32 R9, RZ, RZ, 0x2 ;  /* 0x00000002ff097424 */ /* 0x000fe200078e00ff */
[----:B------:R-:W-:Y:S01]  /*0b60*/  MOV R2, 0xb90 ;  /* 0x00000b9000027802 */ /* 0x000fe20000000f00 */
[----:B------:R-:W-:-:S02]  /*0b70*/  IMAD.MOV.U32 R11, RZ, RZ, -0x1 ;  /* 0xffffffffff0b7424 */ /* 0x000fc400078e00ff */
[----:B012---:R-:W-:Y:S05]  /*0b80*/  CALL.REL.NOINC `($__internal_32_$__cuda_sm70_shflsync_bfly_p) ;  /* 0x0000034000007944 */ /* 0x007fea0003c00000 */
[----:B01----:R-:W-:Y:S01]  /*0b90*/  FADD.FTZ R10, R13, R6 ;  /* 0x000000060d0a7221 */ /* 0x003fe20000010000 */
[----:B------:R-:W-:Y:S01]  /*0ba0*/  HFMA2.MMA R6, -RZ, RZ, 0, 1.847743988037109375e-06 ;  /* 0x0000001fff067435 */ /* 0x000fe200000001ff */
[----:B------:R-:W-:Y:S01]  /*0bb0*/  MOV R9, 0x4 ;  /* 0x0000000400097802 */ /* 0x000fe20000000f00 */
[----:B------:R-:W-:Y:S01]  /*0bc0*/  IMAD.MOV.U32 R11, RZ, RZ, -0x1 ;  /* 0xffffffffff0b7424 */ /* 0x000fe200078e00ff */
[----:B------:R-:W-:-:S03]  /*0bd0*/  MOV R2, 0xbf0 ;  /* 0x00000bf000027802 */ /* 0x000fc60000000f00 */
[----:B------:R-:W-:Y:S05]  /*0be0*/  CALL.REL.NOINC `($__internal_32_$__cuda_sm70_shflsync_bfly_p) ;  /* 0x000002e000007944 */ /* 0x000fea0003c00000 */
[----:B01----:R-:W-:Y:S01]  /*0bf0*/  FADD.FTZ R10, R10, R6 ;  /* 0x000000060a0a7221 */ /* 0x003fe20000010000 */
[----:B------:R-:W-:Y:S01]  /*0c00*/  HFMA2.MMA R6, -RZ, RZ, 0, 1.847743988037109375e-06 ;  /* 0x0000001fff067435 */ /* 0x000fe200000001ff */
[----:B------:R-:W-:Y:S01]  /*0c10*/  MOV R9, 0x8 ;  /* 0x0000000800097802 */ /* 0x000fe20000000f00 */
[----:B------:R-:W-:Y:S01]  /*0c20*/  IMAD.MOV.U32 R11, RZ, RZ, -0x1 ;  /* 0xffffffffff0b7424 */ /* 0x000fe200078e00ff */
[----:B------:R-:W-:-:S03]  /*0c30*/  MOV R2, 0xc50 ;  /* 0x00000c5000027802 */ /* 0x000fc60000000f00 */
[----:B------:R-:W-:Y:S05]  /*0c40*/  CALL.REL.NOINC `($__internal_32_$__cuda_sm70_shflsync_bfly_p) ;  /* 0x0000028000007944 */ /* 0x000fea0003c00000 */
[----:B-1----:R-:W-:Y:S01]  /*0c50*/  FADD.FTZ R4, R10, R6 ;  /* 0x000000060a047221 */ /* 0x002fe20000010000 */
[----:B------:R-:W-:Y:S01]  /*0c60*/  HFMA2.MMA R6, -RZ, RZ, 0, 1.847743988037109375e-06 ;  /* 0x0000001fff067435 */ /* 0x000fe200000001ff */
[----:B0-----:R-:W-:Y:S01]  /*0c70*/  MOV R9, 0x10 ;  /* 0x0000001000097802 */ /* 0x001fe20000000f00 */
[----:B------:R-:W-:Y:S01]  /*0c80*/  IMAD.MOV.U32 R11, RZ, RZ, -0x1 ;  /* 0xffffffffff0b7424 */ /* 0x000fe200078e00ff */
[----:B------:R-:W-:-:S02]  /*0c90*/  MOV R2, 0xcc0 ;  /* 0x00000cc000027802 */ /* 0x000fc40000000f00 */
[----:B------:R-:W-:Y:S02]  /*0ca0*/  MOV R10, R4 ;  /* 0x00000004000a7202 */ /* 0x000fe40000000f00 */
[----:B------:R-:W-:Y:S05]  /*0cb0*/  CALL.REL.NOINC `($__internal_32_$__cuda_sm70_shflsync_bfly_p) ;  /* 0x0000021000007944 */ /* 0x000fea0003c00000 */
[----:B0-----:R-:W-:Y:S01]  /*0cc0*/  HFMA2.MMA R9, -RZ, RZ, 0, 5.9604644775390625e-08 ;  /* 0x00000001ff097435 */ /* 0x001fe200000001ff */
[----:B-1----:R-:W-:Y:S01]  /*0cd0*/  MOV R7, R6 ;  /* 0x0000000600077202 */ /* 0x002fe20000000f00 */
[----:B------:R-:W-:Y:S01]  /*0ce0*/  IMAD.MOV.U32 R10, RZ, RZ, R5 ;  /* 0x000000ffff0a7224 */ /* 0x000fe200078e0005 */
[----:B------:R-:W-:Y:S01]  /*0cf0*/  MOV R6, 0x1f ;  /* 0x0000001f00067802 */ /* 0x000fe20000000f00 */
[----:B------:R-:W-:Y:S01]  /*0d00*/  IMAD.MOV.U32 R11, RZ, RZ, -0x1 ;  /* 0xffffffffff0b7424 */ /* 0x000fe200078e00ff */
[----:B------:R-:W-:Y:S02]  /*0d10*/  MOV R2, 0xd30 ;  /* 0x00000d3000027802 */ /* 0x000fe40000000f00 */
[----:B------:R-:W-:Y:S05]  /*0d20*/  CALL.REL.NOINC `($__internal_32_$__cuda_sm70_shflsync_bfly_p) ;  /* 0x000001a000007944 */ /* 0x000fea0003c00000 */
[----:B0-----:R-:W-:Y:S01]  /*0d30*/  HFMA2.MMA R9, -RZ, RZ, 0, 1.1920928955078125e-07 ;  /* 0x00000002ff097435 */ /* 0x001fe200000001ff */
[----:B-1----:R-:W-:Y:S01]  /*0d40*/  FADD.FTZ R10, R5, R6 ;  /* 0x00000006050a7221 */ /* 0x002fe20000010000 */
[----:B------:R-:W-:Y:S01]  /*0d50*/  MOV R6, 0x1f ;  /* 0x0000001f00067802 */ /* 0x000fe20000000f00 */
[----:B------:R-:W-:Y:S01]  /*0d60*/  IMAD.MOV.U32 R11, RZ, RZ, -0x1 ;  /* 0xffffffffff0b7424 */ /* 0x000fe200078e00ff */
[----:B------:R-:W-:Y:S02]  /*0d70*/  MOV R2, 0xd90 ;  /* 0x00000d9000027802 */ /* 0x000fe40000000f00 */
[----:B------:R-:W-:Y:S05]  /*0d80*/  CALL.REL.NOINC `($__internal_32_$__cuda_sm70_shflsync_bfly_p) ;  /* 0x0000014000007944 */ /* 0x000fea0003c00000 */
[----:B0-----:R-:W-:Y:S01]  /*0d90*/  HFMA2.MMA R9, -RZ, RZ, 0, 2.384185791015625e-07 ;  /* 0x00000004ff097435 */ /* 0x001fe200000001ff */
[----:B-1----:R-:W-:Y:S01]  /*0da0*/  FADD.FTZ R10, R10, R6 ;  /* 0x000000060a0a7221 */ /* 0x002fe20000010000 */
[----:B------:R-:W-:Y:S01]  /*0db0*/  MOV R6, 0x1f ;  /* 0x0000001f00067802 */ /* 0x000fe20000000f00 */
[----:B------:R-:W-:Y:S01]  /*0dc0*/  IMAD.MOV.U32 R11, RZ, RZ, -0x1 ;  /* 0xffffffffff0b7424 */ /* 0x000fe200078e00ff */
[----:B------:R-:W-:-:S02]  /*0dd0*/  MOV R2, 0xdf0 ;  /* 0x00000df000027802 */ /* 0x000fc40000000f00 */
[----:B------:R-:W-:Y:S05]  /*0de0*/  CALL.REL.NOINC `($__internal_32_$__cuda_sm70_shflsync_bfly_p) ;  /* 0x000000e000007944 */ /* 0x000fea0003c00000 */
[----:B0-----:R-:W-:Y:S01]  /*0df0*/  HFMA2.MMA R9, -RZ, RZ, 0, 4.76837158203125e-07 ;  /* 0x00000008ff097435 */ /* 0x001fe200000001ff */
[----:B-1----:R-:W-:Y:S01]  /*0e00*/  FADD.FTZ R10, R10, R6 ;  /* 0x000000060a0a7221 */ /* 0x002fe20000010000 */
[----:B------:R-:W-:Y:S01]  /*0e10*/  MOV R6, 0x1f ;  /* 0x0000001f00067802 */ /* 0x000fe20000000f00 */
[----:B------:R-:W-:Y:S01]  /*0e20*/  IMAD.MOV.U32 R11, RZ, RZ, -0x1 ;  /* 0xffffffffff0b7424 */ /* 0x000fe200078e00ff */
[----:B------:R-:W-:-:S02]  /*0e30*/  MOV R2, 0xe50 ;  /* 0x00000e5000027802 */ /* 0x000fc40000000f00 */
[----:B------:R-:W-:Y:S05]  /*0e40*/  CALL.REL.NOINC `($__internal_32_$__cuda_sm70_shflsync_bfly_p) ;  /* 0x0000008000007944 */ /* 0x000fea0003c00000 */
[----:B0-----:R-:W-:Y:S01]  /*0e50*/  HFMA2.MMA R9, -RZ, RZ, 0, 9.5367431640625e-07 ;  /* 0x00000010ff097435 */ /* 0x001fe200000001ff */
[----:B-1----:R-:W-:Y:S01]  /*0e60*/  FADD.FTZ R10, R10, R6 ;  /* 0x000000060a0a7221 */ /* 0x002fe20000010000 */
[----:B------:R-:W-:Y:S01]  /*0e70*/  MOV R6, 0x1f ;  /* 0x0000001f00067802 */ /* 0x000fe20000000f00 */
[----:B------:R-:W-:Y:S01]  /*0e80*/  IMAD.MOV.U32 R11, RZ, RZ, -0x1 ;  /* 0xffffffffff0b7424 */ /* 0x000fe200078e00ff */
[----:B------:R-:W-:-:S02]  /*0e90*/  MOV R2, 0xeb0 ;  /* 0x00000eb000027802 */ /* 0x000fc40000000f00 */
[----:B------:R-:W-:Y:S05]  /*0ea0*/  CALL.REL.NOINC `($__internal_32_$__cuda_sm70_shflsync_bfly_p) ;  /* 0x0000002000007944 */ /* 0x000fea0003c00000 */
[----:B-1----:R-:W-:Y:S01]  /*0eb0*/  MOV R5, R6 ;  /* 0x0000000600057202 */ /* 0x002fe20000000f00 */
[----:B0-----:R-:W-:Y:S05]  /*0ec0*/  BRA `(.L_x_1220) ;  /* 0xfffffa5000007947 */ /* 0x001fea000383ffff */
        .weak           $__internal_32_$__cuda_sm70_shflsync_bfly_p
        .type           $__internal_32_$__cuda_sm70_shflsync_bfly_p,@function
        .size           $__internal_32_$__cuda_sm70_shflsync_bfly_p,(.L_x_6681 - $__internal_32_$__cuda_sm70_shflsync_bfly_p)
$__internal_32_$__cuda_sm70_shflsync_bfly_p:
[----:B------:R-:W-:Y:S01]  /*0ed0*/  HFMA2.MMA R3, -RZ, RZ, 0, 0 ;  /* 0x00000000ff037435 */ /* 0x000fe200000001ff */
[----:B------:R-:W-:Y:S04]  /*0ee0*/  WARPSYNC R11 ;  /* 0x0000000b00007348 */ /* 0x000fe80003800000 */
[----:B------:R0:W1:Y:S01]  /*0ef0*/  SHFL.BFLY PT, R6, R10, R9, R6 ;  /* 0x0c0000090a067389 */ /* 0x00006200000e0006 */
[----:B------:R-:W-:Y:S05]  /*0f00*/  RET.REL.NODEC R2 `(_ZN10layer_norm22ln_bwd_finalize_kernelINS_22Kernel_traits_finalizeILj1536E6__halfS2_S2_S2_fjLb0ELj1024ELj4ENS_18Kernel_traits_baseILj1536ES2_S2_S2_S2_fjLj1024EEEEELb0ELb1EEEvNS_9BwdParamsE) ;  /* 0xfffff0f002007950 */ /* 0x000fea0003c3ffff */
.L_x_1221:
        /* <DEDUP_REMOVED lines=15> */
.L_x_6681:


//--------------------- .text._ZN10layer_norm13ln_bwd_kernelINS_13Kernel_traitsI6__halfS2_S2_S2_fjLj1536ELj1ELj1ELj4ELj8ENS_18Kernel_traits_baseILj1536ES2_S2_S2_S2_fjLj128EEEEELb1ELb0ELb1ELb1EEEvNS_9BwdParamsE --------------------------
	.section	.text._ZN10layer_norm13ln_bwd_kernelINS_13Kernel_traitsI6__halfS2_S2_S2_fjLj1536ELj1ELj1ELj4ELj8ENS_18Kernel_traits_baseILj1536ES2_S2_S2_S2_fjLj128EEEEELb1ELb0ELb1ELb1EEEvNS_9BwdParamsE,"ax",@progbits
	.sectioninfo	@"SHI_REGISTERS=104"
	.align	128
        .global         _ZN10layer_norm13ln_bwd_kernelINS_13Kernel_traitsI6__halfS2_S2_S2_fjLj1536ELj1ELj1ELj4ELj8ENS_18Kernel_traits_baseILj1536ES2_S2_S2_S2_fjLj128EEEEELb1ELb0ELb1ELb1EEEvNS_9BwdParamsE
        .type           _ZN10layer_norm13ln_bwd_kernelINS_13Kernel_traitsI6__halfS2_S2_S2_fjLj1536ELj1ELj1ELj4ELj8ENS_18Kernel_traits_baseILj1536ES2_S2_S2_S2_fjLj128EEEEELb1ELb0ELb1ELb1EEEvNS_9BwdParamsE,@function
        .size           _ZN10layer_norm13ln_bwd_kernelINS_13Kernel_traitsI6__halfS2_S2_S2_fjLj1536ELj1ELj1ELj4ELj8ENS_18Kernel_traits_baseILj1536ES2_S2_S2_S2_fjLj128EEEEELb1ELb0ELb1ELb1EEEvNS_9BwdParamsE,(.L_x_6682 - _ZN10layer_norm13ln_bwd_kernelINS_13Kernel_traitsI6__halfS2_S2_S2_fjLj1536ELj1ELj1ELj4ELj8ENS_18Kernel_traits_baseILj1536ES2_S2_S2_S2_fjLj128EEEEELb1ELb0ELb1ELb1EEEvNS_9BwdParamsE)
        .other          _ZN10layer_norm13ln_bwd_kernelINS_13Kernel_traitsI6__halfS2_S2_S2_fjLj1536ELj1ELj1ELj4ELj8ENS_18Kernel_traits_baseILj1536ES2_S2_S2_S2_fjLj128EEEEELb1ELb0ELb1ELb1EEEvNS_9BwdParamsE,@"STO_CUDA_ENTRY STV_DEFAULT"
_ZN10layer_norm13ln_bwd_kernelINS_13Kernel_traitsI6__halfS2_S2_S2_fjLj1536ELj1ELj1ELj4ELj8ENS_18Kernel_traits_baseILj1536ES2_S2_S2_S2_fjLj128EEEEELb1ELb0ELb1ELb1EEEvNS_9BwdParamsE:
.text._ZN10layer_norm13ln_bwd_kernelINS_13Kernel_traitsI6__halfS2_S2_S2_fjLj1536ELj1ELj1ELj4ELj8ENS_18Kernel_traits_baseILj1536ES2_S2_S2_S2_fjLj128EEEEELb1ELb0ELb1ELb1EEEvNS_9BwdParamsE:
        /* <DEDUP_REMOVED lines=20> */
.L_x_1222:
[----:B------:R-:W-:-:S05]  /*0140*/  IMAD.SHL.U32 R3, R0, 0x8, RZ ;  /* 0x0000000800037824 */ /* 0x000fca00078e00ff */
[----:B------:R-:W-:-:S04]  /*0150*/  LOP3.LUT R3, R3, 0x3f8, RZ, 0xc0, !PT ;  /* 0x000003f803037812 */ /* 0x000fc800078ec0ff */
[----:B------:R-:W-:-:S04]  /*0160*/  IADD3 R8, P0, R3, c[0x0][0x1b0], RZ ;  /* 0x00006c0003087a10 */ /* 0x000fc80007f1e0ff */
[----:B------:R-:W-:-:S05]  /*0170*/  IADD3.X R9, RZ, c[0x0][0x1b4], RZ, P0, !PT ;  /* 0x00006d00ff097a10 */ /* 0x000fca00007fe4ff */
[----:B------:R0:W2:Y:S04]  /*0180*/  LDG.E.64 R4, [R8.64] ;  /* 0x0000000408047981 */ /* 0x0000a8000c1e1b00 */
[----:B------:R0:W3:Y:S04]  /*0190*/  LDG.E.64 R6, [R8.64+0x400] ;  /* 0x0004000408067981 */ /* 0x0000e8000c1e1b00 */
[----:B------:R0:W4:Y:S01]  /*01a0*/  LDG.E.64 R16, [R8.64+0x800] ;  /* 0x0008000408107981 */ /* 0x000122000c1e1b00 */
        /* <DEDUP_REMOVED lines=9> */
[----:B0-----:R-:W0:Y:S01]  /*0240*/  LDC.U8 R9, c[0x0][0x1f0] ;  /* 0x00007c00ff097b82 */ /* 0x001e220000000000 */
        /* <DEDUP_REMOVED lines=22> */
.L_x_1274:
[----:B------:R-:W-:-:S10]  /*03b0*/  HFMA2.MMA R85, -RZ, RZ, 0, 2.384185791015625e-07 ;  /* 0x00000004ff557435 */ /* 0x000fd400000001ff */
        /* <DEDUP_REMOVED lines=25> */
[----:B------:R-:W-:Y:S01]  /*0550*/  MOV R54, RZ ;  /* 0x000000ff00367202 */ /* 0x000fe20000000f00 */
[----:B------:R0:W5:Y:S03]  /*0560*/  @P0 LDG.E.64 R76, [R52.64] ;  /* 0x00000004344c0981 */ /* 0x000166000c1e1b00 */
        /* <DEDUP_REMOVED lines=15> */
.L_x_1225:
        /* <DEDUP_REMOVED lines=21> */
[----:B-----5:R-:W-:-:S13]  /*07b0*/  ISETP.GE.AND P2, PT, R96, 0x1, PT ;  /* 0x000000016000780c */ /* 0x020fda0003f46270 */
[----:B------:R-:W-:-:S05]  /*07c0*/  @P2 IADD3 R19, R96, -0x1, RZ ;  /* 0xffffffff60132810 */ /* 0x000fca0007ffe0ff */
[----:B------:R-:W-:-:S05]  /*07d0*/  @P2 IMAD R19, R19, c[0x0][0x168], RZ ;  /* 0x00005a0013132a24 */ /* 0x000fca00078e02ff */
[----:B------:R-:W-:Y:S01]  /*07e0*/  @P2 SHF.R.S32.HI R64, RZ, 0x1f, R19 ;  /* 0x0000001fff402819 */ /* 0x000fe20000011413 */
[----:B------:R-:W-:-:S03]  /*07f0*/  IMAD.MOV.U32 R70, RZ, RZ, RZ ;  /* 0x000000ffff467224 */ /* 0x000fc600078e00ff */
[----:B------:R-:W-:-:S04]  /*0800*/  @P2 LEA.HI R19, R64, R19, RZ, 0x2 ;  /* 0x0000001340132211 */ /* 0x000fc800078f10ff */
        /* <DEDUP_REMOVED lines=18> */
[----:B------:R-:W-:Y:S01]  /*0930*/  SHF.R.U32.HI R60, RZ, 0x10, R21 ;  /* 0x00000010ff3c7819 */ /* 0x000fe20000011615 */
[----:B------:R-:W-:Y:S01]  /*0940*/  HADD2.F32 R21, -RZ, R21.H0_H0 ;  /* 0x20000015ff157230 */ /* 0x000fe20000004100 */
[----:B----4-:R-:W-:Y:S02]  /*0950*/  MOV R69, R58 ;  /* 0x0000003a00457202 */ /* 0x010fe40000000f00 */
[----:B------:R-:W-:Y:S01]  /*0960*/  SHF.R.U64 R67, R58, 0x10, R59 ;  /* 0x000000103a437819 */ /* 0x000fe2000000123b */
[----:B0-----:R-:W-:Y:S01]  /*0970*/  HADD2.F32 R51, -RZ, R22.H0_H0 ;  /* 0x20000016ff337230 */ /* 0x001fe20000004100 */
[----:B------:R-:W-:Y:S01]  /*0980*/  SHF.R.U32.HI R58, RZ, 0x10, R23 ;  /* 0x00000010ff3a7819 */ /* 0x000fe20000011617 */
[----:B------:R-:W-:Y:S01]  /*0990*/  HADD2.F32 R53, -RZ, R23.H0_H0 ;  /* 0x20000017ff357230 */ /* 0x000fe20000004100 */
[----:B------:R-:W-:Y:S01]  /*09a0*/  FSEL R100, R62, RZ, !P0 ;  /* 0x000000ff3e647208 */ /* 0x000fe20004000000 */
[--C-:B------:R-:W-:Y:S01]  /*09b0*/  IMAD.MOV.U32 R65, RZ, RZ, R59.reuse ;  /* 0x000000ffff417224 */ /* 0x100fe200078e003b */
[----:B------:R-:W-:-:S02]  /*09c0*/  SHF.R.U32.HI R68, RZ, 0x10, R59 ;  /* 0x00000010ff447819 */ /* 0x000fc4000001163b */
[--C-:B------:R-:W-:Y:S01]  /*09d0*/  SHF.R.U64 R50, R56, 0x10, R57.reuse ;  /* 0x0000001038327819 */ /* 0x100fe20000001239 */
[--C-:B------:R-:W-:Y:S01]  /*09e0*/  IMAD.MOV.U32 R48, RZ, RZ, R57.reuse ;  /* 0x000000ffff307224 */ /* 0x100fe200078e0039 */
[----:B------:R-:W-:Y:S01]  /*09f0*/  SHF.R.U32.HI R49, RZ, 0x10, R57 ;  /* 0x00000010ff317819 */ /* 0x000fe20000011639 */
[----:B------:R-:W-:Y:S01]  /*0a00*/  HADD2.F32 R20, -RZ, R20.H0_H0 ;  /* 0x20000014ff147230 */ /* 0x000fe20000004100 */
[----:B------:R-:W-:Y:S01]  /*0a10*/  MOV R52, R56 ;  /* 0x0000003800347202 */ /* 0x000fe20000000f00 */
[----:B------:R-:W-:Y:S01]  /*0a20*/  HADD2.F32 R56, -RZ, R54.H0_H0 ;  /* 0x20000036ff387230 */ /* 0x000fe20000004100 */
[----:B------:R-:W-:Y:S01]  /*0a30*/  SHF.R.U64 R57, R54, 0x10, R55 ;  /* 0x0000001036397819 */ /* 0x000fe20000001237 */
[----:B------:R-:W-:Y:S01]  /*0a40*/  FADD.FTZ R54, -R100, R51 ;  /* 0x0000003364367221 */ /* 0x000fe20000010100 */
[----:B------:R-:W-:Y:S01]  /*0a50*/  SHF.R.U64 R59, R22, 0x10, R23 ;  /* 0x00000010163b7819 */ /* 0x000fe20000001217 */
[C---:B------:R-:W-:Y:S01]  /*0a60*/  FADD.FTZ R22, -R100.reuse, R21 ;  /* 0x0000001564167221 */ /* 0x040fe20000010100 */
[----:B------:R-:W-:Y:S01]  /*0a70*/  HADD2.F32 R21, -RZ, R60.H0_H0 ;  /* 0x2000003cff157230 */ /* 0x000fe20000004100 */
[C---:B------:R-:W-:Y:S01]  /*0a80*/  FADD.FTZ R62, -R100.reuse, R53 ;  /* 0x00000035643e7221 */ /* 0x040fe20000010100 */
[----:B------:R-:W-:Y:S01]  /*0a90*/  HADD2.F32 R51, -RZ, R58.H0_H0 ;  /* 0x2000003aff337230 */ /* 0x000fe20000004100 */
[--C-:B------:R-:W-:Y:S01]  /*0aa0*/  IMAD.MOV.U32 R63, RZ, RZ, R61.reuse ;  /* 0x000000ffff3f7224 */ /* 0x100fe200078e003d */
[----:B------:R-:W-:Y:S01]  /*0ab0*/  HADD2.F32 R19, -RZ, R19.H0_H0 ;  /* 0x20000013ff137230 */ /* 0x000fe20000004100 */
[----:B------:R-:W-:Y:S01]  /*0ac0*/  SHF.R.U32.HI R61, RZ, 0x10, R61 ;  /* 0x00000010ff3d7819 */ /* 0x000fe2000001163d */
[----:B------:R-:W-:Y:S01]  /*0ad0*/  HADD2.F32 R53, -RZ, R57.H0_H0 ;  /* 0x20000039ff357230 */ /* 0x000fe20000004100 */
[----:B------:R-:W-:-:S02]  /*0ae0*/  FADD.FTZ R20, -R100, R20 ;  /* 0x0000001464147221 */ /* 0x000fc40000010100 */
[C---:B-1----:R-:W-:Y:S02]  /*0af0*/  FADD.FTZ R72, -R100.reuse, R56 ;  /* 0x0000003864487221 */ /* 0x042fe40000010100 */
[C---:B------:R-:W-:Y:S02]  /*0b00*/  FADD.FTZ R58, -R100.reuse, R21 ;  /* 0x00000015643a7221 */ /* 0x040fe40000010100 */
[C---:B------:R-:W-:Y:S01]  /*0b10*/  FADD.FTZ R70, -R100.reuse, R51 ;  /* 0x0000003364467221 */ /* 0x040fe20000010100 */
[----:B------:R-:W-:Y:S01]  /*0b20*/  HADD2.F32 R51, -RZ, R64.H0_H0 ;  /* 0x20000040ff337230 */ /* 0x000fe20000004100 */
[C---:B------:R-:W-:Y:S01]  /*0b30*/  FADD.FTZ R56, -R100.reuse, R19 ;  /* 0x0000001364387221 */ /* 0x040fe20000010100 */
[----:B------:R-:W-:Y:S01]  /*0b40*/  SHF.R.U32.HI R74, RZ, 0x10, R55 ;  /* 0x00000010ff4a7819 */ /* 0x000fe20000011637 */
[----:B------:R-:W-:Y:S01]  /*0b50*/  FADD.FTZ R82, -R100, R53 ;  /* 0x0000003564527221 */ /* 0x000fe20000010100 */
[----:B------:R-:W-:Y:S01]  /*0b60*/  HADD2.F32 R63, -RZ, R63.H0_H0 ;  /* 0x2000003fff3f7230 */ /* 0x000fe20000004100 */
[C---:B------:R-:W-:Y:S01]  /*0b70*/  FMUL.FTZ R19, R17.reuse, R20 ;  /* 0x0000001411137220 */ /* 0x040fe20000410000 */
[----:B------:R-:W-:Y:S01]  /*0b80*/  HADD2.F32 R55, -RZ, R55.H0_H0 ;  /* 0x20000037ff377230 */ /* 0x000fe20000004100 */
[C---:B------:R-:W-:Y:S01]  /*0b90*/  FMUL.FTZ R20, R17.reuse, R22 ;  /* 0x0000001611147220 */ /* 0x040fe20000410000 */
[----:B------:R-:W-:Y:S01]  /*0ba0*/  HADD2.F32 R53, -RZ, R61.H0_H0 ;  /* 0x2000003dff357230 */ /* 0x000fe20000004100 */
[C---:B------:R-:W-:Y:S01]  /*0bb0*/  FMUL.FTZ R21, R17.reuse, R54 ;  /* 0x0000003611157220 */ /* 0x040fe20000410000 */
[----:B------:R-:W-:Y:S01]  /*0bc0*/  HADD2.F32 R54, -RZ, R66.H0_H0 ;  /* 0x20000042ff367230 */ /* 0x000fe20000004100 */
[----:B------:R-:W-:-:S02]  /*0bd0*/  FMUL.FTZ R58, R17, R58 ;  /* 0x0000003a113a7220 */ /* 0x000fc40000410000 */
[----:B------:R-:W-:Y:S02]  /*0be0*/  FMUL.FTZ R66, R3, R51 ;  /* 0x0000003303427220 */ /* 0x000fe40000410000 */
[----:B------:R-:W-:Y:S02]  /*0bf0*/  FADD.FTZ R34, R34, R63 ;  /* 0x0000003f22227221 */ /* 0x000fe40000010000 */
[-C--:B------:R-:W-:Y:S02]  /*0c00*/  FFMA.FTZ R46, R20, R63.reuse, R46 ;  /* 0x0000003f142e7223 */ /* 0x080fe4000001002e */
[----:B------:R-:W-:Y:S01]  /*0c10*/  FMUL.FTZ R61, R4, R63 ;  /* 0x0000003f043d7220 */ /* 0x000fe20000410000 */
[----:B------:R-:W-:Y:S01]  /*0c20*/  HADD2.F32 R23, -RZ, R59.H0_H0 ;  /* 0x2000003bff177230 */ /* 0x000fe20000004100 */
[----:B------:R-:W-:Y:S01]  /*0c30*/  FADD.FTZ R98, -R100, R55 ;  /* 0x0000003764627221 */ /* 0x000fe20000010100 */
[----:B------:R-:W-:Y:S01]  /*0c40*/  HADD2.F32 R55, -RZ, R49.H0_H0 ;  /* 0x20000031ff377230 */ /* 0x000fe20000004100 */
[----:B------:R-:W-:-:S02]  /*0c50*/  FADD.FTZ R35, R35, R53 ;  /* 0x0000003523237221 */ /* 0x000fc40000010000 */
[-C--:B------:R-:W-:Y:S02]  /*0c60*/  FFMA.FTZ R47, R58, R53.reuse, R47 ;  /* 0x000000353a2f7223 */ /* 0x080fe4000001002f */
[----:B------:R-:W-:Y:S01]  /*0c70*/  FMUL.FTZ R63, R12, R53 ;  /* 0x000000350c3f7220 */ /* 0x000fe20000410000 */
[----:B------:R-:W-:Y:S01]  /*0c80*/  HADD2.F32 R53, -RZ, R48.H0_H0 ;  /* 0x20000030ff357230 */ /* 0x000fe20000004100 */
[----:B------:R-:W-:Y:S02]  /*0c90*/  FMUL.FTZ R56, R17, R56 ;  /* 0x0000003811387220 */ /* 0x000fe40000410000 */
[----:B------:R-:W-:Y:S02]  /*0ca0*/  FMUL.FTZ R59, R11, R54 ;  /* 0x000000360b3b7220 */ /* 0x000fe40000410000 */
[----:B------:R-:W-:Y:S02]  /*0cb0*/  FADD.FTZ R48, RZ, R66 ;  /* 0x00000042ff307221 */ /* 0x000fe40000010000 */
[----:B------:R-:W-:-:S02]  /*0cc0*/  FFMA.FTZ R49, R19, R66, RZ ;  /* 0x0000004213317223 */ /* 0x000fc400000100ff */
[----:B------:R-:W-:Y:S02]  /*0cd0*/  FADD.FTZ R48, R48, R59 ;  /* 0x0000003b30307221 */ /* 0x000fe40000010000 */
[----:B------:R-:W-:Y:S01]  /*0ce0*/  FFMA.FTZ R49, R56, R59, R49 ;  /* 0x0000003b38317223 */ /* 0x000fe20000010031 */
[----:B------:R-:W-:Y:S01]  /*0cf0*/  HADD2.F32 R69, -RZ, R69.H0_H0 ;  /* 0x20000045ff457230 */ /* 0x000fe20000004100 */
[----:B------:R-:W-:Y:S02]  /*0d00*/  FADD.FTZ R48, R48, R61 ;  /* 0x0000003d30307221 */ /* 0x000fe40000010000 */
[----:B------:R-:W-:Y:S02]  /*0d10*/  FFMA.FTZ R49, R20, R61, R49 ;  /* 0x0000003d14317223 */ /* 0x000fe40000010031 */
[----:B------:R-:W-:Y:S02]  /*0d20*/  FADD.FTZ R32, R32, R51 ;  /* 0x0000003320207221 */ /* 0x000fe40000010000 */
[----:B------:R-:W-:Y:S01]  /*0d30*/  FFMA.FTZ R44, R19, R51, R44 ;  /* 0x00000033132c7223 */ /* 0x000fe2000001002c */
[----:B------:R-:W-:Y:S01]  /*0d40*/  HADD2.F32 R51, -RZ, R68.H0_H0 ;  /* 0x20000044ff337230 */ /* 0x000fe20000004100 */
[----:B------:R-:W-:-:S02]  /*0d50*/  FADD.FTZ R33, R33, R54 ;  /* 0x0000003621217221 */ /* 0x000fc40000010000 */
[----:B------:R-:W-:Y:S01]  /*0d60*/  FFMA.FTZ R45, R56, R54, R45 ;  /* 0x00000036382d7223 */ /* 0x000fe2000001002d */
[----:B------:R-:W-:Y:S01]  /*0d70*/  HADD2.F32 R54, -RZ, R67.H0_H0 ;  /* 0x20000043ff367230 */ /* 0x000fe20000004100 */
[----:B------:R-:W-:Y:S02]  /*0d80*/  FADD.FTZ R28, R28, R69 ;  /* 0x000000451c1c7221 */ /* 0x000fe40000010000 */
[-C--:B------:R-:W-:Y:S02]  /*0d90*/  FFMA.FTZ R40, R21, R69.reuse, R40 ;  /* 0x0000004515287223 */ /* 0x080fe40000010028 */
[----:B------:R-:W-:Y:S02]  /*0da0*/  FMUL.FTZ R68, R5, R69 ;  /* 0x0000004505447220 */ /* 0x000fe40000410000 */
[----:B------:R-:W-:Y:S02]  /*0db0*/  FADD.FTZ R60, -R100, R23 ;  /* 0x00000017643c7221 */ /* 0x000fe40000010100 */
[----:B------:R-:W-:-:S02]  /*0dc0*/  FADD.FTZ R69, R48, R63 ;  /* 0x0000003f30457221 */ /* 0x000fc40000010000 */
[----:B------:R-:W-:Y:S01]  /*0dd0*/  FFMA.FTZ R49, R58, R63, R49 ;  /* 0x0000003f3a317223 */ /* 0x000fe20000010031 */
[----:B------:R-:W-:Y:S01]  /*0de0*/  HADD2.F32 R67, -RZ, R65.H0_H0 ;  /* 0x20000041ff437230 */ /* 0x000fe20000004100 */
        /* <DEDUP_REMOVED lines=21> */
[----:B------:R-:W-:Y:S01]  /*0f40*/  FFMA.FTZ R49, R62, R69, R49 ;  /* 0x000000453e317223 */ /* 0x000fe20000010031 */
[----:B------:R-:W-:Y:S01]  /*0f50*/  HADD2.F32 R74, -RZ, R74.H0_H0 ;  /* 0x2000004aff4a7230 */ /* 0x000fe20000004100 */
[----:B------:R-:W-:Y:S02]  /*0f60*/  FMUL.FTZ R64, R17, R82 ;  /* 0x0000005211407220 */ /* 0x000fe40000410000 */
[----:B------:R-:W-:Y:S02]  /*0f70*/  FMUL.FTZ R71, R15, R50 ;  /* 0x000000320f477220 */ /* 0x000fe40000410000 */
[----:B------:R-:W-:-:S02]  /*0f80*/  FADD.FTZ R48, R51, R70 ;  /* 0x0000004633307221 */ /* 0x000fc40000010000 */
[----:B------:R-:W-:Y:S02]  /*0f90*/  FFMA.FTZ R49, R23, R70, R49 ;  /* 0x0000004617317223 */ /* 0x000fe40000010031 */
[----:B------:R-:W-:Y:S02]  /*0fa0*/  FADD.FTZ R74, -R100, R74 ;  /* 0x0000004a644a7221 */ /* 0x000fe40000010100 */
[----:B------:R-:W-:Y:S02]  /*0fb0*/  FMUL.FTZ R57, R17, R98 ;  /* 0x0000006211397220 */ /* 0x000fe40000410000 */
        /* <DEDUP_REMOVED lines=19> */
.L_x_1226:
[----:B------:R-:W-:Y:S05]  /*10f0*/  BSYNC B0 ;  /* 0x0000000000007941 */ /* 0x000fea0003800000 */
.L_x_1224:
[----:B------:R-:W-:Y:S02]  /*1100*/  LOP3.LUT P2, RZ, R10, 0xff, RZ, 0xc0, !PT ;  /* 0x000000ff0aff7812 */ /* 0x000fe4000784c0ff */
[----:B0-----:R-:W-:Y:S02]  /*1110*/  SHF.R.U32.HI R50, RZ, 0x5, R0 ;  /* 0x00000005ff327819 */ /* 0x001fe40000011600 */
[----:B------:R-:W-:-:S02]  /*1120*/  LOP3.LUT P0, RZ, R0, 0x1f, RZ, 0xc0, !PT ;  /* 0x0000001f00ff7812 */ /* 0x000fc4000780c0ff */
[----:B------:R-:W-:-:S07]  /*1130*/  LOP3.LUT R85, R50, 0x7fffffc, RZ, 0xc0, !PT ;  /* 0x07fffffc32557812 */ /* 0x000fce00078ec0ff */
[----:B------:R-:W-:Y:S01]  /*1140*/  @!P2 IADD3 R85, R85, 0x4, RZ ;  /* 0x000000045555a810 */ /* 0x000fe20007ffe0ff */
[----:B------:R-:W-:Y:S05]  /*1150*/  BRA.DIV ~URZ, `(.L_x_1227) ;  /* 0x000018927f007947 */ /* 0x000fea000b800000 */
[----:B------:R0:W1:Y:S02]  /*1160*/  SHFL.DOWN PT, R51, R98, 0x10, 0x1f ;  /* 0x0a001f0062337f89 */ /* 0x00006400000e0000 */
.L_x_1275:
        /* <DEDUP_REMOVED lines=18> */
.L_x_1276:
[----:B------:R-:W-:Y:S01]  /*1290*/  @!P0 LOP3.LUT R50, R50, 0x3, RZ, 0xc0, !PT ;  /* 0x0000000332328812 */ /* 0x000fe200078ec0ff */
[----:B--2---:R-:W-:Y:S01]  /*12a0*/  FADD.FTZ R82, R82, R53 ;  /* 0x0000003552527221 */ /* 0x004fe20000010000 */
[----:B------:R-:W-:Y:S01]  /*12b0*/  WARPSYNC 0xffffffff ;  /* 0xffffffff00007948 */ /* 0x000fe20003800000 */
[----:B-1----:R-:W-:Y:S01]  /*12c0*/  FADD.FTZ R83, R48, R55 ;  /* 0x0000003730537221 */ /* 0x002fe20000010000 */
[----:B------:R-:W-:Y:S01]  /*12d0*/  @!P0 IADD3 R98, R85, R50, RZ ;  /* 0x0000003255628210 */ /* 0x000fe20007ffe0ff */
[----:B------:R-:W-:Y:S01]  /*12e0*/  BSSY B0, `(.L_x_1229) ;  /* 0x000002b000007945 */ /* 0x000fe20003800000 */
[----:B------:R-:W-:-:S03]  /*12f0*/  ISETP.GE.AND P2, PT, R96, 0x1, PT ;  /* 0x000000016000780c */ /* 0x000fc60003f46270 */
[----:B------:R-:W-:Y:S04]  /*1300*/  @!P0 STS.64 [R98.X8+0x1800], R82 ;  /* 0x0018005262008388 */ /* 0x000fe80000008a00 */
[----:B------:R-:W-:Y:S01]  /*1310*/  BAR.SYNC.DEFER_BLOCKING 0x0 ;  /* 0x0000000000007b1d */ /* 0x000fe20000010000 */
[----:B------:R-:W-:-:S05]  /*1320*/  ISETP.NE.AND P0, PT, R9, RZ, PT ;  /* 0x000000ff0900720c */ /* 0x000fca0003f05270 */
        /* <DEDUP_REMOVED lines=11> */
[----:B------:R-:W-:Y:S01]  /*13e0*/  @P2 LOP3.LUT R49, R0, 0x7f, RZ, 0xc0, !PT ;  /* 0x0000007f00312812 */ /* 0x000fe200078ec0ff */
[----:B------:R-:W-:Y:S01]  /*13f0*/  FADD.FTZ R48, R48, R53 ;  /* 0x0000003530307221 */ /* 0x000fe20000010000 */
[----:B------:R-:W-:Y:S01]  /*1400*/  MOV R52, RZ ;  /* 0x000000ff00347202 */ /* 0x000fe20000000f00 */
[----:B------:R-:W-:Y:S01]  /*1410*/  FADD.FTZ R54, R54, R99 ;  /* 0x0000006336367221 */ /* 0x000fe20000010000 */
[----:B------:R-:W-:Y:S01]  /*1420*/  @P2 LEA.HI.SX32 R52, R96, R49, 0x1e ;  /* 0x0000003160342211 */ /* 0x000fe200078ff2ff */
        /* <DEDUP_REMOVED lines=11> */
[----:B-----5:R-:W-:Y:S01]  /*14e0*/  HADD2.F32 R48, -RZ, R76.H0_H0 ;  /* 0x2000004cff307230 */ /* 0x020fe20000004100 */
[----:B------:R-:W-:Y:S05]  /*14f0*/  BRA `(.L_x_1231) ;  /* 0x0000009000007947 */ /* 0x000fea0003800000 */
.L_x_1230:
        /* <DEDUP_REMOVED lines=9> */
.L_x_1231:
[----:B------:R-:W-:Y:S05]  /*1590*/  BSYNC B0 ;  /* 0x0000000000007941 */ /* 0x000fea0003800000 */
.L_x_1229:
[----:B------:R-:W-:Y:S01]  /*15a0*/  ISETP.NE.U32.AND P0, PT, RZ, c[0x0][0x258], PT ;  /* 0x00009600ff007a0c */ /* 0x000fe20003f05070 */
[----:B------:R-:W-:Y:S01]  /*15b0*/  @P2 FMUL.FTZ R49, R48, c[0x0][0x1ec] ;  /* 0x00007b0030312a20 */ /* 0x000fe20000410000 */
[----:B-----5:R-:W-:Y:S01]  /*15c0*/  @P2 LOP3.LUT P4, RZ, R97, 0xff, RZ, 0xc0, !PT ;  /* 0x000000ff61ff2812 */ /* 0x020fe2000788c0ff */
[----:B------:R-:W-:Y:S01]  /*15d0*/  BSSY B0, `(.L_x_1232) ;  /* 0x0000014000007945 */ /* 0x000fe20003800000 */
[----:B------:R-:W-:Y:S01]  /*15e0*/  ISETP.NE.AND.EX P0, PT, RZ, c[0x0][0x25c], PT, P0 ;  /* 0x00009700ff007a0c */ /* 0x000fe20003f05300 */
[----:B------:R-:W-:-:S05]  /*15f0*/  @P2 FMUL.FTZ R49, R49, c[0x0][0x1e8] ;  /* 0x00007a0031312a20 */ /* 0x000fca0000410000 */
[----:B------:R-:W-:-:S04]  /*1600*/  @P2 FSEL R49, R49, RZ, P4 ;  /* 0x000000ff31312208 */ /* 0x000fc80002000000 */
[----:B------:R-:W-:-:S03]  /*1610*/  @P2 F2FP.PACK_AB R49, RZ, R49 ;  /* 0x00000031ff31223e */ /* 0x000fc600000000ff */
[----:B------:R-:W-:Y:S02]  /*1620*/  @P0 F2FP.PACK_AB R48, RZ, R48 ;  /* 0x00000030ff30023e */ /* 0x000fe400000000ff */
[----:B------:R-:W-:Y:S02]  /*1630*/  @P2 PRMT R86, R49, 0x7610, R86 ;  /* 0x0000761031562816 */ /* 0x000fe40000000056 */
[----:B------:R-:W-:Y:S01]  /*1640*/  @P0 PRMT R75, R48, 0x7610, R75 ;  /* 0x00007610304b0816 */ /* 0x000fe2000000004b */
[----:B------:R-:W-:Y:S05]  /*1650*/  @P1 BRA `(.L_x_1233) ;  /* 0x0000005000001947 */ /* 0x000fea0003800000 */
[----:B------:R-:W-:Y:S01]  /*1660*/  HFMA2.MMA R48, -RZ, RZ, 0, 0 ;  /* 0x00000000ff307435 */ /* 0x000fe200000001ff */
[----:B------:R-:W-:Y:S05]  /*1670*/  @!P3 BRA `(.L_x_1234) ;  /* 0x000000900000b947 */ /* 0x000fea0003800000 */
[----:B------:R-:W-:-:S05]  /*1680*/  SHF.R.U64 R48, R76, 0x10, R77 ;  /* 0x000000104c307819 */ /* 0x000fca000000124d */
[----:B------:R-:W-:Y:S01]  /*1690*/  HADD2.F32 R48, -RZ, R48.H0_H0 ;  /* 0x20000030ff307230 */ /* 0x000fe20000004100 */
[----:B------:R-:W-:Y:S05]  /*16a0*/  BRA `(.L_x_1234) ;  /* 0x0000006000007947 */ /* 0x000fea0003800000 */
.L_x_1233:
[----:B------:R-:W-:Y:S01]  /*16b0*/  FFMA.FTZ R48, R56, R53, R54 ;  /* 0x0000003538307223 */ /* 0x000fe20000010036 */
[----:B------:R-:W-:-:S03]  /*16c0*/  @P3 SHF.R.U64 R49, R76, 0x10, R77 ;  /* 0x000000104c313819 */ /* 0x000fc6000000124d */
[----:B------:R-:W-:Y:S02]  /*16d0*/  FADD.FTZ R48, R59, -R48 ;  /* 0x800000303b307221 */ /* 0x000fe40000010000 */
[----:B------:R-:W-:Y:S02]  /*16e0*/  @P3 HADD2.F32 R49, -RZ, R49.H0_H0 ;  /* 0x20000031ff313230 */ /* 0x000fe40000004100 */
[----:B------:R-:W-:-:S04]  /*16f0*/  FMUL.FTZ R48, R17, R48 ;  /* 0x0000003011307220 */ /* 0x000fc80000410000 */
[----:B------:R-:W-:Y:S02]  /*1700*/  @P3 FADD.FTZ R48, R48, R49 ;  /* 0x0000003130303221 */ /* 0x000fe40000010000 */
.L_x_1234:
[----:B------:R-:W-:Y:S05]  /*1710*/  BSYNC B0 ;  /* 0x0000000000007941 */ /* 0x000fea0003800000 */
.L_x_1232:
        /* <DEDUP_REMOVED lines=14> */
.L_x_1236:
[----:B------:R-:W-:Y:S01]  /*1800*/  FFMA.FTZ R48, R20, R53, R54 ;  /* 0x0000003514307223 */ /* 0x000fe20000010036 */
[----:B------:R-:W-:-:S03]  /*1810*/  @P3 HADD2.F32 R49, -RZ, R77.H0_H0 ;  /* 0x2000004dff313230 */ /* 0x000fc60000004100 */
[----:B------:R-:W-:-:S04]  /*1820*/  FADD.FTZ R48, R61, -R48 ;  /* 0x800000303d307221 */ /* 0x000fc80000010000 */
[----:B------:R-:W-:-:S04]  /*1830*/  FMUL.FTZ R48, R17, R48 ;  /* 0x0000003011307220 */ /* 0x000fc80000410000 */
[----:B------:R-:W-:Y:S02]  /*1840*/  @P3 FADD.FTZ R48, R48, R49 ;  /* 0x0000003130303221 */ /* 0x000fe40000010000 */
.L_x_1237:
[----:B------:R-:W-:Y:S05]  /*1850*/  BSYNC B0 ;  /* 0x0000000000007941 */ /* 0x000fea0003800000 */
.L_x_1235:
        /* <DEDUP_REMOVED lines=15> */
.L_x_1239:
[----:B------:R-:W-:Y:S01]  /*1950*/  FFMA.FTZ R48, R58, R53, R54 ;  /* 0x000000353a307223 */ /* 0x000fe20000010036 */
[----:B------:R-:W-:-:S03]  /*1960*/  @P3 SHF.R.U32.HI R49, RZ, 0x10, R77 ;  /* 0x00000010ff313819 */ /* 0x000fc6000001164d */
[----:B------:R-:W-:Y:S02]  /*1970*/  FADD.FTZ R48, R63, -R48 ;  /* 0x800000303f307221 */ /* 0x000fe40000010000 */
[----:B------:R-:W-:Y:S02]  /*1980*/  @P3 HADD2.F32 R49, -RZ, R49.H0_H0 ;  /* 0x20000031ff313230 */ /* 0x000fe40000004100 */
[----:B------:R-:W-:-:S04]  /*1990*/  FMUL.FTZ R48, R17, R48 ;  /* 0x0000003011307220 */ /* 0x000fc80000410000 */
[----:B------:R-:W-:Y:S02]  /*19a0*/  @P3 FADD.FTZ R48, R48, R49 ;  /* 0x0000003130303221 */ /* 0x000fe40000010000 */
.L_x_1240:
[----:B------:R-:W-:Y:S05]  /*19b0*/  BSYNC B0 ;  /* 0x0000000000007941 */ /* 0x000fea0003800000 */
.L_x_1238:
        /* <DEDUP_REMOVED lines=16> */
.L_x_1241:
[----:B------:R-:W-:Y:S01]  /*1ac0*/  BSSY B0, `(.L_x_1242) ;  /* 0x000000b000007945 */ /* 0x000fe20003800000 */
[----:B------:R-:W-:Y:S01]  /*1ad0*/  @P2 PRMT R91, R55, 0x7610, R91 ;  /* 0x00007610375b2816 */ /* 0x000fe2000000005b */
        /* <DEDUP_REMOVED lines=9> */
.L_x_1243:
[----:B------:R-:W-:Y:S05]  /*1b70*/  BSYNC B0 ;  /* 0x0000000000007941 */ /* 0x000fea0003800000 */
.L_x_1242:
[----:B------:R-:W-:Y:S01]  /*1b80*/  BSSY B0, `(.L_x_1244) ;  /* 0x000000b000007945 */ /* 0x000fe20003800000 */
[----:B------:R-:W-:Y:S05]  /*1b90*/  @P1 BRA `(.L_x_1245) ;  /* 0x0000004000001947 */ /* 0x000fea0003800000 */
[----:B0-----:R-:W-:Y:S01]  /*1ba0*/  IMAD.MOV.U32 R48, RZ, RZ, RZ ;  /* 0x000000ffff307224 */ /* 0x001fe200078e00ff */
[----:B------:R-:W-:Y:S05]  /*1bb0*/  @!P3 BRA `(.L_x_1246) ;  /* 0x000000700000b947 */ /* 0x000fea0003800000 */
[----:B------:R-:W-:Y:S01]  /*1bc0*/  HADD2.F32 R48, -RZ, R78.H0_H0 ;  /* 0x2000004eff307230 */ /* 0x000fe20000004100 */
[----:B------:R-:W-:Y:S05]  /*1bd0*/  BRA `(.L_x_1246) ;  /* 0x0000005000007947 */ /* 0x000fea0003800000 */
.L_x_1245:
[----:B0-----:R-:W-:-:S04]  /*1be0*/  FFMA.FTZ R49, R21, R53, R54 ;  /* 0x0000003515317223 */ /* 0x001fc80000010036 */
[----:B------:R-:W-:Y:S01]  /*1bf0*/  FADD.FTZ R48, R68, -R49 ;  /* 0x8000003144307221 */ /* 0x000fe20000010000 */
[----:B------:R-:W-:-:S03]  /*1c00*/  @P3 HADD2.F32 R49, -RZ, R78.H0_H0 ;  /* 0x2000004eff313230 */ /* 0x000fc60000004100 */
[----:B------:R-:W-:-:S04]  /*1c10*/  FMUL.FTZ R48, R17, R48 ;  /* 0x0000003011307220 */ /* 0x000fc80000410000 */
[----:B------:R-:W-:Y:S02]  /*1c20*/  @P3 FADD.FTZ R48, R48, R49 ;  /* 0x0000003130303221 */ /* 0x000fe40000010000 */
.L_x_1246:
[----:B------:R-:W-:Y:S05]  /*1c30*/  BSYNC B0 ;  /* 0x0000000000007941 */ /* 0x000fea0003800000 */
.L_x_1244:
        /* <DEDUP_REMOVED lines=15> */
.L_x_1248:
[----:B------:R-:W-:Y:S01]  /*1d30*/  FFMA.FTZ R48, R60, R53, R54 ;  /* 0x000000353c307223 */ /* 0x000fe20000010036 */
[----:B------:R-:W-:-:S03]  /*1d40*/  @P3 SHF.R.U64 R49, R78, 0x10, R79 ;  /* 0x000000104e313819 */ /* 0x000fc6000000124f */
[----:B------:R-:W-:Y:S02]  /*1d50*/  FADD.FTZ R48, R65, -R48 ;  /* 0x8000003041307221 */ /* 0x000fe40000010000 */
[----:B------:R-:W-:Y:S02]  /*1d60*/  @P3 HADD2.F32 R49, -RZ, R49.H0_H0 ;  /* 0x20000031ff313230 */ /* 0x000fe40000004100 */
[----:B------:R-:W-:-:S04]  /*1d70*/  FMUL.FTZ R48, R17, R48 ;  /* 0x0000003011307220 */ /* 0x000fc80000410000 */
[----:B------:R-:W-:Y:S02]  /*1d80*/  @P3 FADD.FTZ R48, R48, R49 ;  /* 0x0000003130303221 */ /* 0x000fe40000010000 */
.L_x_1249:
[----:B------:R-:W-:Y:S05]  /*1d90*/  BSYNC B0 ;  /* 0x0000000000007941 */ /* 0x000fea0003800000 */
.L_x_1247:
        /* <DEDUP_REMOVED lines=14> */
.L_x_1251:
[----:B------:R-:W-:Y:S01]  /*1e80*/  FFMA.FTZ R48, R22, R53, R54 ;  /* 0x0000003516307223 */ /* 0x000fe20000010036 */
[----:B------:R-:W-:-:S03]  /*1e90*/  @P3 HADD2.F32 R49, -RZ, R79.H0_H0 ;  /* 0x2000004fff313230 */ /* 0x000fc60000004100 */
[----:B------:R-:W-:-:S04]  /*1ea0*/  FADD.FTZ R48, R67, -R48 ;  /* 0x8000003043307221 */ /* 0x000fc80000010000 */
[----:B------:R-:W-:-:S04]  /*1eb0*/  FMUL.FTZ R48, R17, R48 ;  /* 0x0000003011307220 */ /* 0x000fc80000410000 */
[----:B------:R-:W-:Y:S02]  /*1ec0*/  @P3 FADD.FTZ R48, R48, R49 ;  /* 0x0000003130303221 */ /* 0x000fe40000010000 */
.L_x_1252:
[----:B------:R-:W-:Y:S05]  /*1ed0*/  BSYNC B0 ;  /* 0x0000000000007941 */ /* 0x000fea0003800000 */
.L_x_1250:
        /* <DEDUP_REMOVED lines=15> */
.L_x_1254:
[----:B------:R-:W-:Y:S01]  /*1fd0*/  FFMA.FTZ R48, R62, R53, R54 ;  /* 0x000000353e307223 */ /* 0x000fe20000010036 */
[----:B------:R-:W-:-:S03]  /*1fe0*/  @P3 SHF.R.U32.HI R49, RZ, 0x10, R79 ;  /* 0x00000010ff313819 */ /* 0x000fc6000001164f */
[----:B------:R-:W-:Y:S02]  /*1ff0*/  FADD.FTZ R48, R69, -R48 ;  /* 0x8000003045307221 */ /* 0x000fe40000010000 */
[----:B------:R-:W-:Y:S02]  /*2000*/  @P3 HADD2.F32 R49, -RZ, R49.H0_H0 ;  /* 0x20000031ff313230 */ /* 0x000fe40000004100 */
[----:B------:R-:W-:-:S04]  /*2010*/  FMUL.FTZ R48, R17, R48 ;  /* 0x0000003011307220 */ /* 0x000fc80000410000 */
[----:B------:R-:W-:Y:S02]  /*2020*/  @P3 FADD.FTZ R48, R48, R49 ;  /* 0x0000003130303221 */ /* 0x000fe40000010000 */
.L_x_1255:
[----:B------:R-:W-:Y:S05]  /*2030*/  BSYNC B0 ;  /* 0x0000000000007941 */ /* 0x000fea0003800000 */
.L_x_1253:
        /* <DEDUP_REMOVED lines=16> */
.L_x_1256:
        /* <DEDUP_REMOVED lines=12> */
.L_x_1258:
[----:B------:R-:W-:Y:S05]  /*2200*/  BSYNC B0 ;  /* 0x0000000000007941 */ /* 0x000fea0003800000 */
.L_x_1257:
[----:B------:R-:W-:Y:S01]  /*2210*/  BSSY B0, `(.L_x_1259) ;  /* 0x000000b000007945 */ /* 0x000fe20003800000 */
[----:B------:R-:W-:Y:S05]  /*2220*/  @P1 BRA `(.L_x_1260) ;  /* 0x0000004000001947 */ /* 0x000fea0003800000 */
[----:B0-----:R-:W-:Y:S01]  /*2230*/  IMAD.MOV.U32 R48, RZ, RZ, RZ ;  /* 0x000000ffff307224 */ /* 0x001fe200078e00ff */
[----:B------:R-:W-:Y:S05]  /*2240*/  @!P3 BRA `(.L_x_1261) ;  /* 0x000000700000b947 */ /* 0x000fea0003800000 */
[----:B------:R-:W-:Y:S01]  /*2250*/  HADD2.F32 R48, -RZ, R80.H0_H0 ;  /* 0x20000050ff307230 */ /* 0x000fe20000004100 */
[----:B------:R-:W-:Y:S05]  /*2260*/  BRA `(.L_x_1261) ;  /* 0x0000005000007947 */ /* 0x000fea0003800000 */
.L_x_1260:
[----:B0-----:R-:W-:-:S04]  /*2270*/  FFMA.FTZ R49, R23, R53, R54 ;  /* 0x0000003517317223 */ /* 0x001fc80000010036 */
[----:B------:R-:W-:Y:S01]  /*2280*/  FADD.FTZ R48, R70, -R49 ;  /* 0x8000003146307221 */ /* 0x000fe20000010000 */
[----:B------:R-:W-:-:S03]  /*2290*/  @P3 HADD2.F32 R49, -RZ, R80.H0_H0 ;  /* 0x20000050ff313230 */ /* 0x000fc60000004100 */
[----:B------:R-:W-:-:S04]  /*22a0*/  FMUL.FTZ R48, R17, R48 ;  /* 0x0000003011307220 */ /* 0x000fc80000410000 */
[----:B------:R-:W-:Y:S02]  /*22b0*/  @P3 FADD.FTZ R48, R48, R49 ;  /* 0x0000003130303221 */ /* 0x000fe40000010000 */
.L_x_1261:
[----:B------:R-:W-:Y:S05]  /*22c0*/  BSYNC B0 ;  /* 0x0000000000007941 */ /* 0x000fea0003800000 */
.L_x_1259:
        /* <DEDUP_REMOVED lines=15> */
.L_x_1263:
[----:B------:R-:W-:Y:S01]  /*23c0*/  FFMA.FTZ R48, R64, R53, R54 ;  /* 0x0000003540307223 */ /* 0x000fe20000010036 */
[----:B------:R-:W-:-:S03]  /*23d0*/  @P3 SHF.R.U64 R49, R80, 0x10, R81 ;  /* 0x0000001050313819 */ /* 0x000fc60000001251 */
[----:B------:R-:W-:Y:S02]  /*23e0*/  FADD.FTZ R48, R71, -R48 ;  /* 0x8000003047307221 */ /* 0x000fe40000010000 */
[----:B------:R-:W-:Y:S02]  /*23f0*/  @P3 HADD2.F32 R49, -RZ, R49.H0_H0 ;  /* 0x20000031ff313230 */ /* 0x000fe40000004100 */
[----:B------:R-:W-:-:S04]  /*2400*/  FMUL.FTZ R48, R17, R48 ;  /* 0x0000003011307220 */ /* 0x000fc80000410000 */
[----:B------:R-:W-:Y:S02]  /*2410*/  @P3 FADD.FTZ R48, R48, R49 ;  /* 0x0000003130303221 */ /* 0x000fe40000010000 */
.L_x_1264:
[----:B------:R-:W-:Y:S05]  /*2420*/  BSYNC B0 ;  /* 0x0000000000007941 */ /* 0x000fea0003800000 */
.L_x_1262:
        /* <DEDUP_REMOVED lines=14> */
.L_x_1266:
[----:B------:R-:W-:-:S04]  /*2510*/  FFMA.FTZ R49, R57, R53, R54 ;  /* 0x0000003539317223 */ /* 0x000fc80000010036 */
[----:B------:R-:W-:Y:S01]  /*2520*/  FADD.FTZ R48, R72, -R49 ;  /* 0x8000003148307221 */ /* 0x000fe20000010000 */
[----:B------:R-:W-:-:S03]  /*2530*/  @P3 HADD2.F32 R49, -RZ, R81.H0_H0 ;  /* 0x20000051ff313230 */ /* 0x000fc60000004100 */
[----:B------:R-:W-:-:S04]  /*2540*/  FMUL.FTZ R48, R17, R48 ;  /* 0x0000003011307220 */ /* 0x000fc80000410000 */
[----:B------:R-:W-:Y:S02]  /*2550*/  @P3 FADD.FTZ R48, R48, R49 ;  /* 0x0000003130303221 */ /* 0x000fe40000010000 */
.L_x_1267:
[----:B------:R-:W-:Y:S05]  /*2560*/  BSYNC B0 ;  /* 0x0000000000007941 */ /* 0x000fea0003800000 */
.L_x_1265:
        /* <DEDUP_REMOVED lines=15> */
.L_x_1269:
[----:B------:R-:W-:Y:S01]  /*2660*/  FFMA.FTZ R54, R74, R53, R54 ;  /* 0x000000354a367223 */ /* 0x000fe20000010036 */
[----:B------:R-:W-:-:S03]  /*2670*/  @P3 SHF.R.U32.HI R48, RZ, 0x10, R81 ;  /* 0x00000010ff303819 */ /* 0x000fc60000011651 */
[----:B------:R-:W-:Y:S02]  /*2680*/  FADD.FTZ R54, R73, -R54 ;  /* 0x8000003649367221 */ /* 0x000fe40000010000 */
[----:B------:R-:W-:Y:S02]  /*2690*/  @P3 HADD2.F32 R48, -RZ, R48.H0_H0 ;  /* 0x20000030ff303230 */ /* 0x000fe40000004100 */
[----:B------:R-:W-:-:S04]  /*26a0*/  FMUL.FTZ R17, R17, R54 ;  /* 0x0000003611117220 */ /* 0x000fc80000410000 */
[----:B------:R-:W-:Y:S02]  /*26b0*/  @P3 FADD.FTZ R17, R17, R48 ;  /* 0x0000003011113221 */ /* 0x000fe40000010000 */
.L_x_1270:
[----:B------:R-:W-:Y:S05]  /*26c0*/  BSYNC B0 ;  /* 0x0000000000007941 */ /* 0x000fea0003800000 */
.L_x_1268:
        /* <DEDUP_REMOVED lines=16> */
.L_x_1271:
[----:B------:R-:W-:Y:S01]  /*27d0*/  BSSY B0, `(.L_x_1272) ;  /* 0x000000c000007945 */ /* 0x000fe20003800000 */
[----:B------:R-:W-:Y:S01]  /*27e0*/  @P2 PRMT R91, R53, 0x7610, R91 ;  /* 0x00007610355b2816 */ /* 0x000fe2000000005b */
[----:B------:R-:W-:Y:S05]  /*27f0*/  @!P2 BRA `(.L_x_1273) ;  /* 0x000000900000a947 */ /* 0x000fea0003800000 */
[----:B0-----:R-:W-:Y:S02]  /*2800*/  LOP3.LUT R48, R88, 0xffff, RZ, 0xc0, !PT ;  /* 0x0000ffff58307812 */ /* 0x001fe400078ec0ff */
[----:B------:R-:W-:Y:S02]  /*2810*/  IADD3 R50, R52, 0x100, RZ ;  /* 0x0000010034327810 */ /* 0x000fe40007ffe0ff */
[----:B------:R-:W-:Y:S01]  /*2820*/  MOV R51, 0x8 ;  /* 0x0000000800337802 */ /* 0x000fe20000000f00 */
[----:B------:R-:W-:Y:S01]  /*2830*/  IMAD.WIDE.U32 R48, R48, 0x10000, RZ ;  /* 0x0001000030307825 */ /* 0x000fe200078e00ff */
[----:B------:R-:W-:-:S03]  /*2840*/  PRMT R17, R90, 0x5410, R91 ;  /* 0x000054105a117816 */ /* 0x000fc6000000005b */
[----:B------:R-:W-:Y:S01]  /*2850*/  IMAD.WIDE.U32 R50, R50, R51, c[0x0][0x248] ;  /* 0x0000920032327625 */ /* 0x000fe200078e0033 */
[----:B------:R-:W-:Y:S02]  /*2860*/  LOP3.LUT R49, R17, R49, RZ, 0xfc, !PT ;  /* 0x0000003111317212 */ /* 0x000fe400078efcff */
[----:B------:R-:W-:-:S05]  /*2870*/  LOP3.LUT R48, R48, 0xffff, R86, 0xf8, !PT ;  /* 0x0000ffff30307812 */ /* 0x000fca00078ef856 */
[----:B------:R0:W-:Y:S02]  /*2880*/  STG.E.64 [R50.64], R48 ;  /* 0x0000003032007986 */ /* 0x0001e4000c101b04 */
.L_x_1273:
[----:B------:R-:W-:Y:S05]  /*2890*/  BSYNC B0 ;  /* 0x0000000000007941 */ /* 0x000fea0003800000 */
.L_x_1272:
[----:B------:R-:W-:Y:S02]  /*28a0*/  IADD3 R2, R2, c[0x0][0x160], RZ ;  /* 0x0000580002027a10 */ /* 0x000fe40007ffe0ff */
[----:B------:R-:W-:Y:S02]  /*28b0*/  LOP3.LUT P1, RZ, R10, 0xff, RZ, 0xc0, !PT ;  /* 0x000000ff0aff7812 */ /* 0x000fe4000782c0ff */
[----:B------:R-:W-:Y:S02]  /*28c0*/  ISETP.GE.AND P0, PT, R2, c[0x0][0x164], PT ;  /* 0x0000590002007a0c */ /* 0x000fe40003f06270 */
[----:B------:R-:W-:-:S11]  /*28d0*/  SEL R10, RZ, 0x1, P1 ;  /* 0x00000001ff0a7807 */ /* 0x000fd60000800000 */
[----:B0-----:R-:W-:Y:S01]  /*28e0*/  @P0 CALL.REL.NOINC `(.L_x_1223) ;  /* 0x0000001000000944 */ /* 0x001fe20003c00000 */
[----:B------:R-:W-:Y:S05]  /*28f0*/  BRA `(.L_x_1274) ;  /* 0xffffdab000007947 */ /* 0x000fea000383ffff */
.L_x_1223:
        /* <DEDUP_REMOVED lines=15> */
.L_x_1227:
[----:B------:R-:W-:Y:S01]  /*29f0*/  HFMA2.MMA R83, -RZ, RZ, 0, 9.5367431640625e-07 ;  /* 0x00000010ff537435 */ /* 0x000fe200000001ff */
[----:B------:R-:W-:Y:S01]  /*2a00*/  MOV R52, R98 ;  /* 0x0000006200347202 */ /* 0x000fe20000000f00 */
[----:B------:R-:W-:Y:S01]  /*2a10*/  IMAD.MOV.U32 R54, RZ, RZ, 0x1f ;  /* 0x0000001fff367424 */ /* 0x000fe200078e00ff */
[----:B------:R-:W-:-:S02]  /*2a20*/  MOV R101, 0xffffffff ;  /* 0xffffffff00657802 */ /* 0x000fc40000000f00 */
[----:B------:R-:W-:Y:S02]  /*2a30*/  MOV R48, 0x2a50 ;  /* 0x00002a5000307802 */ /* 0x000fe40000000f00 */
[----:B-----5:R-:W-:Y:S05]  /*2a40*/  CALL.REL.NOINC `($__internal_33_$__cuda_sm70_shflsync_down_p) ;  /* 0x0000046000007944 */ /* 0x020fea0003c00000 */
[----:B-1----:R-:W-:Y:S01]  /*2a50*/  MOV R51, R52 ;  /* 0x0000003400337202 */ /* 0x002fe20000000f00 */
[----:B0-----:R-:W-:Y:S05]  /*2a60*/  BRA `(.L_x_1275) ;  /* 0xffffe70000007947 */ /* 0x001fea000383ffff */
.L_x_1228:
[----:B------:R-:W-:Y:S01]  /*2a70*/  HFMA2.MMA R83, -RZ, RZ, 0, 9.5367431640625e-07 ;  /* 0x00000010ff537435 */ /* 0x000fe200000001ff */
[----:B------:R-:W-:Y:S01]  /*2a80*/  IMAD.MOV.U32 R52, RZ, RZ, R99 ;  /* 0x000000ffff347224 */ /* 0x000fe200078e0063 */
[----:B------:R-:W-:Y:S01]  /*2a90*/  MOV R54, 0x1f ;  /* 0x0000001f00367802 */ /* 0x000fe20000000f00 */
[----:B------:R-:W-:Y:S01]  /*2aa0*/  IMAD.MOV.U32 R101, RZ, RZ, -0x1 ;  /* 0xffffffffff657424 */ /* 0x000fe200078e00ff */
[----:B------:R-:W-:Y:S02]  /*2ab0*/  MOV R48, 0x2ad0 ;  /* 0x00002ad000307802 */ /* 0x000fe40000000f00 */
[----:B01---5:R-:W-:Y:S05]  /*2ac0*/  CALL.REL.NOINC `($__internal_33_$__cuda_sm70_shflsync_down_p) ;  /* 0x000003e000007944 */ /* 0x023fea0003c00000 */
[----:B------:R-:W-:Y:S01]  /*2ad0*/  FADD.FTZ R98, R51, R98 ;  /* 0x0000006233627221 */ /* 0x000fe20000010000 */
[----:B0-----:R-:W-:Y:S01]  /*2ae0*/  HFMA2.MMA R83, -RZ, RZ, 0, 4.76837158203125e-07 ;  /* 0x00000008ff537435 */ /* 0x001fe200000001ff */
[----:B-1----:R-:W-:Y:S01]  /*2af0*/  FADD.FTZ R99, R99, R52 ;  /* 0x0000003463637221 */ /* 0x002fe20000010000 */
[----:B------:R-:W-:Y:S01]  /*2b00*/  MOV R54, 0x1f ;  /* 0x0000001f00367802 */ /* 0x000fe20000000f00 */
[----:B------:R-:W-:Y:S01]  /*2b10*/  IMAD.MOV.U32 R101, RZ, RZ, -0x1 ;  /* 0xffffffffff657424 */ /* 0x000fe200078e00ff */
[----:B------:R-:W-:-:S02]  /*2b20*/  MOV R52, R98 ;  /* 0x0000006200347202 */ /* 0x000fc40000000f00 */
[----:B------:R-:W-:Y:S02]  /*2b30*/  MOV R48, 0x2b50 ;  /* 0x00002b5000307802 */ /* 0x000fe40000000f00 */
[----:B------:R-:W-:Y:S05]  /*2b40*/  CALL.REL.NOINC `($__internal_33_$__cuda_sm70_shflsync_down_p) ;  /* 0x0000036000007944 */ /* 0x000fea0003c00000 */
[----:B0-----:R-:W-:Y:S01]  /*2b50*/  HFMA2.MMA R83, -RZ, RZ, 0, 4.76837158203125e-07 ;  /* 0x00000008ff537435 */ /* 0x001fe200000001ff */
[----:B-1----:R-:W-:Y:S01]  /*2b60*/  MOV R51, R52 ;  /* 0x0000003400337202 */ /* 0x002fe20000000f00 */
[----:B------:R-:W-:Y:S01]  /*2b70*/  IMAD.MOV.U32 R52, RZ, RZ, R99 ;  /* 0x000000ffff347224 */ /* 0x000fe200078e0063 */
[----:B------:R-:W-:Y:S01]  /*2b80*/  MOV R54, 0x1f ;  /* 0x0000001f00367802 */ /* 0x000fe20000000f00 */
[----:B------:R-:W-:Y:S01]  /*2b90*/  IMAD.MOV.U32 R101, RZ, RZ, -0x1 ;  /* 0xffffffffff657424 */ /* 0x000fe200078e00ff */
[----:B------:R-:W-:Y:S02]  /*2ba0*/  MOV R48, 0x2bc0 ;  /* 0x00002bc000307802 */ /* 0x000fe40000000f00 */
[----:B------:R-:W-:Y:S05]  /*2bb0*/  CALL.REL.NOINC `($__internal_33_$__cuda_sm70_shflsync_down_p) ;  /* 0x000002f000007944 */ /* 0x000fea0003c00000 */
[----:B------:R-:W-:Y:S01]  /*2bc0*/  FADD.FTZ R98, R51, R98 ;  /* 0x0000006233627221 */ /* 0x000fe20000010000 */
[----:B0-----:R-:W-:Y:S01]  /*2bd0*/  HFMA2.MMA R83, -RZ, RZ, 0, 2.384185791015625e-07 ;  /* 0x00000004ff537435 */ /* 0x001fe200000001ff */
[----:B-1----:R-:W-:Y:S01]  /*2be0*/  FADD.FTZ R99, R99, R52 ;  /* 0x0000003463637221 */ /* 0x002fe20000010000 */
[----:B------:R-:W-:Y:S01]  /*2bf0*/  MOV R54, 0x1f ;  /* 0x0000001f00367802 */ /* 0x000fe20000000f00 */
[----:B------:R-:W-:Y:S01]  /*2c00*/  IMAD.MOV.U32 R101, RZ, RZ, -0x1 ;  /* 0xffffffffff657424 */ /* 0x000fe200078e00ff */
[----:B------:R-:W-:-:S02]  /*2c10*/  MOV R52, R98 ;  /* 0x0000006200347202 */ /* 0x000fc40000000f00 */
[----:B------:R-:W-:Y:S02]  /*2c20*/  MOV R48, 0x2c40 ;  /* 0x00002c4000307802 */ /* 0x000fe40000000f00 */
[----:B------:R-:W-:Y:S05]  /*2c30*/  CALL.REL.NOINC `($__internal_33_$__cuda_sm70_shflsync_down_p) ;  /* 0x0000027000007944 */ /* 0x000fea0003c00000 */
[----:B0-----:R-:W-:Y:S01]  /*2c40*/  HFMA2.MMA R83, -RZ, RZ, 0, 2.384185791015625e-07 ;  /* 0x00000004ff537435 */ /* 0x001fe200000001ff */
[----:B-1----:R-:W-:Y:S01]  /*2c50*/  MOV R51, R52 ;  /* 0x0000003400337202 */ /* 0x002fe20000000f00 */
[----:B------:R-:W-:Y:S01]  /*2c60*/  IMAD.MOV.U32 R52, RZ, RZ, R99 ;  /* 0x000000ffff347224 */ /* 0x000fe200078e0063 */
[----:B------:R-:W-:Y:S01]  /*2c70*/  MOV R54, 0x1f ;  /* 0x0000001f00367802 */ /* 0x000fe20000000f00 */
[----:B------:R-:W-:Y:S01]  /*2c80*/  IMAD.MOV.U32 R101, RZ, RZ, -0x1 ;  /* 0xffffffffff657424 */ /* 0x000fe200078e00ff */
[----:B------:R-:W-:Y:S02]  /*2c90*/  MOV R48, 0x2cb0 ;  /* 0x00002cb000307802 */ /* 0x000fe40000000f00 */
[----:B------:R-:W-:Y:S05]  /*2ca0*/  CALL.REL.NOINC `($__internal_33_$__cuda_sm70_shflsync_down_p) ;  /* 0x0000020000007944 */ /* 0x000fea0003c00000 */
[----:B------:R-:W-:Y:S01]  /*2cb0*/  FADD.FTZ R98, R51, R98 ;  /* 0x0000006233627221 */ /* 0x000fe20000010000 */
[----:B0-----:R-:W-:Y:S01]  /*2cc0*/  HFMA2.MMA R83, -RZ, RZ, 0, 1.1920928955078125e-07 ;  /* 0x00000002ff537435 */ /* 0x001fe200000001ff */
[----:B-1----:R-:W-:Y:S01]  /*2cd0*/  FADD.FTZ R55, R99, R52 ;  /* 0x0000003463377221 */ /* 0x002fe20000010000 */
[----:B------:R-:W-:Y:S01]  /*2ce0*/  MOV R54, 0x1f ;  /* 0x0000001f00367802 */ /* 0x000fe20000000f00 */
[----:B------:R-:W-:Y:S01]  /*2cf0*/  IMAD.MOV.U32 R101, RZ, RZ, -0x1 ;  /* 0xffffffffff657424 */ /* 0x000fe200078e00ff */
[----:B------:R-:W-:-:S02]  /*2d00*/  MOV R52, R98 ;  /* 0x0000006200347202 */ /* 0x000fc40000000f00 */
[----:B------:R-:W-:Y:S02]  /*2d10*/  MOV R48, 0x2d30 ;  /* 0x00002d3000307802 */ /* 0x000fe40000000f00 */
[----:B------:R-:W-:Y:S05]  /*2d20*/  CALL.REL.NOINC `($__internal_33_$__cuda_sm70_shflsync_down_p) ;  /* 0x0000018000007944 */ /* 0x000fea0003c00000 */
[----:B0-----:R-:W-:Y:S01]  /*2d30*/  HFMA2.MMA R83, -RZ, RZ, 0, 1.1920928955078125e-07 ;  /* 0x00000002ff537435 */ /* 0x001fe200000001ff */
[----:B-1----:R-:W-:Y:S01]  /*2d40*/  MOV R51, R52 ;  /* 0x0000003400337202 */ /* 0x002fe20000000f00 */
[----:B------:R-:W-:Y:S01]  /*2d50*/  IMAD.MOV.U32 R52, RZ, RZ, R55 ;  /* 0x000000ffff347224 */ /* 0x000fe200078e0037 */
[----:B------:R-:W-:Y:S01]  /*2d60*/  MOV R54, 0x1f ;  /* 0x0000001f00367802 */ /* 0x000fe20000000f00 */
[----:B------:R-:W-:Y:S01]  /*2d70*/  IMAD.MOV.U32 R101, RZ, RZ, -0x1 ;  /* 0xffffffffff657424 */ /* 0x000fe200078e00ff */
[----:B------:R-:W-:Y:S02]  /*2d80*/  MOV R48, 0x2da0 ;  /* 0x00002da000307802 */ /* 0x000fe40000000f00 */
[----:B------:R-:W-:Y:S05]  /*2d90*/  CALL.REL.NOINC `($__internal_33_$__cuda_sm70_shflsync_down_p) ;  /* 0x0000011000007944 */ /* 0x000fea0003c00000 */
[----:B------:R-:W-:Y:S01]  /*2da0*/  FADD.FTZ R53, R51, R98 ;  /* 0x0000006233357221 */ /* 0x000fe20000010000 */
[----:B0-----:R-:W-:Y:S01]  /*2db0*/  HFMA2.MMA R83, -RZ, RZ, 0, 5.9604644775390625e-08 ;  /* 0x00000001ff537435 */ /* 0x001fe200000001ff */
[----:B-1----:R-:W-:Y:S01]  /*2dc0*/  FADD.FTZ R55, R55, R52 ;  /* 0x0000003437377221 */ /* 0x002fe20000010000 */
[----:B------:R-:W-:Y:S01]  /*2dd0*/  MOV R54, 0x1f ;  /* 0x0000001f00367802 */ /* 0x000fe20000000f00 */
[----:B------:R-:W-:Y:S01]  /*2de0*/  IMAD.MOV.U32 R101, RZ, RZ, -0x1 ;  /* 0xffffffffff657424 */ /* 0x000fe200078e00ff */
[----:B------:R-:W-:-:S02]  /*2df0*/  MOV R52, R53 ;  /* 0x0000003500347202 */ /* 0x000fc40000000f00 */
[----:B------:R-:W-:Y:S02]  /*2e00*/  MOV R48, 0x2e20 ;  /* 0x00002e2000307802 */ /* 0x000fe40000000f00 */
[----:B------:R-:W-:Y:S05]  /*2e10*/  CALL.REL.NOINC `($__internal_33_$__cuda_sm70_shflsync_down_p) ;  /* 0x0000009000007944 */ /* 0x000fea0003c00000 */
[----:B0-----:R-:W-:Y:S01]  /*2e20*/  HFMA2.MMA R83, -RZ, RZ, 0, 5.9604644775390625e-08 ;  /* 0x00000001ff537435 */ /* 0x001fe200000001ff */
[----:B-1----:R-:W-:Y:S01]  /*2e30*/  MOV R82, R52 ;  /* 0x0000003400527202 */ /* 0x002fe20000000f00 */
[----:B------:R-:W-:Y:S01]  /*2e40*/  IMAD.MOV.U32 R52, RZ, RZ, R55 ;  /* 0x000000ffff347224 */ /* 0x000fe200078e0037 */
[----:B------:R-:W-:Y:S01]  /*2e50*/  MOV R54, 0x1f ;  /* 0x0000001f00367802 */ /* 0x000fe20000000f00 */
[----:B------:R-:W-:Y:S01]  /*2e60*/  IMAD.MOV.U32 R101, RZ, RZ, -0x1 ;  /* 0xffffffffff657424 */ /* 0x000fe200078e00ff */
[----:B------:R-:W-:Y:S02]  /*2e70*/  MOV R48, 0x2e90 ;  /* 0x00002e9000307802 */ /* 0x000fe40000000f00 */
[----:B------:R-:W-:Y:S05]  /*2e80*/  CALL.REL.NOINC `($__internal_33_$__cuda_sm70_shflsync_down_p) ;  /* 0x0000002000007944 */ /* 0x000fea0003c00000 */
[----:B-1----:R-:W-:Y:S01]  /*2e90*/  MOV R48, R52 ;  /* 0x0000003400307202 */ /* 0x002fe20000000f00 */
[----:B0-----:R-:W-:Y:S05]  /*2ea0*/  BRA `(.L_x_1276) ;  /* 0xffffe3e000007947 */ /* 0x001fea000383ffff */
        .weak           $__internal_33_$__cuda_sm70_shflsync_down_p
        .type           $__internal_33_$__cuda_sm70_shflsync_down_p,@function
        .size           $__internal_33_$__cuda_sm70_shflsync_down_p,(.L_x_6682 - $__internal_33_$__cuda_sm70_shflsync_down_p)
$__internal_33_$__cuda_sm70_shflsync_down_p:
[----:B------:R-:W-:Y:S01]  /*2eb0*/  HFMA2.MMA R49, -RZ, RZ, 0, 0 ;  /* 0x00000000ff317435 */ /* 0x000fe200000001ff */
[----:B------:R-:W-:Y:S04]  /*2ec0*/  WARPSYNC R101 ;  /* 0x0000006500007348 */ /* 0x000fe80003800000 */
[----:B------:R0:W1:Y:S01]  /*2ed0*/  SHFL.DOWN PT, R52, R52, R83, R54 ;  /* 0x0800005334347389 */ /* 0x00006200000e0036 */
[----:B------:R-:W-:Y:S05]  /*2ee0*/  RET.REL.NODEC R48 `(_ZN10layer_norm13ln_bwd_kernelINS_13Kernel_traitsI6__halfS2_S2_S2_fjLj1536ELj1ELj1ELj4ELj8ENS_18Kernel_traits_baseILj1536ES2_S2_S2_S2_fjLj128EEEEELb1ELb0ELb1ELb1EEEvNS_9BwdParamsE) ;  /* 0xffffd11030007950 */ /* 0x000fea0003c3ffff */
.L_x_1277:
        /* <DEDUP_REMOVED lines=9> */
.L_x_6682:


//--------------------- .text._ZN10layer_norm13ln_bwd_kernelINS_13Kernel_traitsI6__halfS2_S2_S2_fjLj1536ELj1ELj1ELj4ELj8ENS_18Kernel_traits_baseILj1536ES2_S2_S2_S2_fjLj128EEEEELb1ELb1ELb0ELb0EEEvNS_9BwdParamsE --------------------------
	.section	.text._ZN10layer_norm13ln_bwd_kernelINS_13Kernel_traitsI6__halfS2_S2_S2_fjLj1536ELj1ELj1ELj4ELj8ENS_18Kernel_traits_baseILj1536ES2_S2_S2_S2_fjLj128EEEEELb1ELb1ELb0ELb0EEEvNS_9BwdParamsE,"ax",@progbits
	.sectioninfo	@"SHI_REGISTERS=128"
	.align	128
        .global         _ZN10layer_norm13ln_bwd_kernelINS_13Kernel_traitsI6__halfS2_S2_S2_fjLj1536ELj1ELj1ELj4ELj8ENS_18Kernel_traits_baseILj1536ES2_S2_S2_S2_fjLj128EEEEELb1ELb1ELb0ELb0EEEvNS_9BwdParamsE
        .type           _ZN10layer_norm13ln_bwd_kernelINS_13Kernel_traitsI6__halfS2_S2_S2_fjLj1536ELj1ELj1ELj4ELj8ENS_18Kernel_traits_baseILj1536ES2_S2_S2_S2_fjLj128EEEEELb1ELb1ELb0ELb0EEEvNS_9BwdParamsE,@function
        .size           _ZN10layer_norm13ln_bwd_kernelINS_13Kernel_traitsI6__halfS2_S2_S2_fjLj1536ELj1ELj1ELj4ELj8ENS_18Kernel_traits_baseILj1536ES2_S2_S2_S2_fjLj128EEEEELb1ELb1ELb0ELb0EEEvNS_9BwdParamsE,(.L_x_6683 - _ZN10layer_norm13ln_bwd_kernelINS_13Kernel_traitsI6__halfS2_S2_S2_fjLj1536ELj1ELj1ELj4ELj8ENS_18Kernel_traits_baseILj1536ES2_S2_S2_S2_fjLj128EEEEELb1ELb1ELb0ELb0EEEvNS_9BwdParamsE)
        .other          _ZN10layer_norm13ln_bwd_kernelINS_13Kernel_traitsI6__halfS2_S2_S2_fjLj1536ELj1ELj1ELj4ELj8ENS_18Kernel_traits_baseILj1536ES2_S2_S2_S2_fjLj128EEEEELb1ELb1ELb0ELb0EEEvNS_9BwdParamsE,@"STO_CUDA_ENTRY STV_DEFAULT"
_ZN10layer_norm13ln_bwd_kernelINS_13Kernel_traitsI6__halfS2_S2_S2_fjLj1536ELj1ELj1ELj4ELj8ENS_18Kernel_traits_baseILj1536ES2_S2_S2_S2_fjLj128EEEEELb1ELb1ELb0ELb0EEEvNS_9BwdParamsE:
.text._ZN10layer_norm13ln_bwd_kernelINS_13Kernel_traitsI6__halfS2_S2_S2_fjLj1536ELj1ELj1ELj4ELj8ENS_18Kernel_traits_baseILj1536ES2_S2_S2_S2_fjLj128EEEEELb1ELb1ELb0ELb0EEEvNS_9BwdParamsE:
        /* <DEDUP_REMOVED lines=51> */
[--C-:B0----5:R-:W-:Y:S01]  /*0330*/  SHF.R.U64 R71, R6, 0x10, R7.reuse ;  /* 0x0000001006477819 */ /* 0x121fe20000001207 */
[----:B------:R-:W-:Y:S01]  /*0340*/  IMAD.MOV.U32 R8, RZ, RZ, R2 ;  /* 0x000000ffff087224 */ /* 0x000fe200078e0002 */
[----:B------:R-:W-:Y:S01]  /*0350*/  MOV R70, R7 ;  /* 0x0000000700467202 */ /* 0x000fe20000000f00 */
[----:B------:R-:W-:Y:S01]  /*0360*/  IMAD.MOV.U32 R68, RZ, RZ, R12 ;  /* 0x000000ffff447224 */ /* 0x000fe200078e000c */
[----:B------:R-:W-:Y:S01]  /*0370*/  SHF.R.U32.HI R69, RZ, 0x10, R7 ;  /* 0x00000010ff457819 */ /* 0x000fe20000011607 */
[----:B------:R-:W-:Y:S01]  /*0380*/  IMAD.MOV.U32 R16, RZ, RZ, R10 ;  /* 0x000000ffff107224 */ /* 0x000fe200078e000a */
[----:B------:R-:W-:Y:S01]  /*0390*/  SHF.R.U64 R7, R2, 0x10, R3 ;  /* 0x0000001002077819 */ /* 0x000fe20000001203 */
[----:B------:R-:W-:Y:S01]  /*03a0*/  HFMA2.MMA R2, -RZ, RZ, 0, 5.9604644775390625e-08 ;  /* 0x00000001ff027435 */ /* 0x000fe200000001ff */
        /* <DEDUP_REMOVED lines=34> */
[----:B------:R-:W-:Y:S01]  /*05d0*/  MOV R53, RZ ;  /* 0x000000ff00357202 */ /* 0x000fe20000000f00 */
        /* <DEDUP_REMOVED lines=8> */
.L_x_1296:
        /* <DEDUP_REMOVED lines=40> */
[----:B--2---:R-:W-:Y:S02]  /*08e0*/  MOV R93, R58 ;  /* 0x0000003a005d7202 */ /* 0x004fe40000000f00 */
[----:B------:R-:W-:Y:S02]  /*08f0*/  SHF.R.U64 R108, R58, 0x10, R59 ;  /* 0x000000103a6c7819 */ /* 0x000fe4000000123b */
[----:B---3--:R-:W-:Y:S01]  /*0900*/  SHF.R.U64 R58, R56, 0x10, R57 ;  /* 0x00000010383a7819 */ /* 0x008fe20000001239 */
[----:B------:R-:W-:Y:S01]  /*0910*/  HADD2.F32 R107, -RZ, R57.H0_H0 ;  /* 0x20000039ff6b7230 */ /* 0x000fe20000004100 */
[----:B------:R-:W-:Y:S02]  /*0920*/  MOV R104, R59 ;  /* 0x0000003b00687202 */ /* 0x000fe40000000f00 */
[----:B------:R-:W-:Y:S01]  /*0930*/  SHF.R.U32.HI R109, RZ, 0x10, R59 ;  /* 0x00000010ff6d7819 */ /* 0x000fe2000001163b */
[----:B------:R-:W-:Y:S01]  /*0940*/  HADD2.F32 R59, -RZ, R56.H0_H0 ;  /* 0x20000038ff3b7230 */ /* 0x000fe20000004100 */
[----:B------:R-:W-:Y:S01]  /*0950*/  SHF.R.U32.HI R106, RZ, 0x10, R57 ;  /* 0x00000010ff6a7819 */ /* 0x000fe20000011639 */
[----:B------:R-:W-:-:S02]  /*0960*/  HADD2.F32 R57, -RZ, R58.H0_H0 ;  /* 0x2000003aff397230 */ /* 0x000fc40000004100 */
[----:B------:R-:W-:Y:S01]  /*0970*/  HADD2.F32 R93, -RZ, R93.H0_H0 ;  /* 0x2000005dff5d7230 */ /* 0x000fe20000004100 */
[C---:B------:R-:W-:Y:S02]  /*0980*/  FADD.FTZ R56, -R112.reuse, R59 ;  /* 0x0000003b70387221 */ /* 0x040fe40000010100 */
[C---:B------:R-:W-:Y:S01]  /*0990*/  FADD.FTZ R58, -R112.reuse, R57 ;  /* 0x00000039703a7221 */ /* 0x040fe20000010100 */
[----:B------:R-:W-:Y:S01]  /*09a0*/  HADD2.F32 R108, -RZ, R108.H0_H0 ;  /* 0x2000006cff6c7230 */ /* 0x000fe20000004100 */
[C---:B-----5:R-:W-:Y:S02]  /*09b0*/  FMUL.FTZ R113, R3.reuse, R56 ;  /* 0x0000003803717220 */ /* 0x060fe40000410000 */
[----:B------:R-:W-:Y:S02]  /*09c0*/  FADD.FTZ R56, -R112, R107 ;  /* 0x0000006b70387221 */ /* 0x000fe40000010100 */
[----:B------:R-:W-:Y:S02]  /*09d0*/  FMUL.FTZ R111, R3, R58 ;  /* 0x0000003a036f7220 */ /* 0x000fe40000410000 */
[----:B------:R-:W-:Y:S01]  /*09e0*/  FMUL.FTZ R110, R72, R93 ;  /* 0x0000005d486e7220 */ /* 0x000fe20000410000 */
[----:B0-----:R-:W-:Y:S01]  /*09f0*/  HADD2.F32 R60, -RZ, R109.H0_H0 ;  /* 0x2000006dff3c7230 */ /* 0x001fe20000004100 */
[----:B------:R-:W-:Y:S01]  /*0a00*/  FADD.FTZ R41, R41, R108 ;  /* 0x0000006c29297221 */ /* 0x000fe20000010000 */
[----:B------:R-:W-:Y:S01]  /*0a10*/  HADD2.F32 R59, -RZ, R104.H0_H0 ;  /* 0x20000068ff3b7230 */ /* 0x000fe20000004100 */
[----:B------:R-:W-:Y:S01]  /*0a20*/  FMUL.FTZ R109, R3, R56 ;  /* 0x00000038036d7220 */ /* 0x000fe20000410000 */
[----:B------:R-:W-:Y:S01]  /*0a30*/  HADD2.F32 R61, -RZ, R106.H0_H0 ;  /* 0x2000006aff3d7230 */ /* 0x000fe20000004100 */
[----:B------:R-:W-:-:S02]  /*0a40*/  FFMA.FTZ R53, R111, R108, R53 ;  /* 0x0000006c6f357223 */ /* 0x000fc40000010035 */
[----:B------:R-:W-:Y:S02]  /*0a50*/  FMUL.FTZ R108, R71, R108 ;  /* 0x0000006c476c7220 */ /* 0x000fe40000410000 */
[----:B------:R-:W-:Y:S02]  /*0a60*/  FADD.FTZ R57, RZ, R110 ;  /* 0x0000006eff397221 */ /* 0x000fe40000010000 */
[----:B------:R-:W-:Y:S02]  /*0a70*/  FFMA.FTZ R56, R113, R110, RZ ;  /* 0x0000006e71387223 */ /* 0x000fe400000100ff */
        /* <DEDUP_REMOVED lines=16> */
.L_x_1280:
[----:B01----:R-:W-:Y:S05]  /*0b80*/  BSYNC B0 ;  /* 0x0000000000007941 */ /* 0x003fea0003800000 */
.L_x_1279:
        /* <DEDUP_REMOVED lines=17> */
[----:B--2---:R-:W-:Y:S01]  /*0ca0*/  SHF.R.U32.HI R116, RZ, 0x10, R57 ;  /* 0x00000010ff747819 */ /* 0x004fe20000011639 */
[----:B---3--:R-:W-:Y:S01]  /*0cb0*/  IMAD.MOV.U32 R97, RZ, RZ, R58 ;  /* 0x000000ffff617224 */ /* 0x008fe200078e003a */
[----:B------:R-:W-:Y:S02]  /*0cc0*/  SHF.R.U64 R100, R58, 0x10, R59 ;  /* 0x000000103a647819 */ /* 0x000fe4000000123b */
[----:B------:R-:W-:Y:S01]  /*0cd0*/  SHF.R.U64 R58, R56, 0x10, R57 ;  /* 0x00000010383a7819 */ /* 0x000fe20000001239 */
[----:B------:R-:W-:Y:S01]  /*0ce0*/  HADD2.F32 R99, -RZ, R57.H0_H0 ;  /* 0x20000039ff637230 */ /* 0x000fe20000004100 */
[----:B------:R-:W-:Y:S02]  /*0cf0*/  MOV R98, R59 ;  /* 0x0000003b00627202 */ /* 0x000fe40000000f00 */
[----:B------:R-:W-:Y:S01]  /*0d00*/  SHF.R.U32.HI R101, RZ, 0x10, R59 ;  /* 0x00000010ff657819 */ /* 0x000fe2000001163b */
[----:B------:R-:W-:-:S02]  /*0d10*/  HADD2.F32 R57, -RZ, R58.H0_H0 ;  /* 0x2000003aff397230 */ /* 0x000fc40000004100 */
[----:B------:R-:W-:Y:S02]  /*0d20*/  HADD2.F32 R59, -RZ, R56.H0_H0 ;  /* 0x20000038ff3b7230 */ /* 0x000fe40000004100 */
[----:B------:R-:W-:Y:S01]  /*0d30*/  HADD2.F32 R97, -RZ, R97.H0_H0 ;  /* 0x20000061ff617230 */ /* 0x000fe20000004100 */
[C---:B------:R-:W-:Y:S02]  /*0d40*/  FADD.FTZ R58, -R112.reuse, R57 ;  /* 0x00000039703a7221 */ /* 0x040fe40000010100 */
[----:B------:R-:W-:Y:S01]  /*0d50*/  FADD.FTZ R56, -R112, R59 ;  /* 0x0000003b70387221 */ /* 0x000fe20000010100 */
[----:B------:R-:W-:Y:S01]  /*0d60*/  HADD2.F32 R100, -RZ, R100.H0_H0 ;  /* 0x20000064ff647230 */ /* 0x000fe20000004100 */
[C---:B-----5:R-:W-:Y:S02]  /*0d70*/  FMUL.FTZ R103, R3.reuse, R58 ;  /* 0x0000003a03677220 */ /* 0x060fe40000410000 */
[----:B------:R-:W-:Y:S02]  /*0d80*/  FMUL.FTZ R105, R3, R56 ;  /* 0x0000003803697220 */ /* 0x000fe40000410000 */
[----:B------:R-:W-:Y:S01]  /*0d90*/  FMUL.FTZ R102, R68, R97 ;  /* 0x0000006144667220 */ /* 0x000fe20000410000 */
[----:B------:R-:W-:Y:S01]  /*0da0*/  HADD2.F32 R59, -RZ, R98.H0_H0 ;  /* 0x20000062ff3b7230 */ /* 0x000fe20000004100 */
[----:B------:R-:W-:Y:S01]  /*0db0*/  FADD.FTZ R56, -R112, R99 ;  /* 0x0000006370387221 */ /* 0x000fe20000010100 */
[----:B------:R-:W-:Y:S01]  /*0dc0*/  HADD2.F32 R57, -RZ, R116.H0_H0 ;  /* 0x20000074ff397230 */ /* 0x000fe20000004100 */
[----:B------:R-:W-:-:S02]  /*0dd0*/  FADD.FTZ R37, R37, R100 ;  /* 0x0000006425257221 */ /* 0x000fc40000010000 */
[-C--:B------:R-:W-:Y:S02]  /*0de0*/  FFMA.FTZ R49, R103, R100.reuse, R49 ;  /* 0x0000006467317223 */ /* 0x080fe40000010031 */
[----:B------:R-:W-:Y:S02]  /*0df0*/  FMUL.FTZ R100, R67, R100 ;  /* 0x0000006443647220 */ /* 0x000fe40000410000 */
[----:B------:R-:W-:Y:S02]  /*0e00*/  FADD.FTZ R93, R93, R102 ;  /* 0x000000665d5d7221 */ /* 0x000fe40000010000 */
[----:B------:R-:W-:Y:S01]  /*0e10*/  FFMA.FTZ R114, R105, R102, R114 ;  /* 0x0000006669727223 */ /* 0x000fe20000010072 */
[----:B0-----:R-:W-:Y:S01]  /*0e20*/  HADD2.F32 R60, -RZ, R101.H0_H0 ;  /* 0x20000065ff3c7230 */ /* 0x001fe20000004100 */
[----:B------:R-:W-:Y:S02]  /*0e30*/  FMUL.FTZ R101, R3, R56 ;  /* 0x0000003803657220 */ /* 0x000fe40000410000 */
[----:B------:R-:W-:-:S02]  /*0e40*/  FMUL.FTZ R99, R66, R59 ;  /* 0x0000003b42637220 */ /* 0x000fc40000410000 */
[----:B------:R-:W-:Y:S02]  /*0e50*/  FADD.FTZ R98, -R112, R57 ;  /* 0x0000003970627221 */ /* 0x000fe40000010100 */
[----:B------:R-:W-:Y:S02]  /*0e60*/  FADD.FTZ R56, R93, R100 ;  /* 0x000000645d387221 */ /* 0x000fe40000010000 */
[----:B------:R-:W-:Y:S02]  /*0e70*/  FFMA.FTZ R114, R103, R100, R114 ;  /* 0x0000006467727223 */ /* 0x000fe40000010072 */
        /* <DEDUP_REMOVED lines=12> */
.L_x_1282:
[----:B-1----:R-:W-:Y:S05]  /*0f40*/  BSYNC B0 ;  /* 0x0000000000007941 */ /* 0x002fea0003800000 */
.L_x_1281:
[----:B------:R-:W-:Y:S01]  /*0f50*/  BSSY B0, `(.L_x_1283) ;  /* 0x000003a000007945 */ /* 0x000fe20003800000 */
[----:B------:R-:W-:Y:S05]  /*0f60*/  @!P4 BRA `(.L_x_1284) ;  /* 0x000003800000c947 */ /* 0x000fea0003800000 */
[----:B------:R-:W-:Y:S01]  /*0f70*/  HFMA2.MMA R58, -RZ, RZ, 0, 4.76837158203125e-07 ;  /* 0x00000008ff3a7435 */ /* 0x000fe200000001ff */
[----:B------:R-:W-:-:S04]  /*0f80*/  LEA R56, P1, R115, c[0x0][0x188], 0x3 ;  /* 0x0000620073387a11 */ /* 0x000fc800078218ff */
[----:B------:R-:W-:-:S05]  /*0f90*/  LEA.HI.X R57, R115, c[0x0][0x18c], RZ, 0x3, P1 ;  /* 0x0000630073397a11 */ /* 0x000fca00008f1cff */
[----:B------:R-:W-:Y:S01]  /*0fa0*/  IMAD.WIDE.U32 R58, R115, R58, c[0x0][0x208] ;  /* 0x00008200733a7625 */ /* 0x000fe200078e003a */
[----:B------:R-:W2:Y:S01]  /*0fb0*/  LDG.E.64 R56, [R56.64] ;  /* 0x0000000438387981 */ /* 0x000ea2000c1e1b00 */
[----:B------:R-:W-:-:S04]  /*0fc0*/  ISETP.NE.U32.AND P1, PT, RZ, c[0x0][0x218], PT ;  /* 0x00008600ff007a0c */ /* 0x000fc80003f25070 */
        /* <DEDUP_REMOVED lines=8> */
[--C-:B--2---:R-:W-:Y:S01]  /*1050*/  SHF.R.U64 R83, R56, 0x10, R57.reuse ;  /* 0x0000001038537819 */ /* 0x104fe20000001239 */
[----:B------:R-:W-:Y:S01]  /*1060*/  HADD2.F32 R81, -RZ, R56.H0_H0 ;  /* 0x20000038ff517230 */ /* 0x000fe20000004100 */
[----:B------:R-:W-:Y:S02]  /*1070*/  SHF.R.U32.HI R95, RZ, 0x10, R57 ;  /* 0x00000010ff5f7819 */ /* 0x000fe40000011639 */
[----:B---3--:R-:W-:Y:S01]  /*1080*/  MOV R56, R58 ;  /* 0x0000003a00387202 */ /* 0x008fe20000000f00 */
[----:B------:R-:W-:Y:S01]  /*1090*/  HADD2.F32 R83, -RZ, R83.H0_H0 ;  /* 0x20000053ff537230 */ /* 0x000fe20000004100 */
[--C-:B------:R-:W-:Y:S01]  /*10a0*/  SHF.R.U64 R94, R58, 0x10, R59.reuse ;  /* 0x000000103a5e7819 */ /* 0x100fe2000000123b */
[----:B------:R-:W-:Y:S01]  /*10b0*/  HADD2.F32 R91, -RZ, R57.H0_H0 ;  /* 0x20000039ff5b7230 */ /* 0x000fe20000004100 */
[--C-:B------:R-:W-:Y:S01]  /*10c0*/  IMAD.MOV.U32 R57, RZ, RZ, R59.reuse ;  /* 0x000000ffff397224 */ /* 0x100fe200078e003b */
[----:B------:R-:W-:Y:S01]  /*10d0*/  HADD2.F32 R95, -RZ, R95.H0_H0 ;  /* 0x2000005fff5f7230 */ /* 0x000fe20000004100 */
[----:B-1----:R-:W-:Y:S01]  /*10e0*/  SHF.R.U32.HI R62, RZ, 0x10, R59 ;  /* 0x00000010ff3e7819 */ /* 0x002fe2000001163b */
[C---:B------:R-:W-:Y:S01]  /*10f0*/  FADD.FTZ R96, -R112.reuse, R83 ;  /* 0x0000005370607221 */ /* 0x040fe20000010100 */
[----:B------:R-:W-:Y:S01]  /*1100*/  HADD2.F32 R59, -RZ, R56.H0_H0 ;  /* 0x20000038ff3b7230 */ /* 0x000fe20000004100 */
[C---:B------:R-:W-:Y:S01]  /*1110*/  FADD.FTZ R58, -R112.reuse, R81 ;  /* 0x00000051703a7221 */ /* 0x040fe20000010100 */
[----:B------:R-:W-:Y:S01]  /*1120*/  HADD2.F32 R56, -RZ, R94.H0_H0 ;  /* 0x2000005eff387230 */ /* 0x000fe20000004100 */
[----:B------:R-:W-:-:S02]  /*1130*/  FADD.FTZ R82, -R112, R95 ;  /* 0x0000005f70527221 */ /* 0x000fc40000010100 */
[C---:B-----5:R-:W-:Y:S02]  /*1140*/  FMUL.FTZ R96, R3.reuse, R96 ;  /* 0x0000006003607220 */ /* 0x060fe40000410000 */
[----:B------:R-:W-:Y:S02]  /*1150*/  FMUL.FTZ R95, R3, R58 ;  /* 0x0000003a035f7220 */ /* 0x000fe40000410000 */
[----:B------:R-:W-:Y:S01]  /*1160*/  FMUL.FTZ R94, R64, R59 ;  /* 0x0000003b405e7220 */ /* 0x000fe20000410000 */
[----:B------:R-:W-:Y:S01]  /*1170*/  HADD2.F32 R57, -RZ, R57.H0_H0 ;  /* 0x20000039ff397230 */ /* 0x000fe20000004100 */
[----:B------:R-:W-:Y:S02]  /*1180*/  FADD.FTZ R90, -R112, R91 ;  /* 0x0000005b705a7221 */ /* 0x000fe40000010100 */
[----:B------:R-:W-:Y:S02]  /*1190*/  FADD.FTZ R33, R33, R56 ;  /* 0x0000003821217221 */ /* 0x000fe40000010000 */
[----:B------:R-:W-:-:S02]  /*11a0*/  FFMA.FTZ R45, R96, R56, R45 ;  /* 0x00000038602d7223 */ /* 0x000fc4000001002d */
        /* <DEDUP_REMOVED lines=20> */
.L_x_1284:
[----:B0-----:R-:W-:Y:S05]  /*12f0*/  BSYNC B0 ;  /* 0x0000000000007941 */ /* 0x001fea0003800000 */
.L_x_1283:
[----:B------:R-:W-:Y:S01]  /*1300*/  SHF.R.U32.HI R58, RZ, 0x5, R74 ;  /* 0x00000005ff3a7819 */ /* 0x000fe2000001164a */
[----:B------:R-:W-:Y:S01]  /*1310*/  HFMA2.MMA R112, -RZ, RZ, 1.875, 0 ;  /* 0x3f800000ff707435 */ /* 0x000fe200000001ff */
[----:B------:R-:W-:Y:S02]  /*1320*/  LOP3.LUT P1, RZ, R74, 0x1f, RZ, 0xc0, !PT ;  /* 0x0000001f4aff7812 */ /* 0x000fe4000782c0ff */
[----:B------:R-:W-:Y:S02]  /*1330*/  LOP3.LUT R115, R58, 0x7fffffc, RZ, 0xc0, !PT ;  /* 0x07fffffc3a737812 */ /* 0x000fe400078ec0ff */
[----:B-----5:R-:W-:Y:S02]  /*1340*/  @P0 HADD2.F32 R112, -RZ, R92.H0_H0 ;  /* 0x2000005cff700230 */ /* 0x020fe40000004100 */
[----:B------:R-:W-:Y:S01]  /*1350*/  @!P5 IADD3 R115, R115, 0x4, RZ ;  /* 0x000000047373d810 */ /* 0x000fe20007ffe0ff */
[----:B------:R-:W-:Y:S05]  /*1360*/  BRA.DIV ~URZ, `(.L_x_1285) ;  /* 0x000017c27f007947 */ /* 0x000fea000b800000 */
[----:B------:R0:W1:Y:S02]  /*1370*/  SHFL.DOWN PT, R60, R93, 0x10, 0x1f ;  /* 0x0a001f005d3c7f89 */ /* 0x00006400000e0000 */
.L_x_1297:
        /* <DEDUP_REMOVED lines=18> */
.L_x_1298:
[----:B------:R-:W-:Y:S01]  /*14a0*/  @!P1 LOP3.LUT R58, R58, 0x3, RZ, 0xc0, !PT ;  /* 0x000000033a3a9812 */ /* 0x000fe200078ec0ff */
[----:B01----:R-:W-:Y:S01]  /*14b0*/  FADD.FTZ R93, R114, R93 ;  /* 0x0000005d725d7221 */ /* 0x003fe20000010000 */
[----:B------:R-:W-:Y:S01]  /*14c0*/  ULDC.U8 UR6, c[0x0][0x1f0] ;  /* 0x00007c0000067ab9 */ /* 0x000fe20000000000 */
[----:B--2---:R-:W-:Y:S01]  /*14d0*/  FADD.FTZ R92, R63, R62 ;  /* 0x0000003e3f5c7221 */ /* 0x004fe20000010000 */
        /* <DEDUP_REMOVED lines=29> */
[----:B------:R-:W-:Y:S01]  /*16b0*/  LOP3.LUT P5, RZ, R0, 0xff000000, RZ, 0xc0, !PT ;  /* 0xff00000000ff7812 */ /* 0x000fe200078ac0ff */
[----:B------:R-:W-:Y:S01]  /*16c0*/  FADD.FTZ R62, R108, -R61 ;  /* 0x8000003d6c3e7221 */ /* 0x000fe20000010000 */
[----:B------:R-:W-:Y:S01]  /*16d0*/  CS2R R116, SRZ ;  /* 0x0000000000747805 */ /* 0x000fe2000001ff00 */
[----:B------:R-:W-:-:S02]  /*16e0*/  FMUL.FTZ R61, R3, R58 ;  /* 0x0000003a033d7220 */ /* 0x000fc40000410000 */
[----:B------:R-:W-:Y:S02]  /*16f0*/  FMUL.FTZ R63, R3, R62 ;  /* 0x0000003e033f7220 */ /* 0x000fe40000410000 */
[----:B------:R-:W-:-:S04]  /*1700*/  IMAD.MOV.U32 R125, RZ, RZ, RZ ;  /* 0x000000ffff7d7224 */ /* 0x000fc800078e00ff */
[----:B------:R-:W-:Y:S01]  /*1710*/  @P0 IMAD.MOV.U32 R60, RZ, RZ, R88 ;  /* 0x000000ffff3c0224 */ /* 0x000fe200078e0058 */
[--C-:B------:R-:W-:Y:S02]  /*1720*/  @P0 SHF.R.U64 R59, R88, 0x10, R89.reuse ;  /* 0x00000010583b0819 */ /* 0x100fe40000001259 */
[----:B------:R-:W-:Y:S02]  /*1730*/  @P0 SHF.R.U32.HI R62, RZ, 0x10, R89 ;  /* 0x00000010ff3e0819 */ /* 0x000fe40000011659 */
[----:B------:R-:W-:Y:S02]  /*1740*/  @P0 HADD2.F32 R60, -RZ, R60.H0_H0 ;  /* 0x2000003cff3c0230 */ /* 0x000fe40000004100 */
[----:B------:R-:W-:Y:S01]  /*1750*/  @P0 HADD2.F32 R58, -RZ, R59.H0_H0 ;  /* 0x2000003bff3a0230 */ /* 0x000fe20000004100 */
[----:B------:R-:W-:Y:S01]  /*1760*/  FFMA.FTZ R59, R109, R92, R93 ;  /* 0x0000005c6d3b7223 */ /* 0x000fe2000001005d */
[----:B------:R-:W-:Y:S01]  /*1770*/  @P0 HADD2.F32 R62, -RZ, R62.H0_H0 ;  /* 0x2000003eff3e0230 */ /* 0x000fe20000004100 */
[----:B------:R-:W-:-:S02]  /*1780*/  @P0 FADD.FTZ R61, R61, R60 ;  /* 0x0000003c3d3d0221 */ /* 0x000fc40000010000 */
[----:B------:R-:W-:Y:S02]  /*1790*/  @P0 FADD.FTZ R63, R63, R58 ;  /* 0x0000003a3f3f0221 */ /* 0x000fe40000010000 */
[----:B------:R-:W-:Y:S02]  /*17a0*/  FFMA.FTZ R60, R104, R92, R93 ;  /* 0x0000005c683c7223 */ /* 0x000fe4000001005d */
[----:B------:R-:W-:Y:S01]  /*17b0*/  FADD.FTZ R58, R106, -R59 ;  /* 0x8000003b6a3a7221 */ /* 0x000fe20000010000 */
[----:B------:R-:W-:Y:S01]  /*17c0*/  @P0 MOV R59, R89 ;  /* 0x00000059003b0202 */ /* 0x000fe20000000f00 */
[----:B------:R-:W-:Y:S02]  /*17d0*/  FADD.FTZ R60, R107, -R60 ;  /* 0x8000003c6b3c7221 */ /* 0x000fe40000010000 */
[C---:B------:R-:W-:Y:S02]  /*17e0*/  FMUL.FTZ R123, R3.reuse, R58 ;  /* 0x0000003a037b7220 */ /* 0x040fe40000410000 */
[----:B------:R-:W-:Y:S01]  /*17f0*/  @P0 HADD2.F32 R58, -RZ, R59.H0_H0 ;  /* 0x2000003bff3a0230 */ /* 0x000fe20000004100 */
[----:B------:R-:W-:-:S02]  /*1800*/  FMUL.FTZ R121, R3, R60 ;  /* 0x0000003c03797220 */ /* 0x000fc40000410000 */
[-C--:B------:R-:W-:Y:S02]  /*1810*/  FMUL.FTZ R115, R61, R112.reuse ;  /* 0x000000703d737220 */ /* 0x080fe40000410000 */
[----:B------:R-:W-:Y:S02]  /*1820*/  @P0 FADD.FTZ R123, R123, R58 ;  /* 0x0000003a7b7b0221 */ /* 0x000fe40000010000 */
[----:B------:R-:W-:Y:S01]  /*1830*/  @P0 FADD.FTZ R121, R121, R62 ;  /* 0x0000003e79790221 */ /* 0x000fe20000010000 */
[----:B------:R-:W-:Y:S01]  /*1840*/  LOP3.LUT P0, RZ, R0, 0xff0000, RZ, 0xc0, !PT ;  /* 0x00ff000000ff7812 */ /* 0x000fe2000780c0ff */
[-C--:B------:R-:W-:Y:S01]  /*1850*/  FMUL.FTZ R58, R63, R112.reuse ;  /* 0x000000703f3a7220 */ /* 0x080fe20000410000 */
[----:B------:R-:W-:Y:S01]  /*1860*/  HFMA2.MMA R62, -RZ, RZ, 0, 0 ;  /* 0x00000000ff3e7435 */ /* 0x000fe200000001ff */
[----:B------:R-:W-:Y:S02]  /*1870*/  FMUL.FTZ R114, R121, R112 ;  /* 0x0000007079727220 */ /* 0x000fe40000410000 */
[----:B------:R-:W-:Y:S01]  /*1880*/  FMUL.FTZ R60, R58, c[0x0][0x1e8] ;  /* 0x00007a003a3c7a20 */ /* 0x000fe20000410000 */
[----:B------:R-:W-:Y:S01]  /*1890*/  HFMA2.MMA R58, -RZ, RZ, 0, 0 ;  /* 0x00000000ff3a7435 */ /* 0x000fe200000001ff */
[----:B------:R-:W-:-:S02]  /*18a0*/  FMUL.FTZ R114, R114, c[0x0][0x1e8] ;  /* 0x00007a0072727a20 */ /* 0x000fc40000410000 */
[----:B------:R-:W-:Y:S02]  /*18b0*/  FMUL.FTZ R115, R115, c[0x0][0x1e8] ;  /* 0x00007a0073737a20 */ /* 0x000fe40000410000 */
[----:B------:R-:W-:Y:S02]  /*18c0*/  @P5 FMUL.FTZ R62, R13, R114 ;  /* 0x000000720d3e5220 */ /* 0x000fe40000410000 */
[----:B------:R-:W-:-:S04]  /*18d0*/  @P1 FMUL.FTZ R58, R15, R60 ;  /* 0x0000003c0f3a1220 */ /* 0x000fc80000410000 */
[----:B------:R-:W0:Y:S08]  /*18e0*/  F2F.F16.F32 R62, R62 ;  /* 0x0000003e003e7304 */ /* 0x000e300000200800 */
[----:B------:R-:W1:Y:S01]  /*18f0*/  F2F.F16.F32 R58, R58 ;  /* 0x0000003a003a7304 */ /* 0x000e620000200800 */
[----:B0-----:R-:W-:Y:S02]  /*1900*/  SHF.L.U32 R118, R62, 0x10, RZ ;  /* 0x000000103e767819 */ /* 0x001fe400000006ff */
[----:B--2---:R-:W-:-:S05]  /*1910*/  @P1 SHF.R.U64 R59, R56, 0x10, R57 ;  /* 0x00000010383b1819 */ /* 0x004fca0000001239 */
[----:B------:R-:W-:-:S05]  /*1920*/  @P1 HADD2.F32 R59, -RZ, R59.H0_H0 ;  /* 0x2000003bff3b1230 */ /* 0x000fca0000004100 */
[----:B------:R-:W-:Y:S01]  /*1930*/  @P1 FMUL.FTZ R116, R60, R59 ;  /* 0x0000003b3c741220 */ /* 0x000fe20000410000 */
[----:B------:R-:W-:Y:S01]  /*1940*/  LOP3.LUT P1, RZ, R0, 0xff, RZ, 0xc0, !PT ;  /* 0x000000ff00ff7812 */ /* 0x000fe2000782c0ff */
[----:B------:R-:W-:Y:S01]  /*1950*/  FMUL.FTZ R59, R123, R112 ;  /* 0x000000707b3b7220 */ /* 0x000fe20000410000 */
[----:B------:R-:W-:-:S03]  /*1960*/  @P0 MOV R60, R57 ;  /* 0x00000039003c0202 */ /* 0x000fc60000000f00 */
[----:B------:R-:W-:Y:S02]  /*1970*/  FMUL.FTZ R59, R59, c[0x0][0x1e8] ;  /* 0x00007a003b3b7a20 */ /* 0x000fe40000410000 */
[----:B------:R-:W-:Y:S02]  /*1980*/  @P0 HADD2.F32 R60, -RZ, R60.H0_H0 ;  /* 0x2000003cff3c0230 */ /* 0x000fe40000004100 */
[----:B------:R-:W-:-:S03]  /*1990*/  @P0 FMUL.FTZ R125, R14, R59 ;  /* 0x0000003b0e7d0220 */ /* 0x000fc60000410000 */
[----:B------:R-:W-:Y:S01]  /*19a0*/  @P0 FMUL.FTZ R117, R59, R60 ;  /* 0x0000003c3b750220 */ /* 0x000fe20000410000 */
[----:B------:R-:W-:Y:S01]  /*19b0*/  MOV R60, RZ ;  /* 0x000000ff003c7202 */ /* 0x000fe20000000f00 */
[----:B------:R-:W-:Y:S01]  /*19c0*/  @P1 FMUL.FTZ R60, R16, R115 ;  /* 0x00000073103c1220 */ /* 0x000fe20000410000 */
[----:B------:R-:W-:Y:S01]  /*19d0*/  ISETP.NE.U32.AND P0, PT, RZ, c[0x0][0x258], PT ;  /* 0x00009600ff007a0c */ /* 0x000fe20003f05070 */
[----:B------:R-:W0:Y:S01]  /*19e0*/  F2F.F16.F32 R125, R125 ;  /* 0x0000007d007d7304 */ /* 0x000e220000200800 */
[----:B-1----:R-:W-:Y:S02]  /*19f0*/  IMAD.WIDE.U32 R58, R58, 0x10000, RZ ;  /* 0x000100003a3a7825 */ /* 0x002fe400078e00ff */
[----:B------:R-:W-:-:S05]  /*1a00*/  ISETP.NE.AND.EX P0, PT, RZ, c[0x0][0x25c], PT, P0 ;  /* 0x00009700ff007a0c */ /* 0x000fca0003f05300 */
[----:B------:R-:W1:Y:S08]  /*1a10*/  F2F.F16.F32 R60, R60 ;  /* 0x0000003c003c7304 */ /* 0x000e700000200800 */
[----:B------:R-:W-:Y:S02]  /*1a20*/  @P0 F2FP.PACK_AB R61, RZ, R61 ;  /* 0x0000003dff3d023e */ /* 0x000fe400000000ff */
[----:B------:R-:W-:-:S02]  /*1a30*/  @P0 F2FP.PACK_AB R63, RZ, R63 ;  /* 0x0000003fff3f023e */ /* 0x000fc400000000ff */
[----:B------:R-:W-:Y:S02]  /*1a40*/  @P0 F2FP.PACK_AB R123, RZ, R123 ;  /* 0x0000007bff7b023e */ /* 0x000fe400000000ff */
[----:B------:R-:W-:Y:S02]  /*1a50*/  @P0 F2FP.PACK_AB R121, RZ, R121 ;  /* 0x00000079ff79023e */ /* 0x000fe400000000ff */
[----:B0-----:R-:W-:Y:S02]  /*1a60*/  LOP3.LUT R59, R59, R118, R125, 0xfe, !PT ;  /* 0x000000763b3b7212 */ /* 0x001fe400078efe7d */
[----:B-1----:R-:W-:Y:S02]  /*1a70*/  LOP3.LUT R58, R58, R60, RZ, 0xfc, !PT ;  /* 0x0000003c3a3a7212 */ /* 0x002fe400078efcff */
[----:B------:R-:W-:Y:S02]  /*1a80*/  @P0 PRMT R77, R61, 0x7610, R77 ;  /* 0x000076103d4d0816 */ /* 0x000fe4000000004d */
[----:B------:R-:W-:-:S02]  /*1a90*/  @P0 PRMT R78, R63, 0x7610, R78 ;  /* 0x000076103f4e0816 */ /* 0x000fc4000000004e */
        /* <DEDUP_REMOVED lines=10> */
.L_x_1289:
[C---:B0-----:R-:W-:Y:S01]  /*1b40*/  IMAD.WIDE.U32 R60, R2.reuse, R119, c[0x0][0x248] ;  /* 0x00009200023c7625 */ /* 0x041fe200078e0077 */
[----:B------:R-:W-:Y:S01]  /*1b50*/  @P5 SHF.R.U32.HI R57, RZ, 0x10, R57 ;  /* 0x00000010ff395819 */ /* 0x000fe20000011639 */
[----:B------:R-:W-:Y:S01]  /*1b60*/  @P1 HADD2.F32 R56, -RZ, R56.H0_H0 ;  /* 0x20000038ff381230 */ /* 0x000fe20000004100 */
[----:B------:R-:W-:Y:S01]  /*1b70*/  IADD3 R2, R2, 0x80, RZ ;  /* 0x0000008002027810 */ /* 0x000fe20007ffe0ff */
[----:B------:R-:W-:Y:S01]  /*1b80*/  IMAD.MOV.U32 R62, RZ, RZ, RZ ;  /* 0x000000ffff3e7224 */ /* 0x000fe200078e00ff */
[----:B------:R0:W-:Y:S01]  /*1b90*/  STG.E.64 [R60.64], R58 ;  /* 0x0000003a3c007986 */ /* 0x0001e2000c101b04 */
[----:B------:R-:W-:Y:S01]  /*1ba0*/  @P5 HADD2.F32 R57, -RZ, R57.H0_H0 ;  /* 0x20000039ff395230 */ /* 0x000fe20000004100 */
[----:B------:R-:W-:Y:S02]  /*1bb0*/  FADD.FTZ R30, R30, R117 ;  /* 0x000000751e1e7221 */ /* 0x000fe40000010000 */
[----:B------:R-:W-:Y:S02]  /*1bc0*/  FADD.FTZ R29, R29, R116 ;  /* 0x000000741d1d7221 */ /* 0x000fe40000010000 */
[----:B------:R-:W-:Y:S01]  /*1bd0*/  @P5 FMUL.FTZ R62, R114, R57 ;  /* 0x00000039723e5220 */ /* 0x000fe20000410000 */
[----:B------:R-:W-:Y:S01]  /*1be0*/  MOV R57, RZ ;  /* 0x000000ff00397202 */ /* 0x000fe20000000f00 */
[----:B------:R-:W-:-:S02]  /*1bf0*/  @P1 FMUL.FTZ R57, R115, R56 ;  /* 0x0000003873391220 */ /* 0x000fc40000410000 */
[----:B------:R-:W-:Y:S02]  /*1c00*/  FADD.FTZ R31, R31, R62 ;  /* 0x0000003e1f1f7221 */ /* 0x000fe40000010000 */
[----:B------:R-:W-:Y:S02]  /*1c10*/  FADD.FTZ R28, R28, R57 ;  /* 0x000000391c1c7221 */ /* 0x000fe40000010000 */
.L_x_1288:
[----:B------:R-:W-:Y:S05]  /*1c20*/  BSYNC B0 ;  /* 0x0000000000007941 */ /* 0x000fea0003800000 */
.L_x_1287:
[----:B------:R-:W-:Y:S01]  /*1c30*/  BSSY B0, `(.L_x_1290) ;  /* 0x0000065000007945 */ /* 0x000fe20003800000 */
[----:B------:R-:W-:Y:S05]  /*1c40*/  @!P3 BRA `(.L_x_1291) ;  /* 0x000006300000b947 */ /* 0x000fea0003800000 */
[----:B------:R-:W-:-:S10]  /*1c50*/  HFMA2.MMA R57, -RZ, RZ, 0, 4.76837158203125e-07 ;  /* 0x00000008ff397435 */ /* 0x000fd400000001ff */
[----:B------:R-:W-:-:S06]  /*1c60*/  IMAD.WIDE.U32 R56, R2, R57, c[0x0][0x170] ;  /* 0x00005c0002387625 */ /* 0x000fcc00078e0039 */
[----:B------:R-:W5:Y:S01]  /*1c70*/  LDG.E.64 R56, [R56.64] ;  /* 0x0000000438387981 */ /* 0x000f62000c1e1b00 */
[----:B------:R-:W-:Y:S01]  /*1c80*/  ISETP.NE.U32.AND P0, PT, RZ, c[0x0][0x218], PT ;  /* 0x00008600ff007a0c */ /* 0x000fe20003f05070 */
[-CC-:B0-----:R-:W-:Y:S01]  /*1c90*/  FFMA.FTZ R59, R105, R92.reuse, R93.reuse ;  /* 0x0000005c693b7223 */ /* 0x181fe2000001005d */
[----:B------:R-:W-:Y:S01]  /*1ca0*/  LOP3.LUT P5, RZ, R75, 0xff00, RZ, 0xc0, !PT ;  /* 0x0000ff004bff7812 */ /* 0x000fe200078ac0ff */
[----:B------:R-:W-:Y:S01]  /*1cb0*/  FFMA.FTZ R61, R103, R92, R93 ;  /* 0x0000005c673d7223 */ /* 0x000fe2000001005d */
[----:B------:R-:W-:Y:S01]  /*1cc0*/  ISETP.NE.AND.EX P1, PT, RZ, c[0x0][0x21c], PT, P0 ;  /* 0x00008700ff007a0c */ /* 0x000fe20003f25300 */
[----:B------:R-:W-:Y:S01]  /*1cd0*/  FADD.FTZ R58, R102, -R59 ;  /* 0x8000003b663a7221 */ /* 0x000fe20000010000 */
[----:B------:R-:W-:Y:S01]  /*1ce0*/  ISETP.NE.U32.AND P0, PT, RZ, c[0x0][0x258], PT ;  /* 0x00009600ff007a0c */ /* 0x000fe20003f05070 */
[----:B------:R-:W-:Y:S01]  /*1cf0*/  FADD.FTZ R60, R100, -R61 ;  /* 0x8000003d643c7221 */ /* 0x000fe20000010000 */
[----:B------:R-:W-:Y:S01]  /*1d00*/  HFMA2.MMA R114, -RZ, RZ, 0, 0 ;  /* 0x00000000ff727435 */ /* 0x000fe200000001ff */
[----:B------:R-:W-:Y:S01]  /*1d10*/  FMUL.FTZ R115, R3, R58 ;  /* 0x0000003a03737220 */ /* 0x000fe20000410000 */
[----:B------:R-:W-:-:S02]  /*1d20*/  ISETP.NE.AND.EX P0, PT, RZ, c[0x0][0x25c], PT, P0 ;  /* 0x00009700ff007a0c */ /* 0x000fc40003f05300 */
[----:B------:R-:W-:Y:S02]  /*1d30*/  MOV R117, RZ ;  /* 0x000000ff00757202 */ /* 0x000fe40000000f00 */
[----:B------:R-:W-:-:S03]  /*1d40*/  LOP3.LUT P6, RZ, R75, 0xff000000, RZ, 0xc0, !PT ;  /* 0xff0000004bff7812 */ /* 0x000fc600078cc0ff */
[----:B------:R-:W-:Y:S02]  /*1d50*/  @P1 MOV R59, R86 ;  /* 0x00000056003b1202 */ /* 0x000fe40000000f00 */
[--C-:B------:R-:W-:Y:S02]  /*1d60*/  @P1 SHF.R.U64 R62, R86, 0x10, R87.reuse ;  /* 0x00000010563e1819 */ /* 0x100fe40000001257 */
[--C-:B------:R-:W-:Y:S01]  /*1d70*/  @P1 SHF.R.U32.HI R63, RZ, 0x10, R87.reuse ;  /* 0x00000010ff3f1819 */ /* 0x100fe20000011657 */
[----:B------:R-:W-:Y:S01]  /*1d80*/  @P1 HADD2.F32 R58, -RZ, R59.H0_H0 ;  /* 0x2000003bff3a1230 */ /* 0x000fe20000004100 */
[----:B------:R-:W-:Y:S01]  /*1d90*/  FMUL.FTZ R59, R3, R60 ;  /* 0x0000003c033b7220 */ /* 0x000fe20000410000 */
[----:B------:R-:W-:Y:S01]  /*1da0*/  @P1 HADD2.F32 R62, -RZ, R62.H0_H0 ;  /* 0x2000003eff3e1230 */ /* 0x000fe20000004100 */
[----:B------:R-:W-:Y:S02]  /*1db0*/  @P1 IMAD.MOV.U32 R60, RZ, RZ, R87 ;  /* 0x000000ffff3c1224 */ /* 0x000fe400078e0057 */
[----:B------:R-:W-:-:S02]  /*1dc0*/  @P1 FADD.FTZ R115, R115, R58 ;  /* 0x0000003a73731221 */ /* 0x000fc40000010000 */
[----:B------:R-:W-:Y:S01]  /*1dd0*/  @P1 FADD.FTZ R59, R59, R62 ;  /* 0x0000003e3b3b1221 */ /* 0x000fe20000010000 */
[----:B------:R-:W-:Y:S01]  /*1de0*/  @P1 HADD2.F32 R60, -RZ, R60.H0_H0 ;  /* 0x2000003cff3c1230 */ /* 0x000fe20000004100 */
[-CC-:B------:R-:W-:Y:S02]  /*1df0*/  FFMA.FTZ R62, R98, R92.reuse, R93.reuse ;  /* 0x0000005c623e7223 */ /* 0x180fe4000001005d */
[----:B------:R-:W-:Y:S02]  /*1e00*/  FFMA.FTZ R58, R101, R92, R93 ;  /* 0x0000005c653a7223 */ /* 0x000fe4000001005d */
[----:B------:R-:W-:Y:S02]  /*1e10*/  FADD.FTZ R62, R97, -R62 ;  /* 0x8000003e613e7221 */ /* 0x000fe40000010000 */
[----:B------:R-:W-:Y:S02]  /*1e20*/  FADD.FTZ R58, R99, -R58 ;  /* 0x8000003a633a7221 */ /* 0x000fe40000010000 */
[----:B------:R-:W-:-:S02]  /*1e30*/  FMUL.FTZ R119, R3, R62 ;  /* 0x0000003e03777220 */ /* 0x000fc40000410000 */
[----:B------:R-:W-:Y:S01]  /*1e40*/  FMUL.FTZ R62, R59, R112 ;  /* 0x000000703b3e7220 */ /* 0x000fe20000410000 */
[----:B------:R-:W-:Y:S01]  /*1e50*/  @P0 F2FP.PACK_AB R59, RZ, R59 ;  /* 0x0000003bff3b023e */ /* 0x000fe200000000ff */
[----:B------:R-:W-:Y:S01]  /*1e60*/  FMUL.FTZ R61, R3, R58 ;  /* 0x0000003a033d7220 */ /* 0x000fe20000410000 */
[----:B------:R-:W-:Y:S01]  /*1e70*/  @P1 HADD2.F32 R58, -RZ, R63.H0_H0 ;  /* 0x2000003fff3a1230 */ /* 0x000fe20000004100 */
[----:B------:R-:W-:Y:S01]  /*1e80*/  FMUL.FTZ R62, R62, c[0x0][0x1e8] ;  /* 0x00007a003e3e7a20 */ /* 0x000fe20000410000 */
[----:B------:R-:W-:Y:S01]  /*1e90*/  @P0 PRMT R78, R59, 0x7610, R78 ;  /* 0x000076103b4e0816 */ /* 0x000fe2000000004e */
[----:B------:R-:W-:Y:S02]  /*1ea0*/  @P1 FADD.FTZ R61, R61, R60 ;  /* 0x0000003c3d3d1221 */ /* 0x000fe40000010000 */
[----:B------:R-:W-:Y:S02]  /*1eb0*/  @P5 FMUL.FTZ R114, R11, R62 ;  /* 0x0000003e0b725220 */ /* 0x000fe40000410000 */
[----:B------:R-:W-:Y:S01]  /*1ec0*/  @P1 FADD.FTZ R119, R119, R58 ;  /* 0x0000003a77771221 */ /* 0x000fe20000010000 */
[----:B------:R-:W-:Y:S01]  /*1ed0*/  LOP3.LUT P1, RZ, R75, 0xff0000, RZ, 0xc0, !PT ;  /* 0x00ff00004bff7812 */ /* 0x000fe2000782c0ff */
[-C--:B------:R-:W-:Y:S01]  /*1ee0*/  FMUL.FTZ R63, R61, R112.reuse ;  /* 0x000000703d3f7220 */ /* 0x080fe20000410000 */
[----:B------:R-:W-:Y:S01]  /*1ef0*/  @P0 F2FP.PACK_AB R58, RZ, R115 ;  /* 0x00000073ff3a023e */ /* 0x000fe200000000ff */
[----:B------:R-:W0:Y:S01]  /*1f00*/  F2F.F16.F32 R114, R114 ;  /* 0x0000007200727304 */ /* 0x000e220000200800 */
[----:B------:R-:W-:Y:S01]  /*1f10*/  @P0 F2FP.PACK_AB R59, RZ, R61 ;  /* 0x0000003dff3b023e */ /* 0x000fe200000000ff */
[----:B------:R-:W-:Y:S01]  /*1f20*/  FMUL.FTZ R63, R63, c[0x0][0x1e8] ;  /* 0x00007a003f3f7a20 */ /* 0x000fe20000410000 */
[----:B------:R-:W-:Y:S01]  /*1f30*/  @P0 PRMT R77, R58, 0x7610, R77 ;  /* 0x000076103a4d0816 */ /* 0x000fe2000000004d */
[----:B------:R-:W-:Y:S01]  /*1f40*/  FMUL.FTZ R116, R119, R112 ;  /* 0x0000007077747220 */ /* 0x000fe20000410000 */
[----:B------:R-:W-:-:S02]  /*1f50*/  @P0 F2FP.PACK_AB R58, RZ, R119 ;  /* 0x00000077ff3a023e */ /* 0x000fc400000000ff */
[----:B------:R-:W-:Y:S02]  /*1f60*/  @P0 PRMT R79, R59, 0x7610, R79 ;  /* 0x000076103b4f0816 */ /* 0x000fe4000000004f */
        /* <DEDUP_REMOVED lines=11> */
.L_x_1292:
[----:B-1----:R-:W-:Y:S01]  /*2020*/  LEA R58, P0, R2, c[0x0][0x248], 0x3 ;  /* 0x00009200023a7a11 */ /* 0x002fe200078018ff */
[----:B------:R-:W-:Y:S01]  /*2030*/  FMUL.FTZ R116, R116, c[0x0][0x1e8] ;  /* 0x00007a0074747a20 */ /* 0x000fe20000410000 */
[----:B------:R-:W-:Y:S01]  /*2040*/  CS2R R118, SRZ ;  /* 0x0000000000767805 */ /* 0x000fe2000001ff00 */
[----:B------:R-:W-:Y:S01]  /*2050*/  FMUL.FTZ R115, R115, R112 ;  /* 0x0000007073737220 */ /* 0x000fe20000410000 */
[----:B------:R-:W-:Y:S01]  /*2060*/  LEA.HI.X R59, R2, c[0x0][0x24c], RZ, 0x3, P0 ;  /* 0x00009300023b7a11 */ /* 0x000fe200000f1cff */
[----:B------:R-:W-:Y:S01]  /*2070*/  @P6 FMUL.FTZ R119, R9, R116 ;  /* 0x0000007409776220 */ /* 0x000fe20000410000 */
[----:B------:R-:W-:Y:S01]  /*2080*/  LOP3.LUT P0, RZ, R75, 0xff, RZ, 0xc0, !PT ;  /* 0x000000ff4bff7812 */ /* 0x000fe2000780c0ff */
[----:B------:R-:W-:Y:S01]  /*2090*/  FMUL.FTZ R115, R115, c[0x0][0x1e8] ;  /* 0x00007a0073737a20 */ /* 0x000fe20000410000 */
[----:B------:R-:W-:Y:S01]  /*20a0*/  F2F.F16.F32 R120, R117 ;  /* 0x0000007500787304 */ /* 0x000fe20000200800 */
[----:B0-----:R-:W-:Y:S01]  /*20b0*/  IMAD.WIDE.U32 R60, R114, 0x10000, RZ ;  /* 0x00010000723c7825 */ /* 0x001fe200078e00ff */
[----:B------:R-:W-:-:S03]  /*20c0*/  IADD3 R2, R2, 0x80, RZ ;  /* 0x0000008002027810 */ /* 0x000fc60007ffe0ff */
[----:B-----5:R-:W-:-:S03]  /*20d0*/  @P1 IMAD.MOV.U32 R114, RZ, RZ, R57 ;  /* 0x000000ffff721224 */ /* 0x020fc600078e0039 */
[----:B------:R-:W0:Y:S02]  /*20e0*/  F2F.F16.F32 R119, R119 ;  /* 0x0000007700777304 */ /* 0x000e240000200800 */
[----:B------:R-:W-:Y:S01]  /*20f0*/  @P1 HADD2.F32 R114, -RZ, R114.H0_H0 ;  /* 0x20000072ff721230 */ /* 0x000fe20000004100 */
[----:B------:R-:W-:-:S05]  /*2100*/  @P0 FMUL.FTZ R118, R12, R115 ;  /* 0x000000730c760220 */ /* 0x000fca0000410000 */
[----:B------:R-:W1:Y:S01]  /*2110*/  F2F.F16.F32 R121, R118 ;  /* 0x0000007600797304 */ /* 0x000e620000200800 */
[----:B0-----:R-:W-:Y:S02]  /*2120*/  SHF.L.U32 R117, R119, 0x10, RZ ;  /* 0x0000001077757819 */ /* 0x001fe400000006ff */
[----:B------:R-:W-:Y:S02]  /*2130*/  @P6 SHF.R.U32.HI R119, RZ, 0x10, R57 ;  /* 0x00000010ff776819 */ /* 0x000fe40000011639 */
[----:B------:R-:W-:Y:S02]  /*2140*/  LOP3.LUT R61, R61, R117, R120, 0xfe, !PT ;  /* 0x000000753d3d7212 */ /* 0x000fe400078efe78 */
[----:B------:R-:W-:Y:S01]  /*2150*/  MOV R117, RZ ;  /* 0x000000ff00757202 */ /* 0x000fe20000000f00 */
[----:B------:R-:W-:Y:S01]  /*2160*/  @P1 FMUL.FTZ R117, R63, R114 ;  /* 0x000000723f751220 */ /* 0x000fe20000410000 */
[----:B-1----:R-:W-:Y:S02]  /*2170*/  LOP3.LUT R60, R60, R121, RZ, 0xfc, !PT ;  /* 0x000000793c3c7212 */ /* 0x002fe400078efcff */
[----:B------:R-:W-:Y:S01]  /*2180*/  @P0 MOV R63, R56 ;  /* 0x00000038003f0202 */ /* 0x000fe20000000f00 */
[----:B------:R-:W-:Y:S01]  /*2190*/  FADD.FTZ R26, R26, R117 ;  /* 0x000000751a1a7221 */ /* 0x000fe20000010000 */
[----:B------:R-:W-:Y:S01]  /*21a0*/  @P5 SHF.R.U64 R56, R56, 0x10, R57 ;  /* 0x0000001038385819 */ /* 0x000fe20000001239 */
[----:B------:R0:W-:Y:S01]  /*21b0*/  STG.E.64 [R58.64], R60 ;  /* 0x0000003c3a007986 */ /* 0x0001e2000c101b04 */
[----:B------:R-:W-:Y:S01]  /*21c0*/  @P6 HADD2.F32 R57, -RZ, R119.H0_H0 ;  /* 0x20000077ff396230 */ /* 0x000fe20000004100 */
[----:B------:R-:W-:-:S04]  /*21d0*/  MOV R114, RZ ;  /* 0x000000ff00727202 */ /* 0x000fc80000000f00 */
[----:B------:R-:W-:Y:S02]  /*21e0*/  @P6 FMUL.FTZ R114, R116, R57 ;  /* 0x0000003974726220 */ /* 0x000fe40000410000 */
[----:B------:R-:W-:Y:S02]  /*21f0*/  IMAD.MOV.U32 R57, RZ, RZ, RZ ;  /* 0x000000ffff397224 */ /* 0x000fe400078e00ff */
[----:B------:R-:W-:Y:S01]  /*2200*/  FADD.FTZ R27, R27, R114 ;  /* 0x000000721b1b7221 */ /* 0x000fe20000010000 */
[----:B0-----:R-:W-:Y:S01]  /*2210*/  @P5 HADD2.F32 R59, -RZ, R56.H0_H0 ;  /* 0x20000038ff3b5230 */ /* 0x001fe20000004100 */
[----:B------:R-:W-:Y:S01]  /*2220*/  MOV R58, RZ ;  /* 0x000000ff003a7202 */ /* 0x000fe20000000f00 */
[----:B------:R-:W-:-:S03]  /*2230*/  @P0 HADD2.F32 R56, -RZ, R63.H0_H0 ;  /* 0x2000003fff380230 */ /* 0x000fc60000004100 */
[----:B------:R-:W-:Y:S02]  /*2240*/  @P5 FMUL.FTZ R58, R62, R59 ;  /* 0x0000003b3e3a5220 */ /* 0x000fe40000410000 */
[----:B------:R-:W-:Y:S02]  /*2250*/  @P0 FMUL.FTZ R57, R115, R56 ;  /* 0x0000003873390220 */ /* 0x000fe40000410000 */
[----:B------:R-:W-:Y:S02]  /*2260*/  FADD.FTZ R25, R25, R58 ;  /* 0x0000003a19197221 */ /* 0x000fe40000010000 */
[----:B------:R-:W-:Y:S02]  /*2270*/  FADD.FTZ R24, R24, R57 ;  /* 0x0000003918187221 */ /* 0x000fe40000010000 */
.L_x_1291:
[----:B------:R-:W-:Y:S05]  /*2280*/  BSYNC B0 ;  /* 0x0000000000007941 */ /* 0x000fea0003800000 */
.L_x_1290:
        /* <DEDUP_REMOVED lines=13> */
[----:B------:R-:W-:Y:S01]  /*2360*/  LOP3.LUT P6, RZ, R76, 0xff000000, RZ, 0xc0, !PT ;  /* 0xff0000004cff7812 */ /* 0x000fe200078cc0ff */
[----:B------:R-:W-:Y:S01]  /*2370*/  FMUL.FTZ R63, R3, R58 ;  /* 0x0000003a033f7220 */ /* 0x000fe20000410000 */
[----:B------:R-:W-:Y:S01]  /*2380*/  ISETP.NE.AND.EX P0, PT, RZ, c[0x0][0x25c], PT, P0 ;  /* 0x00009700ff007a0c */ /* 0x000fe20003f05300 */
[----:B------:R-:W-:-:S02]  /*2390*/  FFMA.FTZ R58, R90, R92, R93 ;  /* 0x0000005c5a3a7223 */ /* 0x000fc4000001005d */
[----:B------:R-:W-:-:S04]  /*23a0*/  FFMA.FTZ R92, R82, R92, R93 ;  /* 0x0000005c525c7223 */ /* 0x000fc8000001005d */
[----:B------:R-:W-:Y:S01]  /*23b0*/  @P1 MOV R60, R84 ;  /* 0x00000054003c1202 */ /* 0x000fe20000000f00 */
[--C-:B------:R-:W-:Y:S01]  /*23c0*/  @P1 IMAD.MOV.U32 R61, RZ, RZ, R85.reuse ;  /* 0x000000ffff3d1224 */ /* 0x100fe200078e0055 */
[--C-:B------:R-:W-:Y:S01]  /*23d0*/  @P1 SHF.R.U64 R59, R84, 0x10, R85.reuse ;  /* 0x00000010543b1819 */ /* 0x100fe20000001255 */
[----:B------:R-:W-:Y:S01]  /*23e0*/  FADD.FTZ R92, R81, -R92 ;  /* 0x8000005c515c7221 */ /* 0x000fe20000010000 */
[----:B------:R-:W-:Y:S01]  /*23f0*/  @P1 SHF.R.U32.HI R93, RZ, 0x10, R85 ;  /* 0x00000010ff5d1819 */ /* 0x000fe20000011655 */
[----:B------:R-:W-:-:S05]  /*2400*/  @P1 HADD2.F32 R60, -RZ, R60.H0_H0 ;  /* 0x2000003cff3c1230 */ /* 0x000fca0000004100 */
[----:B------:R-:W-:Y:S02]  /*2410*/  @P1 FADD.FTZ R63, R63, R60 ;  /* 0x0000003c3f3f1221 */ /* 0x000fe40000010000 */
[----:B------:R-:W-:Y:S01]  /*2420*/  FADD.FTZ R60, R83, -R58 ;  /* 0x8000003a533c7221 */ /* 0x000fe20000010000 */
[----:B------:R-:W-:Y:S01]  /*2430*/  @P1 HADD2.F32 R58, -RZ, R59.H0_H0 ;  /* 0x2000003bff3a1230 */ /* 0x000fe20000004100 */
[C---:B------:R-:W-:Y:S01]  /*2440*/  FMUL.FTZ R59, R3.reuse, R62 ;  /* 0x0000003e033b7220 */ /* 0x040fe20000410000 */
[----:B------:R-:W-:Y:S01]  /*2450*/  @P1 HADD2.F32 R62, -RZ, R61.H0_H0 ;  /* 0x2000003dff3e1230 */ /* 0x000fe20000004100 */
[----:B------:R-:W-:Y:S01]  /*2460*/  FMUL.FTZ R61, R3, R60 ;  /* 0x0000003c033d7220 */ /* 0x000fe20000410000 */
[----:B------:R-:W-:Y:S01]  /*2470*/  @P0 F2FP.PACK_AB R60, RZ, R63 ;  /* 0x0000003fff3c023e */ /* 0x000fe200000000ff */
[----:B------:R-:W-:Y:S01]  /*2480*/  @P1 FADD.FTZ R59, R59, R58 ;  /* 0x0000003a3b3b1221 */ /* 0x000fe20000010000 */
[----:B------:R-:W-:Y:S01]  /*2490*/  @P1 HADD2.F32 R58, -RZ, R93.H0_H0 ;  /* 0x2000005dff3a1230 */ /* 0x000fe20000004100 */
[----:B------:R-:W-:Y:S01]  /*24a0*/  @P1 FADD.FTZ R61, R61, R62 ;  /* 0x0000003e3d3d1221 */ /* 0x000fe20000010000 */
[----:B------:R-:W-:Y:S01]  /*24b0*/  HFMA2.MMA R93, -RZ, RZ, 0, 0 ;  /* 0x00000000ff5d7435 */ /* 0x000fe200000001ff */
[----:B------:R-:W-:Y:S01]  /*24c0*/  FMUL.FTZ R3, R3, R92 ;  /* 0x0000005c03037220 */ /* 0x000fe20000410000 */
[----:B------:R-:W-:Y:S01]  /*24d0*/  @P0 F2FP.PACK_AB R62, RZ, R59 ;  /* 0x0000003bff3e023e */ /* 0x000fe200000000ff */
[-C--:B------:R-:W-:Y:S01]  /*24e0*/  FMUL.FTZ R92, R61, R112.reuse ;  /* 0x000000703d5c7220 */ /* 0x080fe20000410000 */
[----:B------:R-:W-:Y:S01]  /*24f0*/  @P0 PRMT R77, R60, 0x7610, R77 ;  /* 0x000076103c4d0816 */ /* 0x000fe2000000004d */
[----:B------:R-:W-:Y:S01]  /*2500*/  @P1 FADD.FTZ R3, R3, R58 ;  /* 0x0000003a03031221 */ /* 0x000fe20000010000 */
[----:B------:R-:W-:Y:S01]  /*2510*/  @P0 PRMT R78, R62, 0x7610, R78 ;  /* 0x000076103e4e0816 */ /* 0x000fe2000000004e */
[----:B------:R-:W-:Y:S01]  /*2520*/  FMUL.FTZ R62, R59, R112 ;  /* 0x000000703b3e7220 */ /* 0x000fe20000410000 */
[----:B------:R-:W-:-:S02]  /*2530*/  @P0 F2FP.PACK_AB R58, RZ, R61 ;  /* 0x0000003dff3a023e */ /* 0x000fc400000000ff */
[----:B------:R-:W-:Y:S01]  /*2540*/  @P0 F2FP.PACK_AB R59, RZ, R3 ;  /* 0x00000003ff3b023e */ /* 0x000fe200000000ff */
[----:B------:R-:W-:Y:S01]  /*2550*/  FMUL.FTZ R62, R62, c[0x0][0x1e8] ;  /* 0x00007a003e3e7a20 */ /* 0x000fe20000410000 */
[----:B------:R-:W-:Y:S02]  /*2560*/  LOP3.LUT P1, RZ, R76, 0xff0000, RZ, 0xc0, !PT ;  /* 0x00ff00004cff7812 */ /* 0x000fe4000782c0ff */
[----:B------:R-:W-:Y:S01]  /*2570*/  @P0 PRMT R79, R58, 0x7610, R79 ;  /* 0x000076103a4f0816 */ /* 0x000fe2000000004f */
[----:B------:R-:W-:Y:S01]  /*2580*/  @P5 FMUL.FTZ R93, R7, R62 ;  /* 0x0000003e075d5220 */ /* 0x000fe20000410000 */
        /* <DEDUP_REMOVED lines=10> */
.L_x_1295:
[C---:B0-----:R-:W-:Y:S01]  /*2630*/  LEA R58, P0, R2.reuse, c[0x0][0x248], 0x3 ;  /* 0x00009200023a7a11 */ /* 0x041fe200078018ff */
[-C--:B------:R-:W-:Y:S01]  /*2640*/  FMUL.FTZ R60, R3, R112.reuse ;  /* 0x00000070033c7220 */ /* 0x080fe20000410000 */
[----:B------:R-:W-:Y:S01]  /*2650*/  CS2R R114, SRZ ;  /* 0x0000000000727805 */ /* 0x000fe2000001ff00 */
[----:B------:R-:W-:Y:S01]  /*2660*/  FMUL.FTZ R63, R63, R112 ;  /* 0x000000703f3f7220 */ /* 0x000fe20000410000 */
[----:B------:R-:W-:Y:S01]  /*2670*/  LEA.HI.X R59, R2, c[0x0][0x24c], RZ, 0x3, P0 ;  /* 0x00009300023b7a11 */ /* 0x000fe200000f1cff */
[----:B------:R-:W-:Y:S01]  /*2680*/  FMUL.FTZ R60, R60, c[0x0][0x1e8] ;  /* 0x00007a003c3c7a20 */ /* 0x000fe20000410000 */
[----:B------:R-:W-:Y:S01]  /*2690*/  LOP3.LUT P0, RZ, R76, 0xff, RZ, 0xc0, !PT ;  /* 0x000000ff4cff7812 */ /* 0x000fe2000780c0ff */
[----:B------:R-:W-:Y:S01]  /*26a0*/  FMUL.FTZ R61, R92, c[0x0][0x1e8] ;  /* 0x00007a005c3d7a20 */ /* 0x000fe20000410000 */
[----:B------:R-:W0:Y:S01]  /*26b0*/  F2F.F16.F32 R93, R93 ;  /* 0x0000005d005d7304 */ /* 0x000e220000200800 */
[----:B------:R-:W-:Y:S01]  /*26c0*/  @P6 FMUL.FTZ R115, R5, R60 ;  /* 0x0000003c05736220 */ /* 0x000fe20000410000 */
[----:B------:R-:W-:Y:S01]  /*26d0*/  MOV R92, RZ ;  /* 0x000000ff005c7202 */ /* 0x000fe20000000f00 */
[----:B------:R-:W-:Y:S01]  /*26e0*/  FMUL.FTZ R63, R63, c[0x0][0x1e8] ;  /* 0x00007a003f3f7a20 */ /* 0x000fe20000410000 */
[----:B-----5:R-:W-:Y:S01]  /*26f0*/  @P1 MOV R112, R57 ;  /* 0x0000003900701202 */ /* 0x020fe20000000f00 */
[----:B------:R-:W-:Y:S01]  /*2700*/  @P1 FMUL.FTZ R114, R6, R61 ;  /* 0x0000003d06721220 */ /* 0x000fe20000410000 */
[----:B------:R-:W-:-:S02]  /*2710*/  @P6 SHF.R.U32.HI R119, RZ, 0x10, R57 ;  /* 0x00000010ff776819 */ /* 0x000fc40000011639 */
[----:B------:R-:W1:Y:S01]  /*2720*/  F2F.F16.F32 R115, R115 ;  /* 0x0000007300737304 */ /* 0x000e620000200800 */
[----:B------:R-:W-:Y:S02]  /*2730*/  @P1 HADD2.F32 R112, -RZ, R112.H0_H0 ;  /* 0x20000070ff701230 */ /* 0x000fe40000004100 */
[----:B------:R-:W-:Y:S01]  /*2740*/  @P0 FMUL.FTZ R92, R8, R63 ;  /* 0x0000003f085c0220 */ /* 0x000fe20000410000 */
[----:B------:R-:W-:-:S04]  /*2750*/  @P6 HADD2.F32 R119, -RZ, R119.H0_H0 ;  /* 0x20000077ff776230 */ /* 0x000fc80000004100 */
[----:B------:R-:W2:Y:S01]  /*2760*/  F2F.F16.F32 R114, R114 ;  /* 0x0000007200727304 */ /* 0x000ea20000200800 */
[----:B0-----:R-:W-:-:S07]  /*2770*/  IMAD.WIDE.U32 R2, R93, 0x10000, RZ ;  /* 0x000100005d027825 */ /* 0x001fce00078e00ff */
[----:B------:R0:W3:Y:S01]  /*2780*/  F2F.F16.F32 R117, R92 ;  /* 0x0000005c00757304 */ /* 0x0000e20000200800 */
[----:B-1----:R-:W-:-:S04]  /*2790*/  SHF.L.U32 R93, R115, 0x10, RZ ;  /* 0x00000010735d7819 */ /* 0x002fc800000006ff */
[----:B--2---:R-:W-:Y:S01]  /*27a0*/  LOP3.LUT R3, R3, R93, R114, 0xfe, !PT ;  /* 0x0000005d03037212 */ /* 0x004fe200078efe72 */
[----:B------:R-:W-:Y:S01]  /*27b0*/  @P0 IMAD.MOV.U32 R93, RZ, RZ, R56 ;  /* 0x000000ffff5d0224 */ /* 0x000fe200078e0038 */
[----:B------:R-:W-:Y:S02]  /*27c0*/  @P5 SHF.R.U64 R56, R56, 0x10, R57 ;  /* 0x0000001038385819 */ /* 0x000fe40000001239 */
[----:B------:R-:W-:Y:S02]  /*27d0*/  MOV R57, RZ ;  /* 0x000000ff00397202 */ /* 0x000fe40000000f00 */
[----:B0-----:R-:W-:Y:S01]  /*27e0*/  MOV R92, RZ ;  /* 0x000000ff005c7202 */ /* 0x001fe20000000f00 */
[----:B------:R-:W-:Y:S01]  /*27f0*/  @P5 HADD2.F32 R115, -RZ, R56.H0_H0 ;  /* 0x20000038ff735230 */ /* 0x000fe20000004100 */
[----:B---3--:R-:W-:Y:S01]  /*2800*/  LOP3.LUT R2, R2, R117, RZ, 0xfc, !PT ;  /* 0x0000007502027212 */ /* 0x008fe200078efcff */
[----:B------:R-:W-:Y:S01]  /*2810*/  @P0 HADD2.F32 R56, -RZ, R93.H0_H0 ;  /* 0x2000005dff380230 */ /* 0x000fe20000004100 */
[----:B------:R-:W-:Y:S01]  /*2820*/  IMAD.MOV.U32 R117, RZ, RZ, RZ ;  /* 0x000000ffff757224 */ /* 0x000fe200078e00ff */
[----:B------:R-:W-:Y:S01]  /*2830*/  MOV R114, RZ ;  /* 0x000000ff00727202 */ /* 0x000fe20000000f00 */
[----:B------:R-:W-:Y:S01]  /*2840*/  @P6 FMUL.FTZ R114, R60, R119 ;  /* 0x000000773c726220 */ /* 0x000fe20000410000 */
[----:B------:R0:W-:Y:S01]  /*2850*/  STG.E.64 [R58.64], R2 ;  /* 0x000000023a007986 */ /* 0x0001e2000c101b04 */
[----:B------:R-:W-:-:S02]  /*2860*/  @P1 FMUL.FTZ R117, R61, R112 ;  /* 0x000000703d751220 */ /* 0x000fc40000410000 */
[----:B------:R-:W-:Y:S02]  /*2870*/  @P5 FMUL.FTZ R92, R62, R115 ;  /* 0x000000733e5c5220 */ /* 0x000fe40000410000 */
[----:B------:R-:W-:Y:S02]  /*2880*/  @P0 FMUL.FTZ R57, R63, R56 ;  /* 0x000000383f390220 */ /* 0x000fe40000410000 */
[----:B------:R-:W-:Y:S02]  /*2890*/  FADD.FTZ R23, R23, R114 ;  /* 0x0000007217177221 */ /* 0x000fe40000010000 */
[----:B------:R-:W-:Y:S02]  /*28a0*/  FADD.FTZ R22, R22, R117 ;  /* 0x0000007516167221 */ /* 0x000fe40000010000 */
[----:B------:R-:W-:Y:S02]  /*28b0*/  FADD.FTZ R21, R21, R92 ;  /* 0x0000005c15157221 */ /* 0x000fe40000010000 */
[----:B------:R-:W-:-:S02]  /*28c0*/  FADD.FTZ R20, R20, R57 ;  /* 0x0000003914147221 */ /* 0x000fc40000010000 */
.L_x_1294:
[----:B------:R-:W-:Y:S05]  /*28d0*/  BSYNC B0 ;  /* 0x0000000000007941 */ /* 0x000fea0003800000 */
.L_x_1293:
[----:B------:R-:W-:Y:S02]  /*28e0*/  IADD3 R73, R73, c[0x0][0x160], RZ ;  /* 0x0000580049497a10 */ /* 0x000fe40007ffe0ff */
[----:B------:R-:W-:-:S02]  /*28f0*/  LOP3.LUT P1, RZ, R4, 0xff, RZ, 0xc0, !PT ;  /* 0x000000ff04ff7812 */ /* 0x000fc4000782c0ff */
[----:B------:R-:W-:Y:S02]  /*2900*/  ISETP.GE.AND P0, PT, R73, c[0x0][0x164], PT ;  /* 0x0000590049007a0c */ /* 0x000fe40003f06270 */
[----:B------:R-:W-:-:S11]  /*2910*/  SEL R4, RZ, 0x1, P1 ;  /* 0x00000001ff047807 */ /* 0x000fd60000800000 */
[----:B0-----:R-:W-:Y:S01]  /*2920*/  @P0 CALL.REL.NOINC `(.L_x_1278) ;  /* 0x0000001000000944 */ /* 0x001fe20003c00000 */
[----:B------:R-:W-:Y:S05]  /*2930*/  BRA `(.L_x_1296) ;  /* 0xffffdd2000007947 */ /* 0x000fea000383ffff */
.L_x_1278:
        /* <DEDUP_REMOVED lines=31> */
.L_x_1285:
[----:B------:R-:W-:Y:S01]  /*2b30*/  MOV R59, R93 ;  /* 0x0000005d003b7202 */ /* 0x000fe20000000f00 */
[----:B------:R-:W-:Y:S01]  /*2b40*/  IMAD.MOV.U32 R116, RZ, RZ, -0x1 ;  /* 0xffffffffff747424 */ /* 0x000fe200078e00ff */
[----:B------:R-:W-:-:S02]  /*2b50*/  MOV R92, 0x10 ;  /* 0x00000010005c7802 */ /* 0x000fc40000000f00 */
[----:B------:R-:W-:Y:S02]  /*2b60*/  MOV R61, 0x1f ;  /* 0x0000001f003d7802 */ /* 0x000fe40000000f00 */
[----:B------:R-:W-:Y:S02]  /*2b70*/  MOV R56, 0x2b90 ;  /* 0x00002b9000387802 */ /* 0x000fe40000000f00 */
[----:B------:R-:W-:Y:S05]  /*2b80*/  CALL.REL.NOINC `($__internal_34_$__cuda_sm70_shflsync_down_p) ;  /* 0x0000046000007944 */ /* 0x000fea0003c00000 */
[----:B-1----:R-:W-:Y:S01]  /*2b90*/  MOV R60, R59 ;  /* 0x0000003b003c7202 */ /* 0x002fe20000000f00 */
[----:B0-----:R-:W-:Y:S05]  /*2ba0*/  BRA `(.L_x_1297) ;  /* 0xffffe7d000007947 */ /* 0x001fea000383ffff */
.L_x_1286:
[----:B------:R-:W-:Y:S01]  /*2bb0*/  HFMA2.MMA R92, -RZ, RZ, 0, 9.5367431640625e-07 ;  /* 0x00000010ff5c7435 */ /* 0x000fe200000001ff */
[----:B------:R-:W-:Y:S01]  /*2bc0*/  MOV R59, R114 ;  /* 0x00000072003b7202 */ /* 0x000fe20000000f00 */
[----:B------:R-:W-:Y:S01]  /*2bd0*/  IMAD.MOV.U32 R61, RZ, RZ, 0x1f ;  /* 0x0000001fff3d7424 */ /* 0x000fe200078e00ff */
[----:B------:R-:W-:Y:S02]  /*2be0*/  MOV R116, 0xffffffff ;  /* 0xffffffff00747802 */ /* 0x000fe40000000f00 */
[----:B------:R-:W-:Y:S02]  /*2bf0*/  MOV R56, 0x2c10 ;  /* 0x00002c1000387802 */ /* 0x000fe40000000f00 */
[----:B01----:R-:W-:Y:S05]  /*2c00*/  CALL.REL.NOINC `($__internal_34_$__cuda_sm70_shflsync_down_p) ;  /* 0x000003e000007944 */ /* 0x003fea0003c00000 */
[----:B------:R-:W-:Y:S01]  /*2c10*/  FADD.FTZ R93, R60, R93 ;  /* 0x0000005d3c5d7221 */ /* 0x000fe20000010000 */
[----:B0-----:R-:W-:Y:S01]  /*2c20*/  HFMA2.MMA R92, -RZ, RZ, 0, 4.76837158203125e-07 ;  /* 0x00000008ff5c7435 */ /* 0x001fe200000001ff */
[----:B-1----:R-:W-:Y:S01]  /*2c30*/  FADD.FTZ R114, R114, R59 ;  /* 0x0000003b72727221 */ /* 0x002fe20000010000 */
[----:B------:R-:W-:Y:S01]  /*2c40*/  MOV R61, 0x1f ;  /* 0x0000001f003d7802 */ /* 0x000fe20000000f00 */
[----:B------:R-:W-:Y:S01]  /*2c50*/  IMAD.MOV.U32 R59, RZ, RZ, R93 ;  /* 0x000000ffff3b7224 */ /* 0x000fe200078e005d */
[----:B------:R-:W-:-:S02]  /*2c60*/  MOV R116, 0xffffffff ;  /* 0xffffffff00747802 */ /* 0x000fc40000000f00 */
[----:B------:R-:W-:Y:S02]  /*2c70*/  MOV R56, 0x2c90 ;  /* 0x00002c9000387802 */ /* 0x000fe40000000f00 */
[----:B------:R-:W-:Y:S05]  /*2c80*/  CALL.REL.NOINC `($__internal_34_$__cuda_sm70_shflsync_down_p) ;  /* 0x0000036000007944 */ /* 0x000fea0003c00000 */
[----:B0-----:R-:W-:Y:S01]  /*2c90*/  HFMA2.MMA R92, -RZ, RZ, 0, 4.76837158203125e-07 ;  /* 0x00000008ff5c7435 */ /* 0x001fe200000001ff */
[----:B-1----:R-:W-:Y:S01]  /*2ca0*/  MOV R60, R59 ;  /* 0x0000003b003c7202 */ /* 0x002fe20000000f00 */
[----:B------:R-:W-:Y:S01]  /*2cb0*/  IMAD.MOV.U32 R116, RZ, RZ, -0x1 ;  /* 0xffffffffff747424 */ /* 0x000fe200078e00ff */
[----:B------:R-:W-:Y:S02]  /*2cc0*/  MOV R59, R114 ;  /* 0x00000072003b7202 */ /* 0x000fe40000000f00 */
[----:B------:R-:W-:Y:S02]  /*2cd0*/  MOV R61, 0x1f ;  /* 0x0000001f003d7802 */ /* 0x000fe40000000f00 */
[----:B------:R-:W-:Y:S02]  /*2ce0*/  MOV R56, 0x2d00 ;  /* 0x00002d0000387802 */ /* 0x000fe40000000f00 */
[----:B------:R-:W-:Y:S05]  /*2cf0*/  CALL.REL.NOINC `($__internal_34_$__cuda_sm70_shflsync_down_p) ;  /* 0x000002f000007944 */ /* 0x000fea0003c00000 */
[----:B------:R-:W-:Y:S01]  /*2d00*/  FADD.FTZ R93, R60, R93 ;  /* 0x0000005d3c5d7221 */ /* 0x000fe20000010000 */
[----:B0-----:R-:W-:Y:S01]  /*2d10*/  HFMA2.MMA R92, -RZ, RZ, 0, 2.384185791015625e-07 ;  /* 0x00000004ff5c7435 */ /* 0x001fe200000001ff */
[----:B-1----:R-:W-:Y:S01]  /*2d20*/  FADD.FTZ R114, R114, R59 ;  /* 0x0000003b72727221 */ /* 0x002fe20000010000 */
[----:B------:R-:W-:-:S02]  /*2d30*/  MOV R61, 0x1f ;  /* 0x0000001f003d7802 */ /* 0x000fc40000000f00 */
[----:B------:R-:W-:Y:S02]  /*2d40*/  MOV R116, 0xffffffff ;  /* 0xffffffff00747802 */ /* 0x000fe40000000f00 */
[----:B------:R-:W-:Y:S02]  /*2d50*/  MOV R59, R93 ;  /* 0x0000005d003b7202 */ /* 0x000fe40000000f00 */
[----:B------:R-:W-:Y:S02]  /*2d60*/  MOV R56, 0x2d80 ;  /* 0x00002d8000387802 */ /* 0x000fe40000000f00 */
[----:B------:R-:W-:Y:S05]  /*2d70*/  CALL.REL.NOINC `($__internal_34_$__cuda_sm70_shflsync_down_p) ;  /* 0x0000027000007944 */ /* 0x000fea0003c00000 */
[----:B0-----:R-:W-:Y:S01]  /*2d80*/  HFMA2.MMA R92, -RZ, RZ, 0, 2.384185791015625e-07 ;  /* 0x00000004ff5c7435 */ /* 0x001fe200000001ff */
[----:B-1----:R-:W-:Y:S01]  /*2d90*/  IMAD.MOV.U32 R60, RZ, RZ, R59 ;  /* 0x000000ffff3c7224 */ /* 0x002fe200078e003b */
[----:B------:R-:W-:Y:S02]  /*2da0*/  MOV R59, R114 ;  /* 0x00000072003b7202 */ /* 0x000fe40000000f00 */
[----:B------:R-:W-:Y:S02]  /*2db0*/  MOV R61, 0x1f ;  /* 0x0000001f003d7802 */ /* 0x000fe40000000f00 */
[----:B------:R-:W-:-:S02]  /*2dc0*/  MOV R116, 0xffffffff ;  /* 0xffffffff00747802 */ /* 0x000fc40000000f00 */
[----:B------:R-:W-:Y:S02]  /*2dd0*/  MOV R56, 0x2df0 ;  /* 0x00002df000387802 */ /* 0x000fe40000000f00 */
[----:B------:R-:W-:Y:S05]  /*2de0*/  CALL.REL.NOINC `($__internal_34_$__cuda_sm70_shflsync_down_p) ;  /* 0x0000020000007944 */ /* 0x000fea0003c00000 */
[----:B------:R-:W-:Y:S01]  /*2df0*/  FADD.FTZ R93, R60, R93 ;  /* 0x0000005d3c5d7221 */ /* 0x000fe20000010000 */
[----:B0-----:R-:W-:Y:S01]  /*2e00*/  HFMA2.MMA R61, -RZ, RZ, 0, 1.847743988037109375e-06 ;  /* 0x0000001fff3d7435 */ /* 0x001fe200000001ff */
[----:B-1----:R-:W-:Y:S01]  /*2e10*/  FADD.FTZ R114, R114, R59 ;  /* 0x0000003b72727221 */ /* 0x002fe20000010000 */
[----:B------:R-:W-:Y:S01]  /*2e20*/  MOV R116, 0xffffffff ;  /* 0xffffffff00747802 */ /* 0x000fe20000000f00 */
[----:B------:R-:W-:Y:S01]  /*2e30*/  IMAD.MOV.U32 R92, RZ, RZ, 0x2 ;  /* 0x00000002ff5c7424 */ /* 0x000fe200078e00ff */
[----:B------:R-:W-:Y:S02]  /*2e40*/  MOV R59, R93 ;  /* 0x0000005d003b7202 */ /* 0x000fe40000000f00 */
[----:B------:R-:W-:Y:S02]  /*2e50*/  MOV R56, 0x2e70 ;  /* 0x00002e7000387802 */ /* 0x000fe40000000f00 */
[----:B------:R-:W-:Y:S05]  /*2e60*/  CALL.REL.NOINC `($__internal_34_$__cuda_sm70_shflsync_down_p) ;  /* 0x0000018000007944 */ /* 0x000fea0003c00000 */
[----:B0-----:R-:W-:Y:S01]  /*2e70*/  HFMA2.MMA R92, -RZ, RZ, 0, 1.1920928955078125e-07 ;  /* 0x00000002ff5c7435 */ /* 0x001fe200000001ff */
[----:B-1----:R-:W-:Y:S01]  /*2e80*/  MOV R60, R59 ;  /* 0x0000003b003c7202 */ /* 0x002fe20000000f00 */
[----:B------:R-:W-:Y:S01]  /*2e90*/  IMAD.MOV.U32 R59, RZ, RZ, R114 ;  /* 0x000000ffff3b7224 */ /* 0x000fe200078e0072 */
[----:B------:R-:W-:-:S02]  /*2ea0*/  MOV R61, 0x1f ;  /* 0x0000001f003d7802 */ /* 0x000fc40000000f00 */
[----:B------:R-:W-:Y:S02]  /*2eb0*/  MOV R116, 0xffffffff ;  /* 0xffffffff00747802 */ /* 0x000fe40000000f00 */
[----:B------:R-:W-:Y:S02]  /*2ec0*/  MOV R56, 0x2ee0 ;  /* 0x00002ee000387802 */ /* 0x000fe40000000f00 */
[----:B------:R-:W-:Y:S05]  /*2ed0*/  CALL.REL.NOINC `($__internal_34_$__cuda_sm70_shflsync_down_p) ;  /* 0x0000011000007944 */ /* 0x000fea0003c00000 */
[----:B------:R-:W-:Y:S01]  /*2ee0*/  FADD.FTZ R62, R60, R93 ;  /* 0x0000005d3c3e7221 */ /* 0x000fe20000010000 */
[----:B0-----:R-:W-:Y:S01]  /*2ef0*/  HFMA2.MMA R92, -RZ, RZ, 0, 5.9604644775390625e-08 ;  /* 0x00000001ff5c7435 */ /* 0x001fe200000001ff */
[----:B-1----:R-:W-:Y:S01]  /*2f00*/  FADD.FTZ R93, R114, R59 ;  /* 0x0000003b725d7221 */ /* 0x002fe20000010000 */
[----:B------:R-:W-:Y:S01]  /*2f10*/  MOV R116, 0xffffffff ;  /* 0xffffffff00747802 */ /* 0x000fe20000000f00 */
[----:B------:R-:W-:Y:S01]  /*2f20*/  IMAD.MOV.U32 R61, RZ, RZ, 0x1f ;  /* 0x0000001fff3d7424 */ /* 0x000fe200078e00ff */
[----:B------:R-:W-:Y:S02]  /*2f30*/  MOV R59, R62 ;  /* 0x0000003e003b7202 */ /* 0x000fe40000000f00 */
[----:B------:R-:W-:Y:S02]  /*2f40*/  MOV R56, 0x2f60 ;  /* 0x00002f6000387802 */ /* 0x000fe40000000f00 */
[----:B------:R-:W-:Y:S05]  /*2f50*/  CALL.REL.NOINC `($__internal_34_$__cuda_sm70_shflsync_down_p) ;  /* 0x0000009000007944 */ /* 0x000fea0003c00000 */
[----:B0-----:R-:W-:Y:S01]  /*2f60*/  HFMA2.MMA R61, -RZ, RZ, 0, 1.847743988037109375e-06 ;  /* 0x0000001fff3d7435 */ /* 0x001fe200000001ff */
[----:B-1----:R-:W-:Y:S01]  /*2f70*/  MOV R63, R59 ;  /* 0x0000003b003f7202 */ /* 0x002fe20000000f00 */
[----:B------:R-:W-:Y:S01]  /*2f80*/  IMAD.MOV.U32 R92, RZ, RZ, 0x1 ;  /* 0x00000001ff5c7424 */ /* 0x000fe200078e00ff */
[----:B------:R-:W-:-:S02]  /*2f90*/  MOV R59, R93 ;  /* 0x0000005d003b7202 */ /* 0x000fc40000000f00 */
[----:B------:R-:W-:Y:S02]  /*2fa0*/  MOV R116, 0xffffffff ;  /* 0xffffffff00747802 */ /* 0x000fe40000000f00 */
[----:B------:R-:W-:Y:S02]  /*2fb0*/  MOV R56, 0x2fd0 ;  /* 0x00002fd000387802 */ /* 0x000fe40000000f00 */
[----:B------:R-:W-:Y:S05]  /*2fc0*/  CALL.REL.NOINC `($__internal_34_$__cuda_sm70_shflsync_down_p) ;  /* 0x0000002000007944 */ /* 0x000fea0003c00000 */
[----:B-1----:R-:W-:Y:S01]  /*2fd0*/  MOV R114, R59 ;  /* 0x0000003b00727202 */ /* 0x002fe20000000f00 */
[----:B0-----:R-:W-:Y:S05]  /*2fe0*/  BRA `(.L_x_1298) ;  /* 0xffffe4b000007947 */ /* 0x001fea000383ffff */
        .weak           $__internal_34_$__cuda_sm70_shflsync_down_p
        .type           $__internal_34_$__cuda_sm70_shflsync_down_p,@function
        .size           $__internal_34_$__cuda_sm70_shflsync_down_p,(.L_x_6683 - $__internal_34_$__cuda_sm70_shflsync_down_p)
$__internal_34_$__cuda_sm70_shflsync_down_p:
[----:B------:R-:W-:Y:S01]  /*2ff0*/  HFMA2.MMA R57, -RZ, RZ, 0, 0 ;  /* 0x00000000ff397435 */ /* 0x000fe200000001ff */
[----:B------:R-:W-:Y:S04]  /*3000*/  WARPSYNC R116 ;  /* 0x0000007400007348 */ /* 0x000fe80003800000 */
[----:B------:R0:W1:Y:S01]  /*3010*/  SHFL.DOWN PT, R59, R59, R92, R61 ;  /* 0x0800005c3b3b7389 */ /* 0x00006200000e003d */
[----:B------:R-:W-:Y:S05]  /*3020*/  RET.REL.NODEC R56 `(_ZN10layer_norm13ln_bwd_kernelINS_13Kernel_traitsI6__halfS2_S2_S2_fjLj1536ELj1ELj1ELj4ELj8ENS_18Kernel_traits_baseILj1536ES2_S2_S2_S2_fjLj128EEEEELb1ELb1ELb0ELb0EEEvNS_9BwdParamsE) ;  /* 0xffffcfd038007950 */ /* 0x000fea0003c3ffff */
.L_x_1299:
        /* <DEDUP_REMOVED lines=13> */
.L_x_6683:


//--------------------- .text._ZN10layer_norm13ln_bwd_kernelINS_13Kernel_traitsI6__halfS2_S2_S2_fjLj1536ELj1ELj1ELj4ELj8ENS_18Kernel_traits_baseILj1536ES2_S2_S2_S2_fjLj128EEEEELb1ELb1ELb0ELb1EEEvNS_9BwdParamsE --------------------------
	.section	.text._ZN10layer_norm13ln_bwd_kernelINS_13Kernel_traitsI6__halfS2_S2_S2_fjLj1536ELj1ELj1ELj4ELj8ENS_18Kernel_traits_baseILj1536ES2_S2_S2_S2_fjLj128EEEEELb1ELb1ELb0ELb1EEEvNS_9BwdParamsE,"ax",@progbits
	.sectioninfo	@"SHI_REGISTERS=124"
	.align	128
        .global         _ZN10layer_norm13ln_bwd_kernelINS_13Kernel_traitsI6__halfS2_S2_S2_fjLj1536ELj1ELj1ELj4ELj8ENS_18Kernel_traits_baseILj1536ES2_S2_S2_S2_fjLj128EEEEELb1ELb1ELb0ELb1EEEvNS_9BwdParamsE
        .type           _ZN10layer_norm13ln_bwd_kernelINS_13Kernel_traitsI6__halfS2_S2_S2_fjLj1536ELj1ELj1ELj4ELj8ENS_18Kernel_traits_baseILj1536ES2_S2_S2_S2_fjLj128EEEEELb1ELb1ELb0ELb1EEEvNS_9BwdParamsE,@function
        .size           _ZN10layer_norm13ln_bwd_kernelINS_13Kernel_traitsI6__halfS2_S2_S2_fjLj1536ELj1ELj1ELj4ELj8ENS_18Kernel_traits_baseILj1536ES2_S2_S2_S2_fjLj128EEEEELb1ELb1ELb0ELb1EEEvNS_9BwdParamsE,(.L_x_6684 - _ZN10layer_norm13ln_bwd_kernelINS_13Kernel_traitsI6__halfS2_S2_S2_fjLj1536ELj1ELj1ELj4ELj8ENS_18Kernel_traits_baseILj1536ES2_S2_S2_S2_fjLj128EEEEELb1ELb1ELb0ELb1EEEvNS_9BwdParamsE)
        .other          _ZN10layer_norm13ln_bwd_kernelINS_13Kernel_traitsI6__halfS2_S2_S2_fjLj1536ELj1ELj1ELj4ELj8ENS_18Kernel_traits_baseILj1536ES2_S2_S2_S2_fjLj128EEEEELb1ELb1ELb0ELb1EEEvNS_9BwdParamsE,@"STO_CUDA_ENTRY STV_DEFAULT"
_ZN10layer_norm13ln_bwd_kernelINS_13Kernel_traitsI6__halfS2_S2_S2_fjLj1536ELj1ELj1ELj4ELj8ENS_18Kernel_traits_baseILj1536ES2_S2_S2_S2_fjLj128EEEEELb1ELb1ELb0ELb1EEEvNS_9BwdParamsE:
.text._ZN10layer_norm13ln_bwd_kernelINS_13Kernel_traitsI6__halfS2_S2_S2_fjLj1536ELj1ELj1ELj4ELj8ENS_18Kernel_traits_baseILj1536ES2_S2_S2_S2_fjLj128EEEEELb1ELb1ELb0ELb1EEEvNS_9BwdParamsE:
        /* <DEDUP_REMOVED lines=26> */
.L_x_1300:
        /* <DEDUP_REMOVED lines=14> */
[----:B------:R-:W-:Y:S01]  /*0280*/  HFMA2.MMA R57, -RZ, RZ, 0, 0 ;  /* 0x00000000ff397435 */ /* 0x000fe200000001ff */
[----:B------:R-:W-:Y:S01]  /*0290*/  CS2R R24, SRZ ;  /* 0x0000000000187805 */ /* 0x000fe2000001ff00 */
[----:B------:R-:W-:Y:S01]  /*02a0*/  CS2R R22, SRZ ;  /* 0x0000000000167805 */ /* 0x000fe2000001ff00 */
[----:B------:R-:W-:Y:S01]  /*02b0*/  CS2R R40, SRZ ;  /* 0x0000000000287805 */ /* 0x000fe2000001ff00 */
[----:B------:R-:W-:Y:S01]  /*02c0*/  CS2R R26, SRZ ;  /* 0x00000000001a7805 */ /* 0x000fe2000001ff00 */
[----:B------:R-:W-:Y:S01]  /*02d0*/  CS2R R34, SRZ ;  /* 0x0000000000227805 */ /* 0x000fe2000001ff00 */
[----:B------:R-:W-:Y:S01]  /*02e0*/  MOV R44, RZ ;  /* 0x000000ff002c7202 */ /* 0x000fe20000000f00 */
[----:B-1----:R-:W-:Y:S01]  /*02f0*/  CS2R R4, SRZ ;  /* 0x0000000000047805 */ /* 0x002fe2000001ff00 */
        /* <DEDUP_REMOVED lines=27> */
[----:B------:R-:W-:Y:S01]  /*04b0*/  HADD2.F32 R58, -RZ, R17.H0_H0 ;  /* 0x20000011ff3a7230 */ /* 0x000fe20000004100 */
[----:B------:R-:W-:Y:S01]  /*04c0*/  CS2R R6, SRZ ;  /* 0x0000000000067805 */ /* 0x000fe2000001ff00 */
[----:B------:R-:W-:Y:S01]  /*04d0*/  CS2R R8, SRZ ;  /* 0x0000000000087805 */ /* 0x000fe2000001ff00 */
[----:B------:R-:W-:Y:S01]  /*04e0*/  CS2R R10, SRZ ;  /* 0x00000000000a7805 */ /* 0x000fe2000001ff00 */
        /* <DEDUP_REMOVED lines=15> */
.L_x_1306:
        /* <DEDUP_REMOVED lines=9> */
[C---:B------:R-:W-:Y:S02]  /*0670*/  @P0 LEA R36, P1, R80.reuse, c[0x0][0x1c0], 0x1 ;  /* 0x0000700050240a11 */ /* 0x040fe400078208ff */
[C---:B------:R-:W-:Y:S01]  /*0680*/  IADD3 R95, R99.reuse, 0x80, RZ ;  /* 0x00000080635f7810 */ /* 0x040fe20007ffe0ff */
[CC--:B------:R-:W-:Y:S01]  /*0690*/  IMAD.WIDE.U32 R70, R99.reuse, R92.reuse, c[0x0][0x208] ;  /* 0x0000820063467625 */ /* 0x0c0fe200078e005c */
[C---:B------:R-:W-:Y:S02]  /*06a0*/  IADD3 R81, R99.reuse, 0x100, RZ ;  /* 0x0000010063517810 */ /* 0x040fe40007ffe0ff */
[----:B------:R-:W-:Y:S01]  /*06b0*/  @P0 LEA.HI.X R37, R80, c[0x0][0x1c4], R31, 0x1, P1 ;  /* 0x0000710050250a11 */ /* 0x000fe200008f0c1f */
[-C--:B------:R-:W-:Y:S01]  /*06c0*/  IMAD.WIDE.U32 R28, R99, R92.reuse, c[0x0][0x188] ;  /* 0x00006200631c7625 */ /* 0x080fe200078e005c */
[----:B------:R-:W-:Y:S01]  /*06d0*/  MOV R84, 0x4 ;  /* 0x0000000400547802 */ /* 0x000fe20000000f00 */
[----:B------:R-:W2:Y:S02]  /*06e0*/  LDG.E.64 R70, [R70.64] ;  /* 0x0000000446467981 */ /* 0x000ea4000c1e1b00 */
[----:B------:R-:W-:-:S02]  /*06f0*/  IMAD.WIDE.U32 R68, R95, R92, c[0x0][0x208] ;  /* 0x000082005f447625 */ /* 0x000fc400078e005c */
[----:B------:R0:W3:Y:S02]  /*0700*/  @P0 LDG.E.U16 R98, [R36.64] ;  /* 0x0000000424620981 */ /* 0x0000e4000c1e1500 */
[----:B------:R-:W-:Y:S02]  /*0710*/  IMAD.WIDE.U32 R38, R81, R92, c[0x0][0x208] ;  /* 0x0000820051267625 */ /* 0x000fe400078e005c */
[----:B------:R-:W4:Y:S02]  /*0720*/  LDG.E.64 R28, [R28.64] ;  /* 0x000000041c1c7981 */ /* 0x000f24000c1e1b00 */
[----:B------:R-:W-:Y:S02]  /*0730*/  IMAD.WIDE R90, R80, R84, c[0x0][0x1a0] ;  /* 0x00006800505a7625 */ /* 0x000fe400078e0254 */
[----:B------:R-:W4:Y:S02]  /*0740*/  LDG.E.64 R68, [R68.64] ;  /* 0x0000000444447981 */ /* 0x000f24000c1e1b00 */
[----:B------:R-:W-:-:S02]  /*0750*/  IMAD.WIDE.U32 R30, R95, R92, c[0x0][0x188] ;  /* 0x000062005f1e7625 */ /* 0x000fc400078e005c */
[----:B------:R-:W4:Y:S02]  /*0760*/  LDG.E.64 R38, [R38.64] ;  /* 0x0000000426267981 */ /* 0x000f24000c1e1b00 */
[----:B0-----:R-:W-:Y:S02]  /*0770*/  IMAD.WIDE.U32 R36, R81, R92, c[0x0][0x188] ;  /* 0x0000620051247625 */ /* 0x001fe400078e005c */
[----:B------:R0:W4:Y:S02]  /*0780*/  LDG.E R94, [R90.64] ;  /* 0x000000045a5e7981 */ /* 0x000124000c1e1900 */
[----:B------:R-:W-:Y:S02]  /*0790*/  IMAD.WIDE R82, R80, R84, c[0x0][0x1a8] ;  /* 0x00006a0050527625 */ /* 0x000fe400078e0254 */
[----:B------:R-:W4:Y:S04]  /*07a0*/  LDG.E.64 R30, [R30.64] ;  /* 0x000000041e1e7981 */ /* 0x000f28000c1e1b00 */
[----:B------:R-:W4:Y:S04]  /*07b0*/  LDG.E.64 R36, [R36.64] ;  /* 0x0000000424247981 */ /* 0x000f28000c1e1b00 */
[----:B------:R1:W4:Y:S01]  /*07c0*/  LDG.E R82, [R82.64] ;  /* 0x0000000452527981 */ /* 0x000322000c1e1900 */
[----:B------:R-:W-:-:S04]  /*07d0*/  ISETP.NE.U32.AND P1, PT, RZ, c[0x0][0x218], PT ;  /* 0x00008600ff007a0c */ /* 0x000fc80003f25070 */
[----:B------:R-:W-:Y:S01]  /*07e0*/  ISETP.NE.AND.EX P1, PT, RZ, c[0x0][0x21c], PT, P1 ;  /* 0x00008700ff007a0c */ /* 0x000fe20003f25310 */
[----:B------:R-:W-:-:S04]  /*07f0*/  IMAD.WIDE.U32 R102, R99, R84, c[0x0][0x190] ;  /* 0x0000640063667625 */ /* 0x000fc800078e0054 */
[----:B0-----:R-:W-:Y:S01]  /*0800*/  IMAD.WIDE.U32 R90, R81, R84, c[0x0][0x190] ;  /* 0x00006400515a7625 */ /* 0x001fe200078e0054 */
[----:B------:R-:W-:Y:S01]  /*0810*/  ULDC.U8 UR6, c[0x0][0x1f0] ;  /* 0x00007c0000067ab9 */ /* 0x000fe20000000000 */
[----:B------:R0:W5:Y:S02]  /*0820*/  LDG.E R102, [R102.64] ;  /* 0x0000000466667981 */ /* 0x000164000c1e1900 */
[----:B------:R-:W-:-:S04]  /*0830*/  IMAD.WIDE.U32 R100, R84, R95, c[0x0][0x190] ;  /* 0x0000640054647625 */ /* 0x000fc800078e005f */
[-C--:B------:R-:W-:Y:S01]  /*0840*/  @P1 IMAD.WIDE.U32 R104, R99, R92.reuse, c[0x0][0x218] ;  /* 0x0000860063681625 */ /* 0x080fe200078e005c */
[----:B------:R-:W-:Y:S01]  /*0850*/  MOV R84, 0x3f800000 ;  /* 0x3f80000000547802 */ /* 0x000fe20000000f00 */
[----:B-1----:R4:W5:Y:S02]  /*0860*/  LDG.E R83, [R90.64] ;  /* 0x000000045a537981 */ /* 0x002964000c1e1900 */
[-C--:B------:R-:W-:Y:S01]  /*0870*/  @P1 IMAD.WIDE.U32 R96, R95, R92.reuse, c[0x0][0x218] ;  /* 0x000086005f601625 */ /* 0x080fe200078e005c */
[----:B------:R-:W-:Y:S01]  /*0880*/  LOP3.LUT P2, RZ, R88, 0xff, RZ, 0xc0, !PT ;  /* 0x000000ff58ff7812 */ /* 0x000fe2000784c0ff */
[----:B------:R2:W5:Y:S02]  /*0890*/  @P1 LDG.E.64 R62, [R104.64] ;  /* 0x00000004683e1981 */ /* 0x000564000c1e1b00 */
[----:B------:R-:W-:Y:S02]  /*08a0*/  @P1 IMAD.WIDE.U32 R92, R81, R92, c[0x0][0x218] ;  /* 0x00008600515c1625 */ /* 0x000fe400078e005c */
[----:B------:R1:W5:Y:S04]  /*08b0*/  @P1 LDG.E.64 R64, [R96.64] ;  /* 0x0000000460401981 */ /* 0x000368000c1e1b00 */
[----:B------:R0:W5:Y:S04]  /*08c0*/  @P1 LDG.E.64 R66, [R92.64] ;  /* 0x000000045c421981 */ /* 0x000168000c1e1b00 */
[----:B------:R0:W5:Y:S01]  /*08d0*/  LDG.E R100, [R100.64] ;  /* 0x0000000464647981 */ /* 0x000162000c1e1900 */
[----:B------:R-:W-:Y:S01]  /*08e0*/  LOP3.LUT P3, RZ, R0, 0x1f, RZ, 0xc0, !PT ;  /* 0x0000001f00ff7812 */ /* 0x000fe2000786c0ff */
[----:B--2---:R-:W-:Y:S01]  /*08f0*/  IMAD.MOV.U32 R105, RZ, RZ, R70 ;  /* 0x000000ffff697224 */ /* 0x004fe200078e0046 */
[----:B------:R-:W-:Y:S01]  /*0900*/  SHF.R.U64 R104, R70, 0x10, R71 ;  /* 0x0000001046687819 */ /* 0x000fe20000001247 */
[----:B---3--:R-:W-:Y:S01]  /*0910*/  @P0 HADD2.F32 R84, -RZ, R98.H0_H0 ;  /* 0x20000062ff540230 */ /* 0x008fe20000004100 */
[----:B------:R-:W-:-:S02]  /*0920*/  ISETP.NE.AND P0, PT, RZ, UR6, PT ;  /* 0x00000006ff007c0c */ /* 0x000fc4000bf05270 */
[----:B------:R-:W-:Y:S02]  /*0930*/  MOV R98, R71 ;  /* 0x0000004700627202 */ /* 0x000fe40000000f00 */
[----:B----4-:R-:W-:Y:S02]  /*0940*/  SHF.R.U64 R91, R28, 0x10, R29 ;  /* 0x000000101c5b7819 */ /* 0x010fe4000000121d */
[----:B0-----:R-:W-:Y:S02]  /*0950*/  SHF.R.U32.HI R103, RZ, 0x10, R71 ;  /* 0x00000010ff677819 */ /* 0x001fe40000011647 */
[--C-:B------:R-:W-:Y:S02]  /*0960*/  SHF.R.U64 R88, R68, 0x10, R69.reuse ;  /* 0x0000001044587819 */ /* 0x100fe40000001245 */
[----:B------:R-:W-:Y:S02]  /*0970*/  MOV R70, R69 ;  /* 0x0000004500467202 */ /* 0x000fe40000000f00 */
[----:B------:R-:W-:-:S02]  /*0980*/  SHF.R.U32.HI R90, RZ, 0x10, R69 ;  /* 0x00000010ff5a7819 */ /* 0x000fc40000011645 */
[----:B------:R-:W-:Y:S02]  /*0990*/  MOV R71, R68 ;  /* 0x0000004400477202 */ /* 0x000fe40000000f00 */
[----:B------:R-:W-:Y:S02]  /*09a0*/  MOV R92, R38 ;  /* 0x00000026005c7202 */ /* 0x000fe40000000f00 */
[--C-:B------:R-:W-:Y:S01]  /*09b0*/  SHF.R.U64 R69, R38, 0x10, R39.reuse ;  /* 0x0000001026457819 */ /* 0x100fe20000001227 */
[----:B------:R-:W-:Y:S01]  /*09c0*/  HADD2.F32 R28, -RZ, R28.H0_H0 ;  /* 0x2000001cff1c7230 */ /* 0x000fe20000004100 */
[----:B------:R-:W-:Y:S02]  /*09d0*/  MOV R68, R39 ;  /* 0x0000002700447202 */ /* 0x000fe40000000f00 */
[----:B------:R-:W-:Y:S01]  /*09e0*/  SHF.R.U32.HI R38, RZ, 0x10, R39 ;  /* 0x00000010ff267819 */ /* 0x000fe20000011627 */
[----:B------:R-:W-:Y:S01]  /*09f0*/  HADD2.F32 R39, -RZ, R29.H0_H0 ;  /* 0x2000001dff277230 */ /* 0x000fe20000004100 */
[----:B------:R-:W-:Y:S01]  /*0a00*/  SHF.R.U32.HI R115, RZ, 0x10, R29 ;  /* 0x00000010ff737819 */ /* 0x000fe2000001161d */
[----:B------:R-:W-:Y:S01]  /*0a10*/  HADD2.F32 R29, -RZ, R91.H0_H0 ;  /* 0x2000005bff1d7230 */ /* 0x000fe20000004100 */
[----:B------:R-:W-:Y:S01]  /*0a20*/  FSEL R94, R94, RZ, !P0 ;  /* 0x000000ff5e5e7208 */ /* 0x000fe20004000000 */
[----:B------:R-:W-:Y:S01]  /*0a30*/  HADD2.F32 R105, -RZ, R105.H0_H0 ;  /* 0x20000069ff697230 */ /* 0x000fe20000004100 */
[----:B------:R-:W-:-:S02]  /*0a40*/  SHF.R.U64 R101, R30, 0x10, R31 ;  /* 0x000000101e657819 */ /* 0x000fc4000000121f */
[----:B-1----:R-:W-:Y:S01]  /*0a50*/  SHF.R.U32.HI R96, RZ, 0x10, R31 ;  /* 0x00000010ff607819 */ /* 0x002fe2000001161f */
[----:B------:R-:W-:Y:S01]  /*0a60*/  HADD2.F32 R31, -RZ, R31.H0_H0 ;  /* 0x2000001fff1f7230 */ /* 0x000fe20000004100 */
[C---:B------:R-:W-:Y:S01]  /*0a70*/  FADD.FTZ R107, -R94.reuse, R28 ;  /* 0x0000001c5e6b7221 */ /* 0x040fe20000010100 */
[----:B------:R-:W-:Y:S01]  /*0a80*/  HADD2.F32 R115, -RZ, R115.H0_H0 ;  /* 0x20000073ff737230 */ /* 0x000fe20000004100 */
[----:B------:R-:W-:Y:S01]  /*0a90*/  FADD.FTZ R109, -R94, R29 ;  /* 0x0000001d5e6d7221 */ /* 0x000fe20000010100 */
[----:B------:R-:W-:Y:S01]  /*0aa0*/  HADD2.F32 R111, -RZ, R30.H0_H0 ;  /* 0x2000001eff6f7230 */ /* 0x000fe20000004100 */
[--C-:B------:R-:W-:Y:S01]  /*0ab0*/  SHF.R.U64 R30, R36, 0x10, R37.reuse ;  /* 0x00000010241e7819 */ /* 0x100fe20000001225 */
[----:B------:R-:W-:Y:S01]  /*0ac0*/  HADD2.F32 R113, -RZ, R104.H0_H0 ;  /* 0x20000068ff717230 */ /* 0x000fe20000004100 */
[----:B------:R-:W-:Y:S01]  /*0ad0*/  SHF.R.U32.HI R97, RZ, 0x10, R37 ;  /* 0x00000010ff617819 */ /* 0x000fe20000011625 */
[----:B------:R-:W-:Y:S01]  /*0ae0*/  HADD2.F32 R91, -RZ, R37.H0_H0 ;  /* 0x20000025ff5b7230 */ /* 0x000fe20000004100 */
[----:B------:R-:W-:-:S02]  /*0af0*/  FMUL.FTZ R117, R79, R105 ;  /* 0x000000694f757220 */ /* 0x000fc40000410000 */
[----:B------:R-:W-:Y:S01]  /*0b00*/  FADD.FTZ R37, -R94, R31 ;  /* 0x0000001f5e257221 */ /* 0x000fe20000010100 */
[----:B------:R-:W-:Y:S01]  /*0b10*/  HADD2.F32 R31, -RZ, R96.H0_H0 ;  /* 0x20000060ff1f7230 */ /* 0x000fe20000004100 */
[C---:B------:R-:W-:Y:S01]  /*0b20*/  FMUL.FTZ R120, R82.reuse, R107 ;  /* 0x0000006b52787220 */ /* 0x040fe20000410000 */
[----:B------:R-:W-:Y:S01]  /*0b30*/  HADD2.F32 R98, -RZ, R98.H0_H0 ;  /* 0x20000062ff627230 */ /* 0x000fe20000004100 */
[----:B------:R-:W-:Y:S01]  /*0b40*/  FMUL.FTZ R118, R82, R109 ;  /* 0x0000006d52767220 */ /* 0x000fe20000410000 */
[----:B------:R-:W-:Y:S01]  /*0b50*/  HADD2.F32 R109, -RZ, R71.H0_H0 ;  /* 0x20000047ff6d7230 */ /* 0x000fe20000004100 */
[----:B------:R-:W-:Y:S01]  /*0b60*/  FADD.FTZ R115, -R94, R115 ;  /* 0x000000735e737221 */ /* 0x000fe20000010100 */
[----:B------:R-:W-:Y:S01]  /*0b70*/  HADD2.F32 R112, -RZ, R103.H0_H0 ;  /* 0x20000067ff707230 */ /* 0x000fe20000004100 */
[----:B------:R-:W-:Y:S02]  /*0b80*/  FMUL.FTZ R114, R56, R113 ;  /* 0x0000007138727220 */ /* 0x000fe40000410000 */
[----:B------:R-:W-:-:S02]  /*0b90*/  FADD.FTZ R71, RZ, R117 ;  /* 0x00000075ff477221 */ /* 0x000fc40000010000 */
[----:B------:R-:W-:Y:S02]  /*0ba0*/  FADD.FTZ R39, -R94, R39 ;  /* 0x000000275e277221 */ /* 0x000fe40000010100 */
[----:B------:R-:W-:Y:S01]  /*0bb0*/  FFMA.FTZ R103, R120, R117, RZ ;  /* 0x0000007578677223 */ /* 0x000fe200000100ff */
[----:B------:R-:W-:Y:S01]  /*0bc0*/  HADD2.F32 R101, -RZ, R101.H0_H0 ;  /* 0x20000065ff657230 */ /* 0x000fe20000004100 */
[C---:B------:R-:W-:Y:S02]  /*0bd0*/  FADD.FTZ R111, -R94.reuse, R111 ;  /* 0x0000006f5e6f7221 */ /* 0x040fe40000010100 */
[----:B------:R-:W-:Y:S02]  /*0be0*/  FADD.FTZ R31, -R94, R31 ;  /* 0x0000001f5e1f7221 */ /* 0x000fe40000010100 */
[----:B------:R-:W-:Y:S02]  /*0bf0*/  FADD.FTZ R42, R113, R42 ;  /* 0x0000002a712a7221 */ /* 0x000fe40000010000 */
[----:B------:R-:W-:-:S02]  /*0c00*/  FFMA.FTZ R43, R118, R113, R43 ;  /* 0x00000071762b7223 */ /* 0x000fc4000001002b */
[----:B------:R-:W-:Y:S02]  /*0c10*/  FMUL.FTZ R115, R82, R115 ;  /* 0x0000007352737220 */ /* 0x000fe40000410000 */
[----:B------:R-:W-:Y:S02]  /*0c20*/  FMUL.FTZ R113, R78, R98 ;  /* 0x000000624e717220 */ /* 0x000fe40000410000 */
[----:B------:R-:W-:Y:S02]  /*0c30*/  FADD.FTZ R28, R71, R114 ;  /* 0x00000072471c7221 */ /* 0x000fe40000010000 */
[----:B------:R-:W-:Y:S02]  /*0c40*/  FMUL.FTZ R116, R82, R39 ;  /* 0x0000002752747220 */ /* 0x000fe40000410000 */
[----:B------:R-:W-:Y:S02]  /*0c50*/  FFMA.FTZ R103, R118, R114, R103 ;  /* 0x0000007276677223 */ /* 0x000fe40000010067 */
[----:B------:R-:W-:-:S02]  /*0c60*/  FADD.FTZ R27, R112, R27 ;  /* 0x0000001b701b7221 */ /* 0x000fc40000010000 */
[-C--:B------:R-:W-:Y:S02]  /*0c70*/  FFMA.FTZ R34, R115, R112.reuse, R34 ;  /* 0x0000007073227223 */ /* 0x080fe40000010022 */
[C---:B------:R-:W-:Y:S02]  /*0c80*/  FMUL.FTZ R111, R82.reuse, R111 ;  /* 0x0000006f526f7220 */ /* 0x040fe40000410000 */
[----:B------:R-:W-:Y:S02]  /*0c90*/  FMUL.FTZ R106, R82, R31 ;  /* 0x0000001f526a7220 */ /* 0x000fe40000410000 */
[----:B------:R-:W-:Y:S02]  /*0ca0*/  FADD.FTZ R101, -R94, R101 ;  /* 0x000000655e657221 */ /* 0x000fe40000010100 */
[----:B------:R-:W-:Y:S02]  /*0cb0*/  FMUL.FTZ R112, R55, R112 ;  /* 0x0000007037707220 */ /* 0x000fe40000410000 */
[----:B------:R-:W-:-:S02]  /*0cc0*/  FADD.FTZ R31, R28, R113 ;  /* 0x000000711c1f7221 */ /* 0x000fc40000010000 */
[----:B------:R-:W-:Y:S01]  /*0cd0*/  FFMA.FTZ R28, R116, R113, R103 ;  /* 0x00000071741c7223 */ /* 0x000fe20000010067 */
[----:B------:R-:W-:Y:S01]  /*0ce0*/  HADD2.F32 R29, -RZ, R30.H0_H0 ;  /* 0x2000001eff1d7230 */ /* 0x000fe20000004100 */
[----:B------:R-:W-:Y:S01]  /*0cf0*/  FADD.FTZ R40, R109, R40 ;  /* 0x000000286d287221 */ /* 0x000fe20000010000 */
[----:B------:R-:W-:Y:S01]  /*0d00*/  HADD2.F32 R107, -RZ, R88.H0_H0 ;  /* 0x20000058ff6b7230 */ /* 0x000fe20000004100 */
[----:B------:R-:W-:Y:S01]  /*0d10*/  FFMA.FTZ R32, R111, R109, R32 ;  /* 0x0000006d6f207223 */ /* 0x000fe20000010020 */
[----:B------:R-:W-:Y:S01]  /*0d20*/  HADD2.F32 R93, -RZ, R36.H0_H0 ;  /* 0x20000024ff5d7230 */ /* 0x000fe20000004100 */
[----:B------:R-:W-:Y:S02]  /*0d30*/  FMUL.FTZ R110, R82, R101 ;  /* 0x00000065526e7220 */ /* 0x000fe40000410000 */
[----:B------:R-:W-:Y:S02]  /*0d40*/  FMUL.FTZ R109, R77, R109 ;  /* 0x0000006d4d6d7220 */ /* 0x000fe40000410000 */
[----:B------:R-:W-:-:S02]  /*0d50*/  FADD.FTZ R30, R31, R112 ;  /* 0x000000701f1e7221 */ /* 0x000fc40000010000 */
[----:B------:R-:W-:Y:S02]  /*0d60*/  FFMA.FTZ R36, R115, R112, R28 ;  /* 0x0000007073247223 */ /* 0x000fe4000001001c */
[----:B------:R-:W-:Y:S02]  /*0d70*/  FADD.FTZ R44, R105, R44 ;  /* 0x0000002c692c7221 */ /* 0x000fe40000010000 */
[----:B------:R-:W-:Y:S01]  /*0d80*/  FFMA.FTZ R57, R120, R105, R57 ;  /* 0x0000006978397223 */ /* 0x000fe20000010039 */
[----:B------:R-:W-:Y:S01]  /*0d90*/  HADD2.F32 R105, -RZ, R70.H0_H0 ;  /* 0x20000046ff697230 */ /* 0x000fe20000004100 */
[----:B------:R-:W-:Y:S02]  /*0da0*/  FADD.FTZ R26, R107, R26 ;  /* 0x0000001a6b1a7221 */ /* 0x000fe40000010000 */
[----:B------:R-:W-:Y:S02]  /*0db0*/  FMUL.FTZ R108, R82, R37 ;  /* 0x00000025526c7220 */ /* 0x000fe40000410000 */
[----:B------:R-:W-:-:S02]  /*0dc0*/  FFMA.FTZ R33, R110, R107, R33 ;  /* 0x0000006b6e217223 */ /* 0x000fc40000010021 */
[----:B------:R-:W-:Y:S02]  /*0dd0*/  FADD.FTZ R28, R30, R109 ;  /* 0x0000006d1e1c7221 */ /* 0x000fe40000010000 */
[----:B------:R-:W-:Y:S02]  /*0de0*/  FMUL.FTZ R107, R54, R107 ;  /* 0x0000006b366b7220 */ /* 0x000fe40000410000 */
[----:B------:R-:W-:Y:S01]  /*0df0*/  FFMA.FTZ R30, R111, R109, R36 ;  /* 0x0000006d6f1e7223 */ /* 0x000fe20000010024 */
[----:B------:R-:W-:Y:S01]  /*0e00*/  HADD2.F32 R90, -RZ, R90.H0_H0 ;  /* 0x2000005aff5a7230 */ /* 0x000fe20000004100 */
[----:B------:R-:W-:Y:S02]  /*0e10*/  FADD.FTZ R93, -R94, R93 ;  /* 0x0000005d5e5d7221 */ /* 0x000fe40000010100 */
[----:B------:R-:W-:Y:S02]  /*0e20*/  FADD.FTZ R24, R105, R24 ;  /* 0x0000001869187221 */ /* 0x000fe40000010000 */
[-C--:B------:R-:W-:Y:S01]  /*0e30*/  FFMA.FTZ R25, R108, R105.reuse, R25 ;  /* 0x000000696c197223 */ /* 0x080fe20000010019 */
[----:B------:R-:W-:Y:S01]  /*0e40*/  HADD2.F32 R92, -RZ, R92.H0_H0 ;  /* 0x2000005cff5c7230 */ /* 0x000fe20000004100 */
[----:B------:R-:W-:-:S02]  /*0e50*/  FMUL.FTZ R105, R76, R105 ;  /* 0x000000694c697220 */ /* 0x000fc40000410000 */
[----:B------:R-:W-:Y:S02]  /*0e60*/  FADD.FTZ R28, R28, R107 ;  /* 0x0000006b1c1c7221 */ /* 0x000fe40000010000 */
[----:B------:R-:W-:Y:S02]  /*0e70*/  FFMA.FTZ R30, R110, R107, R30 ;  /* 0x0000006b6e1e7223 */ /* 0x000fe4000001001e */
[----:B------:R-:W-:Y:S02]  /*0e80*/  FMUL.FTZ R93, R82, R93 ;  /* 0x0000005d525d7220 */ /* 0x000fe40000410000 */
[----:B------:R-:W-:Y:S02]  /*0e90*/  FADD.FTZ R29, -R94, R29 ;  /* 0x0000001d5e1d7221 */ /* 0x000fe40000010100 */
[----:B------:R-:W-:Y:S02]  /*0ea0*/  FMUL.FTZ R103, R53, R90 ;  /* 0x0000005a35677220 */ /* 0x000fe40000410000 */
[----:B------:R-:W-:-:S02]  /*0eb0*/  FADD.FTZ R28, R28, R105 ;  /* 0x000000691c1c7221 */ /* 0x000fc40000010000 */
[----:B------:R-:W-:Y:S02]  /*0ec0*/  FFMA.FTZ R30, R108, R105, R30 ;  /* 0x000000696c1e7223 */ /* 0x000fe4000001001e */
[----:B------:R-:W-:Y:S02]  /*0ed0*/  FADD.FTZ R35, R98, R35 ;  /* 0x0000002362237221 */ /* 0x000fe40000010000 */
[----:B------:R-:W-:Y:S01]  /*0ee0*/  FFMA.FTZ R41, R116, R98, R41 ;  /* 0x0000006274297223 */ /* 0x000fe20000010029 */
[----:B------:R-:W-:Y:S01]  /*0ef0*/  HADD2.F32 R69, -RZ, R69.H0_H0 ;  /* 0x20000045ff457230 */ /* 0x000fe20000004100 */
[----:B------:R-:W-:Y:S02]  /*0f00*/  FADD.FTZ R16, R92, R16 ;  /* 0x000000105c107221 */ /* 0x000fe40000010000 */
[-C--:B------:R-:W-:Y:S02]  /*0f10*/  FFMA.FTZ R20, R93, R92.reuse, R20 ;  /* 0x0000005c5d147223 */ /* 0x080fe40000010014 */
[----:B------:R-:W-:-:S02]  /*0f20*/  FMUL.FTZ R98, R75, R92 ;  /* 0x0000005c4b627220 */ /* 0x000fc40000410000 */
[----:B------:R-:W-:Y:S02]  /*0f30*/  FMUL.FTZ R92, R82, R29 ;  /* 0x0000001d525c7220 */ /* 0x000fe40000410000 */
[----:B------:R-:W-:Y:S02]  /*0f40*/  FADD.FTZ R29, R28, R103 ;  /* 0x000000671c1d7221 */ /* 0x000fe40000010000 */
[----:B------:R-:W-:Y:S01]  /*0f50*/  FFMA.FTZ R30, R106, R103, R30 ;  /* 0x000000676a1e7223 */ /* 0x000fe2000001001e */
[----:B------:R-:W-:Y:S01]  /*0f60*/  HADD2.F32 R97, -RZ, R97.H0_H0 ;  /* 0x20000061ff617230 */ /* 0x000fe20000004100 */
[----:B------:R-:W-:Y:S01]  /*0f70*/  FADD.FTZ R91, -R94, R91 ;  /* 0x0000005b5e5b7221 */ /* 0x000fe20000010100 */
[----:B------:R-:W-:Y:S01]  /*0f80*/  HADD2.F32 R39, -RZ, R68.H0_H0 ;  /* 0x20000044ff277230 */ /* 0x000fe20000004100 */
[----:B------:R-:W-:Y:S02]  /*0f90*/  FMUL.FTZ R88, R52, R69 ;  /* 0x0000004534587220 */ /* 0x000fe40000410000 */
[----:B------:R-:W-:-:S02]  /*0fa0*/  FADD.FTZ R29, R29, R98 ;  /* 0x000000621d1d7221 */ /* 0x000fc40000010000 */
[----:B------:R-:W-:Y:S01]  /*0fb0*/  FFMA.FTZ R31, R93, R98, R30 ;  /* 0x000000625d1f7223 */ /* 0x000fe2000001001e */
[----:B------:R-:W-:Y:S01]  /*0fc0*/  HADD2.F32 R38, -RZ, R38.H0_H0 ;  /* 0x20000026ff267230 */ /* 0x000fe20000004100 */
        /* <DEDUP_REMOVED lines=21> */
.L_x_1307:
        /* <DEDUP_REMOVED lines=18> */
.L_x_1308:
        /* <DEDUP_REMOVED lines=17> */
[C---:B-----5:R-:W-:Y:S02]  /*1350*/  LOP3.LUT P6, RZ, R102.reuse, 0xff00, RZ, 0xc0, !PT ;  /* 0x0000ff0066ff7812 */ /* 0x060fe400078cc0ff */
[----:B------:R-:W-:Y:S02]  /*1360*/  @!P2 IADD3 R29, R29, 0x4, RZ ;  /* 0x000000041d1da810 */ /* 0x000fe40007ffe0ff */
[C---:B------:R-:W-:Y:S02]  /*1370*/  LOP3.LUT P4, RZ, R102.reuse, 0xff000000, RZ, 0xc0, !PT ;  /* 0xff00000066ff7812 */ /* 0x040fe4000788c0ff */
[----:B------:R-:W-:Y:S02]  /*1380*/  SHF.L.U32 R119, R29, 0x3, RZ ;  /* 0x000000031d777819 */ /* 0x000fe400000006ff */
[C---:B------:R-:W-:Y:S02]  /*1390*/  LOP3.LUT P3, RZ, R102.reuse, 0xff, RZ, 0xc0, !PT ;  /* 0x000000ff66ff7812 */ /* 0x040fe4000786c0ff */
[----:B------:R-:W-:Y:S01]  /*13a0*/  LOP3.LUT P5, RZ, R102, 0xff0000, RZ, 0xc0, !PT ;  /* 0x00ff000066ff7812 */ /* 0x000fe200078ac0ff */
[----:B------:R-:W1:Y:S01]  /*13b0*/  LDS.128 R28, [R119+0x1800] ;  /* 0x00180000771c7984 */ /* 0x000e620000000c00 */
[----:B------:R-:W-:-:S03]  /*13c0*/  HFMA2.MMA R102, -RZ, RZ, 0, 0 ;  /* 0x00000000ff667435 */ /* 0x000fc600000001ff */
[----:B0-----:R-:W0:Y:S01]  /*13d0*/  LDS.128 R36, [R119+0x1810] ;  /* 0x0018100077247984 */ /* 0x001e220000000c00 */
[----:B-1----:R-:W-:Y:S02]  /*13e0*/  FADD.FTZ R121, RZ, R28 ;  /* 0x0000001cff797221 */ /* 0x002fe40000010000 */
[----:B------:R-:W-:Y:S02]  /*13f0*/  FADD.FTZ R28, RZ, R29 ;  /* 0x0000001dff1c7221 */ /* 0x000fe40000010000 */
[----:B------:R-:W-:Y:S01]  /*1400*/  FADD.FTZ R121, R30, R121 ;  /* 0x000000791e797221 */ /* 0x000fe20000010000 */
[----:B------:R-:W-:Y:S01]  /*1410*/  @P1 SHF.R.U64 R30, R62, 0x10, R63 ;  /* 0x000000103e1e1819 */ /* 0x000fe2000000123f */
[----:B------:R-:W-:Y:S02]  /*1420*/  FADD.FTZ R28, R31, R28 ;  /* 0x0000001c1f1c7221 */ /* 0x000fe40000010000 */
[----:B0-----:R-:W-:Y:S01]  /*1430*/  FADD.FTZ R121, R121, R36 ;  /* 0x0000002479797221 */ /* 0x001fe20000010000 */
[----:B------:R-:W-:Y:S01]  /*1440*/  @P1 MOV R36, R63 ;  /* 0x0000003f00241202 */ /* 0x000fe20000000f00 */
[----:B------:R-:W-:Y:S01]  /*1450*/  FADD.FTZ R28, R28, R37 ;  /* 0x000000251c1c7221 */ /* 0x000fe20000010000 */
[----:B------:R-:W-:Y:S01]  /*1460*/  @P1 HADD2.F32 R30, -RZ, R30.H0_H0 ;  /* 0x2000001eff1e1230 */ /* 0x000fe20000004100 */
[----:B------:R-:W-:-:S02]  /*1470*/  FADD.FTZ R38, R38, R121 ;  /* 0x0000007926267221 */ /* 0x000fc40000010000 */
[----:B------:R-:W-:Y:S01]  /*1480*/  FADD.FTZ R28, R39, R28 ;  /* 0x0000001c271c7221 */ /* 0x000fe20000010000 */
[----:B------:R-:W-:Y:S01]  /*1490*/  @P1 HADD2.F32 R36, -RZ, R36.H0_H0 ;  /* 0x20000024ff241230 */ /* 0x000fe20000004100 */
[----:B------:R-:W-:Y:S02]  /*14a0*/  FMUL.FTZ R38, R38, c[0x0][0x1e0] ;  /* 0x0000780026267a20 */ /* 0x000fe40000410000 */
[----:B------:R-:W-:-:S03]  /*14b0*/  FMUL.FTZ R101, R28, c[0x0][0x1e0] ;  /* 0x000078001c657a20 */ /* 0x000fc60000410000 */
[----:B------:R-:W-:Y:S02]  /*14c0*/  FSEL R104, R38, RZ, !P0 ;  /* 0x000000ff26687208 */ /* 0x000fe40004000000 */
[----:B------:R-:W-:Y:S02]  /*14d0*/  @P1 SHF.R.U32.HI R38, RZ, 0x10, R63 ;  /* 0x00000010ff261819 */ /* 0x000fe4000001163f */
[----:B------:R-:W-:Y:S01]  /*14e0*/  ISETP.NE.U32.AND P0, PT, RZ, c[0x0][0x258], PT ;  /* 0x00009600ff007a0c */ /* 0x000fe20003f05070 */
[-CC-:B------:R-:W-:Y:S02]  /*14f0*/  FFMA.FTZ R31, R118, R101.reuse, R104.reuse ;  /* 0x00000065761f7223 */ /* 0x180fe40000010068 */
[-CC-:B------:R-:W-:Y:S01]  /*1500*/  FFMA.FTZ R115, R115, R101.reuse, R104.reuse ;  /* 0x0000006573737223 */ /* 0x180fe20000010068 */
[----:B------:R-:W-:Y:S01]  /*1510*/  @P1 HADD2.F32 R38, -RZ, R38.H0_H0 ;  /* 0x20000026ff261230 */ /* 0x000fe20000004100 */
[----:B------:R-:W-:Y:S01]  /*1520*/  FFMA.FTZ R116, R116, R101, R104 ;  /* 0x0000006574747223 */ /* 0x000fe20000010068 */
[----:B------:R-:W-:Y:S01]  /*1530*/  ISETP.NE.AND.EX P0, PT, RZ, c[0x0][0x25c], PT, P0 ;  /* 0x00009700ff007a0c */ /* 0x000fe20003f05300 */
[----:B------:R-:W-:-:S02]  /*1540*/  FADD.FTZ R31, R114, -R31 ;  /* 0x8000001f721f7221 */ /* 0x000fc40000010000 */
[----:B------:R-:W-:Y:S02]  /*1550*/  FADD.FTZ R115, R112, -R115 ;  /* 0x8000007370737221 */ /* 0x000fe40000010000 */
[----:B------:R-:W-:Y:S02]  /*1560*/  FADD.FTZ R37, R113, -R116 ;  /* 0x8000007471257221 */ /* 0x000fe40000010000 */
[--C-:B------:R-:W-:Y:S02]  /*1570*/  FFMA.FTZ R28, R111, R101, R104.reuse ;  /* 0x000000656f1c7223 */ /* 0x100fe40000010068 */
[C---:B------:R-:W-:Y:S02]  /*1580*/  FMUL.FTZ R113, R82.reuse, R31 ;  /* 0x0000001f52717220 */ /* 0x040fe40000410000 */
[----:B------:R-:W-:Y:S02]  /*1590*/  FMUL.FTZ R111, R82, R115 ;  /* 0x00000073526f7220 */ /* 0x000fe40000410000 */
[----:B------:R-:W-:-:S02]  /*15a0*/  FFMA.FTZ R120, R120, R101, R104 ;  /* 0x0000006578787223 */ /* 0x000fc40000010068 */
[----:B------:R-:W-:Y:S02]  /*15b0*/  @P1 FADD.FTZ R113, R113, R30 ;  /* 0x0000001e71711221 */ /* 0x000fe40000010000 */
[----:B------:R-:W-:Y:S01]  /*15c0*/  FADD.FTZ R109, R109, -R28 ;  /* 0x8000001c6d6d7221 */ /* 0x000fe20000010000 */
[----:B------:R-:W-:Y:S01]  /*15d0*/  @P1 MOV R28, R62 ;  /* 0x0000003e001c1202 */ /* 0x000fe20000000f00 */
[----:B------:R-:W-:Y:S01]  /*15e0*/  @P1 FADD.FTZ R111, R111, R38 ;  /* 0x000000266f6f1221 */ /* 0x000fe20000010000 */
[----:B------:R-:W-:Y:S01]  /*15f0*/  @P1 MOV R38, R65 ;  /* 0x0000004100261202 */ /* 0x000fe20000000f00 */
[----:B------:R-:W-:Y:S02]  /*1600*/  FMUL.FTZ R31, R82, R37 ;  /* 0x00000025521f7220 */ /* 0x000fe40000410000 */
[----:B------:R-:W-:Y:S01]  /*1610*/  FADD.FTZ R29, R117, -R120 ;  /* 0x80000078751d7221 */ /* 0x000fe20000010000 */
[----:B------:R-:W-:Y:S01]  /*1620*/  @P1 HADD2.F32 R28, -RZ, R28.H0_H0 ;  /* 0x2000001cff1c1230 */ /* 0x000fe20000004100 */
[-C--:B------:R-:W-:Y:S01]  /*1630*/  FMUL.FTZ R37, R113, R84.reuse ;  /* 0x0000005471257220 */ /* 0x080fe20000410000 */
[----:B------:R-:W-:Y:S01]  /*1640*/  @P0 F2FP.PACK_AB R113, RZ, R113 ;  /* 0x00000071ff71023e */ /* 0x000fe200000000ff */
[----:B------:R-:W-:-:S02]  /*1650*/  FMUL.FTZ R70, R111, R84 ;  /* 0x000000546f467220 */ /* 0x000fc40000410000 */
[----:B------:R-:W-:Y:S01]  /*1660*/  FFMA.FTZ R110, R110, R101, R104 ;  /* 0x000000656e6e7223 */ /* 0x000fe20000010068 */
[----:B------:R-:W-:Y:S01]  /*1670*/  @P0 PRMT R85, R113, 0x7610, R85 ;  /* 0x0000761071550816 */ /* 0x000fe20000000055 */
[----:B------:R-:W-:Y:S01]  /*1680*/  @P1 FADD.FTZ R31, R31, R36 ;  /* 0x000000241f1f1221 */ /* 0x000fe20000010000 */
[----:B------:R-:W-:Y:S01]  /*1690*/  @P1 SHF.R.U64 R36, R64, 0x10, R65 ;  /* 0x0000001040241819 */ /* 0x000fe20000001241 */
[----:B------:R-:W-:Y:S02]  /*16a0*/  FMUL.FTZ R29, R82, R29 ;  /* 0x0000001d521d7220 */ /* 0x000fe40000410000 */
[----:B------:R-:W-:Y:S02]  /*16b0*/  FMUL.FTZ R37, R37, c[0x0][0x1e8] ;  /* 0x00007a0025257a20 */ /* 0x000fe40000410000 */
[----:B------:R-:W-:Y:S01]  /*16c0*/  FMUL.FTZ R70, R70, c[0x0][0x1e8] ;  /* 0x00007a0046467a20 */ /* 0x000fe20000410000 */
[----:B------:R-:W-:Y:S01]  /*16d0*/  @P1 HADD2.F32 R36, -RZ, R36.H0_H0 ;  /* 0x20000024ff241230 */ /* 0x000fe20000004100 */
[----:B------:R-:W-:Y:S01]  /*16e0*/  FADD.FTZ R71, R107, -R110 ;  /* 0x8000006e6b477221 */ /* 0x000fe20000010000 */
[----:B------:R-:W-:Y:S01]  /*16f0*/  HFMA2.MMA R110, -RZ, RZ, 0, 0 ;  /* 0x00000000ff6e7435 */ /* 0x000fe200000001ff */
[----:B------:R-:W-:-:S02]  /*1700*/  IMAD.MOV.U32 R30, RZ, RZ, RZ ;  /* 0x000000ffff1e7224 */ /* 0x000fc400078e00ff */
[----:B------:R-:W-:Y:S01]  /*1710*/  FMUL.FTZ R39, R31, R84 ;  /* 0x000000541f277220 */ /* 0x000fe20000410000 */
[----:B------:R-:W-:Y:S01]  /*1720*/  @P0 F2FP.PACK_AB R31, RZ, R31 ;  /* 0x0000001fff1f023e */ /* 0x000fe200000000ff */
[----:B------:R-:W-:Y:S01]  /*1730*/  @P1 FADD.FTZ R29, R29, R28 ;  /* 0x0000001c1d1d1221 */ /* 0x000fe20000010000 */
[----:B------:R-:W-:Y:S01]  /*1740*/  HFMA2.MMA R28, -RZ, RZ, 0, 0 ;  /* 0x00000000ff1c7435 */ /* 0x000fe200000001ff */
[----:B------:R-:W-:Y:S01]  /*1750*/  @P6 FMUL.FTZ R30, R50, R37 ;  /* 0x00000025321e6220 */ /* 0x000fe20000410000 */
[----:B------:R-:W-:Y:S01]  /*1760*/  @P0 PRMT R86, R31, 0x7610, R86 ;  /* 0x000076101f560816 */ /* 0x000fe20000000056 */
[----:B------:R-:W-:Y:S02]  /*1770*/  FFMA.FTZ R108, R108, R101, R104 ;  /* 0x000000656c6c7223 */ /* 0x000fe40000010068 */
[----:B------:R-:W-:Y:S02]  /*1780*/  @P4 FMUL.FTZ R102, R49, R70 ;  /* 0x0000004631664220 */ /* 0x000fe40000410000 */
[----:B------:R-:W-:Y:S01]  /*1790*/  FMUL.FTZ R71, R82, R71 ;  /* 0x0000004752477220 */ /* 0x000fe20000410000 */
[----:B------:R-:W-:Y:S01]  /*17a0*/  F2F.F16.F32 R30, R30 ;  /* 0x0000001e001e7304 */ /* 0x000fe20000200800 */
[----:B------:R-:W-:-:S02]  /*17b0*/  FMUL.FTZ R39, R39, c[0x0][0x1e8] ;  /* 0x00007a0027277a20 */ /* 0x000fc40000410000 */
[----:B------:R-:W-:Y:S01]  /*17c0*/  FADD.FTZ R105, R105, -R108 ;  /* 0x8000006c69697221 */ /* 0x000fe20000010000 */
[----:B------:R-:W-:Y:S01]  /*17d0*/  @P0 F2FP.PACK_AB R108, RZ, R111 ;  /* 0x0000006fff6c023e */ /* 0x000fe200000000ff */
[----:B------:R-:W-:Y:S01]  /*17e0*/  @P1 FADD.FTZ R71, R71, R36 ;  /* 0x0000002447471221 */ /* 0x000fe20000010000 */
[----:B------:R-:W-:Y:S01]  /*17f0*/  @P1 HADD2.F32 R36, -RZ, R38.H0_H0 ;  /* 0x20000026ff241230 */ /* 0x000fe20000004100 */
[----:B------:R-:W-:Y:S01]  /*1800*/  @P5 FMUL.FTZ R28, R72, R39 ;  /* 0x00000027481c5220 */ /* 0x000fe20000410000 */
[----:B------:R-:W0:Y:S01]  /*1810*/  F2F.F16.F32 R102, R102 ;  /* 0x0000006600667304 */ /* 0x000e220000200800 */
[----:B------:R-:W-:Y:S01]  /*1820*/  FMUL.FTZ R107, R82, R105 ;  /* 0x00000069526b7220 */ /* 0x000fe20000410000 */
[----:B------:R-:W-:Y:S01]  /*1830*/  MOV R38, RZ ;  /* 0x000000ff00267202 */ /* 0x000fe20000000f00 */
[----:B------:R-:W-:Y:S01]  /*1840*/  FFMA.FTZ R106, R106, R101, R104 ;  /* 0x000000656a6a7223 */ /* 0x000fe20000010068 */
[----:B------:R-:W-:Y:S01]  /*1850*/  @P0 PRMT R87, R108, 0x7610, R87 ;  /* 0x000076106c570816 */ /* 0x000fe20000000057 */
[----:B------:R-:W-:Y:S01]  /*1860*/  @P1 FADD.FTZ R107, R107, R36 ;  /* 0x000000246b6b1221 */ /* 0x000fe20000010000 */
[----:B------:R-:W-:Y:S01]  /*1870*/  IADD3 R108, R99, 0x80, RZ ;  /* 0x00000080636c7810 */ /* 0x000fe20007ffe0ff */
[----:B------:R-:W-:Y:S01]  /*1880*/  FMUL.FTZ R36, R29, R84 ;  /* 0x000000541d247220 */ /* 0x000fe20000410000 */
[----:B------:R1:W3:Y:S01]  /*1890*/  F2F.F16.F32 R105, R28 ;  /* 0x0000001c00697304 */ /* 0x0002e20000200800 */
[----:B------:R-:W-:Y:S01]  /*18a0*/  FADD.FTZ R103, R103, -R106 ;  /* 0x8000006a67677221 */ /* 0x000fe20000010000 */
[----:B------:R-:W-:Y:S01]  /*18b0*/  @P1 SHF.R.U32.HI R106, RZ, 0x10, R65 ;  /* 0x00000010ff6a1819 */ /* 0x000fe20000011641 */
[----:B------:R-:W-:Y:S01]  /*18c0*/  FMUL.FTZ R36, R36, c[0x0][0x1e8] ;  /* 0x00007a0024247a20 */ /* 0x000fe20000410000 */
[----:B------:R-:W-:Y:S01]  /*18d0*/  @P0 F2FP.PACK_AB R29, RZ, R29 ;  /* 0x0000001dff1d023e */ /* 0x000fe200000000ff */
[----:B------:R-:W-:Y:S01]  /*18e0*/  FMUL.FTZ R111, R82, R103 ;  /* 0x00000067526f7220 */ /* 0x000fe20000410000 */
[----:B------:R-:W-:Y:S01]  /*18f0*/  @P0 PRMT R113, R86, 0x5410, R87 ;  /* 0x0000541056710816 */ /* 0x000fe20000000057 */
[----:B------:R-:W-:Y:S01]  /*1900*/  @P3 FMUL.FTZ R38, R73, R36 ;  /* 0x0000002449263220 */ /* 0x000fe20000410000 */
[----:B0-----:R-:W-:Y:S01]  /*1910*/  SHF.L.U32 R103, R102, 0x10, RZ ;  /* 0x0000001066677819 */ /* 0x001fe200000006ff */
[----:B------:R-:W-:Y:S01]  /*1920*/  IMAD.WIDE.U32 R30, R30, 0x10000, RZ ;  /* 0x000100001e1e7825 */ /* 0x000fe200078e00ff */
[----:B-1----:R-:W-:Y:S01]  /*1930*/  @P0 LOP3.LUT R28, R85, 0xffff, RZ, 0xc0, !PT ;  /* 0x0000ffff551c0812 */ /* 0x002fe200078ec0ff */
[----:B------:R-:W0:Y:S01]  /*1940*/  F2F.F16.F32 R115, R38 ;  /* 0x0000002600737304 */ /* 0x000e220000200800 */
[----:B------:R-:W-:Y:S01]  /*1950*/  @P0 PRMT R89, R29, 0x7610, R89 ;  /* 0x000076101d590816 */ /* 0x000fe20000000059 */
[----:B------:R-:W-:-:S02]  /*1960*/  @P1 HADD2.F32 R106, -RZ, R106.H0_H0 ;  /* 0x2000006aff6a1230 */ /* 0x000fc40000004100 */
[----:B------:R-:W-:Y:S01]  /*1970*/  @P0 IMAD.WIDE.U32 R28, R28, 0x10000, RZ ;  /* 0x000100001c1c0825 */ /* 0x000fe200078e00ff */
[----:B---3--:R-:W-:Y:S01]  /*1980*/  LOP3.LUT R31, R31, R103, R105, 0xfe, !PT ;  /* 0x000000671f1f7212 */ /* 0x008fe200078efe69 */
[----:B------:R-:W-:Y:S02]  /*1990*/  HFMA2.MMA R103, -RZ, RZ, 0, 0 ;  /* 0x00000000ff677435 */ /* 0x000fe400000001ff */
[----:B------:R-:W-:Y:S01]  /*19a0*/  @P1 FADD.FTZ R111, R111, R106 ;  /* 0x0000006a6f6f1221 */ /* 0x000fe20000010000 */
[----:B------:R-:W-:Y:S01]  /*19b0*/  @P0 LOP3.LUT R29, R113, R29, RZ, 0xfc, !PT ;  /* 0x0000001d711d0212 */ /* 0x000fe200078efcff */
[----:B------:R-:W-:Y:S01]  /*19c0*/  FMUL.FTZ R113, R71, R84 ;  /* 0x0000005447717220 */ /* 0x000fe20000410000 */
[----:B------:R-:W-:Y:S02]  /*19d0*/  @P0 LOP3.LUT R28, R28, 0xffff, R89, 0xf8, !PT ;  /* 0x0000ffff1c1c0812 */ /* 0x000fe400078ef859 */
[----:B------:R-:W-:Y:S02]  /*19e0*/  MOV R106, RZ ;  /* 0x000000ff006a7202 */ /* 0x000fe40000000f00 */
[----:B0-----:R-:W-:Y:S01]  /*19f0*/  LOP3.LUT R30, R30, R115, RZ, 0xfc, !PT ;  /* 0x000000731e1e7212 */ /* 0x001fe200078efcff */
[----:B------:R-:W-:Y:S01]  /*1a00*/  FMUL.FTZ R113, R113, c[0x0][0x1e8] ;  /* 0x00007a0071717a20 */ /* 0x000fe20000410000 */
[----:B------:R-:W-:-:S02]  /*1a10*/  MOV R115, RZ ;  /* 0x000000ff00737202 */ /* 0x000fc40000000f00 */
[----:B------:R-:W-:-:S04]  /*1a20*/  @P0 F2FP.PACK_AB R71, RZ, R71 ;  /* 0x00000047ff47023e */ /* 0x000fc800000000ff */
[----:B------:R-:W-:Y:S02]  /*1a30*/  @P0 PRMT R85, R71, 0x7610, R85 ;  /* 0x0000761047550816 */ /* 0x000fe40000000055 */
[----:B--2---:R-:W-:Y:S02]  /*1a40*/  @P3 MOV R102, R68 ;  /* 0x0000004400663202 */ /* 0x004fe40000000f00 */
[--C-:B------:R-:W-:Y:S02]  /*1a50*/  @P6 SHF.R.U64 R68, R68, 0x10, R69.reuse ;  /* 0x0000001044446819 */ /* 0x100fe40000001245 */
[----:B------:R-:W-:Y:S01]  /*1a60*/  @P5 MOV R38, R69 ;  /* 0x0000004500265202 */ /* 0x000fe20000000f00 */
[----:B------:R-:W-:Y:S01]  /*1a70*/  @P3 HADD2.F32 R105, -RZ, R102.H0_H0 ;  /* 0x20000066ff693230 */ /* 0x000fe20000004100 */
[----:B------:R-:W-:Y:S01]  /*1a80*/  @P4 SHF.R.U32.HI R69, RZ, 0x10, R69 ;  /* 0x00000010ff454819 */ /* 0x000fe20000011645 */
[----:B------:R-:W-:Y:S02]  /*1a90*/  HFMA2.MMA R102, -RZ, RZ, 0, 0 ;  /* 0x00000000ff667435 */ /* 0x000fe400000001ff */
[----:B------:R-:W-:Y:S01]  /*1aa0*/  @P5 HADD2.F32 R38, -RZ, R38.H0_H0 ;  /* 0x20000026ff265230 */ /* 0x000fe20000004100 */
[----:B------:R-:W-:Y:S01]  /*1ab0*/  @P3 FMUL.FTZ R103, R36, R105 ;  /* 0x0000006924673220 */ /* 0x000fe20000410000 */
[----:B------:R-:W-:Y:S01]  /*1ac0*/  @P6 HADD2.F32 R36, -RZ, R68.H0_H0 ;  /* 0x20000044ff246230 */ /* 0x000fe20000004100 */
[----:B------:R-:W-:Y:S01]  /*1ad0*/  IMAD.MOV.U32 R105, RZ, RZ, RZ ;  /* 0x000000ffff697224 */ /* 0x000fe200078e00ff */
[----:B------:R-:W-:Y:S01]  /*1ae0*/  @P4 HADD2.F32 R69, -RZ, R69.H0_H0 ;  /* 0x20000045ff454230 */ /* 0x000fe20000004100 */
[----:B------:R-:W-:Y:S01]  /*1af0*/  @P5 FMUL.FTZ R105, R39, R38 ;  /* 0x0000002627695220 */ /* 0x000fe20000410000 */
[C---:B------:R-:W-:Y:S01]  /*1b00*/  LOP3.LUT P5, RZ, R100.reuse, 0xff00, RZ, 0xc0, !PT ;  /* 0x0000ff0064ff7812 */ /* 0x040fe200078ac0ff */
[----:B------:R-:W-:Y:S01]  /*1b10*/  @P6 FMUL.FTZ R102, R37, R36 ;  /* 0x0000002425666220 */ /* 0x000fe20000410000 */
[----:B------:R-:W-:Y:S01]  /*1b20*/  LOP3.LUT P3, RZ, R100, 0xff000000, RZ, 0xc0, !PT ;  /* 0xff00000064ff7812 */ /* 0x000fe2000786c0ff */
[----:B------:R-:W-:-:S04]  /*1b30*/  @P0 IMAD.WIDE.U32 R36, R99, R90, c[0x0][0x258] ;  /* 0x0000960063240625 */ /* 0x000fc800078e005a */
[----:B------:R-:W-:Y:S01]  /*1b40*/  IMAD.WIDE.U32 R38, R99, R90, c[0x0][0x248] ;  /* 0x0000920063267625 */ /* 0x000fe200078e005a */
[----:B------:R0:W-:Y:S03]  /*1b50*/  @P0 STG.E.64 [R36.64], R28 ;  /* 0x0000001c24000986 */ /* 0x0001e6000c101b04 */
[----:B------:R-:W-:Y:S01]  /*1b60*/  @P4 FMUL.FTZ R106, R70, R69 ;  /* 0x00000045466a4220 */ /* 0x000fe20000410000 */
[----:B------:R-:W-:Y:S01]  /*1b70*/  @P1 MOV R70, R64 ;  /* 0x0000004000461202 */ /* 0x000fe20000000f00 */
[----:B------:R1:W-:Y:S01]  /*1b80*/  STG.E.64 [R38.64], R30 ;  /* 0x0000001e26007986 */ /* 0x0003e2000c101b04 */
[----:B------:R-:W-:Y:S01]  /*1b90*/  LOP3.LUT P4, RZ, R100, 0xff0000, RZ, 0xc0, !PT ;  /* 0x00ff000064ff7812 */ /* 0x000fe2000788c0ff */
[----:B------:R-:W-:Y:S02]  /*1ba0*/  IMAD.WIDE.U32 R68, R95, R90, c[0x0][0x170] ;  /* 0x00005c005f447625 */ /* 0x000fe400078e005a */
[----:B0-----:R-:W-:-:S02]  /*1bb0*/  @P1 HADD2.F32 R36, -RZ, R70.H0_H0 ;  /* 0x20000046ff241230 */ /* 0x001fc40000004100 */
[----:B------:R-:W-:Y:S01]  /*1bc0*/  FMUL.FTZ R37, R82, R109 ;  /* 0x0000006d52257220 */ /* 0x000fe20000410000 */
[----:B------:R0:W2:Y:S01]  /*1bd0*/  LDG.E.64 R28, [R68.64] ;  /* 0x00000004441c7981 */ /* 0x0000a2000c1e1b00 */
[----:B------:R-:W-:Y:S01]  /*1be0*/  @P5 FMUL.FTZ R110, R48, R113 ;  /* 0x00000071306e5220 */ /* 0x000fe20000410000 */
[----:B------:R-:W-:Y:S01]  /*1bf0*/  IADD3 R99, R99, 0x100, RZ ;  /* 0x0000010063637810 */ /* 0x000fe20007ffe0ff */
[----:B------:R-:W-:Y:S01]  /*1c00*/  @P1 FADD.FTZ R37, R37, R36 ;  /* 0x0000002425251221 */ /* 0x000fe20000010000 */
[C---:B-1----:R-:W-:Y:S01]  /*1c10*/  LEA R30, P6, R108.reuse, c[0x0][0x248], 0x3 ;  /* 0x000092006c1e7a11 */ /* 0x042fe200078c18ff */
[-C--:B------:R-:W-:Y:S01]  /*1c20*/  FMUL.FTZ R38, R107, R84.reuse ;  /* 0x000000546b267220 */ /* 0x080fe20000410000 */
[----:B------:R-:W-:Y:S01]  /*1c30*/  HFMA2.MMA R36, -RZ, RZ, 0, 0 ;  /* 0x00000000ff247435 */ /* 0x000fe200000001ff */
[----:B------:R-:W0:Y:S01]  /*1c40*/  F2F.F16.F32 R110, R110 ;  /* 0x0000006e006e7304 */ /* 0x000e220000200800 */
[----:B------:R-:W-:Y:S01]  /*1c50*/  LEA.HI.X R31, R108, c[0x0][0x24c], RZ, 0x3, P6 ;  /* 0x000093006c1f7a11 */ /* 0x000fe200030f1cff */
[-C--:B------:R-:W-:Y:S01]  /*1c60*/  FMUL.FTZ R108, R37, R84.reuse ;  /* 0x00000054256c7220 */ /* 0x080fe20000410000 */
[----:B------:R-:W-:Y:S01]  /*1c70*/  LOP3.LUT P6, RZ, R100, 0xff, RZ, 0xc0, !PT ;  /* 0x000000ff64ff7812 */ /* 0x000fe200078cc0ff */
[----:B------:R-:W-:Y:S01]  /*1c80*/  FMUL.FTZ R100, R111, R84 ;  /* 0x000000546f647220 */ /* 0x000fe20000410000 */
[----:B------:R-:W-:Y:S01]  /*1c90*/  @P0 F2FP.PACK_AB R107, RZ, R107 ;  /* 0x0000006bff6b023e */ /* 0x000fe200000000ff */
[----:B------:R-:W-:Y:S01]  /*1ca0*/  FMUL.FTZ R109, R38, c[0x0][0x1e8] ;  /* 0x00007a00266d7a20 */ /* 0x000fe20000410000 */
[----:B------:R-:W-:Y:S01]  /*1cb0*/  MOV R38, RZ ;  /* 0x000000ff00267202 */ /* 0x000fe20000000f00 */
[----:B------:R-:W-:Y:S01]  /*1cc0*/  FMUL.FTZ R100, R100, c[0x0][0x1e8] ;  /* 0x00007a0064647a20 */ /* 0x000fe20000410000 */
[----:B------:R-:W-:Y:S01]  /*1cd0*/  @P0 F2FP.PACK_AB R111, RZ, R111 ;  /* 0x0000006fff6f023e */ /* 0x000fe200000000ff */
[----:B------:R-:W-:Y:S01]  /*1ce0*/  FMUL.FTZ R108, R108, c[0x0][0x1e8] ;  /* 0x00007a006c6c7a20 */ /* 0x000fe20000410000 */
[----:B------:R-:W-:Y:S01]  /*1cf0*/  @P0 F2FP.PACK_AB R39, RZ, R37 ;  /* 0x00000025ff27023e */ /* 0x000fe200000000ff */
[----:B------:R-:W-:Y:S01]  /*1d00*/  @P3 FMUL.FTZ R36, R47, R100 ;  /* 0x000000642f243220 */ /* 0x000fe20000410000 */
[----:B------:R-:W-:Y:S01]  /*1d10*/  @P0 LOP3.LUT R37, R85, 0xffff, RZ, 0xc0, !PT ;  /* 0x0000ffff55250812 */ /* 0x000fe200078ec0ff */
[----:B------:R-:W-:Y:S01]  /*1d20*/  @P4 FMUL.FTZ R115, R60, R109 ;  /* 0x0000006d3c734220 */ /* 0x000fe20000410000 */
[----:B------:R-:W-:Y:S01]  /*1d30*/  @P0 PRMT R86, R107, 0x7610, R86 ;  /* 0x000076106b560816 */ /* 0x000fe20000000056 */
[----:B------:R1:W3:Y:S01]  /*1d40*/  F2F.F16.F32 R70, R36 ;  /* 0x0000002400467304 */ /* 0x0002e20000200800 */
[----:B------:R-:W-:Y:S01]  /*1d50*/  @P6 FMUL.FTZ R38, R61, R108 ;  /* 0x0000006c3d266220 */ /* 0x000fe20000410000 */
[----:B------:R-:W-:Y:S01]  /*1d60*/  @P0 PRMT R87, R111, 0x7610, R87 ;  /* 0x000076106f570816 */ /* 0x000fe20000000057 */
[----:B0-----:R-:W-:Y:S01]  /*1d70*/  IMAD.WIDE.U32 R68, R110, 0x10000, RZ ;  /* 0x000100006e447825 */ /* 0x001fe200078e00ff */
[----:B------:R-:W-:-:S02]  /*1d80*/  @P0 PRMT R89, R39, 0x7610, R89 ;  /* 0x0000761027590816 */ /* 0x000fc40000000059 */
[----:B------:R-:W-:Y:S02]  /*1d90*/  @P0 PRMT R39, R86, 0x5410, R87 ;  /* 0x0000541056270816 */ /* 0x000fe40000000057 */
[----:B------:R-:W0:Y:S01]  /*1da0*/  F2F.F16.F32 R115, R115 ;  /* 0x0000007300737304 */ /* 0x000e220000200800 */
[----:B-1----:R-:W-:-:S05]  /*1db0*/  @P0 IMAD.WIDE.U32 R36, R37, 0x10000, RZ ;  /* 0x0001000025240825 */ /* 0x002fca00078e00ff */
[----:B------:R-:W-:Y:S02]  /*1dc0*/  @P0 LOP3.LUT R37, R39, R37, RZ, 0xfc, !PT ;  /* 0x0000002527250212 */ /* 0x000fe400078efcff */
[----:B------:R1:W4:Y:S01]  /*1dd0*/  F2F.F16.F32 R71, R38 ;  /* 0x0000002600477304 */ /* 0x0003220000200800 */
[----:B---3--:R-:W-:Y:S02]  /*1de0*/  SHF.L.U32 R70, R70, 0x10, RZ ;  /* 0x0000001046467819 */ /* 0x008fe400000006ff */
[----:B------:R-:W-:Y:S02]  /*1df0*/  @P0 LOP3.LUT R36, R36, 0xffff, R89, 0xf8, !PT ;  /* 0x0000ffff24240812 */ /* 0x000fe400078ef859 */
[----:B0-----:R-:W-:Y:S01]  /*1e00*/  LOP3.LUT R69, R69, R70, R115, 0xfe, !PT ;  /* 0x0000004645457212 */ /* 0x001fe200078efe73 */
[----:B-1----:R-:W-:-:S05]  /*1e10*/  @P0 IMAD.WIDE.U32 R38, R95, R90, c[0x0][0x258] ;  /* 0x000096005f260625 */ /* 0x002fca00078e005a */
[----:B------:R0:W-:Y:S01]  /*1e20*/  @P0 STG.E.64 [R38.64], R36 ;  /* 0x0000002426000986 */ /* 0x0001e2000c101b04 */
[----:B----4-:R-:W-:Y:S01]  /*1e30*/  LOP3.LUT R68, R68, R71, RZ, 0xfc, !PT ;  /* 0x0000004744447212 */ /* 0x010fe200078efcff */
[----:B------:R-:W-:-:S04]  /*1e40*/  IMAD.WIDE.U32 R70, R99, R90, c[0x0][0x170] ;  /* 0x00005c0063467625 */ /* 0x000fc800078e005a */
[----:B------:R1:W-:Y:S04]  /*1e50*/  STG.E.64 [R30.64], R68 ;  /* 0x000000441e007986 */ /* 0x0003e8000c101b04 */
[----:B------:R-:W3:Y:S01]  /*1e60*/  LDG.E.64 R70, [R70.64] ;  /* 0x0000000446467981 */ /* 0x000ee2000c1e1b00 */
[-CC-:B------:R-:W-:Y:S02]  /*1e70*/  FFMA.FTZ R93, R93, R101.reuse, R104.reuse ;  /* 0x000000655d5d7223 */ /* 0x180fe40000010068 */
[--C-:B------:R-:W-:Y:S01]  /*1e80*/  FFMA.FTZ R107, R91, R101, R104.reuse ;  /* 0x000000655b6b7223 */ /* 0x100fe20000010068 */
[----:B------:R-:W-:Y:S01]  /*1e90*/  @P1 MOV R91, R66 ;  /* 0x00000042005b1202 */ /* 0x000fe20000000f00 */
[----:B------:R-:W-:Y:S01]  /*1ea0*/  FADD.FTZ R93, R98, -R93 ;  /* 0x8000005d625d7221 */ /* 0x000fe20000010000 */
[----:B0-----:R-:W-:Y:S01]  /*1eb0*/  @P1 MOV R37, R67 ;  /* 0x0000004300251202 */ /* 0x001fe20000000f00 */
[-CC-:B------:R-:W-:Y:S01]  /*1ec0*/  FFMA.FTZ R95, R92, R101.reuse, R104.reuse ;  /* 0x000000655c5f7223 */ /* 0x180fe20000010068 */
[----:B------:R-:W-:Y:S01]  /*1ed0*/  @P1 SHF.R.U64 R92, R66, 0x10, R67 ;  /* 0x00000010425c1819 */ /* 0x000fe20000001243 */
[----:B------:R-:W-:Y:S01]  /*1ee0*/  FFMA.FTZ R97, R97, R101, R104 ;  /* 0x0000006561617223 */ /* 0x000fe20000010068 */
[----:B-1----:R-:W-:Y:S01]  /*1ef0*/  @P1 HADD2.F32 R30, -RZ, R91.H0_H0 ;  /* 0x2000005bff1e1230 */ /* 0x002fe20000004100 */
[----:B------:R-:W-:Y:S01]  /*1f00*/  FMUL.FTZ R93, R82, R93 ;  /* 0x0000005d525d7220 */ /* 0x000fe20000410000 */
[----:B------:R-:W-:Y:S01]  /*1f10*/  @P1 HADD2.F32 R68, -RZ, R37.H0_H0 ;  /* 0x20000025ff441230 */ /* 0x000fe20000004100 */
[----:B------:R-:W-:Y:S01]  /*1f20*/  FADD.FTZ R95, R88, -R95 ;  /* 0x8000005f585f7221 */ /* 0x000fe20000010000 */
[----:B------:R-:W-:Y:S01]  /*1f30*/  @P1 HADD2.F32 R36, -RZ, R92.H0_H0 ;  /* 0x2000005cff241230 */ /* 0x000fe20000004100 */
[----:B------:R-:W-:Y:S01]  /*1f40*/  FADD.FTZ R107, R94, -R107 ;  /* 0x8000006b5e6b7221 */ /* 0x000fe20000010000 */
[----:B------:R-:W-:Y:S01]  /*1f50*/  HFMA2.MMA R31, -RZ, RZ, 0, 0 ;  /* 0x00000000ff1f7435 */ /* 0x000fe200000001ff */
[----:B------:R-:W-:Y:S01]  /*1f60*/  FADD.FTZ R97, R96, -R97 ;  /* 0x8000006160617221 */ /* 0x000fe20000010000 */
[----:B------:R-:W-:Y:S01]  /*1f70*/  MOV R39, RZ ;  /* 0x000000ff00277202 */ /* 0x000fe20000000f00 */
[----:B------:R-:W-:-:S02]  /*1f80*/  @P1 FADD.FTZ R93, R93, R30 ;  /* 0x0000001e5d5d1221 */ /* 0x000fc40000010000 */
[C---:B------:R-:W-:Y:S02]  /*1f90*/  FMUL.FTZ R95, R82.reuse, R95 ;  /* 0x0000005f525f7220 */ /* 0x040fe40000410000 */
[C---:B------:R-:W-:Y:S02]  /*1fa0*/  FMUL.FTZ R107, R82.reuse, R107 ;  /* 0x0000006b526b7220 */ /* 0x040fe40000410000 */
[----:B------:R-:W-:Y:S01]  /*1fb0*/  FMUL.FTZ R97, R82, R97 ;  /* 0x0000006152617220 */ /* 0x000fe20000410000 */
[----:B------:R-:W-:Y:S01]  /*1fc0*/  @P1 SHF.R.U32.HI R82, RZ, 0x10, R67 ;  /* 0x00000010ff521819 */ /* 0x000fe20000011643 */
[----:B------:R-:W-:Y:S02]  /*1fd0*/  @P1 FADD.FTZ R95, R95, R36 ;  /* 0x000000245f5f1221 */ /* 0x000fe40000010000 */
[----:B------:R-:W-:Y:S02]  /*1fe0*/  IMAD.MOV.U32 R36, RZ, RZ, RZ ;  /* 0x000000ffff247224 */ /* 0x000fe400078e00ff */
[----:B------:R-:W-:Y:S01]  /*1ff0*/  @P1 HADD2.F32 R82, -RZ, R82.H0_H0 ;  /* 0x20000052ff521230 */ /* 0x000fe20000004100 */
[----:B------:R-:W-:-:S02]  /*2000*/  @P1 FADD.FTZ R107, R107, R68 ;  /* 0x000000446b6b1221 */ /* 0x000fc40000010000 */
[----:B------:R-:W-:Y:S01]  /*2010*/  CS2R R68, SRZ ;  /* 0x0000000000447805 */ /* 0x000fe2000001ff00 */
[----:B------:R-:W-:Y:S02]  /*2020*/  FADD.FTZ R12, R103, R12 ;  /* 0x0000000c670c7221 */ /* 0x000fe40000010000 */
[----:B------:R-:W-:Y:S01]  /*2030*/  @P1 FADD.FTZ R97, R97, R82 ;  /* 0x0000005261611221 */ /* 0x000fe20000010000 */
[----:B------:R-:W-:Y:S01]  /*2040*/  LOP3.LUT P1, RZ, R83, 0xff, RZ, 0xc0, !PT ;  /* 0x000000ff53ff7812 */ /* 0x000fe2000782c0ff */
[----:B------:R-:W-:Y:S02]  /*2050*/  FADD.FTZ R13, R102, R13 ;  /* 0x0000000d660d7221 */ /* 0x000fe40000010000 */
[----:B------:R-:W-:Y:S02]  /*2060*/  FADD.FTZ R10, R105, R10 ;  /* 0x0000000a690a7221 */ /* 0x000fe40000010000 */
[----:B------:R-:W-:Y:S01]  /*2070*/  FADD.FTZ R11, R106, R11 ;  /* 0x0000000b6a0b7221 */ /* 0x000fe20000010000 */
[----:B--2---:R-:W-:-:S02]  /*2080*/  @P6 MOV R30, R28 ;  /* 0x0000001c001e6202 */ /* 0x004fc40000000f00 */
[--C-:B------:R-:W-:Y:S02]  /*2090*/  @P5 SHF.R.U64 R28, R28, 0x10, R29.reuse ;  /* 0x000000101c1c5819 */ /* 0x100fe4000000121d */
[----:B------:R-:W-:Y:S01]  /*20a0*/  @P4 MOV R38, R29 ;  /* 0x0000001d00264202 */ /* 0x000fe20000000f00 */
[----:B------:R-:W-:Y:S01]  /*20b0*/  @P6 HADD2.F32 R37, -RZ, R30.H0_H0 ;  /* 0x2000001eff256230 */ /* 0x000fe20000004100 */
[----:B------:R-:W-:Y:S01]  /*20c0*/  @P3 SHF.R.U32.HI R29, RZ, 0x10, R29 ;  /* 0x00000010ff1d3819 */ /* 0x000fe2000001161d */
[----:B------:R-:W-:Y:S02]  /*20d0*/  @P5 HADD2.F32 R28, -RZ, R28.H0_H0 ;  /* 0x2000001cff1c5230 */ /* 0x000fe40000004100 */
[----:B------:R-:W-:Y:S01]  /*20e0*/  @P4 HADD2.F32 R30, -RZ, R38.H0_H0 ;  /* 0x20000026ff1e4230 */ /* 0x000fe20000004100 */
[----:B------:R-:W-:Y:S01]  /*20f0*/  @P6 FMUL.FTZ R31, R108, R37 ;  /* 0x000000256c1f6220 */ /* 0x000fe20000410000 */
[----:B------:R-:W-:Y:S01]  /*2100*/  LOP3.LUT P6, RZ, R83, 0xff000000, RZ, 0xc0, !PT ;  /* 0xff00000053ff7812 */ /* 0x000fe200078cc0ff */
[----:B------:R-:W-:Y:S01]  /*2110*/  @P5 FMUL.FTZ R36, R113, R28 ;  /* 0x0000001c71245220 */ /* 0x000fe20000410000 */
[----:B------:R-:W-:Y:S01]  /*2120*/  @P0 F2FP.PACK_AB R28, RZ, R95 ;  /* 0x0000005fff1c023e */ /* 0x000fe200000000ff */
[----:B------:R-:W-:Y:S01]  /*2130*/  @P4 FMUL.FTZ R39, R109, R30 ;  /* 0x0000001e6d274220 */ /* 0x000fe20000410000 */
[----:B------:R-:W-:Y:S01]  /*2140*/  LOP3.LUT P4, RZ, R83, 0xff00, RZ, 0xc0, !PT ;  /* 0x0000ff0053ff7812 */ /* 0x000fe2000788c0ff */
[-C--:B------:R-:W-:Y:S01]  /*2150*/  FMUL.FTZ R95, R95, R84.reuse ;  /* 0x000000545f5f7220 */ /* 0x080fe20000410000 */
[----:B------:R-:W-:Y:S01]  /*2160*/  @P0 PRMT R85, R28, 0x7610, R85 ;  /* 0x000076101c550816 */ /* 0x000fe20000000055 */
[----:B------:R-:W-:Y:S01]  /*2170*/  HFMA2.MMA R37, -RZ, RZ, 0, 0 ;  /* 0x00000000ff257435 */ /* 0x000fe200000001ff */
[----:B------:R-:W-:Y:S01]  /*2180*/  @P0 F2FP.PACK_AB R30, RZ, R107 ;  /* 0x0000006bff1e023e */ /* 0x000fe200000000ff */
[-C--:B------:R-:W-:Y:S01]  /*2190*/  FMUL.FTZ R107, R107, R84.reuse ;  /* 0x000000546b6b7220 */ /* 0x080fe20000410000 */
[----:B------:R-:W-:Y:S01]  /*21a0*/  LOP3.LUT P5, RZ, R83, 0xff0000, RZ, 0xc0, !PT ;  /* 0x00ff000053ff7812 */ /* 0x000fe200078ac0ff */
[----:B------:R-:W-:Y:S01]  /*21b0*/  FMUL.FTZ R95, R95, c[0x0][0x1e8] ;  /* 0x00007a005f5f7a20 */ /* 0x000fe20000410000 */
[----:B------:R-:W-:Y:S01]  /*21c0*/  @P0 F2FP.PACK_AB R28, RZ, R97 ;  /* 0x00000061ff1c023e */ /* 0x000fe200000000ff */
[-C--:B------:R-:W-:Y:S01]  /*21d0*/  FMUL.FTZ R97, R97, R84.reuse ;  /* 0x0000005461617220 */ /* 0x080fe20000410000 */
[----:B------:R-:W-:Y:S01]  /*21e0*/  MOV R38, RZ ;  /* 0x000000ff00267202 */ /* 0x000fe20000000f00 */
[----:B------:R-:W-:Y:S01]  /*21f0*/  FMUL.FTZ R84, R93, R84 ;  /* 0x000000545d547220 */ /* 0x000fe20000410000 */
[----:B------:R-:W-:Y:S01]  /*2200*/  @P0 PRMT R87, R28, 0x7610, R87 ;  /* 0x000076101c570816 */ /* 0x000fe20000000057 */
[----:B------:R-:W-:Y:S01]  /*2210*/  FMUL.FTZ R97, R97, c[0x0][0x1e8] ;  /* 0x00007a0061617a20 */ /* 0x000fe20000410000 */
[----:B------:R-:W-:Y:S01]  /*2220*/  HFMA2.MMA R28, -RZ, RZ, 0, 0 ;  /* 0x00000000ff1c7435 */ /* 0x000fe200000001ff */
[----:B------:R-:W-:Y:S01]  /*2230*/  FMUL.FTZ R84, R84, c[0x0][0x1e8] ;  /* 0x00007a0054547a20 */ /* 0x000fe20000410000 */
[----:B------:R-:W-:Y:S01]  /*2240*/  @P3 HADD2.F32 R29, -RZ, R29.H0_H0 ;  /* 0x2000001dff1d3230 */ /* 0x000fe20000004100 */
[----:B------:R-:W-:Y:S01]  /*2250*/  @P4 FMUL.FTZ R38, R46, R95 ;  /* 0x0000005f2e264220 */ /* 0x000fe20000410000 */
[----:B------:R-:W-:Y:S01]  /*2260*/  @P0 PRMT R86, R30, 0x7610, R86 ;  /* 0x000076101e560816 */ /* 0x000fe20000000056 */
[----:B------:R-:W-:Y:S01]  /*2270*/  @P1 FMUL.FTZ R37, R59, R84 ;  /* 0x000000543b251220 */ /* 0x000fe20000410000 */
[----:B------:R-:W-:Y:S01]  /*2280*/  @P0 F2FP.PACK_AB R93, RZ, R93 ;  /* 0x0000005dff5d023e */ /* 0x000fe200000000ff */
[----:B------:R-:W-:Y:S01]  /*2290*/  FMUL.FTZ R107, R107, c[0x0][0x1e8] ;  /* 0x00007a006b6b7a20 */ /* 0x000fe20000410000 */
[----:B------:R0:W1:Y:S01]  /*22a0*/  F2F.F16.F32 R82, R38 ;  /* 0x0000002600527304 */ /* 0x0000620000200800 */
[----:B------:R-:W-:Y:S01]  /*22b0*/  @P6 FMUL.FTZ R69, R45, R97 ;  /* 0x000000612d456220 */ /* 0x000fe20000410000 */
[----:B------:R-:W-:Y:S01]  /*22c0*/  @P0 PRMT R89, R93, 0x7610, R89 ;  /* 0x000076105d590816 */ /* 0x000fe20000000059 */
[----:B------:R-:W-:-:S02]  /*22d0*/  FADD.FTZ R8, R31, R8 ;  /* 0x000000081f087221 */ /* 0x000fc40000010000 */
[----:B------:R-:W-:Y:S02]  /*22e0*/  @P5 FMUL.FTZ R68, R58, R107 ;  /* 0x0000006b3a445220 */ /* 0x000fe40000410000 */
[----:B------:R-:W-:Y:S01]  /*22f0*/  @P3 FMUL.FTZ R28, R100, R29 ;  /* 0x0000001d641c3220 */ /* 0x000fe20000410000 */
[----:B------:R-:W2:Y:S01]  /*2300*/  F2F.F16.F32 R37, R37 ;  /* 0x0000002500257304 */ /* 0x000ea20000200800 */
[----:B------:R-:W-:Y:S01]  /*2310*/  HFMA2.MMA R29, -RZ, RZ, 0, 0 ;  /* 0x00000000ff1d7435 */ /* 0x000fe200000001ff */
[----:B------:R-:W-:Y:S02]  /*2320*/  FADD.FTZ R9, R36, R9 ;  /* 0x0000000924097221 */ /* 0x000fe40000010000 */
[----:B------:R-:W-:Y:S01]  /*2330*/  FADD.FTZ R6, R39, R6 ;  /* 0x0000000627067221 */ /* 0x000fe20000010000 */
[----:B------:R-:W-:Y:S01]  /*2340*/  MOV R39, RZ ;  /* 0x000000ff00277202 */ /* 0x000fe20000000f00 */
[----:B------:R-:W-:Y:S02]  /*2350*/  IMAD.MOV.U32 R36, RZ, RZ, RZ ;  /* 0x000000ffff247224 */ /* 0x000fe400078e00ff */
[----:B------:R-:W4:Y:S01]  /*2360*/  F2F.F16.F32 R69, R69 ;  /* 0x0000004500457304 */ /* 0x000f220000200800 */
[----:B------:R-:W-:-:S07]  /*2370*/  FADD.FTZ R7, R28, R7 ;  /* 0x000000071c077221 */ /* 0x000fce0000010000 */
[----:B------:R1:W1:Y:S01]  /*2380*/  F2F.F16.F32 R83, R68 ;  /* 0x0000004400537304 */ /* 0x0002620000200800 */
[--C-:B---3--:R-:W-:Y:S02]  /*2390*/  @P4 SHF.R.U64 R31, R70, 0x10, R71.reuse ;  /* 0x00000010461f4819 */ /* 0x108fe40000001247 */
[----:B0-----:R-:W-:Y:S02]  /*23a0*/  @P5 MOV R38, R71 ;  /* 0x0000004700265202 */ /* 0x001fe40000000f00 */
[----:B------:R-:W-:Y:S01]  /*23b0*/  @P1 MOV R30, R70 ;  /* 0x00000046001e1202 */ /* 0x000fe20000000f00 */
[----:B------:R-:W-:Y:S01]  /*23c0*/  HFMA2.MMA R70, -RZ, RZ, 0, 0 ;  /* 0x00000000ff467435 */ /* 0x000fe200000001ff */
[----:B------:R-:W-:Y:S01]  /*23d0*/  @P6 SHF.R.U32.HI R71, RZ, 0x10, R71 ;  /* 0x00000010ff476819 */ /* 0x000fe20000011647 */
[----:B------:R-:W-:Y:S02]  /*23e0*/  @P4 HADD2.F32 R31, -RZ, R31.H0_H0 ;  /* 0x2000001fff1f4230 */ /* 0x000fe40000004100 */
[----:B------:R-:W-:-:S02]  /*23f0*/  @P1 HADD2.F32 R30, -RZ, R30.H0_H0 ;  /* 0x2000001eff1e1230 */ /* 0x000fc40000004100 */
[----:B------:R-:W-:Y:S01]  /*2400*/  @P5 HADD2.F32 R38, -RZ, R38.H0_H0 ;  /* 0x20000026ff265230 */ /* 0x000fe20000004100 */
[----:B------:R-:W-:Y:S01]  /*2410*/  @P4 FMUL.FTZ R36, R95, R31 ;  /* 0x0000001f5f244220 */ /* 0x000fe20000410000 */
[----:B-1----:R-:W-:Y:S01]  /*2420*/  @P6 HADD2.F32 R68, -RZ, R71.H0_H0 ;  /* 0x20000047ff446230 */ /* 0x002fe20000004100 */
[----:B------:R-:W-:Y:S02]  /*2430*/  @P1 FMUL.FTZ R29, R84, R30 ;  /* 0x0000001e541d1220 */ /* 0x000fe40000410000 */
[----:B------:R-:W-:Y:S02]  /*2440*/  @P5 FMUL.FTZ R39, R107, R38 ;  /* 0x000000266b275220 */ /* 0x000fe40000410000 */
[----:B------:R-:W-:Y:S02]  /*2450*/  @P6 FMUL.FTZ R70, R97, R68 ;  /* 0x0000004461466220 */ /* 0x000fe40000410000 */
[----:B------:R-:W-:Y:S02]  /*2460*/  FADD.FTZ R2, R29, R2 ;  /* 0x000000021d027221 */ /* 0x000fe40000010000 */
[----:B------:R-:W-:-:S02]  /*2470*/  FADD.FTZ R5, R36, R5 ;  /* 0x0000000524057221 */ /* 0x000fc40000010000 */
[----:B------:R-:W-:Y:S02]  /*2480*/  FADD.FTZ R4, R39, R4 ;  /* 0x0000000427047221 */ /* 0x000fe40000010000 */
[----:B------:R-:W-:Y:S01]  /*2490*/  FADD.FTZ R3, R70, R3 ;  /* 0x0000000346037221 */ /* 0x000fe20000010000 */
[----:B------:R-:W-:Y:S05]  /*24a0*/  @!P0 BRA `(.L_x_1304) ;  /* 0x0000007000008947 */ /* 0x000fea0003800000 */
[----:B--2-4-:R-:W-:Y:S01]  /*24b0*/  LOP3.LUT R28, R85, 0xffff, RZ, 0xc0, !PT ;  /* 0x0000ffff551c7812 */ /* 0x014fe200078ec0ff */
[----:B------:R-:W-:Y:S01]  /*24c0*/  IMAD.WIDE.U32 R90, R81, R90, c[0x0][0x258] ;  /* 0x00009600515a7625 */ /* 0x000fe200078e005a */
[----:B------:R-:W-:-:S03]  /*24d0*/  PRMT R31, R86, 0x5410, R87 ;  /* 0x00005410561f7816 */ /* 0x000fc60000000057 */
[----:B------:R-:W-:-:S05]  /*24e0*/  IMAD.WIDE.U32 R28, R28, 0x10000, RZ ;  /* 0x000100001c1c7825 */ /* 0x000fca00078e00ff */
[----:B------:R-:W-:Y:S02]  /*24f0*/  LOP3.LUT R29, R31, R29, RZ, 0xfc, !PT ;  /* 0x0000001d1f1d7212 */ /* 0x000fe400078efcff */
[----:B------:R-:W-:-:S05]  /*2500*/  LOP3.LUT R28, R28, 0xffff, R89, 0xf8, !PT ;  /* 0x0000ffff1c1c7812 */ /* 0x000fca00078ef859 */
[----:B------:R0:W-:Y:S02]  /*2510*/  STG.E.64 [R90.64], R28 ;  /* 0x0000001c5a007986 */ /* 0x0001e4000c101b04 */
.L_x_1304:
[----:B--2-4-:R-:W-:Y:S01]  /*2520*/  IMAD.WIDE.U32 R30, R82, 0x10000, RZ ;  /* 0x00010000521e7825 */ /* 0x014fe200078e00ff */
[----:B0-----:R-:W-:Y:S02]  /*2530*/  SHF.L.U32 R29, R69, 0x10, RZ ;  /* 0x00000010451d7819 */ /* 0x001fe400000006ff */
        /* <DEDUP_REMOVED lines=10> */
.L_x_1305:
        /* <DEDUP_REMOVED lines=25> */
.L_x_1301:
        /* <DEDUP_REMOVED lines=19> */
.L_x_1302:
[----:B------:R-:W-:Y:S01]  /*28a0*/  HFMA2.MMA R36, -RZ, RZ, 0, 9.5367431640625e-07 ;  /* 0x00000010ff247435 */ /* 0x000fe200000001ff */
[----:B------:R-:W-:Y:S01]  /*28b0*/  MOV R31, R37 ;  /* 0x00000025001f7202 */ /* 0x000fe20000000f00 */
[----:B------:R-:W-:Y:S01]  /*28c0*/  IMAD.MOV.U32 R69, RZ, RZ, -0x1 ;  /* 0xffffffffff457424 */ /* 0x000fe200078e00ff */
[----:B------:R-:W-:-:S02]  /*28d0*/  MOV R38, 0x1f ;  /* 0x0000001f00267802 */ /* 0x000fc40000000f00 */
[----:B------:R-:W-:Y:S02]  /*28e0*/  MOV R28, 0x2900 ;  /* 0x00002900001c7802 */ /* 0x000fe40000000f00 */
[----:B-----5:R-:W-:Y:S05]  /*28f0*/  CALL.REL.NOINC `($__internal_35_$__cuda_sm70_shflsync_down_p) ;  /* 0x0000046000007944 */ /* 0x020fea0003c00000 */
[----:B-1----:R-:W-:Y:S01]  /*2900*/  MOV R30, R31 ;  /* 0x0000001f001e7202 */ /* 0x002fe20000000f00 */
[----:B0-----:R-:W-:Y:S05]  /*2910*/  BRA `(.L_x_1307) ;  /* 0xffffe80000007947 */ /* 0x001fea000383ffff */
.L_x_1303:
[----:B------:R-:W-:Y:S01]  /*2920*/  HFMA2.MMA R36, -RZ, RZ, 0, 9.5367431640625e-07 ;  /* 0x00000010ff247435 */ /* 0x000fe200000001ff */
[----:B------:R-:W-:Y:S02]  /*2930*/  MOV R31, R39 ;  /* 0x00000027001f7202 */ /* 0x000fe40000000f00 */
[----:B------:R-:W-:Y:S02]  /*2940*/  MOV R38, 0x1f ;  /* 0x0000001f00267802 */ /* 0x000fe40000000f00 */
[----:B------:R-:W-:Y:S02]  /*2950*/  MOV R69, 0xffffffff ;  /* 0xffffffff00457802 */ /* 0x000fe40000000f00 */
[----:B------:R-:W-:Y:S02]  /*2960*/  MOV R28, 0x2980 ;  /* 0x00002980001c7802 */ /* 0x000fe40000000f00 */
[----:B01---5:R-:W-:Y:S05]  /*2970*/  CALL.REL.NOINC `($__internal_35_$__cuda_sm70_shflsync_down_p) ;  /* 0x000003e000007944 */ /* 0x023fea0003c00000 */
[----:B------:R-:W-:Y:S01]  /*2980*/  FADD.FTZ R37, R37, R30 ;  /* 0x0000001e25257221 */ /* 0x000fe20000010000 */
[----:B0-----:R-:W-:Y:S01]  /*2990*/  HFMA2.MMA R36, -RZ, RZ, 0, 4.76837158203125e-07 ;  /* 0x00000008ff247435 */ /* 0x001fe200000001ff */
[----:B-1----:R-:W-:Y:S01]  /*29a0*/  FADD.FTZ R68, R39, R31 ;  /* 0x0000001f27447221 */ /* 0x002fe20000010000 */
[----:B------:R-:W-:-:S02]  /*29b0*/  MOV R38, 0x1f ;  /* 0x0000001f00267802 */ /* 0x000fc40000000f00 */
[----:B------:R-:W-:Y:S02]  /*29c0*/  MOV R69, 0xffffffff ;  /* 0xffffffff00457802 */ /* 0x000fe40000000f00 */
[----:B------:R-:W-:Y:S02]  /*29d0*/  MOV R31, R37 ;  /* 0x00000025001f7202 */ /* 0x000fe40000000f00 */
[----:B------:R-:W-:Y:S02]  /*29e0*/  MOV R28, 0x2a00 ;  /* 0x00002a00001c7802 */ /* 0x000fe40000000f00 */
[----:B------:R-:W-:Y:S05]  /*29f0*/  CALL.REL.NOINC `($__internal_35_$__cuda_sm70_shflsync_down_p) ;  /* 0x0000036000007944 */ /* 0x000fea0003c00000 */
[----:B0-----:R-:W-:Y:S01]  /*2a00*/  HFMA2.MMA R36, -RZ, RZ, 0, 4.76837158203125e-07 ;  /* 0x00000008ff247435 */ /* 0x001fe200000001ff */
[----:B-1----:R-:W-:Y:S01]  /*2a10*/  MOV R30, R31 ;  /* 0x0000001f001e7202 */ /* 0x002fe20000000f00 */
[----:B------:R-:W-:Y:S01]  /*2a20*/  IMAD.MOV.U32 R31, RZ, RZ, R68 ;  /* 0x000000ffff1f7224 */ /* 0x000fe200078e0044 */
[----:B------:R-:W-:Y:S02]  /*2a30*/  MOV R38, 0x1f ;  /* 0x0000001f00267802 */ /* 0x000fe40000000f00 */
[----:B------:R-:W-:Y:S02]  /*2a40*/  MOV R69, 0xffffffff ;  /* 0xffffffff00457802 */ /* 0x000fe40000000f00 */
[----:B------:R-:W-:-:S02]  /*2a50*/  MOV R28, 0x2a70 ;  /* 0x00002a70001c7802 */ /* 0x000fc40000000f00 */
[----:B------:R-:W-:Y:S05]  /*2a60*/  CALL.REL.NOINC `($__internal_35_$__cuda_sm70_shflsync_down_p) ;  /* 0x000002f000007944 */ /* 0x000fea0003c00000 */
[----:B------:R-:W-:Y:S01]  /*2a70*/  FADD.FTZ R37, R30, R37 ;  /* 0x000000251e257221 */ /* 0x000fe20000010000 */
[----:B0-----:R-:W-:Y:S01]  /*2a80*/  HFMA2.MMA R36, -RZ, RZ, 0, 2.384185791015625e-07 ;  /* 0x00000004ff247435 */ /* 0x001fe200000001ff */
[----:B-1----:R-:W-:Y:S01]  /*2a90*/  FADD.FTZ R68, R68, R31 ;  /* 0x0000001f44447221 */ /* 0x002fe20000010000 */
[----:B------:R-:W-:-:S02]  /*2aa0*/  MOV R38, 0x1f ;  /* 0x0000001f00267802 */ /* 0x000fc40000000f00 */
[----:B------:R-:W-:Y:S02]  /*2ab0*/  MOV R69, 0xffffffff ;  /* 0xffffffff00457802 */ /* 0x000fe40000000f00 */
[----:B------:R-:W-:Y:S02]  /*2ac0*/  MOV R31, R37 ;  /* 0x00000025001f7202 */ /* 0x000fe40000000f00 */
[----:B------:R-:W-:Y:S02]  /*2ad0*/  MOV R28, 0x2af0 ;  /* 0x00002af0001c7802 */ /* 0x000fe40000000f00 */
[----:B------:R-:W-:Y:S05]  /*2ae0*/  CALL.REL.NOINC `($__internal_35_$__cuda_sm70_shflsync_down_p) ;  /* 0x0000027000007944 */ /* 0x000fea0003c00000 */
[----:B0-----:R-:W-:Y:S01]  /*2af0*/  HFMA2.MMA R36, -RZ, RZ, 0, 2.384185791015625e-07 ;  /* 0x00000004ff247435 */ /* 0x001fe200000001ff */
[----:B-1----:R-:W-:Y:S01]  /*2b00*/  MOV R30, R31 ;  /* 0x0000001f001e7202 */ /* 0x002fe20000000f00 */
[----:B------:R-:W-:Y:S01]  /*2b10*/  IMAD.MOV.U32 R38, RZ, RZ, 0x1f ;  /* 0x0000001fff267424 */ /* 0x000fe200078e00ff */
[----:B------:R-:W-:Y:S02]  /*2b20*/  MOV R31, R68 ;  /* 0x00000044001f7202 */ /* 0x000fe40000000f00 */
[----:B------:R-:W-:Y:S02]  /*2b30*/  MOV R69, 0xffffffff ;  /* 0xffffffff00457802 */ /* 0x000fe40000000f00 */
[----:B------:R-:W-:-:S02]  /*2b40*/  MOV R28, 0x2b60 ;  /* 0x00002b60001c7802 */ /* 0x000fc40000000f00 */
[----:B------:R-:W-:Y:S05]  /*2b50*/  CALL.REL.NOINC `($__internal_35_$__cuda_sm70_shflsync_down_p) ;  /* 0x0000020000007944 */ /* 0x000fea0003c00000 */
[----:B------:R-:W-:Y:S01]  /*2b60*/  FADD.FTZ R37, R30, R37 ;  /* 0x000000251e257221 */ /* 0x000fe20000010000 */
[----:B0-----:R-:W-:Y:S01]  /*2b70*/  HFMA2.MMA R36, -RZ, RZ, 0, 1.1920928955078125e-07 ;  /* 0x00000002ff247435 */ /* 0x001fe200000001ff */
[----:B-1----:R-:W-:Y:S01]  /*2b80*/  FADD.FTZ R68, R68, R31 ;  /* 0x0000001f44447221 */ /* 0x002fe20000010000 */
[----:B------:R-:W-:-:S02]  /*2b90*/  MOV R38, 0x1f ;  /* 0x0000001f00267802 */ /* 0x000fc40000000f00 */
[----:B------:R-:W-:Y:S02]  /*2ba0*/  MOV R69, 0xffffffff ;  /* 0xffffffff00457802 */ /* 0x000fe40000000f00 */
[----:B------:R-:W-:Y:S02]  /*2bb0*/  MOV R31, R37 ;  /* 0x00000025001f7202 */ /* 0x000fe40000000f00 */
[----:B------:R-:W-:Y:S02]  /*2bc0*/  MOV R28, 0x2be0 ;  /* 0x00002be0001c7802 */ /* 0x000fe40000000f00 */
[----:B------:R-:W-:Y:S05]  /*2bd0*/  CALL.REL.NOINC `($__internal_35_$__cuda_sm70_shflsync_down_p) ;  /* 0x0000018000007944 */ /* 0x000fea0003c00000 */
[----:B0-----:R-:W-:Y:S01]  /*2be0*/  HFMA2.MMA R36, -RZ, RZ, 0, 1.1920928955078125e-07 ;  /* 0x00000002ff247435 */ /* 0x001fe200000001ff */
[----:B-1----:R-:W-:Y:S02]  /*2bf0*/  MOV R30, R31 ;  /* 0x0000001f001e7202 */ /* 0x002fe40000000f00 */
[----:B------:R-:W-:Y:S02]  /*2c00*/  MOV R31, R68 ;  /* 0x00000044001f7202 */ /* 0x000fe40000000f00 */
[----:B------:R-:W-:Y:S02]  /*2c10*/  MOV R38, 0x1f ;  /* 0x0000001f00267802 */ /* 0x000fe40000000f00 */
[----:B------:R-:W-:-:S02]  /*2c20*/  MOV R69, 0xffffffff ;  /* 0xffffffff00457802 */ /* 0x000fc40000000f00 */
[----:B------:R-:W-:Y:S02]  /*2c30*/  MOV R28, 0x2c50 ;  /* 0x00002c50001c7802 */ /* 0x000fe40000000f00 */
[----:B------:R-:W-:Y:S05]  /*2c40*/  CALL.REL.NOINC `($__internal_35_$__cuda_sm70_shflsync_down_p) ;  /* 0x0000011000007944 */ /* 0x000fea0003c00000 */
[----:B------:R-:W-:Y:S01]  /*2c50*/  FADD.FTZ R37, R30, R37 ;  /* 0x000000251e257221 */ /* 0x000fe20000010000 */
[----:B0-----:R-:W-:Y:S01]  /*2c60*/  HFMA2.MMA R38, -RZ, RZ, 0, 1.847743988037109375e-06 ;  /* 0x0000001fff267435 */ /* 0x001fe200000001ff */
[----:B-1----:R-:W-:Y:S01]  /*2c70*/  FADD.FTZ R39, R68, R31 ;  /* 0x0000001f44277221 */ /* 0x002fe20000010000 */
[----:B------:R-:W-:Y:S01]  /*2c80*/  MOV R69, 0xffffffff ;  /* 0xffffffff00457802 */ /* 0x000fe20000000f00 */
[----:B------:R-:W-:Y:S01]  /*2c90*/  IMAD.MOV.U32 R36, RZ, RZ, 0x1 ;  /* 0x00000001ff247424 */ /* 0x000fe200078e00ff */
[----:B------:R-:W-:Y:S02]  /*2ca0*/  MOV R31, R37 ;  /* 0x00000025001f7202 */ /* 0x000fe40000000f00 */
[----:B------:R-:W-:Y:S02]  /*2cb0*/  MOV R28, 0x2cd0 ;  /* 0x00002cd0001c7802 */ /* 0x000fe40000000f00 */
[----:B------:R-:W-:Y:S05]  /*2cc0*/  CALL.REL.NOINC `($__internal_35_$__cuda_sm70_shflsync_down_p) ;  /* 0x0000009000007944 */ /* 0x000fea0003c00000 */
[----:B0-----:R-:W-:Y:S01]  /*2cd0*/  HFMA2.MMA R36, -RZ, RZ, 0, 5.9604644775390625e-08 ;  /* 0x00000001ff247435 */ /* 0x001fe200000001ff */
[----:B-1----:R-:W-:Y:S02]  /*2ce0*/  MOV R70, R31 ;  /* 0x0000001f00467202 */ /* 0x002fe40000000f00 */
[----:B------:R-:W-:-:S02]  /*2cf0*/  MOV R31, R39 ;  /* 0x00000027001f7202 */ /* 0x000fc40000000f00 */
[----:B------:R-:W-:Y:S02]  /*2d00*/  MOV R38, 0x1f ;  /* 0x0000001f00267802 */ /* 0x000fe40000000f00 */
[----:B------:R-:W-:Y:S02]  /*2d10*/  MOV R69, 0xffffffff ;  /* 0xffffffff00457802 */ /* 0x000fe40000000f00 */
[----:B------:R-:W-:Y:S02]  /*2d20*/  MOV R28, 0x2d40 ;  /* 0x00002d40001c7802 */ /* 0x000fe40000000f00 */
[----:B------:R-:W-:Y:S05]  /*2d30*/  CALL.REL.NOINC `($__internal_35_$__cuda_sm70_shflsync_down_p) ;  /* 0x0000002000007944 */ /* 0x000fea0003c00000 */
[----:B-1----:R-:W-:Y:S01]  /*2d40*/  MOV R28, R31 ;  /* 0x0000001f001c7202 */ /* 0x002fe20000000f00 */
[----:B0-----:R-:W-:Y:S05]  /*2d50*/  BRA `(.L_x_1308) ;  /* 0xffffe4e000007947 */ /* 0x001fea000383ffff */
        .weak           $__internal_35_$__cuda_sm70_shflsync_down_p
        .type           $__internal_35_$__cuda_sm70_shflsync_down_p,@function
        .size           $__internal_35_$__cuda_sm70_shflsync_down_p,(.L_x_6684 - $__internal_35_$__cuda_sm70_shflsync_down_p)
$__internal_35_$__cuda_sm70_shflsync_down_p:
[----:B------:R-:W-:Y:S01]  /*2d60*/  HFMA2.MMA R29, -RZ, RZ, 0, 0 ;  /* 0x00000000ff1d7435 */ /* 0x000fe200000001ff */
[----:B------:R-:W-:Y:S04]  /*2d70*/  WARPSYNC R69 ;  /* 0x0000004500007348 */ /* 0x000fe80003800000 */
[----:B------:R0:W1:Y:S01]  /*2d80*/  SHFL.DOWN PT, R31, R31, R36, R38 ;  /* 0x080000241f1f7389 */ /* 0x00006200000e0026 */
[----:B------:R-:W-:Y:S05]  /*2d90*/  RET.REL.NODEC R28 `(_ZN10layer_norm13ln_bwd_kernelINS_13Kernel_traitsI6__halfS2_S2_S2_fjLj1536ELj1ELj1ELj4ELj8ENS_18Kernel_traits_baseILj1536ES2_S2_S2_S2_fjLj128EEEEELb1ELb1ELb0ELb1EEEvNS_9BwdParamsE) ;  /* 0xffffd2601c007950 */ /* 0x000fea0003c3ffff */
.L_x_1309:
        /* <DEDUP_REMOVED lines=14> */
.L_x_6684:


//--------------------- .text._ZN10layer_norm22ln_bwd_finalize_kernelINS_22Kernel_traits_finalizeILj1536E6__halfS2_S2_S2_fjLb1ELj1024ELj4ENS_18Kernel_traits_baseILj1536ES2_S2_S2_S2_fjLj1024EEEEELb1ELb0EEEvNS_9BwdParamsE --------------------------
	.section	.text._ZN10layer_norm22ln_bwd_finalize_kernelINS_22Kernel_traits_finalizeILj1536E6__halfS2_S2_S2_fjLb1ELj1024ELj4ENS_18Kernel_traits_baseILj1536ES2_S2_S2_S2_fjLj1024EEEEELb1ELb0EEEvNS_9BwdParamsE,"ax",@progbits
	.sectioninfo	@"SHI_REGISTERS=32"
	.align	128
        .global         _ZN10layer_norm22ln_bwd_finalize_kernelINS_22Kernel_traits_finalizeILj1536E6__halfS2_S2_S2_fjLb1ELj1024ELj4ENS_18Kernel_traits_baseILj1536ES2_S2_S2_S2_fjLj1024EEEEELb1ELb0EEEvNS_9BwdParamsE
        .type           _ZN10layer_norm22ln_bwd_finalize_kernelINS_22Kernel_traits_finalizeILj1536E6__halfS2_S2_S2_fjLb1ELj1024ELj4ENS_18Kernel_traits_baseILj1536ES2_S2_S2_S2_fjLj1024EEEEELb1ELb0EEEvNS_9BwdParamsE,@function
        .size           _ZN10layer_norm22ln_bwd_finalize_kernelINS_22Kernel_traits_finalizeILj1536E6__halfS2_S2_S2_fjLb1ELj1024ELj4ENS_18Kernel_traits_baseILj1536ES2_S2_S2_S2_fjLj1024EEEEELb1ELb0EEEvNS_9BwdParamsE,(.L_x_6685 - _ZN10layer_norm22ln_bwd_finalize_kernelINS_22Kernel_traits_finalizeILj1536E6__halfS2_S2_S2_fjLb1ELj1024ELj4ENS_18Kernel_traits_baseILj1536ES2_S2_S2_S2_fjLj1024EEEEELb1ELb0EEEvNS_9BwdParamsE)
        .other          _ZN10layer_norm22ln_bwd_finalize_kernelINS_22Kernel_traits_finalizeILj1536E6__halfS2_S2_S2_fjLb1ELj1024ELj4ENS_18Kernel_traits_baseILj1536ES2_S2_S2_S2_fjLj1024EEEEELb1ELb0EEEvNS_9BwdParamsE,@"STO_CUDA_ENTRY STV_DEFAULT"
_ZN10layer_norm22ln_bwd_finalize_kernelINS_22Kernel_traits_finalizeILj1536E6__halfS2_S2_S2_fjLb1ELj1024ELj4ENS_18Kernel_traits_baseILj1536ES2_S2_S2_S2_fjLj1024EEEEELb1ELb0EEEvNS_9BwdParamsE:
.text._ZN10layer_norm22ln_bwd_finalize_kernelINS_22Kernel_traits_finalizeILj1536E6__halfS2_S2_S2_fjLb1ELj1024ELj4ENS_18Kernel_traits_baseILj1536ES2_S2_S2_S2_fjLj1024EEEEELb1ELb0EEEvNS_9BwdParamsE:
        /* <DEDUP_REMOVED lines=19> */
.L_x_1323:
        /* <DEDUP_REMOVED lines=33> */
.L_x_1314:
        /* <DEDUP_REMOVED lines=47> */
.L_x_1313:
[----:B------:R-:W-:Y:S05]  /*0630*/  BSYNC B1 ;  /* 0x0000000000017941 */ /* 0x000fea0003800000 */
.L_x_1312:
        /* <DEDUP_REMOVED lines=29> */
.L_x_1316:
[----:B------:R-:W-:Y:S05]  /*0810*/  BSYNC B1 ;  /* 0x0000000000017941 */ /* 0x000fea0003800000 */
.L_x_1315:
        /* <DEDUP_REMOVED lines=14> */
.L_x_1317:
[----:B------:R-:W-:Y:S05]  /*0900*/  BSYNC B1 ;  /* 0x0000000000017941 */ /* 0x000fea0003800000 */
.L_x_1311:
[----:B------:R-:W-:Y:S05]  /*0910*/  BSYNC B0 ;  /* 0x0000000000007941 */ /* 0x000fea0003800000 */
.L_x_1310:
        /* <DEDUP_REMOVED lines=12> */
.L_x_1324:
        /* <DEDUP_REMOVED lines=27> */
.L_x_1325:
        /* <DEDUP_REMOVED lines=9> */
.L_x_1318:
        /* <DEDUP_REMOVED lines=12> */
[----:B0-----:R-:W-:Y:S01]  /*0ce0*/  F2FP.PACK_AB R15, R9, R8 ;  /* 0x00000008090f723e */ /* 0x001fe200000000ff */
[----:B------:R-:W-:Y:S01]  /*0cf0*/  IMAD.WIDE.U32 R8, R5, R16, c[0x0][0x268] ;  /* 0x00009a0005087625 */ /* 0x000fe200078e0010 */
[----:B-1----:R-:W-:-:S03]  /*0d00*/  F2FP.PACK_AB R17, R11, R10 ;  /* 0x0000000a0b11723e */ /* 0x002fc600000000ff */
[----:B------:R-:W-:Y:S01]  /*0d10*/  IMAD.WIDE.U32 R10, R5, R16, c[0x0][0x260] ;  /* 0x00009800050a7625 */ /* 0x000fe200078e0010 */
[----:B------:R0:W-:Y:S01]  /*0d20*/  STG.E [R8.64], R15 ;  /* 0x0000000f08007986 */ /* 0x0001e2000c101904 */
[----:B--2---:R-:W-:Y:S02]  /*0d30*/  F2FP.PACK_AB R19, R13, R12 ;  /* 0x0000000c0d13723e */ /* 0x004fe400000000ff */
[----:B------:R-:W-:Y:S01]  /*0d40*/  IMAD.WIDE.U32 R12, R5, R16, c[0x0][0x280] ;  /* 0x0000a000050c7625 */ /* 0x000fe200078e0010 */
[----:B------:R0:W-:Y:S04]  /*0d50*/  STG.E [R10.64], R17 ;  /* 0x000000110a007986 */ /* 0x0001e8000c101904 */
[----:B------:R0:W-:Y:S02]  /*0d60*/  STG.E [R12.64], R19 ;  /* 0x000000130c007986 */ /* 0x0001e4000c101904 */
.L_x_1322:
[----:B------:R-:W-:Y:S05]  /*0d70*/  BSYNC B0 ;  /* 0x0000000000007941 */ /* 0x000fea0003800000 */
.L_x_1321:
[C---:B------:R-:W-:Y:S02]  /*0d80*/  ISETP.GT.U32.AND P1, PT, R4.reuse, -0x601, PT ;  /* 0xfffff9ff0400780c */ /* 0x040fe40003f24070 */
[----:B------:R-:W-:-:S02]  /*0d90*/  IADD3 R4, R4, 0x600, RZ ;  /* 0x0000060004047810 */ /* 0x000fc40007ffe0ff */
[----:B------:R-:W-:-:S09]  /*0da0*/  IADD3 R5, R5, 0x300, RZ ;  /* 0x0000030005057810 */ /* 0x000fd20007ffe0ff */
[----:B01----:R-:W-:Y:S05]  /*0db0*/  @P1 BRA `(.L_x_1323) ;  /* 0xfffff37000001947 */ /* 0x003fea000383ffff */
[----:B------:R-:W-:Y:S05]  /*0dc0*/  EXIT ;  /* 0x000000000000794d */ /* 0x000fea0003800000 */
.L_x_1319:
[----:B------:R-:W-:Y:S01]  /*0dd0*/  HFMA2.MMA R17, -RZ, RZ, 0, 5.9604644775390625e-08 ;  /* 0x00000001ff117435 */ /* 0x000fe200000001ff */
[----:B---3--:R-:W-:Y:S01]  /*0de0*/  MOV R18, R10 ;  /* 0x0000000a00127202 */ /* 0x008fe20000000f00 */
[----:B------:R-:W-:Y:S01]  /*0df0*/  IMAD.MOV.U32 R14, RZ, RZ, 0x1f ;  /* 0x0000001fff0e7424 */ /* 0x000fe200078e00ff */
[----:B------:R-:W-:Y:S02]  /*0e00*/  MOV R19, 0xffffffff ;  /* 0xffffffff00137802 */ /* 0x000fe40000000f00 */
[----:B------:R-:W-:Y:S02]  /*0e10*/  MOV R8, 0xe30 ;  /* 0x00000e3000087802 */ /* 0x000fe40000000f00 */
[----:B012---:R-:W-:Y:S05]  /*0e20*/  CALL.REL.NOINC `($__internal_36_$__cuda_sm70_shflsync_bfly_p) ;  /* 0x0000059000007944 */ /* 0x007fea0003c00000 */
[----:B01----:R-:W-:Y:S05]  /*0e30*/  BRA `(.L_x_1324) ;  /* 0xfffffba000007947 */ /* 0x003fea000383ffff */
.L_x_1320:
[----:B------:R-:W-:Y:S01]  /*0e40*/  HFMA2.MMA R17, -RZ, RZ, 0, 1.1920928955078125e-07 ;  /* 0x00000002ff117435 */ /* 0x000fe200000001ff */
[----:B------:R-:W-:Y:S01]  /*0e50*/  IMAD.MOV.U32 R14, RZ, RZ, 0x1f ;  /* 0x0000001fff0e7424 */ /* 0x000fe200078e00ff */
[----:B------:R-:W-:Y:S02]  /*0e60*/  MOV R19, 0xffffffff ;  /* 0xffffffff00137802 */ /* 0x000fe40000000f00 */
[----:B------:R-:W-:Y:S02]  /*0e70*/  MOV R8, 0xe90 ;  /* 0x00000e9000087802 */ /* 0x000fe40000000f00 */
[----:B0123--:R-:W-:Y:S05]  /*0e80*/  CALL.REL.NOINC `($__internal_36_$__cuda_sm70_shflsync_bfly_p) ;  /* 0x0000053000007944 */ /* 0x00ffea0003c00000 */
[----:B0-----:R-:W-:Y:S01]  /*0e90*/  HFMA2.MMA R17, -RZ, RZ, 0, 2.384185791015625e-07 ;  /* 0x00000004ff117435 */ /* 0x001fe200000001ff */
[----:B-1----:R-:W-:Y:S01]  /*0ea0*/  FADD.FTZ R18, R18, R14 ;  /* 0x0000000e12127221 */ /* 0x002fe20000010000 */
[----:B------:R-:W-:Y:S01]  /*0eb0*/  MOV R19, 0xffffffff ;  /* 0xffffffff00137802 */ /* 0x000fe20000000f00 */
[----:B------:R-:W-:Y:S01]  /*0ec0*/  IMAD.MOV.U32 R14, RZ, RZ, 0x1f ;  /* 0x0000001fff0e7424 */ /* 0x000fe200078e00ff */
[----:B------:R-:W-:-:S02]  /*0ed0*/  MOV R8, 0xef0 ;  /* 0x00000ef000087802 */ /* 0x000fc40000000f00 */
[----:B------:R-:W-:Y:S05]  /*0ee0*/  CALL.REL.NOINC `($__internal_36_$__cuda_sm70_shflsync_bfly_p) ;  /* 0x000004d000007944 */ /* 0x000fea0003c00000 */
[----:B0-----:R-:W-:Y:S01]  /*0ef0*/  HFMA2.MMA R17, -RZ, RZ, 0, 4.76837158203125e-07 ;  /* 0x00000008ff117435 */ /* 0x001fe200000001ff */
[----:B-1----:R-:W-:Y:S01]  /*0f00*/  FADD.FTZ R18, R18, R14 ;  /* 0x0000000e12127221 */ /* 0x002fe20000010000 */
[----:B------:R-:W-:Y:S01]  /*0f10*/  MOV R19, 0xffffffff ;  /* 0xffffffff00137802 */ /* 0x000fe20000000f00 */
[----:B------:R-:W-:Y:S01]  /*0f20*/  IMAD.MOV.U32 R14, RZ, RZ, 0x1f ;  /* 0x0000001fff0e7424 */ /* 0x000fe200078e00ff */
[----:B------:R-:W-:-:S02]  /*0f30*/  MOV R8, 0xf50 ;  /* 0x00000f5000087802 */ /* 0x000fc40000000f00 */
[----:B------:R-:W-:Y:S05]  /*0f40*/  CALL.REL.NOINC `($__internal_36_$__cuda_sm70_shflsync_bfly_p) ;  /* 0x0000047000007944 */ /* 0x000fea0003c00000 */
[----:B-1----:R-:W-:Y:S01]  /*0f50*/  FADD.FTZ R10, R18, R14 ;  /* 0x0000000e120a7221 */ /* 0x002fe20000010000 */
[----:B0-----:R-:W-:Y:S01]  /*0f60*/  HFMA2.MMA R17, -RZ, RZ, 0, 9.5367431640625e-07 ;  /* 0x00000010ff117435 */ /* 0x001fe200000001ff */
[----:B------:R-:W-:Y:S01]  /*0f70*/  IMAD.MOV.U32 R14, RZ, RZ, 0x1f ;  /* 0x0000001fff0e7424 */ /* 0x000fe200078e00ff */
[----:B------:R-:W-:-:S02]  /*0f80*/  MOV R19, 0xffffffff ;  /* 0xffffffff00137802 */ /* 0x000fc40000000f00 */
[----:B------:R-:W-:Y:S02]  /*0f90*/  MOV R18, R10 ;  /* 0x0000000a00127202 */ /* 0x000fe40000000f00 */
[----:B------:R-:W-:Y:S02]  /*0fa0*/  MOV R8, 0xfc0 ;  /* 0x00000fc000087802 */ /* 0x000fe40000000f00 */
[----:B------:R-:W-:Y:S05]  /*0fb0*/  CALL.REL.NOINC `($__internal_36_$__cuda_sm70_shflsync_bfly_p) ;  /* 0x0000040000007944 */ /* 0x000fea0003c00000 */
[----:B0-----:R-:W-:Y:S01]  /*0fc0*/  HFMA2.MMA R17, -RZ, RZ, 0, 5.9604644775390625e-08 ;  /* 0x00000001ff117435 */ /* 0x001fe200000001ff */
[----:B-1----:R-:W-:Y:S01]  /*0fd0*/  IMAD.MOV.U32 R13, RZ, RZ, R14 ;  /* 0x000000ffff0d7224 */ /* 0x002fe200078e000e */
[----:B------:R-:W-:Y:S01]  /*0fe0*/  MOV R18, R15 ;  /* 0x0000000f00127202 */ /* 0x000fe20000000f00 */
[----:B------:R-:W-:Y:S01]  /*0ff0*/  IMAD.MOV.U32 R14, RZ, RZ, 0x1f ;  /* 0x0000001fff0e7424 */ /* 0x000fe200078e00ff */
[----:B------:R-:W-:Y:S02]  /*1000*/  MOV R19, 0xffffffff ;  /* 0xffffffff00137802 */ /* 0x000fe40000000f00 */
[----:B------:R-:W-:Y:S02]  /*1010*/  MOV R8, 0x1030 ;  /* 0x0000103000087802 */ /* 0x000fe40000000f00 */
[----:B------:R-:W-:Y:S05]  /*1020*/  CALL.REL.NOINC `($__internal_36_$__cuda_sm70_shflsync_bfly_p) ;  /* 0x0000039000007944 */ /* 0x000fea0003c00000 */
[----:B0-----:R-:W-:Y:S01]  /*1030*/  HFMA2.MMA R17, -RZ, RZ, 0, 1.1920928955078125e-07 ;  /* 0x00000002ff117435 */ /* 0x001fe200000001ff */
[----:B-1----:R-:W-:Y:S01]  /*1040*/  FADD.FTZ R18, R15, R14 ;  /* 0x0000000e0f127221 */ /* 0x002fe20000010000 */
[----:B------:R-:W-:Y:S01]  /*1050*/  MOV R19, 0xffffffff ;  /* 0xffffffff00137802 */ /* 0x000fe20000000f00 */
[----:B------:R-:W-:Y:S01]  /*1060*/  IMAD.MOV.U32 R14, RZ, RZ, 0x1f ;  /* 0x0000001fff0e7424 */ /* 0x000fe200078e00ff */
[----:B------:R-:W-:-:S02]  /*1070*/  MOV R8, 0x1090 ;  /* 0x0000109000087802 */ /* 0x000fc40000000f00 */
[----:B------:R-:W-:Y:S05]  /*1080*/  CALL.REL.NOINC `($__internal_36_$__cuda_sm70_shflsync_bfly_p) ;  /* 0x0000033000007944 */ /* 0x000fea0003c00000 */
        /* <DEDUP_REMOVED lines=35> */
[----:B------:R-:W-:Y:S01]  /*12c0*/  IMAD.MOV.U32 R19, RZ, RZ, -0x1 ;  /* 0xffffffffff137424 */ /* 0x000fe200078e00ff */
[----:B------:R-:W-:-:S02]  /*12d0*/  MOV R8, 0x12f0 ;  /* 0x000012f000087802 */ /* 0x000fc40000000f00 */
[----:B------:R-:W-:Y:S05]  /*12e0*/  CALL.REL.NOINC `($__internal_36_$__cuda_sm70_shflsync_bfly_p) ;  /* 0x000000d000007944 */ /* 0x000fea0003c00000 */
[----:B0-----:R-:W-:Y:S01]  /*12f0*/  HFMA2.MMA R17, -RZ, RZ, 0, 4.76837158203125e-07 ;  /* 0x00000008ff117435 */ /* 0x001fe200000001ff */
[----:B-1----:R-:W-:Y:S01]  /*1300*/  FADD.FTZ R18, R18, R14 ;  /* 0x0000000e12127221 */ /* 0x002fe20000010000 */
[----:B------:R-:W-:-:S02]  /*1310*/  MOV R14, 0x1f ;  /* 0x0000001f000e7802 */ /* 0x000fc40000000f00 */
[----:B------:R-:W-:Y:S02]  /*1320*/  MOV R19, 0xffffffff ;  /* 0xffffffff00137802 */ /* 0x000fe40000000f00 */
[----:B------:R-:W-:Y:S02]  /*1330*/  MOV R8, 0x1350 ;  /* 0x0000135000087802 */ /* 0x000fe40000000f00 */
[----:B------:R-:W-:Y:S05]  /*1340*/  CALL.REL.NOINC `($__internal_36_$__cuda_sm70_shflsync_bfly_p) ;  /* 0x0000007000007944 */ /* 0x000fea0003c00000 */
[----:B01----:R-:W-:Y:S01]  /*1350*/  FADD.FTZ R18, R18, R14 ;  /* 0x0000000e12127221 */ /* 0x003fe20000010000 */
[----:B------:R-:W-:Y:S01]  /*1360*/  HFMA2.MMA R14, -RZ, RZ, 0, 1.847743988037109375e-06 ;  /* 0x0000001fff0e7435 */ /* 0x000fe200000001ff */
[----:B------:R-:W-:Y:S01]  /*1370*/  IMAD.MOV.U32 R17, RZ, RZ, 0x10 ;  /* 0x00000010ff117424 */ /* 0x000fe200078e00ff */
[----:B------:R-:W-:Y:S02]  /*1380*/  MOV R19, 0xffffffff ;  /* 0xffffffff00137802 */ /* 0x000fe40000000f00 */
[----:B------:R-:W-:Y:S02]  /*1390*/  MOV R8, 0x13b0 ;  /* 0x000013b000087802 */ /* 0x000fe40000000f00 */
[----:B------:R-:W-:Y:S05]  /*13a0*/  CALL.REL.NOINC `($__internal_36_$__cuda_sm70_shflsync_bfly_p) ;  /* 0x0000001000007944 */ /* 0x000fea0003c00000 */
[----:B01----:R-:W-:Y:S05]  /*13b0*/  BRA `(.L_x_1325) ;  /* 0xfffff7d000007947 */ /* 0x003fea000383ffff */
        .weak           $__internal_36_$__cuda_sm70_shflsync_bfly_p
        .type           $__internal_36_$__cuda_sm70_shflsync_bfly_p,@function
        .size           $__internal_36_$__cuda_sm70_shflsync_bfly_p,(.L_x_6685 - $__internal_36_$__cuda_sm70_shflsync_bfly_p)
$__internal_36_$__cuda_sm70_shflsync_bfly_p:
[----:B------:R-:W-:Y:S01]  /*13c0*/  HFMA2.MMA R9, -RZ, RZ, 0, 0 ;  /* 0x00000000ff097435 */ /* 0x000fe200000001ff */
[----:B------:R-:W-:Y:S04]  /*13d0*/  WARPSYNC R19 ;  /* 0x0000001300007348 */ /* 0x000fe80003800000 */
[----:B------:R0:W1:Y:S01]  /*13e0*/  SHFL.BFLY PT, R14, R18, R17, R14 ;  /* 0x0c000011120e7389 */ /* 0x00006200000e000e */
[----:B------:R-:W-:Y:S05]  /*13f0*/  RET.REL.NODEC R8 `(_ZN10layer_norm22ln_bwd_finalize_kernelINS_22Kernel_traits_finalizeILj1536E6__halfS2_S2_S2_fjLb1ELj1024ELj4ENS_18Kernel_traits_baseILj1536ES2_S2_S2_S2_fjLj1024EEEEELb1ELb0EEEvNS_9BwdParamsE) ;  /* 0xffffec0008007950 */ /* 0x000fea0003c3ffff */
.L_x_1326:
        /* <DEDUP_REMOVED lines=16> */
.L_x_6685:


//--------------------- .text._ZN10layer_norm13ln_bwd_kernelINS_13Kernel_traitsI6__halfS2_S2_S2_fjLj1536ELj1ELj1ELj4ELj8ENS_18Kernel_traits_baseILj1536ES2_S2_S2_S2_fjLj128EEEEELb1ELb1ELb1ELb0EEEvNS_9BwdParamsE --------------------------
	.section	.text._ZN10layer_norm13ln_bwd_kernelINS_13Kernel_traitsI6__halfS2_S2_S2_fjLj1536ELj1ELj1ELj4ELj8ENS_18Kernel_traits_baseILj1536ES2_S2_S2_S2_fjLj128EEEEELb1ELb1ELb1ELb0EEEvNS_9BwdParamsE,"ax",@progbits
	.sectioninfo	@"SHI_REGISTERS=128"
	.align	128
        .global         _ZN10layer_norm13ln_bwd_kernelINS_13Kernel_traitsI6__halfS2_S2_S2_fjLj1536ELj1ELj1ELj4ELj8ENS_18Kernel_traits_baseILj1536ES2_S2_S2_S2_fjLj128EEEEELb1ELb1ELb1ELb0EEEvNS_9BwdParamsE
        .type           _ZN10layer_norm13ln_bwd_kernelINS_13Kernel_traitsI6__halfS2_S2_S2_fjLj1536ELj1ELj1ELj4ELj8ENS_18Kernel_traits_baseILj1536ES2_S2_S2_S2_fjLj128EEEEELb1ELb1ELb1ELb0EEEvNS_9BwdParamsE,@function
        .size           _ZN10layer_norm13ln_bwd_kernelINS_13Kernel_traitsI6__halfS2_S2_S2_fjLj1536ELj1ELj1ELj4ELj8ENS_18Kernel_traits_baseILj1536ES2_S2_S2_S2_fjLj128EEEEELb1ELb1ELb1ELb0EEEvNS_9BwdParamsE,(.L_x_6686 - _ZN10layer_norm13ln_bwd_kernelINS_13Kernel_traitsI6__halfS2_S2_S2_fjLj1536ELj1ELj1ELj4ELj8ENS_18Kernel_traits_baseILj1536ES2_S2_S2_S2_fjLj128EEEEELb1ELb1ELb1ELb0EEEvNS_9BwdParamsE)
        .other          _ZN10layer_norm13ln_bwd_kernelINS_13Kernel_traitsI6__halfS2_S2_S2_fjLj1536ELj1ELj1ELj4ELj8ENS_18Kernel_traits_baseILj1536ES2_S2_S2_S2_fjLj128EEEEELb1ELb1ELb1ELb0EEEvNS_9BwdParamsE,@"STO_CUDA_ENTRY STV_DEFAULT"
_ZN10layer_norm13ln_bwd_kernelINS_13Kernel_traitsI6__halfS2_S2_S2_fjLj1536ELj1ELj1ELj4ELj8ENS_18Kernel_traits_baseILj1536ES2_S2_S2_S2_fjLj128EEEEELb1ELb1ELb1ELb0EEEvNS_9BwdParamsE:
.text._ZN10layer_norm13ln_bwd_kernelINS_13Kernel_traitsI6__halfS2_S2_S2_fjLj1536ELj1ELj1ELj4ELj8ENS_18Kernel_traits_baseILj1536ES2_S2_S2_S2_fjLj128EEEEELb1ELb1ELb1ELb0EEEvNS_9BwdParamsE:
        /* <DEDUP_REMOVED lines=17> */
[----:B------:R-:W-:-:S04]  /*0110*/  @P0 IMAD.WIDE.U32 R6, R20, R11, c[0x0][0x1b0] ;  /* 0x00006c0014060625 */ /* 0x000fc800078e000b */
[C---:B------:R-:W-:Y:S01]  /*0120*/  @P0 IMAD.WIDE.U32 R10, R20.reuse, R11, c[0x0][0x1c8] ;  /* 0x00007200140a0625 */ /* 0x040fe200078e000b */
[----:B------:R1:W5:Y:S01]  /*0130*/  @P0 LDG.E.64 R8, [R6.64] ;  /* 0x0000000406080981 */ /* 0x000362000c1e1b00 */
[----:B------:R-:W-:-:S03]  /*0140*/  @P0 LOP3.LUT R20, R20, 0x80, RZ, 0xfc, !PT ;  /* 0x0000008014140812 */ /* 0x000fc600078efcff */
        /* <DEDUP_REMOVED lines=33> */
[--C-:B------:R-:W-:Y:S01]  /*0360*/  SHF.R.U64 R74, R8, 0x10, R9.reuse ;  /* 0x00000010084a7819 */ /* 0x100fe20000001209 */
[----:B------:R-:W-:Y:S01]  /*0370*/  IMAD.MOV.U32 R71, RZ, RZ, R14 ;  /* 0x000000ffff477224 */ /* 0x000fe200078e000e */
[----:B------:R-:W-:Y:S01]  /*0380*/  MOV R73, R9 ;  /* 0x0000000900497202 */ /* 0x000fe20000000f00 */
[----:B------:R-:W-:Y:S01]  /*0390*/  IMAD.MOV.U32 R19, RZ, RZ, R12 ;  /* 0x000000ffff137224 */ /* 0x000fe200078e000c */
[----:B------:R-:W-:Y:S01]  /*03a0*/  SHF.R.U32.HI R72, RZ, 0x10, R9 ;  /* 0x00000010ff487819 */ /* 0x000fe20000011609 */
[----:B------:R-:W-:Y:S01]  /*03b0*/  IMAD.MOV.U32 R67, RZ, RZ, R56 ;  /* 0x000000ffff437224 */ /* 0x000fe200078e0038 */
[--C-:B------:R-:W-:Y:S01]  /*03c0*/  SHF.R.U64 R70, R14, 0x10, R15.reuse ;  /* 0x000000100e467819 */ /* 0x100fe2000000120f */
[----:B------:R-:W-:Y:S01]  /*03d0*/  IMAD.MOV.U32 R11, RZ, RZ, R4 ;  /* 0x000000ffff0b7224 */ /* 0x000fe200078e0004 */
[----:B------:R-:W-:Y:S01]  /*03e0*/  MOV R69, R15 ;  /* 0x0000000f00457202 */ /* 0x000fe20000000f00 */
[----:B------:R-:W-:Y:S01]  /*03f0*/  HFMA2.MMA R53, -RZ, RZ, 0, 0 ;  /* 0x00000000ff357435 */ /* 0x000fe200000001ff */
[----:B------:R-:W-:Y:S01]  /*0400*/  SHF.R.U32.HI R68, RZ, 0x10, R15 ;  /* 0x00000010ff447819 */ /* 0x000fe2000001160f */
[----:B------:R-:W-:Y:S01]  /*0410*/  IMAD.MOV.U32 R15, RZ, RZ, R16 ;  /* 0x000000ffff0f7224 */ /* 0x000fe200078e0010 */
[--C-:B------:R-:W-:Y:S01]  /*0420*/  SHF.R.U64 R18, R12, 0x10, R13.reuse ;  /* 0x000000100c127819 */ /* 0x100fe2000000120d */
[----:B------:R-:W-:Y:S01]  /*0430*/  IMAD.MOV.U32 R7, RZ, RZ, 0x1 ;  /* 0x00000001ff077424 */ /* 0x000fe200078e00ff */
        /* <DEDUP_REMOVED lines=34> */
[----:B0-----:R-:W-:Y:S02]  /*0660*/  HADD2.F32 R8, -RZ, R8.H0_H0 ;  /* 0x20000008ff087230 */ /* 0x001fe40000004100 */
.L_x_1420:
        /* <DEDUP_REMOVED lines=12> */
[----:B------:R-:W-:Y:S02]  /*0730*/  LEA.HI.SX32 R5, R62, R121, 0x1e ;  /* 0x000000793e057211 */ /* 0x000fe400078ff2ff */
[----:B------:R-:W-:-:S05]  /*0740*/  MOV R62, 0x8 ;  /* 0x00000008003e7802 */ /* 0x000fca0000000f00 */
        /* <DEDUP_REMOVED lines=20> */
.L_x_1331:
[----:B------:R-:W-:Y:S05]  /*0890*/  BSYNC B1 ;  /* 0x0000000000017941 */ /* 0x000fea0003800000 */
.L_x_1330:
        /* <DEDUP_REMOVED lines=10> */
.L_x_1333:
[----:B------:R-:W-:Y:S05]  /*0940*/  BSYNC B1 ;  /* 0x0000000000017941 */ /* 0x000fea0003800000 */
.L_x_1332:
        /* <DEDUP_REMOVED lines=9> */
[----:B------:R-:W-:Y:S01]  /*09e0*/  HFMA2.MMA R60, -RZ, RZ, 0, 0 ;  /* 0x00000000ff3c7435 */ /* 0x000fe200000001ff */
[----:B------:R-:W-:Y:S05]  /*09f0*/  BRA `(.L_x_1334) ;  /* 0x00000bb000007947 */ /* 0x000fea0003800000 */
.L_x_1329:
[----:B-1----:R-:W-:-:S06]  /*0a00*/  IMAD.WIDE R56, R77, R92, c[0x0][0x1a0] ;  /* 0x000068004d387625 */ /* 0x002fcc00078e025c */
[----:B------:R-:W2:Y:S01]  /*0a10*/  LDG.E R56, [R56.64] ;  /* 0x0000000438387981 */ /* 0x000ea2000c1e1900 */
[----:B-----5:R-:W-:Y:S01]  /*0a20*/  ISETP.GE.AND P3, PT, R119, 0x1, PT ;  /* 0x000000017700780c */ /* 0x020fe20003f66270 */
[----:B------:R-:W-:Y:S01]  /*0a30*/  IMAD.MOV.U32 R93, RZ, RZ, RZ ;  /* 0x000000ffff5d7224 */ /* 0x000fe200078e00ff */
[----:B------:R-:W-:Y:S01]  /*0a40*/  IADD3 R63, R63, -0x1, RZ ;  /* 0xffffffff3f3f7810 */ /* 0x000fe20007ffe0ff */
[----:B------:R-:W-:Y:S01]  /*0a50*/  BSSY B1, `(.L_x_1335) ;  /* 0x0000045000017945 */ /* 0x000fe20003800000 */
[----:B------:R-:W-:-:S03]  /*0a60*/  MOV R123, R5 ;  /* 0x00000005007b7202 */ /* 0x000fc60000000f00 */
[----:B------:R-:W-:-:S06]  /*0a70*/  IMAD R63, R63, c[0x0][0x168], RZ ;  /* 0x00005a003f3f7a24 */ /* 0x000fcc00078e02ff */
[----:B------:R-:W-:-:S05]  /*0a80*/  @P3 IADD3 R60, R119, -0x1, RZ ;  /* 0xffffffff773c3810 */ /* 0x000fca0007ffe0ff */
[----:B------:R-:W-:-:S05]  /*0a90*/  @P3 IMAD R60, R60, c[0x0][0x168], RZ ;  /* 0x00005a003c3c3a24 */ /* 0x000fca00078e02ff */
[----:B------:R-:W-:-:S04]  /*0aa0*/  @P3 SHF.R.S32.HI R61, RZ, 0x1f, R60 ;  /* 0x0000001fff3d3819 */ /* 0x000fc8000001143c */
[----:B------:R-:W-:-:S04]  /*0ab0*/  @P3 LEA.HI R60, R61, R60, RZ, 0x2 ;  /* 0x0000003c3d3c3211 */ /* 0x000fc800078f10ff */
        /* <DEDUP_REMOVED lines=19> */
[----:B------:R-:W-:Y:S02]  /*0bf0*/  IADD3 R123, R5, 0x80, RZ ;  /* 0x00000080057b7810 */ /* 0x000fe40007ffe0ff */
[--C-:B--2---:R-:W-:Y:S01]  /*0c00*/  SHF.R.U64 R115, R60, 0x10, R61.reuse ;  /* 0x000000103c737819 */ /* 0x104fe2000000123d */
[--C-:B------:R-:W-:Y:S01]  /*0c10*/  IMAD.MOV.U32 R98, RZ, RZ, R61.reuse ;  /* 0x000000ffff627224 */ /* 0x100fe200078e003d */
[----:B------:R-:W-:Y:S02]  /*0c20*/  SHF.R.U32.HI R95, RZ, 0x10, R61 ;  /* 0x00000010ff5f7819 */ /* 0x000fe4000001163d */
[--C-:B---3--:R-:W-:Y:S01]  /*0c30*/  SHF.R.U64 R61, R56, 0x10, R57.reuse ;  /* 0x00000010383d7819 */ /* 0x108fe20000001239 */
[----:B------:R-:W-:Y:S01]  /*0c40*/  HADD2.F32 R100, -RZ, R56.H0_H0 ;  /* 0x20000038ff647230 */ /* 0x000fe20000004100 */
[----:B------:R-:W-:Y:S01]  /*0c50*/  MOV R117, R60 ;  /* 0x0000003c00757202 */ /* 0x000fe20000000f00 */
[----:B------:R-:W-:Y:S01]  /*0c60*/  HADD2.F32 R118, -RZ, R57.H0_H0 ;  /* 0x20000039ff767230 */ /* 0x000fe20000004100 */
[----:B------:R-:W-:Y:S01]  /*0c70*/  SHF.R.U32.HI R60, RZ, 0x10, R57 ;  /* 0x00000010ff3c7819 */ /* 0x000fe20000011639 */
[----:B-1----:R-:W-:Y:S01]  /*0c80*/  HADD2.F32 R58, -RZ, R61.H0_H0 ;  /* 0x2000003dff3a7230 */ /* 0x002fe20000004100 */
[C---:B------:R-:W-:Y:S01]  /*0c90*/  FADD.FTZ R57, -R63.reuse, R100 ;  /* 0x000000643f397221 */ /* 0x040fe20000010100 */
[----:B0-----:R-:W-:Y:S01]  /*0ca0*/  HADD2.F32 R97, -RZ, R95.H0_H0 ;  /* 0x2000005fff617230 */ /* 0x001fe20000004100 */
[C---:B------:R-:W-:Y:S01]  /*0cb0*/  FADD.FTZ R95, -R63.reuse, R118 ;  /* 0x000000763f5f7221 */ /* 0x040fe20000010100 */
[----:B------:R-:W-:Y:S01]  /*0cc0*/  HADD2.F32 R117, -RZ, R117.H0_H0 ;  /* 0x20000075ff757230 */ /* 0x000fe20000004100 */
[----:B------:R-:W-:Y:S01]  /*0cd0*/  FMUL.FTZ R118, R6, R57 ;  /* 0x0000003906767220 */ /* 0x000fe20000410000 */
[----:B------:R-:W-:Y:S01]  /*0ce0*/  HADD2.F32 R56, -RZ, R115.H0_H0 ;  /* 0x20000073ff387230 */ /* 0x000fe20000004100 */
[----:B------:R-:W-:Y:S01]  /*0cf0*/  FADD.FTZ R115, -R63, R58 ;  /* 0x0000003a3f737221 */ /* 0x000fe20000010100 */
[----:B------:R-:W-:Y:S01]  /*0d00*/  HADD2.F32 R60, -RZ, R60.H0_H0 ;  /* 0x2000003cff3c7230 */ /* 0x000fe20000004100 */
[----:B------:R-:W-:-:S02]  /*0d10*/  FADD.FTZ R40, R40, R117 ;  /* 0x0000007528287221 */ /* 0x000fc40000010000 */
[----:B------:R-:W-:Y:S02]  /*0d20*/  FMUL.FTZ R115, R6, R115 ;  /* 0x0000007306737220 */ /* 0x000fe40000410000 */
[-C--:B------:R-:W-:Y:S02]  /*0d30*/  FFMA.FTZ R52, R118, R117.reuse, R52 ;  /* 0x0000007576347223 */ /* 0x080fe40000010034 */
[----:B------:R-:W-:Y:S02]  /*0d40*/  FADD.FTZ R57, -R63, R60 ;  /* 0x0000003c3f397221 */ /* 0x000fe40000010100 */
[----:B------:R-:W-:Y:S01]  /*0d50*/  FMUL.FTZ R117, R75, R117 ;  /* 0x000000754b757220 */ /* 0x000fe20000410000 */
[----:B------:R-:W-:Y:S01]  /*0d60*/  HADD2.F32 R98, -RZ, R98.H0_H0 ;  /* 0x20000062ff627230 */ /* 0x000fe20000004100 */
[----:B------:R-:W-:Y:S02]  /*0d70*/  FMUL.FTZ R95, R6, R95 ;  /* 0x0000005f065f7220 */ /* 0x000fe40000410000 */
[----:B------:R-:W-:-:S02]  /*0d80*/  FADD.FTZ R41, R41, R56 ;  /* 0x0000003829297221 */ /* 0x000fc40000010000 */
[-C--:B------:R-:W-:Y:S02]  /*0d90*/  FFMA.FTZ R53, R115, R56.reuse, R53 ;  /* 0x0000003873357223 */ /* 0x080fe40000010035 */
[----:B------:R-:W-:Y:S02]  /*0da0*/  FMUL.FTZ R96, R74, R56 ;  /* 0x000000384a607220 */ /* 0x000fe40000410000 */
[----:B------:R-:W-:Y:S02]  /*0db0*/  FMUL.FTZ R100, R6, R57 ;  /* 0x0000003906647220 */ /* 0x000fe40000410000 */
[----:B------:R-:W-:Y:S02]  /*0dc0*/  FADD.FTZ R57, RZ, R117 ;  /* 0x00000075ff397221 */ /* 0x000fe40000010000 */
[----:B------:R-:W-:Y:S02]  /*0dd0*/  FFMA.FTZ R56, R118, R117, RZ ;  /* 0x0000007576387223 */ /* 0x000fe400000100ff */
        /* <DEDUP_REMOVED lines=12> */
.L_x_1336:
[----:B------:R-:W-:Y:S05]  /*0ea0*/  BSYNC B1 ;  /* 0x0000000000017941 */ /* 0x000fea0003800000 */
.L_x_1335:
        /* <DEDUP_REMOVED lines=14> */
[----:B------:R-:W-:Y:S02]  /*0f90*/  IADD3 R123, R123, 0x80, RZ ;  /* 0x000000807b7b7810 */ /* 0x000fe40007ffe0ff */
[----:B--2---:R-:W-:Y:S02]  /*0fa0*/  MOV R106, R58 ;  /* 0x0000003a006a7202 */ /* 0x004fe40000000f00 */
[----:B------:R-:W-:Y:S02]  /*0fb0*/  SHF.R.U64 R101, R58, 0x10, R59 ;  /* 0x000000103a657819 */ /* 0x000fe4000000123b */
[----:B------:R-:W-:-:S02]  /*0fc0*/  MOV R99, R59 ;  /* 0x0000003b00637202 */ /* 0x000fc40000000f00 */
[----:B------:R-:W-:Y:S01]  /*0fd0*/  SHF.R.U32.HI R58, RZ, 0x10, R59 ;  /* 0x00000010ff3a7819 */ /* 0x000fe2000001163b */
[----:B---3--:R-:W-:Y:S01]  /*0fe0*/  HADD2.F32 R108, -RZ, R56.H0_H0 ;  /* 0x20000038ff6c7230 */ /* 0x008fe20000004100 */
[--C-:B------:R-:W-:Y:S01]  /*0ff0*/  SHF.R.U64 R59, R56, 0x10, R57.reuse ;  /* 0x00000010383b7819 */ /* 0x100fe20000001239 */
[----:B-1----:R-:W-:Y:S02]  /*1000*/  HADD2.F32 R104, -RZ, R106.H0_H0 ;  /* 0x2000006aff687230 */ /* 0x002fe40000004100 */
[----:B------:R-:W-:Y:S01]  /*1010*/  HADD2.F32 R106, -RZ, R99.H0_H0 ;  /* 0x20000063ff6a7230 */ /* 0x000fe20000004100 */
[----:B------:R-:W-:Y:S01]  /*1020*/  FADD.FTZ R99, -R63, R108 ;  /* 0x0000006c3f637221 */ /* 0x000fe20000010100 */
[----:B0-----:R-:W-:Y:S01]  /*1030*/  HADD2.F32 R102, -RZ, R59.H0_H0 ;  /* 0x2000003bff667230 */ /* 0x001fe20000004100 */
[----:B------:R-:W-:Y:S01]  /*1040*/  SHF.R.U32.HI R56, RZ, 0x10, R57 ;  /* 0x00000010ff387819 */ /* 0x000fe20000011639 */
[----:B------:R-:W-:Y:S01]  /*1050*/  HADD2.F32 R120, -RZ, R57.H0_H0 ;  /* 0x20000039ff787230 */ /* 0x000fe20000004100 */
[----:B------:R-:W-:-:S02]  /*1060*/  FMUL.FTZ R99, R6, R99 ;  /* 0x0000006306637220 */ /* 0x000fc40000410000 */
[C---:B------:R-:W-:Y:S01]  /*1070*/  FADD.FTZ R57, -R63.reuse, R102 ;  /* 0x000000663f397221 */ /* 0x040fe20000010100 */
[----:B------:R-:W-:Y:S01]  /*1080*/  HADD2.F32 R103, -RZ, R101.H0_H0 ;  /* 0x20000065ff677230 */ /* 0x000fe20000004100 */
[----:B------:R-:W-:Y:S01]  /*1090*/  FADD.FTZ R101, -R63, R120 ;  /* 0x000000783f657221 */ /* 0x000fe20000010100 */
[----:B------:R-:W-:Y:S01]  /*10a0*/  HADD2.F32 R56, -RZ, R56.H0_H0 ;  /* 0x20000038ff387230 */ /* 0x000fe20000004100 */
[----:B------:R-:W-:Y:S02]  /*10b0*/  FADD.FTZ R36, R36, R104 ;  /* 0x0000006824247221 */ /* 0x000fe40000010000 */
[----:B------:R-:W-:Y:S02]  /*10c0*/  FMUL.FTZ R102, R6, R57 ;  /* 0x0000003906667220 */ /* 0x000fe40000410000 */
[-C--:B------:R-:W-:Y:S02]  /*10d0*/  FFMA.FTZ R48, R99, R104.reuse, R48 ;  /* 0x0000006863307223 */ /* 0x080fe40000010030 */
[----:B------:R-:W-:-:S02]  /*10e0*/  FMUL.FTZ R104, R71, R104 ;  /* 0x0000006847687220 */ /* 0x000fc40000410000 */
[----:B------:R-:W-:Y:S02]  /*10f0*/  FMUL.FTZ R101, R6, R101 ;  /* 0x0000006506657220 */ /* 0x000fe40000410000 */
[----:B------:R-:W-:Y:S02]  /*1100*/  FADD.FTZ R37, R37, R103 ;  /* 0x0000006725257221 */ /* 0x000fe40000010000 */
[-C--:B------:R-:W-:Y:S02]  /*1110*/  FFMA.FTZ R49, R102, R103.reuse, R49 ;  /* 0x0000006766317223 */ /* 0x080fe40000010031 */
[----:B------:R-:W-:Y:S02]  /*1120*/  FADD.FTZ R57, -R63, R56 ;  /* 0x000000383f397221 */ /* 0x000fe40000010100 */
[----:B------:R-:W-:Y:S02]  /*1130*/  FMUL.FTZ R103, R70, R103 ;  /* 0x0000006746677220 */ /* 0x000fe40000410000 */
[----:B------:R-:W-:-:S02]  /*1140*/  FADD.FTZ R56, R61, R104 ;  /* 0x000000683d387221 */ /* 0x000fc40000010000 */
[----:B------:R-:W-:Y:S01]  /*1150*/  FFMA.FTZ R60, R99, R104, R60 ;  /* 0x00000068633c7223 */ /* 0x000fe2000001003c */
[----:B------:R-:W-:Y:S01]  /*1160*/  HADD2.F32 R58, -RZ, R58.H0_H0 ;  /* 0x2000003aff3a7230 */ /* 0x000fe20000004100 */
[----:B------:R-:W-:Y:S02]  /*1170*/  FADD.FTZ R38, R38, R106 ;  /* 0x0000006a26267221 */ /* 0x000fe40000010000 */
[-C--:B------:R-:W-:Y:S02]  /*1180*/  FFMA.FTZ R50, R101, R106.reuse, R50 ;  /* 0x0000006a65327223 */ /* 0x080fe40000010032 */
[----:B------:R-:W-:Y:S02]  /*1190*/  FMUL.FTZ R108, R6, R57 ;  /* 0x00000039066c7220 */ /* 0x000fe40000410000 */
[----:B------:R-:W-:Y:S02]  /*11a0*/  FMUL.FTZ R106, R69, R106 ;  /* 0x0000006a456a7220 */ /* 0x000fe40000410000 */
[----:B------:R-:W-:-:S02]  /*11b0*/  FADD.FTZ R57, R56, R103 ;  /* 0x0000006738397221 */ /* 0x000fc40000010000 */
[----:B------:R-:W-:Y:S02]  /*11c0*/  FFMA.FTZ R60, R102, R103, R60 ;  /* 0x00000067663c7223 */ /* 0x000fe4000001003c */
[----:B------:R-:W-:Y:S02]  /*11d0*/  FMUL.FTZ R105, R68, R58 ;  /* 0x0000003a44697220 */ /* 0x000fe40000410000 */
[----:B------:R-:W-:Y:S02]  /*11e0*/  FADD.FTZ R56, R57, R106 ;  /* 0x0000006a39387221 */ /* 0x000fe40000010000 */
[----:B------:R-:W-:Y:S02]  /*11f0*/  FFMA.FTZ R60, R101, R106, R60 ;  /* 0x0000006a653c7223 */ /* 0x000fe4000001003c */
[----:B------:R-:W-:Y:S02]  /*1200*/  FADD.FTZ R39, R39, R58 ;  /* 0x0000003a27277221 */ /* 0x000fe40000010000 */
[----:B------:R-:W-:-:S02]  /*1210*/  FFMA.FTZ R51, R108, R58, R51 ;  /* 0x0000003a6c337223 */ /* 0x000fc40000010033 */
[----:B------:R-:W-:Y:S02]  /*1220*/  FADD.FTZ R61, R56, R105 ;  /* 0x00000069383d7221 */ /* 0x000fe40000010000 */
[----:B------:R-:W-:Y:S02]  /*1230*/  FFMA.FTZ R60, R108, R105, R60 ;  /* 0x000000696c3c7223 */ /* 0x000fe4000001003c */
.L_x_1338:
[----:B------:R-:W-:Y:S05]  /*1240*/  BSYNC B1 ;  /* 0x0000000000017941 */ /* 0x000fea0003800000 */
.L_x_1337:
        /* <DEDUP_REMOVED lines=13> */
[--C-:B------:R-:W-:Y:S02]  /*1320*/  SHF.R.U64 R107, R58, 0x10, R59.reuse ;  /* 0x000000103a6b7819 */ /* 0x100fe4000000123b */
[----:B------:R-:W-:Y:S02]  /*1330*/  MOV R62, R59 ;  /* 0x0000003b003e7202 */ /* 0x000fe40000000f00 */
[----:B------:R-:W-:Y:S02]  /*1340*/  SHF.R.U32.HI R58, RZ, 0x10, R59 ;  /* 0x00000010ff3a7819 */ /* 0x000fe4000001163b */
[--C-:B---3--:R-:W-:Y:S02]  /*1350*/  SHF.R.U64 R112, R56, 0x10, R57.reuse ;  /* 0x0000001038707819 */ /* 0x108fe40000001239 */
[----:B------:R-:W-:Y:S01]  /*1360*/  SHF.R.U32.HI R59, RZ, 0x10, R57 ;  /* 0x00000010ff3b7819 */ /* 0x000fe20000011639 */
[----:B------:R-:W-:-:S02]  /*1370*/  HADD2.F32 R56, -RZ, R56.H0_H0 ;  /* 0x20000038ff387230 */ /* 0x000fc40000004100 */
[----:B------:R-:W-:Y:S02]  /*1380*/  HADD2.F32 R114, -RZ, R57.H0_H0 ;  /* 0x20000039ff727230 */ /* 0x000fe40000004100 */
[----:B------:R-:W-:Y:S02]  /*1390*/  HADD2.F32 R112, -RZ, R112.H0_H0 ;  /* 0x20000070ff707230 */ /* 0x000fe40000004100 */
[----:B0-----:R-:W-:Y:S01]  /*13a0*/  HADD2.F32 R92, -RZ, R59.H0_H0 ;  /* 0x2000003bff5c7230 */ /* 0x001fe20000004100 */
[C---:B------:R-:W-:Y:S01]  /*13b0*/  FADD.FTZ R57, -R63.reuse, R56 ;  /* 0x000000383f397221 */ /* 0x040fe20000010100 */
[----:B------:R-:W-:Y:S01]  /*13c0*/  HADD2.F32 R109, -RZ, R109.H0_H0 ;  /* 0x2000006dff6d7230 */ /* 0x000fe20000004100 */
[C---:B-1----:R-:W-:Y:S02]  /*13d0*/  FADD.FTZ R111, -R63.reuse, R114 ;  /* 0x000000723f6f7221 */ /* 0x042fe40000010100 */
[C---:B------:R-:W-:Y:S02]  /*13e0*/  FADD.FTZ R59, -R63.reuse, R112 ;  /* 0x000000703f3b7221 */ /* 0x040fe40000010100 */
[----:B------:R-:W-:Y:S01]  /*13f0*/  FADD.FTZ R63, -R63, R92 ;  /* 0x0000005c3f3f7221 */ /* 0x000fe20000010100 */
[----:B------:R-:W-:Y:S01]  /*1400*/  HADD2.F32 R92, -RZ, R107.H0_H0 ;  /* 0x2000006bff5c7230 */ /* 0x000fe20000004100 */
[----:B------:R-:W-:-:S02]  /*1410*/  FMUL.FTZ R107, R6, R57 ;  /* 0x00000039066b7220 */ /* 0x000fc40000410000 */
[-C--:B------:R-:W-:Y:S01]  /*1420*/  FMUL.FTZ R112, R67, R109.reuse ;  /* 0x0000006d43707220 */ /* 0x080fe20000410000 */
[----:B------:R-:W-:Y:S01]  /*1430*/  HADD2.F32 R62, -RZ, R62.H0_H0 ;  /* 0x2000003eff3e7230 */ /* 0x000fe20000004100 */
[----:B------:R-:W-:Y:S01]  /*1440*/  FADD.FTZ R32, R32, R109 ;  /* 0x0000006d20207221 */ /* 0x000fe20000010000 */
[----:B------:R-:W-:Y:S01]  /*1450*/  HADD2.F32 R56, -RZ, R58.H0_H0 ;  /* 0x2000003aff387230 */ /* 0x000fe20000004100 */
[----:B------:R-:W-:Y:S02]  /*1460*/  FFMA.FTZ R44, R107, R109, R44 ;  /* 0x0000006d6b2c7223 */ /* 0x000fe4000001002c */
        /* <DEDUP_REMOVED lines=8> */
[----:B------:R-:W-:-:S02]  /*14f0*/  FMUL.FTZ R116, R6, R63 ;  /* 0x0000003f06747220 */ /* 0x000fc40000410000 */
[----:B------:R-:W-:Y:S02]  /*1500*/  FADD.FTZ R58, R57, R114 ;  /* 0x00000072393a7221 */ /* 0x000fe40000010000 */
[----:B------:R-:W-:Y:S02]  /*1510*/  FMUL.FTZ R113, R64, R56 ;  /* 0x0000003840717220 */ /* 0x000fe40000410000 */
        /* <DEDUP_REMOVED lines=9> */
.L_x_1334:
[----:B------:R-:W-:Y:S05]  /*15b0*/  BSYNC B0 ;  /* 0x0000000000007941 */ /* 0x000fea0003800000 */
.L_x_1328:
[----:B------:R-:W-:Y:S02]  /*15c0*/  LOP3.LUT P4, RZ, R7, 0xff, RZ, 0xc0, !PT ;  /* 0x000000ff07ff7812 */ /* 0x000fe4000788c0ff */
[----:B0-----:R-:W-:-:S02]  /*15d0*/  SHF.R.U32.HI R58, RZ, 0x5, R78 ;  /* 0x00000005ff3a7819 */ /* 0x001fc4000001164e */
[----:B------:R-:W-:Y:S02]  /*15e0*/  LOP3.LUT P3, RZ, R78, 0x1f, RZ, 0xc0, !PT ;  /* 0x0000001f4eff7812 */ /* 0x000fe4000786c0ff */
[----:B------:R-:W-:-:S07]  /*15f0*/  LOP3.LUT R120, R58, 0x7fffffc, RZ, 0xc0, !PT ;  /* 0x07fffffc3a787812 */ /* 0x000fce00078ec0ff */
[----:B------:R-:W-:Y:S01]  /*1600*/  @!P4 IADD3 R120, R120, 0x4, RZ ;  /* 0x000000047878c810 */ /* 0x000fe20007ffe0ff */
[----:B------:R-:W-:Y:S05]  /*1610*/  BRA.DIV ~URZ, `(.L_x_1339) ;  /* 0x000023327f007947 */ /* 0x000fea000b800000 */
[----:B------:R0:W2:Y:S02]  /*1620*/  SHFL.DOWN PT, R122, R61, 0x10, 0x1f ;  /* 0x0a001f003d7a7f89 */ /* 0x0000a400000e0000 */
.L_x_1421:
        /* <DEDUP_REMOVED lines=18> */
.L_x_1422:
[----:B------:R-:W-:Y:S01]  /*1750*/  @!P3 LOP3.LUT R57, R58, 0x3, RZ, 0xc0, !PT ;  /* 0x000000033a39b812 */ /* 0x000fe200078ec0ff */
[----:B--2---:R-:W-:Y:S01]  /*1760*/  FADD.FTZ R92, R61, R60 ;  /* 0x0000003c3d5c7221 */ /* 0x004fe20000010000 */
[----:B------:R-:W-:Y:S01]  /*1770*/  WARPSYNC 0xffffffff ;  /* 0xffffffff00007948 */ /* 0x000fe20003800000 */
[----:B01----:R-:W-:Y:S01]  /*1780*/  FADD.FTZ R93, R122, R93 ;  /* 0x0000005d7a5d7221 */ /* 0x003fe20000010000 */
[----:B------:R-:W-:Y:S01]  /*1790*/  @!P3 IADD3 R121, R120, R57, RZ ;  /* 0x000000397879b210 */ /* 0x000fe20007ffe0ff */
[----:B------:R-:W-:Y:S01]  /*17a0*/  BSSY B0, `(.L_x_1341) ;  /* 0x00000b7000007945 */ /* 0x000fe20003800000 */
[----:B------:R-:W-:-:S03]  /*17b0*/  ISETP.NE.AND P4, PT, R76, RZ, PT ;  /* 0x000000ff4c00720c */ /* 0x000fc60003f85270 */
        /* <DEDUP_REMOVED lines=26> */
[----:B------:R-:W-:-:S10]  /*1960*/  HFMA2.MMA R56, -RZ, RZ, 0, 4.76837158203125e-07 ;  /* 0x00000008ff387435 */ /* 0x000fd400000001ff */
[----:B------:R-:W-:-:S06]  /*1970*/  IMAD.WIDE.U32 R56, R119, R56, c[0x0][0x170] ;  /* 0x00005c0077387625 */ /* 0x000fcc00078e0038 */
[----:B------:R-:W2:Y:S02]  /*1980*/  LDG.E.64 R56, [R56.64] ;  /* 0x0000000438387981 */ /* 0x000ea4000c1e1b00 */
[C---:B--2---:R-:W-:Y:S02]  /*1990*/  PRMT R124, R56.reuse, 0x7610, R124 ;  /* 0x00007610387c7816 */ /* 0x044fe4000000007c */
[--C-:B------:R-:W-:Y:S02]  /*19a0*/  SHF.R.U64 R125, R56, 0x10, R57.reuse ;  /* 0x00000010387d7819 */ /* 0x100fe40000001239 */
[--C-:B------:R-:W-:Y:S02]  /*19b0*/  SHF.R.U32.HI R58, RZ, 0x10, R57.reuse ;  /* 0x00000010ff3a7819 */ /* 0x100fe40000011639 */
[----:B------:R-:W-:Y:S02]  /*19c0*/  PRMT R125, R125, 0x5410, R57 ;  /* 0x000054107d7d7816 */ /* 0x000fe40000000039 */
[----:B------:R-:W-:-:S02]  /*19d0*/  PRMT R124, R124, 0x5410, R58 ;  /* 0x000054107c7c7816 */ /* 0x000fc4000000003a */
.L_x_1344:
[----:B------:R-:W-:Y:S05]  /*19e0*/  BSYNC B1 ;  /* 0x0000000000017941 */ /* 0x000fea0003800000 */
.L_x_1343:
        /* <DEDUP_REMOVED lines=8> */
[----:B-----5:R-:W-:Y:S01]  /*1a70*/  HADD2.F32 R57, -RZ, R86.H0_H0 ;  /* 0x20000056ff397230 */ /* 0x020fe20000004100 */
[----:B------:R-:W-:Y:S05]  /*1a80*/  BRA `(.L_x_1347) ;  /* 0x0000009000007947 */ /* 0x000fea0003800000 */
.L_x_1346:
        /* <DEDUP_REMOVED lines=9> */
.L_x_1347:
[----:B------:R-:W-:Y:S05]  /*1b20*/  BSYNC B1 ;  /* 0x0000000000017941 */ /* 0x000fea0003800000 */
.L_x_1345:
[----:B------:R-:W-:Y:S01]  /*1b30*/  ISETP.NE.U32.AND P5, PT, RZ, c[0x0][0x258], PT ;  /* 0x00009600ff007a0c */ /* 0x000fe20003fa5070 */
[----:B------:R-:W-:Y:S03]  /*1b40*/  BSSY B1, `(.L_x_1348) ;  /* 0x000000e000017945 */ /* 0x000fe60003800000 */
[----:B------:R-:W-:-:S13]  /*1b50*/  ISETP.NE.AND.EX P5, PT, RZ, c[0x0][0x25c], PT, P5 ;  /* 0x00009700ff007a0c */ /* 0x000fda0003fa5350 */
[----:B------:R-:W-:Y:S01]  /*1b60*/  @P5 F2FP.PACK_AB R62, RZ, R57 ;  /* 0x00000039ff3e523e */ /* 0x000fe200000000ff */
[----:B------:R-:W-:Y:S05]  /*1b70*/  @!P3 BRA `(.L_x_1349) ;  /* 0x000000a00000b947 */ /* 0x000fea0003800000 */
[----:B-----5:R-:W-:Y:S01]  /*1b80*/  LOP3.LUT P6, RZ, R4, 0xff, RZ, 0xc0, !PT ;  /* 0x000000ff04ff7812 */ /* 0x020fe200078cc0ff */
[----:B------:R-:W-:-:S04]  /*1b90*/  FMUL.FTZ R57, R57, c[0x0][0x1ec] ;  /* 0x00007b0039397a20 */ /* 0x000fc80000410000 */
[----:B------:R-:W-:Y:S02]  /*1ba0*/  FMUL.FTZ R59, R57, c[0x0][0x1e8] ;  /* 0x00007a00393b7a20 */ /* 0x000fe40000410000 */
[----:B------:R-:W-:-:S06]  /*1bb0*/  CS2R R56, SRZ ;  /* 0x0000000000387805 */ /* 0x000fcc000001ff00 */
[----:B------:R-:W-:Y:S01]  /*1bc0*/  @P6 FMUL.FTZ R56, R19, R59 ;  /* 0x0000003b13386220 */ /* 0x000fe20000410000 */
[----:B------:R-:W-:-:S04]  /*1bd0*/  @P6 HADD2.F32 R58, -RZ, R124.H0_H0 ;  /* 0x2000007cff3a6230 */ /* 0x000fc80000004100 */
[----:B------:R-:W-:Y:S01]  /*1be0*/  F2FP.PACK_AB R56, RZ, R56 ;  /* 0x00000038ff38723e */ /* 0x000fe200000000ff */
[----:B------:R-:W-:-:S03]  /*1bf0*/  @P6 FMUL.FTZ R57, R59, R58 ;  /* 0x0000003a3b396220 */ /* 0x000fc60000410000 */
[----:B------:R-:W-:Y:S01]  /*1c00*/  PRMT R79, R56, 0x7610, R79 ;  /* 0x00007610384f7816 */ /* 0x000fe2000000004f */
[----:B------:R-:W-:Y:S02]  /*1c10*/  FADD.FTZ R28, R28, R57 ;  /* 0x000000391c1c7221 */ /* 0x000fe40000010000 */
.L_x_1349:
[----:B------:R-:W-:Y:S05]  /*1c20*/  BSYNC B1 ;  /* 0x0000000000017941 */ /* 0x000fea0003800000 */
.L_x_1348:
[----:B------:R-:W-:Y:S01]  /*1c30*/  BSSY B1, `(.L_x_1350) ;  /* 0x000000e000017945 */ /* 0x000fe20003800000 */
[----:B------:R-:W-:Y:S01]  /*1c40*/  @P5 PRMT R80, R62, 0x7610, R80 ;  /* 0x000076103e505816 */ /* 0x000fe20000000050 */
[----:B------:R-:W-:Y:S05]  /*1c50*/  @P2 BRA `(.L_x_1351) ;  /* 0x0000005000002947 */ /* 0x000fea0003800000 */
[----:B------:R-:W-:Y:S01]  /*1c60*/  IMAD.MOV.U32 R57, RZ, RZ, RZ ;  /* 0x000000ffff397224 */ /* 0x000fe200078e00ff */
[----:B------:R-:W-:Y:S05]  /*1c70*/  @!P4 BRA `(.L_x_1352) ;  /* 0x000000900000c947 */ /* 0x000fea0003800000 */
[----:B-----5:R-:W-:-:S05]  /*1c80*/  SHF.R.U64 R57, R86, 0x10, R87 ;  /* 0x0000001056397819 */ /* 0x020fca0000001257 */
[----:B------:R-:W-:Y:S01]  /*1c90*/  HADD2.F32 R57, -RZ, R57.H0_H0 ;  /* 0x20000039ff397230 */ /* 0x000fe20000004100 */
[----:B------:R-:W-:Y:S05]  /*1ca0*/  BRA `(.L_x_1352) ;  /* 0x0000006000007947 */ /* 0x000fea0003800000 */
.L_x_1351:
[----:B------:R-:W-:Y:S01]  /*1cb0*/  FFMA.FTZ R57, R115, R60, R61 ;  /* 0x0000003c73397223 */ /* 0x000fe2000001003d */
[----:B-----5:R-:W-:-:S03]  /*1cc0*/  @P4 SHF.R.U64 R56, R86, 0x10, R87 ;  /* 0x0000001056384819 */ /* 0x020fc60000001257 */
[----:B------:R-:W-:Y:S02]  /*1cd0*/  FADD.FTZ R57, R96, -R57 ;  /* 0x8000003960397221 */ /* 0x000fe40000010000 */
[----:B------:R-:W-:Y:S02]  /*1ce0*/  @P4 HADD2.F32 R56, -RZ, R56.H0_H0 ;  /* 0x20000038ff384230 */ /* 0x000fe40000004100 */
[----:B------:R-:W-:-:S04]  /*1cf0*/  FMUL.FTZ R57, R6, R57 ;  /* 0x0000003906397220 */ /* 0x000fc80000410000 */
[----:B------:R-:W-:Y:S02]  /*1d00*/  @P4 FADD.FTZ R57, R57, R56 ;  /* 0x0000003839394221 */ /* 0x000fe40000010000 */
.L_x_1352:
[----:B------:R-:W-:Y:S05]  /*1d10*/  BSYNC B1 ;  /* 0x0000000000017941 */ /* 0x000fea0003800000 */
.L_x_1350:
[----:B------:R-:W-:Y:S01]  /*1d20*/  BSSY B1, `(.L_x_1353) ;  /* 0x000000e000017945 */ /* 0x000fe20003800000 */
[----:B------:R-:W-:Y:S01]  /*1d30*/  @P5 F2FP.PACK_AB R62, RZ, R57 ;  /* 0x00000039ff3e523e */ /* 0x000fe200000000ff */
[----:B------:R-:W-:Y:S05]  /*1d40*/  @!P3 BRA `(.L_x_1354) ;  /* 0x000000b00000b947 */ /* 0x000fea0003800000 */
[----:B-----5:R-:W-:Y:S01]  /*1d50*/  LOP3.LUT P6, RZ, R4, 0xff00, RZ, 0xc0, !PT ;  /* 0x0000ff0004ff7812 */ /* 0x020fe200078cc0ff */
[----:B------:R-:W-:Y:S01]  /*1d60*/  FMUL.FTZ R57, R57, c[0x0][0x1ec] ;  /* 0x00007b0039397a20 */ /* 0x000fe20000410000 */
[----:B------:R-:W-:Y:S01]  /*1d70*/  HFMA2.MMA R56, -RZ, RZ, 0, 0 ;  /* 0x00000000ff387435 */ /* 0x000fe200000001ff */
[----:B------:R-:W-:Y:S02]  /*1d80*/  MOV R58, RZ ;  /* 0x000000ff003a7202 */ /* 0x000fe40000000f00 */
[----:B------:R-:W-:-:S08]  /*1d90*/  FMUL.FTZ R59, R57, c[0x0][0x1e8] ;  /* 0x00007a00393b7a20 */ /* 0x000fd00000410000 */
[----:B------:R-:W-:Y:S01]  /*1da0*/  @P6 FMUL.FTZ R56, R18, R59 ;  /* 0x0000003b12386220 */ /* 0x000fe20000410000 */
[----:B------:R-:W-:-:S04]  /*1db0*/  @P6 HADD2.F32 R57, -RZ, R125.H0_H0 ;  /* 0x2000007dff396230 */ /* 0x000fc80000004100 */
[----:B------:R-:W-:Y:S01]  /*1dc0*/  F2FP.PACK_AB R56, RZ, R56 ;  /* 0x00000038ff38723e */ /* 0x000fe200000000ff */
[----:B------:R-:W-:-:S03]  /*1dd0*/  @P6 FMUL.FTZ R58, R59, R57 ;  /* 0x000000393b3a6220 */ /* 0x000fc60000410000 */
[----:B------:R-:W-:Y:S01]  /*1de0*/  PRMT R81, R56, 0x7610, R81 ;  /* 0x0000761038517816 */ /* 0x000fe20000000051 */
[----:B------:R-:W-:Y:S02]  /*1df0*/  FADD.FTZ R29, R29, R58 ;  /* 0x0000003a1d1d7221 */ /* 0x000fe40000010000 */
.L_x_1354:
[----:B------:R-:W-:Y:S05]  /*1e00*/  BSYNC B1 ;  /* 0x0000000000017941 */ /* 0x000fea0003800000 */
.L_x_1353:
[----:B------:R-:W-:Y:S01]  /*1e10*/  BSSY B1, `(.L_x_1355) ;  /* 0x000000c000017945 */ /* 0x000fe20003800000 */
[----:B------:R-:W-:Y:S01]  /*1e20*/  @P5 PRMT R88, R62, 0x7610, R88 ;  /* 0x000076103e585816 */ /* 0x000fe20000000058 */
[----:B------:R-:W-:Y:S05]  /*1e30*/  @P2 BRA `(.L_x_1356) ;  /* 0x0000004000002947 */ /* 0x000fea0003800000 */
[----:B------:R-:W-:Y:S01]  /*1e40*/  IMAD.MOV.U32 R57, RZ, RZ, RZ ;  /* 0x000000ffff397224 */ /* 0x000fe200078e00ff */
[----:B------:R-:W-:Y:S05]  /*1e50*/  @!P4 BRA `(.L_x_1357) ;  /* 0x000000700000c947 */ /* 0x000fea0003800000 */
[----:B-----5:R-:W-:Y:S01]  /*1e60*/  HADD2.F32 R57, -RZ, R87.H0_H0 ;  /* 0x20000057ff397230 */ /* 0x020fe20000004100 */
[----:B------:R-:W-:Y:S05]  /*1e70*/  BRA `(.L_x_1357) ;  /* 0x0000005000007947 */ /* 0x000fea0003800000 */
.L_x_1356:
[----:B------:R-:W-:Y:S01]  /*1e80*/  FFMA.FTZ R57, R95, R60, R61 ;  /* 0x0000003c5f397223 */ /* 0x000fe2000001003d */
[----:B-----5:R-:W-:-:S03]  /*1e90*/  @P4 HADD2.F32 R56, -RZ, R87.H0_H0 ;  /* 0x20000057ff384230 */ /* 0x020fc60000004100 */
[----:B------:R-:W-:-:S04]  /*1ea0*/  FADD.FTZ R57, R98, -R57 ;  /* 0x8000003962397221 */ /* 0x000fc80000010000 */
[----:B------:R-:W-:-:S04]  /*1eb0*/  FMUL.FTZ R57, R6, R57 ;  /* 0x0000003906397220 */ /* 0x000fc80000410000 */
[----:B------:R-:W-:Y:S02]  /*1ec0*/  @P4 FADD.FTZ R57, R57, R56 ;  /* 0x0000003839394221 */ /* 0x000fe40000010000 */
.L_x_1357:
[----:B------:R-:W-:Y:S05]  /*1ed0*/  BSYNC B1 ;  /* 0x0000000000017941 */ /* 0x000fea0003800000 */
.L_x_1355:
[----:B------:R-:W-:Y:S01]  /*1ee0*/  BSSY B1, `(.L_x_1358) ;  /* 0x000000d000017945 */ /* 0x000fe20003800000 */
[----:B------:R-:W-:Y:S01]  /*1ef0*/  @P5 F2FP.PACK_AB R62, RZ, R57 ;  /* 0x00000039ff3e523e */ /* 0x000fe200000000ff */
[----:B------:R-:W-:Y:S05]  /*1f00*/  @!P3 BRA `(.L_x_1359) ;  /* 0x000000a00000b947 */ /* 0x000fea0003800000 */
[----:B-----5:R-:W-:Y:S01]  /*1f10*/  LOP3.LUT P6, RZ, R4, 0xff0000, RZ, 0xc0, !PT ;  /* 0x00ff000004ff7812 */ /* 0x020fe200078cc0ff */
[----:B------:R-:W-:-:S04]  /*1f20*/  FMUL.FTZ R57, R57, c[0x0][0x1ec] ;  /* 0x00007b0039397a20 */ /* 0x000fc80000410000 */
[----:B------:R-:W-:Y:S02]  /*1f30*/  FMUL.FTZ R59, R57, c[0x0][0x1e8] ;  /* 0x00007a00393b7a20 */ /* 0x000fe40000410000 */
[----:B------:R-:W-:-:S06]  /*1f40*/  CS2R R56, SRZ ;  /* 0x0000000000387805 */ /* 0x000fcc000001ff00 */
[----:B------:R-:W-:Y:S01]  /*1f50*/  @P6 FMUL.FTZ R56, R17, R59 ;  /* 0x0000003b11386220 */ /* 0x000fe20000410000 */
[----:B------:R-:W-:-:S04]  /*1f60*/  @P6 HADD2.F32 R58, -RZ, R125.H1_H1 ;  /* 0x3000007dff3a6230 */ /* 0x000fc80000004100 */
[----:B------:R-:W-:Y:S01]  /*1f70*/  F2FP.PACK_AB R56, RZ, R56 ;  /* 0x00000038ff38723e */ /* 0x000fe200000000ff */
[----:B------:R-:W-:-:S03]  /*1f80*/  @P6 FMUL.FTZ R57, R59, R58 ;  /* 0x0000003a3b396220 */ /* 0x000fc60000410000 */
[----:B------:R-:W-:Y:S01]  /*1f90*/  PRMT R89, R56, 0x7610, R89 ;  /* 0x0000761038597816 */ /* 0x000fe20000000059 */
[----:B------:R-:W-:Y:S02]  /*1fa0*/  FADD.FTZ R30, R30, R57 ;  /* 0x000000391e1e7221 */ /* 0x000fe40000010000 */
.L_x_1359:
[----:B------:R-:W-:Y:S05]  /*1fb0*/  BSYNC B1 ;  /* 0x0000000000017941 */ /* 0x000fea0003800000 */
.L_x_1358:
[----:B------:R-:W-:Y:S01]  /*1fc0*/  BSSY B1, `(.L_x_1360) ;  /* 0x000000e000017945 */ /* 0x000fe20003800000 */
[----:B------:R-:W-:Y:S01]  /*1fd0*/  @P5 PRMT R90, R62, 0x7610, R90 ;  /* 0x000076103e5a5816 */ /* 0x000fe2000000005a */
[----:B------:R-:W-:Y:S05]  /*1fe0*/  @P2 BRA `(.L_x_1361) ;  /* 0x0000005000002947 */ /* 0x000fea0003800000 */
[----:B------:R-:W-:Y:S01]  /*1ff0*/  HFMA2.MMA R57, -RZ, RZ, 0, 0 ;  /* 0x00000000ff397435 */ /* 0x000fe200000001ff */
[----:B------:R-:W-:Y:S05]  /*2000*/  @!P4 BRA `(.L_x_1362) ;  /* 0x000000900000c947 */ /* 0x000fea0003800000 */
[----:B-----5:R-:W-:-:S05]  /*2010*/  SHF.R.U32.HI R57, RZ, 0x10, R87 ;  /* 0x00000010ff397819 */ /* 0x020fca0000011657 */
[----:B------:R-:W-:Y:S01]  /*2020*/  HADD2.F32 R57, -RZ, R57.H0_H0 ;  /* 0x20000039ff397230 */ /* 0x000fe20000004100 */
[----:B------:R-:W-:Y:S05]  /*2030*/  BRA `(.L_x_1362) ;  /* 0x0000006000007947 */ /* 0x000fea0003800000 */
.L_x_1361:
[----:B------:R-:W-:Y:S01]  /*2040*/  FFMA.FTZ R56, R100, R60, R61 ;  /* 0x0000003c64387223 */ /* 0x000fe2000001003d */
[----:B-----5:R-:W-:-:S03]  /*2050*/  @P4 SHF.R.U32.HI R58, RZ, 0x10, R87 ;  /* 0x00000010ff3a4819 */ /* 0x020fc60000011657 */
[----:B------:R-:W-:Y:S02]  /*2060*/  FADD.FTZ R57, R97, -R56 ;  /* 0x8000003861397221 */ /* 0x000fe40000010000 */
[----:B------:R-:W-:Y:S02]  /*2070*/  @P4 HADD2.F32 R58, -RZ, R58.H0_H0 ;  /* 0x2000003aff3a4230 */ /* 0x000fe40000004100 */
[----:B------:R-:W-:-:S04]  /*2080*/  FMUL.FTZ R57, R6, R57 ;  /* 0x0000003906397220 */ /* 0x000fc80000410000 */
[----:B------:R-:W-:Y:S02]  /*2090*/  @P4 FADD.FTZ R57, R57, R58 ;  /* 0x0000003a39394221 */ /* 0x000fe40000010000 */
.L_x_1362:
[----:B------:R-:W-:Y:S05]  /*20a0*/  BSYNC B1 ;  /* 0x0000000000017941 */ /* 0x000fea0003800000 */
.L_x_1360:
[----:B------:R-:W-:Y:S01]  /*20b0*/  @P5 F2FP.PACK_AB R56, RZ, R57 ;  /* 0x00000039ff38523e */ /* 0x000fe200000000ff */
        /* <DEDUP_REMOVED lines=8> */
[----:B------:R-:W-:Y:S01]  /*2140*/  @P4 HADD2.F32 R57, -RZ, R124.H1_H1 ;  /* 0x3000007cff394230 */ /* 0x000fe20000004100 */
[----:B------:R-:W-:-:S04]  /*2150*/  @P4 FMUL.FTZ R56, R16, R59 ;  /* 0x0000003b10384220 */ /* 0x000fc80000410000 */
[----:B------:R-:W-:Y:S01]  /*2160*/  @P4 FMUL.FTZ R58, R59, R57 ;  /* 0x000000393b3a4220 */ /* 0x000fe20000410000 */
[----:B------:R-:W-:-:S03]  /*2170*/  F2FP.PACK_AB R56, RZ, R56 ;  /* 0x00000038ff38723e */ /* 0x000fc600000000ff */
[----:B------:R-:W-:Y:S01]  /*2180*/  FADD.FTZ R31, R31, R58 ;  /* 0x0000003a1f1f7221 */ /* 0x000fe20000010000 */
[----:B------:R-:W-:Y:S02]  /*2190*/  PRMT R94, R56, 0x7610, R94 ;  /* 0x00007610385e7816 */ /* 0x000fe4000000005e */
.L_x_1364:
[----:B------:R-:W-:Y:S05]  /*21a0*/  BSYNC B1 ;  /* 0x0000000000017941 */ /* 0x000fea0003800000 */
.L_x_1363:
        /* <DEDUP_REMOVED lines=9> */
.L_x_1365:
        /* <DEDUP_REMOVED lines=10> */
.L_x_1367:
[----:B------:R-:W-:Y:S05]  /*22e0*/  BSYNC B1 ;  /* 0x0000000000017941 */ /* 0x000fea0003800000 */
.L_x_1366:
[----:B------:R-:W-:Y:S02]  /*22f0*/  IADD3 R5, R5, 0x80, RZ ;  /* 0x0000008005057810 */ /* 0x000fe40007ffe0ff */
[----:B------:R-:W-:Y:S02]  /*2300*/  IADD3 R119, R119, 0x80, RZ ;  /* 0x0000008077777810 */ /* 0x000fe40007ffe0ff */
.L_x_1342:
[----:B------:R-:W-:Y:S05]  /*2310*/  BSYNC B0 ;  /* 0x0000000000007941 */ /* 0x000fea0003800000 */
.L_x_1341:
[----:B------:R-:W-:Y:S01]  /*2320*/  BSSY B0, `(.L_x_1368) ;  /* 0x000009f000007945 */ /* 0x000fe20003800000 */
[----:B------:R-:W-:Y:S05]  /*2330*/  @!P1 BRA `(.L_x_1369) ;  /* 0x000009d000009947 */ /* 0x000fea0003800000 */
[----:B------:R-:W-:Y:S01]  /*2340*/  BSSY B1, `(.L_x_1370) ;  /* 0x000000a000017945 */ /* 0x000fe20003800000 */
[----:B------:R-:W-:Y:S05]  /*2350*/  @!P3 BRA `(.L_x_1371) ;  /* 0x000000800000b947 */ /* 0x000fea0003800000 */
[----:B0-----:R-:W-:-:S04]  /*2360*/  IMAD.MOV.U32 R56, RZ, RZ, 0x8 ;  /* 0x00000008ff387424 */ /* 0x001fc800078e00ff */
[----:B------:R-:W-:-:S06]  /*2370*/  IMAD.WIDE.U32 R56, R119, R56, c[0x0][0x170] ;  /* 0x00005c0077387625 */ /* 0x000fcc00078e0038 */
[----:B------:R-:W2:Y:S02]  /*2380*/  LDG.E.64 R56, [R56.64] ;  /* 0x0000000438387981 */ /* 0x000ea4000c1e1b00 */
[C---:B--2---:R-:W-:Y:S02]  /*2390*/  PRMT R124, R56.reuse, 0x7610, R124 ;  /* 0x00007610387c7816 */ /* 0x044fe4000000007c */
[--C-:B------:R-:W-:Y:S02]  /*23a0*/  SHF.R.U64 R125, R56, 0x10, R57.reuse ;  /* 0x00000010387d7819 */ /* 0x100fe40000001239 */
[--C-:B------:R-:W-:Y:S02]  /*23b0*/  SHF.R.U32.HI R58, RZ, 0x10, R57.reuse ;  /* 0x00000010ff3a7819 */ /* 0x100fe40000011639 */
[----:B------:R-:W-:Y:S02]  /*23c0*/  PRMT R125, R125, 0x5410, R57 ;  /* 0x000054107d7d7816 */ /* 0x000fe40000000039 */
[----:B------:R-:W-:-:S02]  /*23d0*/  PRMT R124, R124, 0x5410, R58 ;  /* 0x000054107c7c7816 */ /* 0x000fc4000000003a */
.L_x_1371:
[----:B------:R-:W-:Y:S05]  /*23e0*/  BSYNC B1 ;  /* 0x0000000000017941 */ /* 0x000fea0003800000 */
.L_x_1370:
        /* <DEDUP_REMOVED lines=10> */
.L_x_1373:
        /* <DEDUP_REMOVED lines=9> */
.L_x_1374:
[----:B------:R-:W-:Y:S05]  /*2520*/  BSYNC B1 ;  /* 0x0000000000017941 */ /* 0x000fea0003800000 */
.L_x_1372:
        /* <DEDUP_REMOVED lines=15> */
.L_x_1376:
[----:B------:R-:W-:Y:S05]  /*2620*/  BSYNC B1 ;  /* 0x0000000000017941 */ /* 0x000fea0003800000 */
.L_x_1375:
[----:B------:R-:W-:Y:S01]  /*2630*/  BSSY B1, `(.L_x_1377) ;  /* 0x000000e000017945 */ /* 0x000fe20003800000 */
[----:B------:R-:W-:Y:S01]  /*2640*/  @P5 PRMT R80, R62, 0x7610, R80 ;  /* 0x000076103e505816 */ /* 0x000fe20000000050 */
[----:B------:R-:W-:Y:S05]  /*2650*/  @P2 BRA `(.L_x_1378) ;  /* 0x0000005000002947 */ /* 0x000fea0003800000 */
[----:B------:R-:W-:Y:S01]  /*2660*/  MOV R57, RZ ;  /* 0x000000ff00397202 */ /* 0x000fe20000000f00 */
[----:B------:R-:W-:Y:S05]  /*2670*/  @!P4 BRA `(.L_x_1379) ;  /* 0x000000900000c947 */ /* 0x000fea0003800000 */
[----:B-----5:R-:W-:-:S05]  /*2680*/  SHF.R.U64 R57, R84, 0x10, R85 ;  /* 0x0000001054397819 */ /* 0x020fca0000001255 */
[----:B------:R-:W-:Y:S01]  /*2690*/  HADD2.F32 R57, -RZ, R57.H0_H0 ;  /* 0x20000039ff397230 */ /* 0x000fe20000004100 */
[----:B------:R-:W-:Y:S05]  /*26a0*/  BRA `(.L_x_1379) ;  /* 0x0000006000007947 */ /* 0x000fea0003800000 */
.L_x_1378:
[----:B------:R-:W-:Y:S01]  /*26b0*/  FFMA.FTZ R56, R102, R60, R61 ;  /* 0x0000003c66387223 */ /* 0x000fe2000001003d */
[----:B-----5:R-:W-:-:S03]  /*26c0*/  @P4 SHF.R.U64 R58, R84, 0x10, R85 ;  /* 0x00000010543a4819 */ /* 0x020fc60000001255 */
[----:B------:R-:W-:Y:S02]  /*26d0*/  FADD.FTZ R57, R103, -R56 ;  /* 0x8000003867397221 */ /* 0x000fe40000010000 */
[----:B------:R-:W-:Y:S02]  /*26e0*/  @P4 HADD2.F32 R58, -RZ, R58.H0_H0 ;  /* 0x2000003aff3a4230 */ /* 0x000fe40000004100 */
[----:B------:R-:W-:-:S04]  /*26f0*/  FMUL.FTZ R57, R6, R57 ;  /* 0x0000003906397220 */ /* 0x000fc80000410000 */
[----:B------:R-:W-:Y:S02]  /*2700*/  @P4 FADD.FTZ R57, R57, R58 ;  /* 0x0000003a39394221 */ /* 0x000fe40000010000 */
.L_x_1379:
[----:B------:R-:W-:Y:S05]  /*2710*/  BSYNC B1 ;  /* 0x0000000000017941 */ /* 0x000fea0003800000 */
.L_x_1377:
[----:B------:R-:W-:Y:S01]  /*2720*/  BSSY B1, `(.L_x_1380) ;  /* 0x000000e000017945 */ /* 0x000fe20003800000 */
[----:B------:R-:W-:Y:S01]  /*2730*/  @P5 F2FP.PACK_AB R59, RZ, R57 ;  /* 0x00000039ff3b523e */ /* 0x000fe200000000ff */
[----:B------:R-:W-:Y:S05]  /*2740*/  @!P3 BRA `(.L_x_1381) ;  /* 0x000000b00000b947 */ /* 0x000fea0003800000 */
[----:B-----5:R-:W-:Y:S01]  /*2750*/  LOP3.LUT P6, RZ, R3, 0xff00, RZ, 0xc0, !PT ;  /* 0x0000ff0003ff7812 */ /* 0x020fe200078cc0ff */
[----:B------:R-:W-:Y:S01]  /*2760*/  FMUL.FTZ R57, R57, c[0x0][0x1ec] ;  /* 0x00007b0039397a20 */ /* 0x000fe20000410000 */
[----:B------:R-:W-:Y:S01]  /*2770*/  HFMA2.MMA R58, -RZ, RZ, 0, 0 ;  /* 0x00000000ff3a7435 */ /* 0x000fe200000001ff */
[----:B------:R-:W-:Y:S02]  /*2780*/  IMAD.MOV.U32 R56, RZ, RZ, RZ ;  /* 0x000000ffff387224 */ /* 0x000fe400078e00ff */
[----:B------:R-:W-:-:S08]  /*2790*/  FMUL.FTZ R57, R57, c[0x0][0x1e8] ;  /* 0x00007a0039397a20 */ /* 0x000fd00000410000 */
[----:B------:R-:W-:Y:S01]  /*27a0*/  @P6 FMUL.FTZ R56, R14, R57 ;  /* 0x000000390e386220 */ /* 0x000fe20000410000 */
[----:B------:R-:W-:-:S04]  /*27b0*/  @P6 HADD2.F32 R62, -RZ, R125.H0_H0 ;  /* 0x2000007dff3e6230 */ /* 0x000fc80000004100 */
[----:B------:R-:W-:Y:S01]  /*27c0*/  F2FP.PACK_AB R56, RZ, R56 ;  /* 0x00000038ff38723e */ /* 0x000fe200000000ff */
[----:B------:R-:W-:-:S03]  /*27d0*/  @P6 FMUL.FTZ R58, R62, R57 ;  /* 0x000000393e3a6220 */ /* 0x000fc60000410000 */
[----:B------:R-:W-:Y:S01]  /*27e0*/  PRMT R81, R56, 0x7610, R81 ;  /* 0x0000761038517816 */ /* 0x000fe20000000051 */
[----:B------:R-:W-:Y:S02]  /*27f0*/  FADD.FTZ R25, R25, R58 ;  /* 0x0000003a19197221 */ /* 0x000fe40000010000 */
.L_x_1381:
[----:B------:R-:W-:Y:S05]  /*2800*/  BSYNC B1 ;  /* 0x0000000000017941 */ /* 0x000fea0003800000 */
.L_x_1380:
[----:B------:R-:W-:Y:S01]  /*2810*/  BSSY B1, `(.L_x_1382) ;  /* 0x000000c000017945 */ /* 0x000fe20003800000 */
[----:B------:R-:W-:Y:S01]  /*2820*/  @P5 PRMT R88, R59, 0x7610, R88 ;  /* 0x000076103b585816 */ /* 0x000fe20000000058 */
[----:B------:R-:W-:Y:S05]  /*2830*/  @P2 BRA `(.L_x_1383) ;  /* 0x0000004000002947 */ /* 0x000fea0003800000 */
[----:B------:R-:W-:Y:S01]  /*2840*/  MOV R57, RZ ;  /* 0x000000ff00397202 */ /* 0x000fe20000000f00 */
[----:B------:R-:W-:Y:S05]  /*2850*/  @!P4 BRA `(.L_x_1384) ;  /* 0x000000700000c947 */ /* 0x000fea0003800000 */
[----:B-----5:R-:W-:Y:S01]  /*2860*/  HADD2.F32 R57, -RZ, R85.H0_H0 ;  /* 0x20000055ff397230 */ /* 0x020fe20000004100 */
[----:B------:R-:W-:Y:S05]  /*2870*/  BRA `(.L_x_1384) ;  /* 0x0000005000007947 */ /* 0x000fea0003800000 */
.L_x_1383:
[----:B------:R-:W-:Y:S01]  /*2880*/  FFMA.FTZ R57, R101, R60, R61 ;  /* 0x0000003c65397223 */ /* 0x000fe2000001003d */
[----:B-----5:R-:W-:-:S03]  /*2890*/  @P4 HADD2.F32 R56, -RZ, R85.H0_H0 ;  /* 0x20000055ff384230 */ /* 0x020fc60000004100 */
[----:B------:R-:W-:-:S04]  /*28a0*/  FADD.FTZ R57, R106, -R57 ;  /* 0x800000396a397221 */ /* 0x000fc80000010000 */
[----:B------:R-:W-:-:S04]  /*28b0*/  FMUL.FTZ R57, R6, R57 ;  /* 0x0000003906397220 */ /* 0x000fc80000410000 */
[----:B------:R-:W-:Y:S02]  /*28c0*/  @P4 FADD.FTZ R57, R57, R56 ;  /* 0x0000003839394221 */ /* 0x000fe40000010000 */
.L_x_1384:
[----:B------:R-:W-:Y:S05]  /*28d0*/  BSYNC B1 ;  /* 0x0000000000017941 */ /* 0x000fea0003800000 */
.L_x_1382:
        /* <DEDUP_REMOVED lines=13> */
.L_x_1386:
[----:B------:R-:W-:Y:S05]  /*29b0*/  BSYNC B1 ;  /* 0x0000000000017941 */ /* 0x000fea0003800000 */
.L_x_1385:
[----:B------:R-:W-:Y:S01]  /*29c0*/  BSSY B1, `(.L_x_1387) ;  /* 0x000000e000017945 */ /* 0x000fe20003800000 */
[----:B------:R-:W-:Y:S01]  /*29d0*/  @P5 PRMT R90, R62, 0x7610, R90 ;  /* 0x000076103e5a5816 */ /* 0x000fe2000000005a */
[----:B------:R-:W-:Y:S05]  /*29e0*/  @P2 BRA `(.L_x_1388) ;  /* 0x0000005000002947 */ /* 0x000fea0003800000 */
[----:B------:R-:W-:Y:S01]  /*29f0*/  IMAD.MOV.U32 R57, RZ, RZ, RZ ;  /* 0x000000ffff397224 */ /* 0x000fe200078e00ff */
[----:B------:R-:W-:Y:S05]  /*2a00*/  @!P4 BRA `(.L_x_1389) ;  /* 0x000000900000c947 */ /* 0x000fea0003800000 */
[----:B-----5:R-:W-:-:S05]  /*2a10*/  SHF.R.U32.HI R57, RZ, 0x10, R85 ;  /* 0x00000010ff397819 */ /* 0x020fca0000011655 */
[----:B------:R-:W-:Y:S01]  /*2a20*/  HADD2.F32 R57, -RZ, R57.H0_H0 ;  /* 0x20000039ff397230 */ /* 0x000fe20000004100 */
[----:B------:R-:W-:Y:S05]  /*2a30*/  BRA `(.L_x_1389) ;  /* 0x0000006000007947 */ /* 0x000fea0003800000 */
.L_x_1388:
[----:B------:R-:W-:Y:S01]  /*2a40*/  FFMA.FTZ R56, R108, R60, R61 ;  /* 0x0000003c6c387223 */ /* 0x000fe2000001003d */
[----:B-----5:R-:W-:-:S03]  /*2a50*/  @P4 SHF.R.U32.HI R58, RZ, 0x10, R85 ;  /* 0x00000010ff3a4819 */ /* 0x020fc60000011655 */
[----:B------:R-:W-:Y:S02]  /*2a60*/  FADD.FTZ R57, R105, -R56 ;  /* 0x8000003869397221 */ /* 0x000fe40000010000 */
[----:B------:R-:W-:Y:S02]  /*2a70*/  @P4 HADD2.F32 R58, -RZ, R58.H0_H0 ;  /* 0x2000003aff3a4230 */ /* 0x000fe40000004100 */
[----:B------:R-:W-:-:S04]  /*2a80*/  FMUL.FTZ R57, R6, R57 ;  /* 0x0000003906397220 */ /* 0x000fc80000410000 */
[----:B------:R-:W-:Y:S02]  /*2a90*/  @P4 FADD.FTZ R57, R57, R58 ;  /* 0x0000003a39394221 */ /* 0x000fe40000010000 */
.L_x_1389:
[----:B------:R-:W-:Y:S05]  /*2aa0*/  BSYNC B1 ;  /* 0x0000000000017941 */ /* 0x000fea0003800000 */
.L_x_1387:
[----:B------:R-:W-:Y:S01]  /*2ab0*/  @P5 F2FP.PACK_AB R56, RZ, R57 ;  /* 0x00000039ff38523e */ /* 0x000fe200000000ff */
[----:B------:R-:W-:Y:S03]  /*2ac0*/  BSSY B1, `(.L_x_1390) ;  /* 0x000000e000017945 */ /* 0x000fe60003800000 */
[----:B------:R-:W-:Y:S01]  /*2ad0*/  @P5 PRMT R91, R56, 0x7610, R91 ;  /* 0x00007610385b5816 */ /* 0x000fe2000000005b */
[----:B------:R-:W-:Y:S05]  /*2ae0*/  @!P3 BRA `(.L_x_1391) ;  /* 0x000000b00000b947 */ /* 0x000fea0003800000 */
[----:B-----5:R-:W-:Y:S01]  /*2af0*/  LOP3.LUT P4, RZ, R3, 0xff000000, RZ, 0xc0, !PT ;  /* 0xff00000003ff7812 */ /* 0x020fe2000788c0ff */
[----:B------:R-:W-:Y:S01]  /*2b00*/  FMUL.FTZ R57, R57, c[0x0][0x1ec] ;  /* 0x00007b0039397a20 */ /* 0x000fe20000410000 */
[----:B------:R-:W-:Y:S01]  /*2b10*/  HFMA2.MMA R58, -RZ, RZ, 0, 0 ;  /* 0x00000000ff3a7435 */ /* 0x000fe200000001ff */
[----:B------:R-:W-:Y:S02]  /*2b20*/  MOV R56, RZ ;  /* 0x000000ff00387202 */ /* 0x000fe40000000f00 */
[----:B------:R-:W-:-:S08]  /*2b30*/  FMUL.FTZ R57, R57, c[0x0][0x1e8] ;  /* 0x00007a0039397a20 */ /* 0x000fd00000410000 */
[----:B------:R-:W-:Y:S01]  /*2b40*/  @P4 HADD2.F32 R62, -RZ, R124.H1_H1 ;  /* 0x3000007cff3e4230 */ /* 0x000fe20000004100 */
[----:B------:R-:W-:-:S04]  /*2b50*/  @P4 FMUL.FTZ R56, R12, R57 ;  /* 0x000000390c384220 */ /* 0x000fc80000410000 */
[----:B------:R-:W-:Y:S01]  /*2b60*/  @P4 FMUL.FTZ R58, R62, R57 ;  /* 0x000000393e3a4220 */ /* 0x000fe20000410000 */
[----:B------:R-:W-:-:S03]  /*2b70*/  F2FP.PACK_AB R56, RZ, R56 ;  /* 0x00000038ff38723e */ /* 0x000fc600000000ff */
[----:B------:R-:W-:Y:S01]  /*2b80*/  FADD.FTZ R27, R27, R58 ;  /* 0x0000003a1b1b7221 */ /* 0x000fe20000010000 */
[----:B------:R-:W-:Y:S02]  /*2b90*/  PRMT R94, R56, 0x7610, R94 ;  /* 0x00007610385e7816 */ /* 0x000fe4000000005e */
.L_x_1391:
[----:B------:R-:W-:Y:S05]  /*2ba0*/  BSYNC B1 ;  /* 0x0000000000017941 */ /* 0x000fea0003800000 */
.L_x_1390:
        /* <DEDUP_REMOVED lines=9> */
.L_x_1392:
        /* <DEDUP_REMOVED lines=10> */
.L_x_1394:
[----:B------:R-:W-:Y:S05]  /*2ce0*/  BSYNC B1 ;  /* 0x0000000000017941 */ /* 0x000fea0003800000 */
.L_x_1393:
[----:B------:R-:W-:Y:S02]  /*2cf0*/  IADD3 R5, R5, 0x80, RZ ;  /* 0x0000008005057810 */ /* 0x000fe40007ffe0ff */
[----:B------:R-:W-:Y:S02]  /*2d00*/  IADD3 R119, R119, 0x80, RZ ;  /* 0x0000008077777810 */ /* 0x000fe40007ffe0ff */
.L_x_1369:
[----:B------:R-:W-:Y:S05]  /*2d10*/  BSYNC B0 ;  /* 0x0000000000007941 */ /* 0x000fea0003800000 */
.L_x_1368:
[----:B------:R-:W-:Y:S01]  /*2d20*/  ISETP.GE.U32.AND P4, PT, R2, 0x180, PT ;  /* 0x000001800200780c */ /* 0x000fe20003f86070 */
[----:B------:R-:W-:-:S12]  /*2d30*/  BSSY B0, `(.L_x_1395) ;  /* 0x000009b000007945 */ /* 0x000fd80003800000 */
[----:B------:R-:W-:Y:S05]  /*2d40*/  @!P4 BRA `(.L_x_1396) ;  /* 0x000009900000c947 */ /* 0x000fea0003800000 */
[----:B------:R-:W-:Y:S01]  /*2d50*/  BSSY B1, `(.L_x_1397) ;  /* 0x000000a000017945 */ /* 0x000fe20003800000 */
[----:B------:R-:W-:Y:S05]  /*2d60*/  @!P3 BRA `(.L_x_1398) ;  /* 0x000000800000b947 */ /* 0x000fea0003800000 */
[----:B0-----:R-:W-:-:S05]  /*2d70*/  MOV R56, 0x8 ;  /* 0x0000000800387802 */ /* 0x001fca0000000f00 */
[----:B------:R-:W-:-:S06]  /*2d80*/  IMAD.WIDE.U32 R56, R119, R56, c[0x0][0x170] ;  /* 0x00005c0077387625 */ /* 0x000fcc00078e0038 */
[----:B------:R-:W2:Y:S02]  /*2d90*/  LDG.E.64 R56, [R56.64] ;  /* 0x0000000438387981 */ /* 0x000ea4000c1e1b00 */
[C---:B--2---:R-:W-:Y:S02]  /*2da0*/  PRMT R124, R56.reuse, 0x7610, R124 ;  /* 0x00007610387c7816 */ /* 0x044fe4000000007c */
[--C-:B------:R-:W-:Y:S02]  /*2db0*/  SHF.R.U64 R125, R56, 0x10, R57.reuse ;  /* 0x00000010387d7819 */ /* 0x100fe40000001239 */
[--C-:B------:R-:W-:Y:S02]  /*2dc0*/  SHF.R.U32.HI R58, RZ, 0x10, R57.reuse ;  /* 0x00000010ff3a7819 */ /* 0x100fe40000011639 */
[----:B------:R-:W-:Y:S02]  /*2dd0*/  PRMT R125, R125, 0x5410, R57 ;  /* 0x000054107d7d7816 */ /* 0x000fe40000000039 */
[----:B------:R-:W-:-:S02]  /*2de0*/  PRMT R124, R124, 0x5410, R58 ;  /* 0x000054107c7c7816 */ /* 0x000fc4000000003a */
.L_x_1398:
[----:B------:R-:W-:Y:S05]  /*2df0*/  BSYNC B1 ;  /* 0x0000000000017941 */ /* 0x000fea0003800000 */
.L_x_1397:
        /* <DEDUP_REMOVED lines=8> */
[----:B-----5:R-:W-:Y:S01]  /*2e80*/  HADD2.F32 R57, -RZ, R82.H0_H0 ;  /* 0x20000052ff397230 */ /* 0x020fe20000004100 */
[----:B------:R-:W-:Y:S05]  /*2e90*/  BRA `(.L_x_1401) ;  /* 0x0000009000007947 */ /* 0x000fea0003800000 */
.L_x_1400:
        /* <DEDUP_REMOVED lines=9> */
.L_x_1401:
[----:B------:R-:W-:Y:S05]  /*2f30*/  BSYNC B1 ;  /* 0x0000000000017941 */ /* 0x000fea0003800000 */
.L_x_1399:
        /* <DEDUP_REMOVED lines=15> */
.L_x_1403:
[----:B------:R-:W-:Y:S05]  /*3030*/  BSYNC B1 ;  /* 0x0000000000017941 */ /* 0x000fea0003800000 */
.L_x_1402:
[----:B------:R-:W-:Y:S01]  /*3040*/  BSSY B1, `(.L_x_1404) ;  /* 0x000000e000017945 */ /* 0x000fe20003800000 */
[----:B------:R-:W-:Y:S01]  /*3050*/  @P5 PRMT R80, R62, 0x7610, R80 ;  /* 0x000076103e505816 */ /* 0x000fe20000000050 */
[----:B------:R-:W-:Y:S05]  /*3060*/  @P2 BRA `(.L_x_1405) ;  /* 0x0000005000002947 */ /* 0x000fea0003800000 */
[----:B------:R-:W-:Y:S01]  /*3070*/  HFMA2.MMA R57, -RZ, RZ, 0, 0 ;  /* 0x00000000ff397435 */ /* 0x000fe200000001ff */
[----:B------:R-:W-:Y:S05]  /*3080*/  @!P4 BRA `(.L_x_1406) ;  /* 0x000000900000c947 */ /* 0x000fea0003800000 */
[----:B-----5:R-:W-:-:S05]  /*3090*/  SHF.R.U64 R57, R82, 0x10, R83 ;  /* 0x0000001052397819 */ /* 0x020fca0000001253 */
[----:B------:R-:W-:Y:S01]  /*30a0*/  HADD2.F32 R57, -RZ, R57.H0_H0 ;  /* 0x20000039ff397230 */ /* 0x000fe20000004100 */
[----:B------:R-:W-:Y:S05]  /*30b0*/  BRA `(.L_x_1406) ;  /* 0x0000006000007947 */ /* 0x000fea0003800000 */
.L_x_1405:
[----:B------:R-:W-:Y:S01]  /*30c0*/  FFMA.FTZ R56, R110, R60, R61 ;  /* 0x0000003c6e387223 */ /* 0x000fe2000001003d */
[----:B-----5:R-:W-:-:S03]  /*30d0*/  @P4 SHF.R.U64 R58, R82, 0x10, R83 ;  /* 0x00000010523a4819 */ /* 0x020fc60000001253 */
[----:B------:R-:W-:Y:S02]  /*30e0*/  FADD.FTZ R57, R109, -R56 ;  /* 0x800000386d397221 */ /* 0x000fe40000010000 */
[----:B------:R-:W-:Y:S02]  /*30f0*/  @P4 HADD2.F32 R58, -RZ, R58.H0_H0 ;  /* 0x2000003aff3a4230 */ /* 0x000fe40000004100 */
[----:B------:R-:W-:-:S04]  /*3100*/  FMUL.FTZ R57, R6, R57 ;  /* 0x0000003906397220 */ /* 0x000fc80000410000 */
[----:B------:R-:W-:Y:S02]  /*3110*/  @P4 FADD.FTZ R57, R57, R58 ;  /* 0x0000003a39394221 */ /* 0x000fe40000010000 */
.L_x_1406:
[----:B------:R-:W-:Y:S05]  /*3120*/  BSYNC B1 ;  /* 0x0000000000017941 */ /* 0x000fea0003800000 */
.L_x_1404:
[----:B------:R-:W-:Y:S01]  /*3130*/  BSSY B1, `(.L_x_1407) ;  /* 0x000000e000017945 */ /* 0x000fe20003800000 */
[----:B------:R-:W-:Y:S01]  /*3140*/  @P5 F2FP.PACK_AB R59, RZ, R57 ;  /* 0x00000039ff3b523e */ /* 0x000fe200000000ff */
[----:B------:R-:W-:Y:S05]  /*3150*/  @!P3 BRA `(.L_x_1408) ;  /* 0x000000b00000b947 */ /* 0x000fea0003800000 */
[----:B-----5:R-:W-:Y:S01]  /*3160*/  LOP3.LUT P6, RZ, R0, 0xff00, RZ, 0xc0, !PT ;  /* 0x0000ff0000ff7812 */ /* 0x020fe200078cc0ff */
[----:B------:R-:W-:Y:S01]  /*3170*/  FMUL.FTZ R57, R57, c[0x0][0x1ec] ;  /* 0x00007b0039397a20 */ /* 0x000fe20000410000 */
[----:B------:R-:W-:Y:S01]  /*3180*/  MOV R56, RZ ;  /* 0x000000ff00387202 */ /* 0x000fe20000000f00 */
        /* <DEDUP_REMOVED lines=8> */
.L_x_1408:
[----:B------:R-:W-:Y:S05]  /*3210*/  BSYNC B1 ;  /* 0x0000000000017941 */ /* 0x000fea0003800000 */
.L_x_1407:
[----:B------:R-:W-:Y:S01]  /*3220*/  BSSY B1, `(.L_x_1409) ;  /* 0x000000c000017945 */ /* 0x000fe20003800000 */
[----:B------:R-:W-:Y:S01]  /*3230*/  @P5 PRMT R88, R59, 0x7610, R88 ;  /* 0x000076103b585816 */ /* 0x000fe20000000058 */
[----:B------:R-:W-:Y:S05]  /*3240*/  @P2 BRA `(.L_x_1410) ;  /* 0x0000004000002947 */ /* 0x000fea0003800000 */
[----:B------:R-:W-:Y:S01]  /*3250*/  HFMA2.MMA R57, -RZ, RZ, 0, 0 ;  /* 0x00000000ff397435 */ /* 0x000fe200000001ff */
[----:B------:R-:W-:Y:S05]  /*3260*/  @!P4 BRA `(.L_x_1411) ;  /* 0x000000700000c947 */ /* 0x000fea0003800000 */
[----:B-----5:R-:W-:Y:S01]  /*3270*/  HADD2.F32 R57, -RZ, R83.H0_H0 ;  /* 0x20000053ff397230 */ /* 0x020fe20000004100 */
[----:B------:R-:W-:Y:S05]  /*3280*/  BRA `(.L_x_1411) ;  /* 0x0000005000007947 */ /* 0x000fea0003800000 */
.L_x_1410:
[----:B------:R-:W-:Y:S01]  /*3290*/  FFMA.FTZ R57, R111, R60, R61 ;  /* 0x0000003c6f397223 */ /* 0x000fe2000001003d */
[----:B-----5:R-:W-:-:S03]  /*32a0*/  @P4 HADD2.F32 R56, -RZ, R83.H0_H0 ;  /* 0x20000053ff384230 */ /* 0x020fc60000004100 */
[----:B------:R-:W-:-:S04]  /*32b0*/  FADD.FTZ R57, R114, -R57 ;  /* 0x8000003972397221 */ /* 0x000fc80000010000 */
[----:B------:R-:W-:-:S04]  /*32c0*/  FMUL.FTZ R57, R6, R57 ;  /* 0x0000003906397220 */ /* 0x000fc80000410000 */
[----:B------:R-:W-:Y:S02]  /*32d0*/  @P4 FADD.FTZ R57, R57, R56 ;  /* 0x0000003839394221 */ /* 0x000fe40000010000 */
.L_x_1411:
[----:B------:R-:W-:Y:S05]  /*32e0*/  BSYNC B1 ;  /* 0x0000000000017941 */ /* 0x000fea0003800000 */
.L_x_1409:
        /* <DEDUP_REMOVED lines=13> */
.L_x_1413:
[----:B------:R-:W-:Y:S05]  /*33c0*/  BSYNC B1 ;  /* 0x0000000000017941 */ /* 0x000fea0003800000 */
.L_x_1412:
[----:B------:R-:W-:Y:S01]  /*33d0*/  BSSY B1, `(.L_x_1414) ;  /* 0x000000e000017945 */ /* 0x000fe20003800000 */
[----:B------:R-:W-:Y:S01]  /*33e0*/  @P5 PRMT R90, R62, 0x7610, R90 ;  /* 0x000076103e5a5816 */ /* 0x000fe2000000005a */
[----:B------:R-:W-:Y:S05]  /*33f0*/  @P2 BRA `(.L_x_1415) ;  /* 0x0000005000002947 */ /* 0x000fea0003800000 */
[----:B------:R-:W-:Y:S01]  /*3400*/  MOV R6, RZ ;  /* 0x000000ff00067202 */ /* 0x000fe20000000f00 */
[----:B------:R-:W-:Y:S05]  /*3410*/  @!P4 BRA `(.L_x_1416) ;  /* 0x000000900000c947 */ /* 0x000fea0003800000 */
[----:B-----5:R-:W-:-:S05]  /*3420*/  SHF.R.U32.HI R6, RZ, 0x10, R83 ;  /* 0x00000010ff067819 */ /* 0x020fca0000011653 */
[----:B------:R-:W-:Y:S01]  /*3430*/  HADD2.F32 R6, -RZ, R6.H0_H0 ;  /* 0x20000006ff067230 */ /* 0x000fe20000004100 */
[----:B------:R-:W-:Y:S05]  /*3440*/  BRA `(.L_x_1416) ;  /* 0x0000006000007947 */ /* 0x000fea0003800000 */
.L_x_1415:
[----:B------:R-:W-:Y:S01]  /*3450*/  FFMA.FTZ R60, R116, R60, R61 ;  /* 0x0000003c743c7223 */ /* 0x000fe2000001003d */
[----:B-----5:R-:W-:-:S03]  /*3460*/  @P4 SHF.R.U32.HI R56, RZ, 0x10, R83 ;  /* 0x00000010ff384819 */ /* 0x020fc60000011653 */
[----:B------:R-:W-:Y:S02]  /*3470*/  FADD.FTZ R57, R113, -R60 ;  /* 0x8000003c71397221 */ /* 0x000fe40000010000 */
[----:B------:R-:W-:Y:S02]  /*3480*/  @P4 HADD2.F32 R59, -RZ, R56.H0_H0 ;  /* 0x20000038ff3b4230 */ /* 0x000fe40000004100 */
[----:B------:R-:W-:-:S04]  /*3490*/  FMUL.FTZ R6, R6, R57 ;  /* 0x0000003906067220 */ /* 0x000fc80000410000 */
[----:B------:R-:W-:Y:S02]  /*34a0*/  @P4 FADD.FTZ R6, R6, R59 ;  /* 0x0000003b06064221 */ /* 0x000fe40000010000 */
.L_x_1416:
[----:B------:R-:W-:Y:S05]  /*34b0*/  BSYNC B1 ;  /* 0x0000000000017941 */ /* 0x000fea0003800000 */
.L_x_1414:
[----:B------:R-:W-:Y:S01]  /*34c0*/  @P5 F2FP.PACK_AB R56, RZ, R6 ;  /* 0x00000006ff38523e */ /* 0x000fe200000000ff */
        /* <DEDUP_REMOVED lines=8> */
[----:B------:R-:W-:Y:S01]  /*3550*/  @P2 HADD2.F32 R58, -RZ, R124.H1_H1 ;  /* 0x3000007cff3a2230 */ /* 0x000fe20000004100 */
[----:B------:R-:W-:-:S04]  /*3560*/  @P2 FMUL.FTZ R56, R8, R57 ;  /* 0x0000003908382220 */ /* 0x000fc80000410000 */
[----:B------:R-:W-:Y:S01]  /*3570*/  @P2 FMUL.FTZ R6, R58, R57 ;  /* 0x000000393a062220 */ /* 0x000fe20000410000 */
[----:B------:R-:W-:-:S03]  /*3580*/  F2FP.PACK_AB R56, RZ, R56 ;  /* 0x00000038ff38723e */ /* 0x000fc600000000ff */
[----:B------:R-:W-:Y:S01]  /*3590*/  FADD.FTZ R23, R23, R6 ;  /* 0x0000000617177221 */ /* 0x000fe20000010000 */
[----:B------:R-:W-:Y:S02]  /*35a0*/  PRMT R94, R56, 0x7610, R94 ;  /* 0x00007610385e7816 */ /* 0x000fe4000000005e */
.L_x_1418:
[----:B------:R-:W-:Y:S05]  /*35b0*/  BSYNC B1 ;  /* 0x0000000000017941 */ /* 0x000fea0003800000 */
.L_x_1417:
        /* <DEDUP_REMOVED lines=9> */
.L_x_1419:
        /* <DEDUP_REMOVED lines=9> */
.L_x_1396:
[----:B------:R-:W-:Y:S05]  /*36e0*/  BSYNC B0 ;  /* 0x0000000000007941 */ /* 0x000fea0003800000 */
.L_x_1395:
[----:B------:R-:W-:Y:S02]  /*36f0*/  IADD3 R77, R77, c[0x0][0x160], RZ ;  /* 0x000058004d4d7a10 */ /* 0x000fe40007ffe0ff */
[----:B------:R-:W-:Y:S02]  /*3700*/  LOP3.LUT P3, RZ, R7, 0xff, RZ, 0xc0, !PT ;  /* 0x000000ff07ff7812 */ /* 0x000fe4000786c0ff */
[----:B------:R-:W-:Y:S02]  /*3710*/  ISETP.GE.AND P2, PT, R77, c[0x0][0x164], PT ;  /* 0x000059004d007a0c */ /* 0x000fe40003f46270 */
[----:B------:R-:W-:-:S11]  /*3720*/  SEL R7, RZ, 0x1, P3 ;  /* 0x00000001ff077807 */ /* 0x000fd60001800000 */
[----:B0----5:R-:W-:Y:S01]  /*3730*/  @P2 CALL.REL.NOINC `(.L_x_1327) ;  /* 0x0000001000002944 */ /* 0x021fe20003c00000 */
[----:B------:R-:W-:Y:S05]  /*3740*/  BRA `(.L_x_1420) ;  /* 0xffffcf2000007947 */ /* 0x000fea000383ffff */
.L_x_1327:
[----:B-1----:R-:W0:Y:S01]  /*3750*/  S2UR UR6, SR_CTAID.X ;  /* 0x00000000000679c3 */ /* 0x002e220000002500 */
[----:B------:R-:W0:Y:S01]  /*3760*/  S2R R3, SR_TID.X ;  /* 0x0000000000037919 */ /* 0x000e220000002100 */
[----:B-----5:R-:W-:Y:S02]  /*3770*/  @P0 MOV R9, 0x10 ;  /* 0x0000001000090802 */ /* 0x020fe40000000f00 */
[----:B------:R-:W-:Y:S02]  /*3780*/  @P1 MOV R15, 0x10 ;  /* 0x00000010000f1802 */ /* 0x000fe40000000f00 */
        /* <DEDUP_REMOVED lines=28> */
.L_x_1339:
[----:B-1----:R-:W-:Y:S01]  /*3950*/  HFMA2.MMA R63, -RZ, RZ, 0, 9.5367431640625e-07 ;  /* 0x00000010ff3f7435 */ /* 0x002fe200000001ff */
[----:B------:R-:W-:Y:S01]  /*3960*/  MOV R92, R61 ;  /* 0x0000003d005c7202 */ /* 0x000fe20000000f00 */
[----:B------:R-:W-:Y:S01]  /*3970*/  IMAD.MOV.U32 R62, RZ, RZ, 0x1f ;  /* 0x0000001fff3e7424 */ /* 0x000fe200078e00ff */
[----:B------:R-:W-:-:S02]  /*3980*/  MOV R59, 0xffffffff ;  /* 0xffffffff003b7802 */ /* 0x000fc40000000f00 */
[----:B------:R-:W-:Y:S02]  /*3990*/  MOV R56, 0x39b0 ;  /* 0x000039b000387802 */ /* 0x000fe40000000f00 */
[----:B-----5:R-:W-:Y:S05]  /*39a0*/  CALL.REL.NOINC `($__internal_37_$__cuda_sm70_shflsync_down_p) ;  /* 0x0000046000007944 */ /* 0x020fea0003c00000 */
[----:B-1----:R-:W-:Y:S01]  /*39b0*/  MOV R122, R59 ;  /* 0x0000003b007a7202 */ /* 0x002fe20000000f00 */
[----:B0-----:R-:W-:Y:S05]  /*39c0*/  BRA `(.L_x_1421) ;  /* 0xffffdc6000007947 */ /* 0x001fea000383ffff */
.L_x_1340:
[----:B-1----:R-:W-:Y:S01]  /*39d0*/  HFMA2.MMA R63, -RZ, RZ, 0, 9.5367431640625e-07 ;  /* 0x00000010ff3f7435 */ /* 0x002fe200000001ff */
[----:B------:R-:W-:Y:S01]  /*39e0*/  IMAD.MOV.U32 R92, RZ, RZ, R60 ;  /* 0x000000ffff5c7224 */ /* 0x000fe200078e003c */
[----:B------:R-:W-:Y:S01]  /*39f0*/  MOV R62, 0x1f ;  /* 0x0000001f003e7802 */ /* 0x000fe20000000f00 */
[----:B------:R-:W-:Y:S01]  /*3a00*/  IMAD.MOV.U32 R59, RZ, RZ, -0x1 ;  /* 0xffffffffff3b7424 */ /* 0x000fe200078e00ff */
[----:B------:R-:W-:Y:S02]  /*3a10*/  MOV R56, 0x3a30 ;  /* 0x00003a3000387802 */ /* 0x000fe40000000f00 */
[----:B0-2--5:R-:W-:Y:S05]  /*3a20*/  CALL.REL.NOINC `($__internal_37_$__cuda_sm70_shflsync_down_p) ;  /* 0x000003e000007944 */ /* 0x025fea0003c00000 */
[----:B------:R-:W-:Y:S01]  /*3a30*/  FADD.FTZ R61, R122, R61 ;  /* 0x0000003d7a3d7221 */ /* 0x000fe20000010000 */
[----:B0-----:R-:W-:Y:S01]  /*3a40*/  HFMA2.MMA R63, -RZ, RZ, 0, 4.76837158203125e-07 ;  /* 0x00000008ff3f7435 */ /* 0x001fe200000001ff */
[----:B-1----:R-:W-:Y:S01]  /*3a50*/  FADD.FTZ R122, R60, R59 ;  /* 0x0000003b3c7a7221 */ /* 0x002fe20000010000 */
[----:B------:R-:W-:Y:S01]  /*3a60*/  MOV R62, 0x1f ;  /* 0x0000001f003e7802 */ /* 0x000fe20000000f00 */
[----:B------:R-:W-:Y:S01]  /*3a70*/  IMAD.MOV.U32 R59, RZ, RZ, -0x1 ;  /* 0xffffffffff3b7424 */ /* 0x000fe200078e00ff */
[----:B------:R-:W-:-:S02]  /*3a80*/  MOV R92, R61 ;  /* 0x0000003d005c7202 */ /* 0x000fc40000000f00 */
[----:B------:R-:W-:Y:S02]  /*3a90*/  MOV R56, 0x3ab0 ;  /* 0x00003ab000387802 */ /* 0x000fe40000000f00 */
[----:B------:R-:W-:Y:S05]  /*3aa0*/  CALL.REL.NOINC `($__internal_37_$__cuda_sm70_shflsync_down_p) ;  /* 0x0000036000007944 */ /* 0x000fea0003c00000 */
[----:B0-----:R-:W-:Y:S01]  /*3ab0*/  HFMA2.MMA R63, -RZ, RZ, 0, 4.76837158203125e-07 ;  /* 0x00000008ff3f7435 */ /* 0x001fe200000001ff */
[----:B-1----:R-:W-:Y:S01]  /*3ac0*/  MOV R60, R59 ;  /* 0x0000003b003c7202 */ /* 0x002fe20000000f00 */
[----:B------:R-:W-:Y:S01]  /*3ad0*/  IMAD.MOV.U32 R92, RZ, RZ, R122 ;  /* 0x000000ffff5c7224 */ /* 0x000fe200078e007a */
[----:B------:R-:W-:Y:S01]  /*3ae0*/  MOV R62, 0x1f ;  /* 0x0000001f003e7802 */ /* 0x000fe20000000f00 */
[----:B------:R-:W-:Y:S01]  /*3af0*/  IMAD.MOV.U32 R59, RZ, RZ, -0x1 ;  /* 0xffffffffff3b7424 */ /* 0x000fe200078e00ff */
[----:B------:R-:W-:Y:S02]  /*3b00*/  MOV R56, 0x3b20 ;  /* 0x00003b2000387802 */ /* 0x000fe40000000f00 */
[----:B------:R-:W-:Y:S05]  /*3b10*/  CALL.REL.NOINC `($__internal_37_$__cuda_sm70_shflsync_down_p) ;  /* 0x000002f000007944 */ /* 0x000fea0003c00000 */
[----:B------:R-:W-:Y:S01]  /*3b20*/  FADD.FTZ R60, R60, R61 ;  /* 0x0000003d3c3c7221 */ /* 0x000fe20000010000 */
[----:B0-----:R-:W-:Y:S01]  /*3b30*/  HFMA2.MMA R63, -RZ, RZ, 0, 2.384185791015625e-07 ;  /* 0x00000004ff3f7435 */ /* 0x001fe200000001ff */
[----:B-1----:R-:W-:Y:S01]  /*3b40*/  FADD.FTZ R122, R122, R59 ;  /* 0x0000003b7a7a7221 */ /* 0x002fe20000010000 */
[----:B------:R-:W-:Y:S01]  /*3b50*/  MOV R62, 0x1f ;  /* 0x0000001f003e7802 */ /* 0x000fe20000000f00 */
[----:B------:R-:W-:Y:S01]  /*3b60*/  IMAD.MOV.U32 R59, RZ, RZ, -0x1 ;  /* 0xffffffffff3b7424 */ /* 0x000fe200078e00ff */
[----:B------:R-:W-:-:S02]  /*3b70*/  MOV R92, R60 ;  /* 0x0000003c005c7202 */ /* 0x000fc40000000f00 */
[----:B------:R-:W-:Y:S02]  /*3b80*/  MOV R56, 0x3ba0 ;  /* 0x00003ba000387802 */ /* 0x000fe40000000f00 */
[----:B------:R-:W-:Y:S05]  /*3b90*/  CALL.REL.NOINC `($__internal_37_$__cuda_sm70_shflsync_down_p) ;  /* 0x0000027000007944 */ /* 0x000fea0003c00000 */
[----:B0-----:R-:W-:Y:S01]  /*3ba0*/  HFMA2.MMA R63, -RZ, RZ, 0, 2.384185791015625e-07 ;  /* 0x00000004ff3f7435 */ /* 0x001fe200000001ff */
[----:B-1----:R-:W-:Y:S01]  /*3bb0*/  MOV R61, R59 ;  /* 0x0000003b003d7202 */ /* 0x002fe20000000f00 */
[----:B------:R-:W-:Y:S01]  /*3bc0*/  IMAD.MOV.U32 R92, RZ, RZ, R122 ;  /* 0x000000ffff5c7224 */ /* 0x000fe200078e007a */
[----:B------:R-:W-:Y:S01]  /*3bd0*/  MOV R62, 0x1f ;  /* 0x0000001f003e7802 */ /* 0x000fe20000000f00 */
[----:B------:R-:W-:Y:S01]  /*3be0*/  IMAD.MOV.U32 R59, RZ, RZ, -0x1 ;  /* 0xffffffffff3b7424 */ /* 0x000fe200078e00ff */
[----:B------:R-:W-:Y:S02]  /*3bf0*/  MOV R56, 0x3c10 ;  /* 0x00003c1000387802 */ /* 0x000fe40000000f00 */
[----:B------:R-:W-:Y:S05]  /*3c00*/  CALL.REL.NOINC `($__internal_37_$__cuda_sm70_shflsync_down_p) ;  /* 0x0000020000007944 */ /* 0x000fea0003c00000 */
[----:B------:R-:W-:Y:S01]  /*3c10*/  FADD.FTZ R60, R61, R60 ;  /* 0x0000003c3d3c7221 */ /* 0x000fe20000010000 */
[----:B0-----:R-:W-:Y:S01]  /*3c20*/  HFMA2.MMA R63, -RZ, RZ, 0, 1.1920928955078125e-07 ;  /* 0x00000002ff3f7435 */ /* 0x001fe200000001ff */
[----:B-1----:R-:W-:Y:S01]  /*3c30*/  FADD.FTZ R122, R122, R59 ;  /* 0x0000003b7a7a7221 */ /* 0x002fe20000010000 */
[----:B------:R-:W-:Y:S01]  /*3c40*/  MOV R62, 0x1f ;  /* 0x0000001f003e7802 */ /* 0x000fe20000000f00 */
[----:B------:R-:W-:Y:S01]  /*3c50*/  IMAD.MOV.U32 R59, RZ, RZ, -0x1 ;  /* 0xffffffffff3b7424 */ /* 0x000fe200078e00ff */
[----:B------:R-:W-:-:S02]  /*3c60*/  MOV R92, R60 ;  /* 0x0000003c005c7202 */ /* 0x000fc40000000f00 */
[----:B------:R-:W-:Y:S02]  /*3c70*/  MOV R56, 0x3c90 ;  /* 0x00003c9000387802 */ /* 0x000fe40000000f00 */
[----:B------:R-:W-:Y:S05]  /*3c80*/  CALL.REL.NOINC `($__internal_37_$__cuda_sm70_shflsync_down_p) ;  /* 0x0000018000007944 */ /* 0x000fea0003c00000 */
[----:B0-----:R-:W-:Y:S01]  /*3c90*/  HFMA2.MMA R63, -RZ, RZ, 0, 1.1920928955078125e-07 ;  /* 0x00000002ff3f7435 */ /* 0x001fe200000001ff */
[----:B-1----:R-:W-:Y:S01]  /*3ca0*/  MOV R61, R59 ;  /* 0x0000003b003d7202 */ /* 0x002fe20000000f00 */
[----:B------:R-:W-:Y:S01]  /*3cb0*/  IMAD.MOV.U32 R92, RZ, RZ, R122 ;  /* 0x000000ffff5c7224 */ /* 0x000fe200078e007a */
[----:B------:R-:W-:Y:S01]  /*3cc0*/  MOV R62, 0x1f ;  /* 0x0000001f003e7802 */ /* 0x000fe20000000f00 */
[----:B------:R-:W-:Y:S01]  /*3cd0*/  IMAD.MOV.U32 R59, RZ, RZ, -0x1 ;  /* 0xffffffffff3b7424 */ /* 0x000fe200078e00ff */
[----:B------:R-:W-:Y:S02]  /*3ce0*/  MOV R56, 0x3d00 ;  /* 0x00003d0000387802 */ /* 0x000fe40000000f00 */
[----:B------:R-:W-:Y:S05]  /*3cf0*/  CALL.REL.NOINC `($__internal_37_$__cuda_sm70_shflsync_down_p) ;  /* 0x0000011000007944 */ /* 0x000fea0003c00000 */
[----:B------:R-:W-:Y:S01]  /*3d00*/  FADD.FTZ R60, R61, R60 ;  /* 0x0000003c3d3c7221 */ /* 0x000fe20000010000 */
[----:B0-----:R-:W-:Y:S01]  /*3d10*/  HFMA2.MMA R63, -RZ, RZ, 0, 5.9604644775390625e-08 ;  /* 0x00000001ff3f7435 */ /* 0x001fe200000001ff */
[----:B-1----:R-:W-:Y:S01]  /*3d20*/  FADD.FTZ R93, R122, R59 ;  /* 0x0000003b7a5d7221 */ /* 0x002fe20000010000 */
[----:B------:R-:W-:Y:S01]  /*3d30*/  MOV R62, 0x1f ;  /* 0x0000001f003e7802 */ /* 0x000fe20000000f00 */
[----:B------:R-:W-:Y:S01]  /*3d40*/  IMAD.MOV.U32 R59, RZ, RZ, -0x1 ;  /* 0xffffffffff3b7424 */ /* 0x000fe200078e00ff */
[----:B------:R-:W-:-:S02]  /*3d50*/  MOV R92, R60 ;  /* 0x0000003c005c7202 */ /* 0x000fc40000000f00 */
[----:B------:R-:W-:Y:S02]  /*3d60*/  MOV R56, 0x3d80 ;  /* 0x00003d8000387802 */ /* 0x000fe40000000f00 */
[----:B------:R-:W-:Y:S05]  /*3d70*/  CALL.REL.NOINC `($__internal_37_$__cuda_sm70_shflsync_down_p) ;  /* 0x0000009000007944 */ /* 0x000fea0003c00000 */
[----:B0-----:R-:W-:Y:S01]  /*3d80*/  HFMA2.MMA R63, -RZ, RZ, 0, 5.9604644775390625e-08 ;  /* 0x00000001ff3f7435 */ /* 0x001fe200000001ff */
[----:B-1----:R-:W-:Y:S01]  /*3d90*/  MOV R61, R59 ;  /* 0x0000003b003d7202 */ /* 0x002fe20000000f00 */
[----:B------:R-:W-:Y:S01]  /*3da0*/  IMAD.MOV.U32 R92, RZ, RZ, R93 ;  /* 0x000000ffff5c7224 */ /* 0x000fe200078e005d */
[----:B------:R-:W-:Y:S01]  /*3db0*/  MOV R62, 0x1f ;  /* 0x0000001f003e7802 */ /* 0x000fe20000000f00 */
[----:B------:R-:W-:Y:S01]  /*3dc0*/  IMAD.MOV.U32 R59, RZ, RZ, -0x1 ;  /* 0xffffffffff3b7424 */ /* 0x000fe200078e00ff */
[----:B------:R-:W-:Y:S02]  /*3dd0*/  MOV R56, 0x3df0 ;  /* 0x00003df000387802 */ /* 0x000fe40000000f00 */
[----:B------:R-:W-:Y:S05]  /*3de0*/  CALL.REL.NOINC `($__internal_37_$__cuda_sm70_shflsync_down_p) ;  /* 0x0000002000007944 */ /* 0x000fea0003c00000 */
[----:B-1----:R-:W-:Y:S01]  /*3df0*/  MOV R122, R59 ;  /* 0x0000003b007a7202 */ /* 0x002fe20000000f00 */
[----:B0-----:R-:W-:Y:S05]  /*3e00*/  BRA `(.L_x_1422) ;  /* 0xffffd94000007947 */ /* 0x001fea000383ffff */
        .weak           $__internal_37_$__cuda_sm70_shflsync_down_p
        .type           $__internal_37_$__cuda_sm70_shflsync_down_p,@function
        .size           $__internal_37_$__cuda_sm70_shflsync_down_p,(.L_x_6686 - $__internal_37_$__cuda_sm70_shflsync_down_p)
$__internal_37_$__cuda_sm70_shflsync_down_p:
[----:B------:R-:W-:Y:S01]  /*3e10*/  HFMA2.MMA R57, -RZ, RZ, 0, 0 ;  /* 0x00000000ff397435 */ /* 0x000fe200000001ff */
[----:B------:R-:W-:Y:S04]  /*3e20*/  WARPSYNC R59 ;  /* 0x0000003b00007348 */ /* 0x000fe80003800000 */
[----:B------:R0:W1:Y:S01]  /*3e30*/  SHFL.DOWN PT, R59, R92, R63, R62 ;  /* 0x0800003f5c3b7389 */ /* 0x00006200000e003e */
[----:B------:R-:W-:Y:S05]  /*3e40*/  RET.REL.NODEC R56 `(_ZN10layer_norm13ln_bwd_kernelINS_13Kernel_traitsI6__halfS2_S2_S2_fjLj1536ELj1ELj1ELj4ELj8ENS_18Kernel_traits_baseILj1536ES2_S2_S2_S2_fjLj128EEEEELb1ELb1ELb1ELb0EEEvNS_9BwdParamsE) ;  /* 0xffffc1b038007950 */ /* 0x000fea0003c3ffff */
.L_x_1423:
        /* <DEDUP_REMOVED lines=11> */
.L_x_6686:


//--------------------- .text._ZN10layer_norm22ln_bwd_finalize_kernelINS_22Kernel_traits_finalizeILj1536E6__halfS2_S2_S2_fjLb1ELj1024ELj4ENS_18Kernel_traits_baseILj1536ES2_S2_S2_S2_fjLj1024EEEEELb1ELb1EEEvNS_9BwdParamsE --------------------------
	.section	.text._ZN10layer_norm22ln_bwd_finalize_kernelINS_22Kernel_traits_finalizeILj1536E6__halfS2_S2_S2_fjLb1ELj1024ELj4ENS_18Kernel_traits_baseILj1536ES2_S2_S2_S2_fjLj1024EEEEELb1ELb1EEEvNS_9BwdParamsE,"ax",@progbits
	.sectioninfo	@"SHI_REGISTERS=32"
	.align	128
        .global         _ZN10layer_norm22ln_bwd_finalize_kernelINS_22Kernel_traits_finalizeILj1536E6__halfS2_S2_S2_fjLb1ELj1024ELj4ENS_18Kernel_traits_baseILj1536ES2_S2_S2_S2_fjLj1024EEEEELb1ELb1EEEvNS_9BwdParamsE
        .type           _ZN10layer_norm22ln_bwd_finalize_kernelINS_22Kernel_traits_finalizeILj1536E6__halfS2_S2_S2_fjLb1ELj1024ELj4ENS_18Kernel_traits_baseILj1536ES2_S2_S2_S2_fjLj1024EEEEELb1ELb1EEEvNS_9BwdParamsE,@function
        .size           _ZN10layer_norm22ln_bwd_finalize_kernelINS_22Kernel_traits_finalizeILj1536E6__halfS2_S2_S2_fjLb1ELj1024ELj4ENS_18Kernel_traits_baseILj1536ES2_S2_S2_S2_fjLj1024EEEEELb1ELb1EEEvNS_9BwdParamsE,(.L_x_6687 - _ZN10layer_norm22ln_bwd_finalize_kernelINS_22Kernel_traits_finalizeILj1536E6__halfS2_S2_S2_fjLb1ELj1024ELj4ENS_18Kernel_traits_baseILj1536ES2_S2_S2_S2_fjLj1024EEEEELb1ELb1EEEvNS_9BwdParamsE)
        .other          _ZN10layer_norm22ln_bwd_finalize_kernelINS_22Kernel_traits_finalizeILj1536E6__halfS2_S2_S2_fjLb1ELj1024ELj4ENS_18Kernel_traits_baseILj1536ES2_S2_S2_S2_fjLj1024EEEEELb1ELb1EEEvNS_9BwdParamsE,@"STO_CUDA_ENTRY STV_DEFAULT"
_ZN10layer_norm22ln_bwd_finalize_kernelINS_22Kernel_traits_finalizeILj1536E6__halfS2_S2_S2_fjLb1ELj1024ELj4ENS_18Kernel_traits_baseILj1536ES2_S2_S2_S2_fjLj1024EEEEELb1ELb1EEEvNS_9BwdParamsE:
.text._ZN10layer_norm22ln_bwd_finalize_kernelINS_22Kernel_traits_finalizeILj1536E6__halfS2_S2_S2_fjLb1ELj1024ELj4ENS_18Kernel_traits_baseILj1536ES2_S2_S2_S2_fjLj1024EEEEELb1ELb1EEEvNS_9BwdParamsE:
        /* <DEDUP_REMOVED lines=19> */
.L_x_1436:
        /* <DEDUP_REMOVED lines=32> */
.L_x_1428:
        /* <DEDUP_REMOVED lines=47> */
.L_x_1427:
[----:B------:R-:W-:Y:S05]  /*0620*/  BSYNC B1 ;  /* 0x0000000000017941 */ /* 0x000fea0003800000 */
.L_x_1426:
        /* <DEDUP_REMOVED lines=29> */
.L_x_1430:
[----:B------:R-:W-:Y:S05]  /*0800*/  BSYNC B1 ;  /* 0x0000000000017941 */ /* 0x000fea0003800000 */
.L_x_1429:
        /* <DEDUP_REMOVED lines=13> */
.L_x_1425:
[----:B------:R-:W-:Y:S05]  /*08e0*/  BSYNC B0 ;  /* 0x0000000000007941 */ /* 0x000fea0003800000 */
.L_x_1424:
        /* <DEDUP_REMOVED lines=12> */
.L_x_1437:
        /* <DEDUP_REMOVED lines=27> */
.L_x_1438:
        /* <DEDUP_REMOVED lines=9> */
.L_x_1431:
        /* <DEDUP_REMOVED lines=19> */
.L_x_1435:
[----:B------:R-:W-:Y:S05]  /*0d20*/  BSYNC B0 ;  /* 0x0000000000007941 */ /* 0x000fea0003800000 */
.L_x_1434:
[C---:B------:R-:W-:Y:S02]  /*0d30*/  ISETP.GT.U32.AND P1, PT, R4.reuse, -0x601, PT ;  /* 0xfffff9ff0400780c */ /* 0x040fe40003f24070 */
[----:B------:R-:W-:-:S02]  /*0d40*/  IADD3 R4, R4, 0x600, RZ ;  /* 0x0000060004047810 */ /* 0x000fc40007ffe0ff */
[----:B------:R-:W-:-:S09]  /*0d50*/  IADD3 R5, R5, 0x300, RZ ;  /* 0x0000030005057810 */ /* 0x000fd20007ffe0ff */
[----:B012---:R-:W-:Y:S05]  /*0d60*/  @P1 BRA `(.L_x_1436) ;  /* 0xfffff3c000001947 */ /* 0x007fea000383ffff */
[----:B------:R-:W-:Y:S05]  /*0d70*/  EXIT ;  /* 0x000000000000794d */ /* 0x000fea0003800000 */
.L_x_1432:
[----:B------:R-:W-:Y:S01]  /*0d80*/  HFMA2.MMA R14, -RZ, RZ, 0, 1.847743988037109375e-06 ;  /* 0x0000001fff0e7435 */ /* 0x000fe200000001ff */
[----:B---3--:R-:W-:Y:S01]  /*0d90*/  IMAD.MOV.U32 R18, RZ, RZ, R10 ;  /* 0x000000ffff127224 */ /* 0x008fe200078e000a */
[----:B------:R-:W-:Y:S01]  /*0da0*/  MOV R17, 0x1 ;  /* 0x0000000100117802 */ /* 0x000fe20000000f00 */
[----:B------:R-:W-:Y:S01]  /*0db0*/  IMAD.MOV.U32 R19, RZ, RZ, -0x1 ;  /* 0xffffffffff137424 */ /* 0x000fe200078e00ff */
[----:B------:R-:W-:Y:S02]  /*0dc0*/  MOV R8, 0xde0 ;  /* 0x00000de000087802 */ /* 0x000fe40000000f00 */
[----:B012---:R-:W-:Y:S05]  /*0dd0*/  CALL.REL.NOINC `($__internal_38_$__cuda_sm70_shflsync_bfly_p) ;  /* 0x0000059000007944 */ /* 0x007fea0003c00000 */
[----:B01----:R-:W-:Y:S05]  /*0de0*/  BRA `(.L_x_1437) ;  /* 0xfffffbc000007947 */ /* 0x003fea000383ffff */
.L_x_1433:
[----:B------:R-:W-:Y:S01]  /*0df0*/  HFMA2.MMA R14, -RZ, RZ, 0, 1.847743988037109375e-06 ;  /* 0x0000001fff0e7435 */ /* 0x000fe200000001ff */
[----:B------:R-:W-:Y:S01]  /*0e00*/  MOV R17, 0x2 ;  /* 0x0000000200117802 */ /* 0x000fe20000000f00 */
[----:B------:R-:W-:Y:S01]  /*0e10*/  IMAD.MOV.U32 R19, RZ, RZ, -0x1 ;  /* 0xffffffffff137424 */ /* 0x000fe200078e00ff */
[----:B------:R-:W-:-:S03]  /*0e20*/  MOV R8, 0xe40 ;  /* 0x00000e4000087802 */ /* 0x000fc60000000f00 */
[----:B0123--:R-:W-:Y:S05]  /*0e30*/  CALL.REL.NOINC `($__internal_38_$__cuda_sm70_shflsync_bfly_p) ;  /* 0x0000053000007944 */ /* 0x00ffea0003c00000 */
[----:B01----:R-:W-:Y:S01]  /*0e40*/  FADD.FTZ R18, R18, R14 ;  /* 0x0000000e12127221 */ /* 0x003fe20000010000 */
[----:B------:R-:W-:Y:S01]  /*0e50*/  HFMA2.MMA R14, -RZ, RZ, 0, 1.847743988037109375e-06 ;  /* 0x0000001fff0e7435 */ /* 0x000fe200000001ff */
[----:B------:R-:W-:Y:S01]  /*0e60*/  MOV R17, 0x4 ;  /* 0x0000000400117802 */ /* 0x000fe20000000f00 */
[----:B------:R-:W-:Y:S01]  /*0e70*/  IMAD.MOV.U32 R19, RZ, RZ, -0x1 ;  /* 0xffffffffff137424 */ /* 0x000fe200078e00ff */
[----:B------:R-:W-:-:S03]  /*0e80*/  MOV R8, 0xea0 ;  /* 0x00000ea000087802 */ /* 0x000fc60000000f00 */
[----:B------:R-:W-:Y:S05]  /*0e90*/  CALL.REL.NOINC `($__internal_38_$__cuda_sm70_shflsync_bfly_p) ;  /* 0x000004d000007944 */ /* 0x000fea0003c00000 */
[----:B01----:R-:W-:Y:S01]  /*0ea0*/  FADD.FTZ R18, R18, R14 ;  /* 0x0000000e12127221 */ /* 0x003fe20000010000 */
[----:B------:R-:W-:Y:S01]  /*0eb0*/  HFMA2.MMA R14, -RZ, RZ, 0, 1.847743988037109375e-06 ;  /* 0x0000001fff0e7435 */ /* 0x000fe200000001ff */
[----:B------:R-:W-:Y:S01]  /*0ec0*/  MOV R17, 0x8 ;  /* 0x0000000800117802 */ /* 0x000fe20000000f00 */
[----:B------:R-:W-:Y:S01]  /*0ed0*/  IMAD.MOV.U32 R19, RZ, RZ, -0x1 ;  /* 0xffffffffff137424 */ /* 0x000fe200078e00ff */
[----:B------:R-:W-:-:S03]  /*0ee0*/  MOV R8, 0xf00 ;  /* 0x00000f0000087802 */ /* 0x000fc60000000f00 */
[----:B------:R-:W-:Y:S05]  /*0ef0*/  CALL.REL.NOINC `($__internal_38_$__cuda_sm70_shflsync_bfly_p) ;  /* 0x0000047000007944 */ /* 0x000fea0003c00000 */
[----:B-1----:R-:W-:Y:S01]  /*0f00*/  FADD.FTZ R10, R18, R14 ;  /* 0x0000000e120a7221 */ /* 0x002fe20000010000 */
[----:B------:R-:W-:Y:S01]  /*0f10*/  HFMA2.MMA R14, -RZ, RZ, 0, 1.847743988037109375e-06 ;  /* 0x0000001fff0e7435 */ /* 0x000fe200000001ff */
[----:B0-----:R-:W-:Y:S01]  /*0f20*/  MOV R17, 0x10 ;  /* 0x0000001000117802 */ /* 0x001fe20000000f00 */
[----:B------:R-:W-:Y:S01]  /*0f30*/  IMAD.MOV.U32 R19, RZ, RZ, -0x1 ;  /* 0xffffffffff137424 */ /* 0x000fe200078e00ff */
[----:B------:R-:W-:-:S02]  /*0f40*/  MOV R8, 0xf70 ;  /* 0x00000f7000087802 */ /* 0x000fc40000000f00 */
[----:B------:R-:W-:Y:S02]  /*0f50*/  MOV R18, R10 ;  /* 0x0000000a00127202 */ /* 0x000fe40000000f00 */
[----:B------:R-:W-:Y:S05]  /*0f60*/  CALL.REL.NOINC `($__internal_38_$__cuda_sm70_shflsync_bfly_p) ;  /* 0x0000040000007944 */ /* 0x000fea0003c00000 */
[----:B0-----:R-:W-:Y:S01]  /*0f70*/  HFMA2.MMA R17, -RZ, RZ, 0, 5.9604644775390625e-08 ;  /* 0x00000001ff117435 */ /* 0x001fe200000001ff */
[----:B-1----:R-:W-:Y:S01]  /*0f80*/  MOV R13, R14 ;  /* 0x0000000e000d7202 */ /* 0x002fe20000000f00 */
[----:B------:R-:W-:Y:S01]  /*0f90*/  IMAD.MOV.U32 R18, RZ, RZ, R15 ;  /* 0x000000ffff127224 */ /* 0x000fe200078e000f */
[----:B------:R-:W-:Y:S01]  /*0fa0*/  MOV R14, 0x1f ;  /* 0x0000001f000e7802 */ /* 0x000fe20000000f00 */
[----:B------:R-:W-:Y:S01]  /*0fb0*/  IMAD.MOV.U32 R19, RZ, RZ, -0x1 ;  /* 0xffffffffff137424 */ /* 0x000fe200078e00ff */
[----:B------:R-:W-:Y:S02]  /*0fc0*/  MOV R8, 0xfe0 ;  /* 0x00000fe000087802 */ /* 0x000fe40000000f00 */
[----:B------:R-:W-:Y:S05]  /*0fd0*/  CALL.REL.NOINC `($__internal_38_$__cuda_sm70_shflsync_bfly_p) ;  /* 0x0000039000007944 */ /* 0x000fea0003c00000 */
[----:B0-----:R-:W-:Y:S01]  /*0fe0*/  HFMA2.MMA R17, -RZ, RZ, 0, 1.1920928955078125e-07 ;  /* 0x00000002ff117435 */ /* 0x001fe200000001ff */
[----:B-1----:R-:W-:Y:S01]  /*0ff0*/  FADD.FTZ R18, R15, R14 ;  /* 0x0000000e0f127221 */ /* 0x002fe20000010000 */
[----:B------:R-:W-:Y:S01]  /*1000*/  MOV R14, 0x1f ;  /* 0x0000001f000e7802 */ /* 0x000fe20000000f00 */
[----:B------:R-:W-:Y:S01]  /*1010*/  IMAD.MOV.U32 R19, RZ, RZ, -0x1 ;  /* 0xffffffffff137424 */ /* 0x000fe200078e00ff */
[----:B------:R-:W-:Y:S02]  /*1020*/  MOV R8, 0x1040 ;  /* 0x0000104000087802 */ /* 0x000fe40000000f00 */
[----:B------:R-:W-:Y:S05]  /*1030*/  CALL.REL.NOINC `($__internal_38_$__cuda_sm70_shflsync_bfly_p) ;  /* 0x0000033000007944 */ /* 0x000fea0003c00000 */
[----:B0-----:R-:W-:Y:S01]  /*1040*/  HFMA2.MMA R17, -RZ, RZ, 0, 2.384185791015625e-07 ;  /* 0x00000004ff117435 */ /* 0x001fe200000001ff */
[----:B-1----:R-:W-:Y:S01]  /*1050*/  FADD.FTZ R18, R18, R14 ;  /* 0x0000000e12127221 */ /* 0x002fe20000010000 */
[----:B------:R-:W-:Y:S01]  /*1060*/  MOV R14, 0x1f ;  /* 0x0000001f000e7802 */ /* 0x000fe20000000f00 */
[----:B------:R-:W-:Y:S01]  /*1070*/  IMAD.MOV.U32 R19, RZ, RZ, -0x1 ;  /* 0xffffffffff137424 */ /* 0x000fe200078e00ff */
[----:B------:R-:W-:-:S02]  /*1080*/  MOV R8, 0x10a0 ;  /* 0x000010a000087802 */ /* 0x000fc40000000f00 */
[----:B------:R-:W-:Y:S05]  /*1090*/  CALL.REL.NOINC `($__internal_38_$__cuda_sm70_shflsync_bfly_p) ;  /* 0x000002d000007944 */ /* 0x000fea0003c00000 */
[----:B0-----:R-:W-:Y:S01]  /*10a0*/  HFMA2.MMA R17, -RZ, RZ, 0, 4.76837158203125e-07 ;  /* 0x00000008ff117435 */ /* 0x001fe200000001ff */
[----:B-1----:R-:W-:Y:S01]  /*10b0*/  FADD.FTZ R18, R18, R14 ;  /* 0x0000000e12127221 */ /* 0x002fe20000010000 */
[----:B------:R-:W-:Y:S01]  /*10c0*/  MOV R14, 0x1f ;  /* 0x0000001f000e7802 */ /* 0x000fe20000000f00 */
[----:B------:R-:W-:Y:S01]  /*10d0*/  IMAD.MOV.U32 R19, RZ, RZ, -0x1 ;  /* 0xffffffffff137424 */ /* 0x000fe200078e00ff */
[----:B------:R-:W-:-:S02]  /*10e0*/  MOV R8, 0x1100 ;  /* 0x0000110000087802 */ /* 0x000fc40000000f00 */
[----:B------:R-:W-:Y:S05]  /*10f0*/  CALL.REL.NOINC `($__internal_38_$__cuda_sm70_shflsync_bfly_p) ;  /* 0x0000027000007944 */ /* 0x000fea0003c00000 */
[----:B-1----:R-:W-:Y:S01]  /*1100*/  FADD.FTZ R12, R18, R14 ;  /* 0x0000000e120c7221 */ /* 0x002fe20000010000 */
[----:B0-----:R-:W-:Y:S01]  /*1110*/  HFMA2.MMA R17, -RZ, RZ, 0, 9.5367431640625e-07 ;  /* 0x00000010ff117435 */ /* 0x001fe200000001ff */
[----:B------:R-:W-:Y:S01]  /*1120*/  MOV R14, 0x1f ;  /* 0x0000001f000e7802 */ /* 0x000fe20000000f00 */
[----:B------:R-:W-:Y:S01]  /*1130*/  IMAD.MOV.U32 R19, RZ, RZ, -0x1 ;  /* 0xffffffffff137424 */ /* 0x000fe200078e00ff */
[----:B------:R-:W-:-:S02]  /*1140*/  MOV R8, 0x1170 ;  /* 0x0000117000087802 */ /* 0x000fc40000000f00 */
[----:B------:R-:W-:Y:S02]  /*1150*/  MOV R18, R12 ;  /* 0x0000000c00127202 */ /* 0x000fe40000000f00 */
[----:B------:R-:W-:Y:S05]  /*1160*/  CALL.REL.NOINC `($__internal_38_$__cuda_sm70_shflsync_bfly_p) ;  /* 0x0000020000007944 */ /* 0x000fea0003c00000 */
[----:B-1----:R-:W-:Y:S01]  /*1170*/  MOV R15, R14 ;  /* 0x0000000e000f7202 */ /* 0x002fe20000000f00 */
[----:B------:R-:W-:Y:S01]  /*1180*/  HFMA2.MMA R14, -RZ, RZ, 0, 1.847743988037109375e-06 ;  /* 0x0000001fff0e7435 */ /* 0x000fe200000001ff */
[----:B0-----:R-:W-:Y:S01]  /*1190*/  MOV R18, R11 ;  /* 0x0000000b00127202 */ /* 0x001fe20000000f00 */
[----:B------:R-:W-:Y:S01]  /*11a0*/  IMAD.MOV.U32 R17, RZ, RZ, 0x1 ;  /* 0x00000001ff117424 */ /* 0x000fe200078e00ff */
[----:B------:R-:W-:Y:S02]  /*11b0*/  MOV R19, 0xffffffff ;  /* 0xffffffff00137802 */ /* 0x000fe40000000f00 */
[----:B------:R-:W-:Y:S02]  /*11c0*/  MOV R8, 0x11e0 ;  /* 0x000011e000087802 */ /* 0x000fe40000000f00 */
[----:B------:R-:W-:Y:S05]  /*11d0*/  CALL.REL.NOINC `($__internal_38_$__cuda_sm70_shflsync_bfly_p) ;  /* 0x0000019000007944 */ /* 0x000fea0003c00000 */
[----:B0-----:R-:W-:Y:S01]  /*11e0*/  HFMA2.MMA R17, -RZ, RZ, 0, 1.1920928955078125e-07 ;  /* 0x00000002ff117435 */ /* 0x001fe200000001ff */
[----:B-1----:R-:W-:Y:S01]  /*11f0*/  FADD.FTZ R18, R11, R14 ;  /* 0x0000000e0b127221 */ /* 0x002fe20000010000 */
[----:B------:R-:W-:Y:S01]  /*1200*/  MOV R19, 0xffffffff ;  /* 0xffffffff00137802 */ /* 0x000fe20000000f00 */
[----:B------:R-:W-:Y:S01]  /*1210*/  IMAD.MOV.U32 R14, RZ, RZ, 0x1f ;  /* 0x0000001fff0e7424 */ /* 0x000fe200078e00ff */
[----:B------:R-:W-:-:S02]  /*1220*/  MOV R8, 0x1240 ;  /* 0x0000124000087802 */ /* 0x000fc40000000f00 */
        /* <DEDUP_REMOVED lines=9> */
[----:B------:R-:W-:-:S02]  /*12c0*/  MOV R14, 0x1f ;  /* 0x0000001f000e7802 */ /* 0x000fc40000000f00 */
[----:B------:R-:W-:Y:S02]  /*12d0*/  MOV R19, 0xffffffff ;  /* 0xffffffff00137802 */ /* 0x000fe40000000f00 */
[----:B------:R-:W-:Y:S02]  /*12e0*/  MOV R8, 0x1300 ;  /* 0x0000130000087802 */ /* 0x000fe40000000f00 */
[----:B------:R-:W-:Y:S05]  /*12f0*/  CALL.REL.NOINC `($__internal_38_$__cuda_sm70_shflsync_bfly_p) ;  /* 0x0000007000007944 */ /* 0x000fea0003c00000 */
[----:B01----:R-:W-:Y:S01]  /*1300*/  FADD.FTZ R18, R18, R14 ;  /* 0x0000000e12127221 */ /* 0x003fe20000010000 */
[----:B------:R-:W-:Y:S01]  /*1310*/  HFMA2.MMA R14, -RZ, RZ, 0, 1.847743988037109375e-06 ;  /* 0x0000001fff0e7435 */ /* 0x000fe200000001ff */
[----:B------:R-:W-:Y:S01]  /*1320*/  IMAD.MOV.U32 R17, RZ, RZ, 0x10 ;  /* 0x00000010ff117424 */ /* 0x000fe200078e00ff */
[----:B------:R-:W-:Y:S02]  /*1330*/  MOV R19, 0xffffffff ;  /* 0xffffffff00137802 */ /* 0x000fe40000000f00 */
[----:B------:R-:W-:Y:S02]  /*1340*/  MOV R8, 0x1360 ;  /* 0x0000136000087802 */ /* 0x000fe40000000f00 */
[----:B------:R-:W-:Y:S05]  /*1350*/  CALL.REL.NOINC `($__internal_38_$__cuda_sm70_shflsync_bfly_p) ;  /* 0x0000001000007944 */ /* 0x000fea0003c00000 */
[----:B01----:R-:W-:Y:S05]  /*1360*/  BRA `(.L_x_1438) ;  /* 0xfffff7f000007947 */ /* 0x003fea000383ffff */
        .weak           $__internal_38_$__cuda_sm70_shflsync_bfly_p
        .type           $__internal_38_$__cuda_sm70_shflsync_bfly_p,@function
        .size           $__internal_38_$__cuda_sm70_shflsync_bfly_p,(.L_x_6687 - $__internal_38_$__cuda_sm70_shflsync_bfly_p)
$__internal_38_$__cuda_sm70_shflsync_bfly_p:
[----:B------:R-:W-:Y:S01]  /*1370*/  HFMA2.MMA R9, -RZ, RZ, 0, 0 ;  /* 0x00000000ff097435 */ /* 0x000fe200000001ff */
[----:B------:R-:W-:Y:S04]  /*1380*/  WARPSYNC R19 ;  /* 0x0000001300007348 */ /* 0x000fe80003800000 */
[----:B------:R0:W1:Y:S01]  /*1390*/  SHFL.BFLY PT, R14, R18, R17, R14 ;  /* 0x0c000011120e7389 */ /* 0x00006200000e000e */
[----:B------:R-:W-:Y:S05]  /*13a0*/  RET.REL.NODEC R8 `(_ZN10layer_norm22ln_bwd_finalize_kernelINS_22Kernel_traits_finalizeILj1536E6__halfS2_S2_S2_fjLb1ELj1024ELj4ENS_18Kernel_traits_baseILj1536ES2_S2_S2_S2_fjLj1024EEEEELb1ELb1EEEvNS_9BwdParamsE) ;  /* 0xffffec5008007950 */ /* 0x000fea0003c3ffff */
.L_x_1439:
        /* <DEDUP_REMOVED lines=13> */
.L_x_6687:


//--------------------- .text._ZN10layer_norm13ln_bwd_kernelINS_13Kernel_traitsI6__halfS2_S2_S2_fjLj1536ELj1ELj1ELj4ELj8ENS_18Kernel_traits_baseILj1536ES2_S2_S2_S2_fjLj128EEEEELb1ELb1ELb1ELb1EEEvNS_9BwdParamsE --------------------------
	.section	.text._ZN10layer_norm13ln_bwd_kernelINS_13Kernel_traitsI6__halfS2_S2_S2_fjLj1536ELj1ELj1ELj4ELj8ENS_18Kernel_traits_baseILj1536ES2_S2_S2_S2_fjLj128EEEEELb1ELb1ELb1ELb1EEEvNS_9BwdParamsE,"ax",@progbits
	.sectioninfo	@"SHI_REGISTERS=128"
	.align	128
        .global         _ZN10layer_norm13ln_bwd_kernelINS_13Kernel_traitsI6__halfS2_S2_S2_fjLj1536ELj1ELj1ELj4ELj8ENS_18Kernel_traits_baseILj1536ES2_S2_S2_S2_fjLj128EEEEELb1ELb1ELb1ELb1EEEvNS_9BwdParamsE
        .type           _ZN10layer_norm13ln_bwd_kernelINS_13Kernel_traitsI6__halfS2_S2_S2_fjLj1536ELj1ELj1ELj4ELj8ENS_18Kernel_traits_baseILj1536ES2_S2_S2_S2_fjLj128EEEEELb1ELb1ELb1ELb1EEEvNS_9BwdParamsE,@function
        .size           _ZN10layer_norm13ln_bwd_kernelINS_13Kernel_traitsI6__halfS2_S2_S2_fjLj1536ELj1ELj1ELj4ELj8ENS_18Kernel_traits_baseILj1536ES2_S2_S2_S2_fjLj128EEEEELb1ELb1ELb1ELb1EEEvNS_9BwdParamsE,(.L_x_6688 - _ZN10layer_norm13ln_bwd_kernelINS_13Kernel_traitsI6__halfS2_S2_S2_fjLj1536ELj1ELj1ELj4ELj8ENS_18Kernel_traits_baseILj1536ES2_S2_S2_S2_fjLj128EEEEELb1ELb1ELb1ELb1EEEvNS_9BwdParamsE)
        .other          _ZN10layer_norm13ln_bwd_kernelINS_13Kernel_traitsI6__halfS2_S2_S2_fjLj1536ELj1ELj1ELj4ELj8ENS_18Kernel_traits_baseILj1536ES2_S2_S2_S2_fjLj128EEEEELb1ELb1ELb1ELb1EEEvNS_9BwdParamsE,@"STO_CUDA_ENTRY STV_DEFAULT"
_ZN10layer_norm13ln_bwd_kernelINS_13Kernel_traitsI6__halfS2_S2_S2_fjLj1536ELj1ELj1ELj4ELj8ENS_18Kernel_traits_baseILj1536ES2_S2_S2_S2_fjLj128EEEEELb1ELb1ELb1ELb1EEEvNS_9BwdParamsE:
.text._ZN10layer_norm13ln_bwd_kernelINS_13Kernel_traitsI6__halfS2_S2_S2_fjLj1536ELj1ELj1ELj4ELj8ENS_18Kernel_traits_baseILj1536ES2_S2_S2_S2_fjLj128EEEEELb1ELb1ELb1ELb1EEEvNS_9BwdParamsE:
        /* <DEDUP_REMOVED lines=26> */
.L_x_1440:
[----:B------:R-:W-:-:S04]  /*01a0*/  SHF.L.U32 R2, R119, 0x3, RZ ;  /* 0x0000000377027819 */ /* 0x000fc800000006ff */
        /* <DEDUP_REMOVED lines=15> */
[----:B0-----:R-:W-:Y:S01]  /*02a0*/  HFMA2.MMA R3, -RZ, RZ, 0, 5.9604644775390625e-08 ;  /* 0x00000001ff037435 */ /* 0x001fe200000001ff */
        /* <DEDUP_REMOVED lines=19> */
[--C-:B----4-:R-:W-:Y:S01]  /*03e0*/  SHF.R.U64 R104, R102, 0x10, R103.reuse ;  /* 0x0000001066687819 */ /* 0x110fe20000001267 */
[----:B------:R-:W-:Y:S01]  /*03f0*/  HADD2.F32 R106, -RZ, R102.H0_H0 ;  /* 0x20000066ff6a7230 */ /* 0x000fe20000004100 */
[----:B------:R-:W-:Y:S02]  /*0400*/  SHF.R.U32.HI R102, RZ, 0x10, R103 ;  /* 0x00000010ff667819 */ /* 0x000fe40000011667 */
[--C-:B-----5:R-:W-:Y:S01]  /*0410*/  SHF.R.U64 R98, R96, 0x10, R97.reuse ;  /* 0x0000001060627819 */ /* 0x120fe20000001261 */
[----:B------:R-:W-:Y:S01]  /*0420*/  HADD2.F32 R99, -RZ, R96.H0_H0 ;  /* 0x20000060ff637230 */ /* 0x000fe20000004100 */
[----:B------:R-:W-:-:S02]  /*0430*/  SHF.R.U32.HI R96, RZ, 0x10, R97 ;  /* 0x00000010ff607819 */ /* 0x000fc40000011661 */
[--C-:B------:R-:W-:Y:S02]  /*0440*/  SHF.R.U64 R109, R10, 0x10, R11.reuse ;  /* 0x000000100a6d7819 */ /* 0x100fe4000000120b */
[----:B------:R-:W-:Y:S02]  /*0450*/  SHF.R.U32.HI R107, RZ, 0x10, R11 ;  /* 0x00000010ff6b7819 */ /* 0x000fe4000001160b */
[--C-:B------:R-:W-:Y:S02]  /*0460*/  SHF.R.U64 R94, R12, 0x10, R13.reuse ;  /* 0x000000100c5e7819 */ /* 0x100fe4000000120d */
[----:B------:R-:W-:Y:S01]  /*0470*/  SHF.R.U32.HI R4, RZ, 0x10, R13 ;  /* 0x00000010ff047819 */ /* 0x000fe2000001160d */
        /* <DEDUP_REMOVED lines=21> */
[----:B-1----:R-:W-:Y:S02]  /*05d0*/  HADD2.F32 R4, -RZ, R4.H0_H0 ;  /* 0x20000004ff047230 */ /* 0x002fe40000004100 */
.L_x_1520:
[----:B------:R-:W-:-:S05]  /*05e0*/  MOV R88, 0x4 ;  /* 0x0000000400587802 */ /* 0x000fca0000000f00 */
[----:B------:R-:W-:-:S05]  /*05f0*/  IMAD.WIDE R6, R0, R88, c[0x0][0x1d8] ;  /* 0x0000760000067625 */ /* 0x000fca00078e0258 */
[----:B------:R0:W2:Y:S01]  /*0600*/  LDG.E R92, [R6.64] ;  /* 0x00000004065c7981 */ /* 0x0000a2000c1e1900 */
[C---:B------:R-:W-:Y:S01]  /*0610*/  IMAD R58, R0.reuse, c[0x0][0x168], RZ ;  /* 0x00005a00003a7a24 */ /* 0x040fe200078e02ff */
[----:B------:R-:W-:Y:S01]  /*0620*/  LOP3.LUT R89, R119, 0x7f, RZ, 0xc0, !PT ;  /* 0x0000007f77597812 */ /* 0x000fe200078ec0ff */
[----:B------:R-:W-:-:S03]  /*0630*/  IMAD.WIDE R56, R0, R88, c[0x0][0x1a8] ;  /* 0x00006a0000387625 */ /* 0x000fc600078e0258 */
[----:B------:R-:W-:Y:S02]  /*0640*/  SHF.R.S32.HI R59, RZ, 0x1f, R58 ;  /* 0x0000001fff3b7819 */ /* 0x000fe4000001143a */
[----:B------:R-:W-:Y:S01]  /*0650*/  MOV R63, 0x8 ;  /* 0x00000008003f7802 */ /* 0x000fe20000000f00 */
[----:B------:R-:W-:Y:S01]  /*0660*/  BSSY B0, `(.L_x_1442) ;  /* 0x00000cd000007945 */ /* 0x000fe20003800000 */
[----:B------:R-:W-:Y:S01]  /*0670*/  LEA.HI R58, R59, R58, RZ, 0x2 ;  /* 0x0000003a3b3a7211 */ /* 0x000fe200078f10ff */
[----:B0-----:R-:W-:Y:S01]  /*0680*/  IMAD.WIDE R6, R0, R88, c[0x0][0x1d0] ;  /* 0x0000740000067625 */ /* 0x001fe200078e0258 */
[----:B------:R0:W5:Y:S02]  /*0690*/  LDG.E R5, [R56.64] ;  /* 0x0000000438057981 */ /* 0x000164000c1e1900 */
[----:B------:R-:W-:Y:S02]  /*06a0*/  LEA.HI.SX32 R101, R58, R89, 0x1e ;  /* 0x000000593a657211 */ /* 0x000fe400078ff2ff */
[----:B------:R1:W5:Y:S03]  /*06b0*/  LDG.E R62, [R6.64] ;  /* 0x00000004063e7981 */ /* 0x000366000c1e1900 */
[C---:B------:R-:W-:Y:S01]  /*06c0*/  IMAD.WIDE.U32 R60, R101.reuse, R63, c[0x0][0x218] ;  /* 0x00008600653c7625 */ /* 0x040fe200078e003f */
[----:B-1----:R-:W-:-:S02]  /*06d0*/  IADD3 R6, R101, 0x80, RZ ;  /* 0x0000008065067810 */ /* 0x002fc40007ffe0ff */
[----:B------:R-:W-:-:S03]  /*06e0*/  IADD3 R7, R101, 0x100, RZ ;  /* 0x0000010065077810 */ /* 0x000fc60007ffe0ff */
[----:B------:R-:W-:-:S04]  /*06f0*/  IMAD.WIDE.U32 R58, R6, R63, c[0x0][0x218] ;  /* 0x00008600063a7625 */ /* 0x000fc800078e003f */
[----:B0-----:R-:W-:Y:S01]  /*0700*/  IMAD.WIDE.U32 R56, R7, R63, c[0x0][0x218] ;  /* 0x0000860007387625 */ /* 0x001fe200078e003f */
        /* <DEDUP_REMOVED lines=22> */
[----:B------:R-:W-:Y:S01]  /*0870*/  HFMA2.MMA R124, -RZ, RZ, 0, 0 ;  /* 0x00000000ff7c7435 */ /* 0x000fe200000001ff */
[----:B------:R-:W-:Y:S01]  /*0880*/  MOV R122, RZ ;  /* 0x000000ff007a7202 */ /* 0x000fe20000000f00 */
[----:B------:R-:W-:Y:S05]  /*0890*/  BRA `(.L_x_1444) ;  /* 0x00000a9000007947 */ /* 0x000fea0003800000 */
.L_x_1443:
[----:B------:R-:W-:-:S05]  /*08a0*/  IADD3 R92, R92, -0x1, RZ ;  /* 0xffffffff5c5c7810 */ /* 0x000fca0007ffe0ff */
[----:B------:R-:W-:-:S05]  /*08b0*/  IMAD R92, R92, c[0x0][0x168], RZ ;  /* 0x00005a005c5c7a24 */ /* 0x000fca00078e02ff */
[----:B------:R-:W-:-:S04]  /*08c0*/  SHF.R.S32.HI R9, RZ, 0x1f, R92 ;  /* 0x0000001fff097819 */ /* 0x000fc8000001145c */
[----:B------:R-:W-:-:S04]  /*08d0*/  LEA.HI R92, R9, R92, RZ, 0x2 ;  /* 0x0000005c095c7211 */ /* 0x000fc800078f10ff */
[----:B------:R-:W-:-:S04]  /*08e0*/  LEA.HI.SX32 R92, R92, R89, 0x1e ;  /* 0x000000595c5c7211 */ /* 0x000fc800078ff2ff */
[C---:B------:R-:W-:Y:S01]  /*08f0*/  IADD3 R8, R92.reuse, 0x100, RZ ;  /* 0x000001005c087810 */ /* 0x040fe20007ffe0ff */
[----:B------:R-:W-:Y:S01]  /*0900*/  IMAD.WIDE.U32 R18, R7, R63, c[0x0][0x188] ;  /* 0x0000620007127625 */ /* 0x000fe200078e003f */
        /* <DEDUP_REMOVED lines=9> */
[----:B------:R-:W-:-:S04]  /*09a0*/  IMAD.WIDE.U32 R12, R92, R63, c[0x0][0x208] ;  /* 0x000082005c0c7625 */ /* 0x000fc800078e003f */
[----:B------:R-:W-:Y:S02]  /*09b0*/  IMAD.WIDE.U32 R16, R6, R63, c[0x0][0x188] ;  /* 0x0000620006107625 */ /* 0x000fe400078e003f */
[----:B------:R0:W4:Y:S04]  /*09c0*/  LDG.E R63, [R64.64] ;  /* 0x00000004403f7981 */ /* 0x000128000c1e1900 */
[----:B------:R-:W4:Y:S04]  /*09d0*/  LDG.E.64 R12, [R12.64] ;  /* 0x000000040c0c7981 */ /* 0x000f28000c1e1b00 */
[----:B------:R-:W4:Y:S01]  /*09e0*/  LDG.E.64 R16, [R16.64] ;  /* 0x0000000410107981 */ /* 0x000f22000c1e1b00 */
[----:B-----5:R-:W-:-:S13]  /*09f0*/  ISETP.GE.AND P2, PT, R62, 0x1, PT ;  /* 0x000000013e00780c */ /* 0x020fda0003f46270 */
[----:B------:R-:W-:-:S05]  /*0a00*/  @P2 IADD3 R66, R62, -0x1, RZ ;  /* 0xffffffff3e422810 */ /* 0x000fca0007ffe0ff */
[----:B------:R-:W-:Y:S01]  /*0a10*/  @P2 IMAD R66, R66, c[0x0][0x168], RZ ;  /* 0x00005a0042422a24 */ /* 0x000fe200078e02ff */
[----:B------:R-:W-:-:S04]  /*0a20*/  ISETP.NE.U32.AND P0, PT, RZ, c[0x0][0x218], PT ;  /* 0x00008600ff007a0c */ /* 0x000fc80003f05070 */
[----:B------:R-:W-:-:S04]  /*0a30*/  @P2 SHF.R.S32.HI R67, RZ, 0x1f, R66 ;  /* 0x0000001fff432819 */ /* 0x000fc80000011442 */
[----:B------:R-:W-:Y:S01]  /*0a40*/  @P2 LEA.HI R66, R67, R66, RZ, 0x2 ;  /* 0x0000004243422211 */ /* 0x000fe200078f10ff */
[----:B------:R-:W-:Y:S01]  /*0a50*/  HFMA2.MMA R67, -RZ, RZ, 0, 0 ;  /* 0x00000000ff437435 */ /* 0x000fe200000001ff */
[----:B------:R-:W-:-:S05]  /*0a60*/  ISETP.NE.AND.EX P0, PT, RZ, c[0x0][0x21c], PT, P0 ;  /* 0x00008700ff007a0c */ /* 0x000fca0003f05300 */
[----:B------:R-:W-:-:S04]  /*0a70*/  @P2 LEA.HI.SX32 R67, R66, R89, 0x1e ;  /* 0x0000005942432211 */ /* 0x000fc800078ff2ff */
[C---:B------:R-:W-:Y:S02]  /*0a80*/  IADD3 R93, R67.reuse, 0x80, RZ ;  /* 0x00000080435d7810 */ /* 0x040fe40007ffe0ff */
[C---:B0-----:R-:W-:Y:S01]  /*0a90*/  IADD3 R65, R67.reuse, 0x100, RZ ;  /* 0x0000010043417810 */ /* 0x041fe20007ffe0ff */
[-C--:B------:R-:W-:Y:S01]  /*0aa0*/  IMAD.WIDE.U32 R66, R67, R88.reuse, c[0x0][0x190] ;  /* 0x0000640043427625 */ /* 0x080fe200078e0058 */
[----:B------:R0:W5:Y:S03]  /*0ab0*/  @P0 LDG.E.64 R86, [R60.64] ;  /* 0x000000043c560981 */ /* 0x000166000c1e1b00 */
[-C--:B------:R-:W-:Y:S01]  /*0ac0*/  IMAD.WIDE.U32 R92, R93, R88.reuse, c[0x0][0x190] ;  /* 0x000064005d5c7625 */ /* 0x080fe200078e0058 */
[----:B------:R3:W5:Y:S03]  /*0ad0*/  @P0 LDG.E.64 R84, [R58.64] ;  /* 0x000000043a540981 */ /* 0x000766000c1e1b00 */
[----:B------:R-:W-:Y:S01]  /*0ae0*/  IMAD.WIDE.U32 R64, R65, R88, c[0x0][0x190] ;  /* 0x0000640041407625 */ /* 0x000fe200078e0058 */
[----:B------:R1:W5:Y:S01]  /*0af0*/  @P0 LDG.E.64 R82, [R56.64] ;  /* 0x0000000438520981 */ /* 0x000362000c1e1b00 */
[----:B------:R-:W-:-:S03]  /*0b00*/  ISETP.NE.AND P0, PT, R120, RZ, PT ;  /* 0x000000ff7800720c */ /* 0x000fc60003f05270 */
[----:B------:R4:W5:Y:S04]  /*0b10*/  LDG.E R105, [R66.64] ;  /* 0x0000000442697981 */ /* 0x000968000c1e1900 */
[----:B------:R0:W5:Y:S04]  /*0b20*/  LDG.E R92, [R92.64] ;  /* 0x000000045c5c7981 */ /* 0x000168000c1e1900 */
[----:B0-----:R0:W5:Y:S01]  /*0b30*/  LDG.E R93, [R64.64] ;  /* 0x00000004405d7981 */ /* 0x001162000c1e1900 */
[----:B---3--:R-:W-:Y:S02]  /*0b40*/  SHF.R.U64 R58, R8, 0x10, R9 ;  /* 0x00000010083a7819 */ /* 0x008fe40000001209 */
[----:B-1----:R-:W-:-:S02]  /*0b50*/  MOV R56, R9 ;  /* 0x0000000900387202 */ /* 0x002fc40000000f00 */
[----:B------:R-:W-:Y:S02]  /*0b60*/  SHF.R.U32.HI R57, RZ, 0x10, R9 ;  /* 0x00000010ff397819 */ /* 0x000fe40000011609 */
[----:B--2---:R-:W-:Y:S02]  /*0b70*/  SHF.R.U32.HI R9, RZ, 0x10, R19 ;  /* 0x00000010ff097819 */ /* 0x004fe40000011613 */
[----:B----4-:R-:W-:Y:S01]  /*0b80*/  SHF.R.U64 R66, R14, 0x10, R15 ;  /* 0x000000100e427819 */ /* 0x010fe2000000120f */
[----:B------:R-:W-:Y:S01]  /*0b90*/  IMAD.MOV.U32 R60, RZ, RZ, R8 ;  /* 0x000000ffff3c7224 */ /* 0x000fe200078e0008 */
[----:B------:R-:W-:Y:S02]  /*0ba0*/  MOV R70, R10 ;  /* 0x0000000a00467202 */ /* 0x000fe40000000f00 */
[----:B------:R-:W-:Y:S01]  /*0bb0*/  SHF.R.U64 R68, R10, 0x10, R11 ;  /* 0x000000100a447819 */ /* 0x000fe2000000120b */
[----:B------:R-:W-:Y:S02]  /*0bc0*/  HADD2.F32 R10, -RZ, R15.H0_H0 ;  /* 0x2000000fff0a7230 */ /* 0x000fe40000004100 */
[----:B------:R-:W-:Y:S01]  /*0bd0*/  HADD2.F32 R8, -RZ, R14.H0_H0 ;  /* 0x2000000eff087230 */ /* 0x000fe20000004100 */
[----:B------:R-:W-:Y:S01]  /*0be0*/  FSEL R63, R63, RZ, !P0 ;  /* 0x000000ff3f3f7208 */ /* 0x000fe20004000000 */
[----:B0-----:R-:W-:Y:S01]  /*0bf0*/  HADD2.F32 R64, -RZ, R9.H0_H0 ;  /* 0x20000009ff407230 */ /* 0x001fe20000004100 */
[----:B------:R-:W-:Y:S01]  /*0c00*/  MOV R69, R11 ;  /* 0x0000000b00457202 */ /* 0x000fe20000000f00 */
[----:B------:R-:W-:Y:S01]  /*0c10*/  HADD2.F32 R66, -RZ, R66.H0_H0 ;  /* 0x20000042ff427230 */ /* 0x000fe20000004100 */
[----:B------:R-:W-:Y:S01]  /*0c20*/  IMAD.MOV.U32 R74, RZ, RZ, R12 ;  /* 0x000000ffff4a7224 */ /* 0x000fe200078e000c */
[----:B------:R-:W-:-:S02]  /*0c30*/  SHF.R.U64 R72, R12, 0x10, R13 ;  /* 0x000000100c487819 */ /* 0x000fc4000000120d */
[----:B------:R-:W-:Y:S01]  /*0c40*/  MOV R71, R13 ;  /* 0x0000000d00477202 */ /* 0x000fe20000000f00 */
[----:B------:R-:W-:Y:S01]  /*0c50*/  HADD2.F32 R14, -RZ, R17.H0_H0 ;  /* 0x20000011ff0e7230 */ /* 0x000fe20000004100 */
[----:B------:R-:W-:Y:S02]  /*0c60*/  SHF.R.U32.HI R75, RZ, 0x10, R13 ;  /* 0x00000010ff4b7819 */ /* 0x000fe4000001160d */
[----:B------:R-:W-:Y:S01]  /*0c70*/  SHF.R.U32.HI R73, RZ, 0x10, R11 ;  /* 0x00000010ff497819 */ /* 0x000fe2000001160b */
[----:B------:R-:W-:Y:S01]  /*0c80*/  FADD.FTZ R10, -R63, R10 ;  /* 0x0000000a3f0a7221 */ /* 0x000fe20000010100 */
[----:B------:R-:W-:Y:S02]  /*0c90*/  SHF.R.U32.HI R88, RZ, 0x10, R15 ;  /* 0x00000010ff587819 */ /* 0x000fe4000001160f */
[--C-:B------:R-:W-:Y:S02]  /*0ca0*/  SHF.R.U64 R100, R16, 0x10, R17.reuse ;  /* 0x0000001010647819 */ /* 0x100fe40000001211 */
[----:B------:R-:W-:-:S02]  /*0cb0*/  SHF.R.U32.HI R11, RZ, 0x10, R17 ;  /* 0x00000010ff0b7819 */ /* 0x000fc40000011611 */
[----:B------:R-:W-:Y:S01]  /*0cc0*/  SHF.R.U64 R13, R18, 0x10, R19 ;  /* 0x00000010120d7819 */ /* 0x000fe20000001213 */
        /* <DEDUP_REMOVED lines=9> */
[----:B------:R-:W-:Y:S01]  /*0d60*/  FMUL.FTZ R9, R5, R10 ;  /* 0x0000000a05097220 */ /* 0x000fe20000410000 */
[----:B------:R-:W-:-:S02]  /*0d70*/  HADD2.F32 R88, -RZ, R88.H0_H0 ;  /* 0x20000058ff587230 */ /* 0x000fc40000004100 */
[----:B------:R-:W-:Y:S02]  /*0d80*/  HADD2.F32 R100, -RZ, R100.H0_H0 ;  /* 0x20000064ff647230 */ /* 0x000fe40000004100 */
[----:B------:R-:W-:Y:S02]  /*0d90*/  HADD2.F32 R122, -RZ, R11.H0_H0 ;  /* 0x2000000bff7a7230 */ /* 0x000fe40000004100 */
[----:B------:R-:W-:Y:S01]  /*0da0*/  HADD2.F32 R124, -RZ, R13.H0_H0 ;  /* 0x2000000dff7c7230 */ /* 0x000fe20000004100 */
[----:B------:R-:W-:Y:S01]  /*0db0*/  FADD.FTZ R12, -R63, R12 ;  /* 0x0000000c3f0c7221 */ /* 0x000fe20000010100 */
[----:B------:R-:W-:Y:S01]  /*0dc0*/  HADD2.F32 R72, -RZ, R72.H0_H0 ;  /* 0x20000048ff487230 */ /* 0x000fe20000004100 */
[C---:B------:R-:W-:Y:S02]  /*0dd0*/  FMUL.FTZ R11, R5.reuse, R14 ;  /* 0x0000000e050b7220 */ /* 0x040fe40000410000 */
[C---:B------:R-:W-:Y:S02]  /*0de0*/  FMUL.FTZ R19, R5.reuse, R64 ;  /* 0x0000004005137220 */ /* 0x040fe40000410000 */
[----:B------:R-:W-:-:S02]  /*0df0*/  FMUL.FTZ R14, R5, R66 ;  /* 0x00000042050e7220 */ /* 0x000fc40000410000 */
[----:B------:R-:W-:Y:S02]  /*0e00*/  FMUL.FTZ R64, R118, R59 ;  /* 0x0000003b76407220 */ /* 0x000fe40000410000 */
[----:B------:R-:W-:Y:S02]  /*0e10*/  FMUL.FTZ R8, R5, R8 ;  /* 0x0000000805087220 */ /* 0x000fe40000410000 */
[----:B------:R-:W-:Y:S02]  /*0e20*/  FADD.FTZ R46, R46, R71 ;  /* 0x000000472e2e7221 */ /* 0x000fe40000010000 */
[-C--:B------:R-:W-:Y:S02]  /*0e30*/  FFMA.FTZ R22, R9, R71.reuse, R22 ;  /* 0x0000004709167223 */ /* 0x080fe40000010016 */
[----:B------:R-:W-:Y:S01]  /*0e40*/  FMUL.FTZ R66, R116, R71 ;  /* 0x0000004774427220 */ /* 0x000fe20000410000 */
[----:B------:R-:W-:Y:S01]  /*0e50*/  HADD2.F32 R71, -RZ, R70.H0_H0 ;  /* 0x20000046ff477230 */ /* 0x000fe20000004100 */
[C---:B------:R-:W-:Y:S01]  /*0e60*/  FADD.FTZ R16, -R63.reuse, R16 ;  /* 0x000000103f107221 */ /* 0x040fe20000010100 */
[----:B------:R-:W-:Y:S01]  /*0e70*/  HADD2.F32 R61, -RZ, R60.H0_H0 ;  /* 0x2000003cff3d7230 */ /* 0x000fe20000004100 */
[----:B------:R-:W-:-:S02]  /*0e80*/  FADD.FTZ R18, -R63, R18 ;  /* 0x000000123f127221 */ /* 0x000fc40000010100 */
[C---:B------:R-:W-:Y:S02]  /*0e90*/  FADD.FTZ R88, -R63.reuse, R88 ;  /* 0x000000583f587221 */ /* 0x040fe40000010100 */
[C---:B------:R-:W-:Y:S02]  /*0ea0*/  FADD.FTZ R100, -R63.reuse, R100 ;  /* 0x000000643f647221 */ /* 0x040fe40000010100 */
[C---:B------:R-:W-:Y:S02]  /*0eb0*/  FADD.FTZ R122, -R63.reuse, R122 ;  /* 0x0000007a3f7a7221 */ /* 0x040fe40000010100 */
[----:B------:R-:W-:Y:S01]  /*0ec0*/  FADD.FTZ R124, -R63, R124 ;  /* 0x0000007c3f7c7221 */ /* 0x000fe20000010100 */
[----:B------:R-:W-:Y:S01]  /*0ed0*/  HADD2.F32 R63, -RZ, R56.H0_H0 ;  /* 0x20000038ff3f7230 */ /* 0x000fe20000004100 */
[----:B------:R-:W-:Y:S01]  /*0ee0*/  FMUL.FTZ R10, R5, R12 ;  /* 0x0000000c050a7220 */ /* 0x000fe20000410000 */
[----:B------:R-:W-:Y:S01]  /*0ef0*/  HADD2.F32 R56, -RZ, R57.H0_H0 ;  /* 0x20000039ff387230 */ /* 0x000fe20000004100 */
[----:B------:R-:W-:-:S02]  /*0f00*/  FMUL.FTZ R65, R117, R72 ;  /* 0x0000004875417220 */ /* 0x000fc40000410000 */
[----:B------:R-:W-:Y:S01]  /*0f10*/  FADD.FTZ R60, RZ, R64 ;  /* 0x00000040ff3c7221 */ /* 0x000fe20000010000 */
[----:B------:R-:W-:Y:S01]  /*0f20*/  HADD2.F32 R70, -RZ, R68.H0_H0 ;  /* 0x20000044ff467230 */ /* 0x000fe20000004100 */
[----:B------:R-:W-:Y:S01]  /*0f30*/  FFMA.FTZ R57, R8, R64, RZ ;  /* 0x0000004008397223 */ /* 0x000fe200000100ff */
[----:B------:R-:W-:Y:S01]  /*0f40*/  HADD2.F32 R74, -RZ, R75.H0_H0 ;  /* 0x2000004bff4a7230 */ /* 0x000fe20000004100 */
[----:B------:R-:W-:Y:S02]  /*0f50*/  FADD.FTZ R40, R40, R71 ;  /* 0x0000004728287221 */ /* 0x000fe40000010000 */
[-C--:B------:R-:W-:Y:S02]  /*0f60*/  FFMA.FTZ R52, R10, R71.reuse, R52 ;  /* 0x000000470a347223 */ /* 0x080fe40000010034 */
[----:B------:R-:W-:Y:S02]  /*0f70*/  FMUL.FTZ R68, R114, R71 ;  /* 0x0000004772447220 */ /* 0x000fe40000410000 */
[----:B------:R-:W-:-:S02]  /*0f80*/  FMUL.FTZ R15, R5, R88 ;  /* 0x00000058050f7220 */ /* 0x000fc40000410000 */
[----:B------:R-:W-:Y:S02]  /*0f90*/  FADD.FTZ R71, R60, R65 ;  /* 0x000000413c477221 */ /* 0x000fe40000010000 */
[----:B------:R-:W-:Y:S02]  /*0fa0*/  FFMA.FTZ R57, R14, R65, R57 ;  /* 0x000000410e397223 */ /* 0x000fe40000010039 */
[C---:B------:R-:W-:Y:S02]  /*0fb0*/  FMUL.FTZ R12, R5.reuse, R16 ;  /* 0x00000010050c7220 */ /* 0x040fe40000410000 */
[----:B------:R-:W-:Y:S02]  /*0fc0*/  FADD.FTZ R44, R44, R59 ;  /* 0x0000003b2c2c7221 */ /* 0x000fe40000010000 */
[----:B------:R-:W-:Y:S01]  /*0fd0*/  FFMA.FTZ R20, R8, R59, R20 ;  /* 0x0000003b08147223 */ /* 0x000fe20000010014 */
[----:B------:R-:W-:Y:S01]  /*0fe0*/  HADD2.F32 R59, -RZ, R69.H0_H0 ;  /* 0x20000045ff3b7230 */ /* 0x000fe20000004100 */
        /* <DEDUP_REMOVED lines=17> */
[----:B------:R-:W-:Y:S01]  /*1100*/  FFMA.FTZ R21, R14, R72, R21 ;  /* 0x000000480e157223 */ /* 0x000fe20000010015 */
[----:B------:R-:W-:Y:S01]  /*1110*/  HADD2.F32 R72, -RZ, R73.H0_H0 ;  /* 0x20000049ff487230 */ /* 0x000fe20000004100 */
[----:B------:R-:W-:-:S02]  /*1120*/  FADD.FTZ R59, R60, R69 ;  /* 0x000000453c3b7221 */ /* 0x000fc40000010000 */
[----:B------:R-:W-:Y:S02]  /*1130*/  FFMA.FTZ R57, R16, R69, R57 ;  /* 0x0000004510397223 */ /* 0x000fe40000010039 */
[----:B------:R-:W-:Y:S02]  /*1140*/  FMUL.FTZ R17, R5, R122 ;  /* 0x0000007a05117220 */ /* 0x000fe40000410000 */
[----:B------:R-:W-:Y:S02]  /*1150*/  FMUL.FTZ R71, R111, R72 ;  /* 0x000000486f477220 */ /* 0x000fe40000410000 */
[----:B------:R-:W-:Y:S01]  /*1160*/  FADD.FTZ R60, R59, R70 ;  /* 0x000000463b3c7221 */ /* 0x000fe20000010000 */
[----:B------:R-:W-:Y:S01]  /*1170*/  HADD2.F32 R58, -RZ, R58.H0_H0 ;  /* 0x2000003aff3a7230 */ /* 0x000fe20000004100 */
[----:B------:R-:W-:Y:S02]  /*1180*/  FFMA.FTZ R74, R11, R70, R57 ;  /* 0x000000460b4a7223 */ /* 0x000fe40000010039 */
[----:B------:R-:W-:-:S02]  /*1190*/  FMUL.FTZ R13, R5, R18 ;  /* 0x00000012050d7220 */ /* 0x000fc40000410000 */
[----:B------:R-:W-:Y:S02]  /*11a0*/  FMUL.FTZ R18, R5, R124 ;  /* 0x0000007c05127220 */ /* 0x000fe40000410000 */
[----:B------:R-:W-:Y:S02]  /*11b0*/  FADD.FTZ R43, R43, R72 ;  /* 0x000000482b2b7221 */ /* 0x000fe40000010000 */
[C---:B------:R-:W-:Y:S02]  /*11c0*/  FFMA.FTZ R55, R17.reuse, R72, R55 ;  /* 0x0000004811377223 */ /* 0x040fe40000010037 */
        /* <DEDUP_REMOVED lines=8> */
[----:B------:R-:W-:-:S02]  /*1250*/  FMUL.FTZ R74, R108, R63 ;  /* 0x0000003f6c4a7220 */ /* 0x000fc40000410000 */
[----:B------:R-:W-:Y:S02]  /*1260*/  FADD.FTZ R59, R58, R73 ;  /* 0x000000493a3b7221 */ /* 0x000fe40000010000 */
[----:B------:R-:W-:Y:S02]  /*1270*/  FFMA.FTZ R57, R18, R73, R57 ;  /* 0x0000004912397223 */ /* 0x000fe40000010039 */
        /* <DEDUP_REMOVED lines=11> */
.L_x_1444:
[----:B------:R-:W-:Y:S05]  /*1330*/  BSYNC B0 ;  /* 0x0000000000007941 */ /* 0x000fea0003800000 */
.L_x_1442:
[----:B------:R-:W-:Y:S02]  /*1340*/  LOP3.LUT P2, RZ, R3, 0xff, RZ, 0xc0, !PT ;  /* 0x000000ff03ff7812 */ /* 0x000fe4000784c0ff */
[----:B-1----:R-:W-:Y:S02]  /*1350*/  SHF.R.U32.HI R58, RZ, 0x5, R119 ;  /* 0x00000005ff3a7819 */ /* 0x002fe40000011677 */
[----:B------:R-:W-:Y:S02]  /*1360*/  LOP3.LUT P0, RZ, R119, 0x1f, RZ, 0xc0, !PT ;  /* 0x0000001f77ff7812 */ /* 0x000fe4000780c0ff */
[----:B------:R-:W-:-:S07]  /*1370*/  LOP3.LUT R60, R58, 0x7fffffc, RZ, 0xc0, !PT ;  /* 0x07fffffc3a3c7812 */ /* 0x000fce00078ec0ff */
[----:B------:R-:W-:Y:S01]  /*1380*/  @!P2 IADD3 R60, R60, 0x4, RZ ;  /* 0x000000043c3ca810 */ /* 0x000fe20007ffe0ff */
[----:B------:R-:W-:Y:S05]  /*1390*/  BRA.DIV ~URZ, `(.L_x_1445) ;  /* 0x000020727f007947 */ /* 0x000fea000b800000 */
[----:B------:R0:W1:Y:S02]  /*13a0*/  SHFL.DOWN PT, R63, R124, 0x10, 0x1f ;  /* 0x0a001f007c3f7f89 */ /* 0x00006400000e0000 */
.L_x_1521:
        /* <DEDUP_REMOVED lines=18> */
.L_x_1522:
[----:B------:R-:W-:Y:S01]  /*14d0*/  ISETP.GE.AND P2, PT, R62, 0x1, PT ;  /* 0x000000013e00780c */ /* 0x000fe20003f46270 */
[----:B--2---:R-:W-:Y:S01]  /*14e0*/  FADD.FTZ R56, R122, R89 ;  /* 0x000000597a387221 */ /* 0x004fe20000010000 */
[----:B------:R-:W-:Y:S01]  /*14f0*/  @!P0 LOP3.LUT R59, R58, 0x3, RZ, 0xc0, !PT ;  /* 0x000000033a3b8812 */ /* 0x000fe200078ec0ff */
[----:B---3--:R-:W-:Y:S01]  /*1500*/  FADD.FTZ R57, R100, R63 ;  /* 0x0000003f64397221 */ /* 0x008fe20000010000 */
[----:B------:R-:W-:Y:S01]  /*1510*/  WARPSYNC 0xffffffff ;  /* 0xffffffff00007948 */ /* 0x000fe20003800000 */
[----:B------:R-:W-:Y:S01]  /*1520*/  HFMA2.MMA R100, -RZ, RZ, 0, 0 ;  /* 0x00000000ff647435 */ /* 0x000fe200000001ff */
        /* <DEDUP_REMOVED lines=14> */
[----:B------:R-:W1:Y:S04]  /*1610*/  LDS.128 R56, [R60.X8+0x1800] ;  /* 0x001800003c387984 */ /* 0x000e680000008c00 */
[----:B------:R-:W3:Y:S01]  /*1620*/  LDS.128 R60, [R60.X8+0x1810] ;  /* 0x001810003c3c7984 */ /* 0x000ee20000008c00 */
[----:B-1----:R-:W-:Y:S02]  /*1630*/  FADD.FTZ R125, RZ, R56 ;  /* 0x00000038ff7d7221 */ /* 0x002fe40000010000 */
[----:B------:R-:W-:-:S02]  /*1640*/  FADD.FTZ R56, RZ, R57 ;  /* 0x00000039ff387221 */ /* 0x000fc40000010000 */
[----:B------:R-:W-:Y:S02]  /*1650*/  FADD.FTZ R125, R58, R125 ;  /* 0x0000007d3a7d7221 */ /* 0x000fe40000010000 */
[----:B------:R-:W-:Y:S02]  /*1660*/  FADD.FTZ R56, R59, R56 ;  /* 0x000000383b387221 */ /* 0x000fe40000010000 */
[----:B---3--:R-:W-:Y:S02]  /*1670*/  FADD.FTZ R125, R125, R60 ;  /* 0x0000003c7d7d7221 */ /* 0x008fe40000010000 */
[----:B------:R-:W-:Y:S02]  /*1680*/  FADD.FTZ R56, R56, R61 ;  /* 0x0000003d38387221 */ /* 0x000fe40000010000 */
[----:B------:R-:W-:Y:S02]  /*1690*/  FADD.FTZ R62, R62, R125 ;  /* 0x0000007d3e3e7221 */ /* 0x000fe40000010000 */
[----:B------:R-:W-:-:S02]  /*16a0*/  FADD.FTZ R56, R63, R56 ;  /* 0x000000383f387221 */ /* 0x000fc40000010000 */
[----:B------:R-:W-:Y:S02]  /*16b0*/  FMUL.FTZ R61, R62, c[0x0][0x1e0] ;  /* 0x000078003e3d7a20 */ /* 0x000fe40000410000 */
[----:B------:R-:W-:-:S03]  /*16c0*/  FMUL.FTZ R60, R56, c[0x0][0x1e0] ;  /* 0x00007800383c7a20 */ /* 0x000fc60000410000 */
[----:B------:R-:W-:Y:S02]  /*16d0*/  FSEL R61, R61, RZ, !P0 ;  /* 0x000000ff3d3d7208 */ /* 0x000fe40004000000 */
[C---:B--2---:R-:W-:Y:S02]  /*16e0*/  @P2 PRMT R121, R88.reuse, 0x7610, R121 ;  /* 0x0000761058792816 */ /* 0x044fe40000000079 */
[--C-:B------:R-:W-:Y:S02]  /*16f0*/  @P2 SHF.R.U64 R57, R88, 0x10, R89.reuse ;  /* 0x0000001058392819 */ /* 0x100fe40000001259 */
[----:B------:R-:W-:Y:S02]  /*1700*/  @P2 PRMT R121, R121, 0x5410, R89 ;  /* 0x0000541079792816 */ /* 0x000fe40000000059 */
[----:B------:R-:W-:Y:S02]  /*1710*/  @P2 PRMT R123, R57, 0x7610, R123 ;  /* 0x00007610397b2816 */ /* 0x000fe4000000007b */
[----:B------:R-:W-:-:S04]  /*1720*/  @P2 SHF.R.U32.HI R89, RZ, 0x10, R89 ;  /* 0x00000010ff592819 */ /* 0x000fc80000011659 */
        /* <DEDUP_REMOVED lines=10> */
.L_x_1448:
        /* <DEDUP_REMOVED lines=9> */
.L_x_1449:
[----:B------:R-:W-:Y:S05]  /*1860*/  BSYNC B0 ;  /* 0x0000000000007941 */ /* 0x000fea0003800000 */
.L_x_1447:
        /* <DEDUP_REMOVED lines=15> */
.L_x_1451:
[----:B------:R-:W-:Y:S05]  /*1960*/  BSYNC B0 ;  /* 0x0000000000007941 */ /* 0x000fea0003800000 */
.L_x_1450:
        /* <DEDUP_REMOVED lines=8> */
.L_x_1453:
[----:B------:R-:W-:Y:S01]  /*19f0*/  FFMA.FTZ R56, R14, R60, R61 ;  /* 0x0000003c0e387223 */ /* 0x000fe2000001003d */
[----:B-----5:R-:W-:-:S03]  /*1a00*/  @P3 SHF.R.U64 R57, R86, 0x10, R87 ;  /* 0x0000001056393819 */ /* 0x020fc60000001257 */
[----:B------:R-:W-:Y:S02]  /*1a10*/  FADD.FTZ R56, R65, -R56 ;  /* 0x8000003841387221 */ /* 0x000fe40000010000 */
[----:B------:R-:W-:Y:S02]  /*1a20*/  @P3 HADD2.F32 R57, -RZ, R57.H0_H0 ;  /* 0x20000039ff393230 */ /* 0x000fe40000004100 */
[----:B------:R-:W-:-:S04]  /*1a30*/  FMUL.FTZ R56, R5, R56 ;  /* 0x0000003805387220 */ /* 0x000fc80000410000 */
[----:B------:R-:W-:Y:S02]  /*1a40*/  @P3 FADD.FTZ R56, R56, R57 ;  /* 0x0000003938383221 */ /* 0x000fe40000010000 */
.L_x_1454:
[----:B------:R-:W-:Y:S05]  /*1a50*/  BSYNC B0 ;  /* 0x0000000000007941 */ /* 0x000fea0003800000 */
.L_x_1452:
[----:B------:R-:W-:Y:S01]  /*1a60*/  BSSY B0, `(.L_x_1455) ;  /* 0x000000e000007945 */ /* 0x000fe20003800000 */
[----:B------:R-:W-:Y:S01]  /*1a70*/  @P0 F2FP.PACK_AB R62, RZ, R56 ;  /* 0x00000038ff3e023e */ /* 0x000fe200000000ff */
[----:B------:R-:W-:Y:S05]  /*1a80*/  @!P2 BRA `(.L_x_1456) ;  /* 0x000000b00000a947 */ /* 0x000fea0003800000 */
[----:B-----5:R-:W-:Y:S01]  /*1a90*/  LOP3.LUT P4, RZ, R105, 0xff00, RZ, 0xc0, !PT ;  /* 0x0000ff0069ff7812 */ /* 0x020fe2000788c0ff */
[----:B------:R-:W-:Y:S02]  /*1aa0*/  FMUL.FTZ R56, R56, c[0x0][0x1ec] ;  /* 0x00007b0038387a20 */ /* 0x000fe40000410000 */
[----:B------:R-:W-:Y:S02]  /*1ab0*/  IMAD.MOV.U32 R58, RZ, RZ, RZ ;  /* 0x000000ffff3a7224 */ /* 0x000fe400078e00ff */
[----:B------:R-:W-:Y:S01]  /*1ac0*/  FMUL.FTZ R59, R56, c[0x0][0x1e8] ;  /* 0x00007a00383b7a20 */ /* 0x000fe20000410000 */
[----:B------:R-:W-:-:S07]  /*1ad0*/  HFMA2.MMA R56, -RZ, RZ, 0, 0 ;  /* 0x00000000ff387435 */ /* 0x000fce00000001ff */
[----:B------:R-:W-:Y:S01]  /*1ae0*/  @P4 FMUL.FTZ R56, R104, R59 ;  /* 0x0000003b68384220 */ /* 0x000fe20000410000 */
[----:B------:R-:W-:-:S04]  /*1af0*/  @P4 HADD2.F32 R57, -RZ, R123.H0_H0 ;  /* 0x2000007bff394230 */ /* 0x000fc80000004100 */
[----:B------:R-:W-:Y:S01]  /*1b00*/  F2FP.PACK_AB R56, RZ, R56 ;  /* 0x00000038ff38723e */ /* 0x000fe200000000ff */
[----:B------:R-:W-:-:S03]  /*1b10*/  @P4 FMUL.FTZ R58, R59, R57 ;  /* 0x000000393b3a4220 */ /* 0x000fc60000410000 */
[----:B------:R-:W-:Y:S01]  /*1b20*/  PRMT R78, R56, 0x7610, R78 ;  /* 0x00007610384e7816 */ /* 0x000fe2000000004e */
[----:B------:R-:W-:Y:S02]  /*1b30*/  FADD.FTZ R33, R33, R58 ;  /* 0x0000003a21217221 */ /* 0x000fe40000010000 */
.L_x_1456:
[----:B------:R-:W-:Y:S05]  /*1b40*/  BSYNC B0 ;  /* 0x0000000000007941 */ /* 0x000fea0003800000 */
.L_x_1455:
[----:B------:R-:W-:Y:S01]  /*1b50*/  BSSY B0, `(.L_x_1457) ;  /* 0x000000c000007945 */ /* 0x000fe20003800000 */
[----:B------:R-:W-:Y:S01]  /*1b60*/  @P0 PRMT R79, R62, 0x7610, R79 ;  /* 0x000076103e4f0816 */ /* 0x000fe2000000004f */
[----:B------:R-:W-:Y:S05]  /*1b70*/  @P1 BRA `(.L_x_1458) ;  /* 0x0000004000001947 */ /* 0x000fea0003800000 */
[----:B------:R-:W-:Y:S01]  /*1b80*/  MOV R56, RZ ;  /* 0x000000ff00387202 */ /* 0x000fe20000000f00 */
[----:B------:R-:W-:Y:S05]  /*1b90*/  @!P3 BRA `(.L_x_1459) ;  /* 0x000000700000b947 */ /* 0x000fea0003800000 */
[----:B-----5:R-:W-:Y:S01]  /*1ba0*/  HADD2.F32 R56, -RZ, R87.H0_H0 ;  /* 0x20000057ff387230 */ /* 0x020fe20000004100 */
[----:B------:R-:W-:Y:S05]  /*1bb0*/  BRA `(.L_x_1459) ;  /* 0x0000005000007947 */ /* 0x000fea0003800000 */
.L_x_1458:
[----:B------:R-:W-:-:S04]  /*1bc0*/  FFMA.FTZ R57, R9, R60, R61 ;  /* 0x0000003c09397223 */ /* 0x000fc8000001003d */
[----:B------:R-:W-:Y:S01]  /*1bd0*/  FADD.FTZ R56, R66, -R57 ;  /* 0x8000003942387221 */ /* 0x000fe20000010000 */
[----:B-----5:R-:W-:-:S03]  /*1be0*/  @P3 HADD2.F32 R57, -RZ, R87.H0_H0 ;  /* 0x20000057ff393230 */ /* 0x020fc60000004100 */
[----:B------:R-:W-:-:S04]  /*1bf0*/  FMUL.FTZ R56, R5, R56 ;  /* 0x0000003805387220 */ /* 0x000fc80000410000 */
[----:B------:R-:W-:Y:S02]  /*1c00*/  @P3 FADD.FTZ R56, R56, R57 ;  /* 0x0000003938383221 */ /* 0x000fe40000010000 */
.L_x_1459:
[----:B------:R-:W-:Y:S05]  /*1c10*/  BSYNC B0 ;  /* 0x0000000000007941 */ /* 0x000fea0003800000 */
.L_x_1457:
        /* <DEDUP_REMOVED lines=13> */
.L_x_1461:
[----:B------:R-:W-:Y:S05]  /*1cf0*/  BSYNC B0 ;  /* 0x0000000000007941 */ /* 0x000fea0003800000 */
.L_x_1460:
        /* <DEDUP_REMOVED lines=8> */
.L_x_1463:
[----:B------:R-:W-:Y:S01]  /*1d80*/  FFMA.FTZ R56, R15, R60, R61 ;  /* 0x0000003c0f387223 */ /* 0x000fe2000001003d */
[----:B-----5:R-:W-:-:S03]  /*1d90*/  @P3 SHF.R.U32.HI R57, RZ, 0x10, R87 ;  /* 0x00000010ff393819 */ /* 0x020fc60000011657 */
[----:B------:R-:W-:Y:S02]  /*1da0*/  FADD.FTZ R56, R67, -R56 ;  /* 0x8000003843387221 */ /* 0x000fe40000010000 */
[----:B------:R-:W-:Y:S02]  /*1db0*/  @P3 HADD2.F32 R57, -RZ, R57.H0_H0 ;  /* 0x20000039ff393230 */ /* 0x000fe40000004100 */
[----:B------:R-:W-:-:S04]  /*1dc0*/  FMUL.FTZ R56, R5, R56 ;  /* 0x0000003805387220 */ /* 0x000fc80000410000 */
[----:B------:R-:W-:Y:S02]  /*1dd0*/  @P3 FADD.FTZ R56, R56, R57 ;  /* 0x0000003938383221 */ /* 0x000fe40000010000 */
.L_x_1464:
[----:B------:R-:W-:Y:S05]  /*1de0*/  BSYNC B0 ;  /* 0x0000000000007941 */ /* 0x000fea0003800000 */
.L_x_1462:
        /* <DEDUP_REMOVED lines=8> */
[----:B------:R-:W-:-:S04]  /*1e70*/  @P4 HADD2.F32 R59, -RZ, R123.H1_H1 ;  /* 0x3000007bff3b4230 */ /* 0x000fc80000004100 */
[----:B------:R-:W-:Y:S01]  /*1e80*/  F2FP.PACK_AB R57, RZ, R57 ;  /* 0x00000039ff39723e */ /* 0x000fe200000000ff */
[----:B------:R-:W-:-:S03]  /*1e90*/  @P4 FMUL.FTZ R58, R62, R59 ;  /* 0x0000003b3e3a4220 */ /* 0x000fc60000410000 */
[----:B------:R-:W-:Y:S01]  /*1ea0*/  PRMT R90, R57, 0x7610, R90 ;  /* 0x00007610395a7816 */ /* 0x000fe2000000005a */
[----:B------:R-:W-:Y:S02]  /*1eb0*/  FADD.FTZ R35, R35, R58 ;  /* 0x0000003a23237221 */ /* 0x000fe40000010000 */
.L_x_1466:
[----:B------:R-:W-:Y:S05]  /*1ec0*/  BSYNC B0 ;  /* 0x0000000000007941 */ /* 0x000fea0003800000 */
.L_x_1465:
        /* <DEDUP_REMOVED lines=11> */
.L_x_1467:
[----:B------:R-:W-:Y:S01]  /*1f80*/  BSSY B0, `(.L_x_1468) ;  /* 0x000000a000007945 */ /* 0x000fe20003800000 */
[----:B------:R-:W-:Y:S05]  /*1f90*/  @!P2 BRA `(.L_x_1469) ;  /* 0x000000800000a947 */ /* 0x000fea0003800000 */
[----:B-1----:R-:W-:Y:S02]  /*1fa0*/  LOP3.LUT R56, R78, 0xffff, RZ, 0xc0, !PT ;  /* 0x0000ffff4e387812 */ /* 0x002fe400078ec0ff */
[----:B------:R-:W-:-:S03]  /*1fb0*/  PRMT R59, R80, 0x5410, R90 ;  /* 0x00005410503b7816 */ /* 0x000fc6000000005a */
[----:B------:R-:W-:-:S05]  /*1fc0*/  IMAD.WIDE.U32 R56, R56, 0x10000, RZ ;  /* 0x0001000038387825 */ /* 0x000fca00078e00ff */
[----:B------:R-:W-:Y:S02]  /*1fd0*/  LOP3.LUT R57, R59, R57, RZ, 0xfc, !PT ;  /* 0x000000393b397212 */ /* 0x000fe400078efcff */
[----:B------:R-:W-:Y:S02]  /*1fe0*/  MOV R59, 0x8 ;  /* 0x00000008003b7802 */ /* 0x000fe40000000f00 */
[----:B------:R-:W-:-:S03]  /*1ff0*/  LOP3.LUT R56, R56, 0xffff, R76, 0xf8, !PT ;  /* 0x0000ffff38387812 */ /* 0x000fc600078ef84c */
[----:B------:R-:W-:-:S05]  /*2000*/  IMAD.WIDE.U32 R58, R100, R59, c[0x0][0x248] ;  /* 0x00009200643a7625 */ /* 0x000fca00078e003b */
[----:B------:R1:W-:Y:S02]  /*2010*/  STG.E.64 [R58.64], R56 ;  /* 0x000000383a007986 */ /* 0x0003e4000c101b04 */
.L_x_1469:
[----:B------:R-:W-:Y:S05]  /*2020*/  BSYNC B0 ;  /* 0x0000000000007941 */ /* 0x000fea0003800000 */
.L_x_1468:
[----:B------:R-:W-:Y:S01]  /*2030*/  BSSY B0, `(.L_x_1470) ;  /* 0x000000a000007945 */ /* 0x000fe20003800000 */
[----:B------:R-:W-:Y:S05]  /*2040*/  @!P2 BRA `(.L_x_1471) ;  /* 0x000000800000a947 */ /* 0x000fea0003800000 */
[----:B-1----:R-:W-:Y:S01]  /*2050*/  HFMA2.MMA R57, -RZ, RZ, 0, 4.76837158203125e-07 ;  /* 0x00000008ff397435 */ /* 0x002fe200000001ff */
[----:B------:R-:W-:-:S09]  /*2060*/  IADD3 R56, R100, 0x80, RZ ;  /* 0x0000008064387810 */ /* 0x000fd20007ffe0ff */
[----:B------:R-:W-:-:S06]  /*2070*/  IMAD.WIDE.U32 R56, R56, R57, c[0x0][0x170] ;  /* 0x00005c0038387625 */ /* 0x000fcc00078e0039 */
[----:B------:R-:W2:Y:S02]  /*2080*/  LDG.E.64 R56, [R56.64] ;  /* 0x0000000438387981 */ /* 0x000ea4000c1e1b00 */
[C-C-:B--2---:R-:W-:Y:S02]  /*2090*/  SHF.R.U64 R123, R56.reuse, 0x10, R57.reuse ;  /* 0x00000010387b7819 */ /* 0x144fe40000001239 */
[--C-:B------:R-:W-:Y:S02]  /*20a0*/  SHF.R.U32.HI R58, RZ, 0x10, R57.reuse ;  /* 0x00000010ff3a7819 */ /* 0x100fe40000011639 */
[----:B------:R-:W-:Y:S02]  /*20b0*/  PRMT R121, R56, 0x5410, R57 ;  /* 0x0000541038797816 */ /* 0x000fe40000000039 */
[----:B------:R-:W-:Y:S02]  /*20c0*/  PRMT R123, R123, 0x5410, R58 ;  /* 0x000054107b7b7816 */ /* 0x000fe4000000003a */
.L_x_1471:
[----:B------:R-:W-:Y:S05]  /*20d0*/  BSYNC B0 ;  /* 0x0000000000007941 */ /* 0x000fea0003800000 */
.L_x_1470:
[----:B------:R-:W-:Y:S01]  /*20e0*/  BSSY B0, `(.L_x_1472) ;  /* 0x000000b000007945 */ /* 0x000fe20003800000 */
[----:B------:R-:W-:Y:S05]  /*20f0*/  @P1 BRA `(.L_x_1473) ;  /* 0x0000004000001947 */ /* 0x000fea0003800000 */
[----:B-1----:R-:W-:Y:S01]  /*2100*/  IMAD.MOV.U32 R56, RZ, RZ, RZ ;  /* 0x000000ffff387224 */ /* 0x002fe200078e00ff */
[----:B------:R-:W-:Y:S05]  /*2110*/  @!P3 BRA `(.L_x_1474) ;  /* 0x000000700000b947 */ /* 0x000fea0003800000 */
[----:B-----5:R-:W-:Y:S01]  /*2120*/  HADD2.F32 R56, -RZ, R84.H0_H0 ;  /* 0x20000054ff387230 */ /* 0x020fe20000004100 */
[----:B------:R-:W-:Y:S05]  /*2130*/  BRA `(.L_x_1474) ;  /* 0x0000005000007947 */ /* 0x000fea0003800000 */
.L_x_1473:
[----:B-1----:R-:W-:-:S04]  /*2140*/  FFMA.FTZ R57, R10, R60, R61 ;  /* 0x0000003c0a397223 */ /* 0x002fc8000001003d */
[----:B------:R-:W-:Y:S01]  /*2150*/  FADD.FTZ R56, R68, -R57 ;  /* 0x8000003944387221 */ /* 0x000fe20000010000 */
[----:B-----5:R-:W-:-:S03]  /*2160*/  @P3 HADD2.F32 R57, -RZ, R84.H0_H0 ;  /* 0x20000054ff393230 */ /* 0x020fc60000004100 */
[----:B------:R-:W-:-:S04]  /*2170*/  FMUL.FTZ R56, R5, R56 ;  /* 0x0000003805387220 */ /* 0x000fc80000410000 */
[----:B------:R-:W-:Y:S02]  /*2180*/  @P3 FADD.FTZ R56, R56, R57 ;  /* 0x0000003938383221 */ /* 0x000fe40000010000 */
.L_x_1474:
[----:B------:R-:W-:Y:S05]  /*2190*/  BSYNC B0 ;  /* 0x0000000000007941 */ /* 0x000fea0003800000 */
.L_x_1472:
[----:B------:R-:W-:Y:S01]  /*21a0*/  BSSY B0, `(.L_x_1475) ;  /* 0x000000e000007945 */ /* 0x000fe20003800000 */
[----:B------:R-:W-:Y:S01]  /*21b0*/  @P0 F2FP.PACK_AB R58, RZ, R56 ;  /* 0x00000038ff3a023e */ /* 0x000fe200000000ff */
[----:B------:R-:W-:Y:S05]  /*21c0*/  @!P2 BRA `(.L_x_1476) ;  /* 0x000000b00000a947 */ /* 0x000fea0003800000 */
[----:B-----5:R-:W-:Y:S01]  /*21d0*/  LOP3.LUT P4, RZ, R92, 0xff, RZ, 0xc0, !PT ;  /* 0x000000ff5cff7812 */ /* 0x020fe2000788c0ff */
[----:B------:R-:W-:Y:S01]  /*21e0*/  FMUL.FTZ R56, R56, c[0x0][0x1ec] ;  /* 0x00007b0038387a20 */ /* 0x000fe20000410000 */
[----:B------:R-:W-:Y:S01]  /*21f0*/  MOV R57, RZ ;  /* 0x000000ff00397202 */ /* 0x000fe20000000f00 */
[----:B------:R-:W-:Y:S02]  /*2200*/  HFMA2.MMA R59, -RZ, RZ, 0, 0 ;  /* 0x00000000ff3b7435 */ /* 0x000fe400000001ff */
[----:B------:R-:W-:-:S08]  /*2210*/  FMUL.FTZ R56, R56, c[0x0][0x1e8] ;  /* 0x00007a0038387a20 */ /* 0x000fd00000410000 */
[----:B------:R-:W-:Y:S01]  /*2220*/  @P4 FMUL.FTZ R57, R99, R56 ;  /* 0x0000003863394220 */ /* 0x000fe20000410000 */
[----:B------:R-:W-:-:S04]  /*2230*/  @P4 HADD2.F32 R63, -RZ, R121.H0_H0 ;  /* 0x20000079ff3f4230 */ /* 0x000fc80000004100 */
[----:B------:R-:W-:Y:S01]  /*2240*/  F2FP.PACK_AB R57, RZ, R57 ;  /* 0x00000039ff39723e */ /* 0x000fe200000000ff */
[----:B------:R-:W-:-:S03]  /*2250*/  @P4 FMUL.FTZ R59, R63, R56 ;  /* 0x000000383f3b4220 */ /* 0x000fc60000410000 */
[----:B------:R-:W-:Y:S01]  /*2260*/  PRMT R76, R57, 0x7610, R76 ;  /* 0x00007610394c7816 */ /* 0x000fe2000000004c */
[----:B------:R-:W-:Y:S02]  /*2270*/  FADD.FTZ R28, R28, R59 ;  /* 0x0000003b1c1c7221 */ /* 0x000fe40000010000 */
.L_x_1476:
[----:B------:R-:W-:Y:S05]  /*2280*/  BSYNC B0 ;  /* 0x0000000000007941 */ /* 0x000fea0003800000 */
.L_x_1475:
        /* <DEDUP_REMOVED lines=8> */
.L_x_1478:
[----:B------:R-:W-:Y:S01]  /*2310*/  FFMA.FTZ R56, R16, R60, R61 ;  /* 0x0000003c10387223 */ /* 0x000fe2000001003d */
[----:B-----5:R-:W-:-:S03]  /*2320*/  @P3 SHF.R.U64 R57, R84, 0x10, R85 ;  /* 0x0000001054393819 */ /* 0x020fc60000001255 */
[----:B------:R-:W-:Y:S02]  /*2330*/  FADD.FTZ R56, R69, -R56 ;  /* 0x8000003845387221 */ /* 0x000fe40000010000 */
[----:B------:R-:W-:Y:S02]  /*2340*/  @P3 HADD2.F32 R57, -RZ, R57.H0_H0 ;  /* 0x20000039ff393230 */ /* 0x000fe40000004100 */
[----:B------:R-:W-:-:S04]  /*2350*/  FMUL.FTZ R56, R5, R56 ;  /* 0x0000003805387220 */ /* 0x000fc80000410000 */
[----:B------:R-:W-:Y:S02]  /*2360*/  @P3 FADD.FTZ R56, R56, R57 ;  /* 0x0000003938383221 */ /* 0x000fe40000010000 */
.L_x_1479:
[----:B------:R-:W-:Y:S05]  /*2370*/  BSYNC B0 ;  /* 0x0000000000007941 */ /* 0x000fea0003800000 */
.L_x_1477:
        /* <DEDUP_REMOVED lines=14> */
.L_x_1481:
[----:B------:R-:W-:Y:S05]  /*2460*/  BSYNC B0 ;  /* 0x0000000000007941 */ /* 0x000fea0003800000 */
.L_x_1480:
[----:B------:R-:W-:Y:S01]  /*2470*/  BSSY B0, `(.L_x_1482) ;  /* 0x000000c000007945 */ /* 0x000fe20003800000 */
[----:B------:R-:W-:Y:S01]  /*2480*/  @P0 PRMT R79, R62, 0x7610, R79 ;  /* 0x000076103e4f0816 */ /* 0x000fe2000000004f */
[----:B------:R-:W-:Y:S05]  /*2490*/  @P1 BRA `(.L_x_1483) ;  /* 0x0000004000001947 */ /* 0x000fea0003800000 */
[----:B------:R-:W-:Y:S01]  /*24a0*/  MOV R56, RZ ;  /* 0x000000ff00387202 */ /* 0x000fe20000000f00 */
[----:B------:R-:W-:Y:S05]  /*24b0*/  @!P3 BRA `(.L_x_1484) ;  /* 0x000000700000b947 */ /* 0x000fea0003800000 */
[----:B-----5:R-:W-:Y:S01]  /*24c0*/  HADD2.F32 R56, -RZ, R85.H0_H0 ;  /* 0x20000055ff387230 */ /* 0x020fe20000004100 */
[----:B------:R-:W-:Y:S05]  /*24d0*/  BRA `(.L_x_1484) ;  /* 0x0000005000007947 */ /* 0x000fea0003800000 */
.L_x_1483:
[----:B------:R-:W-:-:S04]  /*24e0*/  FFMA.FTZ R57, R11, R60, R61 ;  /* 0x0000003c0b397223 */ /* 0x000fc8000001003d */
[----:B------:R-:W-:Y:S01]  /*24f0*/  FADD.FTZ R56, R70, -R57 ;  /* 0x8000003946387221 */ /* 0x000fe20000010000 */
[----:B-----5:R-:W-:-:S03]  /*2500*/  @P3 HADD2.F32 R57, -RZ, R85.H0_H0 ;  /* 0x20000055ff393230 */ /* 0x020fc60000004100 */
[----:B------:R-:W-:-:S04]  /*2510*/  FMUL.FTZ R56, R5, R56 ;  /* 0x0000003805387220 */ /* 0x000fc80000410000 */
[----:B------:R-:W-:Y:S02]  /*2520*/  @P3 FADD.FTZ R56, R56, R57 ;  /* 0x0000003938383221 */ /* 0x000fe40000010000 */
.L_x_1484:
[----:B------:R-:W-:Y:S05]  /*2530*/  BSYNC B0 ;  /* 0x0000000000007941 */ /* 0x000fea0003800000 */
.L_x_1482:
        /* <DEDUP_REMOVED lines=9> */
[----:B------:R-:W-:-:S04]  /*25d0*/  @P4 HADD2.F32 R63, -RZ, R121.H1_H1 ;  /* 0x30000079ff3f4230 */ /* 0x000fc80000004100 */
[----:B------:R-:W-:Y:S01]  /*25e0*/  F2FP.PACK_AB R57, RZ, R57 ;  /* 0x00000039ff39723e */ /* 0x000fe200000000ff */
[----:B------:R-:W-:-:S03]  /*25f0*/  @P4 FMUL.FTZ R59, R63, R56 ;  /* 0x000000383f3b4220 */ /* 0x000fc60000410000 */
[----:B------:R-:W-:Y:S01]  /*2600*/  PRMT R80, R57, 0x7610, R80 ;  /* 0x0000761039507816 */ /* 0x000fe20000000050 */
[----:B------:R-:W-:Y:S02]  /*2610*/  FADD.FTZ R30, R30, R59 ;  /* 0x0000003b1e1e7221 */ /* 0x000fe40000010000 */
.L_x_1486:
[----:B------:R-:W-:Y:S05]  /*2620*/  BSYNC B0 ;  /* 0x0000000000007941 */ /* 0x000fea0003800000 */
.L_x_1485:
        /* <DEDUP_REMOVED lines=8> */
.L_x_1488:
[----:B------:R-:W-:Y:S01]  /*26b0*/  FFMA.FTZ R56, R17, R60, R61 ;  /* 0x0000003c11387223 */ /* 0x000fe2000001003d */
[----:B-----5:R-:W-:-:S03]  /*26c0*/  @P3 SHF.R.U32.HI R57, RZ, 0x10, R85 ;  /* 0x00000010ff393819 */ /* 0x020fc60000011655 */
[----:B------:R-:W-:Y:S02]  /*26d0*/  FADD.FTZ R56, R71, -R56 ;  /* 0x8000003847387221 */ /* 0x000fe40000010000 */
[----:B------:R-:W-:Y:S02]  /*26e0*/  @P3 HADD2.F32 R57, -RZ, R57.H0_H0 ;  /* 0x20000039ff393230 */ /* 0x000fe40000004100 */
[----:B------:R-:W-:-:S04]  /*26f0*/  FMUL.FTZ R56, R5, R56 ;  /* 0x0000003805387220 */ /* 0x000fc80000410000 */
[----:B------:R-:W-:Y:S02]  /*2700*/  @P3 FADD.FTZ R56, R56, R57 ;  /* 0x0000003938383221 */ /* 0x000fe40000010000 */
.L_x_1489:
[----:B------:R-:W-:Y:S05]  /*2710*/  BSYNC B0 ;  /* 0x0000000000007941 */ /* 0x000fea0003800000 */
.L_x_1487:
[----:B------:R-:W-:Y:S01]  /*2720*/  BSSY B0, `(.L_x_1490) ;  /* 0x000000e000007945 */ /* 0x000fe20003800000 */
[----:B------:R-:W-:Y:S01]  /*2730*/  @P0 F2FP.PACK_AB R63, RZ, R56 ;  /* 0x00000038ff3f023e */ /* 0x000fe200000000ff */
[----:B------:R-:W-:Y:S05]  /*2740*/  @!P2 BRA `(.L_x_1491) ;  /* 0x000000b00000a947 */ /* 0x000fea0003800000 */
[----:B-----5:R-:W-:Y:S01]  /*2750*/  LOP3.LUT P4, RZ, R92, 0xff000000, RZ, 0xc0, !PT ;  /* 0xff0000005cff7812 */ /* 0x020fe2000788c0ff */
[----:B------:R-:W-:Y:S01]  /*2760*/  FMUL.FTZ R56, R56, c[0x0][0x1ec] ;  /* 0x00007b0038387a20 */ /* 0x000fe20000410000 */
[----:B------:R-:W-:-:S03]  /*2770*/  HFMA2.MMA R57, -RZ, RZ, 0, 0 ;  /* 0x00000000ff397435 */ /* 0x000fc600000001ff */
        /* <DEDUP_REMOVED lines=8> */
.L_x_1491:
[----:B------:R-:W-:Y:S05]  /*2800*/  BSYNC B0 ;  /* 0x0000000000007941 */ /* 0x000fea0003800000 */
.L_x_1490:
[----:B------:R-:W-:Y:S02]  /*2810*/  IADD3 R62, R100, 0x100, RZ ;  /* 0x00000100643e7810 */ /* 0x000fe40007ffe0ff */
        /* <DEDUP_REMOVED lines=10> */
.L_x_1492:
[----:B------:R-:W-:Y:S01]  /*28c0*/  BSSY B0, `(.L_x_1493) ;  /* 0x000000b000007945 */ /* 0x000fe20003800000 */
[----:B------:R-:W-:Y:S05]  /*28d0*/  @!P2 BRA `(.L_x_1494) ;  /* 0x000000900000a947 */ /* 0x000fea0003800000 */
[----:B-1----:R-:W-:Y:S01]  /*28e0*/  LOP3.LUT R56, R78, 0xffff, RZ, 0xc0, !PT ;  /* 0x0000ffff4e387812 */ /* 0x002fe200078ec0ff */
        /* <DEDUP_REMOVED lines=8> */
.L_x_1494:
[----:B------:R-:W-:Y:S05]  /*2970*/  BSYNC B0 ;  /* 0x0000000000007941 */ /* 0x000fea0003800000 */
.L_x_1493:
[----:B------:R-:W-:Y:S01]  /*2980*/  BSSY B0, `(.L_x_1495) ;  /* 0x0000009000007945 */ /* 0x000fe20003800000 */
[----:B------:R-:W-:Y:S05]  /*2990*/  @!P2 BRA `(.L_x_1496) ;  /* 0x000000700000a947 */ /* 0x000fea0003800000 */
[----:B-1----:R-:W-:-:S05]  /*29a0*/  MOV R57, 0x8 ;  /* 0x0000000800397802 */ /* 0x002fca0000000f00 */
[----:B------:R-:W-:-:S06]  /*29b0*/  IMAD.WIDE.U32 R56, R62, R57, c[0x0][0x170] ;  /* 0x00005c003e387625 */ /* 0x000fcc00078e0039 */
[----:B------:R-:W2:Y:S02]  /*29c0*/  LDG.E.64 R56, [R56.64] ;  /* 0x0000000438387981 */ /* 0x000ea4000c1e1b00 */
[C-C-:B--2---:R-:W-:Y:S02]  /*29d0*/  SHF.R.U64 R123, R56.reuse, 0x10, R57.reuse ;  /* 0x00000010387b7819 */ /* 0x144fe40000001239 */
[--C-:B------:R-:W-:Y:S02]  /*29e0*/  SHF.R.U32.HI R6, RZ, 0x10, R57.reuse ;  /* 0x00000010ff067819 */ /* 0x100fe40000011639 */
[----:B------:R-:W-:Y:S02]  /*29f0*/  PRMT R121, R56, 0x5410, R57 ;  /* 0x0000541038797816 */ /* 0x000fe40000000039 */
[----:B------:R-:W-:Y:S02]  /*2a00*/  PRMT R123, R123, 0x5410, R6 ;  /* 0x000054107b7b7816 */ /* 0x000fe40000000006 */
.L_x_1496:
[----:B------:R-:W-:Y:S05]  /*2a10*/  BSYNC B0 ;  /* 0x0000000000007941 */ /* 0x000fea0003800000 */
.L_x_1495:
[----:B------:R-:W-:Y:S01]  /*2a20*/  BSSY B0, `(.L_x_1497) ;  /* 0x000000b000007945 */ /* 0x000fe20003800000 */
[----:B------:R-:W-:Y:S05]  /*2a30*/  @P1 BRA `(.L_x_1498) ;  /* 0x0000004000001947 */ /* 0x000fea0003800000 */
[----:B------:R-:W-:Y:S01]  /*2a40*/  HFMA2.MMA R6, -RZ, RZ, 0, 0 ;  /* 0x00000000ff067435 */ /* 0x000fe200000001ff */
[----:B------:R-:W-:Y:S05]  /*2a50*/  @!P3 BRA `(.L_x_1499) ;  /* 0x000000700000b947 */ /* 0x000fea0003800000 */
[----:B-----5:R-:W-:Y:S01]  /*2a60*/  HADD2.F32 R6, -RZ, R82.H0_H0 ;  /* 0x20000052ff067230 */ /* 0x020fe20000004100 */
[----:B------:R-:W-:Y:S05]  /*2a70*/  BRA `(.L_x_1499) ;  /* 0x0000005000007947 */ /* 0x000fea0003800000 */
.L_x_1498:
[----:B-1----:R-:W-:-:S04]  /*2a80*/  FFMA.FTZ R57, R12, R60, R61 ;  /* 0x0000003c0c397223 */ /* 0x002fc8000001003d */
[----:B------:R-:W-:Y:S01]  /*2a90*/  FADD.FTZ R6, R72, -R57 ;  /* 0x8000003948067221 */ /* 0x000fe20000010000 */
[----:B-----5:R-:W-:-:S03]  /*2aa0*/  @P3 HADD2.F32 R57, -RZ, R82.H0_H0 ;  /* 0x20000052ff393230 */ /* 0x020fc60000004100 */
[----:B------:R-:W-:-:S04]  /*2ab0*/  FMUL.FTZ R6, R5, R6 ;  /* 0x0000000605067220 */ /* 0x000fc80000410000 */
[----:B------:R-:W-:Y:S02]  /*2ac0*/  @P3 FADD.FTZ R6, R6, R57 ;  /* 0x0000003906063221 */ /* 0x000fe40000010000 */
.L_x_1499:
[----:B------:R-:W-:Y:S05]  /*2ad0*/  BSYNC B0 ;  /* 0x0000000000007941 */ /* 0x000fea0003800000 */
.L_x_1497:
[----:B------:R-:W-:Y:S01]  /*2ae0*/  BSSY B0, `(.L_x_1500) ;  /* 0x000000d000007945 */ /* 0x000fe20003800000 */
[----:B-1----:R-:W-:Y:S01]  /*2af0*/  @P0 F2FP.PACK_AB R58, RZ, R6 ;  /* 0x00000006ff3a023e */ /* 0x002fe200000000ff */
[----:B------:R-:W-:Y:S05]  /*2b00*/  @!P2 BRA `(.L_x_1501) ;  /* 0x000000a00000a947 */ /* 0x000fea0003800000 */
[----:B-----5:R-:W-:Y:S01]  /*2b10*/  LOP3.LUT P4, RZ, R93, 0xff, RZ, 0xc0, !PT ;  /* 0x000000ff5dff7812 */ /* 0x020fe2000788c0ff */
[----:B------:R-:W-:Y:S01]  /*2b20*/  FMUL.FTZ R6, R6, c[0x0][0x1ec] ;  /* 0x00007b0006067a20 */ /* 0x000fe20000410000 */
[----:B------:R-:W-:-:S03]  /*2b30*/  CS2R R56, SRZ ;  /* 0x0000000000387805 */ /* 0x000fc6000001ff00 */
[----:B------:R-:W-:-:S08]  /*2b40*/  FMUL.FTZ R6, R6, c[0x0][0x1e8] ;  /* 0x00007a0006067a20 */ /* 0x000fd00000410000 */
[----:B------:R-:W-:Y:S01]  /*2b50*/  @P4 HADD2.F32 R59, -RZ, R121.H0_H0 ;  /* 0x20000079ff3b4230 */ /* 0x000fe20000004100 */
[----:B------:R-:W-:-:S04]  /*2b60*/  @P4 FMUL.FTZ R56, R95, R6 ;  /* 0x000000065f384220 */ /* 0x000fc80000410000 */
[----:B------:R-:W-:Y:S01]  /*2b70*/  @P4 FMUL.FTZ R57, R59, R6 ;  /* 0x000000063b394220 */ /* 0x000fe20000410000 */
[----:B------:R-:W-:-:S03]  /*2b80*/  F2FP.PACK_AB R56, RZ, R56 ;  /* 0x00000038ff38723e */ /* 0x000fc600000000ff */
[----:B------:R-:W-:Y:S01]  /*2b90*/  FADD.FTZ R24, R24, R57 ;  /* 0x0000003918187221 */ /* 0x000fe20000010000 */
[----:B------:R-:W-:Y:S02]  /*2ba0*/  PRMT R76, R56, 0x7610, R76 ;  /* 0x00007610384c7816 */ /* 0x000fe4000000004c */
.L_x_1501:
[----:B------:R-:W-:Y:S05]  /*2bb0*/  BSYNC B0 ;  /* 0x0000000000007941 */ /* 0x000fea0003800000 */
.L_x_1500:
        /* <DEDUP_REMOVED lines=8> */
.L_x_1503:
[----:B------:R-:W-:Y:S01]  /*2c40*/  FFMA.FTZ R6, R18, R60, R61 ;  /* 0x0000003c12067223 */ /* 0x000fe2000001003d */
[----:B-----5:R-:W-:-:S03]  /*2c50*/  @P3 SHF.R.U64 R56, R82, 0x10, R83 ;  /* 0x0000001052383819 */ /* 0x020fc60000001253 */
[----:B------:R-:W-:Y:S02]  /*2c60*/  FADD.FTZ R6, R73, -R6 ;  /* 0x8000000649067221 */ /* 0x000fe40000010000 */
[----:B------:R-:W-:Y:S02]  /*2c70*/  @P3 HADD2.F32 R57, -RZ, R56.H0_H0 ;  /* 0x20000038ff393230 */ /* 0x000fe40000004100 */
[----:B------:R-:W-:-:S04]  /*2c80*/  FMUL.FTZ R6, R5, R6 ;  /* 0x0000000605067220 */ /* 0x000fc80000410000 */
[----:B------:R-:W-:Y:S02]  /*2c90*/  @P3 FADD.FTZ R6, R6, R57 ;  /* 0x0000003906063221 */ /* 0x000fe40000010000 */
.L_x_1504:
[----:B------:R-:W-:Y:S05]  /*2ca0*/  BSYNC B0 ;  /* 0x0000000000007941 */ /* 0x000fea0003800000 */
.L_x_1502:
[----:B------:R-:W-:Y:S01]  /*2cb0*/  BSSY B0, `(.L_x_1505) ;  /* 0x000000e000007945 */ /* 0x000fe20003800000 */
[----:B------:R-:W-:Y:S01]  /*2cc0*/  @P0 F2FP.PACK_AB R59, RZ, R6 ;  /* 0x00000006ff3b023e */ /* 0x000fe200000000ff */
[----:B------:R-:W-:Y:S05]  /*2cd0*/  @!P2 BRA `(.L_x_1506) ;  /* 0x000000b00000a947 */ /* 0x000fea0003800000 */
[----:B-----5:R-:W-:Y:S01]  /*2ce0*/  LOP3.LUT P4, RZ, R93, 0xff00, RZ, 0xc0, !PT ;  /* 0x0000ff005dff7812 */ /* 0x020fe2000788c0ff */
[----:B------:R-:W-:Y:S01]  /*2cf0*/  FMUL.FTZ R6, R6, c[0x0][0x1ec] ;  /* 0x00007b0006067a20 */ /* 0x000fe20000410000 */
[----:B------:R-:W-:-:S03]  /*2d00*/  MOV R56, RZ ;  /* 0x000000ff00387202 */ /* 0x000fc60000000f00 */
[----:B------:R-:W-:Y:S01]  /*2d10*/  FMUL.FTZ R57, R6, c[0x0][0x1e8] ;  /* 0x00007a0006397a20 */ /* 0x000fe20000410000 */
[----:B------:R-:W-:-:S07]  /*2d20*/  HFMA2.MMA R6, -RZ, RZ, 0, 0 ;  /* 0x00000000ff067435 */ /* 0x000fce00000001ff */
[----:B------:R-:W-:Y:S01]  /*2d30*/  @P4 HADD2.F32 R58, -RZ, R123.H0_H0 ;  /* 0x2000007bff3a4230 */ /* 0x000fe20000004100 */
[----:B------:R-:W-:-:S04]  /*2d40*/  @P4 FMUL.FTZ R56, R94, R57 ;  /* 0x000000395e384220 */ /* 0x000fc80000410000 */
[----:B------:R-:W-:Y:S01]  /*2d50*/  @P4 FMUL.FTZ R6, R58, R57 ;  /* 0x000000393a064220 */ /* 0x000fe20000410000 */
[----:B------:R-:W-:-:S03]  /*2d60*/  F2FP.PACK_AB R56, RZ, R56 ;  /* 0x00000038ff38723e */ /* 0x000fc600000000ff */
[----:B------:R-:W-:Y:S01]  /*2d70*/  FADD.FTZ R25, R25, R6 ;  /* 0x0000000619197221 */ /* 0x000fe20000010000 */
[----:B------:R-:W-:Y:S02]  /*2d80*/  PRMT R78, R56, 0x7610, R78 ;  /* 0x00007610384e7816 */ /* 0x000fe4000000004e */
.L_x_1506:
[----:B------:R-:W-:Y:S05]  /*2d90*/  BSYNC B0 ;  /* 0x0000000000007941 */ /* 0x000fea0003800000 */
.L_x_1505:
[----:B------:R-:W-:Y:S01]  /*2da0*/  BSSY B0, `(.L_x_1507) ;  /* 0x000000c000007945 */ /* 0x000fe20003800000 */
[----:B------:R-:W-:Y:S01]  /*2db0*/  @P0 PRMT R79, R59, 0x7610, R79 ;  /* 0x000076103b4f0816 */ /* 0x000fe2000000004f */
[----:B------:R-:W-:Y:S05]  /*2dc0*/  @P1 BRA `(.L_x_1508) ;  /* 0x0000004000001947 */ /* 0x000fea0003800000 */
[----:B------:R-:W-:Y:S01]  /*2dd0*/  MOV R6, RZ ;  /* 0x000000ff00067202 */ /* 0x000fe20000000f00 */
[----:B------:R-:W-:Y:S05]  /*2de0*/  @!P3 BRA `(.L_x_1509) ;  /* 0x000000700000b947 */ /* 0x000fea0003800000 */
[----:B-----5:R-:W-:Y:S01]  /*2df0*/  HADD2.F32 R6, -RZ, R83.H0_H0 ;  /* 0x20000053ff067230 */ /* 0x020fe20000004100 */
[----:B------:R-:W-:Y:S05]  /*2e00*/  BRA `(.L_x_1509) ;  /* 0x0000005000007947 */ /* 0x000fea0003800000 */
.L_x_1508:
[----:B------:R-:W-:-:S04]  /*2e10*/  FFMA.FTZ R57, R13, R60, R61 ;  /* 0x0000003c0d397223 */ /* 0x000fc8000001003d */
[----:B------:R-:W-:Y:S01]  /*2e20*/  FADD.FTZ R6, R74, -R57 ;  /* 0x800000394a067221 */ /* 0x000fe20000010000 */
[----:B-----5:R-:W-:-:S03]  /*2e30*/  @P3 HADD2.F32 R57, -RZ, R83.H0_H0 ;  /* 0x20000053ff393230 */ /* 0x020fc60000004100 */
[----:B------:R-:W-:-:S04]  /*2e40*/  FMUL.FTZ R6, R5, R6 ;  /* 0x0000000605067220 */ /* 0x000fc80000410000 */
[----:B------:R-:W-:Y:S02]  /*2e50*/  @P3 FADD.FTZ R6, R6, R57 ;  /* 0x0000003906063221 */ /* 0x000fe40000010000 */
.L_x_1509:
[----:B------:R-:W-:Y:S05]  /*2e60*/  BSYNC B0 ;  /* 0x0000000000007941 */ /* 0x000fea0003800000 */
.L_x_1507:
[----:B------:R-:W-:Y:S01]  /*2e70*/  BSSY B0, `(.L_x_1510) ;  /* 0x000000d000007945 */ /* 0x000fe20003800000 */
[----:B------:R-:W-:Y:S01]  /*2e80*/  @P0 F2FP.PACK_AB R58, RZ, R6 ;  /* 0x00000006ff3a023e */ /* 0x000fe200000000ff */
[----:B------:R-:W-:Y:S05]  /*2e90*/  @!P2 BRA `(.L_x_1511) ;  /* 0x000000a00000a947 */ /* 0x000fea0003800000 */
[----:B-----5:R-:W-:Y:S01]  /*2ea0*/  LOP3.LUT P4, RZ, R93, 0xff0000, RZ, 0xc0, !PT ;  /* 0x00ff00005dff7812 */ /* 0x020fe2000788c0ff */
[----:B------:R-:W-:Y:S01]  /*2eb0*/  FMUL.FTZ R6, R6, c[0x0][0x1ec] ;  /* 0x00007b0006067a20 */ /* 0x000fe20000410000 */
[----:B------:R-:W-:-:S03]  /*2ec0*/  CS2R R56, SRZ ;  /* 0x0000000000387805 */ /* 0x000fc6000001ff00 */
[----:B------:R-:W-:-:S08]  /*2ed0*/  FMUL.FTZ R59, R6, c[0x0][0x1e8] ;  /* 0x00007a00063b7a20 */ /* 0x000fd00000410000 */
[----:B------:R-:W-:Y:S01]  /*2ee0*/  @P4 HADD2.F32 R6, -RZ, R121.H1_H1 ;  /* 0x30000079ff064230 */ /* 0x000fe20000004100 */
[----:B------:R-:W-:-:S04]  /*2ef0*/  @P4 FMUL.FTZ R56, R2, R59 ;  /* 0x0000003b02384220 */ /* 0x000fc80000410000 */
[----:B------:R-:W-:Y:S01]  /*2f00*/  @P4 FMUL.FTZ R57, R6, R59 ;  /* 0x0000003b06394220 */ /* 0x000fe20000410000 */
[----:B------:R-:W-:-:S03]  /*2f10*/  F2FP.PACK_AB R56, RZ, R56 ;  /* 0x00000038ff38723e */ /* 0x000fc600000000ff */
[----:B------:R-:W-:Y:S01]  /*2f20*/  FADD.FTZ R26, R26, R57 ;  /* 0x000000391a1a7221 */ /* 0x000fe20000010000 */
[----:B------:R-:W-:Y:S02]  /*2f30*/  PRMT R80, R56, 0x7610, R80 ;  /* 0x0000761038507816 */ /* 0x000fe40000000050 */
.L_x_1511:
[----:B------:R-:W-:Y:S05]  /*2f40*/  BSYNC B0 ;  /* 0x0000000000007941 */ /* 0x000fea0003800000 */
.L_x_1510:
        /* <DEDUP_REMOVED lines=8> */
.L_x_1513:
[----:B------:R-:W-:Y:S01]  /*2fd0*/  FFMA.FTZ R60, R19, R60, R61 ;  /* 0x0000003c133c7223 */ /* 0x000fe2000001003d */
[----:B-----5:R-:W-:-:S03]  /*2fe0*/  @P3 SHF.R.U32.HI R6, RZ, 0x10, R83 ;  /* 0x00000010ff063819 */ /* 0x020fc60000011653 */
[----:B------:R-:W-:Y:S02]  /*2ff0*/  FADD.FTZ R60, R75, -R60 ;  /* 0x8000003c4b3c7221 */ /* 0x000fe40000010000 */
[----:B------:R-:W-:Y:S02]  /*3000*/  @P3 HADD2.F32 R6, -RZ, R6.H0_H0 ;  /* 0x20000006ff063230 */ /* 0x000fe40000004100 */
[----:B------:R-:W-:-:S04]  /*3010*/  FMUL.FTZ R5, R5, R60 ;  /* 0x0000003c05057220 */ /* 0x000fc80000410000 */
[----:B------:R-:W-:Y:S02]  /*3020*/  @P3 FADD.FTZ R5, R5, R6 ;  /* 0x0000000605053221 */ /* 0x000fe40000010000 */
.L_x_1514:
[----:B------:R-:W-:Y:S05]  /*3030*/  BSYNC B0 ;  /* 0x0000000000007941 */ /* 0x000fea0003800000 */
.L_x_1512:
        /* <DEDUP_REMOVED lines=15> */
.L_x_1516:
[----:B------:R-:W-:Y:S05]  /*3130*/  BSYNC B0 ;  /* 0x0000000000007941 */ /* 0x000fea0003800000 */
.L_x_1515:
        /* <DEDUP_REMOVED lines=9> */
.L_x_1517:
[----:B------:R-:W-:Y:S01]  /*31d0*/  BSSY B0, `(.L_x_1518) ;  /* 0x000000a000007945 */ /* 0x000fe20003800000 */
[----:B------:R-:W-:Y:S05]  /*31e0*/  @!P2 BRA `(.L_x_1519) ;  /* 0x000000800000a947 */ /* 0x000fea0003800000 */
[----:B-1----:R-:W-:Y:S01]  /*31f0*/  LOP3.LUT R6, R78, 0xffff, RZ, 0xc0, !PT ;  /* 0x0000ffff4e067812 */ /* 0x002fe200078ec0ff */
[----:B------:R-:W-:Y:S01]  /*3200*/  IMAD.MOV.U32 R57, RZ, RZ, 0x8 ;  /* 0x00000008ff397424 */ /* 0x000fe200078e00ff */
[----:B------:R-:W-:-:S03]  /*3210*/  PRMT R5, R80, 0x5410, R90 ;  /* 0x0000541050057816 */ /* 0x000fc6000000005a */
[----:B------:R-:W-:-:S04]  /*3220*/  IMAD.WIDE.U32 R6, R6, 0x10000, RZ ;  /* 0x0001000006067825 */ /* 0x000fc800078e00ff */
[----:B------:R-:W-:Y:S01]  /*3230*/  IMAD.WIDE.U32 R56, R62, R57, c[0x0][0x248] ;  /* 0x000092003e387625 */ /* 0x000fe200078e0039 */
[----:B------:R-:W-:Y:S02]  /*3240*/  LOP3.LUT R7, R5, R7, RZ, 0xfc, !PT ;  /* 0x0000000705077212 */ /* 0x000fe400078efcff */
[----:B------:R-:W-:-:S05]  /*3250*/  LOP3.LUT R6, R6, 0xffff, R76, 0xf8, !PT ;  /* 0x0000ffff06067812 */ /* 0x000fca00078ef84c */
[----:B------:R1:W-:Y:S02]  /*3260*/  STG.E.64 [R56.64], R6 ;  /* 0x0000000638007986 */ /* 0x0003e4000c101b04 */
.L_x_1519:
[----:B------:R-:W-:Y:S05]  /*3270*/  BSYNC B0 ;  /* 0x0000000000007941 */ /* 0x000fea0003800000 */
.L_x_1518:
[----:B------:R-:W-:Y:S02]  /*3280*/  IADD3 R0, R0, c[0x0][0x160], RZ ;  /* 0x0000580000007a10 */ /* 0x000fe40007ffe0ff */
[----:B------:R-:W-:Y:S02]  /*3290*/  LOP3.LUT P1, RZ, R3, 0xff, RZ, 0xc0, !PT ;  /* 0x000000ff03ff7812 */ /* 0x000fe4000782c0ff */
[----:B------:R-:W-:Y:S02]  /*32a0*/  ISETP.GE.AND P0, PT, R0, c[0x0][0x164], PT ;  /* 0x0000590000007a0c */ /* 0x000fe40003f06270 */
[----:B------:R-:W-:-:S11]  /*32b0*/  SEL R3, RZ, 0x1, P1 ;  /* 0x00000001ff037807 */ /* 0x000fd60000800000 */
[----:B01---5:R-:W-:Y:S01]  /*32c0*/  @P0 CALL.REL.NOINC `(.L_x_1441) ;  /* 0x0000001000000944 */ /* 0x023fe20003c00000 */
[----:B------:R-:W-:Y:S05]  /*32d0*/  BRA `(.L_x_1520) ;  /* 0xffffd30000007947 */ /* 0x000fea000383ffff */
.L_x_1441:
[----:B------:R-:W0:Y:S01]  /*32e0*/  S2UR UR6, SR_CTAID.X ;  /* 0x00000000000679c3 */ /* 0x000e220000002500 */
[----:B------:R-:W-:Y:S02]  /*32f0*/  MOV R7, 0x10 ;  /* 0x0000001000077802 */ /* 0x000fe40000000f00 */
        /* <DEDUP_REMOVED lines=17> */
.L_x_1445:
[----:B------:R-:W-:Y:S01]  /*3410*/  HFMA2.MMA R88, -RZ, RZ, 0, 9.5367431640625e-07 ;  /* 0x00000010ff587435 */ /* 0x000fe200000001ff */
[----:B------:R-:W-:Y:S01]  /*3420*/  MOV R59, R124 ;  /* 0x0000007c003b7202 */ /* 0x000fe20000000f00 */
[----:B------:R-:W-:Y:S01]  /*3430*/  IMAD.MOV.U32 R61, RZ, RZ, 0x1f ;  /* 0x0000001fff3d7424 */ /* 0x000fe200078e00ff */
[----:B------:R-:W-:-:S02]  /*3440*/  MOV R100, 0xffffffff ;  /* 0xffffffff00647802 */ /* 0x000fc40000000f00 */
[----:B------:R-:W-:Y:S02]  /*3450*/  MOV R56, 0x3470 ;  /* 0x0000347000387802 */ /* 0x000fe40000000f00 */
[----:B-----5:R-:W-:Y:S05]  /*3460*/  CALL.REL.NOINC `($__internal_39_$__cuda_sm70_shflsync_down_p) ;  /* 0x0000046000007944 */ /* 0x020fea0003c00000 */
[----:B-1----:R-:W-:Y:S01]  /*3470*/  MOV R63, R59 ;  /* 0x0000003b003f7202 */ /* 0x002fe20000000f00 */
[----:B0-----:R-:W-:Y:S05]  /*3480*/  BRA `(.L_x_1521) ;  /* 0xffffdf2000007947 */ /* 0x001fea000383ffff */
.L_x_1446:
[----:B------:R-:W-:Y:S01]  /*3490*/  HFMA2.MMA R61, -RZ, RZ, 0, 1.847743988037109375e-06 ;  /* 0x0000001fff3d7435 */ /* 0x000fe200000001ff */
[----:B------:R-:W-:Y:S01]  /*34a0*/  MOV R59, R122 ;  /* 0x0000007a003b7202 */ /* 0x000fe20000000f00 */
[----:B------:R-:W-:Y:S01]  /*34b0*/  IMAD.MOV.U32 R88, RZ, RZ, 0x10 ;  /* 0x00000010ff587424 */ /* 0x000fe200078e00ff */
[----:B------:R-:W-:Y:S02]  /*34c0*/  MOV R100, 0xffffffff ;  /* 0xffffffff00647802 */ /* 0x000fe40000000f00 */
[----:B------:R-:W-:Y:S02]  /*34d0*/  MOV R56, 0x34f0 ;  /* 0x000034f000387802 */ /* 0x000fe40000000f00 */
[----:B01---5:R-:W-:Y:S05]  /*34e0*/  CALL.REL.NOINC `($__internal_39_$__cuda_sm70_shflsync_down_p) ;  /* 0x000003e000007944 */ /* 0x023fea0003c00000 */
[----:B------:R-:W-:Y:S01]  /*34f0*/  FADD.FTZ R89, R63, R124 ;  /* 0x0000007c3f597221 */ /* 0x000fe20000010000 */
[----:B0-----:R-:W-:Y:S01]  /*3500*/  HFMA2.MMA R88, -RZ, RZ, 0, 4.76837158203125e-07 ;  /* 0x00000008ff587435 */ /* 0x001fe200000001ff */
[----:B-1----:R-:W-:Y:S01]  /*3510*/  FADD.FTZ R122, R122, R59 ;  /* 0x0000003b7a7a7221 */ /* 0x002fe20000010000 */
[----:B------:R-:W-:Y:S01]  /*3520*/  MOV R100, 0xffffffff ;  /* 0xffffffff00647802 */ /* 0x000fe20000000f00 */
[----:B------:R-:W-:Y:S01]  /*3530*/  IMAD.MOV.U32 R61, RZ, RZ, 0x1f ;  /* 0x0000001fff3d7424 */ /* 0x000fe200078e00ff */
[----:B------:R-:W-:-:S02]  /*3540*/  MOV R59, R89 ;  /* 0x00000059003b7202 */ /* 0x000fc40000000f00 */
[----:B------:R-:W-:Y:S02]  /*3550*/  MOV R56, 0x3570 ;  /* 0x0000357000387802 */ /* 0x000fe40000000f00 */
[----:B------:R-:W-:Y:S05]  /*3560*/  CALL.REL.NOINC `($__internal_39_$__cuda_sm70_shflsync_down_p) ;  /* 0x0000036000007944 */ /* 0x000fea0003c00000 */
[----:B0-----:R-:W-:Y:S01]  /*3570*/  HFMA2.MMA R88, -RZ, RZ, 0, 4.76837158203125e-07 ;  /* 0x00000008ff587435 */ /* 0x001fe200000001ff */
[----:B-1----:R-:W-:Y:S01]  /*3580*/  MOV R124, R59 ;  /* 0x0000003b007c7202 */ /* 0x002fe20000000f00 */
[----:B------:R-:W-:Y:S01]  /*3590*/  IMAD.MOV.U32 R59, RZ, RZ, R122 ;  /* 0x000000ffff3b7224 */ /* 0x000fe200078e007a */
[----:B------:R-:W-:Y:S02]  /*35a0*/  MOV R61, 0x1f ;  /* 0x0000001f003d7802 */ /* 0x000fe40000000f00 */
[----:B------:R-:W-:Y:S02]  /*35b0*/  MOV R100, 0xffffffff ;  /* 0xffffffff00647802 */ /* 0x000fe40000000f00 */
[----:B------:R-:W-:Y:S02]  /*35c0*/  MOV R56, 0x35e0 ;  /* 0x000035e000387802 */ /* 0x000fe40000000f00 */
[----:B------:R-:W-:Y:S05]  /*35d0*/  CALL.REL.NOINC `($__internal_39_$__cuda_sm70_shflsync_down_p) ;  /* 0x000002f000007944 */ /* 0x000fea0003c00000 */
[----:B------:R-:W-:Y:S01]  /*35e0*/  FADD.FTZ R89, R124, R89 ;  /* 0x000000597c597221 */ /* 0x000fe20000010000 */
[----:B0-----:R-:W-:Y:S01]  /*35f0*/  HFMA2.MMA R61, -RZ, RZ, 0, 1.847743988037109375e-06 ;  /* 0x0000001fff3d7435 */ /* 0x001fe200000001ff */
[----:B-1----:R-:W-:Y:S01]  /*3600*/  FADD.FTZ R122, R122, R59 ;  /* 0x0000003b7a7a7221 */ /* 0x002fe20000010000 */
[----:B------:R-:W-:Y:S01]  /*3610*/  MOV R100, 0xffffffff ;  /* 0xffffffff00647802 */ /* 0x000fe20000000f00 */
[----:B------:R-:W-:Y:S01]  /*3620*/  IMAD.MOV.U32 R88, RZ, RZ, 0x4 ;  /* 0x00000004ff587424 */ /* 0x000fe200078e00ff */
[----:B------:R-:W-:-:S02]  /*3630*/  MOV R59, R89 ;  /* 0x00000059003b7202 */ /* 0x000fc40000000f00 */
[----:B------:R-:W-:Y:S02]  /*3640*/  MOV R56, 0x3660 ;  /* 0x0000366000387802 */ /* 0x000fe40000000f00 */
[----:B------:R-:W-:Y:S05]  /*3650*/  CALL.REL.NOINC `($__internal_39_$__cuda_sm70_shflsync_down_p) ;  /* 0x0000027000007944 */ /* 0x000fea0003c00000 */
[----:B0-----:R-:W-:Y:S01]  /*3660*/  HFMA2.MMA R88, -RZ, RZ, 0, 2.384185791015625e-07 ;  /* 0x00000004ff587435 */ /* 0x001fe200000001ff */
[----:B-1----:R-:W-:Y:S01]  /*3670*/  IMAD.MOV.U32 R124, RZ, RZ, R59 ;  /* 0x000000ffff7c7224 */ /* 0x002fe200078e003b */
[----:B------:R-:W-:Y:S01]  /*3680*/  MOV R59, R122 ;  /* 0x0000007a003b7202 */ /* 0x000fe20000000f00 */
[----:B------:R-:W-:Y:S01]  /*3690*/  IMAD.MOV.U32 R100, RZ, RZ, -0x1 ;  /* 0xffffffffff647424 */ /* 0x000fe200078e00ff */
[----:B------:R-:W-:Y:S02]  /*36a0*/  MOV R61, 0x1f ;  /* 0x0000001f003d7802 */ /* 0x000fe40000000f00 */
[----:B------:R-:W-:Y:S02]  /*36b0*/  MOV R56, 0x36d0 ;  /* 0x000036d000387802 */ /* 0x000fe40000000f00 */
[----:B------:R-:W-:Y:S05]  /*36c0*/  CALL.REL.NOINC `($__internal_39_$__cuda_sm70_shflsync_down_p) ;  /* 0x0000020000007944 */ /* 0x000fea0003c00000 */
[----:B------:R-:W-:Y:S01]  /*36d0*/  FADD.FTZ R89, R124, R89 ;  /* 0x000000597c597221 */ /* 0x000fe20000010000 */
[----:B0-----:R-:W-:Y:S01]  /*36e0*/  HFMA2.MMA R88, -RZ, RZ, 0, 1.1920928955078125e-07 ;  /* 0x00000002ff587435 */ /* 0x001fe200000001ff */
[----:B-1----:R-:W-:Y:S01]  /*36f0*/  FADD.FTZ R122, R122, R59 ;  /* 0x0000003b7a7a7221 */ /* 0x002fe20000010000 */
[----:B------:R-:W-:Y:S01]  /*3700*/  MOV R61, 0x1f ;  /* 0x0000001f003d7802 */ /* 0x000fe20000000f00 */
[----:B------:R-:W-:Y:S01]  /*3710*/  IMAD.MOV.U32 R59, RZ, RZ, R89 ;  /* 0x000000ffff3b7224 */ /* 0x000fe200078e0059 */
[----:B------:R-:W-:-:S02]  /*3720*/  MOV R100, 0xffffffff ;  /* 0xffffffff00647802 */ /* 0x000fc40000000f00 */
[----:B------:R-:W-:Y:S02]  /*3730*/  MOV R56, 0x3750 ;  /* 0x0000375000387802 */ /* 0x000fe40000000f00 */
[----:B------:R-:W-:Y:S05]  /*3740*/  CALL.REL.NOINC `($__internal_39_$__cuda_sm70_shflsync_down_p) ;  /* 0x0000018000007944 */ /* 0x000fea0003c00000 */
[----:B0-----:R-:W-:Y:S01]  /*3750*/  HFMA2.MMA R88, -RZ, RZ, 0, 1.1920928955078125e-07 ;  /* 0x00000002ff587435 */ /* 0x001fe200000001ff */
[----:B-1----:R-:W-:Y:S01]  /*3760*/  MOV R124, R59 ;  /* 0x0000003b007c7202 */ /* 0x002fe20000000f00 */
[----:B------:R-:W-:Y:S01]  /*3770*/  IMAD.MOV.U32 R61, RZ, RZ, 0x1f ;  /* 0x0000001fff3d7424 */ /* 0x000fe200078e00ff */
[----:B------:R-:W-:Y:S02]  /*3780*/  MOV R59, R122 ;  /* 0x0000007a003b7202 */ /* 0x000fe40000000f00 */
[----:B------:R-:W-:Y:S02]  /*3790*/  MOV R100, 0xffffffff ;  /* 0xffffffff00647802 */ /* 0x000fe40000000f00 */
[----:B------:R-:W-:Y:S02]  /*37a0*/  MOV R56, 0x37c0 ;  /* 0x000037c000387802 */ /* 0x000fe40000000f00 */
[----:B------:R-:W-:Y:S05]  /*37b0*/  CALL.REL.NOINC `($__internal_39_$__cuda_sm70_shflsync_down_p) ;  /* 0x0000011000007944 */ /* 0x000fea0003c00000 */
[----:B------:R-:W-:Y:S01]  /*37c0*/  FADD.FTZ R89, R124, R89 ;  /* 0x000000597c597221 */ /* 0x000fe20000010000 */
[----:B0-----:R-:W-:Y:S01]  /*37d0*/  HFMA2.MMA R88, -RZ, RZ, 0, 5.9604644775390625e-08 ;  /* 0x00000001ff587435 */ /* 0x001fe200000001ff */
[----:B-1----:R-:W-:Y:S01]  /*37e0*/  FADD.FTZ R63, R122, R59 ;  /* 0x0000003b7a3f7221 */ /* 0x002fe20000010000 */
[----:B------:R-:W-:Y:S01]  /*37f0*/  MOV R61, 0x1f ;  /* 0x0000001f003d7802 */ /* 0x000fe20000000f00 */
[----:B------:R-:W-:Y:S01]  /*3800*/  IMAD.MOV.U32 R100, RZ, RZ, -0x1 ;  /* 0xffffffffff647424 */ /* 0x000fe200078e00ff */
[----:B------:R-:W-:-:S02]  /*3810*/  MOV R59, R89 ;  /* 0x00000059003b7202 */ /* 0x000fc40000000f00 */
[----:B------:R-:W-:Y:S02]  /*3820*/  MOV R56, 0x3840 ;  /* 0x0000384000387802 */ /* 0x000fe40000000f00 */
[----:B------:R-:W-:Y:S05]  /*3830*/  CALL.REL.NOINC `($__internal_39_$__cuda_sm70_shflsync_down_p) ;  /* 0x0000009000007944 */ /* 0x000fea0003c00000 */
[----:B0-----:R-:W-:Y:S01]  /*3840*/  HFMA2.MMA R61, -RZ, RZ, 0, 1.847743988037109375e-06 ;  /* 0x0000001fff3d7435 */ /* 0x001fe200000001ff */
[----:B-1----:R-:W-:Y:S01]  /*3850*/  MOV R122, R59 ;  /* 0x0000003b007a7202 */ /* 0x002fe20000000f00 */
[----:B------:R-:W-:Y:S01]  /*3860*/  IMAD.MOV.U32 R88, RZ, RZ, 0x1 ;  /* 0x00000001ff587424 */ /* 0x000fe200078e00ff */
[----:B------:R-:W-:Y:S02]  /*3870*/  MOV R59, R63 ;  /* 0x0000003f003b7202 */ /* 0x000fe40000000f00 */
[----:B------:R-:W-:Y:S02]  /*3880*/  MOV R100, 0xffffffff ;  /* 0xffffffff00647802 */ /* 0x000fe40000000f00 */
[----:B------:R-:W-:Y:S02]  /*3890*/  MOV R56, 0x38b0 ;  /* 0x000038b000387802 */ /* 0x000fe40000000f00 */
[----:B------:R-:W-:Y:S05]  /*38a0*/  CALL.REL.NOINC `($__internal_39_$__cuda_sm70_shflsync_down_p) ;  /* 0x0000002000007944 */ /* 0x000fea0003c00000 */
[----:B01----:R-:W-:Y:S01]  /*38b0*/  MOV R100, R59 ;  /* 0x0000003b00647202 */ /* 0x003fe20000000f00 */
[----:B------:R-:W-:Y:S05]  /*38c0*/  BRA `(.L_x_1522) ;  /* 0xffffdc0000007947 */ /* 0x000fea000383ffff */
        .weak           $__internal_39_$__cuda_sm70_shflsync_down_p
        .type           $__internal_39_$__cuda_sm70_shflsync_down_p,@function
        .size           $__internal_39_$__cuda_sm70_shflsync_down_p,(.L_x_6688 - $__internal_39_$__cuda_sm70_shflsync_down_p)
$__internal_39_$__cuda_sm70_shflsync_down_p:
[----:B------:R-:W-:Y:S01]  /*38d0*/  HFMA2.MMA R57, -RZ, RZ, 0, 0 ;  /* 0x00000000ff397435 */ /* 0x000fe200000001ff */
[----:B------:R-:W-:Y:S04]  /*38e0*/  WARPSYNC R100 ;  /* 0x0000006400007348 */ /* 0x000fe80003800000 */
[----:B------:R0:W1:Y:S01]  /*38f0*/  SHFL.DOWN PT, R59, R59, R88, R61 ;  /* 0x080000583b3b7389 */ /* 0x00006200000e003d */
[----:B------:R-:W-:Y:S05]  /*3900*/  RET.REL.NODEC R56 `(_ZN10layer_norm13ln_bwd_kernelINS_13Kernel_traitsI6__halfS2_S2_S2_fjLj1536ELj1ELj1ELj4ELj8ENS_18Kernel_traits_baseILj1536ES2_S2_S2_S2_fjLj128EEEEELb1ELb1ELb1ELb1EEEvNS_9BwdParamsE) ;  /* 0xffffc6f038007950 */ /* 0x000fea0003c3ffff */
.L_x_1523:
        /* <DEDUP_REMOVED lines=15> */
.L_x_6688:


//--------------------- .text._ZN10layer_norm13ln_bwd_kernelINS_13Kernel_traitsIf13__nv_bfloat16S2_S2_fjLj1536ELj1ELj1ELj4ELj8ENS_18Kernel_traits_baseILj1536EfS2_S2_S2_fjLj128EEEEELb0ELb0ELb0ELb0EEEvNS_9BwdParamsE --------------------------
	.section	.text._ZN10layer_norm13ln_bwd_kernelINS_13Kernel_traitsIf13__nv_bfloat16S2_S2_fjLj1536ELj1ELj1ELj4ELj8ENS_18Kernel_traits_baseILj1536EfS2_S2_S2_fjLj128EEEEELb0ELb0ELb0ELb0EEEvNS_9BwdParamsE,"ax",@progbits
	.sectioninfo	@"SHI_REGISTERS=93"
	.align	128
        .global         _ZN10layer_norm13ln_bwd_kernelINS_13Kernel_traitsIf13__nv_bfloat16S2_S2_fjLj1536ELj1ELj1ELj4ELj8ENS_18Kernel_traits_baseILj1536EfS2_S2_S2_fjLj128EEEEELb0ELb0ELb0ELb0EEEvNS_9BwdParamsE
        .type           _ZN10layer_norm13ln_bwd_kernelINS_13Kernel_traitsIf13__nv_bfloat16S2_S2_fjLj1536ELj1ELj1ELj4ELj8ENS_18Kernel_traits_baseILj1536EfS2_S2_S2_fjLj128EEEEELb0ELb0ELb0ELb0EEEvNS_9BwdParamsE,@function
        .size           _ZN10layer_norm13ln_bwd_kernelINS_13Kernel_traitsIf13__nv_bfloat16S2_S2_fjLj1536ELj1ELj1ELj4ELj8ENS_18Kernel_traits_baseILj1536EfS2_S2_S2_fjLj128EEEEELb0ELb0ELb0ELb0EEEvNS_9BwdParamsE,(.L_x_6689 - _ZN10layer_norm13ln_bwd_kernelINS_13Kernel_traitsIf13__nv_bfloat16S2_S2_fjLj1536ELj1ELj1ELj4ELj8ENS_18Kernel_traits_baseILj1536EfS2_S2_S2_fjLj128EEEEELb0ELb0ELb0ELb0EEEvNS_9BwdParamsE)
        .other          _ZN10layer_norm13ln_bwd_kernelINS_13Kernel_traitsIf13__nv_bfloat16S2_S2_fjLj1536ELj1ELj1ELj4ELj8ENS_18Kernel_traits_baseILj1536EfS2_S2_S2_fjLj128EEEEELb0ELb0ELb0ELb0EEEvNS_9BwdParamsE,@"STO_CUDA_ENTRY STV_DEFAULT"
_ZN10layer_norm13ln_bwd_kernelINS_13Kernel_traitsIf13__nv_bfloat16S2_S2_fjLj1536ELj1ELj1ELj4ELj8ENS_18Kernel_traits_baseILj1536EfS2_S2_S2_fjLj128EEEEELb0ELb0ELb0ELb0EEEvNS_9BwdParamsE:
.text._ZN10layer_norm13ln_bwd_kernelINS_13Kernel_traitsIf13__nv_bfloat16S2_S2_fjLj1536ELj1ELj1ELj4ELj8ENS_18Kernel_traits_baseILj1536EfS2_S2_S2_fjLj128EEEEELb0ELb0ELb0ELb0EEEvNS_9BwdParamsE:
        /* <DEDUP_REMOVED lines=13> */
[----:B------:R-:W-:Y:S01]  /*00d0*/  @P3 IMAD.MOV.U32 R7, RZ, RZ, 0x10 ;  /* 0x00000010ff073424 */ /* 0x000fe200078e00ff */
[----:B------:R-:W0:Y:S01]  /*00e0*/  S2UR UR6, SR_CTAID.X ;  /* 0x00000000000679c3 */ /* 0x000e220000002500 */
[----:B------:R-:W-:Y:S01]  /*00f0*/  @P4 MOV R5, 0x10 ;  /* 0x0000001000054802 */ /* 0x000fe20000000f00 */
[C---:B------:R-:W-:Y:S01]  /*0100*/  @P2 IMAD.WIDE.U32 R2, R4.reuse, R3, c[0x0][0x1b0] ;  /* 0x00006c0004022625 */ /* 0x040fe200078e0003 */
[----:B------:R-:W-:-:S04]  /*0110*/  @P2 LOP3.LUT R4, R4, 0x80, RZ, 0xfc, !PT ;  /* 0x0000008004042812 */ /* 0x000fc800078efcff */
[----:B------:R1:W5:Y:S01]  /*0120*/  @P2 LDG.E.128 R44, [R2.64] ;  /* 0x00000004022c2981 */ /* 0x000362000c1e1d00 */
[C---:B------:R-:W-:Y:S01]  /*0130*/  @P3 IMAD.WIDE.U32 R6, R4.reuse, R7, c[0x0][0x1b0] ;  /* 0x00006c0004063625 */ /* 0x040fe200078e0007 */
[----:B------:R-:W-:-:S04]  /*0140*/  @P3 IADD3 R4, R4, 0x80, RZ ;  /* 0x0000008004043810 */ /* 0x000fc80007ffe0ff */
[----:B------:R1:W5:Y:S01]  /*0150*/  @P3 LDG.E.128 R40, [R6.64] ;  /* 0x0000000406283981 */ /* 0x000362000c1e1d00 */
[----:B------:R-:W-:-:S05]  /*0160*/  @P4 IMAD.WIDE.U32 R4, R4, R5, c[0x0][0x1b0] ;  /* 0x00006c0004044625 */ /* 0x000fca00078e0005 */
[----:B------:R0:W5:Y:S02]  /*0170*/  @P4 LDG.E.128 R36, [R4.64] ;  /* 0x0000000404244981 */ /* 0x000164000c1e1d00 */
[----:B0-----:R-:W-:-:S04]  /*0180*/  LEA.HI R5, R0, UR6, RZ, 0x19 ;  /* 0x0000000600057c11 */ /* 0x001fc8000f8fc8ff */
        /* <DEDUP_REMOVED lines=14> */
[----:B-1----:R-:W-:Y:S01]  /*0270*/  HFMA2.MMA R33, -RZ, RZ, 0, 0 ;  /* 0x00000000ff217435 */ /* 0x002fe200000001ff */
[----:B------:R-:W-:-:S02]  /*0280*/  IMAD.MOV.U32 R6, RZ, RZ, 0x1 ;  /* 0x00000001ff067424 */ /* 0x000fc400078e00ff */
.L_x_1542:
[----:B------:R-:W-:Y:S01]  /*0290*/  ISETP.NE.U32.AND P0, PT, RZ, c[0x0][0x1c0], PT ;  /* 0x00007000ff007a0c */ /* 0x000fe20003f05070 */
[----:B------:R-:W-:Y:S01]  /*02a0*/  IMAD.MOV.U32 R48, RZ, RZ, 0x4 ;  /* 0x00000004ff307424 */ /* 0x000fe200078e00ff */
[----:B------:R-:W-:-:S02]  /*02b0*/  SHF.R.S32.HI R8, RZ, 0x1f, R5 ;  /* 0x0000001fff087819 */ /* 0x000fc40000011405 */
[----:B------:R-:W-:Y:S01]  /*02c0*/  ISETP.NE.AND.EX P0, PT, RZ, c[0x0][0x1c4], PT, P0 ;  /* 0x00007100ff007a0c */ /* 0x000fe20003f05300 */
[----:B------:R-:W-:-:S04]  /*02d0*/  IMAD.WIDE R52, R5, R48, c[0x0][0x1a0] ;  /* 0x0000680005347625 */ /* 0x000fc800078e0230 */
[C---:B------:R-:W-:Y:S02]  /*02e0*/  IMAD.WIDE R48, R5.reuse, R48, c[0x0][0x1a8] ;  /* 0x00006a0005307625 */ /* 0x040fe400078e0230 */
[----:B------:R-:W2:Y:S04]  /*02f0*/  LDG.E R52, [R52.64] ;  /* 0x0000000434347981 */ /* 0x000ea8000c1e1900 */
[----:B-----5:R0:W5:Y:S02]  /*0300*/  LDG.E R7, [R48.64] ;  /* 0x0000000430077981 */ /* 0x020164000c1e1900 */
        /* <DEDUP_REMOVED lines=31> */
[----:B------:R-:W-:Y:S02]  /*0500*/  PRMT R48, RZ, 0x5410, R48 ;  /* 0x00005410ff307816 */ /* 0x000fe40000000030 */
[----:B0-----:R-:W-:Y:S02]  /*0510*/  PRMT R52, RZ, 0x5410, R57 ;  /* 0x00005410ff347816 */ /* 0x001fe40000000039 */
[----:B---3--:R-:W-:Y:S01]  /*0520*/  MOV R9, R50 ;  /* 0x0000003200097202 */ /* 0x008fe20000000f00 */
[--C-:B------:R-:W-:Y:S01]  /*0530*/  IMAD.MOV.U32 R11, RZ, RZ, R51.reuse ;  /* 0x000000ffff0b7224 */ /* 0x100fe200078e0033 */
[----:B------:R-:W-:Y:S01]  /*0540*/  SHF.R.U64 R58, R50, 0x10, R51 ;  /* 0x00000010323a7819 */ /* 0x000fe20000001233 */
[C---:B------:R-:W-:Y:S01]  /*0550*/  FADD.FTZ R50, -R85.reuse, R48 ;  /* 0x0000003055327221 */ /* 0x040fe20000010100 */
[--C-:B------:R-:W-:Y:S01]  /*0560*/  SHF.R.U32.HI R55, RZ, 0x10, R49.reuse ;  /* 0x00000010ff377819 */ /* 0x100fe20000011631 */
[----:B------:R-:W-:Y:S01]  /*0570*/  FADD.FTZ R52, -R85, R52 ;  /* 0x0000003455347221 */ /* 0x000fe20000010100 */
[----:B------:R-:W-:-:S02]  /*0580*/  PRMT R56, RZ, 0x5410, R49 ;  /* 0x00005410ff387816 */ /* 0x000fc40000000031 */
[----:B------:R-:W-:Y:S01]  /*0590*/  PRMT R49, RZ, 0x5410, R9 ;  /* 0x00005410ff317816 */ /* 0x000fe20000000009 */
[----:B-----5:R-:W-:Y:S01]  /*05a0*/  FMUL.FTZ R9, R7, R50 ;  /* 0x0000003207097220 */ /* 0x020fe20000410000 */
[----:B------:R-:W-:Y:S01]  /*05b0*/  SHF.R.U32.HI R59, RZ, 0x10, R51 ;  /* 0x00000010ff3b7819 */ /* 0x000fe20000011633 */
[----:B------:R-:W-:Y:S01]  /*05c0*/  FADD.FTZ R50, -R85, R56 ;  /* 0x0000003855327221 */ /* 0x000fe20000010100 */
[----:B------:R-:W-:Y:S02]  /*05d0*/  PRMT R58, RZ, 0x5410, R58 ;  /* 0x00005410ff3a7816 */ /* 0x000fe4000000003a */
[----:B------:R-:W-:Y:S01]  /*05e0*/  PRMT R51, RZ, 0x5410, R11 ;  /* 0x00005410ff337816 */ /* 0x000fe2000000000b */
[----:B------:R-:W-:Y:S02]  /*05f0*/  FMUL.FTZ R11, R7, R52 ;  /* 0x00000034070b7220 */ /* 0x000fe40000410000 */
[----:B------:R-:W-:Y:S01]  /*0600*/  FMUL.FTZ R56, R44, R49 ;  /* 0x000000312c387220 */ /* 0x000fe20000410000 */
[----:B------:R-:W-:Y:S01]  /*0610*/  PRMT R52, RZ, 0x5410, R55 ;  /* 0x00005410ff347816 */ /* 0x000fe20000000037 */
[----:B------:R-:W-:-:S02]  /*0620*/  FADD.FTZ R20, R20, R49 ;  /* 0x0000003114147221 */ /* 0x000fc40000010000 */
[----:B------:R-:W-:Y:S02]  /*0630*/  FFMA.FTZ R32, R9, R49, R32 ;  /* 0x0000003109207223 */ /* 0x000fe40000010020 */
[----:B------:R-:W-:Y:S02]  /*0640*/  FADD.FTZ R21, R21, R58 ;  /* 0x0000003a15157221 */ /* 0x000fe40000010000 */
[----:B------:R-:W-:Y:S02]  /*0650*/  FMUL.FTZ R57, R7, R50 ;  /* 0x0000003207397220 */ /* 0x000fe40000410000 */
[-C--:B------:R-:W-:Y:S02]  /*0660*/  FFMA.FTZ R33, R11, R58.reuse, R33 ;  /* 0x0000003a0b217223 */ /* 0x080fe40000010021 */
[----:B------:R-:W-:Y:S02]  /*0670*/  FMUL.FTZ R58, R45, R58 ;  /* 0x0000003a2d3a7220 */ /* 0x000fe40000410000 */
[----:B------:R-:W-:-:S02]  /*0680*/  FADD.FTZ R49, RZ, R56 ;  /* 0x00000038ff317221 */ /* 0x000fc40000010000 */
[----:B------:R-:W-:Y:S01]  /*0690*/  FFMA.FTZ R50, R9, R56, RZ ;  /* 0x0000003809327223 */ /* 0x000fe200000100ff */
[----:B------:R-:W-:Y:S01]  /*06a0*/  PRMT R48, RZ, 0x5410, R59 ;  /* 0x00005410ff307816 */ /* 0x000fe2000000003b */
        /* <DEDUP_REMOVED lines=14> */
.L_x_1526:
[----:B0-----:R-:W-:Y:S05]  /*0790*/  BSYNC B0 ;  /* 0x0000000000007941 */ /* 0x001fea0003800000 */
.L_x_1525:
        /* <DEDUP_REMOVED lines=16> */
[----:B---3--:R-:W-:Y:S01]  /*08a0*/  IMAD.MOV.U32 R61, RZ, RZ, R50 ;  /* 0x000000ffff3d7224 */ /* 0x008fe200078e0032 */
[----:B------:R-:W-:-:S03]  /*08b0*/  SHF.R.U64 R74, R50, 0x10, R51 ;  /* 0x00000010324a7819 */ /* 0x000fc60000001233 */
[----:B0-----:R-:W-:Y:S01]  /*08c0*/  FADD.FTZ R52, -R85, R48 ;  /* 0x0000003055347221 */ /* 0x001fe20000010100 */
[--C-:B------:R-:W-:Y:S02]  /*08d0*/  PRMT R66, RZ, 0x5410, R49.reuse ;  /* 0x00005410ff427816 */ /* 0x100fe40000000031 */
[----:B------:R-:W-:Y:S02]  /*08e0*/  SHF.R.U32.HI R50, RZ, 0x10, R49 ;  /* 0x00000010ff327819 */ /* 0x000fe40000011631 */
[----:B------:R-:W-:Y:S02]  /*08f0*/  PRMT R64, RZ, 0x5410, R64 ;  /* 0x00005410ff407816 */ /* 0x000fe40000000040 */
[----:B------:R-:W-:Y:S01]  /*0900*/  PRMT R49, RZ, 0x5410, R61 ;  /* 0x00005410ff317816 */ /* 0x000fe2000000003d */
[----:B-----5:R-:W-:Y:S01]  /*0910*/  FMUL.FTZ R61, R7, R52 ;  /* 0x00000034073d7220 */ /* 0x020fe20000410000 */
[----:B------:R-:W-:Y:S01]  /*0920*/  MOV R63, R51 ;  /* 0x00000033003f7202 */ /* 0x000fe20000000f00 */
[C---:B------:R-:W-:Y:S01]  /*0930*/  FADD.FTZ R52, -R85.reuse, R66 ;  /* 0x0000004255347221 */ /* 0x040fe20000010100 */
[----:B------:R-:W-:Y:S01]  /*0940*/  SHF.R.U32.HI R65, RZ, 0x10, R51 ;  /* 0x00000010ff417819 */ /* 0x000fe20000011633 */
[----:B------:R-:W-:Y:S01]  /*0950*/  FADD.FTZ R64, -R85, R64 ;  /* 0x0000004055407221 */ /* 0x000fe20000010100 */
[----:B------:R-:W-:Y:S01]  /*0960*/  PRMT R74, RZ, 0x5410, R74 ;  /* 0x00005410ff4a7816 */ /* 0x000fe2000000004a */
[----:B------:R-:W-:Y:S01]  /*0970*/  FMUL.FTZ R66, R40, R49 ;  /* 0x0000003128427220 */ /* 0x000fe20000410000 */
[----:B------:R-:W-:Y:S01]  /*0980*/  PRMT R51, RZ, 0x5410, R63 ;  /* 0x00005410ff337816 */ /* 0x000fe2000000003f */
[C---:B------:R-:W-:Y:S01]  /*0990*/  FMUL.FTZ R63, R7.reuse, R52 ;  /* 0x00000034073f7220 */ /* 0x040fe20000410000 */
[----:B------:R-:W-:Y:S01]  /*09a0*/  PRMT R48, RZ, 0x5410, R65 ;  /* 0x00005410ff307816 */ /* 0x000fe20000000041 */
[----:B------:R-:W-:Y:S01]  /*09b0*/  FMUL.FTZ R64, R7, R64 ;  /* 0x0000004007407220 */ /* 0x000fe20000410000 */
[----:B------:R-:W-:Y:S01]  /*09c0*/  PRMT R52, RZ, 0x5410, R50 ;  /* 0x00005410ff347816 */ /* 0x000fe20000000032 */
[----:B------:R-:W-:-:S02]  /*09d0*/  FMUL.FTZ R65, R41, R74 ;  /* 0x0000004a29417220 */ /* 0x000fc40000410000 */
[----:B------:R-:W-:Y:S02]  /*09e0*/  FADD.FTZ R50, R55, R66 ;  /* 0x0000004237327221 */ /* 0x000fe40000010000 */
[C---:B------:R-:W-:Y:S02]  /*09f0*/  FFMA.FTZ R76, R61.reuse, R66, R76 ;  /* 0x000000423d4c7223 */ /* 0x040fe4000001004c */
[----:B------:R-:W-:Y:S02]  /*0a00*/  FADD.FTZ R16, R16, R49 ;  /* 0x0000003110107221 */ /* 0x000fe40000010000 */
[----:B------:R-:W-:Y:S02]  /*0a10*/  FFMA.FTZ R28, R61, R49, R28 ;  /* 0x000000313d1c7223 */ /* 0x000fe4000001001c */
        /* <DEDUP_REMOVED lines=9> */
[C---:B------:R-:W-:Y:S02]  /*0ab0*/  FFMA.FTZ R76, R63.reuse, R74, R76 ;  /* 0x0000004a3f4c7223 */ /* 0x040fe4000001004c */
[----:B------:R-:W-:Y:S02]  /*0ac0*/  FADD.FTZ R18, R18, R51 ;  /* 0x0000003312127221 */ /* 0x000fe40000010000 */
[----:B------:R-:W-:Y:S02]  /*0ad0*/  FFMA.FTZ R30, R63, R51, R30 ;  /* 0x000000333f1e7223 */ /* 0x000fe4000001001e */
[----:B------:R-:W-:Y:S02]  /*0ae0*/  FADD.FTZ R19, R19, R48 ;  /* 0x0000003013137221 */ /* 0x000fe40000010000 */
[----:B------:R-:W-:-:S02]  /*0af0*/  FFMA.FTZ R31, R78, R48, R31 ;  /* 0x000000304e1f7223 */ /* 0x000fc4000001001f */
[----:B------:R-:W-:Y:S02]  /*0b00*/  FADD.FTZ R55, R50, R67 ;  /* 0x0000004332377221 */ /* 0x000fe40000010000 */
[----:B------:R-:W-:Y:S02]  /*0b10*/  FFMA.FTZ R76, R78, R67, R76 ;  /* 0x000000434e4c7223 */ /* 0x000fe4000001004c */
.L_x_1528:
[----:B------:R-:W-:Y:S05]  /*0b20*/  BSYNC B0 ;  /* 0x0000000000007941 */ /* 0x000fea0003800000 */
.L_x_1527:
        /* <DEDUP_REMOVED lines=17> */
[----:B------:R-:W-:Y:S02]  /*0c40*/  PRMT R48, RZ, 0x5410, R48 ;  /* 0x00005410ff307816 */ /* 0x000fe40000000030 */
[--C-:B0-----:R-:W-:Y:S02]  /*0c50*/  PRMT R52, RZ, 0x5410, R49.reuse ;  /* 0x00005410ff347816 */ /* 0x101fe40000000031 */
        /* <DEDUP_REMOVED lines=8> */
[----:B------:R-:W-:Y:S01]  /*0ce0*/  SHF.R.U32.HI R88, RZ, 0x10, R51 ;  /* 0x00000010ff587819 */ /* 0x000fe20000011633 */
[----:B------:R-:W-:Y:S01]  /*0cf0*/  FMUL.FTZ R82, R36, R49 ;  /* 0x0000003124527220 */ /* 0x000fe20000410000 */
[----:B------:R-:W-:Y:S01]  /*0d00*/  PRMT R86, RZ, 0x5410, R86 ;  /* 0x00005410ff567816 */ /* 0x000fe20000000056 */
[----:B------:R-:W-:Y:S01]  /*0d10*/  FMUL.FTZ R80, R7, R50 ;  /* 0x0000003207507220 */ /* 0x000fe20000410000 */
[----:B------:R-:W-:Y:S01]  /*0d20*/  PRMT R51, RZ, 0x5410, R79 ;  /* 0x00005410ff337816 */ /* 0x000fe2000000004f */
[----:B------:R-:W-:Y:S01]  /*0d30*/  FMUL.FTZ R79, R37, R52 ;  /* 0x00000034254f7220 */ /* 0x000fe20000410000 */
[----:B------:R-:W-:Y:S01]  /*0d40*/  PRMT R88, RZ, 0x5410, R88 ;  /* 0x00005410ff587816 */ /* 0x000fe20000000058 */
[----:B------:R-:W-:-:S02]  /*0d50*/  FADD.FTZ R48, R55, R82 ;  /* 0x0000005237307221 */ /* 0x000fc40000010000 */
[C---:B------:R-:W-:Y:S02]  /*0d60*/  FFMA.FTZ R76, R75.reuse, R82, R76 ;  /* 0x000000524b4c7223 */ /* 0x040fe4000001004c */
[----:B------:R-:W-:Y:S02]  /*0d70*/  FADD.FTZ R12, R12, R49 ;  /* 0x000000310c0c7221 */ /* 0x000fe40000010000 */
[----:B------:R-:W-:Y:S02]  /*0d80*/  FFMA.FTZ R24, R75, R49, R24 ;  /* 0x000000314b187223 */ /* 0x000fe40000010018 */
[----:B------:R-:W-:Y:S02]  /*0d90*/  FMUL.FTZ R81, R7, R84 ;  /* 0x0000005407517220 */ /* 0x000fe40000410000 */
        /* <DEDUP_REMOVED lines=16> */
.L_x_1530:
[----:B------:R-:W-:Y:S05]  /*0ea0*/  BSYNC B0 ;  /* 0x0000000000007941 */ /* 0x000fea0003800000 */
.L_x_1529:
[----:B------:R-:W-:Y:S01]  /*0eb0*/  HFMA2.MMA R85, -RZ, RZ, 1.875, 0 ;  /* 0x3f800000ff557435 */ /* 0x000fe200000001ff */
[----:B------:R-:W-:Y:S02]  /*0ec0*/  LOP3.LUT R87, R54, 0x7fffffc, RZ, 0xc0, !PT ;  /* 0x07fffffc36577812 */ /* 0x000fe400078ec0ff */
[----:B------:R-:W-:Y:S02]  /*0ed0*/  LOP3.LUT P1, RZ, R0, 0x1f, RZ, 0xc0, !PT ;  /* 0x0000001f00ff7812 */ /* 0x000fe4000782c0ff */
[----:B------:R-:W-:Y:S02]  /*0ee0*/  @!P5 IADD3 R87, R87, 0x4, RZ ;  /* 0x000000045757d810 */ /* 0x000fe40007ffe0ff */
[----:B-----5:R-:W-:Y:S01]  /*0ef0*/  @P0 PRMT R85, RZ, 0x5410, R77 ;  /* 0x00005410ff550816 */ /* 0x020fe2000000004d */
[----:B------:R-:W-:Y:S06]  /*0f00*/  BRA.DIV ~URZ, `(.L_x_1531) ;  /* 0x000010d27f007947 */ /* 0x000fec000b800000 */
[----:B------:R0:W1:Y:S02]  /*0f10*/  SHFL.DOWN PT, R88, R55, 0x10, 0x1f ;  /* 0x0a001f0037587f89 */ /* 0x00006400000e0000 */
.L_x_1543:
        /* <DEDUP_REMOVED lines=18> */
.L_x_1544:
        /* <DEDUP_REMOVED lines=27> */
[-C--:B------:R-:W-:Y:S01]  /*11f0*/  FFMA.FTZ R54, R62, R76.reuse, R77 ;  /* 0x0000004c3e367223 */ /* 0x080fe2000001004d */
[----:B------:R-:W-:Y:S01]  /*1200*/  ISETP.NE.AND.EX P0, PT, RZ, c[0x0][0x21c], PT, P0 ;  /* 0x00008700ff007a0c */ /* 0x000fe20003f05300 */
[----:B------:R-:W-:Y:S01]  /*1210*/  FADD.FTZ R50, R58, -R49 ;  /* 0x800000313a327221 */ /* 0x000fe20000010000 */
[----:B------:R-:W-:Y:S01]  /*1220*/  ISETP.NE.AND.EX P1, PT, RZ, c[0x0][0x25c], PT, P1 ;  /* 0x00009700ff007a0c */ /* 0x000fe20003f25310 */
[----:B------:R-:W-:Y:S02]  /*1230*/  FFMA.FTZ R49, R57, R76, R77 ;  /* 0x0000004c39317223 */ /* 0x000fe4000001004d */
[----:B------:R-:W-:-:S02]  /*1240*/  FMUL.FTZ R50, R7, R50 ;  /* 0x0000003207327220 */ /* 0x000fc40000410000 */
[----:B------:R-:W-:Y:S02]  /*1250*/  FADD.FTZ R52, R60, -R49 ;  /* 0x800000313c347221 */ /* 0x000fe40000010000 */
[----:B------:R-:W-:Y:S02]  /*1260*/  FADD.FTZ R54, R59, -R54 ;  /* 0x800000363b367221 */ /* 0x000fe40000010000 */
[C---:B------:R-:W-:Y:S02]  /*1270*/  FMUL.FTZ R52, R7.reuse, R52 ;  /* 0x0000003407347220 */ /* 0x040fe40000410000 */
[----:B------:R-:W-:Y:S01]  /*1280*/  @P0 SHF.R.U64 R51, R70, 0x10, R71 ;  /* 0x0000001046330819 */ /* 0x000fe20000001247 */
[----:B------:R-:W-:Y:S01]  /*1290*/  FMUL.FTZ R54, R7, R54 ;  /* 0x0000003607367220 */ /* 0x000fe20000410000 */
[----:B------:R-:W-:Y:S02]  /*12a0*/  @P0 MOV R48, R71 ;  /* 0x0000004700300202 */ /* 0x000fe40000000f00 */
[----:B------:R-:W-:-:S02]  /*12b0*/  @P0 PRMT R49, RZ, 0x5410, R51 ;  /* 0x00005410ff310816 */ /* 0x000fc40000000033 */
[----:B------:R-:W-:-:S03]  /*12c0*/  @P0 SHF.R.U32.HI R51, RZ, 0x10, R71 ;  /* 0x00000010ff330819 */ /* 0x000fc60000011647 */
[----:B------:R-:W-:Y:S01]  /*12d0*/  @P0 FADD.FTZ R50, R50, R49 ;  /* 0x0000003132320221 */ /* 0x000fe20000010000 */
[----:B------:R-:W-:Y:S02]  /*12e0*/  @P0 PRMT R49, RZ, 0x5410, R48 ;  /* 0x00005410ff310816 */ /* 0x000fe40000000030 */
[----:B------:R-:W-:Y:S01]  /*12f0*/  @P0 PRMT R51, RZ, 0x5410, R51 ;  /* 0x00005410ff330816 */ /* 0x000fe20000000033 */
[----:B------:R-:W-:Y:S02]  /*1300*/  FMUL.FTZ R48, R50, R85 ;  /* 0x0000005532307220 */ /* 0x000fe40000410000 */
[----:B------:R-:W-:Y:S02]  /*1310*/  @P0 FADD.FTZ R52, R52, R49 ;  /* 0x0000003134340221 */ /* 0x000fe40000010000 */
[----:B------:R-:W-:Y:S02]  /*1320*/  FFMA.FTZ R49, R9, R76, R77 ;  /* 0x0000004c09317223 */ /* 0x000fe4000001004d */
[----:B------:R-:W-:Y:S01]  /*1330*/  @P0 FADD.FTZ R54, R54, R51 ;  /* 0x0000003336360221 */ /* 0x000fe20000010000 */
[----:B------:R-:W0:Y:S01]  /*1340*/  F2F.BF16.F32 R48, R48 ;  /* 0x0000003000307304 */ /* 0x000e220000202000 */
[----:B------:R-:W-:-:S02]  /*1350*/  FADD.FTZ R88, R56, -R49 ;  /* 0x8000003138587221 */ /* 0x000fc40000010000 */
[----:B------:R-:W-:Y:S02]  /*1360*/  @P0 IMAD.MOV.U32 R49, RZ, RZ, R70 ;  /* 0x000000ffff310224 */ /* 0x000fe400078e0046 */
[-C--:B------:R-:W-:Y:S02]  /*1370*/  FMUL.FTZ R55, R54, R85.reuse ;  /* 0x0000005536377220 */ /* 0x080fe40000410000 */
[----:B------:R-:W-:Y:S01]  /*1380*/  FMUL.FTZ R88, R7, R88 ;  /* 0x0000005807587220 */ /* 0x000fe20000410000 */
[----:B------:R-:W-:Y:S01]  /*1390*/  @P0 PRMT R49, RZ, 0x5410, R49 ;  /* 0x00005410ff310816 */ /* 0x000fe20000000031 */
[----:B------:R-:W-:Y:S02]  /*13a0*/  FMUL.FTZ R53, R52, R85 ;  /* 0x0000005534357220 */ /* 0x000fe40000410000 */
[----:B------:R-:W1:Y:S02]  /*13b0*/  F2F.BF16.F32 R55, R55 ;  /* 0x0000003700377304 */ /* 0x000e640000202000 */
[----:B------:R-:W-:Y:S01]  /*13c0*/  @P0 FADD.FTZ R88, R88, R49 ;  /* 0x0000003158580221 */ /* 0x000fe20000010000 */
[----:B------:R-:W-:Y:S01]  /*13d0*/  ISETP.NE.U32.AND P0, PT, RZ, c[0x0][0x258], PT ;  /* 0x00009600ff007a0c */ /* 0x000fe20003f05070 */
[----:B0-----:R-:W-:-:S03]  /*13e0*/  IMAD.WIDE.U32 R48, R48, 0x10000, RZ ;  /* 0x0001000030307825 */ /* 0x001fc600078e00ff */
[----:B------:R-:W-:Y:S01]  /*13f0*/  ISETP.NE.AND.EX P0, PT, RZ, c[0x0][0x25c], PT, P0 ;  /* 0x00009700ff007a0c */ /* 0x000fe20003f05300 */
[----:B------:R-:W0:Y:S01]  /*1400*/  F2F.BF16.F32 R53, R53 ;  /* 0x0000003500357304 */ /* 0x000e220000202000 */
[----:B------:R-:W-:-:S07]  /*1410*/  FMUL.FTZ R51, R88, R85 ;  /* 0x0000005558337220 */ /* 0x000fce0000410000 */
[----:B------:R-:W2:Y:S01]  /*1420*/  F2F.BF16.F32 R51, R51 ;  /* 0x0000003300337304 */ /* 0x000ea20000202000 */
[----:B-1----:R-:W-:-:S03]  /*1430*/  SHF.L.U32 R87, R55, 0x10, RZ ;  /* 0x0000001037577819 */ /* 0x002fc600000006ff */
[----:B------:R-:W-:Y:S02]  /*1440*/  @P0 F2FP.BF16.PACK_AB R52, RZ, R52 ;  /* 0x00000034ff34023e */ /* 0x000fe400000010ff */
[----:B------:R-:W-:Y:S02]  /*1450*/  @P0 F2FP.BF16.PACK_AB R88, RZ, R88 ;  /* 0x00000058ff58023e */ /* 0x000fe400000010ff */
[----:B0-----:R-:W-:Y:S01]  /*1460*/  LOP3.LUT R49, R49, R87, R53, 0xfe, !PT ;  /* 0x0000005731317212 */ /* 0x001fe200078efe35 */
[----:B------:R-:W-:Y:S01]  /*1470*/  IMAD.MOV.U32 R53, RZ, RZ, 0x8 ;  /* 0x00000008ff357424 */ /* 0x000fe200078e00ff */
[----:B------:R-:W-:Y:S02]  /*1480*/  @P0 F2FP.BF16.PACK_AB R50, RZ, R50 ;  /* 0x00000032ff32023e */ /* 0x000fe400000010ff */
[----:B------:R-:W-:Y:S02]  /*1490*/  @P0 F2FP.BF16.PACK_AB R54, RZ, R54 ;  /* 0x00000036ff36023e */ /* 0x000fe400000010ff */
[----:B------:R-:W-:Y:S01]  /*14a0*/  @P0 PRMT R3, R52, 0x7610, R3 ;  /* 0x0000761034030816 */ /* 0x000fe20000000003 */
[----:B------:R-:W-:Y:S01]  /*14b0*/  IMAD.WIDE.U32 R52, R8, R53, c[0x0][0x248] ;  /* 0x0000920008347625 */ /* 0x000fe200078e0035 */
[----:B--2---:R-:W-:-:S02]  /*14c0*/  LOP3.LUT R48, R48, R51, RZ, 0xfc, !PT ;  /* 0x0000003330307212 */ /* 0x004fc400078efcff */
        /* <DEDUP_REMOVED lines=12> */
.L_x_1535:
[----:B------:R1:W-:Y:S01]  /*1590*/  STG.E.64 [R52.64], R48 ;  /* 0x0000003034007986 */ /* 0x0003e2000c101b04 */
[----:B------:R-:W-:-:S03]  /*15a0*/  IADD3 R8, R8, 0x80, RZ ;  /* 0x0000008008087810 */ /* 0x000fc60007ffe0ff */
.L_x_1534:
[----:B------:R-:W-:Y:S05]  /*15b0*/  BSYNC B0 ;  /* 0x0000000000007941 */ /* 0x000fea0003800000 */
.L_x_1533:
[----:B------:R-:W-:Y:S01]  /*15c0*/  BSSY B0, `(.L_x_1536) ;  /* 0x0000041000007945 */ /* 0x000fe20003800000 */
[----:B------:R-:W-:Y:S05]  /*15d0*/  @!P3 BRA `(.L_x_1537) ;  /* 0x000003f00000b947 */ /* 0x000fea0003800000 */
[----:B------:R-:W-:Y:S01]  /*15e0*/  ISETP.NE.U32.AND P0, PT, RZ, c[0x0][0x218], PT ;  /* 0x00008600ff007a0c */ /* 0x000fe20003f05070 */
[-CC-:B-1----:R-:W-:Y:S01]  /*15f0*/  FFMA.FTZ R48, R64, R76.reuse, R77.reuse ;  /* 0x0000004c40307223 */ /* 0x182fe2000001004d */
[----:B------:R-:W-:Y:S01]  /*1600*/  ISETP.NE.U32.AND P1, PT, RZ, c[0x0][0x258], PT ;  /* 0x00009600ff007a0c */ /* 0x000fe20003f25070 */
[----:B------:R-:W-:Y:S01]  /*1610*/  FFMA.FTZ R49, R63, R76, R77 ;  /* 0x0000004c3f317223 */ /* 0x000fe2000001004d */
[----:B------:R-:W-:Y:S01]  /*1620*/  ISETP.NE.AND.EX P0, PT, RZ, c[0x0][0x21c], PT, P0 ;  /* 0x00008700ff007a0c */ /* 0x000fe20003f05300 */
[----:B------:R-:W-:Y:S01]  /*1630*/  FADD.FTZ R48, R65, -R48 ;  /* 0x8000003041307221 */ /* 0x000fe20000010000 */
[----:B------:R-:W-:Y:S01]  /*1640*/  ISETP.NE.AND.EX P1, PT, RZ, c[0x0][0x25c], PT, P1 ;  /* 0x00009700ff007a0c */ /* 0x000fe20003f25310 */
[----:B------:R-:W-:Y:S02]  /*1650*/  FADD.FTZ R52, R74, -R49 ;  /* 0x800000314a347221 */ /* 0x000fe40000010000 */
[----:B0-----:R-:W-:-:S02]  /*1660*/  FMUL.FTZ R50, R7, R48 ;  /* 0x0000003007327220 */ /* 0x001fc40000410000 */
[----:B------:R-:W-:Y:S02]  /*1670*/  FFMA.FTZ R54, R78, R76, R77 ;  /* 0x0000004c4e367223 */ /* 0x000fe4000001004d */
[----:B------:R-:W-:Y:S02]  /*1680*/  FMUL.FTZ R52, R7, R52 ;  /* 0x0000003407347220 */ /* 0x000fe40000410000 */
[----:B------:R-:W-:Y:S02]  /*1690*/  FADD.FTZ R54, R67, -R54 ;  /* 0x8000003643367221 */ /* 0x000fe40000010000 */
[--C-:B------:R-:W-:Y:S01]  /*16a0*/  @P0 SHF.R.U64 R51, R68, 0x10, R69.reuse ;  /* 0x0000001044330819 */ /* 0x100fe20000001245 */
[----:B------:R-:W-:Y:S02]  /*16b0*/  @P0 IMAD.MOV.U32 R48, RZ, RZ, R69 ;  /* 0x000000ffff300224 */ /* 0x000fe400078e0045 */
[----:B------:R-:W-:Y:S01]  /*16c0*/  FMUL.FTZ R88, R7, R54 ;  /* 0x0000003607587220 */ /* 0x000fe20000410000 */
[----:B------:R-:W-:-:S02]  /*16d0*/  @P0 PRMT R49, RZ, 0x5410, R51 ;  /* 0x00005410ff310816 */ /* 0x000fc40000000033 */
[----:B------:R-:W-:-:S03]  /*16e0*/  @P0 SHF.R.U32.HI R51, RZ, 0x10, R69 ;  /* 0x00000010ff330819 */ /* 0x000fc60000011645 */
[----:B------:R-:W-:Y:S01]  /*16f0*/  @P0 FADD.FTZ R50, R50, R49 ;  /* 0x0000003132320221 */ /* 0x000fe20000010000 */
[----:B------:R-:W-:Y:S02]  /*1700*/  @P0 PRMT R49, RZ, 0x5410, R48 ;  /* 0x00005410ff310816 */ /* 0x000fe40000000030 */
[----:B------:R-:W-:Y:S01]  /*1710*/  @P0 PRMT R51, RZ, 0x5410, R51 ;  /* 0x00005410ff330816 */ /* 0x000fe20000000033 */
[-C--:B------:R-:W-:Y:S02]  /*1720*/  FMUL.FTZ R48, R50, R85.reuse ;  /* 0x0000005532307220 */ /* 0x080fe40000410000 */
[----:B------:R-:W-:Y:S02]  /*1730*/  @P0 FADD.FTZ R52, R52, R49 ;  /* 0x0000003134340221 */ /* 0x000fe40000010000 */
[----:B------:R-:W-:Y:S02]  /*1740*/  FFMA.FTZ R49, R61, R76, R77 ;  /* 0x0000004c3d317223 */ /* 0x000fe4000001004d */
[----:B------:R-:W-:Y:S01]  /*1750*/  @P0 FADD.FTZ R88, R88, R51 ;  /* 0x0000003358580221 */ /* 0x000fe20000010000 */
[----:B------:R-:W0:Y:S01]  /*1760*/  F2F.BF16.F32 R48, R48 ;  /* 0x0000003000307304 */ /* 0x000e220000202000 */
[----:B------:R-:W-:Y:S01]  /*1770*/  FADD.FTZ R90, R66, -R49 ;  /* 0x80000031425a7221 */ /* 0x000fe20000010000 */
[----:B------:R-:W-:Y:S01]  /*1780*/  @P0 MOV R49, R68 ;  /* 0x0000004400310202 */ /* 0x000fe20000000f00 */
[----:B------:R-:W-:-:S02]  /*1790*/  FMUL.FTZ R87, R88, R85 ;  /* 0x0000005558577220 */ /* 0x000fc40000410000 */
[----:B------:R-:W-:Y:S01]  /*17a0*/  FMUL.FTZ R53, R52, R85 ;  /* 0x0000005534357220 */ /* 0x000fe20000410000 */
[----:B------:R-:W-:Y:S01]  /*17b0*/  @P0 PRMT R49, RZ, 0x5410, R49 ;  /* 0x00005410ff310816 */ /* 0x000fe20000000031 */
[----:B------:R-:W-:Y:S01]  /*17c0*/  FMUL.FTZ R90, R7, R90 ;  /* 0x0000005a075a7220 */ /* 0x000fe20000410000 */
[----:B------:R-:W1:Y:S03]  /*17d0*/  F2F.BF16.F32 R55, R87 ;  /* 0x0000005700377304 */ /* 0x000e660000202000 */
[----:B------:R-:W-:Y:S01]  /*17e0*/  @P0 FADD.FTZ R90, R90, R49 ;  /* 0x000000315a5a0221 */ /* 0x000fe20000010000 */
[----:B------:R-:W-:-:S03]  /*17f0*/  ISETP.NE.U32.AND P0, PT, RZ, c[0x0][0x258], PT ;  /* 0x00009600ff007a0c */ /* 0x000fc60003f05070 */
[----:B------:R-:W-:Y:S01]  /*1800*/  FMUL.FTZ R51, R90, R85 ;  /* 0x000000555a337220 */ /* 0x000fe20000410000 */
[----:B------:R-:W2:Y:S01]  /*1810*/  F2F.BF16.F32 R53, R53 ;  /* 0x0000003500357304 */ /* 0x000ea20000202000 */
[----:B------:R-:W-:Y:S01]  /*1820*/  ISETP.NE.AND.EX P0, PT, RZ, c[0x0][0x25c], PT, P0 ;  /* 0x00009700ff007a0c */ /* 0x000fe20003f05300 */
[----:B0-----:R-:W-:-:S06]  /*1830*/  IMAD.WIDE.U32 R48, R48, 0x10000, RZ ;  /* 0x0001000030307825 */ /* 0x001fcc00078e00ff */
[----:B------:R-:W0:Y:S01]  /*1840*/  F2F.BF16.F32 R51, R51 ;  /* 0x0000003300337304 */ /* 0x000e220000202000 */
[----:B-1----:R-:W-:-:S05]  /*1850*/  IMAD.U32 R55, R55, 0x10000, RZ ;  /* 0x0001000037377824 */ /* 0x002fca00078e00ff */
[----:B------:R-:W-:Y:S02]  /*1860*/  @P0 F2FP.BF16.PACK_AB R90, RZ, R90 ;  /* 0x0000005aff5a023e */ /* 0x000fe400000010ff */
[----:B--2---:R-:W-:Y:S01]  /*1870*/  LOP3.LUT R55, R49, R55, R53, 0xfe, !PT ;  /* 0x0000003731377212 */ /* 0x004fe200078efe35 */
[----:B------:R-:W-:Y:S01]  /*1880*/  HFMA2.MMA R49, -RZ, RZ, 0, 4.76837158203125e-07 ;  /* 0x00000008ff317435 */ /* 0x000fe200000001ff */
[----:B------:R-:W-:Y:S02]  /*1890*/  @P0 F2FP.BF16.PACK_AB R50, RZ, R50 ;  /* 0x00000032ff32023e */ /* 0x000fe400000010ff */
[----:B------:R-:W-:Y:S02]  /*18a0*/  @P0 F2FP.BF16.PACK_AB R52, RZ, R52 ;  /* 0x00000034ff34023e */ /* 0x000fe400000010ff */
[----:B------:R-:W-:Y:S02]  /*18b0*/  @P0 F2FP.BF16.PACK_AB R88, RZ, R88 ;  /* 0x00000058ff58023e */ /* 0x000fe400000010ff */
        /* <DEDUP_REMOVED lines=15> */
.L_x_1538:
[----:B------:R1:W-:Y:S01]  /*19b0*/  STG.E.64 [R48.64], R54 ;  /* 0x0000003630007986 */ /* 0x0003e2000c101b04 */
[----:B------:R-:W-:-:S03]  /*19c0*/  IADD3 R8, R8, 0x80, RZ ;  /* 0x0000008008087810 */ /* 0x000fc60007ffe0ff */
.L_x_1537:
[----:B------:R-:W-:Y:S05]  /*19d0*/  BSYNC B0 ;  /* 0x0000000000007941 */ /* 0x000fea0003800000 */
.L_x_1536:
[----:B------:R-:W-:Y:S01]  /*19e0*/  BSSY B0, `(.L_x_1539) ;  /* 0x0000040000007945 */ /* 0x000fe20003800000 */
[----:B------:R-:W-:Y:S05]  /*19f0*/  @!P4 BRA `(.L_x_1540) ;  /* 0x000003e00000c947 */ /* 0x000fea0003800000 */
[----:B------:R-:W-:Y:S01]  /*1a00*/  ISETP.NE.U32.AND P0, PT, RZ, c[0x0][0x218], PT ;  /* 0x00008600ff007a0c */ /* 0x000fe20003f05070 */
[-CC-:B-1----:R-:W-:Y:S01]  /*1a10*/  FFMA.FTZ R48, R80, R76.reuse, R77.reuse ;  /* 0x0000004c50307223 */ /* 0x182fe2000001004d */
[----:B------:R-:W-:Y:S01]  /*1a20*/  ISETP.NE.U32.AND P1, PT, RZ, c[0x0][0x258], PT ;  /* 0x00009600ff007a0c */ /* 0x000fe20003f25070 */
[----:B0-----:R-:W-:Y:S01]  /*1a30*/  FFMA.FTZ R51, R81, R76, R77 ;  /* 0x0000004c51337223 */ /* 0x001fe2000001004d */
[----:B------:R-:W-:Y:S01]  /*1a40*/  ISETP.NE.AND.EX P0, PT, RZ, c[0x0][0x21c], PT, P0 ;  /* 0x00008700ff007a0c */ /* 0x000fe20003f05300 */
[----:B------:R-:W-:Y:S01]  /*1a50*/  FADD.FTZ R48, R79, -R48 ;  /* 0x800000304f307221 */ /* 0x000fe20000010000 */
[----:B------:R-:W-:Y:S01]  /*1a60*/  ISETP.NE.AND.EX P1, PT, RZ, c[0x0][0x25c], PT, P1 ;  /* 0x00009700ff007a0c */ /* 0x000fe20003f25310 */
[----:B------:R-:W-:Y:S02]  /*1a70*/  FADD.FTZ R52, R84, -R51 ;  /* 0x8000003354347221 */ /* 0x000fe40000010000 */
[----:B------:R-:W-:-:S02]  /*1a80*/  FMUL.FTZ R48, R7, R48 ;  /* 0x0000003007307220 */ /* 0x000fc40000410000 */
[----:B------:R-:W-:Y:S02]  /*1a90*/  FMUL.FTZ R52, R7, R52 ;  /* 0x0000003407347220 */ /* 0x000fe40000410000 */
[-CC-:B------:R-:W-:Y:S02]  /*1aa0*/  FFMA.FTZ R49, R75, R76.reuse, R77.reuse ;  /* 0x0000004c4b317223 */ /* 0x180fe4000001004d */
[----:B------:R-:W-:Y:S02]  /*1ab0*/  FFMA.FTZ R76, R86, R76, R77 ;  /* 0x0000004c564c7223 */ /* 0x000fe4000001004d */
[--C-:B------:R-:W-:Y:S02]  /*1ac0*/  @P0 SHF.R.U64 R50, R72, 0x10, R73.reuse ;  /* 0x0000001048320819 */ /* 0x100fe40000001249 */
[----:B------:R-:W-:Y:S01]  /*1ad0*/  @P0 SHF.R.U32.HI R54, RZ, 0x10, R73 ;  /* 0x00000010ff360819 */ /* 0x000fe20000011649 */
[----:B------:R-:W-:Y:S01]  /*1ae0*/  FADD.FTZ R76, R83, -R76 ;  /* 0x8000004c534c7221 */ /* 0x000fe20000010000 */
[----:B------:R-:W-:-:S03]  /*1af0*/  @P0 PRMT R51, RZ, 0x5410, R50 ;  /* 0x00005410ff330816 */ /* 0x000fc60000000032 */
[----:B------:R-:W-:Y:S02]  /*1b00*/  FMUL.FTZ R50, R7, R76 ;  /* 0x0000004c07327220 */ /* 0x000fe40000410000 */
[----:B------:R-:W-:Y:S01]  /*1b10*/  @P0 FADD.FTZ R48, R48, R51 ;  /* 0x0000003330300221 */ /* 0x000fe20000010000 */
[----:B------:R-:W-:-:S03]  /*1b20*/  @P0 MOV R51, R73 ;  /* 0x0000004900330202 */ /* 0x000fc60000000f00 */
[----:B------:R-:W-:Y:S01]  /*1b30*/  FMUL.FTZ R53, R48, R85 ;  /* 0x0000005530357220 */ /* 0x000fe20000410000 */
[----:B------:R-:W-:Y:S02]  /*1b40*/  @P0 PRMT R51, RZ, 0x5410, R51 ;  /* 0x00005410ff330816 */ /* 0x000fe40000000033 */
[----:B------:R-:W-:-:S03]  /*1b50*/  @P1 F2FP.BF16.PACK_AB R48, RZ, R48 ;  /* 0x00000030ff30123e */ /* 0x000fc600000010ff */
[----:B------:R-:W-:Y:S01]  /*1b60*/  @P0 FADD.FTZ R52, R52, R51 ;  /* 0x0000003334340221 */ /* 0x000fe20000010000 */
[----:B------:R-:W-:Y:S01]  /*1b70*/  @P0 PRMT R51, RZ, 0x5410, R54 ;  /* 0x00005410ff330816 */ /* 0x000fe20000000036 */
[----:B------:R-:W-:Y:S01]  /*1b80*/  FADD.FTZ R54, R82, -R49 ;  /* 0x8000003152367221 */ /* 0x000fe20000010000 */
[----:B------:R-:W0:Y:S01]  /*1b90*/  F2F.BF16.F32 R53, R53 ;  /* 0x0000003500357304 */ /* 0x000e220000202000 */
[----:B------:R-:W-:Y:S01]  /*1ba0*/  @P0 IMAD.MOV.U32 R49, RZ, RZ, R72 ;  /* 0x000000ffff310224 */ /* 0x000fe200078e0048 */
[----:B------:R-:W-:Y:S01]  /*1bb0*/  @P1 PRMT R4, R48, 0x7610, R4 ;  /* 0x0000761030041816 */ /* 0x000fe20000000004 */
[----:B------:R-:W-:Y:S02]  /*1bc0*/  FMUL.FTZ R54, R7, R54 ;  /* 0x0000003607367220 */ /* 0x000fe40000410000 */
[----:B------:R-:W-:Y:S01]  /*1bd0*/  @P0 FADD.FTZ R50, R50, R51 ;  /* 0x0000003332320221 */ /* 0x000fe20000010000 */
[----:B------:R-:W-:Y:S01]  /*1be0*/  @P0 PRMT R7, RZ, 0x5410, R49 ;  /* 0x00005410ff070816 */ /* 0x000fe20000000031 */
[-C--:B------:R-:W-:Y:S01]  /*1bf0*/  FMUL.FTZ R51, R52, R85.reuse ;  /* 0x0000005534337220 */ /* 0x080fe20000410000 */
[----:B------:R-:W-:Y:S01]  /*1c00*/  @P1 F2FP.BF16.PACK_AB R52, RZ, R52 ;  /* 0x00000034ff34123e */ /* 0x000fe200000010ff */
[----:B------:R-:W-:-:S02]  /*1c10*/  FMUL.FTZ R55, R50, R85 ;  /* 0x0000005532377220 */ /* 0x000fc40000410000 */
[----:B------:R-:W-:Y:S01]  /*1c20*/  @P0 FADD.FTZ R54, R54, R7 ;  /* 0x0000000736360221 */ /* 0x000fe20000010000 */
[----:B------:R-:W-:Y:S01]  /*1c30*/  ISETP.NE.U32.AND P0, PT, RZ, c[0x0][0x258], PT ;  /* 0x00009600ff007a0c */ /* 0x000fe20003f05070 */
[----:B------:R-:W1:Y:S01]  /*1c40*/  F2F.BF16.F32 R7, R55 ;  /* 0x0000003700077304 */ /* 0x000e620000202000 */
[----:B------:R-:W-:Y:S01]  /*1c50*/  @P1 PRMT R3, R52, 0x7610, R3 ;  /* 0x0000761034031816 */ /* 0x000fe20000000003 */
[----:B------:R-:W-:Y:S01]  /*1c60*/  FMUL.FTZ R85, R54, R85 ;  /* 0x0000005536557220 */ /* 0x000fe20000410000 */
[----:B------:R-:W-:Y:S01]  /*1c70*/  ISETP.NE.AND.EX P0, PT, RZ, c[0x0][0x25c], PT, P0 ;  /* 0x00009700ff007a0c */ /* 0x000fe20003f05300 */
[----:B0-----:R-:W-:Y:S01]  /*1c80*/  IMAD.WIDE.U32 R48, R53, 0x10000, RZ ;  /* 0x0001000035307825 */ /* 0x001fe200078e00ff */
[----:B------:R-:W-:-:S03]  /*1c90*/  @P1 F2FP.BF16.PACK_AB R54, RZ, R54 ;  /* 0x00000036ff36123e */ /* 0x000fc600000010ff */
[----:B------:R-:W0:Y:S01]  /*1ca0*/  F2F.BF16.F32 R51, R51 ;  /* 0x0000003300337304 */ /* 0x000e220000202000 */
[----:B------:R-:W-:Y:S01]  /*1cb0*/  @P1 PRMT R2, R54, 0x7610, R2 ;  /* 0x0000761036021816 */ /* 0x000fe20000000002 */
[----:B------:R-:W-:Y:S01]  /*1cc0*/  IMAD.MOV.U32 R53, RZ, RZ, 0x8 ;  /* 0x00000008ff357424 */ /* 0x000fe200078e00ff */
[----:B------:R-:W-:-:S03]  /*1cd0*/  @P1 F2FP.BF16.PACK_AB R54, RZ, R50 ;  /* 0x00000032ff36123e */ /* 0x000fc600000010ff */
[----:B------:R-:W-:Y:S01]  /*1ce0*/  IMAD.WIDE.U32 R52, R8, R53, c[0x0][0x248] ;  /* 0x0000920008347625 */ /* 0x000fe200078e0035 */
[----:B------:R-:W-:Y:S01]  /*1cf0*/  @P1 PRMT R10, R54, 0x7610, R10 ;  /* 0x00007610360a1816 */ /* 0x000fe2000000000a */
[----:B------:R-:W2:Y:S01]  /*1d00*/  F2F.BF16.F32 R85, R85 ;  /* 0x0000005500557304 */ /* 0x000ea20000202000 */
[----:B-1----:R-:W-:-:S04]  /*1d10*/  SHF.L.U32 R7, R7, 0x10, RZ ;  /* 0x0000001007077819 */ /* 0x002fc800000006ff */
[----:B0-----:R-:W-:Y:S02]  /*1d20*/  LOP3.LUT R51, R49, R7, R51, 0xfe, !PT ;  /* 0x0000000731337212 */ /* 0x001fe400078efe33 */
[----:B--2---:R-:W-:Y:S01]  /*1d30*/  LOP3.LUT R50, R48, R85, RZ, 0xfc, !PT ;  /* 0x0000005530327212 */ /* 0x004fe200078efcff */
        /* <DEDUP_REMOVED lines=9> */
.L_x_1541:
[----:B------:R1:W-:Y:S02]  /*1dd0*/  STG.E.64 [R52.64], R50 ;  /* 0x0000003234007986 */ /* 0x0003e4000c101b04 */
.L_x_1540:
[----:B------:R-:W-:Y:S05]  /*1de0*/  BSYNC B0 ;  /* 0x0000000000007941 */ /* 0x000fea0003800000 */
.L_x_1539:
[----:B------:R-:W-:Y:S02]  /*1df0*/  IADD3 R5, R5, c[0x0][0x160], RZ ;  /* 0x0000580005057a10 */ /* 0x000fe40007ffe0ff */
[----:B------:R-:W-:Y:S02]  /*1e00*/  LOP3.LUT P1, RZ, R6, 0xff, RZ, 0xc0, !PT ;  /* 0x000000ff06ff7812 */ /* 0x000fe4000782c0ff */
[----:B------:R-:W-:Y:S02]  /*1e10*/  ISETP.GE.AND P0, PT, R5, c[0x0][0x164], PT ;  /* 0x0000590005007a0c */ /* 0x000fe40003f06270 */
[----:B------:R-:W-:-:S11]  /*1e20*/  SEL R6, RZ, 0x1, P1 ;  /* 0x00000001ff067807 */ /* 0x000fd60000800000 */
[----:B01----:R-:W-:Y:S01]  /*1e30*/  @P0 CALL.REL.NOINC `(.L_x_1524) ;  /* 0x0000001000000944 */ /* 0x003fe20003c00000 */
[----:B------:R-:W-:Y:S05]  /*1e40*/  BRA `(.L_x_1542) ;  /* 0xffffe44000007947 */ /* 0x000fea000383ffff */
.L_x_1524:
[----:B-1----:R-:W0:Y:S01]  /*1e50*/  S2UR UR6, SR_CTAID.X ;  /* 0x00000000000679c3 */ /* 0x002e220000002500 */
[----:B------:R-:W0:Y:S01]  /*1e60*/  S2R R2, SR_TID.X ;  /* 0x0000000000027919 */ /* 0x000e220000002100 */
[----:B------:R-:W-:Y:S01]  /*1e70*/  @P2 IMAD.MOV.U32 R5, RZ, RZ, 0x10 ;  /* 0x00000010ff052424 */ /* 0x000fe200078e00ff */
        /* <DEDUP_REMOVED lines=22> */
.L_x_1531:
[----:B------:R-:W-:Y:S01]  /*1fe0*/  MOV R53, R55 ;  /* 0x0000003700357202 */ /* 0x000fe20000000f00 */
[----:B------:R-:W-:Y:S01]  /*1ff0*/  IMAD.MOV.U32 R52, RZ, RZ, 0x10 ;  /* 0x00000010ff347424 */ /* 0x000fe200078e00ff */
[----:B------:R-:W-:Y:S01]  /*2000*/  MOV R50, 0x1f ;  /* 0x0000001f00327802 */ /* 0x000fe20000000f00 */
[----:B------:R-:W-:Y:S01]  /*2010*/  IMAD.MOV.U32 R51, RZ, RZ, -0x1 ;  /* 0xffffffffff337424 */ /* 0x000fe200078e00ff */
[----:B------:R-:W-:-:S02]  /*2020*/  MOV R48, 0x2040 ;  /* 0x0000204000307802 */ /* 0x000fc40000000f00 */
[----:B------:R-:W-:Y:S05]  /*2030*/  CALL.REL.NOINC `($__internal_40_$__cuda_sm70_shflsync_down_p) ;  /* 0x0000046000007944 */ /* 0x000fea0003c00000 */
[----:B-1----:R-:W-:Y:S01]  /*2040*/  MOV R88, R51 ;  /* 0x0000003300587202 */ /* 0x002fe20000000f00 */
[----:B0-----:R-:W-:Y:S05]  /*2050*/  BRA `(.L_x_1543) ;  /* 0xffffeec000007947 */ /* 0x001fea000383ffff */
.L_x_1532:
[----:B------:R-:W-:Y:S01]  /*2060*/  HFMA2.MMA R52, -RZ, RZ, 0, 9.5367431640625e-07 ;  /* 0x00000010ff347435 */ /* 0x000fe200000001ff */
[----:B------:R-:W-:Y:S01]  /*2070*/  IMAD.MOV.U32 R53, RZ, RZ, R76 ;  /* 0x000000ffff357224 */ /* 0x000fe200078e004c */
[----:B------:R-:W-:Y:S01]  /*2080*/  MOV R51, 0xffffffff ;  /* 0xffffffff00337802 */ /* 0x000fe20000000f00 */
[----:B------:R-:W-:Y:S01]  /*2090*/  IMAD.MOV.U32 R50, RZ, RZ, 0x1f ;  /* 0x0000001fff327424 */ /* 0x000fe200078e00ff */
[----:B------:R-:W-:-:S02]  /*20a0*/  MOV R48, 0x20c0 ;  /* 0x000020c000307802 */ /* 0x000fc40000000f00 */
[----:B01----:R-:W-:Y:S05]  /*20b0*/  CALL.REL.NOINC `($__internal_40_$__cuda_sm70_shflsync_down_p) ;  /* 0x000003e000007944 */ /* 0x003fea0003c00000 */
[----:B------:R-:W-:Y:S01]  /*20c0*/  FADD.FTZ R88, R88, R55 ;  /* 0x0000003758587221 */ /* 0x000fe20000010000 */
[----:B0-----:R-:W-:Y:S01]  /*20d0*/  HFMA2.MMA R50, -RZ, RZ, 0, 1.847743988037109375e-06 ;  /* 0x0000001fff327435 */ /* 0x001fe200000001ff */
[----:B-1----:R-:W-:Y:S01]  /*20e0*/  FADD.FTZ R76, R76, R51 ;  /* 0x000000334c4c7221 */ /* 0x002fe20000010000 */
[----:B------:R-:W-:Y:S01]  /*20f0*/  MOV R48, 0x2140 ;  /* 0x0000214000307802 */ /* 0x000fe20000000f00 */
[----:B------:R-:W-:Y:S01]  /*2100*/  IMAD.MOV.U32 R52, RZ, RZ, 0x8 ;  /* 0x00000008ff347424 */ /* 0x000fe200078e00ff */
[----:B------:R-:W-:Y:S01]  /*2110*/  MOV R53, R88 ;  /* 0x0000005800357202 */ /* 0x000fe20000000f00 */
[----:B------:R-:W-:-:S02]  /*2120*/  IMAD.MOV.U32 R51, RZ, RZ, -0x1 ;  /* 0xffffffffff337424 */ /* 0x000fc400078e00ff */
[----:B------:R-:W-:Y:S05]  /*2130*/  CALL.REL.NOINC `($__internal_40_$__cuda_sm70_shflsync_down_p) ;  /* 0x0000036000007944 */ /* 0x000fea0003c00000 */
[----:B0-----:R-:W-:Y:S01]  /*2140*/  HFMA2.MMA R52, -RZ, RZ, 0, 4.76837158203125e-07 ;  /* 0x00000008ff347435 */ /* 0x001fe200000001ff */
[----:B-1----:R-:W-:Y:S01]  /*2150*/  MOV R55, R51 ;  /* 0x0000003300377202 */ /* 0x002fe20000000f00 */
[----:B------:R-:W-:Y:S01]  /*2160*/  IMAD.MOV.U32 R53, RZ, RZ, R76 ;  /* 0x000000ffff357224 */ /* 0x000fe200078e004c */
[----:B------:R-:W-:Y:S01]  /*2170*/  MOV R50, 0x1f ;  /* 0x0000001f00327802 */ /* 0x000fe20000000f00 */
[----:B------:R-:W-:Y:S01]  /*2180*/  IMAD.MOV.U32 R51, RZ, RZ, -0x1 ;  /* 0xffffffffff337424 */ /* 0x000fe200078e00ff */
[----:B------:R-:W-:-:S02]  /*2190*/  MOV R48, 0x21b0 ;  /* 0x000021b000307802 */ /* 0x000fc40000000f00 */
[----:B------:R-:W-:Y:S05]  /*21a0*/  CALL.REL.NOINC `($__internal_40_$__cuda_sm70_shflsync_down_p) ;  /* 0x000002f000007944 */ /* 0x000fea0003c00000 */
[----:B------:R-:W-:Y:S01]  /*21b0*/  FADD.FTZ R88, R55, R88 ;  /* 0x0000005837587221 */ /* 0x000fe20000010000 */
[----:B0-----:R-:W-:Y:S01]  /*21c0*/  HFMA2.MMA R52, -RZ, RZ, 0, 2.384185791015625e-07 ;  /* 0x00000004ff347435 */ /* 0x001fe200000001ff */
[----:B-1----:R-:W-:Y:S01]  /*21d0*/  FADD.FTZ R76, R76, R51 ;  /* 0x000000334c4c7221 */ /* 0x002fe20000010000 */
[----:B------:R-:W-:Y:S01]  /*21e0*/  MOV R50, 0x1f ;  /* 0x0000001f00327802 */ /* 0x000fe20000000f00 */
[----:B------:R-:W-:Y:S01]  /*21f0*/  IMAD.MOV.U32 R51, RZ, RZ, -0x1 ;  /* 0xffffffffff337424 */ /* 0x000fe200078e00ff */
[----:B------:R-:W-:-:S02]  /*2200*/  MOV R53, R88 ;  /* 0x0000005800357202 */ /* 0x000fc40000000f00 */
[----:B------:R-:W-:Y:S02]  /*2210*/  MOV R48, 0x2230 ;  /* 0x0000223000307802 */ /* 0x000fe40000000f00 */
[----:B------:R-:W-:Y:S05]  /*2220*/  CALL.REL.NOINC `($__internal_40_$__cuda_sm70_shflsync_down_p) ;  /* 0x0000027000007944 */ /* 0x000fea0003c00000 */
[----:B0-----:R-:W-:Y:S01]  /*2230*/  HFMA2.MMA R52, -RZ, RZ, 0, 2.384185791015625e-07 ;  /* 0x00000004ff347435 */ /* 0x001fe200000001ff */
[----:B-1----:R-:W-:Y:S01]  /*2240*/  MOV R55, R51 ;  /* 0x0000003300377202 */ /* 0x002fe20000000f00 */
[----:B------:R-:W-:Y:S01]  /*2250*/  IMAD.MOV.U32 R53, RZ, RZ, R76 ;  /* 0x000000ffff357224 */ /* 0x000fe200078e004c */
[----:B------:R-:W-:Y:S01]  /*2260*/  MOV R50, 0x1f ;  /* 0x0000001f00327802 */ /* 0x000fe20000000f00 */
[----:B------:R-:W-:Y:S01]  /*2270*/  IMAD.MOV.U32 R51, RZ, RZ, -0x1 ;  /* 0xffffffffff337424 */ /* 0x000fe200078e00ff */
[----:B------:R-:W-:Y:S02]  /*2280*/  MOV R48, 0x22a0 ;  /* 0x000022a000307802 */ /* 0x000fe40000000f00 */
[----:B------:R-:W-:Y:S05]  /*2290*/  CALL.REL.NOINC `($__internal_40_$__cuda_sm70_shflsync_down_p) ;  /* 0x0000020000007944 */ /* 0x000fea0003c00000 */
[----:B------:R-:W-:Y:S01]  /*22a0*/  FADD.FTZ R88, R55, R88 ;  /* 0x0000005837587221 */ /* 0x000fe20000010000 */
[----:B0-----:R-:W-:Y:S01]  /*22b0*/  HFMA2.MMA R52, -RZ, RZ, 0, 1.1920928955078125e-07 ;  /* 0x00000002ff347435 */ /* 0x001fe200000001ff */
[----:B-1----:R-:W-:Y:S01]  /*22c0*/  FADD.FTZ R90, R76, R51 ;  /* 0x000000334c5a7221 */ /* 0x002fe20000010000 */
[----:B------:R-:W-:Y:S01]  /*22d0*/  MOV R50, 0x1f ;  /* 0x0000001f00327802 */ /* 0x000fe20000000f00 */
[----:B------:R-:W-:Y:S01]  /*22e0*/  IMAD.MOV.U32 R51, RZ, RZ, -0x1 ;  /* 0xffffffffff337424 */ /* 0x000fe200078e00ff */
[----:B------:R-:W-:-:S02]  /*22f0*/  MOV R53, R88 ;  /* 0x0000005800357202 */ /* 0x000fc40000000f00 */
[----:B------:R-:W-:Y:S02]  /*2300*/  MOV R48, 0x2320 ;  /* 0x0000232000307802 */ /* 0x000fe40000000f00 */
[----:B------:R-:W-:Y:S05]  /*2310*/  CALL.REL.NOINC `($__internal_40_$__cuda_sm70_shflsync_down_p) ;  /* 0x0000018000007944 */ /* 0x000fea0003c00000 */
[----:B0-----:R-:W-:Y:S01]  /*2320*/  HFMA2.MMA R52, -RZ, RZ, 0, 1.1920928955078125e-07 ;  /* 0x00000002ff347435 */ /* 0x001fe200000001ff */
[----:B-1----:R-:W-:Y:S01]  /*2330*/  MOV R55, R51 ;  /* 0x0000003300377202 */ /* 0x002fe20000000f00 */
[----:B------:R-:W-:Y:S01]  /*2340*/  IMAD.MOV.U32 R53, RZ, RZ, R90 ;  /* 0x000000ffff357224 */ /* 0x000fe200078e005a */
[----:B------:R-:W-:Y:S01]  /*2350*/  MOV R50, 0x1f ;  /* 0x0000001f00327802 */ /* 0x000fe20000000f00 */
[----:B------:R-:W-:Y:S01]  /*2360*/  IMAD.MOV.U32 R51, RZ, RZ, -0x1 ;  /* 0xffffffffff337424 */ /* 0x000fe200078e00ff */
[----:B------:R-:W-:Y:S02]  /*2370*/  MOV R48, 0x2390 ;  /* 0x0000239000307802 */ /* 0x000fe40000000f00 */
[----:B------:R-:W-:Y:S05]  /*2380*/  CALL.REL.NOINC `($__internal_40_$__cuda_sm70_shflsync_down_p) ;  /* 0x0000011000007944 */ /* 0x000fea0003c00000 */
[----:B------:R-:W-:Y:S01]  /*2390*/  FADD.FTZ R76, R55, R88 ;  /* 0x00000058374c7221 */ /* 0x000fe20000010000 */
[----:B0-----:R-:W-:Y:S01]  /*23a0*/  HFMA2.MMA R52, -RZ, RZ, 0, 5.9604644775390625e-08 ;  /* 0x00000001ff347435 */ /* 0x001fe200000001ff */
[----:B-1----:R-:W-:Y:S01]  /*23b0*/  FADD.FTZ R77, R90, R51 ;  /* 0x000000335a4d7221 */ /* 0x002fe20000010000 */
[----:B------:R-:W-:Y:S01]  /*23c0*/  MOV R50, 0x1f ;  /* 0x0000001f00327802 */ /* 0x000fe20000000f00 */
[----:B------:R-:W-:Y:S01]  /*23d0*/  IMAD.MOV.U32 R51, RZ, RZ, -0x1 ;  /* 0xffffffffff337424 */ /* 0x000fe200078e00ff */
[----:B------:R-:W-:-:S02]  /*23e0*/  MOV R53, R76 ;  /* 0x0000004c00357202 */ /* 0x000fc40000000f00 */
[----:B------:R-:W-:Y:S02]  /*23f0*/  MOV R48, 0x2410 ;  /* 0x0000241000307802 */ /* 0x000fe40000000f00 */
[----:B------:R-:W-:Y:S05]  /*2400*/  CALL.REL.NOINC `($__internal_40_$__cuda_sm70_shflsync_down_p) ;  /* 0x0000009000007944 */ /* 0x000fea0003c00000 */
[----:B0-----:R-:W-:Y:S01]  /*2410*/  HFMA2.MMA R52, -RZ, RZ, 0, 5.9604644775390625e-08 ;  /* 0x00000001ff347435 */ /* 0x001fe200000001ff */
[----:B-1----:R-:W-:Y:S01]  /*2420*/  MOV R55, R51 ;  /* 0x0000003300377202 */ /* 0x002fe20000000f00 */
[----:B------:R-:W-:Y:S01]  /*2430*/  IMAD.MOV.U32 R53, RZ, RZ, R77 ;  /* 0x000000ffff357224 */ /* 0x000fe200078e004d */
[----:B------:R-:W-:Y:S01]  /*2440*/  MOV R50, 0x1f ;  /* 0x0000001f00327802 */ /* 0x000fe20000000f00 */
[----:B------:R-:W-:Y:S01]  /*2450*/  IMAD.MOV.U32 R51, RZ, RZ, -0x1 ;  /* 0xffffffffff337424 */ /* 0x000fe200078e00ff */
[----:B------:R-:W-:Y:S02]  /*2460*/  MOV R48, 0x2480 ;  /* 0x0000248000307802 */ /* 0x000fe40000000f00 */
[----:B------:R-:W-:Y:S05]  /*2470*/  CALL.REL.NOINC `($__internal_40_$__cuda_sm70_shflsync_down_p) ;  /* 0x0000002000007944 */ /* 0x000fea0003c00000 */
[----:B01----:R-:W-:Y:S01]  /*2480*/  MOV R52, R51 ;  /* 0x0000003300347202 */ /* 0x003fe20000000f00 */
[----:B------:R-:W-:Y:S05]  /*2490*/  BRA `(.L_x_1544) ;  /* 0xffffeba000007947 */ /* 0x000fea000383ffff */
        .weak           $__internal_40_$__cuda_sm70_shflsync_down_p
        .type           $__internal_40_$__cuda_sm70_shflsync_down_p,@function
        .size           $__internal_40_$__cuda_sm70_shflsync_down_p,(.L_x_6689 - $__internal_40_$__cuda_sm70_shflsync_down_p)
$__internal_40_$__cuda_sm70_shflsync_down_p:
[----:B------:R-:W-:Y:S01]  /*24a0*/  HFMA2.MMA R49, -RZ, RZ, 0, 0 ;  /* 0x00000000ff317435 */ /* 0x000fe200000001ff */
[----:B------:R-:W-:Y:S04]  /*24b0*/  WARPSYNC R51 ;  /* 0x0000003300007348 */ /* 0x000fe80003800000 */
[----:B------:R0:W1:Y:S01]  /*24c0*/  SHFL.DOWN PT, R51, R53, R52, R50 ;  /* 0x0800003435337389 */ /* 0x00006200000e0032 */
[----:B------:R-:W-:Y:S05]  /*24d0*/  RET.REL.NODEC R48 `(_ZN10layer_norm13ln_bwd_kernelINS_13Kernel_traitsIf13__nv_bfloat16S2_S2_fjLj1536ELj1ELj1ELj4ELj8ENS_18Kernel_traits_baseILj1536EfS2_S2_S2_fjLj128EEEEELb0ELb0ELb0ELb0EEEvNS_9BwdParamsE) ;  /* 0xffffdb2030007950 */ /* 0x000fea0003c3ffff */
.L_x_1545:
        /* <DEDUP_REMOVED lines=10> */
.L_x_6689:


//--------------------- .text._ZN10layer_norm13ln_bwd_kernelINS_13Kernel_traitsIf13__nv_bfloat16S2_S2_fjLj1536ELj1ELj1ELj4ELj8ENS_18Kernel_traits_baseILj1536EfS2_S2_S2_fjLj128EEEEELb0ELb0ELb0ELb1EEEvNS_9BwdParamsE --------------------------
	.section	.text._ZN10layer_norm13ln_bwd_kernelINS_13Kernel_traitsIf13__nv_bfloat16S2_S2_fjLj1536ELj1ELj1ELj4ELj8ENS_18Kernel_traits_baseILj1536EfS2_S2_S2_fjLj128EEEEELb0ELb0ELb0ELb1EEEvNS_9BwdParamsE,"ax",@progbits
	.sectioninfo	@"SHI_REGISTERS=96"
	.align	128
        .global         _ZN10layer_norm13ln_bwd_kernelINS_13Kernel_traitsIf13__nv_bfloat16S2_S2_fjLj1536ELj1ELj1ELj4ELj8ENS_18Kernel_traits_baseILj1536EfS2_S2_S2_fjLj128EEEEELb0ELb0ELb0ELb1EEEvNS_9BwdParamsE
        .type           _ZN10layer_norm13ln_bwd_kernelINS_13Kernel_traitsIf13__nv_bfloat16S2_S2_fjLj1536ELj1ELj1ELj4ELj8ENS_18Kernel_traits_baseILj1536EfS2_S2_S2_fjLj128EEEEELb0ELb0ELb0ELb1EEEvNS_9BwdParamsE,@function
        .size           _ZN10layer_norm13ln_bwd_kernelINS_13Kernel_traitsIf13__nv_bfloat16S2_S2_fjLj1536ELj1ELj1ELj4ELj8ENS_18Kernel_traits_baseILj1536EfS2_S2_S2_fjLj128EEEEELb0ELb0ELb0ELb1EEEvNS_9BwdParamsE,(.L_x_6690 - _ZN10layer_norm13ln_bwd_kernelINS_13Kernel_traitsIf13__nv_bfloat16S2_S2_fjLj1536ELj1ELj1ELj4ELj8ENS_18Kernel_traits_baseILj1536EfS2_S2_S2_fjLj128EEEEELb0ELb0ELb0ELb1EEEvNS_9BwdParamsE)
        .other          _ZN10layer_norm13ln_bwd_kernelINS_13Kernel_traitsIf13__nv_bfloat16S2_S2_fjLj1536ELj1ELj1ELj4ELj8ENS_18Kernel_traits_baseILj1536EfS2_S2_S2_fjLj128EEEEELb0ELb0ELb0ELb1EEEvNS_9BwdParamsE,@"STO_CUDA_ENTRY STV_DEFAULT"
_ZN10layer_norm13ln_bwd_kernelINS_13Kernel_traitsIf13__nv_bfloat16S2_S2_fjLj1536ELj1ELj1ELj4ELj8ENS_18Kernel_traits_baseILj1536EfS2_S2_S2_fjLj128EEEEELb0ELb0ELb0ELb1EEEvNS_9BwdParamsE:
.text._ZN10layer_norm13ln_bwd_kernelINS_13Kernel_traitsIf13__nv_bfloat16S2_S2_fjLj1536ELj1ELj1ELj4ELj8ENS_18Kernel_traits_baseILj1536EfS2_S2_S2_fjLj128EEEEELb0ELb0ELb0ELb1EEEvNS_9BwdParamsE:
        /* <DEDUP_REMOVED lines=20> */
.L_x_1546:
[----:B------:R-:W-:-:S05]  /*0140*/  IMAD.SHL.U32 R0, R17, 0x10, RZ ;  /* 0x0000001011007824 */ /* 0x000fca00078e00ff */
[----:B------:R-:W-:-:S04]  /*0150*/  LOP3.LUT R0, R0, 0x7f0, RZ, 0xc0, !PT ;  /* 0x000007f000007812 */ /* 0x000fc800078ec0ff */
[----:B------:R-:W-:-:S04]  /*0160*/  IADD3 R2, P0, R0, c[0x0][0x1b0], RZ ;  /* 0x00006c0000027a10 */ /* 0x000fc80007f1e0ff */
[----:B------:R-:W-:Y:S01]  /*0170*/  IADD3.X R3, RZ, c[0x0][0x1b4], RZ, P0, !PT ;  /* 0x00006d00ff037a10 */ /* 0x000fe200007fe4ff */
[----:B------:R-:W-:Y:S01]  /*0180*/  HFMA2.MMA R16, -RZ, RZ, 0, 0 ;  /* 0x00000000ff107435 */ /* 0x000fe200000001ff */
[----:B------:R-:W-:Y:S01]  /*0190*/  IMAD.MOV.U32 R64, RZ, RZ, 0x1 ;  /* 0x00000001ff407424 */ /* 0x000fe200078e00ff */
[----:B------:R-:W-:Y:S01]  /*01a0*/  CS2R R14, SRZ ;  /* 0x00000000000e7805 */ /* 0x000fe2000001ff00 */
[----:B------:R-:W-:Y:S01]  /*01b0*/  CS2R R12, SRZ ;  /* 0x00000000000c7805 */ /* 0x000fe2000001ff00 */
[----:B------:R0:W5:Y:S01]  /*01c0*/  LDG.E.128 R28, [R2.64] ;  /* 0x00000004021c7981 */ /* 0x000162000c1e1d00 */
[----:B------:R-:W-:Y:S01]  /*01d0*/  CS2R R10, SRZ ;  /* 0x00000000000a7805 */ /* 0x000fe2000001ff00 */
[----:B------:R-:W-:Y:S01]  /*01e0*/  CS2R R8, SRZ ;  /* 0x0000000000087805 */ /* 0x000fe2000001ff00 */
[----:B------:R-:W-:Y:S01]  /*01f0*/  CS2R R40, SRZ ;  /* 0x0000000000287805 */ /* 0x000fe2000001ff00 */
[----:B------:R0:W5:Y:S01]  /*0200*/  LDG.E.128 R24, [R2.64+0x800] ;  /* 0x0008000402187981 */ /* 0x000162000c1e1d00 */
[----:B------:R-:W-:Y:S01]  /*0210*/  CS2R R18, SRZ ;  /* 0x0000000000127805 */ /* 0x000fe2000001ff00 */
[----:B------:R-:W-:Y:S01]  /*0220*/  IMAD.MOV.U32 R44, RZ, RZ, RZ ;  /* 0x000000ffff2c7224 */ /* 0x000fe200078e00ff */
[----:B------:R-:W-:Y:S01]  /*0230*/  CS2R R42, SRZ ;  /* 0x00000000002a7805 */ /* 0x000fe2000001ff00 */
[----:B------:R0:W5:Y:S01]  /*0240*/  LDG.E.128 R20, [R2.64+0x1000] ;  /* 0x0010000402147981 */ /* 0x000162000c1e1d00 */
[----:B------:R-:W-:Y:S01]  /*0250*/  CS2R R6, SRZ ;  /* 0x0000000000067805 */ /* 0x000fe2000001ff00 */
[----:B------:R-:W-:Y:S01]  /*0260*/  CS2R R4, SRZ ;  /* 0x0000000000047805 */ /* 0x000fe2000001ff00 */
[----:B------:R-:W-:Y:S01]  /*0270*/  MOV R0, RZ ;  /* 0x000000ff00007202 */ /* 0x000fe20000000f00 */
[----:B------:R-:W-:Y:S01]  /*0280*/  IMAD.MOV.U32 R51, RZ, RZ, RZ ;  /* 0x000000ffff337224 */ /* 0x000fe200078e00ff */
[----:B0-----:R-:W-:-:S02]  /*0290*/  CS2R R2, SRZ ;  /* 0x0000000000027805 */ /* 0x001fc4000001ff00 */
.L_x_1554:
[----:B------:R-:W-:Y:S01]  /*02a0*/  IMAD R32, R52, c[0x0][0x168], RZ ;  /* 0x00005a0034207a24 */ /* 0x000fe200078e02ff */
[----:B------:R-:W-:-:S02]  /*02b0*/  LOP3.LUT R50, R17, 0x7f, RZ, 0xc0, !PT ;  /* 0x0000007f11327812 */ /* 0x000fc400078ec0ff */
[----:B------:R-:W-:Y:S02]  /*02c0*/  MOV R75, 0x8 ;  /* 0x00000008004b7802 */ /* 0x000fe40000000f00 */
[----:B------:R-:W-:-:S04]  /*02d0*/  SHF.R.S32.HI R33, RZ, 0x1f, R32 ;  /* 0x0000001fff217819 */ /* 0x000fc80000011420 */
[----:B------:R-:W-:-:S04]  /*02e0*/  LEA.HI R33, R33, R32, RZ, 0x2 ;  /* 0x0000002021217211 */ /* 0x000fc800078f10ff */
[----:B------:R-:W-:-:S04]  /*02f0*/  LEA.HI.SX32 R50, R33, R50, 0x1e ;  /* 0x0000003221327211 */ /* 0x000fc800078ff2ff */
[C---:B------:R-:W-:Y:S01]  /*0300*/  IADD3 R65, R50.reuse, 0x80, RZ ;  /* 0x0000008032417810 */ /* 0x040fe20007ffe0ff */
[----:B------:R-:W-:Y:S01]  /*0310*/  IMAD.MOV.U32 R79, RZ, RZ, 0x4 ;  /* 0x00000004ff4f7424 */ /* 0x000fe200078e00ff */
[C---:B------:R-:W-:Y:S01]  /*0320*/  IADD3 R80, R50.reuse, 0x100, RZ ;  /* 0x0000010032507810 */ /* 0x040fe20007ffe0ff */
[----:B------:R-:W-:-:S04]  /*0330*/  IMAD.WIDE.U32 R34, R50, R75, c[0x0][0x188] ;  /* 0x0000620032227625 */ /* 0x000fc800078e004b */
[C---:B------:R-:W-:Y:S01]  /*0340*/  IMAD.SHL.U32 R49, R65.reuse, 0x8, RZ ;  /* 0x0000000841317824 */ /* 0x040fe200078e00ff */
[----:B------:R-:W-:Y:S01]  /*0350*/  SHF.L.U32 R47, R80, 0x3, RZ ;  /* 0x00000003502f7819 */ /* 0x000fe200000006ff */
[-C--:B------:R-:W-:Y:S01]  /*0360*/  IMAD.WIDE.U32 R66, R65, R75.reuse, c[0x0][0x208] ;  /* 0x0000820041427625 */ /* 0x080fe200078e004b */
[----:B------:R-:W-:Y:S01]  /*0370*/  SHF.R.U32.HI R48, RZ, 0x1d, R65 ;  /* 0x0000001dff307819 */ /* 0x000fe20000011641 */
[----:B------:R-:W2:Y:S01]  /*0380*/  LDG.E.64 R34, [R34.64] ;  /* 0x0000000422227981 */ /* 0x000ea2000c1e1b00 */
[----:B------:R-:W-:Y:S01]  /*0390*/  IADD3 R36, P0, R49, c[0x0][0x188], RZ ;  /* 0x0000620031247a10 */ /* 0x000fe20007f1e0ff */
[-C--:B------:R-:W-:Y:S01]  /*03a0*/  IMAD.WIDE.U32 R68, R50, R75.reuse, c[0x0][0x208] ;  /* 0x0000820032447625 */ /* 0x080fe200078e004b */
[----:B------:R-:W-:Y:S01]  /*03b0*/  SHF.R.U32.HI R46, RZ, 0x1d, R80 ;  /* 0x0000001dff2e7819 */ /* 0x000fe20000011650 */
[----:B------:R-:W3:Y:S01]  /*03c0*/  LDG.E.64 R66, [R66.64] ;  /* 0x0000000442427981 */ /* 0x000ee2000c1e1b00 */
[----:B------:R-:W-:Y:S01]  /*03d0*/  IADD3 R38, P1, R47, c[0x0][0x188], RZ ;  /* 0x000062002f267a10 */ /* 0x000fe20007f3e0ff */
[----:B------:R-:W-:Y:S01]  /*03e0*/  IMAD.WIDE.U32 R32, R80, R75, c[0x0][0x208] ;  /* 0x0000820050207625 */ /* 0x000fe200078e004b */
[----:B------:R-:W-:Y:S01]  /*03f0*/  IADD3.X R37, R48, c[0x0][0x18c], RZ, P0, !PT ;  /* 0x0000630030257a10 */ /* 0x000fe200007fe4ff */
[----:B------:R-:W4:Y:S01]  /*0400*/  LDG.E.64 R68, [R68.64] ;  /* 0x0000000444447981 */ /* 0x000f22000c1e1b00 */
[----:B------:R-:W-:Y:S01]  /*0410*/  IADD3.X R39, R46, c[0x0][0x18c], RZ, P1, !PT ;  /* 0x000063002e277a10 */ /* 0x000fe20000ffe4ff */
[----:B------:R-:W-:-:S02]  /*0420*/  IMAD.WIDE R70, R52, R79, c[0x0][0x1a0] ;  /* 0x0000680034467625 */ /* 0x000fc400078e024f */
[----:B------:R-:W4:Y:S04]  /*0430*/  LDG.E.64 R32, [R32.64] ;  /* 0x0000000420207981 */ /* 0x000f28000c1e1b00 */
[----:B------:R-:W4:Y:S04]  /*0440*/  LDG.E.64 R36, [R36.64] ;  /* 0x0000000424247981 */ /* 0x000f28000c1e1b00 */
[----:B------:R0:W4:Y:S04]  /*0450*/  LDG.E R63, [R70.64] ;  /* 0x00000004463f7981 */ /* 0x000128000c1e1900 */
[----:B------:R-:W4:Y:S01]  /*0460*/  LDG.E.64 R38, [R38.64] ;  /* 0x0000000426267981 */ /* 0x000f22000c1e1b00 */
[----:B------:R-:W-:-:S05]  /*0470*/  IMAD.WIDE R78, R52, R79, c[0x0][0x1a8] ;  /* 0x00006a00344e7625 */ /* 0x000fca00078e024f */
[----:B------:R3:W4:Y:S01]  /*0480*/  LDG.E R45, [R78.64] ;  /* 0x000000044e2d7981 */ /* 0x000722000c1e1900 */
[----:B------:R-:W-:Y:S02]  /*0490*/  ISETP.NE.U32.AND P0, PT, RZ, c[0x0][0x1c0], PT ;  /* 0x00007000ff007a0c */ /* 0x000fe40003f05070 */
[----:B------:R-:W-:Y:S02]  /*04a0*/  ISETP.NE.U32.AND P1, PT, RZ, c[0x0][0x218], PT ;  /* 0x00008600ff007a0c */ /* 0x000fe40003f25070 */
[----:B------:R-:W-:Y:S02]  /*04b0*/  ISETP.NE.AND.EX P0, PT, RZ, c[0x0][0x1c4], PT, P0 ;  /* 0x00007100ff007a0c */ /* 0x000fe40003f05300 */
[----:B------:R-:W-:Y:S02]  /*04c0*/  ISETP.NE.AND.EX P1, PT, RZ, c[0x0][0x21c], PT, P1 ;  /* 0x00008700ff007a0c */ /* 0x000fe40003f25310 */
[----:B------:R-:W-:-:S09]  /*04d0*/  SHF.R.S32.HI R73, RZ, 0x1f, R52 ;  /* 0x0000001fff497819 */ /* 0x000fd20000011434 */
[----:B------:R-:W-:-:S04]  /*04e0*/  @P0 LEA R76, P2, R52, c[0x0][0x1c0], 0x1 ;  /* 0x00007000344c0a11 */ /* 0x000fc800078408ff */
[----:B------:R-:W-:Y:S02]  /*04f0*/  @P0 LEA.HI.X R77, R52, c[0x0][0x1c4], R73, 0x1, P2 ;  /* 0x00007100344d0a11 */ /* 0x000fe400010f0c49 */
[----:B------:R-:W-:-:S04]  /*0500*/  @P1 LEA R72, P2, R65, c[0x0][0x218], 0x3 ;  /* 0x0000860041481a11 */ /* 0x000fc800078418ff */
[----:B------:R-:W-:Y:S02]  /*0510*/  @P1 LEA.HI.X R73, R65, c[0x0][0x21c], RZ, 0x3, P2 ;  /* 0x0000870041491a11 */ /* 0x000fe400010f1cff */
[----:B------:R1:W4:Y:S01]  /*0520*/  @P0 LDG.E.U16 R65, [R76.64] ;  /* 0x000000044c410981 */ /* 0x000322000c1e1500 */
[----:B0-----:R-:W-:Y:S01]  /*0530*/  @P1 LEA R70, P3, R80, c[0x0][0x218], 0x3 ;  /* 0x0000860050461a11 */ /* 0x001fe200078618ff */
[----:B------:R-:W-:Y:S01]  /*0540*/  ULDC.U8 UR6, c[0x0][0x1f0] ;  /* 0x00007c0000067ab9 */ /* 0x000fe20000000000 */
[----:B------:R-:W-:Y:S01]  /*0550*/  @P1 IMAD.WIDE.U32 R74, R50, R75, c[0x0][0x218] ;  /* 0x00008600324a1625 */ /* 0x000fe200078e004b */
[----:B------:R-:W-:Y:S01]  /*0560*/  ISETP.NE.AND P2, PT, RZ, UR6, PT ;  /* 0x00000006ff007c0c */ /* 0x000fe2000bf45270 */
[----:B-----5:R0:W5:Y:S01]  /*0570*/  @P1 LDG.E.64 R56, [R72.64] ;  /* 0x0000000448381981 */ /* 0x020162000c1e1b00 */
[----:B------:R-:W-:-:S03]  /*0580*/  @P1 LEA.HI.X R71, R80, c[0x0][0x21c], RZ, 0x3, P3 ;  /* 0x0000870050471a11 */ /* 0x000fc600018f1cff */
[----:B------:R4:W5:Y:S04]  /*0590*/  @P1 LDG.E.64 R58, [R74.64] ;  /* 0x000000044a3a1981 */ /* 0x000968000c1e1b00 */
[----:B------:R0:W5:Y:S01]  /*05a0*/  @P1 LDG.E.64 R54, [R70.64] ;  /* 0x0000000446361981 */ /* 0x000162000c1e1b00 */
[----:B------:R-:W-:Y:S02]  /*05b0*/  MOV R89, 0x3f800000 ;  /* 0x3f80000000597802 */ /* 0x000fe40000000f00 */
[----:B--2---:R-:W-:Y:S02]  /*05c0*/  SHF.R.U64 R90, R34, 0x10, R35 ;  /* 0x00000010225a7819 */ /* 0x004fe40000001223 */
[----:B---3--:R-:W-:Y:S02]  /*05d0*/  MOV R79, R66 ;  /* 0x00000042004f7202 */ /* 0x008fe40000000f00 */
[----:B------:R-:W-:-:S02]  /*05e0*/  SHF.R.U64 R80, R66, 0x10, R67 ;  /* 0x0000001042507819 */ /* 0x000fc40000001243 */
[----:B------:R-:W-:Y:S02]  /*05f0*/  PRMT R66, RZ, 0x5410, R34 ;  /* 0x00005410ff427816 */ /* 0x000fe40000000022 */
[----:B0-----:R-:W-:Y:S02]  /*0600*/  SHF.R.U32.HI R72, RZ, 0x10, R35 ;  /* 0x00000010ff487819 */ /* 0x001fe40000011623 */
[----:B----4-:R-:W-:Y:S02]  /*0610*/  MOV R75, R32 ;  /* 0x00000020004b7202 */ /* 0x010fe40000000f00 */
[----:B------:R-:W-:Y:S02]  /*0620*/  SHF.R.U64 R74, R32, 0x10, R33 ;  /* 0x00000010204a7819 */ /* 0x000fe40000001221 */
[--C-:B------:R-:W-:Y:S02]  /*0630*/  PRMT R34, RZ, 0x5410, R37.reuse ;  /* 0x00005410ff227816 */ /* 0x100fe40000000025 */
[----:B------:R-:W-:-:S02]  /*0640*/  SHF.R.U64 R82, R36, 0x10, R37 ;  /* 0x0000001024527819 */ /* 0x000fc40000001225 */
[----:B------:R-:W-:Y:S02]  /*0650*/  FSEL R63, R63, RZ, !P2 ;  /* 0x000000ff3f3f7208 */ /* 0x000fe40005000000 */
[----:B------:R-:W-:Y:S02]  /*0660*/  PRMT R86, RZ, 0x5410, R36 ;  /* 0x00005410ff567816 */ /* 0x000fe40000000024 */
[----:B------:R-:W-:Y:S02]  /*0670*/  PRMT R88, RZ, 0x5410, R38 ;  /* 0x00005410ff587816 */ /* 0x000fe40000000026 */
[----:B------:R-:W-:Y:S02]  /*0680*/  SHF.R.U32.HI R32, RZ, 0x10, R37 ;  /* 0x00000010ff207819 */ /* 0x000fe40000011625 */
[----:B------:R-:W-:Y:S02]  /*0690*/  PRMT R92, RZ, 0x5410, R39 ;  /* 0x00005410ff5c7816 */ /* 0x000fe40000000027 */
[----:B------:R-:W-:-:S02]  /*06a0*/  PRMT R70, RZ, 0x5410, R35 ;  /* 0x00005410ff467816 */ /* 0x000fc40000000023 */
[--C-:B------:R-:W-:Y:S01]  /*06b0*/  SHF.R.U64 R36, R38, 0x10, R39.reuse ;  /* 0x0000001026247819 */ /* 0x100fe20000001227 */
[C---:B------:R-:W-:Y:S01]  /*06c0*/  FADD.FTZ R38, -R63.reuse, R34 ;  /* 0x000000223f267221 */ /* 0x040fe20000010100 */
[----:B------:R-:W-:Y:S02]  /*06d0*/  SHF.R.U32.HI R35, RZ, 0x10, R39 ;  /* 0x00000010ff237819 */ /* 0x000fe40000011627 */
[----:B------:R-:W-:Y:S01]  /*06e0*/  PRMT R90, RZ, 0x5410, R90 ;  /* 0x00005410ff5a7816 */ /* 0x000fe2000000005a */
[C---:B------:R-:W-:Y:S01]  /*06f0*/  FADD.FTZ R34, -R63.reuse, R88 ;  /* 0x000000583f227221 */ /* 0x040fe20000010100 */
[----:B------:R-:W-:Y:S02]  /*0700*/  MOV R83, R68 ;  /* 0x0000004400537202 */ /* 0x000fe40000000f00 */
[----:B------:R-:W-:Y:S01]  /*0710*/  PRMT R84, RZ, 0x5410, R32 ;  /* 0x00005410ff547816 */ /* 0x000fe20000000020 */
[C---:B------:R-:W-:Y:S01]  /*0720*/  FADD.FTZ R32, -R63.reuse, R92 ;  /* 0x0000005c3f207221 */ /* 0x040fe20000010100 */
[----:B------:R-:W-:Y:S01]  /*0730*/  PRMT R88, RZ, 0x5410, R36 ;  /* 0x00005410ff587816 */ /* 0x000fe20000000024 */
[----:B------:R-:W-:Y:S01]  /*0740*/  FADD.FTZ R90, -R63, R90 ;  /* 0x0000005a3f5a7221 */ /* 0x000fe20000010100 */
[----:B------:R-:W-:-:S02]  /*0750*/  SHF.R.U64 R68, R68, 0x10, R69 ;  /* 0x0000001044447819 */ /* 0x000fc40000001245 */
[----:B------:R-:W-:Y:S02]  /*0760*/  PRMT R72, RZ, 0x5410, R72 ;  /* 0x00005410ff487816 */ /* 0x000fe40000000048 */
[----:B------:R-:W-:Y:S02]  /*0770*/  PRMT R82, RZ, 0x5410, R82 ;  /* 0x00005410ff527816 */ /* 0x000fe40000000052 */
[----:B------:R-:W-:Y:S02]  /*0780*/  PRMT R92, RZ, 0x5410, R35 ;  /* 0x00005410ff5c7816 */ /* 0x000fe40000000023 */
[----:B------:R-:W-:Y:S01]  /*0790*/  PRMT R83, RZ, 0x5410, R83 ;  /* 0x00005410ff537816 */ /* 0x000fe20000000053 */
[--C-:B------:R-:W-:Y:S01]  /*07a0*/  IMAD.MOV.U32 R78, RZ, RZ, R67.reuse ;  /* 0x000000ffff4e7224 */ /* 0x100fe200078e0043 */
[----:B-1----:R-:W-:Y:S01]  /*07b0*/  SHF.R.U32.HI R76, RZ, 0x10, R67 ;  /* 0x00000010ff4c7819 */ /* 0x002fe20000011643 */
[----:B------:R-:W-:Y:S01]  /*07c0*/  IMAD.MOV.U32 R73, RZ, RZ, R33 ;  /* 0x000000ffff497224 */ /* 0x000fe200078e0021 */
[----:B------:R-:W-:Y:S01]  /*07d0*/  PRMT R67, RZ, 0x5410, R68 ;  /* 0x00005410ff437816 */ /* 0x000fe20000000044 */
[----:B------:R-:W-:-:S02]  /*07e0*/  FADD.FTZ R66, -R63, R66 ;  /* 0x000000423f427221 */ /* 0x000fc40000010100 */
[C---:B------:R-:W-:Y:S02]  /*07f0*/  FADD.FTZ R36, -R63.reuse, R84 ;  /* 0x000000543f247221 */ /* 0x040fe40000010100 */
[----:B------:R-:W-:Y:S02]  /*0800*/  IMAD.MOV.U32 R81, RZ, RZ, R69 ;  /* 0x000000ffff517224 */ /* 0x000fe400078e0045 */
[C---:B------:R-:W-:Y:S01]  /*0810*/  FADD.FTZ R84, -R63.reuse, R88 ;  /* 0x000000583f547221 */ /* 0x040fe20000010100 */
[----:B------:R-:W-:Y:S01]  /*0820*/  SHF.R.U32.HI R33, RZ, 0x10, R33 ;  /* 0x00000010ff217819 */ /* 0x000fe20000011621 */
[C---:B------:R-:W-:Y:S02]  /*0830*/  FADD.FTZ R70, -R63.reuse, R70 ;  /* 0x000000463f467221 */ /* 0x040fe40000010100 */
[C---:B------:R-:W-:Y:S02]  /*0840*/  FADD.FTZ R72, -R63.reuse, R72 ;  /* 0x000000483f487221 */ /* 0x040fe40000010100 */
[----:B------:R-:W-:-:S02]  /*0850*/  FADD.FTZ R86, -R63, R86 ;  /* 0x000000563f567221 */ /* 0x000fc40000010100 */
[C---:B------:R-:W-:Y:S02]  /*0860*/  FADD.FTZ R82, -R63.reuse, R82 ;  /* 0x000000523f527221 */ /* 0x040fe40000010100 */
[----:B------:R-:W-:Y:S02]  /*0870*/  FADD.FTZ R88, -R63, R92 ;  /* 0x0000005c3f587221 */ /* 0x000fe40000010100 */
[C---:B------:R-:W-:Y:S02]  /*0880*/  FMUL.FTZ R68, R45.reuse, R90 ;  /* 0x0000005a2d447220 */ /* 0x040fe40000410000 */
[----:B------:R-:W-:Y:S01]  /*0890*/  FMUL.FTZ R63, R28, R83 ;  /* 0x000000531c3f7220 */ /* 0x000fe20000410000 */
[----:B------:R-:W-:Y:S01]  /*08a0*/  SHF.R.U32.HI R69, RZ, 0x10, R69 ;  /* 0x00000010ff457819 */ /* 0x000fe20000011645 */
[----:B------:R-:W-:Y:S01]  /*08b0*/  FMUL.FTZ R66, R45, R66 ;  /* 0x000000422d427220 */ /* 0x000fe20000410000 */
[----:B------:R-:W-:Y:S01]  /*08c0*/  PRMT R35, RZ, 0x5410, R73 ;  /* 0x00005410ff237816 */ /* 0x000fe20000000049 */
[----:B------:R-:W-:Y:S01]  /*08d0*/  FADD.FTZ R42, R67, R42 ;  /* 0x0000002a432a7221 */ /* 0x000fe20000010000 */
[----:B------:R-:W-:Y:S01]  /*08e0*/  PRMT R81, RZ, 0x5410, R81 ;  /* 0x00005410ff517816 */ /* 0x000fe20000000051 */
[----:B------:R-:W-:Y:S01]  /*08f0*/  FFMA.FTZ R43, R68, R67, R43 ;  /* 0x00000043442b7223 */ /* 0x000fe2000001002b */
[----:B------:R-:W-:Y:S01]  /*0900*/  PRMT R90, RZ, 0x5410, R33 ;  /* 0x00005410ff5a7816 */ /* 0x000fe20000000021 */
[----:B------:R-:W-:-:S02]  /*0910*/  FMUL.FTZ R73, R45, R86 ;  /* 0x000000562d497220 */ /* 0x000fc40000410000 */
[----:B------:R-:W-:Y:S02]  /*0920*/  FMUL.FTZ R67, R29, R67 ;  /* 0x000000431d437220 */ /* 0x000fe40000410000 */
[----:B------:R-:W-:Y:S01]  /*0930*/  FADD.FTZ R86, RZ, R63 ;  /* 0x0000003fff567221 */ /* 0x000fe20000010000 */
[----:B------:R-:W-:Y:S01]  /*0940*/  PRMT R71, RZ, 0x5410, R69 ;  /* 0x00005410ff477816 */ /* 0x000fe20000000045 */
[C---:B------:R-:W-:Y:S02]  /*0950*/  FMUL.FTZ R70, R45.reuse, R70 ;  /* 0x000000462d467220 */ /* 0x040fe40000410000 */
[----:B------:R-:W-:Y:S02]  /*0960*/  FFMA.FTZ R33, R66, R63, RZ ;  /* 0x0000003f42217223 */ /* 0x000fe400000100ff */
[----:B------:R-:W-:Y:S02]  /*0970*/  FMUL.FTZ R72, R45, R72 ;  /* 0x000000482d487220 */ /* 0x000fe40000410000 */
[----:B------:R-:W-:-:S02]  /*0980*/  FMUL.FTZ R69, R30, R81 ;  /* 0x000000511e457220 */ /* 0x000fc40000410000 */
[----:B------:R-:W-:Y:S01]  /*0990*/  FADD.FTZ R86, R86, R67 ;  /* 0x0000004356567221 */ /* 0x000fe20000010000 */
[----:B------:R-:W-:Y:S01]  /*09a0*/  PRMT R39, RZ, 0x5410, R79 ;  /* 0x00005410ff277816 */ /* 0x000fe2000000004f */
[----:B------:R-:W-:Y:S02]  /*09b0*/  FADD.FTZ R40, R81, R40 ;  /* 0x0000002851287221 */ /* 0x000fe40000010000 */
[----:B------:R-:W-:Y:S01]  /*09c0*/  FFMA.FTZ R41, R70, R81, R41 ;  /* 0x0000005146297223 */ /* 0x000fe20000010029 */
[----:B------:R-:W-:Y:S01]  /*09d0*/  PRMT R81, RZ, 0x5410, R78 ;  /* 0x00005410ff517816 */ /* 0x000fe2000000004e */
[----:B------:R-:W-:Y:S02]  /*09e0*/  FFMA.FTZ R33, R68, R67, R33 ;  /* 0x0000004344217223 */ /* 0x000fe40000010021 */
[----:B------:R-:W-:Y:S02]  /*09f0*/  FADD.FTZ R18, R71, R18 ;  /* 0x0000001247127221 */ /* 0x000fe40000010000 */
[----:B------:R-:W-:-:S02]  /*0a00*/  FFMA.FTZ R19, R72, R71, R19 ;  /* 0x0000004748137223 */ /* 0x000fc40000010013 */
[----:B------:R-:W-:Y:S02]  /*0a10*/  FMUL.FTZ R77, R45, R38 ;  /* 0x000000262d4d7220 */ /* 0x000fe40000410000 */
[----:B------:R-:W-:Y:S02]  /*0a20*/  FMUL.FTZ R71, R31, R71 ;  /* 0x000000471f477220 */ /* 0x000fe40000410000 */
[----:B------:R-:W-:Y:S01]  /*0a30*/  FADD.FTZ R86, R86, R69 ;  /* 0x0000004556567221 */ /* 0x000fe20000010000 */
[----:B------:R-:W-:Y:S01]  /*0a40*/  PRMT R92, RZ, 0x5410, R74 ;  /* 0x00005410ff5c7816 */ /* 0x000fe2000000004a */
[----:B------:R-:W-:Y:S01]  /*0a50*/  FFMA.FTZ R33, R70, R69, R33 ;  /* 0x0000004546217223 */ /* 0x000fe20000010021 */
[----:B------:R-:W-:Y:S01]  /*0a60*/  PRMT R80, RZ, 0x5410, R80 ;  /* 0x00005410ff507816 */ /* 0x000fe20000000050 */
[----:B------:R-:W-:Y:S02]  /*0a70*/  FADD.FTZ R10, R39, R10 ;  /* 0x0000000a270a7221 */ /* 0x000fe40000010000 */
[----:B------:R-:W-:-:S02]  /*0a80*/  FFMA.FTZ R2, R73, R39, R2 ;  /* 0x0000002749027223 */ /* 0x000fc40000010002 */
[----:B------:R-:W-:Y:S02]  /*0a90*/  FMUL.FTZ R74, R24, R39 ;  /* 0x00000027184a7220 */ /* 0x000fe40000410000 */
[----:B------:R-:W-:Y:S02]  /*0aa0*/  FADD.FTZ R12, R81, R12 ;  /* 0x0000000c510c7221 */ /* 0x000fe40000010000 */
[-C--:B------:R-:W-:Y:S02]  /*0ab0*/  FFMA.FTZ R4, R77, R81.reuse, R4 ;  /* 0x000000514d047223 */ /* 0x080fe40000010004 */
[----:B------:R-:W-:Y:S01]  /*0ac0*/  FMUL.FTZ R78, R26, R81 ;  /* 0x000000511a4e7220 */ /* 0x000fe20000410000 */
[----:B------:R-:W-:Y:S01]  /*0ad0*/  PRMT R37, RZ, 0x5410, R75 ;  /* 0x00005410ff257816 */ /* 0x000fe2000000004b */
[----:B------:R-:W-:Y:S02]  /*0ae0*/  FMUL.FTZ R81, R45, R34 ;  /* 0x000000222d517220 */ /* 0x000fe40000410000 */
[----:B------:R-:W-:-:S02]  /*0af0*/  FADD.FTZ R39, R86, R71 ;  /* 0x0000004756277221 */ /* 0x000fc40000010000 */
[----:B------:R-:W-:Y:S01]  /*0b00*/  FFMA.FTZ R34, R72, R71, R33 ;  /* 0x0000004748227223 */ /* 0x000fe20000010021 */
[----:B------:R-:W-:Y:S01]  /*0b10*/  PRMT R79, RZ, 0x5410, R76 ;  /* 0x00005410ff4f7816 */ /* 0x000fe2000000004c */
[----:B------:R-:W-:Y:S02]  /*0b20*/  FMUL.FTZ R75, R45, R82 ;  /* 0x000000522d4b7220 */ /* 0x000fe40000410000 */
[----:B------:R-:W-:Y:S02]  /*0b30*/  FMUL.FTZ R76, R25, R80 ;  /* 0x00000050194c7220 */ /* 0x000fe40000410000 */
[----:B------:R-:W-:Y:S02]  /*0b40*/  FADD.FTZ R33, R39, R74 ;  /* 0x0000004a27217221 */ /* 0x000fe40000010000 */
[----:B------:R-:W-:Y:S02]  /*0b50*/  FFMA.FTZ R34, R73, R74, R34 ;  /* 0x0000004a49227223 */ /* 0x000fe40000010022 */
[----:B------:R-:W-:-:S02]  /*0b60*/  FADD.FTZ R9, R80, R9 ;  /* 0x0000000950097221 */ /* 0x000fc40000010000 */
[----:B------:R-:W-:Y:S02]  /*0b70*/  FFMA.FTZ R0, R75, R80, R0 ;  /* 0x000000504b007223 */ /* 0x000fe40000010000 */
        /* <DEDUP_REMOVED lines=8> */
[----:B------:R-:W-:Y:S02]  /*0c00*/  FMUL.FTZ R82, R20, R37 ;  /* 0x0000002514527220 */ /* 0x000fe40000410000 */
[----:B------:R-:W-:Y:S02]  /*0c10*/  FADD.FTZ R33, R36, R79 ;  /* 0x0000004f24217221 */ /* 0x000fe40000010000 */
[----:B------:R-:W-:-:S02]  /*0c20*/  FFMA.FTZ R34, R80, R79, R34 ;  /* 0x0000004f50227223 */ /* 0x000fc40000010022 */
[----:B------:R-:W-:Y:S02]  /*0c30*/  FMUL.FTZ R85, R45, R32 ;  /* 0x000000202d557220 */ /* 0x000fe40000410000 */
[----:B------:R-:W-:Y:S02]  /*0c40*/  FADD.FTZ R44, R83, R44 ;  /* 0x0000002c532c7221 */ /* 0x000fe40000010000 */
[----:B------:R-:W-:Y:S02]  /*0c50*/  FFMA.FTZ R51, R66, R83, R51 ;  /* 0x0000005342337223 */ /* 0x000fe40000010033 */
[----:B------:R-:W-:Y:S02]  /*0c60*/  FADD.FTZ R32, R33, R82 ;  /* 0x0000005221207221 */ /* 0x000fe40000010000 */
[----:B------:R-:W-:Y:S02]  /*0c70*/  FMUL.FTZ R84, R45, R84 ;  /* 0x000000542d547220 */ /* 0x000fe40000410000 */
[----:B------:R-:W-:-:S02]  /*0c80*/  FMUL.FTZ R83, R21, R92 ;  /* 0x0000005c15537220 */ /* 0x000fc40000410000 */
[----:B------:R-:W-:Y:S02]  /*0c90*/  FFMA.FTZ R33, R81, R82, R34 ;  /* 0x0000005251217223 */ /* 0x000fe40000010022 */
        /* <DEDUP_REMOVED lines=8> */
[----:B------:R-:W-:Y:S01]  /*0d20*/  FFMA.FTZ R33, R85, R86, R33 ;  /* 0x0000005655217223 */ /* 0x000fe20000010021 */
[----:B------:R-:W-:Y:S01]  /*0d30*/  LOP3.LUT P2, RZ, R17, 0x1f, RZ, 0xc0, !PT ;  /* 0x0000001f11ff7812 */ /* 0x000fe2000784c0ff */
        /* <DEDUP_REMOVED lines=11> */
.L_x_1555:
        /* <DEDUP_REMOVED lines=18> */
.L_x_1556:
[----:B------:R-:W-:Y:S01]  /*0f10*/  LOP3.LUT P3, RZ, R64, 0xff, RZ, 0xc0, !PT ;  /* 0x000000ff40ff7812 */ /* 0x000fe2000786c0ff */
[----:B--2---:R-:W-:Y:S01]  /*0f20*/  FADD.FTZ R64, R35, R34 ;  /* 0x0000002223407221 */ /* 0x004fe20000010000 */
[----:B------:R-:W-:Y:S01]  /*0f30*/  PLOP3.LUT P0, PT, PT, PT, PT, 0x80, 0x0 ;  /* 0x000000000000781c */ /* 0x000fe20003f0f070 */
[----:B01----:R-:W-:Y:S01]  /*0f40*/  FADD.FTZ R65, R90, R65 ;  /* 0x000000415a417221 */ /* 0x003fe20000010000 */
        /* <DEDUP_REMOVED lines=9> */
[----:B------:R-:W-:Y:S01]  /*0fe0*/  @!P2 LOP3.LUT R91, R33, 0x3, R32, 0xf8, !PT ;  /* 0x00000003215ba812 */ /* 0x000fe200078ef820 */
[----:B------:R-:W-:-:S04]  /*0ff0*/  IMAD.SHL.U32 R90, R34, 0x8, RZ ;  /* 0x00000008225a7824 */ /* 0x000fc800078e00ff */
[----:B------:R0:W-:Y:S04]  /*1000*/  @!P2 STS.64 [R91.X8+0x1800], R64 ;  /* 0x001800405b00a388 */ /* 0x0001e80000008a00 */
[----:B------:R-:W-:Y:S01]  /*1010*/  BAR.SYNC.DEFER_BLOCKING 0x0 ;  /* 0x0000000000007b1d */ /* 0x000fe20000010000 */
[----:B0----5:R-:W-:-:S04]  /*1020*/  @P1 SHF.R.U32.HI R65, RZ, 0x10, R57 ;  /* 0x00000010ff411819 */ /* 0x021fc80000011639 */
[----:B------:R-:W-:Y:S01]  /*1030*/  @P1 PRMT R65, RZ, 0x5410, R65 ;  /* 0x00005410ff411816 */ /* 0x000fe20000000041 */
[----:B------:R-:W0:Y:S04]  /*1040*/  LDS.128 R32, [R90+0x1800] ;  /* 0x001800005a207984 */ /* 0x000e280000000c00 */
[----:B------:R-:W1:Y:S01]  /*1050*/  LDS.128 R36, [R90+0x1810] ;  /* 0x001810005a247984 */ /* 0x000e620000000c00 */
[----:B0-----:R-:W-:Y:S02]  /*1060*/  FADD.FTZ R93, RZ, R32 ;  /* 0x00000020ff5d7221 */ /* 0x001fe40000010000 */
[----:B------:R-:W-:Y:S02]  /*1070*/  FADD.FTZ R32, RZ, R33 ;  /* 0x00000021ff207221 */ /* 0x000fe40000010000 */
[----:B------:R-:W-:-:S02]  /*1080*/  FADD.FTZ R93, R34, R93 ;  /* 0x0000005d225d7221 */ /* 0x000fc40000010000 */
[----:B------:R-:W-:Y:S02]  /*1090*/  FADD.FTZ R32, R35, R32 ;  /* 0x0000002023207221 */ /* 0x000fe40000010000 */
[----:B-1----:R-:W-:Y:S02]  /*10a0*/  FADD.FTZ R93, R93, R36 ;  /* 0x000000245d5d7221 */ /* 0x002fe40000010000 */
[----:B------:R-:W-:Y:S02]  /*10b0*/  FADD.FTZ R32, R32, R37 ;  /* 0x0000002520207221 */ /* 0x000fe40000010000 */
[----:B------:R-:W-:Y:S02]  /*10c0*/  FADD.FTZ R38, R38, R93 ;  /* 0x0000005d26267221 */ /* 0x000fe40000010000 */
[----:B------:R-:W-:Y:S01]  /*10d0*/  FADD.FTZ R32, R39, R32 ;  /* 0x0000002027207221 */ /* 0x000fe20000010000 */
[----:B------:R-:W-:Y:S01]  /*10e0*/  @P1 SHF.R.U32.HI R39, RZ, 0x10, R59 ;  /* 0x00000010ff271819 */ /* 0x000fe2000001163b */
[----:B------:R-:W-:-:S02]  /*10f0*/  FMUL.FTZ R38, R38, c[0x0][0x1e0] ;  /* 0x0000780026267a20 */ /* 0x000fc40000410000 */
[----:B------:R-:W-:-:S03]  /*1100*/  FMUL.FTZ R33, R32, c[0x0][0x1e0] ;  /* 0x0000780020217a20 */ /* 0x000fc60000410000 */
[----:B------:R-:W-:Y:S02]  /*1110*/  FSEL R36, R38, RZ, !P0 ;  /* 0x000000ff26247208 */ /* 0x000fe40004000000 */
[----:B------:R-:W-:-:S03]  /*1120*/  ISETP.NE.U32.AND P0, PT, RZ, c[0x0][0x258], PT ;  /* 0x00009600ff007a0c */ /* 0x000fc60003f05070 */
[-CC-:B------:R-:W-:Y:S01]  /*1130*/  FFMA.FTZ R32, R66, R33.reuse, R36.reuse ;  /* 0x0000002142207223 */ /* 0x180fe20000010024 */
[----:B------:R-:W-:Y:S01]  /*1140*/  ISETP.NE.AND.EX P0, PT, RZ, c[0x0][0x25c], PT, P0 ;  /* 0x00009700ff007a0c */ /* 0x000fe20003f05300 */
[-CC-:B------:R-:W-:Y:S02]  /*1150*/  FFMA.FTZ R68, R68, R33.reuse, R36.reuse ;  /* 0x0000002144447223 */ /* 0x180fe40000010024 */
[-CC-:B------:R-:W-:Y:S02]  /*1160*/  FFMA.FTZ R70, R70, R33.reuse, R36.reuse ;  /* 0x0000002146467223 */ /* 0x180fe40000010024 */
[-CC-:B------:R-:W-:Y:S02]  /*1170*/  FFMA.FTZ R38, R72, R33.reuse, R36.reuse ;  /* 0x0000002148267223 */ /* 0x180fe40000010024 */
[-CC-:B------:R-:W-:Y:S02]  /*1180*/  FFMA.FTZ R73, R73, R33.reuse, R36.reuse ;  /* 0x0000002149497223 */ /* 0x180fe40000010024 */
[----:B------:R-:W-:-:S02]  /*1190*/  FFMA.FTZ R75, R75, R33, R36 ;  /* 0x000000214b4b7223 */ /* 0x000fc40000010024 */
[-CC-:B------:R-:W-:Y:S02]  /*11a0*/  FFMA.FTZ R77, R77, R33.reuse, R36.reuse ;  /* 0x000000214d4d7223 */ /* 0x180fe40000010024 */
[-CC-:B------:R-:W-:Y:S02]  /*11b0*/  FFMA.FTZ R34, R80, R33.reuse, R36.reuse ;  /* 0x0000002150227223 */ /* 0x180fe40000010024 */
[-CC-:B------:R-:W-:Y:S02]  /*11c0*/  FFMA.FTZ R81, R81, R33.reuse, R36.reuse ;  /* 0x0000002151517223 */ /* 0x180fe40000010024 */
[-CC-:B------:R-:W-:Y:S02]  /*11d0*/  FFMA.FTZ R66, R84, R33.reuse, R36.reuse ;  /* 0x0000002154427223 */ /* 0x180fe40000010024 */
[-CC-:B------:R-:W-:Y:S02]  /*11e0*/  FFMA.FTZ R85, R85, R33.reuse, R36.reuse ;  /* 0x0000002155557223 */ /* 0x180fe40000010024 */
[----:B------:R-:W-:Y:S01]  /*11f0*/  FFMA.FTZ R88, R88, R33, R36 ;  /* 0x0000002158587223 */ /* 0x000fe20000010024 */
[----:B------:R-:W-:Y:S01]  /*1200*/  @P1 MOV R33, R58 ;  /* 0x0000003a00211202 */ /* 0x000fe20000000f00 */
[----:B------:R-:W-:Y:S01]  /*1210*/  FADD.FTZ R32, R63, -R32 ;  /* 0x800000203f207221 */ /* 0x000fe20000010000 */
[----:B------:R-:W-:Y:S01]  /*1220*/  @P1 MOV R63, R56 ;  /* 0x00000038003f1202 */ /* 0x000fe20000000f00 */
[----:B------:R-:W-:Y:S01]  /*1230*/  FADD.FTZ R36, R67, -R68 ;  /* 0x8000004443247221 */ /* 0x000fe20000010000 */
[----:B------:R-:W-:Y:S01]  /*1240*/  @P1 PRMT R33, RZ, 0x5410, R33 ;  /* 0x00005410ff211816 */ /* 0x000fe20000000021 */
[----:B------:R-:W-:Y:S01]  /*1250*/  FMUL.FTZ R32, R45, R32 ;  /* 0x000000202d207220 */ /* 0x000fe20000410000 */
[----:B------:R-:W-:Y:S01]  /*1260*/  @P1 SHF.R.U64 R67, R56, 0x10, R57 ;  /* 0x0000001038431819 */ /* 0x000fe20000001239 */
[----:B------:R-:W-:Y:S01]  /*1270*/  FADD.FTZ R80, R69, -R70 ;  /* 0x8000004645507221 */ /* 0x000fe20000010000 */
[----:B------:R-:W-:Y:S01]  /*1280*/  @P1 SHF.R.U64 R69, R54, 0x10, R55 ;  /* 0x0000001036451819 */ /* 0x000fe20000001237 */
[----:B------:R-:W-:-:S02]  /*1290*/  FADD.FTZ R38, R71, -R38 ;  /* 0x8000002647267221 */ /* 0x000fc40000010000 */
[----:B------:R-:W-:Y:S02]  /*12a0*/  FADD.FTZ R74, R74, -R73 ;  /* 0x800000494a4a7221 */ /* 0x000fe40000010000 */
[----:B------:R-:W-:Y:S02]  /*12b0*/  FADD.FTZ R76, R76, -R75 ;  /* 0x8000004b4c4c7221 */ /* 0x000fe40000010000 */
[----:B------:R-:W-:Y:S02]  /*12c0*/  FADD.FTZ R78, R78, -R77 ;  /* 0x8000004d4e4e7221 */ /* 0x000fe40000010000 */
[----:B------:R-:W-:Y:S02]  /*12d0*/  FADD.FTZ R34, R79, -R34 ;  /* 0x800000224f227221 */ /* 0x000fe40000010000 */
[----:B------:R-:W-:Y:S02]  /*12e0*/  FADD.FTZ R68, R82, -R81 ;  /* 0x8000005152447221 */ /* 0x000fe40000010000 */
[----:B------:R-:W-:Y:S01]  /*12f0*/  @P1 FADD.FTZ R32, R32, R33 ;  /* 0x0000002120201221 */ /* 0x000fe20000010000 */
[----:B------:R-:W-:Y:S01]  /*1300*/  @P1 SHF.R.U64 R33, R58, 0x10, R59 ;  /* 0x000000103a211819 */ /* 0x000fe2000000123b */
[----:B------:R-:W-:-:S02]  /*1310*/  FADD.FTZ R66, R83, -R66 ;  /* 0x8000004253427221 */ /* 0x000fc40000010000 */
[----:B------:R-:W-:Y:S01]  /*1320*/  FADD.FTZ R64, R86, -R85 ;  /* 0x8000005556407221 */ /* 0x000fe20000010000 */
[----:B------:R-:W-:Y:S01]  /*1330*/  @P1 PRMT R33, RZ, 0x5410, R33 ;  /* 0x00005410ff211816 */ /* 0x000fe20000000021 */
[----:B------:R-:W-:Y:S02]  /*1340*/  FADD.FTZ R88, R87, -R88 ;  /* 0x8000005857587221 */ /* 0x000fe40000010000 */
[C---:B------:R-:W-:Y:S02]  /*1350*/  FMUL.FTZ R36, R45.reuse, R36 ;  /* 0x000000242d247220 */ /* 0x040fe40000410000 */
[C---:B------:R-:W-:Y:S02]  /*1360*/  FMUL.FTZ R80, R45.reuse, R80 ;  /* 0x000000502d507220 */ /* 0x040fe40000410000 */
[C---:B------:R-:W-:Y:S02]  /*1370*/  FMUL.FTZ R38, R45.reuse, R38 ;  /* 0x000000262d267220 */ /* 0x040fe40000410000 */
[----:B------:R-:W-:-:S02]  /*1380*/  FMUL.FTZ R74, R45, R74 ;  /* 0x0000004a2d4a7220 */ /* 0x000fc40000410000 */
[C---:B------:R-:W-:Y:S02]  /*1390*/  FMUL.FTZ R76, R45.reuse, R76 ;  /* 0x0000004c2d4c7220 */ /* 0x040fe40000410000 */
[C---:B------:R-:W-:Y:S02]  /*13a0*/  FMUL.FTZ R78, R45.reuse, R78 ;  /* 0x0000004e2d4e7220 */ /* 0x040fe40000410000 */
[C---:B------:R-:W-:Y:S02]  /*13b0*/  FMUL.FTZ R72, R45.reuse, R34 ;  /* 0x000000222d487220 */ /* 0x040fe40000410000 */
[C---:B------:R-:W-:Y:S02]  /*13c0*/  FMUL.FTZ R68, R45.reuse, R68 ;  /* 0x000000442d447220 */ /* 0x040fe40000410000 */
[C---:B------:R-:W-:Y:S02]  /*13d0*/  FMUL.FTZ R66, R45.reuse, R66 ;  /* 0x000000422d427220 */ /* 0x040fe40000410000 */
[----:B------:R-:W-:-:S02]  /*13e0*/  FMUL.FTZ R64, R45, R64 ;  /* 0x000000402d407220 */ /* 0x000fc40000410000 */
[----:B------:R-:W-:Y:S01]  /*13f0*/  FMUL.FTZ R70, R45, R88 ;  /* 0x000000582d467220 */ /* 0x000fe20000410000 */
[----:B------:R-:W-:Y:S01]  /*1400*/  @P1 PRMT R45, RZ, 0x5410, R67 ;  /* 0x00005410ff2d1816 */ /* 0x000fe20000000043 */
[----:B------:R-:W-:Y:S01]  /*1410*/  @P1 FADD.FTZ R36, R36, R33 ;  /* 0x0000002124241221 */ /* 0x000fe20000010000 */
[----:B------:R-:W-:Y:S01]  /*1420*/  @P1 MOV R67, R55 ;  /* 0x0000003700431202 */ /* 0x000fe20000000f00 */
[----:B------:R-:W-:Y:S02]  /*1430*/  @P1 IMAD.MOV.U32 R33, RZ, RZ, R59 ;  /* 0x000000ffff211224 */ /* 0x000fe400078e003b */
[----:B------:R-:W-:Y:S02]  /*1440*/  @P1 FADD.FTZ R76, R76, R45 ;  /* 0x0000002d4c4c1221 */ /* 0x000fe40000010000 */
[----:B------:R-:W-:Y:S01]  /*1450*/  @P1 IMAD.MOV.U32 R45, RZ, RZ, R57 ;  /* 0x000000ffff2d1224 */ /* 0x000fe200078e0039 */
[----:B------:R-:W-:Y:S01]  /*1460*/  @P1 PRMT R33, RZ, 0x5410, R33 ;  /* 0x00005410ff211816 */ /* 0x000fe20000000021 */
[----:B------:R-:W-:Y:S01]  /*1470*/  @P1 FADD.FTZ R72, R72, R65 ;  /* 0x0000004148481221 */ /* 0x000fe20000010000 */
[----:B------:R-:W-:Y:S01]  /*1480*/  @P1 MOV R65, R54 ;  /* 0x0000003600411202 */ /* 0x000fe20000000f00 */
[-C--:B------:R-:W-:Y:S01]  /*1490*/  FMUL.FTZ R34, R76, R89.reuse ;  /* 0x000000594c227220 */ /* 0x080fe20000410000 */
[----:B------:R-:W-:Y:S01]  /*14a0*/  @P1 PRMT R45, RZ, 0x5410, R45 ;  /* 0x00005410ff2d1816 */ /* 0x000fe2000000002d */
[----:B------:R-:W-:Y:S01]  /*14b0*/  @P1 FADD.FTZ R80, R80, R33 ;  /* 0x0000002150501221 */ /* 0x000fe20000010000 */
[----:B------:R-:W-:Y:S01]  /*14c0*/  @P1 PRMT R33, RZ, 0x5410, R39 ;  /* 0x00005410ff211816 */ /* 0x000fe20000000027 */
[----:B------:R0:W-:Y:S01]  /*14d0*/  F2F.BF16.F32 R71, R34 ;  /* 0x0000002200477304 */ /* 0x0001e20000202000 */
[-C--:B------:R-:W-:Y:S01]  /*14e0*/  FMUL.FTZ R35, R36, R89.reuse ;  /* 0x0000005924237220 */ /* 0x080fe20000410000 */
[----:B------:R-:W-:Y:S01]  /*14f0*/  @P1 PRMT R65, RZ, 0x5410, R65 ;  /* 0x00005410ff411816 */ /* 0x000fe20000000041 */
[----:B------:R-:W-:Y:S01]  /*1500*/  @P1 FADD.FTZ R78, R78, R45 ;  /* 0x0000002d4e4e1221 */ /* 0x000fe20000010000 */
[----:B------:R-:W-:Y:S01]  /*1510*/  @P0 F2FP.BF16.PACK_AB R36, RZ, R36 ;  /* 0x00000024ff24023e */ /* 0x000fe200000010ff */
[-C--:B------:R-:W-:Y:S01]  /*1520*/  FMUL.FTZ R45, R72, R89.reuse ;  /* 0x00000059482d7220 */ /* 0x080fe20000410000 */
[----:B------:R-:W-:Y:S01]  /*1530*/  @P0 F2FP.BF16.PACK_AB R76, RZ, R76 ;  /* 0x0000004cff4c023e */ /* 0x000fe200000010ff */
[----:B------:R-:W-:Y:S01]  /*1540*/  @P1 FADD.FTZ R38, R38, R33 ;  /* 0x0000002126261221 */ /* 0x000fe20000010000 */
[----:B------:R-:W-:Y:S01]  /*1550*/  @P1 PRMT R33, RZ, 0x5410, R63 ;  /* 0x00005410ff211816 */ /* 0x000fe2000000003f */
[----:B------:R1:W-:Y:S01]  /*1560*/  F2F.BF16.F32 R73, R45 ;  /* 0x0000002d00497304 */ /* 0x0003e20000202000 */
[----:B0-----:R-:W-:Y:S01]  /*1570*/  @P1 SHF.R.U32.HI R34, RZ, 0x10, R55 ;  /* 0x00000010ff221819 */ /* 0x001fe20000011637 */
[-C--:B------:R-:W-:Y:S01]  /*1580*/  FMUL.FTZ R37, R32, R89.reuse ;  /* 0x0000005920257220 */ /* 0x080fe20000410000 */
[----:B------:R-:W-:Y:S01]  /*1590*/  @P0 F2FP.BF16.PACK_AB R32, RZ, R32 ;  /* 0x00000020ff20023e */ /* 0x000fe200000010ff */
[----:B------:R-:W-:Y:S01]  /*15a0*/  @P1 FADD.FTZ R74, R74, R33 ;  /* 0x000000214a4a1221 */ /* 0x000fe20000010000 */
[----:B------:R-:W-:Y:S01]  /*15b0*/  @P0 PRMT R60, R36, 0x7610, R60 ;  /* 0x00007610243c0816 */ /* 0x000fe2000000003c */
[-C--:B------:R-:W-:Y:S01]  /*15c0*/  FMUL.FTZ R33, R38, R89.reuse ;  /* 0x0000005926217220 */ /* 0x080fe20000410000 */
[----:B------:R-:W-:Y:S01]  /*15d0*/  @P0 PRMT R53, R32, 0x7610, R53 ;  /* 0x0000761020350816 */ /* 0x000fe20000000035 */
[-C--:B------:R-:W-:Y:S01]  /*15e0*/  FMUL.FTZ R63, R74, R89.reuse ;  /* 0x000000594a3f7220 */ /* 0x080fe20000410000 */
[----:B-1----:R-:W-:Y:S01]  /*15f0*/  @P1 PRMT R45, RZ, 0x5410, R69 ;  /* 0x00005410ff2d1816 */ /* 0x002fe20000000045 */
[-C--:B------:R-:W-:Y:S01]  /*1600*/  FMUL.FTZ R39, R80, R89.reuse ;  /* 0x0000005950277220 */ /* 0x080fe20000410000 */
[----:B------:R-:W0:Y:S01]  /*1610*/  F2F.BF16.F32 R35, R35 ;  /* 0x0000002300237304 */ /* 0x000e220000202000 */
[----:B------:R-:W-:Y:S01]  /*1620*/  @P1 FADD.FTZ R68, R68, R65 ;  /* 0x0000004144441221 */ /* 0x000fe20000010000 */
[----:B------:R-:W-:Y:S01]  /*1630*/  @P0 F2FP.BF16.PACK_AB R80, RZ, R80 ;  /* 0x00000050ff50023e */ /* 0x000fe200000010ff */
[----:B------:R-:W-:Y:S01]  /*1640*/  @P1 FADD.FTZ R66, R66, R45 ;  /* 0x0000002d42421221 */ /* 0x000fe20000010000 */
[----:B------:R-:W-:Y:S01]  /*1650*/  @P1 PRMT R45, RZ, 0x5410, R67 ;  /* 0x00005410ff2d1816 */ /* 0x000fe20000000043 */
[----:B------:R-:W-:Y:S01]  /*1660*/  FMUL.FTZ R65, R78, R89 ;  /* 0x000000594e417220 */ /* 0x000fe20000410000 */
[----:B------:R-:W-:-:S02]  /*1670*/  @P0 F2FP.BF16.PACK_AB R38, RZ, R38 ;  /* 0x00000026ff26023e */ /* 0x000fc400000010ff */
[----:B------:R-:W1:Y:S01]  /*1680*/  F2F.BF16.F32 R33, R33 ;  /* 0x0000002100217304 */ /* 0x000e620000202000 */
[----:B------:R-:W-:Y:S01]  /*1690*/  @P1 FADD.FTZ R64, R64, R45 ;  /* 0x0000002d40401221 */ /* 0x000fe20000010000 */
[----:B------:R-:W-:Y:S02]  /*16a0*/  @P1 PRMT R45, RZ, 0x5410, R34 ;  /* 0x00005410ff2d1816 */ /* 0x000fe40000000022 */
[----:B------:R-:W-:Y:S02]  /*16b0*/  @P0 PRMT R61, R80, 0x7610, R61 ;  /* 0x00007610503d0816 */ /* 0x000fe4000000003d */
[----:B------:R-:W-:Y:S01]  /*16c0*/  @P0 F2FP.BF16.PACK_AB R74, RZ, R74 ;  /* 0x0000004aff4a023e */ /* 0x000fe200000010ff */
[----:B------:R-:W-:Y:S01]  /*16d0*/  @P1 FADD.FTZ R70, R70, R45 ;  /* 0x0000002d46461221 */ /* 0x000fe20000010000 */
[----:B------:R-:W2:Y:S01]  /*16e0*/  F2F.BF16.F32 R63, R63 ;  /* 0x0000003f003f7304 */ /* 0x000ea20000202000 */
[----:B------:R-:W-:Y:S01]  /*16f0*/  FMUL.FTZ R45, R68, R89 ;  /* 0x00000059442d7220 */ /* 0x000fe20000410000 */
[----:B------:R-:W-:Y:S01]  /*1700*/  @P0 PRMT R62, R38, 0x7610, R62 ;  /* 0x00007610263e0816 */ /* 0x000fe2000000003e */
[----:B0-----:R-:W-:-:S05]  /*1710*/  IMAD.WIDE.U32 R34, R35, 0x10000, RZ ;  /* 0x0001000023227825 */ /* 0x001fca00078e00ff */
[----:B------:R-:W0:Y:S01]  /*1720*/  F2F.BF16.F32 R37, R37 ;  /* 0x0000002500257304 */ /* 0x000e220000202000 */
[----:B-1----:R-:W-:Y:S02]  /*1730*/  IMAD.U32 R36, R33, 0x10000, RZ ;  /* 0x0001000021247824 */ /* 0x002fe400078e00ff */
[----:B------:R-:W-:-:S05]  /*1740*/  IMAD.WIDE.U32 R32, R71, 0x10000, RZ ;  /* 0x0001000047207825 */ /* 0x000fca00078e00ff */
[----:B------:R-:W1:Y:S01]  /*1750*/  F2F.BF16.F32 R39, R39 ;  /* 0x0000002700277304 */ /* 0x000e620000202000 */
[----:B--2---:R-:W-:Y:S01]  /*1760*/  LOP3.LUT R32, R32, R63, RZ, 0xfc, !PT ;  /* 0x0000003f20207212 */ /* 0x004fe200078efcff */
[----:B------:R-:W-:-:S06]  /*1770*/  FMUL.FTZ R63, R66, R89 ;  /* 0x00000059423f7220 */ /* 0x000fcc0000410000 */
[----:B------:R2:W3:Y:S01]  /*1780*/  F2F.BF16.F32 R67, R65 ;  /* 0x0000004100437304 */ /* 0x0004e20000202000 */
[----:B0-----:R-:W-:-:S07]  /*1790*/  LOP3.LUT R34, R34, R37, RZ, 0xfc, !PT ;  /* 0x0000002522227212 */ /* 0x001fce00078efcff */
[----:B------:R-:W0:Y:S01]  /*17a0*/  F2F.BF16.F32 R45, R45 ;  /* 0x0000002d002d7304 */ /* 0x000e220000202000 */
[----:B--2---:R-:W-:Y:S02]  /*17b0*/  SHF.L.U32 R65, R73, 0x10, RZ ;  /* 0x0000001049417819 */ /* 0x004fe400000006ff */
[----:B-1----:R-:W-:Y:S02]  /*17c0*/  LOP3.LUT R35, R35, R36, R39, 0xfe, !PT ;  /* 0x0000002423237212 */ /* 0x002fe400078efe27 */
[----:B---3--:R-:W-:Y:S01]  /*17d0*/  LOP3.LUT R33, R33, R65, R67, 0xfe, !PT ;  /* 0x0000004121217212 */ /* 0x008fe200078efe43 */
        /* <DEDUP_REMOVED lines=9> */
.L_x_1550:
[----:B-1----:R-:W-:Y:S01]  /*1870*/  IMAD.MOV.U32 R39, RZ, RZ, 0x8 ;  /* 0x00000008ff277424 */ /* 0x002fe200078e00ff */
[----:B------:R-:W1:Y:S01]  /*1880*/  F2F.BF16.F32 R63, R63 ;  /* 0x0000003f003f7304 */ /* 0x000e620000202000 */
[----:B------:R-:W-:Y:S02]  /*1890*/  @P0 F2FP.BF16.PACK_AB R78, RZ, R78 ;  /* 0x0000004eff4e023e */ /* 0x000fe400000010ff */
[----:B------:R-:W-:Y:S01]  /*18a0*/  IMAD.WIDE.U32 R38, R50, R39, c[0x0][0x248] ;  /* 0x0000920032267625 */ /* 0x000fe200078e0027 */
[----:B------:R-:W-:Y:S02]  /*18b0*/  @P0 F2FP.BF16.PACK_AB R72, RZ, R72 ;  /* 0x00000048ff48023e */ /* 0x000fe400000010ff */
[----:B------:R-:W-:Y:S02]  /*18c0*/  IADD3 R36, P1, R49, c[0x0][0x248], RZ ;  /* 0x0000920031247a10 */ /* 0x000fe40007f3e0ff */
[----:B------:R2:W-:Y:S01]  /*18d0*/  STG.E.64 [R38.64], R34 ;  /* 0x0000002226007986 */ /* 0x0005e2000c101b04 */
[----:B------:R-:W-:-:S02]  /*18e0*/  @P0 PRMT R53, R74, 0x7610, R53 ;  /* 0x000076104a350816 */ /* 0x000fc40000000035 */
[----:B------:R-:W-:Y:S02]  /*18f0*/  @P0 PRMT R60, R76, 0x7610, R60 ;  /* 0x000076104c3c0816 */ /* 0x000fe4000000003c */
[----:B------:R-:W-:Y:S02]  /*1900*/  @P0 PRMT R61, R78, 0x7610, R61 ;  /* 0x000076104e3d0816 */ /* 0x000fe4000000003d */
[----:B------:R-:W-:Y:S02]  /*1910*/  @P0 PRMT R62, R72, 0x7610, R62 ;  /* 0x00007610483e0816 */ /* 0x000fe4000000003e */
[----:B------:R-:W-:Y:S01]  /*1920*/  IADD3.X R37, R48, c[0x0][0x24c], RZ, P1, !PT ;  /* 0x0000930030257a10 */ /* 0x000fe20000ffe4ff */
[----:B------:R-:W-:Y:S05]  /*1930*/  @!P0 BRA `(.L_x_1551) ;  /* 0x0000008000008947 */ /* 0x000fea0003800000 */
[----:B-12---:R-:W-:Y:S02]  /*1940*/  LOP3.LUT R34, R60, 0xffff, RZ, 0xc0, !PT ;  /* 0x0000ffff3c227812 */ /* 0x006fe400078ec0ff */
[----:B------:R-:W-:Y:S02]  /*1950*/  IADD3 R38, P1, R49, c[0x0][0x258], RZ ;  /* 0x0000960031267a10 */ /* 0x000fe40007f3e0ff */
[----:B------:R-:W-:Y:S01]  /*1960*/  PRMT R49, R61, 0x5410, R62 ;  /* 0x000054103d317816 */ /* 0x000fe2000000003e */
[----:B------:R-:W-:Y:S01]  /*1970*/  IMAD.WIDE.U32 R34, R34, 0x10000, RZ ;  /* 0x0001000022227825 */ /* 0x000fe200078e00ff */
[----:B------:R-:W-:-:S04]  /*1980*/  IADD3.X R39, R48, c[0x0][0x25c], RZ, P1, !PT ;  /* 0x0000970030277a10 */ /* 0x000fc80000ffe4ff */
[----:B------:R-:W-:Y:S02]  /*1990*/  LOP3.LUT R35, R49, R35, RZ, 0xfc, !PT ;  /* 0x0000002331237212 */ /* 0x000fe400078efcff */
[----:B------:R-:W-:-:S05]  /*19a0*/  LOP3.LUT R34, R34, 0xffff, R53, 0xf8, !PT ;  /* 0x0000ffff22227812 */ /* 0x000fca00078ef835 */
[----:B------:R1:W-:Y:S02]  /*19b0*/  STG.E.64 [R38.64], R34 ;  /* 0x0000002226007986 */ /* 0x0003e4000c101b04 */
.L_x_1551:
[----:B-1----:R1:W-:Y:S01]  /*19c0*/  STG.E.64 [R36.64], R32 ;  /* 0x0000002024007986 */ /* 0x0023e2000c101b04 */
[-C--:B--2---:R-:W-:Y:S01]  /*19d0*/  FMUL.FTZ R34, R64, R89.reuse ;  /* 0x0000005940227220 */ /* 0x084fe20000410000 */
[----:B------:R-:W-:Y:S01]  /*19e0*/  @P0 F2FP.BF16.PACK_AB R68, RZ, R68 ;  /* 0x00000044ff44023e */ /* 0x000fe200000010ff */
[----:B------:R-:W-:Y:S01]  /*19f0*/  FMUL.FTZ R89, R70, R89 ;  /* 0x0000005946597220 */ /* 0x000fe20000410000 */
[----:B------:R-:W-:Y:S01]  /*1a00*/  @P0 F2FP.BF16.PACK_AB R66, RZ, R66 ;  /* 0x00000042ff42023e */ /* 0x000fe200000010ff */
[----:B------:R1:W2:Y:S01]  /*1a10*/  F2F.BF16.F32 R38, R34 ;  /* 0x0000002200267304 */ /* 0x0002a20000202000 */
[----:B------:R-:W-:Y:S02]  /*1a20*/  @P0 F2FP.BF16.PACK_AB R64, RZ, R64 ;  /* 0x00000040ff40023e */ /* 0x000fe400000010ff */
[----:B------:R-:W-:Y:S02]  /*1a30*/  @P0 F2FP.BF16.PACK_AB R70, RZ, R70 ;  /* 0x00000046ff46023e */ /* 0x000fe400000010ff */
[----:B------:R-:W-:-:S02]  /*1a40*/  @P0 PRMT R53, R68, 0x7610, R53 ;  /* 0x0000761044350816 */ /* 0x000fc40000000035 */
[----:B------:R-:W-:Y:S01]  /*1a50*/  @P0 PRMT R60, R66, 0x7610, R60 ;  /* 0x00007610423c0816 */ /* 0x000fe2000000003c */
[----:B------:R-:W3:Y:S01]  /*1a60*/  F2F.BF16.F32 R89, R89 ;  /* 0x0000005900597304 */ /* 0x000ee20000202000 */
[----:B------:R-:W-:Y:S02]  /*1a70*/  @P0 PRMT R61, R64, 0x7610, R61 ;  /* 0x00007610403d0816 */ /* 0x000fe4000000003d */
[----:B------:R-:W-:Y:S01]  /*1a80*/  @P0 PRMT R62, R70, 0x7610, R62 ;  /* 0x00007610463e0816 */ /* 0x000fe2000000003e */
[----:B------:R-:W-:Y:S05]  /*1a90*/  @!P0 BRA `(.L_x_1552) ;  /* 0x0000008000008947 */ /* 0x000fea0003800000 */
[----:B-1----:R-:W-:Y:S02]  /*1aa0*/  LOP3.LUT R34, R60, 0xffff, RZ, 0xc0, !PT ;  /* 0x0000ffff3c227812 */ /* 0x002fe400078ec0ff */
[----:B------:R-:W-:Y:S02]  /*1ab0*/  IADD3 R32, P0, R47, c[0x0][0x258], RZ ;  /* 0x000096002f207a10 */ /* 0x000fe40007f1e0ff */
[----:B------:R-:W-:Y:S01]  /*1ac0*/  PRMT R37, R61, 0x5410, R62 ;  /* 0x000054103d257816 */ /* 0x000fe2000000003e */
[----:B------:R-:W-:Y:S01]  /*1ad0*/  IMAD.WIDE.U32 R34, R34, 0x10000, RZ ;  /* 0x0001000022227825 */ /* 0x000fe200078e00ff */
[----:B------:R-:W-:-:S04]  /*1ae0*/  IADD3.X R33, R46, c[0x0][0x25c], RZ, P0, !PT ;  /* 0x000097002e217a10 */ /* 0x000fc800007fe4ff */
[----:B------:R-:W-:Y:S02]  /*1af0*/  LOP3.LUT R35, R37, R35, RZ, 0xfc, !PT ;  /* 0x0000002325237212 */ /* 0x000fe400078efcff */
[----:B------:R-:W-:-:S05]  /*1b00*/  LOP3.LUT R34, R34, 0xffff, R53, 0xf8, !PT ;  /* 0x0000ffff22227812 */ /* 0x000fca00078ef835 */
[----:B------:R1:W-:Y:S02]  /*1b10*/  STG.E.64 [R32.64], R34 ;  /* 0x0000002220007986 */ /* 0x0003e4000c101b04 */
.L_x_1552:
[----:B-1----:R-:W-:Y:S01]  /*1b20*/  IMAD.WIDE.U32 R32, R63, 0x10000, RZ ;  /* 0x000100003f207825 */ /* 0x002fe200078e00ff */
[----:B---3--:R-:W-:Y:S02]  /*1b30*/  SHF.L.U32 R35, R89, 0x10, RZ ;  /* 0x0000001059237819 */ /* 0x008fe400000006ff */
[----:B------:R-:W-:Y:S02]  /*1b40*/  IADD3 R34, P0, R47, c[0x0][0x248], RZ ;  /* 0x000092002f227a10 */ /* 0x000fe40007f1e0ff */
[----:B--2---:R-:W-:Y:S02]  /*1b50*/  LOP3.LUT R33, R33, R35, R38, 0xfe, !PT ;  /* 0x0000002321217212 */ /* 0x004fe400078efe26 */
[----:B0-----:R-:W-:Y:S02]  /*1b60*/  LOP3.LUT R32, R32, R45, RZ, 0xfc, !PT ;  /* 0x0000002d20207212 */ /* 0x001fe400078efcff */
[----:B------:R-:W-:Y:S02]  /*1b70*/  IADD3.X R35, R46, c[0x0][0x24c], RZ, P0, !PT ;  /* 0x000093002e237a10 */ /* 0x000fe400007fe4ff */
[----:B------:R-:W-:-:S02]  /*1b80*/  IADD3 R52, R52, c[0x0][0x160], RZ ;  /* 0x0000580034347a10 */ /* 0x000fc40007ffe0ff */
[----:B------:R-:W-:Y:S01]  /*1b90*/  SEL R64, RZ, 0x1, P3 ;  /* 0x00000001ff407807 */ /* 0x000fe20001800000 */
[----:B------:R0:W-:Y:S01]  /*1ba0*/  STG.E.64 [R34.64], R32 ;  /* 0x0000002022007986 */ /* 0x0001e2000c101b04 */
[----:B------:R-:W-:-:S13]  /*1bb0*/  ISETP.GE.AND P0, PT, R52, c[0x0][0x164], PT ;  /* 0x0000590034007a0c */ /* 0x000fda0003f06270 */
[----:B0-----:R-:W-:Y:S01]  /*1bc0*/  @P0 CALL.REL.NOINC `(.L_x_1553) ;  /* 0x0000001000000944 */ /* 0x001fe20003c00000 */
[----:B------:R-:W-:Y:S05]  /*1bd0*/  BRA `(.L_x_1554) ;  /* 0xffffe6c000007947 */ /* 0x000fea000383ffff */
.L_x_1553:
        /* <DEDUP_REMOVED lines=22> */
.L_x_1547:
        /* <DEDUP_REMOVED lines=15> */
.L_x_1548:
[----:B------:R-:W-:Y:S01]  /*1e30*/  HFMA2.MMA R38, -RZ, RZ, 0, 9.5367431640625e-07 ;  /* 0x00000010ff267435 */ /* 0x000fe200000001ff */
[----:B------:R-:W-:Y:S01]  /*1e40*/  MOV R39, R35 ;  /* 0x0000002300277202 */ /* 0x000fe20000000f00 */
[----:B------:R-:W-:Y:S01]  /*1e50*/  IMAD.MOV.U32 R36, RZ, RZ, 0x1f ;  /* 0x0000001fff247424 */ /* 0x000fe200078e00ff */
[----:B------:R-:W-:-:S02]  /*1e60*/  MOV R37, 0xffffffff ;  /* 0xffffffff00257802 */ /* 0x000fc40000000f00 */
[----:B------:R-:W-:Y:S02]  /*1e70*/  MOV R32, 0x1e90 ;  /* 0x00001e9000207802 */ /* 0x000fe40000000f00 */
[----:B-----5:R-:W-:Y:S05]  /*1e80*/  CALL.REL.NOINC `($__internal_41_$__cuda_sm70_shflsync_down_p) ;  /* 0x0000046000007944 */ /* 0x020fea0003c00000 */
[----:B-1----:R-:W-:Y:S01]  /*1e90*/  MOV R90, R37 ;  /* 0x00000025005a7202 */ /* 0x002fe20000000f00 */
[----:B0-----:R-:W-:Y:S05]  /*1ea0*/  BRA `(.L_x_1555) ;  /* 0xffffef4000007947 */ /* 0x001fea000383ffff */
.L_x_1549:
[----:B------:R-:W-:Y:S01]  /*1eb0*/  HFMA2.MMA R38, -RZ, RZ, 0, 9.5367431640625e-07 ;  /* 0x00000010ff267435 */ /* 0x000fe200000001ff */
[----:B------:R-:W-:Y:S01]  /*1ec0*/  IMAD.MOV.U32 R39, RZ, RZ, R34 ;  /* 0x000000ffff277224 */ /* 0x000fe200078e0022 */
[----:B------:R-:W-:Y:S01]  /*1ed0*/  MOV R36, 0x1f ;  /* 0x0000001f00247802 */ /* 0x000fe20000000f00 */
[----:B------:R-:W-:Y:S01]  /*1ee0*/  IMAD.MOV.U32 R37, RZ, RZ, -0x1 ;  /* 0xffffffffff257424 */ /* 0x000fe200078e00ff */
[----:B------:R-:W-:Y:S02]  /*1ef0*/  MOV R32, 0x1f10 ;  /* 0x00001f1000207802 */ /* 0x000fe40000000f00 */
[----:B01---5:R-:W-:Y:S05]  /*1f00*/  CALL.REL.NOINC `($__internal_41_$__cuda_sm70_shflsync_down_p) ;  /* 0x000003e000007944 */ /* 0x023fea0003c00000 */
[----:B------:R-:W-:Y:S01]  /*1f10*/  FADD.FTZ R35, R35, R90 ;  /* 0x0000005a23237221 */ /* 0x000fe20000010000 */
[----:B0-----:R-:W-:Y:S01]  /*1f20*/  HFMA2.MMA R38, -RZ, RZ, 0, 4.76837158203125e-07 ;  /* 0x00000008ff267435 */ /* 0x001fe200000001ff */
[----:B-1----:R-:W-:Y:S01]  /*1f30*/  FADD.FTZ R34, R34, R37 ;  /* 0x0000002522227221 */ /* 0x002fe20000010000 */
[----:B------:R-:W-:Y:S01]  /*1f40*/  MOV R36, 0x1f ;  /* 0x0000001f00247802 */ /* 0x000fe20000000f00 */
[----:B------:R-:W-:Y:S01]  /*1f50*/  IMAD.MOV.U32 R37, RZ, RZ, -0x1 ;  /* 0xffffffffff257424 */ /* 0x000fe200078e00ff */
[----:B------:R-:W-:-:S02]  /*1f60*/  MOV R39, R35 ;  /* 0x0000002300277202 */ /* 0x000fc40000000f00 */
[----:B------:R-:W-:Y:S02]  /*1f70*/  MOV R32, 0x1f90 ;  /* 0x00001f9000207802 */ /* 0x000fe40000000f00 */
[----:B------:R-:W-:Y:S05]  /*1f80*/  CALL.REL.NOINC `($__internal_41_$__cuda_sm70_shflsync_down_p) ;  /* 0x0000036000007944 */ /* 0x000fea0003c00000 */
[----:B0-----:R-:W-:Y:S01]  /*1f90*/  HFMA2.MMA R38, -RZ, RZ, 0, 4.76837158203125e-07 ;  /* 0x00000008ff267435 */ /* 0x001fe200000001ff */
[----:B-1----:R-:W-:Y:S01]  /*1fa0*/  MOV R90, R37 ;  /* 0x00000025005a7202 */ /* 0x002fe20000000f00 */
[----:B------:R-:W-:Y:S01]  /*1fb0*/  IMAD.MOV.U32 R39, RZ, RZ, R34 ;  /* 0x000000ffff277224 */ /* 0x000fe200078e0022 */
[----:B------:R-:W-:Y:S01]  /*1fc0*/  MOV R36, 0x1f ;  /* 0x0000001f00247802 */ /* 0x000fe20000000f00 */
[----:B------:R-:W-:Y:S01]  /*1fd0*/  IMAD.MOV.U32 R37, RZ, RZ, -0x1 ;  /* 0xffffffffff257424 */ /* 0x000fe200078e00ff */
[----:B------:R-:W-:Y:S02]  /*1fe0*/  MOV R32, 0x2000 ;  /* 0x0000200000207802 */ /* 0x000fe40000000f00 */
[----:B------:R-:W-:Y:S05]  /*1ff0*/  CALL.REL.NOINC `($__internal_41_$__cuda_sm70_shflsync_down_p) ;  /* 0x000002f000007944 */ /* 0x000fea0003c00000 */
[----:B------:R-:W-:Y:S01]  /*2000*/  FADD.FTZ R35, R90, R35 ;  /* 0x000000235a237221 */ /* 0x000fe20000010000 */
[----:B0-----:R-:W-:Y:S01]  /*2010*/  HFMA2.MMA R38, -RZ, RZ, 0, 2.384185791015625e-07 ;  /* 0x00000004ff267435 */ /* 0x001fe200000001ff */
[----:B-1----:R-:W-:Y:S01]  /*2020*/  FADD.FTZ R34, R34, R37 ;  /* 0x0000002522227221 */ /* 0x002fe20000010000 */
[----:B------:R-:W-:Y:S01]  /*2030*/  MOV R36, 0x1f ;  /* 0x0000001f00247802 */ /* 0x000fe20000000f00 */
[----:B------:R-:W-:Y:S01]  /*2040*/  IMAD.MOV.U32 R37, RZ, RZ, -0x1 ;  /* 0xffffffffff257424 */ /* 0x000fe200078e00ff */
[----:B------:R-:W-:-:S02]  /*2050*/  MOV R39, R35 ;  /* 0x0000002300277202 */ /* 0x000fc40000000f00 */
[----:B------:R-:W-:Y:S02]  /*2060*/  MOV R32, 0x2080 ;  /* 0x0000208000207802 */ /* 0x000fe40000000f00 */
[----:B------:R-:W-:Y:S05]  /*2070*/  CALL.REL.NOINC `($__internal_41_$__cuda_sm70_shflsync_down_p) ;  /* 0x0000027000007944 */ /* 0x000fea0003c00000 */
[----:B0-----:R-:W-:Y:S01]  /*2080*/  HFMA2.MMA R38, -RZ, RZ, 0, 2.384185791015625e-07 ;  /* 0x00000004ff267435 */ /* 0x001fe200000001ff */
[----:B-1----:R-:W-:Y:S01]  /*2090*/  MOV R90, R37 ;  /* 0x00000025005a7202 */ /* 0x002fe20000000f00 */
[----:B------:R-:W-:Y:S01]  /*20a0*/  IMAD.MOV.U32 R39, RZ, RZ, R34 ;  /* 0x000000ffff277224 */ /* 0x000fe200078e0022 */
[----:B------:R-:W-:Y:S01]  /*20b0*/  MOV R36, 0x1f ;  /* 0x0000001f00247802 */ /* 0x000fe20000000f00 */
[----:B------:R-:W-:Y:S01]  /*20c0*/  IMAD.MOV.U32 R37, RZ, RZ, -0x1 ;  /* 0xffffffffff257424 */ /* 0x000fe200078e00ff */
[----:B------:R-:W-:Y:S02]  /*20d0*/  MOV R32, 0x20f0 ;  /* 0x000020f000207802 */ /* 0x000fe40000000f00 */
[----:B------:R-:W-:Y:S05]  /*20e0*/  CALL.REL.NOINC `($__internal_41_$__cuda_sm70_shflsync_down_p) ;  /* 0x0000020000007944 */ /* 0x000fea0003c00000 */
[----:B------:R-:W-:Y:S01]  /*20f0*/  FADD.FTZ R35, R90, R35 ;  /* 0x000000235a237221 */ /* 0x000fe20000010000 */
[----:B0-----:R-:W-:Y:S01]  /*2100*/  HFMA2.MMA R38, -RZ, RZ, 0, 1.1920928955078125e-07 ;  /* 0x00000002ff267435 */ /* 0x001fe200000001ff */
[----:B-1----:R-:W-:Y:S01]  /*2110*/  FADD.FTZ R90, R34, R37 ;  /* 0x00000025225a7221 */ /* 0x002fe20000010000 */
[----:B------:R-:W-:Y:S01]  /*2120*/  MOV R36, 0x1f ;  /* 0x0000001f00247802 */ /* 0x000fe20000000f00 */
[----:B------:R-:W-:Y:S01]  /*2130*/  IMAD.MOV.U32 R37, RZ, RZ, -0x1 ;  /* 0xffffffffff257424 */ /* 0x000fe200078e00ff */
[----:B------:R-:W-:-:S02]  /*2140*/  MOV R39, R35 ;  /* 0x0000002300277202 */ /* 0x000fc40000000f00 */
[----:B------:R-:W-:Y:S02]  /*2150*/  MOV R32, 0x2170 ;  /* 0x0000217000207802 */ /* 0x000fe40000000f00 */
[----:B------:R-:W-:Y:S05]  /*2160*/  CALL.REL.NOINC `($__internal_41_$__cuda_sm70_shflsync_down_p) ;  /* 0x0000018000007944 */ /* 0x000fea0003c00000 */
[----:B0-----:R-:W-:Y:S01]  /*2170*/  HFMA2.MMA R38, -RZ, RZ, 0, 1.1920928955078125e-07 ;  /* 0x00000002ff267435 */ /* 0x001fe200000001ff */
[----:B-1----:R-:W-:Y:S01]  /*2180*/  MOV R34, R37 ;  /* 0x0000002500227202 */ /* 0x002fe20000000f00 */
[----:B------:R-:W-:Y:S01]  /*2190*/  IMAD.MOV.U32 R39, RZ, RZ, R90 ;  /* 0x000000ffff277224 */ /* 0x000fe200078e005a */
[----:B------:R-:W-:Y:S01]  /*21a0*/  MOV R36, 0x1f ;  /* 0x0000001f00247802 */ /* 0x000fe20000000f00 */
[----:B------:R-:W-:Y:S01]  /*21b0*/  IMAD.MOV.U32 R37, RZ, RZ, -0x1 ;  /* 0xffffffffff257424 */ /* 0x000fe200078e00ff */
[----:B------:R-:W-:Y:S02]  /*21c0*/  MOV R32, 0x21e0 ;  /* 0x000021e000207802 */ /* 0x000fe40000000f00 */
[----:B------:R-:W-:Y:S05]  /*21d0*/  CALL.REL.NOINC `($__internal_41_$__cuda_sm70_shflsync_down_p) ;  /* 0x0000011000007944 */ /* 0x000fea0003c00000 */
[----:B------:R-:W-:Y:S01]  /*21e0*/  FADD.FTZ R34, R34, R35 ;  /* 0x0000002322227221 */ /* 0x000fe20000010000 */
[----:B0-----:R-:W-:Y:S01]  /*21f0*/  HFMA2.MMA R38, -RZ, RZ, 0, 5.9604644775390625e-08 ;  /* 0x00000001ff267435 */ /* 0x001fe200000001ff */
[----:B-1----:R-:W-:Y:S01]  /*2200*/  FADD.FTZ R65, R90, R37 ;  /* 0x000000255a417221 */ /* 0x002fe20000010000 */
[----:B------:R-:W-:Y:S01]  /*2210*/  MOV R36, 0x1f ;  /* 0x0000001f00247802 */ /* 0x000fe20000000f00 */
[----:B------:R-:W-:Y:S01]  /*2220*/  IMAD.MOV.U32 R37, RZ, RZ, -0x1 ;  /* 0xffffffffff257424 */ /* 0x000fe200078e00ff */
[----:B------:R-:W-:-:S02]  /*2230*/  MOV R39, R34 ;  /* 0x0000002200277202 */ /* 0x000fc40000000f00 */
[----:B------:R-:W-:Y:S02]  /*2240*/  MOV R32, 0x2260 ;  /* 0x0000226000207802 */ /* 0x000fe40000000f00 */
[----:B------:R-:W-:Y:S05]  /*2250*/  CALL.REL.NOINC `($__internal_41_$__cuda_sm70_shflsync_down_p) ;  /* 0x0000009000007944 */ /* 0x000fea0003c00000 */
[----:B0-----:R-:W-:Y:S01]  /*2260*/  HFMA2.MMA R38, -RZ, RZ, 0, 5.9604644775390625e-08 ;  /* 0x00000001ff267435 */ /* 0x001fe200000001ff */
[----:B-1----:R-:W-:Y:S01]  /*2270*/  MOV R35, R37 ;  /* 0x0000002500237202 */ /* 0x002fe20000000f00 */
[----:B------:R-:W-:Y:S01]  /*2280*/  IMAD.MOV.U32 R39, RZ, RZ, R65 ;  /* 0x000000ffff277224 */ /* 0x000fe200078e0041 */
[----:B------:R-:W-:Y:S01]  /*2290*/  MOV R36, 0x1f ;  /* 0x0000001f00247802 */ /* 0x000fe20000000f00 */
[----:B------:R-:W-:Y:S01]  /*22a0*/  IMAD.MOV.U32 R37, RZ, RZ, -0x1 ;  /* 0xffffffffff257424 */ /* 0x000fe200078e00ff */
[----:B------:R-:W-:Y:S02]  /*22b0*/  MOV R32, 0x22d0 ;  /* 0x000022d000207802 */ /* 0x000fe40000000f00 */
[----:B------:R-:W-:Y:S05]  /*22c0*/  CALL.REL.NOINC `($__internal_41_$__cuda_sm70_shflsync_down_p) ;  /* 0x0000002000007944 */ /* 0x000fea0003c00000 */
[----:B-1----:R-:W-:Y:S01]  /*22d0*/  MOV R90, R37 ;  /* 0x00000025005a7202 */ /* 0x002fe20000000f00 */
[----:B0-----:R-:W-:Y:S05]  /*22e0*/  BRA `(.L_x_1556) ;  /* 0xffffec2000007947 */ /* 0x001fea000383ffff */
        .weak           $__internal_41_$__cuda_sm70_shflsync_down_p
        .type           $__internal_41_$__cuda_sm70_shflsync_down_p,@function
        .size           $__internal_41_$__cuda_sm70_shflsync_down_p,(.L_x_6690 - $__internal_41_$__cuda_sm70_shflsync_down_p)
$__internal_41_$__cuda_sm70_shflsync_down_p:
[----:B------:R-:W-:Y:S01]  /*22f0*/  HFMA2.MMA R33, -RZ, RZ, 0, 0 ;  /* 0x00000000ff217435 */ /* 0x000fe200000001ff */
[----:B------:R-:W-:Y:S04]  /*2300*/  WARPSYNC R37 ;  /* 0x0000002500007348 */ /* 0x000fe80003800000 */
[----:B------:R0:W1:Y:S01]  /*2310*/  SHFL.DOWN PT, R37, R39, R38, R36 ;  /* 0x0800002627257389 */ /* 0x00006200000e0024 */
[----:B------:R-:W-:Y:S05]  /*2320*/  RET.REL.NODEC R32 `(_ZN10layer_norm13ln_bwd_kernelINS_13Kernel_traitsIf13__nv_bfloat16S2_S2_fjLj1536ELj1ELj1ELj4ELj8ENS_18Kernel_traits_baseILj1536EfS2_S2_S2_fjLj128EEEEELb0ELb0ELb0ELb1EEEvNS_9BwdParamsE) ;  /* 0xffffdcd020007950 */ /* 0x000fea0003c3ffff */
.L_x_1557:
        /* <DEDUP_REMOVED lines=13> */
.L_x_6690:


//--------------------- .text._ZN10layer_norm13ln_bwd_kernelINS_13Kernel_traitsIf13__nv_bfloat16S2_S2_fjLj1536ELj1ELj1ELj4ELj8ENS_18Kernel_traits_baseILj1536EfS2_S2_S2_fjLj128EEEEELb0ELb0ELb1ELb0EEEvNS_9BwdParamsE --------------------------
	.section	.text._ZN10layer_norm13ln_bwd_kernelINS_13Kernel_traitsIf13__nv_bfloat16S2_S2_fjLj1536ELj1ELj1ELj4ELj8ENS_18Kernel_traits_baseILj1536EfS2_S2_S2_fjLj128EEEEELb0ELb0ELb1ELb0EEEvNS_9BwdParamsE,"ax",@progbits
	.sectioninfo	@"SHI_REGISTERS=96"
	.align	128
        .global         _ZN10layer_norm13ln_bwd_kernelINS_13Kernel_traitsIf13__nv_bfloat16S2_S2_fjLj1536ELj1ELj1ELj4ELj8ENS_18Kernel_traits_baseILj1536EfS2_S2_S2_fjLj128EEEEELb0ELb0ELb1ELb0EEEvNS_9BwdParamsE
        .type           _ZN10layer_norm13ln_bwd_kernelINS_13Kernel_traitsIf13__nv_bfloat16S2_S2_fjLj1536ELj1ELj1ELj4ELj8ENS_18Kernel_traits_baseILj1536EfS2_S2_S2_fjLj128EEEEELb0ELb0ELb1ELb0EEEvNS_9BwdParamsE,@function
        .size           _ZN10layer_norm13ln_bwd_kernelINS_13Kernel_traitsIf13__nv_bfloat16S2_S2_fjLj1536ELj1ELj1ELj4ELj8ENS_18Kernel_traits_baseILj1536EfS2_S2_S2_fjLj128EEEEELb0ELb0ELb1ELb0EEEvNS_9BwdParamsE,(.L_x_6691 - _ZN10layer_norm13ln_bwd_kernelINS_13Kernel_traitsIf13__nv_bfloat16S2_S2_fjLj1536ELj1ELj1ELj4ELj8ENS_18Kernel_traits_baseILj1536EfS2_S2_S2_fjLj128EEEEELb0ELb0ELb1ELb0EEEvNS_9BwdParamsE)
        .other          _ZN10layer_norm13ln_bwd_kernelINS_13Kernel_traitsIf13__nv_bfloat16S2_S2_fjLj1536ELj1ELj1ELj4ELj8ENS_18Kernel_traits_baseILj1536EfS2_S2_S2_fjLj128EEEEELb0ELb0ELb1ELb0EEEvNS_9BwdParamsE,@"STO_CUDA_ENTRY STV_DEFAULT"
_ZN10layer_norm13ln_bwd_kernelINS_13Kernel_traitsIf13__nv_bfloat16S2_S2_fjLj1536ELj1ELj1ELj4ELj8ENS_18Kernel_traits_baseILj1536EfS2_S2_S2_fjLj128EEEEELb0ELb0ELb1ELb0EEEvNS_9BwdParamsE:
.text._ZN10layer_norm13ln_bwd_kernelINS_13Kernel_traitsIf13__nv_bfloat16S2_S2_fjLj1536ELj1ELj1ELj4ELj8ENS_18Kernel_traits_baseILj1536EfS2_S2_S2_fjLj128EEEEELb0ELb0ELb1ELb0EEEvNS_9BwdParamsE:
        /* <DEDUP_REMOVED lines=16> */
[----:B------:R-:W-:Y:S01]  /*0100*/  @P4 LOP3.LUT R8, R8, 0x80, RZ, 0xfc, !PT ;  /* 0x0000008008084812 */ /* 0x000fe200078efcff */
[----:B------:R-:W0:Y:S03]  /*0110*/  S2UR UR6, SR_CTAID.X ;  /* 0x00000000000679c3 */ /* 0x000e260000002500 */
[----:B------:R0:W5:Y:S01]  /*0120*/  @P4 LDG.E.128 R16, [R2.64] ;  /* 0x0000000402104981 */ /* 0x000162000c1e1d00 */
[C---:B------:R-:W-:Y:S01]  /*0130*/  @P3 IMAD.WIDE.U32 R10, R8.reuse, R11, c[0x0][0x1b0] ;  /* 0x00006c00080a3625 */ /* 0x040fe200078e000b */
[----:B------:R-:W-:-:S04]  /*0140*/  @P3 IADD3 R8, R8, 0x80, RZ ;  /* 0x0000008008083810 */ /* 0x000fc80007ffe0ff */
[----:B------:R1:W5:Y:S01]  /*0150*/  @P3 LDG.E.128 R20, [R10.64] ;  /* 0x000000040a143981 */ /* 0x000362000c1e1d00 */
[----:B------:R-:W-:-:S05]  /*0160*/  @P2 IMAD.WIDE.U32 R8, R8, R9, c[0x0][0x1b0] ;  /* 0x00006c0008082625 */ /* 0x000fca00078e0009 */
[----:B------:R1:W5:Y:S01]  /*0170*/  @P2 LDG.E.128 R24, [R8.64] ;  /* 0x0000000408182981 */ /* 0x000362000c1e1d00 */
        /* <DEDUP_REMOVED lines=16> */
[----:B------:R-:W-:Y:S01]  /*0280*/  HFMA2.MMA R2, -RZ, RZ, 0, 5.9604644775390625e-08 ;  /* 0x00000001ff027435 */ /* 0x000fe200000001ff */
[----:B------:R-:W-:-:S06]  /*0290*/  IMAD.MOV.U32 R29, RZ, RZ, RZ ;  /* 0x000000ffff1d7224 */ /* 0x000fcc00078e00ff */
.L_x_1623:
[----:B------:R-:W-:-:S04]  /*02a0*/  IMAD.MOV.U32 R88, RZ, RZ, 0x4 ;  /* 0x00000004ff587424 */ /* 0x000fc800078e00ff */
[----:B------:R-:W-:-:S06]  /*02b0*/  IMAD.WIDE R72, R3, R88, c[0x0][0x1d8] ;  /* 0x0000760003487625 */ /* 0x000fcc00078e0258 */
[----:B------:R1:W2:Y:S01]  /*02c0*/  LDG.E R73, [R72.64] ;  /* 0x0000000448497981 */ /* 0x0002a2000c1e1900 */
[----:B------:R-:W-:-:S04]  /*02d0*/  IMAD.WIDE R54, R3, R88, c[0x0][0x1d0] ;  /* 0x0000740003367625 */ /* 0x000fc800078e0258 */
[C---:B------:R-:W-:Y:S02]  /*02e0*/  IMAD.WIDE R52, R3.reuse, R88, c[0x0][0x1a8] ;  /* 0x00006a0003347625 */ /* 0x040fe400078e0258 */
[----:B-----5:R3:W5:Y:S04]  /*02f0*/  LDG.E R54, [R54.64] ;  /* 0x0000000436367981 */ /* 0x020768000c1e1900 */
[----:B------:R3:W5:Y:S01]  /*0300*/  LDG.E R0, [R52.64] ;  /* 0x0000000434007981 */ /* 0x000762000c1e1900 */
[----:B------:R-:W-:Y:S01]  /*0310*/  IMAD R15, R3, c[0x0][0x168], RZ ;  /* 0x00005a00030f7a24 */ /* 0x000fe200078e02ff */
[----:B------:R-:W-:-:S04]  /*0320*/  LOP3.LUT R89, R6, 0x7f, RZ, 0xc0, !PT ;  /* 0x0000007f06597812 */ /* 0x000fc800078ec0ff */
[----:B------:R-:W-:-:S04]  /*0330*/  SHF.R.S32.HI R90, RZ, 0x1f, R15 ;  /* 0x0000001fff5a7819 */ /* 0x000fc8000001140f */
[----:B------:R-:W-:Y:S02]  /*0340*/  LEA.HI R90, R90, R15, RZ, 0x2 ;  /* 0x0000000f5a5a7211 */ /* 0x000fe400078f10ff */
[----:B-1----:R-:W-:Y:S02]  /*0350*/  MOV R72, 0x8 ;  /* 0x0000000800487802 */ /* 0x002fe40000000f00 */
[----:B------:R-:W-:Y:S01]  /*0360*/  LEA.HI.SX32 R15, R90, R89, 0x1e ;  /* 0x000000595a0f7211 */ /* 0x000fe200078ff2ff */
[----:B------:R-:W-:Y:S04]  /*0370*/  BSSY B0, `(.L_x_1559) ;  /* 0x00000cb000007945 */ /* 0x000fe80003800000 */
[----:B------:R-:W-:Y:S01]  /*0380*/  IMAD.WIDE.U32 R92, R15, R72, c[0x0][0x218] ;  /* 0x000086000f5c7625 */ /* 0x000fe200078e0048 */
[----:B--2---:R-:W-:-:S13]  /*0390*/  ISETP.GT.AND P1, PT, R73, RZ, PT ;  /* 0x000000ff4900720c */ /* 0x004fda0003f24270 */
[----:B------:R-:W-:Y:S05]  /*03a0*/  @P1 BRA `(.L_x_1560) ;  /* 0x000001b000001947 */ /* 0x000fea0003800000 */
[----:B---3--:R-:W-:Y:S01]  /*03b0*/  BSSY B1, `(.L_x_1561) ;  /* 0x0000008000017945 */ /* 0x008fe20003800000 */
[----:B------:R-:W-:Y:S01]  /*03c0*/  IMAD.MOV.U32 R53, RZ, RZ, R15 ;  /* 0x000000ffff357224 */ /* 0x000fe200078e000f */
[----:B------:R-:W-:Y:S05]  /*03d0*/  @!P4 BRA `(.L_x_1562) ;  /* 0x000000500000c947 */ /* 0x000fea0003800000 */
[----:B------:R-:W-:-:S04]  /*03e0*/  ISETP.NE.U32.AND P0, PT, RZ, c[0x0][0x218], PT ;  /* 0x00008600ff007a0c */ /* 0x000fc80003f05070 */
[----:B------:R-:W-:-:S13]  /*03f0*/  ISETP.NE.AND.EX P0, PT, RZ, c[0x0][0x21c], PT, P0 ;  /* 0x00008700ff007a0c */ /* 0x000fda0003f05300 */
[----:B------:R-:W-:Y:S05]  /*0400*/  @!P0 BRA `(.L_x_1563) ;  /* 0x0000001000008947 */ /* 0x000fea0003800000 */
[----:B------:R1:W5:Y:S02]  /*0410*/  LDG.E.64 R66, [R92.64] ;  /* 0x000000045c427981 */ /* 0x000364000c1e1b00 */
.L_x_1563:
[----:B------:R-:W-:Y:S02]  /*0420*/  IADD3 R53, R15, 0x80, RZ ;  /* 0x000000800f357810 */ /* 0x000fe40007ffe0ff */
.L_x_1562:
[----:B------:R-:W-:Y:S05]  /*0430*/  BSYNC B1 ;  /* 0x0000000000017941 */ /* 0x000fea0003800000 */
.L_x_1561:
[----:B------:R-:W-:Y:S01]  /*0440*/  BSSY B1, `(.L_x_1564) ;  /* 0x0000008000017945 */ /* 0x000fe20003800000 */
[----:B------:R-:W-:Y:S05]  /*0450*/  @!P3 BRA `(.L_x_1565) ;  /* 0x000000600000b947 */ /* 0x000fea0003800000 */
[----:B------:R-:W-:-:S04]  /*0460*/  ISETP.NE.U32.AND P0, PT, RZ, c[0x0][0x218], PT ;  /* 0x00008600ff007a0c */ /* 0x000fc80003f05070 */
[----:B------:R-:W-:-:S13]  /*0470*/  ISETP.NE.AND.EX P0, PT, RZ, c[0x0][0x21c], PT, P0 ;  /* 0x00008700ff007a0c */ /* 0x000fda0003f05300 */
[----:B------:R-:W-:Y:S05]  /*0480*/  @!P0 BRA `(.L_x_1566) ;  /* 0x0000002000008947 */ /* 0x000fea0003800000 */
[----:B------:R-:W-:-:S06]  /*0490*/  IMAD.WIDE.U32 R64, R53, R72, c[0x0][0x218] ;  /* 0x0000860035407625 */ /* 0x000fcc00078e0048 */
[----:B------:R-:W5:Y:S02]  /*04a0*/  LDG.E.64 R64, [R64.64] ;  /* 0x0000000440407981 */ /* 0x000f64000c1e1b00 */
.L_x_1566:
[----:B------:R-:W-:Y:S02]  /*04b0*/  IADD3 R53, R53, 0x80, RZ ;  /* 0x0000008035357810 */ /* 0x000fe40007ffe0ff */
.L_x_1565:
[----:B------:R-:W-:Y:S05]  /*04c0*/  BSYNC B1 ;  /* 0x0000000000017941 */ /* 0x000fea0003800000 */
.L_x_1564:
        /* <DEDUP_REMOVED lines=9> */
.L_x_1560:
[----:B---3--:R-:W-:-:S05]  /*0560*/  IADD3 R73, R73, -0x1, RZ ;  /* 0xffffffff49497810 */ /* 0x008fca0007ffe0ff */
[----:B------:R-:W-:-:S05]  /*0570*/  IMAD R73, R73, c[0x0][0x168], RZ ;  /* 0x00005a0049497a24 */ /* 0x000fca00078e02ff */
[----:B------:R-:W-:-:S04]  /*0580*/  SHF.R.S32.HI R52, RZ, 0x1f, R73 ;  /* 0x0000001fff347819 */ /* 0x000fc80000011449 */
[----:B------:R-:W-:-:S04]  /*0590*/  LEA.HI R52, R52, R73, RZ, 0x2 ;  /* 0x0000004934347211 */ /* 0x000fc800078f10ff */
[----:B------:R-:W-:Y:S01]  /*05a0*/  LEA.HI.SX32 R89, R52, R89, 0x1e ;  /* 0x0000005934597211 */ /* 0x000fe200078ff2ff */
[----:B------:R-:W-:-:S06]  /*05b0*/  IMAD.WIDE R52, R3, R88, c[0x0][0x1a0] ;  /* 0x0000680003347625 */ /* 0x000fcc00078e0258 */
[----:B------:R-:W2:Y:S01]  /*05c0*/  LDG.E R52, [R52.64] ;  /* 0x0000000434347981 */ /* 0x000ea2000c1e1900 */
[----:B0-----:R-:W-:Y:S01]  /*05d0*/  ISETP.NE.AND P0, PT, R4, RZ, PT ;  /* 0x000000ff0400720c */ /* 0x001fe20003f05270 */
[----:B------:R-:W-:Y:S01]  /*05e0*/  BSSY B1, `(.L_x_1568) ;  /* 0x0000039000017945 */ /* 0x000fe20003800000 */
[----:B------:R-:W-:Y:S01]  /*05f0*/  IMAD.MOV.U32 R73, RZ, RZ, RZ ;  /* 0x000000ffff497224 */ /* 0x000fe200078e00ff */
[----:B------:R-:W-:Y:S01]  /*0600*/  MOV R91, R15 ;  /* 0x0000000f005b7202 */ /* 0x000fe20000000f00 */
        /* <DEDUP_REMOVED lines=54> */
.L_x_1569:
[----:B0-----:R-:W-:Y:S05]  /*0970*/  BSYNC B1 ;  /* 0x0000000000017941 */ /* 0x001fea0003800000 */
.L_x_1568:
        /* <DEDUP_REMOVED lines=11> */
[----:B------:R-:W-:Y:S01]  /*0a30*/  IADD3 R91, R91, 0x80, RZ ;  /* 0x000000805b5b7810 */ /* 0x000fe20007ffe0ff */
[--C-:B--2---:R-:W-:Y:S01]  /*0a40*/  IMAD.MOV.U32 R61, RZ, RZ, R69.reuse ;  /* 0x000000ffff3d7224 */ /* 0x104fe200078e0045 */
[----:B------:R-:W-:Y:S02]  /*0a50*/  MOV R76, R68 ;  /* 0x00000044004c7202 */ /* 0x000fe40000000f00 */
[--C-:B------:R-:W-:Y:S02]  /*0a60*/  SHF.R.U64 R74, R68, 0x10, R69.reuse ;  /* 0x00000010444a7819 */ /* 0x100fe40000001245 */
[----:B---3--:R-:W-:Y:S02]  /*0a70*/  PRMT R93, RZ, 0x5410, R52 ;  /* 0x00005410ff5d7816 */ /* 0x008fe40000000034 */
[----:B------:R-:W-:-:S02]  /*0a80*/  SHF.R.U32.HI R75, RZ, 0x10, R69 ;  /* 0x00000010ff4b7819 */ /* 0x000fc40000011645 */
[--C-:B------:R-:W-:Y:S02]  /*0a90*/  SHF.R.U64 R68, R52, 0x10, R53.reuse ;  /* 0x0000001034447819 */ /* 0x100fe40000001235 */
[--C-:B------:R-:W-:Y:S02]  /*0aa0*/  SHF.R.U32.HI R69, RZ, 0x10, R53.reuse ;  /* 0x00000010ff457819 */ /* 0x100fe40000011635 */
[----:B0-----:R-:W-:Y:S02]  /*0ab0*/  PRMT R70, RZ, 0x5410, R53 ;  /* 0x00005410ff467816 */ /* 0x001fe40000000035 */
[----:B------:R-:W-:Y:S01]  /*0ac0*/  PRMT R53, RZ, 0x5410, R61 ;  /* 0x00005410ff357816 */ /* 0x000fe2000000003d */
        /* <DEDUP_REMOVED lines=9> */
[----:B------:R-:W-:-:S02]  /*0b60*/  FMUL.FTZ R70, R20, R71 ;  /* 0x0000004714467220 */ /* 0x000fc40000410000 */
[C---:B------:R-:W-:Y:S02]  /*0b70*/  FMUL.FTZ R68, R0.reuse, R93 ;  /* 0x0000005d00447220 */ /* 0x040fe40000410000 */
[----:B------:R-:W-:Y:S02]  /*0b80*/  FMUL.FTZ R69, R0, R75 ;  /* 0x0000004b00457220 */ /* 0x000fe40000410000 */
[----:B------:R-:W-:Y:S02]  /*0b90*/  FADD.FTZ R44, R44, R71 ;  /* 0x000000472c2c7221 */ /* 0x000fe40000010000 */
[----:B------:R-:W-:Y:S02]  /*0ba0*/  FFMA.FTZ R32, R61, R71, R32 ;  /* 0x000000473d207223 */ /* 0x000fe40000010020 */
[----:B------:R-:W-:Y:S02]  /*0bb0*/  FADD.FTZ R75, -R88, R76 ;  /* 0x0000004c584b7221 */ /* 0x000fe40000010100 */
[----:B------:R-:W-:-:S02]  /*0bc0*/  FMUL.FTZ R71, R21, R74 ;  /* 0x0000004a15477220 */ /* 0x000fc40000410000 */
        /* <DEDUP_REMOVED lines=17> */
.L_x_1571:
[----:B------:R-:W-:Y:S05]  /*0ce0*/  BSYNC B1 ;  /* 0x0000000000017941 */ /* 0x000fea0003800000 */
.L_x_1570:
        /* <DEDUP_REMOVED lines=16> */
[----:B------:R-:W-:Y:S02]  /*0df0*/  PRMT R79, RZ, 0x5410, R53 ;  /* 0x00005410ff4f7816 */ /* 0x000fe40000000035 */
[----:B------:R-:W-:Y:S01]  /*0e00*/  PRMT R53, RZ, 0x5410, R84 ;  /* 0x00005410ff357816 */ /* 0x000fe20000000054 */
[C---:B------:R-:W-:Y:S01]  /*0e10*/  FADD.FTZ R89, -R88.reuse, R89 ;  /* 0x0000005958597221 */ /* 0x040fe20000010100 */
[----:B------:R-:W-:Y:S02]  /*0e20*/  PRMT R83, RZ, 0x5410, R83 ;  /* 0x00005410ff537816 */ /* 0x000fe40000000053 */
[----:B------:R-:W-:Y:S01]  /*0e30*/  PRMT R91, RZ, 0x5410, R91 ;  /* 0x00005410ff5b7816 */ /* 0x000fe2000000005b */
[----:B0-----:R-:W-:Y:S01]  /*0e40*/  FADD.FTZ R81, -R88, R53 ;  /* 0x0000003558517221 */ /* 0x001fe20000010100 */
[----:B------:R-:W-:Y:S01]  /*0e50*/  PRMT R84, RZ, 0x5410, R77 ;  /* 0x00005410ff547816 */ /* 0x000fe2000000004d */
[----:B-----5:R-:W-:Y:S02]  /*0e60*/  FMUL.FTZ R77, R0, R89 ;  /* 0x00000059004d7220 */ /* 0x020fe40000410000 */
[----:B------:R-:W-:-:S02]  /*0e70*/  FMUL.FTZ R80, R24, R83 ;  /* 0x0000005318507220 */ /* 0x000fc40000410000 */
[----:B------:R-:W-:Y:S01]  /*0e80*/  FADD.FTZ R53, -R88, R91 ;  /* 0x0000005b58357221 */ /* 0x000fe20000010100 */
[----:B------:R-:W-:Y:S01]  /*0e90*/  PRMT R91, RZ, 0x5410, R72 ;  /* 0x00005410ff5b7816 */ /* 0x000fe20000000048 */
[----:B------:R-:W-:Y:S02]  /*0ea0*/  FMUL.FTZ R78, R0, R81 ;  /* 0x00000051004e7220 */ /* 0x000fe40000410000 */
[----:B------:R-:W-:Y:S02]  /*0eb0*/  FADD.FTZ R79, -R88, R79 ;  /* 0x0000004f584f7221 */ /* 0x000fe40000010100 */
[----:B------:R-:W-:Y:S02]  /*0ec0*/  FMUL.FTZ R81, R25, R84 ;  /* 0x0000005419517220 */ /* 0x000fe40000410000 */
        /* <DEDUP_REMOVED lines=21> */
.L_x_1567:
[----:B------:R-:W-:Y:S05]  /*1020*/  BSYNC B0 ;  /* 0x0000000000007941 */ /* 0x000fea0003800000 */
.L_x_1559:
[----:B------:R-:W-:Y:S02]  /*1030*/  LOP3.LUT P5, RZ, R2, 0xff, RZ, 0xc0, !PT ;  /* 0x000000ff02ff7812 */ /* 0x000fe400078ac0ff */
[----:B------:R-:W-:-:S02]  /*1040*/  SHF.R.U32.HI R52, RZ, 0x5, R6 ;  /* 0x00000005ff347819 */ /* 0x000fc40000011606 */
[----:B------:R-:W-:Y:S02]  /*1050*/  LOP3.LUT P0, RZ, R6, 0x1f, RZ, 0xc0, !PT ;  /* 0x0000001f06ff7812 */ /* 0x000fe4000780c0ff */
[----:B------:R-:W-:-:S07]  /*1060*/  LOP3.LUT R88, R52, 0x7fffffc, RZ, 0xc0, !PT ;  /* 0x07fffffc34587812 */ /* 0x000fce00078ec0ff */
[----:B------:R-:W-:Y:S01]  /*1070*/  @!P5 IADD3 R88, R88, 0x4, RZ ;  /* 0x000000045858d810 */ /* 0x000fe20007ffe0ff */
[----:B------:R-:W-:Y:S05]  /*1080*/  BRA.DIV ~URZ, `(.L_x_1572) ;  /* 0x000018c27f007947 */ /* 0x000fea000b800000 */
[----:B------:R2:W3:Y:S02]  /*1090*/  SHFL.DOWN PT, R91, R73, 0x10, 0x1f ;  /* 0x0a001f00495b7f89 */ /* 0x0004e400000e0000 */
.L_x_1624:
[----:B------:R-:W-:Y:S05]  /*10a0*/  BRA.DIV ~URZ, `(.L_x_1573) ;  /* 0x000019227f007947 */ /* 0x000fea000b800000 */
[----:B------:R-:W4:Y:S01]  /*10b0*/  SHFL.DOWN PT, R72, R55, 0x10, 0x1f ;  /* 0x0a001f0037487f89 */ /* 0x000f2200000e0000 */
[----:B---3--:R-:W-:-:S05]  /*10c0*/  FADD.FTZ R91, R91, R73 ;  /* 0x000000495b5b7221 */ /* 0x008fca0000010000 */
[----:B------:R-:W3:Y:S01]  /*10d0*/  SHFL.DOWN PT, R53, R91, 0x8, 0x1f ;  /* 0x09001f005b357f89 */ /* 0x000ee200000e0000 */
[----:B----4-:R-:W-:-:S05]  /*10e0*/  FADD.FTZ R72, R72, R55 ;  /* 0x0000003748487221 */ /* 0x010fca0000010000 */
[----:B--2---:R-:W2:Y:S01]  /*10f0*/  SHFL.DOWN PT, R73, R72, 0x8, 0x1f ;  /* 0x09001f0048497f89 */ /* 0x004ea200000e0000 */
[----:B---3--:R-:W-:-:S05]  /*1100*/  FADD.FTZ R53, R53, R91 ;  /* 0x0000005b35357221 */ /* 0x008fca0000010000 */
[----:B------:R-:W3:Y:S01]  /*1110*/  SHFL.DOWN PT, R90, R53, 0x4, 0x1f ;  /* 0x08801f00355a7f89 */ /* 0x000ee200000e0000 */
[----:B--2---:R-:W-:-:S05]  /*1120*/  FADD.FTZ R89, R72, R73 ;  /* 0x0000004948597221 */ /* 0x004fca0000010000 */
[----:B-1----:R-:W1:Y:S01]  /*1130*/  SHFL.DOWN PT, R92, R89, 0x4, 0x1f ;  /* 0x08801f00595c7f89 */ /* 0x002e6200000e0000 */
[----:B---3--:R-:W-:-:S05]  /*1140*/  FADD.FTZ R90, R53, R90 ;  /* 0x0000005a355a7221 */ /* 0x008fca0000010000 */
[----:B------:R-:W2:Y:S01]  /*1150*/  SHFL.DOWN PT, R73, R90, 0x2, 0x1f ;  /* 0x08401f005a497f89 */ /* 0x000ea200000e0000 */
[----:B-1----:R-:W-:-:S05]  /*1160*/  FADD.FTZ R92, R89, R92 ;  /* 0x0000005c595c7221 */ /* 0x002fca0000010000 */
[----:B------:R-:W1:Y:S01]  /*1170*/  SHFL.DOWN PT, R55, R92, 0x2, 0x1f ;  /* 0x08401f005c377f89 */ /* 0x000e6200000e0000 */
[----:B--2---:R-:W-:-:S05]  /*1180*/  FADD.FTZ R73, R90, R73 ;  /* 0x000000495a497221 */ /* 0x004fca0000010000 */
[----:B------:R2:W3:Y:S01]  /*1190*/  SHFL.DOWN PT, R91, R73, 0x1, 0x1f ;  /* 0x08201f00495b7f89 */ /* 0x0004e200000e0000 */
[----:B-1----:R-:W-:-:S05]  /*11a0*/  FADD.FTZ R55, R92, R55 ;  /* 0x000000375c377221 */ /* 0x002fca0000010000 */
[----:B------:R2:W1:Y:S02]  /*11b0*/  SHFL.DOWN PT, R93, R55, 0x1, 0x1f ;  /* 0x08201f00375d7f89 */ /* 0x00046400000e0000 */
.L_x_1625:
[----:B------:R-:W-:Y:S01]  /*11c0*/  @!P0 LOP3.LUT R53, R52, 0x3, RZ, 0xc0, !PT ;  /* 0x0000000334358812 */ /* 0x000fe200078ec0ff */
[----:B---3--:R-:W-:Y:S01]  /*11d0*/  FADD.FTZ R72, R91, R73 ;  /* 0x000000495b487221 */ /* 0x008fe20000010000 */
[----:B-----5:R-:W-:Y:S01]  /*11e0*/  ISETP.GE.AND P5, PT, R54, 0x1, PT ;  /* 0x000000013600780c */ /* 0x020fe20003fa6270 */
[----:B-12---:R-:W-:Y:S01]  /*11f0*/  FADD.FTZ R73, R93, R55 ;  /* 0x000000375d497221 */ /* 0x006fe20000010000 */
[----:B------:R-:W-:Y:S01]  /*1200*/  WARPSYNC 0xffffffff ;  /* 0xffffffff00007948 */ /* 0x000fe20003800000 */
[----:B------:R-:W-:Y:S01]  /*1210*/  @!P0 IMAD.IADD R90, R88, 0x1, R53 ;  /* 0x00000001585a8824 */ /* 0x000fe200078e0235 */
[----:B------:R-:W-:Y:S01]  /*1220*/  BSSY B0, `(.L_x_1574) ;  /* 0x0000081000007945 */ /* 0x000fe20003800000 */
[----:B------:R-:W-:-:S03]  /*1230*/  IMAD.MOV.U32 R89, RZ, RZ, RZ ;  /* 0x000000ffff597224 */ /* 0x000fc600078e00ff */
[----:B------:R-:W-:Y:S04]  /*1240*/  @!P0 STS.64 [R90.X8+0x1800], R72 ;  /* 0x001800485a008388 */ /* 0x000fe80000008a00 */
[----:B------:R-:W-:Y:S01]  /*1250*/  BAR.SYNC.DEFER_BLOCKING 0x0 ;  /* 0x0000000000007b1d */ /* 0x000fe20000010000 */
[----:B------:R-:W-:Y:S02]  /*1260*/  @P5 IADD3 R54, R54, -0x1, RZ ;  /* 0xffffffff36365810 */ /* 0x000fe40007ffe0ff */
[----:B------:R-:W-:Y:S02]  /*1270*/  @P5 LOP3.LUT R52, R6, 0x7f, RZ, 0xc0, !PT ;  /* 0x0000007f06345812 */ /* 0x000fe400078ec0ff */
[----:B0-----:R-:W-:Y:S01]  /*1280*/  ISETP.NE.AND P0, PT, R4, RZ, PT ;  /* 0x000000ff0400720c */ /* 0x001fe20003f05270 */
        /* <DEDUP_REMOVED lines=26> */
[----:B------:R-:W-:Y:S01]  /*1430*/  PRMT R53, RZ, 0x5410, R66 ;  /* 0x00005410ff357816 */ /* 0x000fe20000000042 */
[----:B------:R-:W-:Y:S05]  /*1440*/  BRA `(.L_x_1578) ;  /* 0x0000009000007947 */ /* 0x000fea0003800000 */
.L_x_1577:
        /* <DEDUP_REMOVED lines=9> */
.L_x_1578:
[----:B------:R-:W-:Y:S05]  /*14e0*/  BSYNC B1 ;  /* 0x0000000000017941 */ /* 0x000fea0003800000 */
.L_x_1576:
        /* <DEDUP_REMOVED lines=14> */
.L_x_1580:
[----:B------:R-:W-:Y:S01]  /*15d0*/  FFMA.FTZ R53, R85, R72, R73 ;  /* 0x0000004855357223 */ /* 0x000fe20000010049 */
[----:B------:R-:W-:-:S03]  /*15e0*/  @P6 SHF.R.U64 R52, R66, 0x10, R67 ;  /* 0x0000001042346819 */ /* 0x000fc60000001243 */
[----:B------:R-:W-:Y:S01]  /*15f0*/  FADD.FTZ R53, R56, -R53 ;  /* 0x8000003538357221 */ /* 0x000fe20000010000 */
[----:B------:R-:W-:-:S03]  /*1600*/  @P6 PRMT R52, RZ, 0x5410, R52 ;  /* 0x00005410ff346816 */ /* 0x000fc60000000034 */
[----:B------:R-:W-:-:S04]  /*1610*/  FMUL.FTZ R53, R0, R53 ;  /* 0x0000003500357220 */ /* 0x000fc80000410000 */
[----:B------:R-:W-:Y:S02]  /*1620*/  @P6 FADD.FTZ R53, R53, R52 ;  /* 0x0000003435356221 */ /* 0x000fe40000010000 */
.L_x_1581:
[----:B------:R-:W-:Y:S05]  /*1630*/  BSYNC B1 ;  /* 0x0000000000017941 */ /* 0x000fea0003800000 */
.L_x_1579:
        /* <DEDUP_REMOVED lines=11> */
.L_x_1583:
[----:B------:R-:W-:Y:S01]  /*16f0*/  FFMA.FTZ R53, R57, R72, R73 ;  /* 0x0000004839357223 */ /* 0x000fe20000010049 */
[----:B------:R-:W-:-:S03]  /*1700*/  @P6 PRMT R52, RZ, 0x5410, R67 ;  /* 0x00005410ff346816 */ /* 0x000fc60000000043 */
[----:B------:R-:W-:-:S04]  /*1710*/  FADD.FTZ R53, R58, -R53 ;  /* 0x800000353a357221 */ /* 0x000fc80000010000 */
[----:B------:R-:W-:-:S04]  /*1720*/  FMUL.FTZ R53, R0, R53 ;  /* 0x0000003500357220 */ /* 0x000fc80000410000 */
[----:B------:R-:W-:Y:S02]  /*1730*/  @P6 FADD.FTZ R53, R53, R52 ;  /* 0x0000003435356221 */ /* 0x000fe40000010000 */
.L_x_1584:
[----:B------:R-:W-:Y:S05]  /*1740*/  BSYNC B1 ;  /* 0x0000000000017941 */ /* 0x000fea0003800000 */
.L_x_1582:
        /* <DEDUP_REMOVED lines=9> */
[----:B------:R-:W-:-:S04]  /*17e0*/  SHF.R.U32.HI R53, RZ, 0x10, R67 ;  /* 0x00000010ff357819 */ /* 0x000fc80000011643 */
[----:B------:R-:W-:Y:S01]  /*17f0*/  PRMT R53, RZ, 0x5410, R53 ;  /* 0x00005410ff357816 */ /* 0x000fe20000000035 */
[----:B------:R-:W-:Y:S05]  /*1800*/  BRA `(.L_x_1587) ;  /* 0x0000006000007947 */ /* 0x000fea0003800000 */
.L_x_1586:
[----:B------:R-:W-:-:S04]  /*1810*/  FFMA.FTZ R52, R60, R72, R73 ;  /* 0x000000483c347223 */ /* 0x000fc80000010049 */
[----:B------:R-:W-:Y:S01]  /*1820*/  FADD.FTZ R53, R59, -R52 ;  /* 0x800000343b357221 */ /* 0x000fe20000010000 */
[----:B------:R-:W-:-:S03]  /*1830*/  @P6 SHF.R.U32.HI R52, RZ, 0x10, R67 ;  /* 0x00000010ff346819 */ /* 0x000fc60000011643 */
[----:B------:R-:W-:Y:S01]  /*1840*/  FMUL.FTZ R53, R0, R53 ;  /* 0x0000003500357220 */ /* 0x000fe20000410000 */
[----:B------:R-:W-:-:S05]  /*1850*/  @P6 PRMT R52, RZ, 0x5410, R52 ;  /* 0x00005410ff346816 */ /* 0x000fca0000000034 */
[----:B------:R-:W-:Y:S02]  /*1860*/  @P6 FADD.FTZ R53, R53, R52 ;  /* 0x0000003435356221 */ /* 0x000fe40000010000 */
.L_x_1587:
[----:B------:R-:W-:Y:S05]  /*1870*/  BSYNC B1 ;  /* 0x0000000000017941 */ /* 0x000fea0003800000 */
.L_x_1585:
        /* <DEDUP_REMOVED lines=14> */
.L_x_1588:
        /* <DEDUP_REMOVED lines=10> */
.L_x_1590:
[----:B------:R-:W-:Y:S05]  /*1a00*/  BSYNC B1 ;  /* 0x0000000000017941 */ /* 0x000fea0003800000 */
.L_x_1589:
[----:B------:R-:W-:Y:S02]  /*1a10*/  IADD3 R15, R15, 0x80, RZ ;  /* 0x000000800f0f7810 */ /* 0x000fe40007ffe0ff */
[----:B------:R-:W-:Y:S02]  /*1a20*/  IADD3 R89, R89, 0x80, RZ ;  /* 0x0000008059597810 */ /* 0x000fe40007ffe0ff */
.L_x_1575:
[----:B------:R-:W-:Y:S05]  /*1a30*/  BSYNC B0 ;  /* 0x0000000000007941 */ /* 0x000fea0003800000 */
.L_x_1574:
[----:B------:R-:W-:Y:S01]  /*1a40*/  BSSY B0, `(.L_x_1591) ;  /* 0x000006a000007945 */ /* 0x000fe20003800000 */
        /* <DEDUP_REMOVED lines=11> */
.L_x_1594:
        /* <DEDUP_REMOVED lines=9> */
.L_x_1595:
[----:B------:R-:W-:Y:S05]  /*1b90*/  BSYNC B1 ;  /* 0x0000000000017941 */ /* 0x000fea0003800000 */
.L_x_1593:
        /* <DEDUP_REMOVED lines=14> */
.L_x_1597:
[----:B------:R-:W-:-:S04]  /*1c80*/  FFMA.FTZ R52, R68, R72, R73 ;  /* 0x0000004844347223 */ /* 0x000fc80000010049 */
[----:B------:R-:W-:Y:S01]  /*1c90*/  FADD.FTZ R53, R71, -R52 ;  /* 0x8000003447357221 */ /* 0x000fe20000010000 */
[----:B------:R-:W-:-:S03]  /*1ca0*/  @P6 SHF.R.U64 R52, R64, 0x10, R65 ;  /* 0x0000001040346819 */ /* 0x000fc60000001241 */
[----:B------:R-:W-:Y:S01]  /*1cb0*/  FMUL.FTZ R53, R0, R53 ;  /* 0x0000003500357220 */ /* 0x000fe20000410000 */
[----:B------:R-:W-:-:S05]  /*1cc0*/  @P6 PRMT R52, RZ, 0x5410, R52 ;  /* 0x00005410ff346816 */ /* 0x000fca0000000034 */
[----:B------:R-:W-:Y:S02]  /*1cd0*/  @P6 FADD.FTZ R53, R53, R52 ;  /* 0x0000003435356221 */ /* 0x000fe40000010000 */
.L_x_1598:
[----:B------:R-:W-:Y:S05]  /*1ce0*/  BSYNC B1 ;  /* 0x0000000000017941 */ /* 0x000fea0003800000 */
.L_x_1596:
        /* <DEDUP_REMOVED lines=11> */
.L_x_1600:
[----:B------:R-:W-:Y:S01]  /*1da0*/  FFMA.FTZ R53, R69, R72, R73 ;  /* 0x0000004845357223 */ /* 0x000fe20000010049 */
[----:B------:R-:W-:-:S03]  /*1db0*/  @P6 PRMT R52, RZ, 0x5410, R65 ;  /* 0x00005410ff346816 */ /* 0x000fc60000000041 */
[----:B------:R-:W-:-:S04]  /*1dc0*/  FADD.FTZ R53, R74, -R53 ;  /* 0x800000354a357221 */ /* 0x000fc80000010000 */
[----:B------:R-:W-:-:S04]  /*1dd0*/  FMUL.FTZ R53, R0, R53 ;  /* 0x0000003500357220 */ /* 0x000fc80000410000 */
[----:B------:R-:W-:Y:S02]  /*1de0*/  @P6 FADD.FTZ R53, R53, R52 ;  /* 0x0000003435356221 */ /* 0x000fe40000010000 */
.L_x_1601:
[----:B------:R-:W-:Y:S05]  /*1df0*/  BSYNC B1 ;  /* 0x0000000000017941 */ /* 0x000fea0003800000 */
.L_x_1599:
        /* <DEDUP_REMOVED lines=12> */
.L_x_1603:
[----:B------:R-:W-:-:S04]  /*1ec0*/  FFMA.FTZ R52, R76, R72, R73 ;  /* 0x000000484c347223 */ /* 0x000fc80000010049 */
[----:B------:R-:W-:Y:S01]  /*1ed0*/  FADD.FTZ R53, R75, -R52 ;  /* 0x800000344b357221 */ /* 0x000fe20000010000 */
[----:B------:R-:W-:-:S03]  /*1ee0*/  @P6 SHF.R.U32.HI R52, RZ, 0x10, R65 ;  /* 0x00000010ff346819 */ /* 0x000fc60000011641 */
[----:B------:R-:W-:Y:S01]  /*1ef0*/  FMUL.FTZ R53, R0, R53 ;  /* 0x0000003500357220 */ /* 0x000fe20000410000 */
[----:B------:R-:W-:-:S05]  /*1f00*/  @P6 PRMT R52, RZ, 0x5410, R52 ;  /* 0x00005410ff346816 */ /* 0x000fca0000000034 */
[----:B------:R-:W-:Y:S02]  /*1f10*/  @P6 FADD.FTZ R53, R53, R52 ;  /* 0x0000003435356221 */ /* 0x000fe40000010000 */
.L_x_1604:
[----:B------:R-:W-:Y:S05]  /*1f20*/  BSYNC B1 ;  /* 0x0000000000017941 */ /* 0x000fea0003800000 */
.L_x_1602:
        /* <DEDUP_REMOVED lines=14> */
.L_x_1605:
        /* <DEDUP_REMOVED lines=10> */
.L_x_1607:
[----:B------:R-:W-:Y:S05]  /*20b0*/  BSYNC B1 ;  /* 0x0000000000017941 */ /* 0x000fea0003800000 */
.L_x_1606:
[----:B------:R-:W-:Y:S02]  /*20c0*/  IADD3 R15, R15, 0x80, RZ ;  /* 0x000000800f0f7810 */ /* 0x000fe40007ffe0ff */
[----:B------:R-:W-:Y:S02]  /*20d0*/  IADD3 R89, R89, 0x80, RZ ;  /* 0x0000008059597810 */ /* 0x000fe40007ffe0ff */
.L_x_1592:
[----:B------:R-:W-:Y:S05]  /*20e0*/  BSYNC B0 ;  /* 0x0000000000007941 */ /* 0x000fea0003800000 */
.L_x_1591:
        /* <DEDUP_REMOVED lines=12> */
.L_x_1611:
        /* <DEDUP_REMOVED lines=9> */
.L_x_1612:
[----:B------:R-:W-:Y:S05]  /*2240*/  BSYNC B1 ;  /* 0x0000000000017941 */ /* 0x000fea0003800000 */
.L_x_1610:
        /* <DEDUP_REMOVED lines=14> */
.L_x_1614:
[----:B------:R-:W-:-:S04]  /*2330*/  FFMA.FTZ R52, R78, R72, R73 ;  /* 0x000000484e347223 */ /* 0x000fc80000010049 */
[----:B------:R-:W-:Y:S01]  /*2340*/  FADD.FTZ R53, R81, -R52 ;  /* 0x8000003451357221 */ /* 0x000fe20000010000 */
[----:B------:R-:W-:-:S03]  /*2350*/  @P6 SHF.R.U64 R52, R62, 0x10, R63 ;  /* 0x000000103e346819 */ /* 0x000fc6000000123f */
[----:B------:R-:W-:Y:S01]  /*2360*/  FMUL.FTZ R53, R0, R53 ;  /* 0x0000003500357220 */ /* 0x000fe20000410000 */
[----:B------:R-:W-:-:S05]  /*2370*/  @P6 PRMT R52, RZ, 0x5410, R52 ;  /* 0x00005410ff346816 */ /* 0x000fca0000000034 */
[----:B------:R-:W-:Y:S02]  /*2380*/  @P6 FADD.FTZ R53, R53, R52 ;  /* 0x0000003435356221 */ /* 0x000fe40000010000 */
.L_x_1615:
[----:B------:R-:W-:Y:S05]  /*2390*/  BSYNC B1 ;  /* 0x0000000000017941 */ /* 0x000fea0003800000 */
.L_x_1613:
        /* <DEDUP_REMOVED lines=11> */
.L_x_1617:
[----:B------:R-:W-:Y:S01]  /*2450*/  FFMA.FTZ R53, R79, R72, R73 ;  /* 0x000000484f357223 */ /* 0x000fe20000010049 */
[----:B------:R-:W-:-:S03]  /*2460*/  @P6 PRMT R52, RZ, 0x5410, R63 ;  /* 0x00005410ff346816 */ /* 0x000fc6000000003f */
[----:B------:R-:W-:-:S04]  /*2470*/  FADD.FTZ R53, R82, -R53 ;  /* 0x8000003552357221 */ /* 0x000fc80000010000 */
[----:B------:R-:W-:-:S04]  /*2480*/  FMUL.FTZ R53, R0, R53 ;  /* 0x0000003500357220 */ /* 0x000fc80000410000 */
[----:B------:R-:W-:Y:S02]  /*2490*/  @P6 FADD.FTZ R53, R53, R52 ;  /* 0x0000003435356221 */ /* 0x000fe40000010000 */
.L_x_1618:
[----:B------:R-:W-:Y:S05]  /*24a0*/  BSYNC B1 ;  /* 0x0000000000017941 */ /* 0x000fea0003800000 */
.L_x_1616:
        /* <DEDUP_REMOVED lines=12> */
.L_x_1620:
[----:B------:R-:W-:Y:S01]  /*2570*/  FFMA.FTZ R72, R84, R72, R73 ;  /* 0x0000004854487223 */ /* 0x000fe20000010049 */
[----:B------:R-:W-:-:S03]  /*2580*/  @P6 SHF.R.U32.HI R52, RZ, 0x10, R63 ;  /* 0x00000010ff346819 */ /* 0x000fc6000001163f */
[----:B------:R-:W-:-:S04]  /*2590*/  FADD.FTZ R53, R83, -R72 ;  /* 0x8000004853357221 */ /* 0x000fc80000010000 */
[----:B------:R-:W-:Y:S01]  /*25a0*/  FMUL.FTZ R0, R0, R53 ;  /* 0x0000003500007220 */ /* 0x000fe20000410000 */
[----:B------:R-:W-:-:S05]  /*25b0*/  @P6 PRMT R53, RZ, 0x5410, R52 ;  /* 0x00005410ff356816 */ /* 0x000fca0000000034 */
[----:B------:R-:W-:Y:S02]  /*25c0*/  @P6 FADD.FTZ R0, R0, R53 ;  /* 0x0000003500006221 */ /* 0x000fe40000010000 */
.L_x_1621:
[----:B------:R-:W-:Y:S05]  /*25d0*/  BSYNC B1 ;  /* 0x0000000000017941 */ /* 0x000fea0003800000 */
.L_x_1619:
        /* <DEDUP_REMOVED lines=13> */
.L_x_1622:
        /* <DEDUP_REMOVED lines=10> */
.L_x_1609:
[----:B------:R-:W-:Y:S05]  /*2750*/  BSYNC B0 ;  /* 0x0000000000007941 */ /* 0x000fea0003800000 */
.L_x_1608:
[----:B------:R-:W-:Y:S02]  /*2760*/  IADD3 R3, R3, c[0x0][0x160], RZ ;  /* 0x0000580003037a10 */ /* 0x000fe40007ffe0ff */
[----:B------:R-:W-:Y:S02]  /*2770*/  LOP3.LUT P1, RZ, R2, 0xff, RZ, 0xc0, !PT ;  /* 0x000000ff02ff7812 */ /* 0x000fe4000782c0ff */
[----:B------:R-:W-:Y:S02]  /*2780*/  ISETP.GE.AND P0, PT, R3, c[0x0][0x164], PT ;  /* 0x0000590003007a0c */ /* 0x000fe40003f06270 */
[----:B------:R-:W-:-:S11]  /*2790*/  SEL R2, RZ, 0x1, P1 ;  /* 0x00000001ff027807 */ /* 0x000fd60000800000 */
[----:B0-----:R-:W-:Y:S01]  /*27a0*/  @P0 CALL.REL.NOINC `(.L_x_1558) ;  /* 0x0000001000000944 */ /* 0x001fe20003c00000 */
[----:B------:R-:W-:Y:S05]  /*27b0*/  BRA `(.L_x_1623) ;  /* 0xffffdae000007947 */ /* 0x000fea000383ffff */
.L_x_1558:
[----:B-1----:R-:W0:Y:S01]  /*27c0*/  S2UR UR6, SR_CTAID.X ;  /* 0x00000000000679c3 */ /* 0x002e220000002500 */
[----:B------:R-:W0:Y:S01]  /*27d0*/  S2R R2, SR_TID.X ;  /* 0x0000000000027919 */ /* 0x000e220000002100 */
[----:B------:R-:W-:Y:S01]  /*27e0*/  @P4 MOV R5, 0x10 ;  /* 0x0000001000054802 */ /* 0x000fe20000000f00 */
        /* <DEDUP_REMOVED lines=22> */
.L_x_1572:
[----:B------:R-:W-:Y:S01]  /*2950*/  MOV R90, R73 ;  /* 0x00000049005a7202 */ /* 0x000fe20000000f00 */
[----:B------:R-:W-:Y:S01]  /*2960*/  IMAD.MOV.U32 R89, RZ, RZ, 0x10 ;  /* 0x00000010ff597424 */ /* 0x000fe200078e00ff */
[----:B------:R-:W-:Y:S01]  /*2970*/  MOV R53, 0xffffffff ;  /* 0xffffffff00357802 */ /* 0x000fe20000000f00 */
[----:B------:R-:W-:Y:S01]  /*2980*/  IMAD.MOV.U32 R72, RZ, RZ, 0x1f ;  /* 0x0000001fff487424 */ /* 0x000fe200078e00ff */
[----:B-1----:R-:W-:-:S02]  /*2990*/  MOV R92, 0x29b0 ;  /* 0x000029b0005c7802 */ /* 0x002fc40000000f00 */
[----:B0----5:R-:W-:Y:S05]  /*29a0*/  CALL.REL.NOINC `($__internal_42_$__cuda_sm70_shflsync_down_p) ;  /* 0x0000046000007944 */ /* 0x021fea0003c00000 */
[----:B-1----:R-:W-:Y:S01]  /*29b0*/  IMAD.MOV.U32 R91, RZ, RZ, R72 ;  /* 0x000000ffff5b7224 */ /* 0x002fe200078e0048 */
[----:B0-----:R-:W-:Y:S05]  /*29c0*/  BRA `(.L_x_1624) ;  /* 0xffffe6d000007947 */ /* 0x001fea000383ffff */
.L_x_1573:
[----:B------:R-:W-:Y:S01]  /*29d0*/  HFMA2.MMA R89, -RZ, RZ, 0, 9.5367431640625e-07 ;  /* 0x00000010ff597435 */ /* 0x000fe200000001ff */
[----:B------:R-:W-:Y:S01]  /*29e0*/  IMAD.MOV.U32 R90, RZ, RZ, R55 ;  /* 0x000000ffff5a7224 */ /* 0x000fe200078e0037 */
[----:B-1----:R-:W-:Y:S01]  /*29f0*/  MOV R92, 0x2a30 ;  /* 0x00002a30005c7802 */ /* 0x002fe20000000f00 */
[----:B------:R-:W-:-:S02]  /*2a00*/  IMAD.MOV.U32 R72, RZ, RZ, 0x1f ;  /* 0x0000001fff487424 */ /* 0x000fc400078e00ff */
[----:B------:R-:W-:Y:S02]  /*2a10*/  IMAD.MOV.U32 R53, RZ, RZ, -0x1 ;  /* 0xffffffffff357424 */ /* 0x000fe400078e00ff */
[----:B0-23-5:R-:W-:Y:S05]  /*2a20*/  CALL.REL.NOINC `($__internal_42_$__cuda_sm70_shflsync_down_p) ;  /* 0x000003e000007944 */ /* 0x02dfea0003c00000 */
[----:B------:R-:W-:Y:S01]  /*2a30*/  FADD.FTZ R73, R91, R73 ;  /* 0x000000495b497221 */ /* 0x000fe20000010000 */
[----:B0-----:R-:W-:Y:S01]  /*2a40*/  MOV R89, 0x8 ;  /* 0x0000000800597802 */ /* 0x001fe20000000f00 */
[----:B-1----:R-:W-:Y:S01]  /*2a50*/  FADD.FTZ R55, R55, R72 ;  /* 0x0000004837377221 */ /* 0x002fe20000010000 */
[----:B------:R-:W-:Y:S01]  /*2a60*/  MOV R92, 0x2ab0 ;  /* 0x00002ab0005c7802 */ /* 0x000fe20000000f00 */
[----:B------:R-:W-:Y:S01]  /*2a70*/  IMAD.MOV.U32 R72, RZ, RZ, 0x1f ;  /* 0x0000001fff487424 */ /* 0x000fe200078e00ff */
[----:B------:R-:W-:Y:S01]  /*2a80*/  MOV R90, R73 ;  /* 0x00000049005a7202 */ /* 0x000fe20000000f00 */
[----:B------:R-:W-:Y:S02]  /*2a90*/  IMAD.MOV.U32 R53, RZ, RZ, -0x1 ;  /* 0xffffffffff357424 */ /* 0x000fe400078e00ff */
[----:B------:R-:W-:Y:S05]  /*2aa0*/  CALL.REL.NOINC `($__internal_42_$__cuda_sm70_shflsync_down_p) ;  /* 0x0000036000007944 */ /* 0x000fea0003c00000 */
[----:B0-----:R-:W-:Y:S01]  /*2ab0*/  HFMA2.MMA R89, -RZ, RZ, 0, 4.76837158203125e-07 ;  /* 0x00000008ff597435 */ /* 0x001fe200000001ff */
[----:B-1----:R-:W-:Y:S01]  /*2ac0*/  IMAD.MOV.U32 R91, RZ, RZ, R72 ;  /* 0x000000ffff5b7224 */ /* 0x002fe200078e0048 */
[----:B------:R-:W-:Y:S01]  /*2ad0*/  MOV R92, 0x2b20 ;  /* 0x00002b20005c7802 */ /* 0x000fe20000000f00 */
[----:B------:R-:W-:Y:S02]  /*2ae0*/  IMAD.MOV.U32 R90, RZ, RZ, R55 ;  /* 0x000000ffff5a7224 */ /* 0x000fe400078e0037 */
[----:B------:R-:W-:-:S02]  /*2af0*/  IMAD.MOV.U32 R72, RZ, RZ, 0x1f ;  /* 0x0000001fff487424 */ /* 0x000fc400078e00ff */
[----:B------:R-:W-:Y:S02]  /*2b00*/  IMAD.MOV.U32 R53, RZ, RZ, -0x1 ;  /* 0xffffffffff357424 */ /* 0x000fe400078e00ff */
[----:B------:R-:W-:Y:S05]  /*2b10*/  CALL.REL.NOINC `($__internal_42_$__cuda_sm70_shflsync_down_p) ;  /* 0x000002f000007944 */ /* 0x000fea0003c00000 */
[----:B------:R-:W-:Y:S01]  /*2b20*/  FADD.FTZ R73, R91, R73 ;  /* 0x000000495b497221 */ /* 0x000fe20000010000 */
[----:B0-----:R-:W-:Y:S01]  /*2b30*/  MOV R89, 0x4 ;  /* 0x0000000400597802 */ /* 0x001fe20000000f00 */
[----:B-1----:R-:W-:Y:S01]  /*2b40*/  FADD.FTZ R55, R55, R72 ;  /* 0x0000004837377221 */ /* 0x002fe20000010000 */
[----:B------:R-:W-:Y:S01]  /*2b50*/  MOV R53, 0xffffffff ;  /* 0xffffffff00357802 */ /* 0x000fe20000000f00 */
[----:B------:R-:W-:Y:S01]  /*2b60*/  IMAD.MOV.U32 R72, RZ, RZ, 0x1f ;  /* 0x0000001fff487424 */ /* 0x000fe200078e00ff */
[----:B------:R-:W-:Y:S01]  /*2b70*/  MOV R92, 0x2ba0 ;  /* 0x00002ba0005c7802 */ /* 0x000fe20000000f00 */
[----:B------:R-:W-:Y:S02]  /*2b80*/  IMAD.MOV.U32 R90, RZ, RZ, R73 ;  /* 0x000000ffff5a7224 */ /* 0x000fe400078e0049 */
[----:B------:R-:W-:Y:S05]  /*2b90*/  CALL.REL.NOINC `($__internal_42_$__cuda_sm70_shflsync_down_p) ;  /* 0x0000027000007944 */ /* 0x000fea0003c00000 */
[----:B0-----:R-:W-:Y:S01]  /*2ba0*/  HFMA2.MMA R89, -RZ, RZ, 0, 2.384185791015625e-07 ;  /* 0x00000004ff597435 */ /* 0x001fe200000001ff */
[----:B-1----:R-:W-:Y:S01]  /*2bb0*/  MOV R91, R72 ;  /* 0x00000048005b7202 */ /* 0x002fe20000000f00 */
[----:B------:R-:W-:Y:S01]  /*2bc0*/  IMAD.MOV.U32 R90, RZ, RZ, R55 ;  /* 0x000000ffff5a7224 */ /* 0x000fe200078e0037 */
[----:B------:R-:W-:Y:S01]  /*2bd0*/  MOV R53, 0xffffffff ;  /* 0xffffffff00357802 */ /* 0x000fe20000000f00 */
[----:B------:R-:W-:Y:S01]  /*2be0*/  IMAD.MOV.U32 R72, RZ, RZ, 0x1f ;  /* 0x0000001fff487424 */ /* 0x000fe200078e00ff */
[----:B------:R-:W-:-:S02]  /*2bf0*/  MOV R92, 0x2c10 ;  /* 0x00002c10005c7802 */ /* 0x000fc40000000f00 */
[----:B------:R-:W-:Y:S05]  /*2c00*/  CALL.REL.NOINC `($__internal_42_$__cuda_sm70_shflsync_down_p) ;  /* 0x0000020000007944 */ /* 0x000fea0003c00000 */
[----:B------:R-:W-:Y:S01]  /*2c10*/  FADD.FTZ R73, R91, R73 ;  /* 0x000000495b497221 */ /* 0x000fe20000010000 */
[----:B------:R-:W-:Y:S01]  /*2c20*/  MOV R92, 0x2c90 ;  /* 0x00002c90005c7802 */ /* 0x000fe20000000f00 */
[----:B-1----:R-:W-:Y:S01]  /*2c30*/  FADD.FTZ R55, R55, R72 ;  /* 0x0000004837377221 */ /* 0x002fe20000010000 */
[----:B------:R-:W-:Y:S01]  /*2c40*/  HFMA2.MMA R72, -RZ, RZ, 0, 1.847743988037109375e-06 ;  /* 0x0000001fff487435 */ /* 0x000fe200000001ff */
[----:B0-----:R-:W-:Y:S01]  /*2c50*/  IMAD.MOV.U32 R89, RZ, RZ, 0x2 ;  /* 0x00000002ff597424 */ /* 0x001fe200078e00ff */
[----:B------:R-:W-:Y:S01]  /*2c60*/  MOV R90, R73 ;  /* 0x00000049005a7202 */ /* 0x000fe20000000f00 */
[----:B------:R-:W-:-:S03]  /*2c70*/  IMAD.MOV.U32 R53, RZ, RZ, -0x1 ;  /* 0xffffffffff357424 */ /* 0x000fc600078e00ff */
[----:B------:R-:W-:Y:S05]  /*2c80*/  CALL.REL.NOINC `($__internal_42_$__cuda_sm70_shflsync_down_p) ;  /* 0x0000018000007944 */ /* 0x000fea0003c00000 */
[----:B-1----:R-:W-:Y:S01]  /*2c90*/  IMAD.MOV.U32 R91, RZ, RZ, R72 ;  /* 0x000000ffff5b7224 */ /* 0x002fe200078e0048 */
[----:B------:R-:W-:Y:S01]  /*2ca0*/  HFMA2.MMA R72, -RZ, RZ, 0, 1.847743988037109375e-06 ;  /* 0x0000001fff487435 */ /* 0x000fe200000001ff */
[----:B0-----:R-:W-:Y:S01]  /*2cb0*/  MOV R90, R55 ;  /* 0x00000037005a7202 */ /* 0x001fe20000000f00 */
[----:B------:R-:W-:Y:S01]  /*2cc0*/  IMAD.MOV.U32 R89, RZ, RZ, 0x2 ;  /* 0x00000002ff597424 */ /* 0x000fe200078e00ff */
[----:B------:R-:W-:Y:S01]  /*2cd0*/  MOV R92, 0x2d00 ;  /* 0x00002d00005c7802 */ /* 0x000fe20000000f00 */
[----:B------:R-:W-:-:S02]  /*2ce0*/  IMAD.MOV.U32 R53, RZ, RZ, -0x1 ;  /* 0xffffffffff357424 */ /* 0x000fc400078e00ff */
[----:B------:R-:W-:Y:S05]  /*2cf0*/  CALL.REL.NOINC `($__internal_42_$__cuda_sm70_shflsync_down_p) ;  /* 0x0000011000007944 */ /* 0x000fea0003c00000 */
[----:B------:R-:W-:Y:S01]  /*2d00*/  FADD.FTZ R73, R91, R73 ;  /* 0x000000495b497221 */ /* 0x000fe20000010000 */
[----:B0-----:R-:W-:Y:S01]  /*2d10*/  MOV R89, 0x1 ;  /* 0x0000000100597802 */ /* 0x001fe20000000f00 */
[----:B-1----:R-:W-:Y:S01]  /*2d20*/  FADD.FTZ R55, R55, R72 ;  /* 0x0000004837377221 */ /* 0x002fe20000010000 */
[----:B------:R-:W-:Y:S01]  /*2d30*/  MOV R53, 0xffffffff ;  /* 0xffffffff00357802 */ /* 0x000fe20000000f00 */
[----:B------:R-:W-:Y:S01]  /*2d40*/  IMAD.MOV.U32 R72, RZ, RZ, 0x1f ;  /* 0x0000001fff487424 */ /* 0x000fe200078e00ff */
[----:B------:R-:W-:Y:S01]  /*2d50*/  MOV R92, 0x2d80 ;  /* 0x00002d80005c7802 */ /* 0x000fe20000000f00 */
[----:B------:R-:W-:-:S02]  /*2d60*/  IMAD.MOV.U32 R90, RZ, RZ, R73 ;  /* 0x000000ffff5a7224 */ /* 0x000fc400078e0049 */
[----:B------:R-:W-:Y:S05]  /*2d70*/  CALL.REL.NOINC `($__internal_42_$__cuda_sm70_shflsync_down_p) ;  /* 0x0000009000007944 */ /* 0x000fea0003c00000 */
[----:B0-----:R-:W-:Y:S01]  /*2d80*/  HFMA2.MMA R89, -RZ, RZ, 0, 5.9604644775390625e-08 ;  /* 0x00000001ff597435 */ /* 0x001fe200000001ff */
[----:B-1----:R-:W-:Y:S01]  /*2d90*/  MOV R91, R72 ;  /* 0x00000048005b7202 */ /* 0x002fe20000000f00 */
[----:B------:R-:W-:Y:S01]  /*2da0*/  IMAD.MOV.U32 R90, RZ, RZ, R55 ;  /* 0x000000ffff5a7224 */ /* 0x000fe200078e0037 */
[----:B------:R-:W-:Y:S01]  /*2db0*/  MOV R53, 0xffffffff ;  /* 0xffffffff00357802 */ /* 0x000fe20000000f00 */
[----:B------:R-:W-:Y:S01]  /*2dc0*/  IMAD.MOV.U32 R72, RZ, RZ, 0x1f ;  /* 0x0000001fff487424 */ /* 0x000fe200078e00ff */
[----:B------:R-:W-:-:S02]  /*2dd0*/  MOV R92, 0x2df0 ;  /* 0x00002df0005c7802 */ /* 0x000fc40000000f00 */
[----:B------:R-:W-:Y:S05]  /*2de0*/  CALL.REL.NOINC `($__internal_42_$__cuda_sm70_shflsync_down_p) ;  /* 0x0000002000007944 */ /* 0x000fea0003c00000 */
[----:B-1----:R-:W-:Y:S01]  /*2df0*/  IMAD.MOV.U32 R93, RZ, RZ, R72 ;  /* 0x000000ffff5d7224 */ /* 0x002fe200078e0048 */
[----:B0-----:R-:W-:Y:S05]  /*2e00*/  BRA `(.L_x_1625) ;  /* 0xffffe3b000007947 */ /* 0x001fea000383ffff */
        .weak           $__internal_42_$__cuda_sm70_shflsync_down_p
        .type           $__internal_42_$__cuda_sm70_shflsync_down_p,@function
        .size           $__internal_42_$__cuda_sm70_shflsync_down_p,(.L_x_6691 - $__internal_42_$__cuda_sm70_shflsync_down_p)
$__internal_42_$__cuda_sm70_shflsync_down_p:
[----:B------:R-:W-:Y:S01]  /*2e10*/  HFMA2.MMA R93, -RZ, RZ, 0, 0 ;  /* 0x00000000ff5d7435 */ /* 0x000fe200000001ff */
[----:B------:R-:W-:Y:S04]  /*2e20*/  WARPSYNC R53 ;  /* 0x0000003500007348 */ /* 0x000fe80003800000 */
[----:B------:R0:W1:Y:S01]  /*2e30*/  SHFL.DOWN PT, R72, R90, R89, R72 ;  /* 0x080000595a487389 */ /* 0x00006200000e0048 */
[----:B------:R-:W-:Y:S05]  /*2e40*/  RET.REL.NODEC R92 `(_ZN10layer_norm13ln_bwd_kernelINS_13Kernel_traitsIf13__nv_bfloat16S2_S2_fjLj1536ELj1ELj1ELj4ELj8ENS_18Kernel_traits_baseILj1536EfS2_S2_S2_fjLj128EEEEELb0ELb0ELb1ELb0EEEvNS_9BwdParamsE) ;  /* 0xffffd1b05c007950 */ /* 0x000fea0003c3ffff */
.L_x_1626:
        /* <DEDUP_REMOVED lines=11> */
.L_x_6691:


//--------------------- .text._ZN10layer_norm13ln_bwd_kernelINS_13Kernel_traitsIf13__nv_bfloat16S2_S2_fjLj1536ELj1ELj1ELj4ELj8ENS_18Kernel_traits_baseILj1536EfS2_S2_S2_fjLj128EEEEELb0ELb0ELb1ELb1EEEvNS_9BwdParamsE --------------------------
	.section	.text._ZN10layer_norm13ln_bwd_kernelINS_13Kernel_traitsIf13__nv_bfloat16S2_S2_fjLj1536ELj1ELj1ELj4ELj8ENS_18Kernel_traits_baseILj1536EfS2_S2_S2_fjLj128EEEEELb0ELb0ELb1ELb1EEEvNS_9BwdParamsE,"ax",@progbits
	.sectioninfo	@"SHI_REGISTERS=96"
	.align	128
        .global         _ZN10layer_norm13ln_bwd_kernelINS_13Kernel_traitsIf13__nv_bfloat16S2_S2_fjLj1536ELj1ELj1ELj4ELj8ENS_18Kernel_traits_baseILj1536EfS2_S2_S2_fjLj128EEEEELb0ELb0ELb1ELb1EEEvNS_9BwdParamsE
        .type           _ZN10layer_norm13ln_bwd_kernelINS_13Kernel_traitsIf13__nv_bfloat16S2_S2_fjLj1536ELj1ELj1ELj4ELj8ENS_18Kernel_traits_baseILj1536EfS2_S2_S2_fjLj128EEEEELb0ELb0ELb1ELb1EEEvNS_9BwdParamsE,@function
        .size           _ZN10layer_norm13ln_bwd_kernelINS_13Kernel_traitsIf13__nv_bfloat16S2_S2_fjLj1536ELj1ELj1ELj4ELj8ENS_18Kernel_traits_baseILj1536EfS2_S2_S2_fjLj128EEEEELb0ELb0ELb1ELb1EEEvNS_9BwdParamsE,(.L_x_6692 - _ZN10layer_norm13ln_bwd_kernelINS_13Kernel_traitsIf13__nv_bfloat16S2_S2_fjLj1536ELj1ELj1ELj4ELj8ENS_18Kernel_traits_baseILj1536EfS2_S2_S2_fjLj128EEEEELb0ELb0ELb1ELb1EEEvNS_9BwdParamsE)
        .other          _ZN10layer_norm13ln_bwd_kernelINS_13Kernel_traitsIf13__nv_bfloat16S2_S2_fjLj1536ELj1ELj1ELj4ELj8ENS_18Kernel_traits_baseILj1536EfS2_S2_S2_fjLj128EEEEELb0ELb0ELb1ELb1EEEvNS_9BwdParamsE,@"STO_CUDA_ENTRY STV_DEFAULT"
_ZN10layer_norm13ln_bwd_kernelINS_13Kernel_traitsIf13__nv_bfloat16S2_S2_fjLj1536ELj1ELj1ELj4ELj8ENS_18Kernel_traits_baseILj1536EfS2_S2_S2_fjLj128EEEEELb0ELb0ELb1ELb1EEEvNS_9BwdParamsE:
.text._ZN10layer_norm13ln_bwd_kernelINS_13Kernel_traitsIf13__nv_bfloat16S2_S2_fjLj1536ELj1ELj1ELj4ELj8ENS_18Kernel_traits_baseILj1536EfS2_S2_S2_fjLj128EEEEELb0ELb0ELb1ELb1EEEvNS_9BwdParamsE:
        /* <DEDUP_REMOVED lines=20> */
.L_x_1627:
[----:B------:R-:W-:-:S05]  /*0140*/  IMAD.SHL.U32 R0, R5, 0x10, RZ ;  /* 0x0000001005007824 */ /* 0x000fca00078e00ff */
[----:B------:R-:W-:-:S04]  /*0150*/  LOP3.LUT R0, R0, 0x7f0, RZ, 0xc0, !PT ;  /* 0x000007f000007812 */ /* 0x000fc800078ec0ff */
[----:B------:R-:W-:-:S04]  /*0160*/  IADD3 R6, P0, R0, c[0x0][0x1b0], RZ ;  /* 0x00006c0000067a10 */ /* 0x000fc80007f1e0ff */
[----:B------:R-:W-:-:S05]  /*0170*/  IADD3.X R7, RZ, c[0x0][0x1b4], RZ, P0, !PT ;  /* 0x00006d00ff077a10 */ /* 0x000fca00007fe4ff */
[----:B------:R0:W5:Y:S04]  /*0180*/  LDG.E.128 R40, [R6.64] ;  /* 0x0000000406287981 */ /* 0x000168000c1e1d00 */
[----:B------:R0:W5:Y:S04]  /*0190*/  LDG.E.128 R44, [R6.64+0x800] ;  /* 0x00080004062c7981 */ /* 0x000168000c1e1d00 */
[----:B------:R0:W5:Y:S01]  /*01a0*/  LDG.E.128 R48, [R6.64+0x1000] ;  /* 0x0010000406307981 */ /* 0x000162000c1e1d00 */
[----:B------:R-:W1:Y:S01]  /*01b0*/  LDC.U8 R3, c[0x0][0x1f0] ;  /* 0x00007c00ff037b82 */ /* 0x000e620000000000 */
        /* <DEDUP_REMOVED lines=12> */
[----:B0-----:R-:W-:-:S02]  /*0280*/  CS2R R36, SRZ ;  /* 0x0000000000247805 */ /* 0x001fc4000001ff00 */
.L_x_1679:
[----:B------:R-:W-:-:S10]  /*0290*/  HFMA2.MMA R87, -RZ, RZ, 0, 2.384185791015625e-07 ;  /* 0x00000004ff577435 */ /* 0x000fd400000001ff */
[----:B------:R-:W-:-:S06]  /*02a0*/  IMAD.WIDE R92, R4, R87, c[0x0][0x1d8] ;  /* 0x00007600045c7625 */ /* 0x000fcc00078e0257 */
[----:B------:R0:W2:Y:S01]  /*02b0*/  LDG.E R92, [R92.64] ;  /* 0x000000045c5c7981 */ /* 0x0000a2000c1e1900 */
[C---:B------:R-:W-:Y:S02]  /*02c0*/  IMAD R8, R4.reuse, c[0x0][0x168], RZ ;  /* 0x00005a0004087a24 */ /* 0x040fe400078e02ff */
[----:B------:R-:W-:-:S03]  /*02d0*/  IMAD.WIDE R6, R4, R87, c[0x0][0x1a8] ;  /* 0x00006a0004067625 */ /* 0x000fc600078e0257 */
[----:B------:R-:W-:Y:S01]  /*02e0*/  SHF.R.S32.HI R53, RZ, 0x1f, R8 ;  /* 0x0000001fff357819 */ /* 0x000fe20000011408 */
[----:B------:R-:W-:Y:S01]  /*02f0*/  IMAD.WIDE R54, R4, R87, c[0x0][0x1d0] ;  /* 0x0000740004367625 */ /* 0x000fe200078e0257 */
[----:B-----5:R3:W5:Y:S02]  /*0300*/  LDG.E R0, [R6.64] ;  /* 0x0000000406007981 */ /* 0x020764000c1e1900 */
[----:B------:R-:W-:Y:S02]  /*0310*/  LEA.HI R8, R53, R8, RZ, 0x2 ;  /* 0x0000000835087211 */ /* 0x000fe400078f10ff */
[----:B0-----:R-:W-:Y:S01]  /*0320*/  LOP3.LUT R93, R5, 0x7f, RZ, 0xc0, !PT ;  /* 0x0000007f055d7812 */ /* 0x001fe200078ec0ff */
[----:B------:R0:W5:Y:S01]  /*0330*/  LDG.E R54, [R54.64] ;  /* 0x0000000436367981 */ /* 0x000162000c1e1900 */
[----:B------:R-:W-:Y:S02]  /*0340*/  BSSY B0, `(.L_x_1629) ;  /* 0x00000af000007945 */ /* 0x000fe40003800000 */
[----:B---3--:R-:W-:-:S04]  /*0350*/  LEA.HI.SX32 R6, R8, R93, 0x1e ;  /* 0x0000005d08067211 */ /* 0x008fc800078ff2ff */
[C---:B------:R-:W-:Y:S01]  /*0360*/  IADD3 R7, R6.reuse, 0x80, RZ ;  /* 0x0000008006077810 */ /* 0x040fe20007ffe0ff */
[----:B0-----:R-:W-:Y:S01]  /*0370*/  IMAD.MOV.U32 R55, RZ, RZ, 0x8 ;  /* 0x00000008ff377424 */ /* 0x001fe200078e00ff */
[----:B------:R-:W-:-:S03]  /*0380*/  IADD3 R8, R6, 0x100, RZ ;  /* 0x0000010006087810 */ /* 0x000fc60007ffe0ff */
[----:B------:R-:W-:-:S04]  /*0390*/  IMAD.WIDE.U32 R90, R6, R55, c[0x0][0x218] ;  /* 0x00008600065a7625 */ /* 0x000fc800078e0037 */
[----:B------:R-:W-:-:S04]  /*03a0*/  IMAD.WIDE.U32 R88, R7, R55, c[0x0][0x218] ;  /* 0x0000860007587625 */ /* 0x000fc800078e0037 */
[----:B------:R-:W-:Y:S01]  /*03b0*/  IMAD.WIDE.U32 R52, R8, R55, c[0x0][0x218] ;  /* 0x0000860008347625 */ /* 0x000fe200078e0037 */
[----:B--2---:R-:W-:-:S13]  /*03c0*/  ISETP.GT.AND P1, PT, R92, RZ, PT ;  /* 0x000000ff5c00720c */ /* 0x004fda0003f24270 */
[----:B------:R-:W-:Y:S05]  /*03d0*/  @P1 BRA `(.L_x_1630) ;  /* 0x000000b000001947 */ /* 0x000fea0003800000 */
[----:B------:R-:W-:Y:S01]  /*03e0*/  ISETP.NE.U32.AND P0, PT, RZ, c[0x0][0x218], PT ;  /* 0x00008600ff007a0c */ /* 0x000fe20003f05070 */
[----:B------:R-:W-:Y:S01]  /*03f0*/  IMAD.MOV.U32 R93, RZ, RZ, RZ ;  /* 0x000000ffff5d7224 */ /* 0x000fe200078e00ff */
[----:B------:R-:W-:Y:S02]  /*0400*/  MOV R55, RZ ;  /* 0x000000ff00377202 */ /* 0x000fe40000000f00 */
        /* <DEDUP_REMOVED lines=8> */
.L_x_1630:
        /* <DEDUP_REMOVED lines=19> */
[----:B------:R0:W4:Y:S04]  /*05c0*/  LDG.E R9, [R58.64] ;  /* 0x000000043a097981 */ /* 0x000128000c1e1900 */
[----:B0-----:R0:W4:Y:S01]  /*05d0*/  LDG.E.64 R58, [R68.64] ;  /* 0x00000004443a7981 */ /* 0x001122000c1e1b00 */
[----:B------:R-:W-:-:S04]  /*05e0*/  ISETP.NE.U32.AND P0, PT, RZ, c[0x0][0x218], PT ;  /* 0x00008600ff007a0c */ /* 0x000fc80003f05070 */
[----:B------:R-:W-:-:S13]  /*05f0*/  ISETP.NE.AND.EX P0, PT, RZ, c[0x0][0x21c], PT, P0 ;  /* 0x00008700ff007a0c */ /* 0x000fda0003f05300 */
[----:B------:R1:W5:Y:S04]  /*0600*/  @P0 LDG.E.64 R66, [R90.64] ;  /* 0x000000045a420981 */ /* 0x000368000c1e1b00 */
[----:B------:R0:W5:Y:S04]  /*0610*/  @P0 LDG.E.64 R64, [R88.64] ;  /* 0x0000000458400981 */ /* 0x000168000c1e1b00 */
[----:B------:R0:W5:Y:S01]  /*0620*/  @P0 LDG.E.64 R62, [R52.64] ;  /* 0x00000004343e0981 */ /* 0x000162000c1e1b00 */
[----:B-1----:R-:W-:Y:S02]  /*0630*/  ISETP.NE.AND P0, PT, R3, RZ, PT ;  /* 0x000000ff0300720c */ /* 0x002fe40003f05270 */
[----:B--2---:R-:W-:-:S02]  /*0640*/  MOV R74, R60 ;  /* 0x0000003c004a7202 */ /* 0x004fc40000000f00 */
[----:B------:R-:W-:Y:S02]  /*0650*/  SHF.R.U64 R70, R60, 0x10, R61 ;  /* 0x000000103c467819 */ /* 0x000fe4000000123d */
[----:B---3--:R-:W-:Y:S02]  /*0660*/  MOV R72, R12 ;  /* 0x0000000c00487202 */ /* 0x008fe40000000f00 */
[----:B------:R-:W-:Y:S02]  /*0670*/  SHF.R.U64 R71, R12, 0x10, R13 ;  /* 0x000000100c477819 */ /* 0x000fe4000000120d */
[--C-:B----4-:R-:W-:Y:S01]  /*0680*/  SHF.R.U64 R77, R10, 0x10, R11.reuse ;  /* 0x000000100a4d7819 */ /* 0x110fe2000000120b */
[--C-:B0-----:R-:W-:Y:S01]  /*0690*/  IMAD.MOV.U32 R52, RZ, RZ, R11.reuse ;  /* 0x000000ffff347224 */ /* 0x101fe200078e000b */
[----:B------:R-:W-:Y:S02]  /*06a0*/  SHF.R.U32.HI R53, RZ, 0x10, R11 ;  /* 0x00000010ff357819 */ /* 0x000fe4000001160b */
[----:B------:R-:W-:-:S02]  /*06b0*/  SHF.R.U64 R60, R56, 0x10, R57 ;  /* 0x00000010383c7819 */ /* 0x000fc40000001239 */
[----:B------:R-:W-:Y:S02]  /*06c0*/  MOV R76, R10 ;  /* 0x0000000a004c7202 */ /* 0x000fe40000000f00 */
[----:B------:R-:W-:Y:S02]  /*06d0*/  SHF.R.U64 R11, R14, 0x10, R15 ;  /* 0x000000100e0b7819 */ /* 0x000fe4000000120f */
[----:B------:R-:W-:Y:S02]  /*06e0*/  PRMT R68, RZ, 0x5410, R14 ;  /* 0x00005410ff447816 */ /* 0x000fe4000000000e */
[----:B------:R-:W-:Y:S01]  /*06f0*/  SHF.R.U32.HI R12, RZ, 0x10, R57 ;  /* 0x00000010ff0c7819 */ /* 0x000fe20000011639 */
[----:B------:R-:W-:Y:S01]  /*0700*/  IMAD.MOV.U32 R55, RZ, RZ, R13 ;  /* 0x000000ffff377224 */ /* 0x000fe200078e000d */
[----:B------:R-:W-:Y:S02]  /*0710*/  PRMT R90, RZ, 0x5410, R57 ;  /* 0x00005410ff5a7816 */ /* 0x000fe40000000039 */
[----:B------:R-:W-:-:S02]  /*0720*/  FSEL R9, R9, RZ, !P0 ;  /* 0x000000ff09097208 */ /* 0x000fc40004000000 */
[----:B------:R-:W-:Y:S02]  /*0730*/  SHF.R.U32.HI R75, RZ, 0x10, R13 ;  /* 0x00000010ff4b7819 */ /* 0x000fe4000001160d */
[----:B------:R-:W-:Y:S02]  /*0740*/  PRMT R60, RZ, 0x5410, R60 ;  /* 0x00005410ff3c7816 */ /* 0x000fe4000000003c */
[--C-:B------:R-:W-:Y:S02]  /*0750*/  SHF.R.U64 R14, R58, 0x10, R59.reuse ;  /* 0x000000103a0e7819 */ /* 0x100fe4000000123b */
[----:B------:R-:W-:Y:S02]  /*0760*/  PRMT R92, RZ, 0x5410, R58 ;  /* 0x00005410ff5c7816 */ /* 0x000fe4000000003a */
[--C-:B------:R-:W-:Y:S02]  /*0770*/  SHF.R.U32.HI R10, RZ, 0x10, R59.reuse ;  /* 0x00000010ff0a7819 */ /* 0x100fe4000001163b */
[----:B------:R-:W-:-:S02]  /*0780*/  PRMT R58, RZ, 0x5410, R59 ;  /* 0x00005410ff3a7816 */ /* 0x000fc4000000003b */
[--C-:B------:R-:W-:Y:S02]  /*0790*/  SHF.R.U32.HI R13, RZ, 0x10, R15.reuse ;  /* 0x00000010ff0d7819 */ /* 0x100fe4000001160f */
        /* <DEDUP_REMOVED lines=12> */
[----:B------:R-:W-:-:S02]  /*0860*/  FADD.FTZ R69, -R9, R10 ;  /* 0x0000000a09457221 */ /* 0x000fc40000010100 */
[--C-:B------:R-:W-:Y:S01]  /*0870*/  IMAD.MOV.U32 R73, RZ, RZ, R61.reuse ;  /* 0x000000ffff497224 */ /* 0x100fe200078e003d */
[----:B------:R-:W-:Y:S01]  /*0880*/  SHF.R.U32.HI R61, RZ, 0x10, R61 ;  /* 0x00000010ff3d7819 */ /* 0x000fe2000001163d */
[C---:B-----5:R-:W-:Y:S02]  /*0890*/  FMUL.FTZ R12, R0.reuse, R57 ;  /* 0x00000039000c7220 */ /* 0x060fe40000410000 */
[C---:B------:R-:W-:Y:S02]  /*08a0*/  FADD.FTZ R91, -R9.reuse, R56 ;  /* 0x00000038095b7221 */ /* 0x040fe40000010100 */
[C---:B------:R-:W-:Y:S02]  /*08b0*/  FMUL.FTZ R57, R0.reuse, R58 ;  /* 0x0000003a00397220 */ /* 0x040fe40000410000 */
[C---:B------:R-:W-:Y:S02]  /*08c0*/  FADD.FTZ R93, -R9.reuse, R68 ;  /* 0x00000044095d7221 */ /* 0x040fe40000010100 */
[----:B------:R-:W-:Y:S01]  /*08d0*/  FMUL.FTZ R58, R0, R60 ;  /* 0x0000003c003a7220 */ /* 0x000fe20000410000 */
[----:B------:R-:W-:Y:S01]  /*08e0*/  PRMT R70, RZ, 0x5410, R70 ;  /* 0x00005410ff467816 */ /* 0x000fe20000000046 */
[----:B------:R-:W-:-:S02]  /*08f0*/  FADD.FTZ R11, -R9, R78 ;  /* 0x0000004e090b7221 */ /* 0x000fc40000010100 */
[C---:B------:R-:W-:Y:S02]  /*0900*/  FADD.FTZ R13, -R9.reuse, R88 ;  /* 0x00000058090d7221 */ /* 0x040fe40000010100 */
[C---:B------:R-:W-:Y:S02]  /*0910*/  FADD.FTZ R87, -R9.reuse, R92 ;  /* 0x0000005c09577221 */ /* 0x040fe40000010100 */
[----:B------:R-:W-:Y:S02]  /*0920*/  FADD.FTZ R59, -R9, R14 ;  /* 0x0000000e093b7221 */ /* 0x000fe40000010100 */
[C---:B------:R-:W-:Y:S01]  /*0930*/  FMUL.FTZ R60, R0.reuse, R69 ;  /* 0x00000045003c7220 */ /* 0x040fe20000410000 */
[----:B------:R-:W-:Y:S01]  /*0940*/  PRMT R69, RZ, 0x5410, R74 ;  /* 0x00005410ff457816 */ /* 0x000fe2000000004a */
[C---:B------:R-:W-:Y:S01]  /*0950*/  FMUL.FTZ R9, R0.reuse, R15 ;  /* 0x0000000f00097220 */ /* 0x040fe20000410000 */
[----:B------:R-:W-:Y:S01]  /*0960*/  PRMT R74, RZ, 0x5410, R61 ;  /* 0x00005410ff4a7816 */ /* 0x000fe2000000003d */
[----:B------:R-:W-:-:S02]  /*0970*/  FMUL.FTZ R15, R0, R91 ;  /* 0x0000005b000f7220 */ /* 0x000fc40000410000 */
[----:B------:R-:W-:Y:S02]  /*0980*/  FMUL.FTZ R56, R0, R93 ;  /* 0x0000005d00387220 */ /* 0x000fe40000410000 */
[----:B------:R-:W-:Y:S02]  /*0990*/  FADD.FTZ R17, R17, R70 ;  /* 0x0000004611117221 */ /* 0x000fe40000010000 */
[-C--:B------:R-:W-:Y:S02]  /*09a0*/  FFMA.FTZ R37, R15, R70.reuse, R37 ;  /* 0x000000460f257223 */ /* 0x080fe40000010025 */
[----:B------:R-:W-:Y:S02]  /*09b0*/  FMUL.FTZ R68, R41, R70 ;  /* 0x0000004629447220 */ /* 0x000fe40000410000 */
[----:B------:R-:W-:Y:S02]  /*09c0*/  FMUL.FTZ R61, R40, R69 ;  /* 0x00000045283d7220 */ /* 0x000fe40000410000 */
[----:B------:R-:W-:-:S02]  /*09d0*/  FADD.FTZ R19, R19, R74 ;  /* 0x0000004a13137221 */ /* 0x000fc40000010000 */
[-C--:B------:R-:W-:Y:S02]  /*09e0*/  FFMA.FTZ R39, R56, R74.reuse, R39 ;  /* 0x0000004a38277223 */ /* 0x080fe40000010027 */
[----:B------:R-:W-:Y:S01]  /*09f0*/  FMUL.FTZ R70, R43, R74 ;  /* 0x0000004a2b467220 */ /* 0x000fe20000410000 */
[----:B------:R-:W-:Y:S02]  /*0a00*/  PRMT R74, RZ, 0x5410, R75 ;  /* 0x00005410ff4a7816 */ /* 0x000fe4000000004b */
[----:B------:R-:W-:Y:S02]  /*0a10*/  PRMT R75, RZ, 0x5410, R76 ;  /* 0x00005410ff4b7816 */ /* 0x000fe4000000004c */
[----:B------:R-:W-:Y:S02]  /*0a20*/  PRMT R73, RZ, 0x5410, R73 ;  /* 0x00005410ff497816 */ /* 0x000fe40000000049 */
[----:B------:R-:W-:Y:S02]  /*0a30*/  PRMT R76, RZ, 0x5410, R77 ;  /* 0x00005410ff4c7816 */ /* 0x000fe4000000004d */
[----:B------:R-:W-:Y:S01]  /*0a40*/  PRMT R78, RZ, 0x5410, R53 ;  /* 0x00005410ff4e7816 */ /* 0x000fe20000000035 */
[----:B------:R-:W-:Y:S01]  /*0a50*/  FADD.FTZ R53, RZ, R61 ;  /* 0x0000003dff357221 */ /* 0x000fe20000010000 */
[----:B------:R-:W-:Y:S01]  /*0a60*/  PRMT R77, RZ, 0x5410, R52 ;  /* 0x00005410ff4d7816 */ /* 0x000fe20000000034 */
[----:B------:R-:W-:-:S02]  /*0a70*/  FFMA.FTZ R52, R9, R61, RZ ;  /* 0x0000003d09347223 */ /* 0x000fc400000100ff */
[----:B------:R-:W-:Y:S02]  /*0a80*/  FMUL.FTZ R10, R0, R11 ;  /* 0x0000000b000a7220 */ /* 0x000fe40000410000 */
[----:B------:R-:W-:Y:S02]  /*0a90*/  FADD.FTZ R16, R16, R69 ;  /* 0x0000004510107221 */ /* 0x000fe40000010000 */
[----:B------:R-:W-:Y:S02]  /*0aa0*/  FFMA.FTZ R36, R9, R69, R36 ;  /* 0x0000004509247223 */ /* 0x000fe40000010024 */
[----:B------:R-:W-:Y:S02]  /*0ab0*/  FMUL.FTZ R69, R42, R73 ;  /* 0x000000492a457220 */ /* 0x000fe40000410000 */
[----:B------:R-:W-:Y:S02]  /*0ac0*/  FADD.FTZ R88, R53, R68 ;  /* 0x0000004435587221 */ /* 0x000fe40000010000 */
[----:B------:R-:W-:-:S02]  /*0ad0*/  FFMA.FTZ R52, R15, R68, R52 ;  /* 0x000000440f347223 */ /* 0x000fc40000010034 */
[----:B------:R-:W-:Y:S02]  /*0ae0*/  FADD.FTZ R18, R18, R73 ;  /* 0x0000004912127221 */ /* 0x000fe40000010000 */
[----:B------:R-:W-:Y:S01]  /*0af0*/  FFMA.FTZ R38, R10, R73, R38 ;  /* 0x000000490a267223 */ /* 0x000fe20000010026 */
[----:B------:R-:W-:Y:S01]  /*0b00*/  PRMT R73, RZ, 0x5410, R72 ;  /* 0x00005410ff497816 */ /* 0x000fe20000000048 */
[C---:B------:R-:W-:Y:S02]  /*0b10*/  FMUL.FTZ R11, R0.reuse, R13 ;  /* 0x0000000d000b7220 */ /* 0x040fe40000410000 */
        /* <DEDUP_REMOVED lines=11> */
[----:B------:R-:W-:Y:S02]  /*0bd0*/  FADD.FTZ R53, R52, R71 ;  /* 0x0000004734357221 */ /* 0x000fe40000010000 */
[C---:B------:R-:W-:Y:S02]  /*0be0*/  FFMA.FTZ R52, R11.reuse, R71, R88 ;  /* 0x000000470b347223 */ /* 0x040fe40000010058 */
[----:B------:R-:W-:Y:S02]  /*0bf0*/  FADD.FTZ R20, R20, R73 ;  /* 0x0000004914147221 */ /* 0x000fe40000010000 */
[----:B------:R-:W-:Y:S02]  /*0c00*/  FFMA.FTZ R32, R11, R73, R32 ;  /* 0x000000490b207223 */ /* 0x000fe40000010020 */
[----:B------:R-:W-:Y:S02]  /*0c10*/  FMUL.FTZ R73, R46, R55 ;  /* 0x000000372e497220 */ /* 0x000fe40000410000 */
[----:B------:R-:W-:-:S02]  /*0c20*/  FADD.FTZ R88, R53, R72 ;  /* 0x0000004835587221 */ /* 0x000fc40000010000 */
[----:B------:R-:W-:Y:S02]  /*0c30*/  FFMA.FTZ R52, R57, R72, R52 ;  /* 0x0000004839347223 */ /* 0x000fe40000010034 */
[----:B------:R-:W-:Y:S02]  /*0c40*/  FADD.FTZ R23, R23, R74 ;  /* 0x0000004a17177221 */ /* 0x000fe40000010000 */
[-C--:B------:R-:W-:Y:S02]  /*0c50*/  FFMA.FTZ R35, R58, R74.reuse, R35 ;  /* 0x0000004a3a237223 */ /* 0x080fe40000010023 */
[----:B------:R-:W-:Y:S02]  /*0c60*/  FADD.FTZ R22, R22, R55 ;  /* 0x0000003716167221 */ /* 0x000fe40000010000 */
[----:B------:R-:W-:Y:S02]  /*0c70*/  FFMA.FTZ R34, R12, R55, R34 ;  /* 0x000000370c227223 */ /* 0x000fe40000010022 */
        /* <DEDUP_REMOVED lines=9> */
[----:B------:R-:W-:Y:S02]  /*0d10*/  FMUL.FTZ R14, R0, R89 ;  /* 0x00000059000e7220 */ /* 0x000fe40000410000 */
[----:B------:R-:W-:Y:S02]  /*0d20*/  FADD.FTZ R25, R25, R76 ;  /* 0x0000004c19197221 */ /* 0x000fe40000010000 */
[----:B------:R-:W-:Y:S02]  /*0d30*/  FFMA.FTZ R29, R59, R76, R29 ;  /* 0x0000004c3b1d7223 */ /* 0x000fe4000001001d */
[----:B------:R-:W-:-:S02]  /*0d40*/  FADD.FTZ R53, R52, R75 ;  /* 0x0000004b34357221 */ /* 0x000fc40000010000 */
[----:B------:R-:W-:Y:S02]  /*0d50*/  FMUL.FTZ R76, R49, R76 ;  /* 0x0000004c314c7220 */ /* 0x000fe40000410000 */
[----:B------:R-:W-:Y:S02]  /*0d60*/  FFMA.FTZ R52, R13, R75, R88 ;  /* 0x0000004b0d347223 */ /* 0x000fe40000010058 */
[----:B------:R-:W-:Y:S02]  /*0d70*/  FADD.FTZ R26, R26, R77 ;  /* 0x0000004d1a1a7221 */ /* 0x000fe40000010000 */
[-C--:B------:R-:W-:Y:S02]  /*0d80*/  FFMA.FTZ R30, R14, R77.reuse, R30 ;  /* 0x0000004d0e1e7223 */ /* 0x080fe4000001001e */
        /* <DEDUP_REMOVED lines=10> */
.L_x_1631:
[----:B------:R-:W-:Y:S05]  /*0e30*/  BSYNC B0 ;  /* 0x0000000000007941 */ /* 0x000fea0003800000 */
.L_x_1629:
[----:B------:R-:W-:Y:S02]  /*0e40*/  LOP3.LUT P2, RZ, R2, 0xff, RZ, 0xc0, !PT ;  /* 0x000000ff02ff7812 */ /* 0x000fe4000784c0ff */
[----:B0-----:R-:W-:Y:S02]  /*0e50*/  SHF.R.U32.HI R53, RZ, 0x5, R5 ;  /* 0x00000005ff357819 */ /* 0x001fe40000011605 */
[----:B------:R-:W-:Y:S02]  /*0e60*/  LOP3.LUT P0, RZ, R5, 0x1f, RZ, 0xc0, !PT ;  /* 0x0000001f05ff7812 */ /* 0x000fe4000780c0ff */
[----:B------:R-:W-:-:S07]  /*0e70*/  LOP3.LUT R87, R53, 0x7fffffc, RZ, 0xc0, !PT ;  /* 0x07fffffc35577812 */ /* 0x000fce00078ec0ff */
[----:B------:R-:W-:Y:S01]  /*0e80*/  @!P2 IADD3 R87, R87, 0x4, RZ ;  /* 0x000000045757a810 */ /* 0x000fe20007ffe0ff */
[----:B------:R-:W-:Y:S05]  /*0e90*/  BRA.DIV ~URZ, `(.L_x_1632) ;  /* 0x000016527f007947 */ /* 0x000fea000b800000 */
[----:B------:R0:W2:Y:S02]  /*0ea0*/  SHFL.DOWN PT, R92, R93, 0x10, 0x1f ;  /* 0x0a001f005d5c7f89 */ /* 0x0000a400000e0000 */
.L_x_1680:
[----:B------:R-:W-:Y:S05]  /*0eb0*/  BRA.DIV ~URZ, `(.L_x_1633) ;  /* 0x000016b27f007947 */ /* 0x000fea000b800000 */
[----:B------:R-:W3:Y:S01]  /*0ec0*/  SHFL.DOWN PT, R52, R55, 0x10, 0x1f ;  /* 0x0a001f0037347f89 */ /* 0x000ee200000e0000 */
[----:B0-2---:R-:W-:-:S05]  /*0ed0*/  FADD.FTZ R93, R92, R93 ;  /* 0x0000005d5c5d7221 */ /* 0x005fca0000010000 */
[----:B------:R-:W0:Y:S01]  /*0ee0*/  SHFL.DOWN PT, R88, R93, 0x8, 0x1f ;  /* 0x09001f005d587f89 */ /* 0x000e2200000e0000 */
[----:B---3--:R-:W-:-:S05]  /*0ef0*/  FADD.FTZ R52, R52, R55 ;  /* 0x0000003734347221 */ /* 0x008fca0000010000 */
[----:B------:R-:W2:Y:S01]  /*0f00*/  SHFL.DOWN PT, R89, R52, 0x8, 0x1f ;  /* 0x09001f0034597f89 */ /* 0x000ea200000e0000 */
[----:B0-----:R-:W-:-:S05]  /*0f10*/  FADD.FTZ R88, R88, R93 ;  /* 0x0000005d58587221 */ /* 0x001fca0000010000 */
[----:B------:R-:W0:Y:S01]  /*0f20*/  SHFL.DOWN PT, R91, R88, 0x4, 0x1f ;  /* 0x08801f00585b7f89 */ /* 0x000e2200000e0000 */
[----:B--2---:R-:W-:-:S05]  /*0f30*/  FADD.FTZ R89, R52, R89 ;  /* 0x0000005934597221 */ /* 0x004fca0000010000 */
[----:B------:R-:W2:Y:S01]  /*0f40*/  SHFL.DOWN PT, R90, R89, 0x4, 0x1f ;  /* 0x08801f00595a7f89 */ /* 0x000ea200000e0000 */
[----:B0-----:R-:W-:-:S05]  /*0f50*/  FADD.FTZ R91, R88, R91 ;  /* 0x0000005b585b7221 */ /* 0x001fca0000010000 */
[----:B------:R-:W0:Y:S01]  /*0f60*/  SHFL.DOWN PT, R92, R91, 0x2, 0x1f ;  /* 0x08401f005b5c7f89 */ /* 0x000e2200000e0000 */
[----:B--2---:R-:W-:-:S05]  /*0f70*/  FADD.FTZ R90, R89, R90 ;  /* 0x0000005a595a7221 */ /* 0x004fca0000010000 */
[----:B------:R-:W2:Y:S01]  /*0f80*/  SHFL.DOWN PT, R55, R90, 0x2, 0x1f ;  /* 0x08401f005a377f89 */ /* 0x000ea200000e0000 */
[----:B0-----:R-:W-:-:S05]  /*0f90*/  FADD.FTZ R92, R91, R92 ;  /* 0x0000005c5b5c7221 */ /* 0x001fca0000010000 */
[----:B------:R0:W3:Y:S01]  /*0fa0*/  SHFL.DOWN PT, R93, R92, 0x1, 0x1f ;  /* 0x08201f005c5d7f89 */ /* 0x0000e200000e0000 */
[----:B--2---:R-:W-:-:S05]  /*0fb0*/  FADD.FTZ R55, R90, R55 ;  /* 0x000000375a377221 */ /* 0x004fca0000010000 */
[----:B------:R0:W2:Y:S02]  /*0fc0*/  SHFL.DOWN PT, R88, R55, 0x1, 0x1f ;  /* 0x08201f0037587f89 */ /* 0x0000a400000e0000 */
.L_x_1681:
[----:B-----5:R-:W-:Y:S01]  /*0fd0*/  ISETP.GE.AND P2, PT, R54, 0x1, PT ;  /* 0x000000013600780c */ /* 0x020fe20003f46270 */
[----:B---3--:R-:W-:Y:S01]  /*0fe0*/  FADD.FTZ R52, R93, R92 ;  /* 0x0000005c5d347221 */ /* 0x008fe20000010000 */
[----:B------:R-:W-:Y:S01]  /*0ff0*/  @!P0 LOP3.LUT R90, R53, 0x3, RZ, 0xc0, !PT ;  /* 0x00000003355a8812 */ /* 0x000fe200078ec0ff */
[----:B--2---:R-:W-:Y:S01]  /*1000*/  FADD.FTZ R53, R88, R55 ;  /* 0x0000003758357221 */ /* 0x004fe20000010000 */
[----:B------:R-:W-:Y:S01]  /*1010*/  WARPSYNC 0xffffffff ;  /* 0xffffffff00007948 */ /* 0x000fe20003800000 */
[----:B------:R-:W-:Y:S01]  /*1020*/  IMAD.MOV.U32 R88, RZ, RZ, RZ ;  /* 0x000000ffff587224 */ /* 0x000fe200078e00ff */
[----:B------:R-:W-:Y:S01]  /*1030*/  @!P0 IADD3 R90, R87, R90, RZ ;  /* 0x0000005a575a8210 */ /* 0x000fe20007ffe0ff */
[----:B------:R-:W-:Y:S04]  /*1040*/  BSSY B0, `(.L_x_1634) ;  /* 0x0000029000007945 */ /* 0x000fe80003800000 */
[----:B------:R-:W-:Y:S04]  /*1050*/  @!P0 STS.64 [R90.X8+0x1800], R52 ;  /* 0x001800345a008388 */ /* 0x000fe80000008a00 */
[----:B------:R-:W-:Y:S01]  /*1060*/  BAR.SYNC.DEFER_BLOCKING 0x0 ;  /* 0x0000000000007b1d */ /* 0x000fe20000010000 */
[----:B------:R-:W-:-:S02]  /*1070*/  @P2 IADD3 R54, R54, -0x1, RZ ;  /* 0xffffffff36362810 */ /* 0x000fc40007ffe0ff */
[----:B-1----:R-:W-:-:S03]  /*1080*/  ISETP.NE.AND P0, PT, R3, RZ, PT ;  /* 0x000000ff0300720c */ /* 0x002fc60003f05270 */
[----:B------:R-:W-:-:S05]  /*1090*/  @P2 IMAD R54, R54, c[0x0][0x168], RZ ;  /* 0x00005a0036362a24 */ /* 0x000fca00078e02ff */
[----:B0-----:R-:W-:-:S04]  /*10a0*/  @P2 SHF.R.S32.HI R55, RZ, 0x1f, R54 ;  /* 0x0000001fff372819 */ /* 0x001fc80000011436 */
[----:B------:R-:W-:Y:S02]  /*10b0*/  @P2 LEA.HI R55, R55, R54, RZ, 0x2 ;  /* 0x0000003637372211 */ /* 0x000fe400078f10ff */
[----:B------:R-:W-:-:S04]  /*10c0*/  @P2 LOP3.LUT R54, R5, 0x7f, RZ, 0xc0, !PT ;  /* 0x0000007f05362812 */ /* 0x000fc800078ec0ff */
        /* <DEDUP_REMOVED lines=23> */
.L_x_1635:
        /* <DEDUP_REMOVED lines=9> */
.L_x_1636:
[----:B------:R-:W-:Y:S05]  /*12d0*/  BSYNC B0 ;  /* 0x0000000000007941 */ /* 0x000fea0003800000 */
.L_x_1634:
        /* <DEDUP_REMOVED lines=14> */
.L_x_1638:
[----:B------:R-:W-:Y:S01]  /*13c0*/  FFMA.FTZ R53, R15, R87, R89 ;  /* 0x000000570f357223 */ /* 0x000fe20000010059 */
[----:B------:R-:W-:-:S03]  /*13d0*/  @P3 SHF.R.U64 R52, R66, 0x10, R67 ;  /* 0x0000001042343819 */ /* 0x000fc60000001243 */
[----:B------:R-:W-:Y:S01]  /*13e0*/  FADD.FTZ R53, R68, -R53 ;  /* 0x8000003544357221 */ /* 0x000fe20000010000 */
[----:B------:R-:W-:-:S03]  /*13f0*/  @P3 PRMT R52, RZ, 0x5410, R52 ;  /* 0x00005410ff343816 */ /* 0x000fc60000000034 */
[----:B------:R-:W-:-:S04]  /*1400*/  FMUL.FTZ R53, R0, R53 ;  /* 0x0000003500357220 */ /* 0x000fc80000410000 */
[----:B------:R-:W-:Y:S02]  /*1410*/  @P3 FADD.FTZ R53, R53, R52 ;  /* 0x0000003435353221 */ /* 0x000fe40000010000 */
.L_x_1639:
[----:B------:R-:W-:Y:S05]  /*1420*/  BSYNC B0 ;  /* 0x0000000000007941 */ /* 0x000fea0003800000 */
.L_x_1637:
        /* <DEDUP_REMOVED lines=11> */
.L_x_1641:
[----:B------:R-:W-:-:S04]  /*14e0*/  FFMA.FTZ R52, R10, R87, R89 ;  /* 0x000000570a347223 */ /* 0x000fc80000010059 */
[----:B------:R-:W-:Y:S01]  /*14f0*/  FADD.FTZ R53, R69, -R52 ;  /* 0x8000003445357221 */ /* 0x000fe20000010000 */
[----:B------:R-:W-:-:S03]  /*1500*/  @P3 PRMT R52, RZ, 0x5410, R67 ;  /* 0x00005410ff343816 */ /* 0x000fc60000000043 */
[----:B------:R-:W-:-:S04]  /*1510*/  FMUL.FTZ R53, R0, R53 ;  /* 0x0000003500357220 */ /* 0x000fc80000410000 */
[----:B------:R-:W-:Y:S02]  /*1520*/  @P3 FADD.FTZ R53, R53, R52 ;  /* 0x0000003435353221 */ /* 0x000fe40000010000 */
.L_x_1642:
[----:B------:R-:W-:Y:S05]  /*1530*/  BSYNC B0 ;  /* 0x0000000000007941 */ /* 0x000fea0003800000 */
.L_x_1640:
        /* <DEDUP_REMOVED lines=12> */
.L_x_1644:
[----:B------:R-:W-:Y:S01]  /*1600*/  FFMA.FTZ R53, R56, R87, R89 ;  /* 0x0000005738357223 */ /* 0x000fe20000010059 */
[----:B------:R-:W-:-:S03]  /*1610*/  @P3 SHF.R.U32.HI R52, RZ, 0x10, R67 ;  /* 0x00000010ff343819 */ /* 0x000fc60000011643 */
[----:B------:R-:W-:Y:S01]  /*1620*/  FADD.FTZ R53, R70, -R53 ;  /* 0x8000003546357221 */ /* 0x000fe20000010000 */
[----:B------:R-:W-:-:S03]  /*1630*/  @P3 PRMT R52, RZ, 0x5410, R52 ;  /* 0x00005410ff343816 */ /* 0x000fc60000000034 */
[----:B------:R-:W-:-:S04]  /*1640*/  FMUL.FTZ R53, R0, R53 ;  /* 0x0000003500357220 */ /* 0x000fc80000410000 */
[----:B------:R-:W-:Y:S02]  /*1650*/  @P3 FADD.FTZ R53, R53, R52 ;  /* 0x0000003435353221 */ /* 0x000fe40000010000 */
.L_x_1645:
[----:B------:R-:W-:Y:S05]  /*1660*/  BSYNC B0 ;  /* 0x0000000000007941 */ /* 0x000fea0003800000 */
.L_x_1643:
[----:B------:R-:W-:Y:S01]  /*1670*/  @P2 FMUL.FTZ R52, R53, c[0x0][0x1ec] ;  /* 0x00007b0035342a20 */ /* 0x000fe20000410000 */
[----:B------:R-:W-:-:S04]  /*1680*/  @P0 F2FP.BF16.PACK_AB R53, RZ, R53 ;  /* 0x00000035ff35023e */ /* 0x000fc800000010ff */
[----:B------:R-:W-:Y:S02]  /*1690*/  @P2 F2FP.BF16.PACK_AB R52, RZ, R52 ;  /* 0x00000034ff34223e */ /* 0x000fe400000010ff */
        /* <DEDUP_REMOVED lines=11> */
.L_x_1646:
        /* <DEDUP_REMOVED lines=10> */
.L_x_1648:
[----:B------:R-:W-:Y:S05]  /*17f0*/  BSYNC B0 ;  /* 0x0000000000007941 */ /* 0x000fea0003800000 */
.L_x_1647:
[----:B------:R-:W-:Y:S01]  /*1800*/  BSSY B0, `(.L_x_1649) ;  /* 0x000000b000007945 */ /* 0x000fe20003800000 */
[----:B------:R-:W-:Y:S05]  /*1810*/  @P1 BRA `(.L_x_1650) ;  /* 0x0000004000001947 */ /* 0x000fea0003800000 */
[----:B0-----:R-:W-:Y:S01]  /*1820*/  MOV R53, RZ ;  /* 0x000000ff00357202 */ /* 0x001fe20000000f00 */
[----:B------:R-:W-:Y:S05]  /*1830*/  @!P3 BRA `(.L_x_1651) ;  /* 0x000000700000b947 */ /* 0x000fea0003800000 */
[----:B------:R-:W-:Y:S01]  /*1840*/  PRMT R53, RZ, 0x5410, R64 ;  /* 0x00005410ff357816 */ /* 0x000fe20000000040 */
[----:B------:R-:W-:Y:S05]  /*1850*/  BRA `(.L_x_1651) ;  /* 0x0000005000007947 */ /* 0x000fea0003800000 */
.L_x_1650:
[----:B------:R-:W-:-:S04]  /*1860*/  FFMA.FTZ R6, R11, R87, R89 ;  /* 0x000000570b067223 */ /* 0x000fc80000010059 */
[----:B0-----:R-:W-:Y:S01]  /*1870*/  FADD.FTZ R53, R71, -R6 ;  /* 0x8000000647357221 */ /* 0x001fe20000010000 */
[----:B------:R-:W-:-:S03]  /*1880*/  @P3 PRMT R6, RZ, 0x5410, R64 ;  /* 0x00005410ff063816 */ /* 0x000fc60000000040 */
[----:B------:R-:W-:-:S04]  /*1890*/  FMUL.FTZ R53, R0, R53 ;  /* 0x0000003500357220 */ /* 0x000fc80000410000 */
[----:B------:R-:W-:Y:S02]  /*18a0*/  @P3 FADD.FTZ R53, R53, R6 ;  /* 0x0000000635353221 */ /* 0x000fe40000010000 */
.L_x_1651:
[----:B------:R-:W-:Y:S05]  /*18b0*/  BSYNC B0 ;  /* 0x0000000000007941 */ /* 0x000fea0003800000 */
.L_x_1649:
        /* <DEDUP_REMOVED lines=12> */
.L_x_1653:
[----:B------:R-:W-:Y:S01]  /*1980*/  FFMA.FTZ R53, R57, R87, R89 ;  /* 0x0000005739357223 */ /* 0x000fe20000010059 */
[----:B------:R-:W-:-:S03]  /*1990*/  @P3 SHF.R.U64 R6, R64, 0x10, R65 ;  /* 0x0000001040063819 */ /* 0x000fc60000001241 */
[----:B------:R-:W-:Y:S01]  /*19a0*/  FADD.FTZ R53, R72, -R53 ;  /* 0x8000003548357221 */ /* 0x000fe20000010000 */
[----:B------:R-:W-:-:S03]  /*19b0*/  @P3 PRMT R6, RZ, 0x5410, R6 ;  /* 0x00005410ff063816 */ /* 0x000fc60000000006 */
[----:B------:R-:W-:-:S04]  /*19c0*/  FMUL.FTZ R53, R0, R53 ;  /* 0x0000003500357220 */ /* 0x000fc80000410000 */
[----:B------:R-:W-:Y:S02]  /*19d0*/  @P3 FADD.FTZ R53, R53, R6 ;  /* 0x0000000635353221 */ /* 0x000fe40000010000 */
.L_x_1654:
[----:B------:R-:W-:Y:S05]  /*19e0*/  BSYNC B0 ;  /* 0x0000000000007941 */ /* 0x000fea0003800000 */
.L_x_1652:
        /* <DEDUP_REMOVED lines=11> */
.L_x_1656:
[----:B------:R-:W-:-:S04]  /*1aa0*/  FFMA.FTZ R6, R12, R87, R89 ;  /* 0x000000570c067223 */ /* 0x000fc80000010059 */
[----:B------:R-:W-:Y:S01]  /*1ab0*/  FADD.FTZ R53, R73, -R6 ;  /* 0x8000000649357221 */ /* 0x000fe20000010000 */
[----:B------:R-:W-:-:S03]  /*1ac0*/  @P3 PRMT R6, RZ, 0x5410, R65 ;  /* 0x00005410ff063816 */ /* 0x000fc60000000041 */
[----:B------:R-:W-:-:S04]  /*1ad0*/  FMUL.FTZ R53, R0, R53 ;  /* 0x0000003500357220 */ /* 0x000fc80000410000 */
[----:B------:R-:W-:Y:S02]  /*1ae0*/  @P3 FADD.FTZ R53, R53, R6 ;  /* 0x0000000635353221 */ /* 0x000fe40000010000 */
.L_x_1657:
[----:B------:R-:W-:Y:S05]  /*1af0*/  BSYNC B0 ;  /* 0x0000000000007941 */ /* 0x000fea0003800000 */
.L_x_1655:
        /* <DEDUP_REMOVED lines=12> */
.L_x_1659:
[----:B------:R-:W-:Y:S01]  /*1bc0*/  FFMA.FTZ R53, R58, R87, R89 ;  /* 0x000000573a357223 */ /* 0x000fe20000010059 */
[----:B------:R-:W-:-:S03]  /*1bd0*/  @P3 SHF.R.U32.HI R6, RZ, 0x10, R65 ;  /* 0x00000010ff063819 */ /* 0x000fc60000011641 */
[----:B------:R-:W-:Y:S01]  /*1be0*/  FADD.FTZ R53, R74, -R53 ;  /* 0x800000354a357221 */ /* 0x000fe20000010000 */
[----:B------:R-:W-:-:S03]  /*1bf0*/  @P3 PRMT R6, RZ, 0x5410, R6 ;  /* 0x00005410ff063816 */ /* 0x000fc60000000006 */
[----:B------:R-:W-:-:S04]  /*1c00*/  FMUL.FTZ R53, R0, R53 ;  /* 0x0000003500357220 */ /* 0x000fc80000410000 */
[----:B------:R-:W-:Y:S02]  /*1c10*/  @P3 FADD.FTZ R53, R53, R6 ;  /* 0x0000000635353221 */ /* 0x000fe40000010000 */
.L_x_1660:
[----:B------:R-:W-:Y:S05]  /*1c20*/  BSYNC B0 ;  /* 0x0000000000007941 */ /* 0x000fea0003800000 */
.L_x_1658:
[----:B------:R-:W-:Y:S01]  /*1c30*/  @P2 FMUL.FTZ R6, R53, c[0x0][0x1ec] ;  /* 0x00007b0035062a20 */ /* 0x000fe20000410000 */
[----:B------:R-:W-:-:S04]  /*1c40*/  @P0 F2FP.BF16.PACK_AB R53, RZ, R53 ;  /* 0x00000035ff35023e */ /* 0x000fc800000010ff */
[----:B------:R-:W-:Y:S02]  /*1c50*/  @P2 F2FP.BF16.PACK_AB R6, RZ, R6 ;  /* 0x00000006ff06223e */ /* 0x000fe400000010ff */
        /* <DEDUP_REMOVED lines=11> */
.L_x_1661:
[----:B------:R-:W-:Y:S01]  /*1d10*/  BSSY B0, `(.L_x_1662) ;  /* 0x000000b000007945 */ /* 0x000fe20003800000 */
        /* <DEDUP_REMOVED lines=10> */
.L_x_1663:
[----:B------:R-:W-:Y:S05]  /*1dc0*/  BSYNC B0 ;  /* 0x0000000000007941 */ /* 0x000fea0003800000 */
.L_x_1662:
[----:B------:R-:W-:Y:S01]  /*1dd0*/  BSSY B0, `(.L_x_1664) ;  /* 0x000000b000007945 */ /* 0x000fe20003800000 */
[----:B------:R-:W-:Y:S05]  /*1de0*/  @P1 BRA `(.L_x_1665) ;  /* 0x0000004000001947 */ /* 0x000fea0003800000 */
[----:B0-----:R-:W-:Y:S01]  /*1df0*/  HFMA2.MMA R7, -RZ, RZ, 0, 0 ;  /* 0x00000000ff077435 */ /* 0x001fe200000001ff */
[----:B------:R-:W-:Y:S05]  /*1e00*/  @!P3 BRA `(.L_x_1666) ;  /* 0x000000700000b947 */ /* 0x000fea0003800000 */
[----:B------:R-:W-:Y:S01]  /*1e10*/  PRMT R7, RZ, 0x5410, R62 ;  /* 0x00005410ff077816 */ /* 0x000fe2000000003e */
[----:B------:R-:W-:Y:S05]  /*1e20*/  BRA `(.L_x_1666) ;  /* 0x0000005000007947 */ /* 0x000fea0003800000 */
.L_x_1665:
[----:B0-----:R-:W-:-:S04]  /*1e30*/  FFMA.FTZ R6, R13, R87, R89 ;  /* 0x000000570d067223 */ /* 0x001fc80000010059 */
[----:B------:R-:W-:Y:S01]  /*1e40*/  FADD.FTZ R7, R75, -R6 ;  /* 0x800000064b077221 */ /* 0x000fe20000010000 */
[----:B------:R-:W-:-:S03]  /*1e50*/  @P3 PRMT R6, RZ, 0x5410, R62 ;  /* 0x00005410ff063816 */ /* 0x000fc6000000003e */
[----:B------:R-:W-:-:S04]  /*1e60*/  FMUL.FTZ R7, R0, R7 ;  /* 0x0000000700077220 */ /* 0x000fc80000410000 */
[----:B------:R-:W-:Y:S02]  /*1e70*/  @P3 FADD.FTZ R7, R7, R6 ;  /* 0x0000000607073221 */ /* 0x000fe40000010000 */
.L_x_1666:
[----:B------:R-:W-:Y:S05]  /*1e80*/  BSYNC B0 ;  /* 0x0000000000007941 */ /* 0x000fea0003800000 */
.L_x_1664:
        /* <DEDUP_REMOVED lines=12> */
.L_x_1668:
[----:B------:R-:W-:Y:S01]  /*1f50*/  FFMA.FTZ R7, R59, R87, R89 ;  /* 0x000000573b077223 */ /* 0x000fe20000010059 */
[----:B------:R-:W-:-:S03]  /*1f60*/  @P3 SHF.R.U64 R6, R62, 0x10, R63 ;  /* 0x000000103e063819 */ /* 0x000fc6000000123f */
[----:B------:R-:W-:Y:S01]  /*1f70*/  FADD.FTZ R7, R76, -R7 ;  /* 0x800000074c077221 */ /* 0x000fe20000010000 */
[----:B------:R-:W-:-:S03]  /*1f80*/  @P3 PRMT R6, RZ, 0x5410, R6 ;  /* 0x00005410ff063816 */ /* 0x000fc60000000006 */
[----:B------:R-:W-:-:S04]  /*1f90*/  FMUL.FTZ R7, R0, R7 ;  /* 0x0000000700077220 */ /* 0x000fc80000410000 */
[----:B------:R-:W-:Y:S02]  /*1fa0*/  @P3 FADD.FTZ R7, R7, R6 ;  /* 0x0000000607073221 */ /* 0x000fe40000010000 */
.L_x_1669:
[----:B------:R-:W-:Y:S05]  /*1fb0*/  BSYNC B0 ;  /* 0x0000000000007941 */ /* 0x000fea0003800000 */
.L_x_1667:
        /* <DEDUP_REMOVED lines=11> */
.L_x_1671:
[----:B------:R-:W-:-:S04]  /*2070*/  FFMA.FTZ R6, R14, R87, R89 ;  /* 0x000000570e067223 */ /* 0x000fc80000010059 */
[----:B------:R-:W-:Y:S01]  /*2080*/  FADD.FTZ R7, R77, -R6 ;  /* 0x800000064d077221 */ /* 0x000fe20000010000 */
[----:B------:R-:W-:-:S03]  /*2090*/  @P3 PRMT R6, RZ, 0x5410, R63 ;  /* 0x00005410ff063816 */ /* 0x000fc6000000003f */
[----:B------:R-:W-:-:S04]  /*20a0*/  FMUL.FTZ R7, R0, R7 ;  /* 0x0000000700077220 */ /* 0x000fc80000410000 */
[----:B------:R-:W-:Y:S02]  /*20b0*/  @P3 FADD.FTZ R7, R7, R6 ;  /* 0x0000000607073221 */ /* 0x000fe40000010000 */
.L_x_1672:
[----:B------:R-:W-:Y:S05]  /*20c0*/  BSYNC B0 ;  /* 0x0000000000007941 */ /* 0x000fea0003800000 */
.L_x_1670:
        /* <DEDUP_REMOVED lines=12> */
.L_x_1674:
[----:B------:R-:W-:Y:S01]  /*2190*/  FFMA.FTZ R87, R60, R87, R89 ;  /* 0x000000573c577223 */ /* 0x000fe20000010059 */
[----:B------:R-:W-:-:S03]  /*21a0*/  @P3 SHF.R.U32.HI R6, RZ, 0x10, R63 ;  /* 0x00000010ff063819 */ /* 0x000fc6000001163f */
[----:B------:R-:W-:Y:S01]  /*21b0*/  FADD.FTZ R87, R78, -R87 ;  /* 0x800000574e577221 */ /* 0x000fe20000010000 */
[----:B------:R-:W-:-:S03]  /*21c0*/  @P3 PRMT R7, RZ, 0x5410, R6 ;  /* 0x00005410ff073816 */ /* 0x000fc60000000006 */
[----:B------:R-:W-:-:S04]  /*21d0*/  FMUL.FTZ R0, R0, R87 ;  /* 0x0000005700007220 */ /* 0x000fc80000410000 */
[----:B------:R-:W-:Y:S02]  /*21e0*/  @P3 FADD.FTZ R0, R0, R7 ;  /* 0x0000000700003221 */ /* 0x000fe40000010000 */
.L_x_1675:
[----:B------:R-:W-:Y:S05]  /*21f0*/  BSYNC B0 ;  /* 0x0000000000007941 */ /* 0x000fea0003800000 */
.L_x_1673:
[----:B------:R-:W-:Y:S01]  /*2200*/  @P2 FMUL.FTZ R6, R0, c[0x0][0x1ec] ;  /* 0x00007b0000062a20 */ /* 0x000fe20000410000 */
[----:B------:R-:W-:-:S04]  /*2210*/  @P0 F2FP.BF16.PACK_AB R0, RZ, R0 ;  /* 0x00000000ff00023e */ /* 0x000fc800000010ff */
[----:B------:R-:W-:Y:S02]  /*2220*/  @P2 F2FP.BF16.PACK_AB R54, RZ, R6 ;  /* 0x00000006ff36223e */ /* 0x000fe400000010ff */
        /* <DEDUP_REMOVED lines=10> */
.L_x_1676:
        /* <DEDUP_REMOVED lines=12> */
.L_x_1678:
[----:B------:R-:W-:Y:S05]  /*2390*/  BSYNC B0 ;  /* 0x0000000000007941 */ /* 0x000fea0003800000 */
.L_x_1677:
[----:B------:R-:W-:Y:S02]  /*23a0*/  IADD3 R4, R4, c[0x0][0x160], RZ ;  /* 0x0000580004047a10 */ /* 0x000fe40007ffe0ff */
[----:B------:R-:W-:Y:S02]  /*23b0*/  LOP3.LUT P1, RZ, R2, 0xff, RZ, 0xc0, !PT ;  /* 0x000000ff02ff7812 */ /* 0x000fe4000782c0ff */
[----:B------:R-:W-:Y:S02]  /*23c0*/  ISETP.GE.AND P0, PT, R4, c[0x0][0x164], PT ;  /* 0x0000590004007a0c */ /* 0x000fe40003f06270 */
[----:B------:R-:W-:-:S11]  /*23d0*/  SEL R2, RZ, 0x1, P1 ;  /* 0x00000001ff027807 */ /* 0x000fd60000800000 */
[----:B0-----:R-:W-:Y:S01]  /*23e0*/  @P0 CALL.REL.NOINC `(.L_x_1628) ;  /* 0x0000001000000944 */ /* 0x001fe20003c00000 */
[----:B------:R-:W-:Y:S05]  /*23f0*/  BRA `(.L_x_1679) ;  /* 0xffffde9000007947 */ /* 0x000fea000383ffff */
.L_x_1628:
[----:B------:R-:W0:Y:S01]  /*2400*/  S2UR UR6, SR_CTAID.X ;  /* 0x00000000000679c3 */ /* 0x000e220000002500 */
[C---:B------:R-:W-:Y:S02]  /*2410*/  LOP3.LUT R3, R5.reuse, 0x7f, RZ, 0xc0, !PT ;  /* 0x0000007f05037812 */ /* 0x040fe400078ec0ff */
[----:B0-----:R-:W-:Y:S02]  /*2420*/  LEA.HI R0, R5, UR6, RZ, 0x19 ;  /* 0x0000000605007c11 */ /* 0x001fe4000f8fc8ff */
[----:B------:R-:W-:-:S03]  /*2430*/  MOV R5, 0x10 ;  /* 0x0000001000057802 */ /* 0x000fc60000000f00 */
        /* <DEDUP_REMOVED lines=11> */
.L_x_1632:
[----:B------:R-:W-:Y:S01]  /*24f0*/  HFMA2.MMA R89, -RZ, RZ, 0, 9.5367431640625e-07 ;  /* 0x00000010ff597435 */ /* 0x000fe200000001ff */
[----:B------:R-:W-:Y:S01]  /*2500*/  IMAD.MOV.U32 R90, RZ, RZ, R93 ;  /* 0x000000ffff5a7224 */ /* 0x000fe200078e005d */
[----:B------:R-:W-:Y:S01]  /*2510*/  MOV R52, 0xffffffff ;  /* 0xffffffff00347802 */ /* 0x000fe20000000f00 */
[----:B------:R-:W-:Y:S01]  /*2520*/  IMAD.MOV.U32 R88, RZ, RZ, 0x1f ;  /* 0x0000001fff587424 */ /* 0x000fe200078e00ff */
[----:B------:R-:W-:-:S02]  /*2530*/  MOV R91, 0x2550 ;  /* 0x00002550005b7802 */ /* 0x000fc40000000f00 */
[----:B-1---5:R-:W-:Y:S05]  /*2540*/  CALL.REL.NOINC `($__internal_43_$__cuda_sm70_shflsync_down_p) ;  /* 0x0000045000007944 */ /* 0x022fea0003c00000 */
[----:B-1----:R-:W-:Y:S01]  /*2550*/  IMAD.MOV.U32 R92, RZ, RZ, R88 ;  /* 0x000000ffff5c7224 */ /* 0x002fe200078e0058 */
[----:B------:R-:W-:Y:S05]  /*2560*/  BRA `(.L_x_1680) ;  /* 0xffffe94000007947 */ /* 0x000fea000383ffff */
.L_x_1633:
[----:B------:R-:W-:Y:S01]  /*2570*/  HFMA2.MMA R88, -RZ, RZ, 0, 1.847743988037109375e-06 ;  /* 0x0000001fff587435 */ /* 0x000fe200000001ff */
[----:B------:R-:W-:Y:S01]  /*2580*/  MOV R90, R55 ;  /* 0x00000037005a7202 */ /* 0x000fe20000000f00 */
[----:B------:R-:W-:Y:S01]  /*2590*/  IMAD.MOV.U32 R89, RZ, RZ, 0x10 ;  /* 0x00000010ff597424 */ /* 0x000fe200078e00ff */
[----:B------:R-:W-:Y:S01]  /*25a0*/  MOV R91, 0x25d0 ;  /* 0x000025d0005b7802 */ /* 0x000fe20000000f00 */
[----:B------:R-:W-:-:S02]  /*25b0*/  IMAD.MOV.U32 R52, RZ, RZ, -0x1 ;  /* 0xffffffffff347424 */ /* 0x000fc400078e00ff */
[----:B012--5:R-:W-:Y:S05]  /*25c0*/  CALL.REL.NOINC `($__internal_43_$__cuda_sm70_shflsync_down_p) ;  /* 0x000003d000007944 */ /* 0x027fea0003c00000 */
[----:B------:R-:W-:Y:S01]  /*25d0*/  FADD.FTZ R92, R92, R93 ;  /* 0x0000005d5c5c7221 */ /* 0x000fe20000010000 */
[----:B------:R-:W-:Y:S01]  /*25e0*/  MOV R89, 0x8 ;  /* 0x0000000800597802 */ /* 0x000fe20000000f00 */
[----:B-1----:R-:W-:Y:S01]  /*25f0*/  FADD.FTZ R55, R55, R88 ;  /* 0x0000005837377221 */ /* 0x002fe20000010000 */
[----:B------:R-:W-:Y:S01]  /*2600*/  MOV R52, 0xffffffff ;  /* 0xffffffff00347802 */ /* 0x000fe20000000f00 */
[----:B------:R-:W-:Y:S01]  /*2610*/  IMAD.MOV.U32 R88, RZ, RZ, 0x1f ;  /* 0x0000001fff587424 */ /* 0x000fe200078e00ff */
[----:B------:R-:W-:Y:S01]  /*2620*/  MOV R91, 0x2650 ;  /* 0x00002650005b7802 */ /* 0x000fe20000000f00 */
[----:B------:R-:W-:-:S02]  /*2630*/  IMAD.MOV.U32 R90, RZ, RZ, R92 ;  /* 0x000000ffff5a7224 */ /* 0x000fc400078e005c */
[----:B------:R-:W-:Y:S05]  /*2640*/  CALL.REL.NOINC `($__internal_43_$__cuda_sm70_shflsync_down_p) ;  /* 0x0000035000007944 */ /* 0x000fea0003c00000 */
[----:B------:R-:W-:Y:S01]  /*2650*/  HFMA2.MMA R89, -RZ, RZ, 0, 4.76837158203125e-07 ;  /* 0x00000008ff597435 */ /* 0x000fe200000001ff */
[----:B-1----:R-:W-:Y:S01]  /*2660*/  MOV R93, R88 ;  /* 0x00000058005d7202 */ /* 0x002fe20000000f00 */
[----:B------:R-:W-:Y:S01]  /*2670*/  IMAD.MOV.U32 R90, RZ, RZ, R55 ;  /* 0x000000ffff5a7224 */ /* 0x000fe200078e0037 */
[----:B------:R-:W-:Y:S01]  /*2680*/  MOV R52, 0xffffffff ;  /* 0xffffffff00347802 */ /* 0x000fe20000000f00 */
[----:B------:R-:W-:Y:S01]  /*2690*/  IMAD.MOV.U32 R88, RZ, RZ, 0x1f ;  /* 0x0000001fff587424 */ /* 0x000fe200078e00ff */
[----:B------:R-:W-:-:S02]  /*26a0*/  MOV R91, 0x26c0 ;  /* 0x000026c0005b7802 */ /* 0x000fc40000000f00 */
[----:B------:R-:W-:Y:S05]  /*26b0*/  CALL.REL.NOINC `($__internal_43_$__cuda_sm70_shflsync_down_p) ;  /* 0x000002e000007944 */ /* 0x000fea0003c00000 */
[----:B------:R-:W-:Y:S01]  /*26c0*/  FADD.FTZ R92, R93, R92 ;  /* 0x0000005c5d5c7221 */ /* 0x000fe20000010000 */
[----:B------:R-:W-:Y:S01]  /*26d0*/  MOV R91, 0x2740 ;  /* 0x00002740005b7802 */ /* 0x000fe20000000f00 */
[----:B-1----:R-:W-:Y:S01]  /*26e0*/  FADD.FTZ R55, R55, R88 ;  /* 0x0000005837377221 */ /* 0x002fe20000010000 */
[----:B------:R-:W-:Y:S01]  /*26f0*/  HFMA2.MMA R88, -RZ, RZ, 0, 1.847743988037109375e-06 ;  /* 0x0000001fff587435 */ /* 0x000fe200000001ff */
[----:B------:R-:W-:Y:S01]  /*2700*/  IMAD.MOV.U32 R89, RZ, RZ, 0x4 ;  /* 0x00000004ff597424 */ /* 0x000fe200078e00ff */
[----:B------:R-:W-:Y:S01]  /*2710*/  MOV R90, R92 ;  /* 0x0000005c005a7202 */ /* 0x000fe20000000f00 */
[----:B------:R-:W-:-:S03]  /*2720*/  IMAD.MOV.U32 R52, RZ, RZ, -0x1 ;  /* 0xffffffffff347424 */ /* 0x000fc600078e00ff */
[----:B------:R-:W-:Y:S05]  /*2730*/  CALL.REL.NOINC `($__internal_43_$__cuda_sm70_shflsync_down_p) ;  /* 0x0000026000007944 */ /* 0x000fea0003c00000 */
[----:B-1----:R-:W-:Y:S01]  /*2740*/  IMAD.MOV.U32 R93, RZ, RZ, R88 ;  /* 0x000000ffff5d7224 */ /* 0x002fe200078e0058 */
[----:B------:R-:W-:Y:S01]  /*2750*/  HFMA2.MMA R88, -RZ, RZ, 0, 1.847743988037109375e-06 ;  /* 0x0000001fff587435 */ /* 0x000fe200000001ff */
[----:B------:R-:W-:Y:S01]  /*2760*/  MOV R90, R55 ;  /* 0x00000037005a7202 */ /* 0x000fe20000000f00 */
[----:B------:R-:W-:Y:S01]  /*2770*/  IMAD.MOV.U32 R89, RZ, RZ, 0x4 ;  /* 0x00000004ff597424 */ /* 0x000fe200078e00ff */
[----:B------:R-:W-:Y:S01]  /*2780*/  MOV R91, 0x27b0 ;  /* 0x000027b0005b7802 */ /* 0x000fe20000000f00 */
[----:B------:R-:W-:-:S02]  /*2790*/  IMAD.MOV.U32 R52, RZ, RZ, -0x1 ;  /* 0xffffffffff347424 */ /* 0x000fc400078e00ff */
[----:B------:R-:W-:Y:S05]  /*27a0*/  CALL.REL.NOINC `($__internal_43_$__cuda_sm70_shflsync_down_p) ;  /* 0x000001f000007944 */ /* 0x000fea0003c00000 */
        /* <DEDUP_REMOVED lines=8> */
[----:B------:R-:W-:Y:S01]  /*2830*/  HFMA2.MMA R89, -RZ, RZ, 0, 1.1920928955078125e-07 ;  /* 0x00000002ff597435 */ /* 0x000fe200000001ff */
        /* <DEDUP_REMOVED lines=21> */
[----:B-1----:R-:W-:Y:S05]  /*2990*/  BRA `(.L_x_1681) ;  /* 0xffffe63000007947 */ /* 0x002fea000383ffff */
        .weak           $__internal_43_$__cuda_sm70_shflsync_down_p
        .type           $__internal_43_$__cuda_sm70_shflsync_down_p,@function
        .size           $__internal_43_$__cuda_sm70_shflsync_down_p,(.L_x_6692 - $__internal_43_$__cuda_sm70_shflsync_down_p)
$__internal_43_$__cuda_sm70_shflsync_down_p:
[----:B------:R-:W-:Y:S04]  /*29a0*/  WARPSYNC R52 ;  /* 0x0000003400007348 */ /* 0x000fe80003800000 */
[----:B------:R0:W1:Y:S02]  /*29b0*/  SHFL.DOWN PT, R88, R90, R89, R88 ;  /* 0x080000595a587389 */ /* 0x00006400000e0058 */
[----:B0-----:R-:W-:Y:S01]  /*29c0*/  MOV R90, R91 ;  /* 0x0000005b005a7202 */ /* 0x001fe20000000f00 */
[----:B------:R-:W-:-:S06]  /*29d0*/  HFMA2.MMA R91, -RZ, RZ, 0, 0 ;  /* 0x00000000ff5b7435 */ /* 0x000fcc00000001ff */
[----:B------:R-:W-:Y:S05]  /*29e0*/  RET.REL.NODEC R90 `(_ZN10layer_norm13ln_bwd_kernelINS_13Kernel_traitsIf13__nv_bfloat16S2_S2_fjLj1536ELj1ELj1ELj4ELj8ENS_18Kernel_traits_baseILj1536EfS2_S2_S2_fjLj128EEEEELb0ELb0ELb1ELb1EEEvNS_9BwdParamsE) ;  /* 0xffffd6105a007950 */ /* 0x000fea0003c3ffff */
.L_x_1682:
        /* <DEDUP_REMOVED lines=9> */
.L_x_6692:


//--------------------- .text._ZN10layer_norm13ln_bwd_kernelINS_13Kernel_traitsIf13__nv_bfloat16S2_S2_fjLj1536ELj1ELj1ELj4ELj8ENS_18Kernel_traits_baseILj1536EfS2_S2_S2_fjLj128EEEEELb0ELb1ELb0ELb0EEEvNS_9BwdParamsE --------------------------
	.section	.text._ZN10layer_norm13ln_bwd_kernelINS_13Kernel_traitsIf13__nv_bfloat16S2_S2_fjLj1536ELj1ELj1ELj4ELj8ENS_18Kernel_traits_baseILj1536EfS2_S2_S2_fjLj128EEEEELb0ELb1ELb0ELb0EEEvNS_9BwdParamsE,"ax",@progbits
	.sectioninfo	@"SHI_REGISTERS=122"
	.align	128
        .global         _ZN10layer_norm13ln_bwd_kernelINS_13Kernel_traitsIf13__nv_bfloat16S2_S2_fjLj1536ELj1ELj1ELj4ELj8ENS_18Kernel_traits_baseILj1536EfS2_S2_S2_fjLj128EEEEELb0ELb1ELb0ELb0EEEvNS_9BwdParamsE
        .type           _ZN10layer_norm13ln_bwd_kernelINS_13Kernel_traitsIf13__nv_bfloat16S2_S2_fjLj1536ELj1ELj1ELj4ELj8ENS_18Kernel_traits_baseILj1536EfS2_S2_S2_fjLj128EEEEELb0ELb1ELb0ELb0EEEvNS_9BwdParamsE,@function
        .size           _ZN10layer_norm13ln_bwd_kernelINS_13Kernel_traitsIf13__nv_bfloat16S2_S2_fjLj1536ELj1ELj1ELj4ELj8ENS_18Kernel_traits_baseILj1536EfS2_S2_S2_fjLj128EEEEELb0ELb1ELb0ELb0EEEvNS_9BwdParamsE,(.L_x_6693 - _ZN10layer_norm13ln_bwd_kernelINS_13Kernel_traitsIf13__nv_bfloat16S2_S2_fjLj1536ELj1ELj1ELj4ELj8ENS_18Kernel_traits_baseILj1536EfS2_S2_S2_fjLj128EEEEELb0ELb1ELb0ELb0EEEvNS_9BwdParamsE)
        .other          _ZN10layer_norm13ln_bwd_kernelINS_13Kernel_traitsIf13__nv_bfloat16S2_S2_fjLj1536ELj1ELj1ELj4ELj8ENS_18Kernel_traits_baseILj1536EfS2_S2_S2_fjLj128EEEEELb0ELb1ELb0ELb0EEEvNS_9BwdParamsE,@"STO_CUDA_ENTRY STV_DEFAULT"
_ZN10layer_norm13ln_bwd_kernelINS_13Kernel_traitsIf13__nv_bfloat16S2_S2_fjLj1536ELj1ELj1ELj4ELj8ENS_18Kernel_traits_baseILj1536EfS2_S2_S2_fjLj128EEEEELb0ELb1ELb0ELb0EEEvNS_9BwdParamsE:
.text._ZN10layer_norm13ln_bwd_kernelINS_13Kernel_traitsIf13__nv_bfloat16S2_S2_fjLj1536ELj1ELj1ELj4ELj8ENS_18Kernel_traits_baseILj1536EfS2_S2_S2_fjLj128EEEEELb0ELb1ELb0ELb0EEEvNS_9BwdParamsE:
        /* <DEDUP_REMOVED lines=18> */
[----:B------:R-:W0:Y:S01]  /*0120*/  S2UR UR6, SR_CTAID.X ;  /* 0x00000000000679c3 */ /* 0x000e220000002500 */
[----:B------:R0:W5:Y:S03]  /*0130*/  @P2 LDG.E.128 R72, [R2.64] ;  /* 0x0000000402482981 */ /* 0x000166000c1e1d00 */
[CC--:B------:R-:W-:Y:S01]  /*0140*/  @P3 IMAD.WIDE.U32 R10, R6.reuse, R13.reuse, c[0x0][0x1b0] ;  /* 0x00006c00060a3625 */ /* 0x0c0fe200078e000d */
[----:B------:R1:W5:Y:S03]  /*0150*/  @P2 LDG.E.128 R68, [R4.64] ;  /* 0x0000000404442981 */ /* 0x000366000c1e1d00 */
[C---:B------:R-:W-:Y:S01]  /*0160*/  @P3 IMAD.WIDE.U32 R12, R6.reuse, R13, c[0x0][0x1c8] ;  /* 0x00007200060c3625 */ /* 0x040fe200078e000d */
[----:B------:R-:W-:Y:S01]  /*0170*/  @P3 IADD3 R6, R6, 0x80, RZ ;  /* 0x0000008006063810 */ /* 0x000fe20007ffe0ff */
[----:B------:R1:W5:Y:S04]  /*0180*/  @P3 LDG.E.128 R64, [R10.64] ;  /* 0x000000040a403981 */ /* 0x000368000c1e1d00 */
[CC--:B------:R-:W-:Y:S01]  /*0190*/  @P4 IMAD.WIDE.U32 R8, R6.reuse, R7.reuse, c[0x0][0x1c8] ;  /* 0x0000720006084625 */ /* 0x0c0fe200078e0007 */
[----:B------:R1:W5:Y:S03]  /*01a0*/  @P3 LDG.E.128 R60, [R12.64] ;  /* 0x000000040c3c3981 */ /* 0x000366000c1e1d00 */
[----:B------:R-:W-:Y:S01]  /*01b0*/  @P4 IMAD.WIDE.U32 R6, R6, R7, c[0x0][0x1b0] ;  /* 0x00006c0006064625 */ /* 0x000fe200078e0007 */
[----:B------:R1:W5:Y:S04]  /*01c0*/  @P4 LDG.E.128 R56, [R8.64] ;  /* 0x0000000408384981 */ /* 0x000368000c1e1d00 */
        /* <DEDUP_REMOVED lines=24> */
.L_x_1701:
[----:B------:R-:W-:Y:S01]  /*0350*/  ISETP.NE.U32.AND P0, PT, RZ, c[0x0][0x1c0], PT ;  /* 0x00007000ff007a0c */ /* 0x000fe20003f05070 */
[----:B------:R-:W-:Y:S01]  /*0360*/  IMAD.MOV.U32 R81, RZ, RZ, 0x4 ;  /* 0x00000004ff517424 */ /* 0x000fe200078e00ff */
[----:B------:R-:W-:-:S02]  /*0370*/  SHF.R.S32.HI R5, RZ, 0x1f, R2 ;  /* 0x0000001fff057819 */ /* 0x000fc40000011402 */
[----:B------:R-:W-:Y:S01]  /*0380*/  ISETP.NE.AND.EX P0, PT, RZ, c[0x0][0x1c4], PT, P0 ;  /* 0x00007100ff007a0c */ /* 0x000fe20003f05300 */
[----:B------:R-:W-:-:S04]  /*0390*/  IMAD.WIDE R78, R2, R81, c[0x0][0x1a0] ;  /* 0x00006800024e7625 */ /* 0x000fc800078e0251 */
[C---:B------:R-:W-:Y:S01]  /*03a0*/  IMAD.WIDE R80, R2.reuse, R81, c[0x0][0x1a8] ;  /* 0x00006a0002507625 */ /* 0x040fe200078e0251 */
[----:B------:R0:W2:Y:S04]  /*03b0*/  LDG.E R106, [R78.64] ;  /* 0x000000044e6a7981 */ /* 0x0000a8000c1e1900 */
[----:B-----5:R1:W5:Y:S03]  /*03c0*/  LDG.E R4, [R80.64] ;  /* 0x0000000450047981 */ /* 0x020366000c1e1900 */
        /* <DEDUP_REMOVED lines=11> */
[----:B0-----:R-:W-:Y:S01]  /*0480*/  CS2R R78, SRZ ;  /* 0x00000000004e7805 */ /* 0x001fe2000001ff00 */
[----:B------:R-:W-:Y:S02]  /*0490*/  LOP3.LUT P5, RZ, R3, 0xff, RZ, 0xc0, !PT ;  /* 0x000000ff03ff7812 */ /* 0x000fe400078ac0ff */
[----:B------:R-:W-:-:S02]  /*04a0*/  SHF.R.U32.HI R100, RZ, 0x5, R0 ;  /* 0x00000005ff647819 */ /* 0x000fc40000011600 */
[----:B------:R-:W-:Y:S02]  /*04b0*/  MOV R83, R5 ;  /* 0x0000000500537202 */ /* 0x000fe40000000f00 */
[----:B--2---:R-:W-:Y:S01]  /*04c0*/  FSEL R106, R106, RZ, !P1 ;  /* 0x000000ff6a6a7208 */ /* 0x004fe20004800000 */
[----:B------:R-:W-:Y:S05]  /*04d0*/  @!P2 BRA `(.L_x_1685) ;  /* 0x000003600000a947 */ /* 0x000fea0003800000 */
[----:B-1----:R-:W-:Y:S01]  /*04e0*/  IMAD.MOV.U32 R8, RZ, RZ, 0x8 ;  /* 0x00000008ff087424 */ /* 0x002fe200078e00ff */
        /* <DEDUP_REMOVED lines=11> */
[----:B--2---:R-:W-:Y:S01]  /*05a0*/  MOV R12, R8 ;  /* 0x00000008000c7202 */ /* 0x004fe20000000f00 */
[--C-:B------:R-:W-:Y:S01]  /*05b0*/  IMAD.MOV.U32 R13, RZ, RZ, R9.reuse ;  /* 0x000000ffff0d7224 */ /* 0x100fe200078e0009 */
[----:B------:R-:W-:Y:S02]  /*05c0*/  SHF.R.U64 R78, R8, 0x10, R9 ;  /* 0x00000010084e7819 */ /* 0x000fe40000001209 */
[----:B---3--:R-:W-:Y:S02]  /*05d0*/  SHF.R.U64 R8, R6, 0x10, R7 ;  /* 0x0000001006087819 */ /* 0x008fe40000001207 */
[----:B------:R-:W-:Y:S02]  /*05e0*/  SHF.R.U32.HI R80, RZ, 0x10, R9 ;  /* 0x00000010ff507819 */ /* 0x000fe40000011609 */
[----:B------:R-:W-:-:S02]  /*05f0*/  PRMT R9, RZ, 0x5410, R6 ;  /* 0x00005410ff097816 */ /* 0x000fc40000000006 */
[--C-:B------:R-:W-:Y:S02]  /*0600*/  SHF.R.U32.HI R76, RZ, 0x10, R7.reuse ;  /* 0x00000010ff4c7819 */ /* 0x100fe40000011607 */
[----:B------:R-:W-:Y:S01]  /*0610*/  PRMT R77, RZ, 0x5410, R7 ;  /* 0x00005410ff4d7816 */ /* 0x000fe20000000007 */
[C---:B------:R-:W-:Y:S01]  /*0620*/  FADD.FTZ R9, -R106.reuse, R9 ;  /* 0x000000096a097221 */ /* 0x040fe20000010100 */
[----:B------:R-:W-:Y:S02]  /*0630*/  PRMT R7, RZ, 0x5410, R8 ;  /* 0x00005410ff077816 */ /* 0x000fe40000000008 */
[----:B0-----:R-:W-:Y:S01]  /*0640*/  PRMT R11, RZ, 0x5410, R12 ;  /* 0x00005410ff0b7816 */ /* 0x001fe2000000000c */
        /* <DEDUP_REMOVED lines=9> */
[-C--:B------:R-:W-:Y:S02]  /*06e0*/  FMUL.FTZ R9, R72, R11.reuse ;  /* 0x0000000b48097220 */ /* 0x080fe40000410000 */
[----:B------:R-:W-:Y:S02]  /*06f0*/  FADD.FTZ R36, R36, R11 ;  /* 0x0000000b24247221 */ /* 0x000fe40000010000 */
[----:B------:R-:W-:Y:S02]  /*0700*/  FFMA.FTZ R48, R6, R11, R48 ;  /* 0x0000000b06307223 */ /* 0x000fe40000010030 */
[----:B------:R-:W-:Y:S02]  /*0710*/  FADD.FTZ R37, R37, R10 ;  /* 0x0000000a25257221 */ /* 0x000fe40000010000 */
[----:B------:R-:W-:-:S02]  /*0720*/  FFMA.FTZ R49, R7, R10, R49 ;  /* 0x0000000a07317223 */ /* 0x000fc40000010031 */
[----:B------:R-:W-:Y:S02]  /*0730*/  FADD.FTZ R38, R38, R13 ;  /* 0x0000000d26267221 */ /* 0x000fe40000010000 */
[-C--:B------:R-:W-:Y:S02]  /*0740*/  FFMA.FTZ R50, R8, R13.reuse, R50 ;  /* 0x0000000d08327223 */ /* 0x080fe40000010032 */
[----:B------:R-:W-:Y:S02]  /*0750*/  FMUL.FTZ R11, R74, R13 ;  /* 0x0000000d4a0b7220 */ /* 0x000fe40000410000 */
[----:B------:R-:W-:Y:S02]  /*0760*/  FMUL.FTZ R10, R73, R10 ;  /* 0x0000000a490a7220 */ /* 0x000fe40000410000 */
[----:B------:R-:W-:Y:S02]  /*0770*/  FADD.FTZ R13, RZ, R9 ;  /* 0x00000009ff0d7221 */ /* 0x000fe40000010000 */
[----:B------:R-:W-:-:S02]  /*0780*/  FFMA.FTZ R76, R6, R9, RZ ;  /* 0x00000009064c7223 */ /* 0x000fc400000100ff */
[----:B------:R-:W-:Y:S02]  /*0790*/  FADD.FTZ R77, -R106, R77 ;  /* 0x0000004d6a4d7221 */ /* 0x000fe40000010100 */
        /* <DEDUP_REMOVED lines=10> */
.L_x_1685:
[----:B-1----:R-:W-:Y:S05]  /*0840*/  BSYNC B0 ;  /* 0x0000000000007941 */ /* 0x002fea0003800000 */
.L_x_1684:
        /* <DEDUP_REMOVED lines=16> */
[----:B--2---:R-:W-:Y:S02]  /*0950*/  SHF.R.U64 R14, R76, 0x10, R77 ;  /* 0x000000104c0e7819 */ /* 0x004fe4000000124d */
[----:B------:R-:W-:Y:S02]  /*0960*/  MOV R84, R15 ;  /* 0x0000000f00547202 */ /* 0x000fe40000000f00 */
[----:B------:R-:W-:Y:S02]  /*0970*/  SHF.R.U32.HI R86, RZ, 0x10, R15 ;  /* 0x00000010ff567819 */ /* 0x000fe4000001160f */
[----:B------:R-:W-:-:S02]  /*0980*/  PRMT R15, RZ, 0x5410, R76 ;  /* 0x00005410ff0f7816 */ /* 0x000fc4000000004c */
[----:B0-----:R-:W-:Y:S02]  /*0990*/  PRMT R81, RZ, 0x5410, R14 ;  /* 0x00005410ff517816 */ /* 0x001fe4000000000e */
[----:B------:R-:W-:Y:S01]  /*09a0*/  PRMT R85, RZ, 0x5410, R77 ;  /* 0x00005410ff557816 */ /* 0x000fe2000000004d */
[C---:B------:R-:W-:Y:S01]  /*09b0*/  FADD.FTZ R15, -R106.reuse, R15 ;  /* 0x0000000f6a0f7221 */ /* 0x040fe20000010100 */
[----:B------:R-:W-:Y:S01]  /*09c0*/  SHF.R.U32.HI R88, RZ, 0x10, R77 ;  /* 0x00000010ff587819 */ /* 0x000fe2000001164d */
[----:B------:R-:W-:Y:S01]  /*09d0*/  FADD.FTZ R81, -R106, R81 ;  /* 0x000000516a517221 */ /* 0x000fe20000010100 */
[----:B------:R-:W-:Y:S01]  /*09e0*/  PRMT R77, RZ, 0x5410, R82 ;  /* 0x00005410ff4d7816 */ /* 0x000fe20000000052 */
[----:B-----5:R-:W-:Y:S01]  /*09f0*/  FMUL.FTZ R15, R4, R15 ;  /* 0x0000000f040f7220 */ /* 0x020fe20000410000 */
[----:B------:R-:W-:Y:S01]  /*0a00*/  PRMT R76, RZ, 0x5410, R87 ;  /* 0x00005410ff4c7816 */ /* 0x000fe20000000057 */
[----:B------:R-:W-:Y:S01]  /*0a10*/  FADD.FTZ R85, -R106, R85 ;  /* 0x000000556a557221 */ /* 0x000fe20000010100 */
[----:B------:R-:W-:Y:S01]  /*0a20*/  PRMT R89, RZ, 0x5410, R84 ;  /* 0x00005410ff597816 */ /* 0x000fe20000000054 */
[----:B------:R-:W-:-:S02]  /*0a30*/  FMUL.FTZ R14, R4, R81 ;  /* 0x00000051040e7220 */ /* 0x000fc40000410000 */
[-C--:B------:R-:W-:Y:S02]  /*0a40*/  FMUL.FTZ R84, R64, R77.reuse ;  /* 0x0000004d40547220 */ /* 0x080fe40000410000 */
[----:B------:R-:W-:Y:S02]  /*0a50*/  FADD.FTZ R32, R32, R77 ;  /* 0x0000004d20207221 */ /* 0x000fe40000010000 */
[----:B------:R-:W-:Y:S01]  /*0a60*/  FFMA.FTZ R44, R15, R77, R44 ;  /* 0x0000004d0f2c7223 */ /* 0x000fe2000001002c */
[----:B------:R-:W-:Y:S01]  /*0a70*/  PRMT R77, RZ, 0x5410, R88 ;  /* 0x00005410ff4d7816 */ /* 0x000fe20000000058 */
[----:B------:R-:W-:Y:S02]  /*0a80*/  FMUL.FTZ R85, R4, R85 ;  /* 0x0000005504557220 */ /* 0x000fe40000410000 */
[----:B------:R-:W-:Y:S02]  /*0a90*/  FADD.FTZ R33, R33, R76 ;  /* 0x0000004c21217221 */ /* 0x000fe40000010000 */
[----:B------:R-:W-:-:S02]  /*0aa0*/  FFMA.FTZ R45, R14, R76, R45 ;  /* 0x0000004c0e2d7223 */ /* 0x000fc4000001002d */
[----:B------:R-:W-:Y:S01]  /*0ab0*/  FMUL.FTZ R87, R65, R76 ;  /* 0x0000004c41577220 */ /* 0x000fe20000410000 */
[----:B------:R-:W-:Y:S01]  /*0ac0*/  PRMT R80, RZ, 0x5410, R86 ;  /* 0x00005410ff507816 */ /* 0x000fe20000000056 */
[----:B------:R-:W-:Y:S02]  /*0ad0*/  FADD.FTZ R76, R79, R84 ;  /* 0x000000544f4c7221 */ /* 0x000fe40000010000 */
[----:B------:R-:W-:Y:S02]  /*0ae0*/  FFMA.FTZ R78, R15, R84, R78 ;  /* 0x000000540f4e7223 */ /* 0x000fe4000001004e */
[----:B------:R-:W-:Y:S02]  /*0af0*/  FADD.FTZ R34, R34, R89 ;  /* 0x0000005922227221 */ /* 0x000fe40000010000 */
[-C--:B------:R-:W-:Y:S02]  /*0b00*/  FFMA.FTZ R46, R85, R89.reuse, R46 ;  /* 0x00000059552e7223 */ /* 0x080fe4000001002e */
[----:B------:R-:W-:-:S02]  /*0b10*/  FMUL.FTZ R86, R66, R89 ;  /* 0x0000005942567220 */ /* 0x000fc40000410000 */
        /* <DEDUP_REMOVED lines=11> */
.L_x_1687:
[----:B------:R-:W-:Y:S05]  /*0bd0*/  BSYNC B0 ;  /* 0x0000000000007941 */ /* 0x000fea0003800000 */
.L_x_1686:
        /* <DEDUP_REMOVED lines=34> */
[----:B------:R-:W-:Y:S02]  /*0e00*/  FADD.FTZ R111, -R106, R93 ;  /* 0x0000005d6a6f7221 */ /* 0x000fe40000010100 */
        /* <DEDUP_REMOVED lines=20> */
.L_x_1689:
[----:B------:R-:W-:Y:S05]  /*0f50*/  BSYNC B0 ;  /* 0x0000000000007941 */ /* 0x000fea0003800000 */
.L_x_1688:
[----:B------:R-:W-:Y:S01]  /*0f60*/  HFMA2.MMA R106, -RZ, RZ, 1.875, 0 ;  /* 0x3f800000ff6a7435 */ /* 0x000fe200000001ff */
[----:B------:R-:W-:Y:S02]  /*0f70*/  LOP3.LUT R111, R100, 0x7fffffc, RZ, 0xc0, !PT ;  /* 0x07fffffc646f7812 */ /* 0x000fe400078ec0ff */
[----:B------:R-:W-:Y:S02]  /*0f80*/  LOP3.LUT P1, RZ, R0, 0x1f, RZ, 0xc0, !PT ;  /* 0x0000001f00ff7812 */ /* 0x000fe4000782c0ff */
[----:B------:R-:W-:Y:S02]  /*0f90*/  @!P5 IADD3 R111, R111, 0x4, RZ ;  /* 0x000000046f6fd810 */ /* 0x000fe40007ffe0ff */
[----:B-----5:R-:W-:Y:S01]  /*0fa0*/  @P0 PRMT R106, RZ, 0x5410, R101 ;  /* 0x00005410ff6a0816 */ /* 0x020fe20000000065 */
[----:B------:R-:W-:Y:S06]  /*0fb0*/  BRA.DIV ~URZ, `(.L_x_1690) ;  /* 0x000014627f007947 */ /* 0x000fec000b800000 */
[----:B------:R0:W1:Y:S02]  /*0fc0*/  SHFL.DOWN PT, R80, R79, 0x10, 0x1f ;  /* 0x0a001f004f507f89 */ /* 0x00006400000e0000 */
.L_x_1702:
        /* <DEDUP_REMOVED lines=18> */
.L_x_1703:
        /* <DEDUP_REMOVED lines=34> */
[----:B------:R-:W-:Y:S01]  /*1310*/  FMUL.FTZ R79, R4, R79 ;  /* 0x0000004f044f7220 */ /* 0x000fe20000410000 */
[----:B------:R-:W-:Y:S01]  /*1320*/  ISETP.NE.AND.EX P0, PT, RZ, c[0x0][0x25c], PT, P0 ;  /* 0x00009700ff007a0c */ /* 0x000fe20003f05300 */
[----:B------:R-:W-:-:S02]  /*1330*/  FFMA.FTZ R83, R13, R112, R111 ;  /* 0x000000700d537223 */ /* 0x000fc4000001006f */
[----:B------:R-:W-:Y:S02]  /*1340*/  FMUL.FTZ R81, R4, R81 ;  /* 0x0000005104517220 */ /* 0x000fe40000410000 */
[----:B------:R-:W-:Y:S02]  /*1350*/  FADD.FTZ R83, R12, -R83 ;  /* 0x800000530c537221 */ /* 0x000fe40000010000 */
[--C-:B------:R-:W-:Y:S01]  /*1360*/  @P1 SHF.R.U64 R82, R98, 0x10, R99.reuse ;  /* 0x0000001062521819 */ /* 0x100fe20000001263 */
[--C-:B------:R-:W-:Y:S02]  /*1370*/  @P1 IMAD.MOV.U32 R80, RZ, RZ, R99.reuse ;  /* 0x000000ffff501224 */ /* 0x100fe400078e0063 */
[----:B------:R-:W-:Y:S01]  /*1380*/  FMUL.FTZ R83, R4, R83 ;  /* 0x0000005304537220 */ /* 0x000fe20000410000 */
[----:B------:R-:W-:Y:S02]  /*1390*/  @P1 PRMT R78, RZ, 0x5410, R82 ;  /* 0x00005410ff4e1816 */ /* 0x000fe40000000052 */
[----:B------:R-:W-:-:S03]  /*13a0*/  @P1 SHF.R.U32.HI R82, RZ, 0x10, R99 ;  /* 0x00000010ff521819 */ /* 0x000fc60000011663 */
[----:B------:R-:W-:Y:S01]  /*13b0*/  @P1 FADD.FTZ R79, R79, R78 ;  /* 0x0000004e4f4f1221 */ /* 0x000fe20000010000 */
[----:B------:R-:W-:Y:S02]  /*13c0*/  @P1 PRMT R78, RZ, 0x5410, R80 ;  /* 0x00005410ff4e1816 */ /* 0x000fe40000000050 */
[----:B------:R-:W-:Y:S01]  /*13d0*/  @P1 PRMT R80, RZ, 0x5410, R82 ;  /* 0x00005410ff501816 */ /* 0x000fe20000000052 */
[----:B------:R-:W-:Y:S01]  /*13e0*/  FMUL.FTZ R116, R79, R106 ;  /* 0x0000006a4f747220 */ /* 0x000fe20000410000 */
[----:B------:R-:W-:Y:S01]  /*13f0*/  @P0 F2FP.BF16.PACK_AB R79, RZ, R79 ;  /* 0x0000004fff4f023e */ /* 0x000fe200000010ff */
[----:B------:R-:W-:Y:S02]  /*1400*/  @P1 FADD.FTZ R81, R81, R78 ;  /* 0x0000004e51511221 */ /* 0x000fe40000010000 */
[----:B------:R-:W-:Y:S01]  /*1410*/  FFMA.FTZ R78, R6, R112, R111 ;  /* 0x00000070064e7223 */ /* 0x000fe2000001006f */
[----:B------:R-:W-:Y:S01]  /*1420*/  @P0 PRMT R108, R79, 0x7610, R108 ;  /* 0x000076104f6c0816 */ /* 0x000fe2000000006c */
[----:B------:R-:W-:Y:S01]  /*1430*/  @P1 FADD.FTZ R83, R83, R80 ;  /* 0x0000005053531221 */ /* 0x000fe20000010000 */
[----:B------:R-:W-:Y:S01]  /*1440*/  @P1 MOV R80, R98 ;  /* 0x0000006200501202 */ /* 0x000fe20000000f00 */
[----:B------:R-:W-:-:S02]  /*1450*/  FADD.FTZ R101, R9, -R78 ;  /* 0x8000004e09657221 */ /* 0x000fc40000010000 */
[----:B------:R-:W-:Y:S01]  /*1460*/  FMUL.FTZ R114, R83, R106 ;  /* 0x0000006a53727220 */ /* 0x000fe20000410000 */
[----:B------:R-:W-:Y:S01]  /*1470*/  @P1 PRMT R80, RZ, 0x5410, R80 ;  /* 0x00005410ff501816 */ /* 0x000fe20000000050 */
[----:B------:R-:W-:Y:S01]  /*1480*/  FMUL.FTZ R117, R4, R101 ;  /* 0x0000006504757220 */ /* 0x000fe20000410000 */
[----:B------:R-:W-:Y:S01]  /*1490*/  @P0 F2FP.BF16.PACK_AB R83, RZ, R83 ;  /* 0x00000053ff53023e */ /* 0x000fe200000010ff */
[----:B------:R-:W-:Y:S02]  /*14a0*/  FMUL.FTZ R118, R71, R114 ;  /* 0x0000007247767220 */ /* 0x000fe40000410000 */
[----:B------:R-:W-:Y:S01]  /*14b0*/  @P1 FADD.FTZ R117, R117, R80 ;  /* 0x0000005075751221 */ /* 0x000fe20000010000 */
[----:B------:R-:W-:Y:S01]  /*14c0*/  @P0 PRMT R110, R83, 0x7610, R110 ;  /* 0x00007610536e0816 */ /* 0x000fe2000000006e */
[----:B------:R-:W-:Y:S02]  /*14d0*/  FMUL.FTZ R115, R81, R106 ;  /* 0x0000006a51737220 */ /* 0x000fe40000410000 */
[----:B------:R-:W-:Y:S01]  /*14e0*/  FMUL.FTZ R82, R69, R116 ;  /* 0x0000007445527220 */ /* 0x000fe20000410000 */
[----:B------:R-:W0:Y:S01]  /*14f0*/  F2F.BF16.F32 R118, R118 ;  /* 0x0000007600767304 */ /* 0x000e220000202000 */
[----:B------:R-:W-:-:S02]  /*1500*/  FMUL.FTZ R113, R117, R106 ;  /* 0x0000006a75717220 */ /* 0x000fc40000410000 */
[----:B------:R-:W-:Y:S02]  /*1510*/  FMUL.FTZ R101, R70, R115 ;  /* 0x0000007346657220 */ /* 0x000fe40000410000 */
[----:B------:R-:W-:-:S03]  /*1520*/  FMUL.FTZ R80, R68, R113 ;  /* 0x0000007144507220 */ /* 0x000fc60000410000 */
[----:B------:R1:W2:Y:S08]  /*1530*/  F2F.BF16.F32 R78, R82 ;  /* 0x00000052004e7304 */ /* 0x0002b00000202000 */
[----:B------:R-:W3:Y:S01]  /*1540*/  F2F.BF16.F32 R101, R101 ;  /* 0x0000006500657304 */ /* 0x000ee20000202000 */
[----:B-1----:R-:W-:-:S04]  /*1550*/  @P0 F2FP.BF16.PACK_AB R82, RZ, R117 ;  /* 0x00000075ff52023e */ /* 0x002fc800000010ff */
[----:B------:R-:W-:Y:S02]  /*1560*/  @P0 PRMT R107, R82, 0x7610, R107 ;  /* 0x00007610526b0816 */ /* 0x000fe4000000006b */
[----:B------:R-:W-:Y:S01]  /*1570*/  @P0 F2FP.BF16.PACK_AB R82, RZ, R81 ;  /* 0x00000051ff52023e */ /* 0x000fe200000010ff */
[----:B------:R-:W1:Y:S01]  /*1580*/  F2F.BF16.F32 R117, R80 ;  /* 0x0000005000757304 */ /* 0x000e620000202000 */
[----:B0-----:R-:W-:Y:S02]  /*1590*/  IMAD.U32 R81, R118, 0x10000, RZ ;  /* 0x0001000076517824 */ /* 0x001fe400078e00ff */
[----:B--2---:R-:W-:Y:S01]  /*15a0*/  IMAD.WIDE.U32 R78, R78, 0x10000, RZ ;  /* 0x000100004e4e7825 */ /* 0x004fe200078e00ff */
[----:B------:R-:W-:-:S03]  /*15b0*/  @P0 PRMT R109, R82, 0x7610, R109 ;  /* 0x00007610526d0816 */ /* 0x000fc6000000006d */
[----:B------:R-:W-:Y:S01]  /*15c0*/  IMAD.WIDE.U32 R82, R5, R100, c[0x0][0x248] ;  /* 0x0000920005527625 */ /* 0x000fe200078e0064 */
[----:B---3--:R-:W-:Y:S02]  /*15d0*/  LOP3.LUT R79, R79, R81, R101, 0xfe, !PT ;  /* 0x000000514f4f7212 */ /* 0x008fe400078efe65 */
[----:B-1----:R-:W-:Y:S01]  /*15e0*/  LOP3.LUT R78, R78, R117, RZ, 0xfc, !PT ;  /* 0x000000754e4e7212 */ /* 0x002fe200078efcff */
        /* <DEDUP_REMOVED lines=8> */
.L_x_1694:
[----:B0----5:R-:W-:Y:S01]  /*1670*/  MOV R80, R76 ;  /* 0x0000004c00507202 */ /* 0x021fe20000000f00 */
[----:B------:R0:W-:Y:S01]  /*1680*/  STG.E.64 [R82.64], R78 ;  /* 0x0000004e52007986 */ /* 0x0001e2000c101b04 */
[--C-:B------:R-:W-:Y:S02]  /*1690*/  SHF.R.U64 R100, R76, 0x10, R77.reuse ;  /* 0x000000104c647819 */ /* 0x100fe4000000124d */
[----:B------:R-:W-:Y:S02]  /*16a0*/  PRMT R80, RZ, 0x5410, R80 ;  /* 0x00005410ff507816 */ /* 0x000fe40000000050 */
[----:B------:R-:W-:Y:S02]  /*16b0*/  SHF.R.U32.HI R76, RZ, 0x10, R77 ;  /* 0x00000010ff4c7819 */ /* 0x000fe4000001164d */
[----:B------:R-:W-:Y:S01]  /*16c0*/  MOV R81, R77 ;  /* 0x0000004d00517202 */ /* 0x000fe20000000f00 */
[----:B------:R-:W-:Y:S01]  /*16d0*/  FFMA.FTZ R80, R80, R113, R24 ;  /* 0x0000007150507223 */ /* 0x000fe20000010018 */
[----:B------:R-:W-:-:S02]  /*16e0*/  PRMT R24, RZ, 0x5410, R100 ;  /* 0x00005410ff187816 */ /* 0x000fc40000000064 */
[----:B------:R-:W-:Y:S02]  /*16f0*/  PRMT R81, RZ, 0x5410, R81 ;  /* 0x00005410ff517816 */ /* 0x000fe40000000051 */
[----:B------:R-:W-:Y:S01]  /*1700*/  IADD3 R5, R5, 0x80, RZ ;  /* 0x0000008005057810 */ /* 0x000fe20007ffe0ff */
[----:B------:R-:W-:Y:S01]  /*1710*/  FFMA.FTZ R25, R24, R116, R25 ;  /* 0x0000007418197223 */ /* 0x000fe20000010019 */
[----:B------:R-:W-:Y:S01]  /*1720*/  PRMT R24, RZ, 0x5410, R76 ;  /* 0x00005410ff187816 */ /* 0x000fe2000000004c */
[----:B------:R-:W-:-:S04]  /*1730*/  FFMA.FTZ R26, R81, R115, R26 ;  /* 0x00000073511a7223 */ /* 0x000fc8000001001a */
[----:B------:R-:W-:Y:S02]  /*1740*/  FFMA.FTZ R27, R24, R114, R27 ;  /* 0x00000072181b7223 */ /* 0x000fe4000001001b */
[----:B------:R-:W-:Y:S02]  /*1750*/  IMAD.MOV.U32 R24, RZ, RZ, R80 ;  /* 0x000000ffff187224 */ /* 0x000fe400078e0050 */
.L_x_1693:
[----:B0-----:R-:W-:Y:S05]  /*1760*/  BSYNC B0 ;  /* 0x0000000000007941 */ /* 0x001fea0003800000 */
.L_x_1692:
        /* <DEDUP_REMOVED lines=23> */
[----:B------:R-:W-:Y:S01]  /*18e0*/  @P0 FADD.FTZ R79, R79, R78 ;  /* 0x0000004e4f4f0221 */ /* 0x000fe20000010000 */
[----:B------:R-:W-:Y:S01]  /*18f0*/  @P0 MOV R78, R97 ;  /* 0x00000061004e0202 */ /* 0x000fe20000000f00 */
[----:B------:R-:W-:Y:S02]  /*1900*/  @P0 FADD.FTZ R83, R83, R80 ;  /* 0x0000005053530221 */ /* 0x000fe40000010000 */
[----:B------:R-:W-:Y:S01]  /*1910*/  @P0 IMAD.MOV.U32 R80, RZ, RZ, R96 ;  /* 0x000000ffff500224 */ /* 0x000fe200078e0060 */
[----:B------:R-:W-:Y:S01]  /*1920*/  @P0 PRMT R78, RZ, 0x5410, R78 ;  /* 0x00005410ff4e0816 */ /* 0x000fe2000000004e */
[-C--:B------:R-:W-:Y:S02]  /*1930*/  FMUL.FTZ R114, R79, R106.reuse ;  /* 0x0000006a4f727220 */ /* 0x080fe40000410000 */
[----:B------:R-:W-:Y:S01]  /*1940*/  FMUL.FTZ R116, R83, R106 ;  /* 0x0000006a53747220 */ /* 0x000fe20000410000 */
[----:B------:R-:W-:Y:S01]  /*1950*/  @P0 PRMT R80, RZ, 0x5410, R80 ;  /* 0x00005410ff500816 */ /* 0x000fe20000000050 */
[----:B------:R-:W-:-:S02]  /*1960*/  @P0 FADD.FTZ R81, R81, R78 ;  /* 0x0000004e51510221 */ /* 0x000fc40000010000 */
[----:B------:R-:W-:Y:S02]  /*1970*/  FMUL.FTZ R78, R61, R114 ;  /* 0x000000723d4e7220 */ /* 0x000fe40000410000 */
[----:B------:R-:W-:Y:S01]  /*1980*/  @P0 FADD.FTZ R101, R101, R80 ;  /* 0x0000005065650221 */ /* 0x000fe20000010000 */
[----:B------:R-:W-:Y:S01]  /*1990*/  ISETP.NE.U32.AND P0, PT, RZ, c[0x0][0x258], PT ;  /* 0x00009600ff007a0c */ /* 0x000fe20003f05070 */
[----:B------:R-:W-:Y:S02]  /*19a0*/  FMUL.FTZ R113, R81, R106 ;  /* 0x0000006a51717220 */ /* 0x000fe40000410000 */
[----:B------:R-:W-:Y:S01]  /*19b0*/  FMUL.FTZ R80, R63, R116 ;  /* 0x000000743f507220 */ /* 0x000fe20000410000 */
[----:B------:R-:W0:Y:S01]  /*19c0*/  F2F.BF16.F32 R78, R78 ;  /* 0x0000004e004e7304 */ /* 0x000e220000202000 */
[----:B------:R-:W-:Y:S01]  /*19d0*/  FMUL.FTZ R100, R62, R113 ;  /* 0x000000713e647220 */ /* 0x000fe20000410000 */
[----:B------:R-:W-:Y:S01]  /*19e0*/  ISETP.NE.AND.EX P0, PT, RZ, c[0x0][0x25c], PT, P0 ;  /* 0x00009700ff007a0c */ /* 0x000fe20003f05300 */
[----:B------:R-:W-:-:S04]  /*19f0*/  FMUL.FTZ R115, R101, R106 ;  /* 0x0000006a65737220 */ /* 0x000fc80000410000 */
[----:B------:R-:W-:Y:S01]  /*1a00*/  FMUL.FTZ R82, R60, R115 ;  /* 0x000000733c527220 */ /* 0x000fe20000410000 */
[----:B------:R-:W1:Y:S07]  /*1a10*/  F2F.BF16.F32 R80, R80 ;  /* 0x0000005000507304 */ /* 0x000e6e0000202000 */
[----:B------:R-:W-:Y:S01]  /*1a20*/  @P0 F2FP.BF16.PACK_AB R119, RZ, R79 ;  /* 0x0000004fff77023e */ /* 0x000fe200000010ff */
[----:B------:R-:W3:Y:S01]  /*1a30*/  F2F.BF16.F32 R100, R100 ;  /* 0x0000006400647304 */ /* 0x000ee20000202000 */
[----:B------:R-:W-:Y:S01]  /*1a40*/  @P0 F2FP.BF16.PACK_AB R118, RZ, R101 ;  /* 0x00000065ff76023e */ /* 0x000fe200000010ff */
[----:B0-----:R-:W-:Y:S01]  /*1a50*/  IMAD.WIDE.U32 R78, R78, 0x10000, RZ ;  /* 0x000100004e4e7825 */ /* 0x001fe200078e00ff */
[----:B------:R-:W-:-:S02]  /*1a60*/  @P0 F2FP.BF16.PACK_AB R83, RZ, R83 ;  /* 0x00000053ff53023e */ /* 0x000fc400000010ff */
[----:B------:R-:W-:Y:S02]  /*1a70*/  @P0 PRMT R107, R118, 0x7610, R107 ;  /* 0x00007610766b0816 */ /* 0x000fe4000000006b */
[----:B------:R-:W-:Y:S01]  /*1a80*/  @P0 PRMT R108, R119, 0x7610, R108 ;  /* 0x00007610776c0816 */ /* 0x000fe2000000006c */
[----:B------:R-:W0:Y:S01]  /*1a90*/  F2F.BF16.F32 R117, R82 ;  /* 0x0000005200757304 */ /* 0x000e220000202000 */
[----:B-1----:R-:W-:Y:S02]  /*1aa0*/  SHF.L.U32 R101, R80, 0x10, RZ ;  /* 0x0000001050657819 */ /* 0x002fe400000006ff */
[----:B------:R-:W-:Y:S02]  /*1ab0*/  LEA R80, P1, R5, c[0x0][0x248], 0x3 ;  /* 0x0000920005507a11 */ /* 0x000fe400078218ff */
[----:B------:R-:W-:Y:S02]  /*1ac0*/  @P0 PRMT R110, R83, 0x7610, R110 ;  /* 0x00007610536e0816 */ /* 0x000fe4000000006e */
[----:B---3--:R-:W-:-:S02]  /*1ad0*/  LOP3.LUT R79, R79, R101, R100, 0xfe, !PT ;  /* 0x000000654f4f7212 */ /* 0x008fc400078efe64 */
        /* <DEDUP_REMOVED lines=14> */
.L_x_1697:
        /* <DEDUP_REMOVED lines=14> */
.L_x_1696:
[----:B-1----:R-:W-:Y:S05]  /*1ca0*/  BSYNC B0 ;  /* 0x0000000000007941 */ /* 0x002fea0003800000 */
.L_x_1695:
[----:B------:R-:W-:Y:S01]  /*1cb0*/  BSSY B0, `(.L_x_1698) ;  /* 0x0000051000007945 */ /* 0x000fe20003800000 */
[----:B------:R-:W-:Y:S05]  /*1cc0*/  @!P4 BRA `(.L_x_1699) ;  /* 0x000004f00000c947 */ /* 0x000fea0003800000 */
[----:B------:R-:W-:-:S10]  /*1cd0*/  HFMA2.MMA R76, -RZ, RZ, 0, 4.76837158203125e-07 ;  /* 0x00000008ff4c7435 */ /* 0x000fd400000001ff */
[----:B------:R-:W-:-:S06]  /*1ce0*/  IMAD.WIDE.U32 R76, R5, R76, c[0x0][0x170] ;  /* 0x00005c00054c7625 */ /* 0x000fcc00078e004c */
[----:B------:R-:W5:Y:S01]  /*1cf0*/  LDG.E.64 R76, [R76.64] ;  /* 0x000000044c4c7981 */ /* 0x000f62000c1e1b00 */
[----:B------:R-:W-:Y:S01]  /*1d00*/  ISETP.NE.U32.AND P0, PT, RZ, c[0x0][0x218], PT ;  /* 0x00008600ff007a0c */ /* 0x000fe20003f05070 */
[-CC-:B------:R-:W-:Y:S01]  /*1d10*/  FFMA.FTZ R78, R90, R112.reuse, R111.reuse ;  /* 0x000000705a4e7223 */ /* 0x180fe2000001006f */
[----:B------:R-:W-:Y:S01]  /*1d20*/  ISETP.NE.U32.AND P1, PT, RZ, c[0x0][0x258], PT ;  /* 0x00009600ff007a0c */ /* 0x000fe20003f25070 */
[----:B------:R-:W-:Y:S01]  /*1d30*/  FFMA.FTZ R81, R103, R112, R111 ;  /* 0x0000007067517223 */ /* 0x000fe2000001006f */
        /* <DEDUP_REMOVED lines=8> */
[--C-:B------:R-:W-:Y:S01]  /*1dc0*/  @P0 SHF.R.U64 R78, R94, 0x10, R95.reuse ;  /* 0x000000105e4e0819 */ /* 0x100fe2000000125f */
[----:B------:R-:W-:Y:S02]  /*1dd0*/  @P0 IMAD.MOV.U32 R80, RZ, RZ, R95 ;  /* 0x000000ffff500224 */ /* 0x000fe400078e005f */
[----:B------:R-:W-:Y:S01]  /*1de0*/  FADD.FTZ R83, R92, -R83 ;  /* 0x800000535c537221 */ /* 0x000fe20000010000 */
[----:B------:R-:W-:Y:S01]  /*1df0*/  @P0 PRMT R78, RZ, 0x5410, R78 ;  /* 0x00005410ff4e0816 */ /* 0x000fe2000000004e */
[----:B------:R-:W-:-:S02]  /*1e00*/  FADD.FTZ R111, R104, -R111 ;  /* 0x8000006f686f7221 */ /* 0x000fc40000010000 */
[C---:B------:R-:W-:Y:S02]  /*1e10*/  FMUL.FTZ R113, R4.reuse, R83 ;  /* 0x0000005304717220 */ /* 0x040fe40000410000 */
[----:B------:R-:W-:Y:S01]  /*1e20*/  @P0 FADD.FTZ R79, R79, R78 ;  /* 0x0000004e4f4f0221 */ /* 0x000fe20000010000 */
[----:B------:R-:W-:Y:S01]  /*1e30*/  @P0 PRMT R78, RZ, 0x5410, R80 ;  /* 0x00005410ff4e0816 */ /* 0x000fe20000000050 */
[----:B------:R-:W-:Y:S01]  /*1e40*/  FMUL.FTZ R83, R4, R111 ;  /* 0x0000006f04537220 */ /* 0x000fe20000410000 */
[----:B------:R-:W-:Y:S01]  /*1e50*/  @P0 SHF.R.U32.HI R80, RZ, 0x10, R95 ;  /* 0x00000010ff500819 */ /* 0x000fe2000001165f */
[----:B------:R-:W-:Y:S01]  /*1e60*/  FMUL.FTZ R100, R79, R106 ;  /* 0x0000006a4f647220 */ /* 0x000fe20000410000 */
[----:B------:R-:W-:Y:S01]  /*1e70*/  @P0 MOV R4, R94 ;  /* 0x0000005e00040202 */ /* 0x000fe20000000f00 */
[----:B------:R-:W-:Y:S01]  /*1e80*/  @P0 FADD.FTZ R81, R81, R78 ;  /* 0x0000004e51510221 */ /* 0x000fe20000010000 */
[----:B------:R-:W-:Y:S01]  /*1e90*/  @P1 F2FP.BF16.PACK_AB R79, RZ, R79 ;  /* 0x0000004fff4f123e */ /* 0x000fe200000010ff */
[----:B------:R-:W-:Y:S01]  /*1ea0*/  FMUL.FTZ R78, R57, R100 ;  /* 0x00000064394e7220 */ /* 0x000fe20000410000 */
[----:B------:R-:W-:Y:S01]  /*1eb0*/  @P0 PRMT R4, RZ, 0x5410, R4 ;  /* 0x00005410ff040816 */ /* 0x000fe20000000004 */
[----:B------:R-:W-:Y:S01]  /*1ec0*/  FMUL.FTZ R101, R81, R106 ;  /* 0x0000006a51657220 */ /* 0x000fe20000410000 */
[----:B------:R-:W-:Y:S01]  /*1ed0*/  @P1 PRMT R108, R79, 0x7610, R108 ;  /* 0x000076104f6c1816 */ /* 0x000fe2000000006c */
[----:B------:R0:W1:Y:S02]  /*1ee0*/  F2F.BF16.F32 R114, R78 ;  /* 0x0000004e00727304 */ /* 0x0000640000202000 */
[----:B------:R-:W-:-:S04]  /*1ef0*/  @P0 FADD.FTZ R113, R113, R4 ;  /* 0x0000000471710221 */ /* 0x000fc80000010000 */
[----:B------:R-:W-:Y:S01]  /*1f00*/  FMUL.FTZ R111, R113, R106 ;  /* 0x0000006a716f7220 */ /* 0x000fe20000410000 */
[----:B------:R-:W-:Y:S02]  /*1f10*/  @P1 F2FP.BF16.PACK_AB R113, RZ, R113 ;  /* 0x00000071ff71123e */ /* 0x000fe400000010ff */
[----:B0-----:R-:W-:Y:S01]  /*1f20*/  @P0 PRMT R78, RZ, 0x5410, R80 ;  /* 0x00005410ff4e0816 */ /* 0x001fe20000000050 */
[----:B------:R-:W-:Y:S01]  /*1f30*/  FMUL.FTZ R80, R58, R101 ;  /* 0x000000653a507220 */ /* 0x000fe20000410000 */
[----:B------:R-:W-:Y:S01]  /*1f40*/  @P1 PRMT R107, R113, 0x7610, R107 ;  /* 0x00007610716b1816 */ /* 0x000fe2000000006b */
[----:B------:R-:W-:Y:S02]  /*1f50*/  FMUL.FTZ R4, R56, R111 ;  /* 0x0000006f38047220 */ /* 0x000fe40000410000 */
[----:B------:R-:W-:Y:S01]  /*1f60*/  @P0 FADD.FTZ R83, R83, R78 ;  /* 0x0000004e53530221 */ /* 0x000fe20000010000 */
[----:B------:R0:W-:Y:S01]  /*1f70*/  F2F.BF16.F32 R116, R80 ;  /* 0x0000005000747304 */ /* 0x0001e20000202000 */
[----:B-1----:R-:W-:-:S04]  /*1f80*/  IMAD.WIDE.U32 R78, R114, 0x10000, RZ ;  /* 0x00010000724e7825 */ /* 0x002fc800078e00ff */
[----:B------:R-:W-:Y:S01]  /*1f90*/  FMUL.FTZ R112, R83, R106 ;  /* 0x0000006a53707220 */ /* 0x000fe20000410000 */
[----:B------:R-:W-:Y:S02]  /*1fa0*/  @P1 F2FP.BF16.PACK_AB R106, RZ, R83 ;  /* 0x00000053ff6a123e */ /* 0x000fe400000010ff */
[----:B------:R-:W-:Y:S01]  /*1fb0*/  F2F.BF16.F32 R115, R4 ;  /* 0x0000000400737304 */ /* 0x000fe20000202000 */
[----:B------:R-:W-:Y:S01]  /*1fc0*/  FMUL.FTZ R82, R59, R112 ;  /* 0x000000703b527220 */ /* 0x000fe20000410000 */
[----:B0-----:R-:W-:Y:S02]  /*1fd0*/  @P1 F2FP.BF16.PACK_AB R80, RZ, R81 ;  /* 0x00000051ff50123e */ /* 0x001fe400000010ff */
[----:B------:R-:W-:Y:S02]  /*1fe0*/  @P1 PRMT R110, R106, 0x7610, R110 ;  /* 0x000076106a6e1816 */ /* 0x000fe4000000006e */
[----:B------:R-:W-:Y:S02]  /*1ff0*/  @P1 PRMT R109, R80, 0x7610, R109 ;  /* 0x00007610506d1816 */ /* 0x000fe4000000006d */
[----:B------:R-:W0:Y:S01]  /*2000*/  F2F.BF16.F32 R82, R82 ;  /* 0x0000005200527304 */ /* 0x000e220000202000 */
[----:B------:R-:W-:-:S02]  /*2010*/  LEA R80, P0, R5, c[0x0][0x248], 0x3 ;  /* 0x0000920005507a11 */ /* 0x000fc400078018ff */
[----:B0-----:R-:W-:Y:S02]  /*2020*/  SHF.L.U32 R81, R82, 0x10, RZ ;  /* 0x0000001052517819 */ /* 0x001fe400000006ff */
[----:B------:R-:W-:Y:S02]  /*2030*/  LOP3.LUT R82, R78, R115, RZ, 0xfc, !PT ;  /* 0x000000734e527212 */ /* 0x000fe400078efcff */
[----:B------:R-:W-:Y:S02]  /*2040*/  LOP3.LUT R83, R79, R81, R116, 0xfe, !PT ;  /* 0x000000514f537212 */ /* 0x000fe400078efe74 */
[----:B------:R-:W-:Y:S01]  /*2050*/  LEA.HI.X R81, R5, c[0x0][0x24c], RZ, 0x3, P0 ;  /* 0x0000930005517a11 */ /* 0x000fe200000f1cff */
[----:B------:R-:W-:Y:S05]  /*2060*/  @!P1 BRA `(.L_x_1700) ;  /* 0x0000008000009947 */ /* 0x000fea0003800000 */
[----:B------:R-:W-:Y:S02]  /*2070*/  LOP3.LUT R78, R108, 0xffff, RZ, 0xc0, !PT ;  /* 0x0000ffff6c4e7812 */ /* 0x000fe400078ec0ff */
[----:B------:R-:W-:Y:S02]  /*2080*/  LEA R4, P0, R5, c[0x0][0x258], 0x3 ;  /* 0x0000960005047a11 */ /* 0x000fe400078018ff */
[----:B------:R-:W-:Y:S01]  /*2090*/  PRMT R113, R109, 0x5410, R110 ;  /* 0x000054106d717816 */ /* 0x000fe2000000006e */
[----:B------:R-:W-:Y:S01]  /*20a0*/  IMAD.WIDE.U32 R78, R78, 0x10000, RZ ;  /* 0x000100004e4e7825 */ /* 0x000fe200078e00ff */
[----:B------:R-:W-:-:S04]  /*20b0*/  LEA.HI.X R5, R5, c[0x0][0x25c], RZ, 0x3, P0 ;  /* 0x0000970005057a11 */ /* 0x000fc800000f1cff */
[----:B------:R-:W-:Y:S02]  /*20c0*/  LOP3.LUT R79, R113, R79, RZ, 0xfc, !PT ;  /* 0x0000004f714f7212 */ /* 0x000fe400078efcff */
[----:B------:R-:W-:-:S05]  /*20d0*/  LOP3.LUT R78, R78, 0xffff, R107, 0xf8, !PT ;  /* 0x0000ffff4e4e7812 */ /* 0x000fca00078ef86b */
[----:B------:R0:W-:Y:S02]  /*20e0*/  STG.E.64 [R4.64], R78 ;  /* 0x0000004e04007986 */ /* 0x0001e4000c101b04 */
.L_x_1700:
[----:B0----5:R-:W-:Y:S01]  /*20f0*/  IMAD.MOV.U32 R4, RZ, RZ, R76 ;  /* 0x000000ffff047224 */ /* 0x021fe200078e004c */
[----:B------:R0:W-:Y:S01]  /*2100*/  STG.E.64 [R80.64], R82 ;  /* 0x0000005250007986 */ /* 0x0001e2000c101b04 */
[--C-:B------:R-:W-:Y:S02]  /*2110*/  SHF.R.U64 R78, R76, 0x10, R77.reuse ;  /* 0x000000104c4e7819 */ /* 0x100fe4000000124d */
        /* <DEDUP_REMOVED lines=10> */
.L_x_1699:
[----:B0-----:R-:W-:Y:S05]  /*21c0*/  BSYNC B0 ;  /* 0x0000000000007941 */ /* 0x001fea0003800000 */
.L_x_1698:
[----:B------:R-:W-:Y:S02]  /*21d0*/  IADD3 R2, R2, c[0x0][0x160], RZ ;  /* 0x0000580002027a10 */ /* 0x000fe40007ffe0ff */
[----:B------:R-:W-:Y:S02]  /*21e0*/  LOP3.LUT P1, RZ, R3, 0xff, RZ, 0xc0, !PT ;  /* 0x000000ff03ff7812 */ /* 0x000fe4000782c0ff */
[----:B------:R-:W-:Y:S02]  /*21f0*/  ISETP.GE.AND P0, PT, R2, c[0x0][0x164], PT ;  /* 0x0000590002007a0c */ /* 0x000fe40003f06270 */
[----:B------:R-:W-:-:S11]  /*2200*/  SEL R3, RZ, 0x1, P1 ;  /* 0x00000001ff037807 */ /* 0x000fd60000800000 */
[----:B------:R-:W-:Y:S01]  /*2210*/  @P0 CALL.REL.NOINC `(.L_x_1683) ;  /* 0x0000001000000944 */ /* 0x000fe20003c00000 */
[----:B------:R-:W-:Y:S05]  /*2220*/  BRA `(.L_x_1701) ;  /* 0xffffe12000007947 */ /* 0x000fea000383ffff */
.L_x_1683:
        /* <DEDUP_REMOVED lines=31> */
.L_x_1690:
[----:B------:R-:W-:Y:S01]  /*2420*/  MOV R81, R79 ;  /* 0x0000004f00517202 */ /* 0x000fe20000000f00 */
[----:B------:R-:W-:Y:S01]  /*2430*/  IMAD.MOV.U32 R112, RZ, RZ, 0x10 ;  /* 0x00000010ff707424 */ /* 0x000fe200078e00ff */
[----:B------:R-:W-:-:S02]  /*2440*/  MOV R101, 0x1f ;  /* 0x0000001f00657802 */ /* 0x000fc40000000f00 */
[----:B------:R-:W-:Y:S02]  /*2450*/  MOV R114, 0xffffffff ;  /* 0xffffffff00727802 */ /* 0x000fe40000000f00 */
[----:B------:R-:W-:Y:S02]  /*2460*/  MOV R76, 0x2480 ;  /* 0x00002480004c7802 */ /* 0x000fe40000000f00 */
[----:B------:R-:W-:Y:S05]  /*2470*/  CALL.REL.NOINC `($__internal_44_$__cuda_sm70_shflsync_down_p) ;  /* 0x0000045000007944 */ /* 0x000fea0003c00000 */
[----:B-1----:R-:W-:Y:S01]  /*2480*/  IMAD.MOV.U32 R80, RZ, RZ, R101 ;  /* 0x000000ffff507224 */ /* 0x002fe200078e0065 */
[----:B0-----:R-:W-:Y:S05]  /*2490*/  BRA `(.L_x_1702) ;  /* 0xffffeb3000007947 */ /* 0x001fea000383ffff */
.L_x_1691:
[----:B------:R-:W-:Y:S01]  /*24a0*/  HFMA2.MMA R112, -RZ, RZ, 0, 9.5367431640625e-07 ;  /* 0x00000010ff707435 */ /* 0x000fe200000001ff */
[----:B------:R-:W-:Y:S01]  /*24b0*/  MOV R81, R78 ;  /* 0x0000004e00517202 */ /* 0x000fe20000000f00 */
[----:B------:R-:W-:Y:S01]  /*24c0*/  IMAD.MOV.U32 R101, RZ, RZ, 0x1f ;  /* 0x0000001fff657424 */ /* 0x000fe200078e00ff */
[----:B------:R-:W-:Y:S02]  /*24d0*/  MOV R114, 0xffffffff ;  /* 0xffffffff00727802 */ /* 0x000fe40000000f00 */
[----:B------:R-:W-:Y:S02]  /*24e0*/  MOV R76, 0x2500 ;  /* 0x00002500004c7802 */ /* 0x000fe40000000f00 */
[----:B01----:R-:W-:Y:S05]  /*24f0*/  CALL.REL.NOINC `($__internal_44_$__cuda_sm70_shflsync_down_p) ;  /* 0x000003d000007944 */ /* 0x003fea0003c00000 */
[----:B------:R-:W-:Y:S01]  /*2500*/  FADD.FTZ R79, R80, R79 ;  /* 0x0000004f504f7221 */ /* 0x000fe20000010000 */
[----:B0-----:R-:W-:Y:S01]  /*2510*/  HFMA2.MMA R112, -RZ, RZ, 0, 4.76837158203125e-07 ;  /* 0x00000008ff707435 */ /* 0x001fe200000001ff */
[----:B-1----:R-:W-:Y:S01]  /*2520*/  FADD.FTZ R80, R78, R101 ;  /* 0x000000654e507221 */ /* 0x002fe20000010000 */
[----:B------:R-:W-:Y:S01]  /*2530*/  MOV R114, 0xffffffff ;  /* 0xffffffff00727802 */ /* 0x000fe20000000f00 */
[----:B------:R-:W-:Y:S01]  /*2540*/  IMAD.MOV.U32 R101, RZ, RZ, 0x1f ;  /* 0x0000001fff657424 */ /* 0x000fe200078e00ff */
[----:B------:R-:W-:-:S02]  /*2550*/  MOV R81, R79 ;  /* 0x0000004f00517202 */ /* 0x000fc40000000f00 */
[----:B------:R-:W-:Y:S02]  /*2560*/  MOV R76, 0x2580 ;  /* 0x00002580004c7802 */ /* 0x000fe40000000f00 */
[----:B------:R-:W-:Y:S05]  /*2570*/  CALL.REL.NOINC `($__internal_44_$__cuda_sm70_shflsync_down_p) ;  /* 0x0000035000007944 */ /* 0x000fea0003c00000 */
[----:B0-----:R-:W-:Y:S01]  /*2580*/  HFMA2.MMA R112, -RZ, RZ, 0, 4.76837158203125e-07 ;  /* 0x00000008ff707435 */ /* 0x001fe200000001ff */
[----:B-1----:R-:W-:Y:S01]  /*2590*/  IMAD.MOV.U32 R78, RZ, RZ, R101 ;  /* 0x000000ffff4e7224 */ /* 0x002fe200078e0065 */
[----:B------:R-:W-:Y:S01]  /*25a0*/  MOV R81, R80 ;  /* 0x0000005000517202 */ /* 0x000fe20000000f00 */
[----:B------:R-:W-:Y:S01]  /*25b0*/  IMAD.MOV.U32 R101, RZ, RZ, 0x1f ;  /* 0x0000001fff657424 */ /* 0x000fe200078e00ff */
[----:B------:R-:W-:Y:S02]  /*25c0*/  MOV R114, 0xffffffff ;  /* 0xffffffff00727802 */ /* 0x000fe40000000f00 */
[----:B------:R-:W-:Y:S02]  /*25d0*/  MOV R76, 0x25f0 ;  /* 0x000025f0004c7802 */ /* 0x000fe40000000f00 */
[----:B------:R-:W-:Y:S05]  /*25e0*/  CALL.REL.NOINC `($__internal_44_$__cuda_sm70_shflsync_down_p) ;  /* 0x000002e000007944 */ /* 0x000fea0003c00000 */
[----:B------:R-:W-:Y:S01]  /*25f0*/  FADD.FTZ R79, R78, R79 ;  /* 0x0000004f4e4f7221 */ /* 0x000fe20000010000 */
[----:B0-----:R-:W-:Y:S01]  /*2600*/  HFMA2.MMA R112, -RZ, RZ, 0, 2.384185791015625e-07 ;  /* 0x00000004ff707435 */ /* 0x001fe200000001ff */
[----:B-1----:R-:W-:Y:S01]  /*2610*/  FADD.FTZ R80, R80, R101 ;  /* 0x0000006550507221 */ /* 0x002fe20000010000 */
[----:B------:R-:W-:Y:S01]  /*2620*/  MOV R114, 0xffffffff ;  /* 0xffffffff00727802 */ /* 0x000fe20000000f00 */
[----:B------:R-:W-:Y:S01]  /*2630*/  IMAD.MOV.U32 R101, RZ, RZ, 0x1f ;  /* 0x0000001fff657424 */ /* 0x000fe200078e00ff */
[----:B------:R-:W-:-:S02]  /*2640*/  MOV R81, R79 ;  /* 0x0000004f00517202 */ /* 0x000fc40000000f00 */
[----:B------:R-:W-:Y:S02]  /*2650*/  MOV R76, 0x2670 ;  /* 0x00002670004c7802 */ /* 0x000fe40000000f00 */
[----:B------:R-:W-:Y:S05]  /*2660*/  CALL.REL.NOINC `($__internal_44_$__cuda_sm70_shflsync_down_p) ;  /* 0x0000026000007944 */ /* 0x000fea0003c00000 */
[----:B0-----:R-:W-:Y:S01]  /*2670*/  HFMA2.MMA R112, -RZ, RZ, 0, 2.384185791015625e-07 ;  /* 0x00000004ff707435 */ /* 0x001fe200000001ff */
[----:B-1----:R-:W-:Y:S01]  /*2680*/  IMAD.MOV.U32 R78, RZ, RZ, R101 ;  /* 0x000000ffff4e7224 */ /* 0x002fe200078e0065 */
[----:B------:R-:W-:Y:S01]  /*2690*/  MOV R81, R80 ;  /* 0x0000005000517202 */ /* 0x000fe20000000f00 */
[----:B------:R-:W-:Y:S01]  /*26a0*/  IMAD.MOV.U32 R101, RZ, RZ, 0x1f ;  /* 0x0000001fff657424 */ /* 0x000fe200078e00ff */
[----:B------:R-:W-:Y:S02]  /*26b0*/  MOV R114, 0xffffffff ;  /* 0xffffffff00727802 */ /* 0x000fe40000000f00 */
[----:B------:R-:W-:Y:S02]  /*26c0*/  MOV R76, 0x26e0 ;  /* 0x000026e0004c7802 */ /* 0x000fe40000000f00 */
[----:B------:R-:W-:Y:S05]  /*26d0*/  CALL.REL.NOINC `($__internal_44_$__cuda_sm70_shflsync_down_p) ;  /* 0x000001f000007944 */ /* 0x000fea0003c00000 */
[----:B------:R-:W-:Y:S01]  /*26e0*/  FADD.FTZ R79, R78, R79 ;  /* 0x0000004f4e4f7221 */ /* 0x000fe20000010000 */
[----:B0-----:R-:W-:Y:S01]  /*26f0*/  HFMA2.MMA R112, -RZ, RZ, 0, 1.1920928955078125e-07 ;  /* 0x00000002ff707435 */ /* 0x001fe200000001ff */
[----:B-1----:R-:W-:Y:S01]  /*2700*/  FADD.FTZ R80, R80, R101 ;  /* 0x0000006550507221 */ /* 0x002fe20000010000 */
[----:B------:R-:W-:Y:S01]  /*2710*/  MOV R114, 0xffffffff ;  /* 0xffffffff00727802 */ /* 0x000fe20000000f00 */
[----:B------:R-:W-:Y:S01]  /*2720*/  IMAD.MOV.U32 R101, RZ, RZ, 0x1f ;  /* 0x0000001fff657424 */ /* 0x000fe200078e00ff */
[----:B------:R-:W-:-:S02]  /*2730*/  MOV R81, R79 ;  /* 0x0000004f00517202 */ /* 0x000fc40000000f00 */
[----:B------:R-:W-:Y:S02]  /*2740*/  MOV R76, 0x2760 ;  /* 0x00002760004c7802 */ /* 0x000fe40000000f00 */
[----:B------:R-:W-:Y:S05]  /*2750*/  CALL.REL.NOINC `($__internal_44_$__cuda_sm70_shflsync_down_p) ;  /* 0x0000017000007944 */ /* 0x000fea0003c00000 */
[----:B0-----:R-:W-:Y:S01]  /*2760*/  HFMA2.MMA R112, -RZ, RZ, 0, 1.1920928955078125e-07 ;  /* 0x00000002ff707435 */ /* 0x001fe200000001ff */
[----:B-1----:R-:W-:Y:S01]  /*2770*/  IMAD.MOV.U32 R78, RZ, RZ, R101 ;  /* 0x000000ffff4e7224 */ /* 0x002fe200078e0065 */
[----:B------:R-:W-:Y:S01]  /*2780*/  MOV R81, R80 ;  /* 0x0000005000517202 */ /* 0x000fe20000000f00 */
[----:B------:R-:W-:Y:S01]  /*2790*/  IMAD.MOV.U32 R101, RZ, RZ, 0x1f ;  /* 0x0000001fff657424 */ /* 0x000fe200078e00ff */
[----:B------:R-:W-:Y:S02]  /*27a0*/  MOV R114, 0xffffffff ;  /* 0xffffffff00727802 */ /* 0x000fe40000000f00 */
[----:B------:R-:W-:Y:S02]  /*27b0*/  MOV R76, 0x27d0 ;  /* 0x000027d0004c7802 */ /* 0x000fe40000000f00 */
[----:B------:R-:W-:Y:S05]  /*27c0*/  CALL.REL.NOINC `($__internal_44_$__cuda_sm70_shflsync_down_p) ;  /* 0x0000010000007944 */ /* 0x000fea0003c00000 */
[----:B------:R-:W-:Y:S01]  /*27d0*/  FADD.FTZ R78, R78, R79 ;  /* 0x0000004f4e4e7221 */ /* 0x000fe20000010000 */
[----:B0-----:R-:W-:Y:S01]  /*27e0*/  HFMA2.MMA R112, -RZ, RZ, 0, 5.9604644775390625e-08 ;  /* 0x00000001ff707435 */ /* 0x001fe200000001ff */
[----:B-1----:R-:W-:Y:S01]  /*27f0*/  FADD.FTZ R82, R80, R101 ;  /* 0x0000006550527221 */ /* 0x002fe20000010000 */
[----:B------:R-:W-:Y:S01]  /*2800*/  MOV R114, 0xffffffff ;  /* 0xffffffff00727802 */ /* 0x000fe20000000f00 */
[----:B------:R-:W-:Y:S01]  /*2810*/  IMAD.MOV.U32 R101, RZ, RZ, 0x1f ;  /* 0x0000001fff657424 */ /* 0x000fe200078e00ff */
[----:B------:R-:W-:-:S02]  /*2820*/  MOV R81, R78 ;  /* 0x0000004e00517202 */ /* 0x000fc40000000f00 */
[----:B------:R-:W-:Y:S02]  /*2830*/  MOV R76, 0x2850 ;  /* 0x00002850004c7802 */ /* 0x000fe40000000f00 */
[----:B------:R-:W-:Y:S05]  /*2840*/  CALL.REL.NOINC `($__internal_44_$__cuda_sm70_shflsync_down_p) ;  /* 0x0000008000007944 */ /* 0x000fea0003c00000 */
[----:B0-----:R-:W-:Y:S01]  /*2850*/  HFMA2.MMA R112, -RZ, RZ, 0, 5.9604644775390625e-08 ;  /* 0x00000001ff707435 */ /* 0x001fe200000001ff */
[----:B-1----:R-:W-:Y:S01]  /*2860*/  IMAD.MOV.U32 R83, RZ, RZ, R101 ;  /* 0x000000ffff537224 */ /* 0x002fe200078e0065 */
[----:B------:R-:W-:Y:S01]  /*2870*/  MOV R81, R82 ;  /* 0x0000005200517202 */ /* 0x000fe20000000f00 */
[----:B------:R-:W-:Y:S01]  /*2880*/  IMAD.MOV.U32 R101, RZ, RZ, 0x1f ;  /* 0x0000001fff657424 */ /* 0x000fe200078e00ff */
[----:B------:R-:W-:Y:S02]  /*2890*/  MOV R114, 0xffffffff ;  /* 0xffffffff00727802 */ /* 0x000fe40000000f00 */
[----:B------:R-:W-:Y:S02]  /*28a0*/  MOV R76, 0x28c0 ;  /* 0x000028c0004c7802 */ /* 0x000fe40000000f00 */
[----:B------:R-:W-:Y:S05]  /*28b0*/  CALL.REL.NOINC `($__internal_44_$__cuda_sm70_shflsync_down_p) ;  /* 0x0000001000007944 */ /* 0x000fea0003c00000 */
[----:B01----:R-:W-:Y:S05]  /*28c0*/  BRA `(.L_x_1703) ;  /* 0xffffe82000007947 */ /* 0x003fea000383ffff */
        .weak           $__internal_44_$__cuda_sm70_shflsync_down_p
        .type           $__internal_44_$__cuda_sm70_shflsync_down_p,@function
        .size           $__internal_44_$__cuda_sm70_shflsync_down_p,(.L_x_6693 - $__internal_44_$__cuda_sm70_shflsync_down_p)
$__internal_44_$__cuda_sm70_shflsync_down_p:
[----:B------:R-:W-:Y:S01]  /*28d0*/  HFMA2.MMA R77, -RZ, RZ, 0, 0 ;  /* 0x00000000ff4d7435 */ /* 0x000fe200000001ff */
[----:B------:R-:W-:Y:S04]  /*28e0*/  WARPSYNC R114 ;  /* 0x0000007200007348 */ /* 0x000fe80003800000 */
[----:B------:R0:W1:Y:S01]  /*28f0*/  SHFL.DOWN PT, R101, R81, R112, R101 ;  /* 0x0800007051657389 */ /* 0x00006200000e0065 */
[----:B------:R-:W-:Y:S05]  /*2900*/  RET.REL.NODEC R76 `(_ZN10layer_norm13ln_bwd_kernelINS_13Kernel_traitsIf13__nv_bfloat16S2_S2_fjLj1536ELj1ELj1ELj4ELj8ENS_18Kernel_traits_baseILj1536EfS2_S2_S2_fjLj128EEEEELb0ELb1ELb0ELb0EEEvNS_9BwdParamsE) ;  /* 0xffffd6f04c007950 */ /* 0x000fea0003c3ffff */
.L_x_1704:
        /* <DEDUP_REMOVED lines=15> */
.L_x_6693:


//--------------------- .text._ZN10layer_norm13ln_bwd_kernelINS_13Kernel_traitsIf13__nv_bfloat16S2_S2_fjLj1536ELj1ELj1ELj4ELj8ENS_18Kernel_traits_baseILj1536EfS2_S2_S2_fjLj128EEEEELb0ELb1ELb0ELb1EEEvNS_9BwdParamsE --------------------------
	.section	.text._ZN10layer_norm13ln_bwd_kernelINS_13Kernel_traitsIf13__nv_bfloat16S2_S2_fjLj1536ELj1ELj1ELj4ELj8ENS_18Kernel_traits_baseILj1536EfS2_S2_S2_fjLj128EEEEELb0ELb1ELb0ELb1EEEvNS_9BwdParamsE,"ax",@progbits
	.sectioninfo	@"SHI_REGISTERS=125"
	.align	128
        .global         _ZN10layer_norm13ln_bwd_kernelINS_13Kernel_traitsIf13__nv_bfloat16S2_S2_fjLj1536ELj1ELj1ELj4ELj8ENS_18Kernel_traits_baseILj1536EfS2_S2_S2_fjLj128EEEEELb0ELb1ELb0ELb1EEEvNS_9BwdParamsE
        .type           _ZN10layer_norm13ln_bwd_kernelINS_13Kernel_traitsIf13__nv_bfloat16S2_S2_fjLj1536ELj1ELj1ELj4ELj8ENS_18Kernel_traits_baseILj1536EfS2_S2_S2_fjLj128EEEEELb0ELb1ELb0ELb1EEEvNS_9BwdParamsE,@function
        .size           _ZN10layer_norm13ln_bwd_kernelINS_13Kernel_traitsIf13__nv_bfloat16S2_S2_fjLj1536ELj1ELj1ELj4ELj8ENS_18Kernel_traits_baseILj1536EfS2_S2_S2_fjLj128EEEEELb0ELb1ELb0ELb1EEEvNS_9BwdParamsE,(.L_x_6694 - _ZN10layer_norm13ln_bwd_kernelINS_13Kernel_traitsIf13__nv_bfloat16S2_S2_fjLj1536ELj1ELj1ELj4ELj8ENS_18Kernel_traits_baseILj1536EfS2_S2_S2_fjLj128EEEEELb0ELb1ELb0ELb1EEEvNS_9BwdParamsE)
        .other          _ZN10layer_norm13ln_bwd_kernelINS_13Kernel_traitsIf13__nv_bfloat16S2_S2_fjLj1536ELj1ELj1ELj4ELj8ENS_18Kernel_traits_baseILj1536EfS2_S2_S2_fjLj128EEEEELb0ELb1ELb0ELb1EEEvNS_9BwdParamsE,@"STO_CUDA_ENTRY STV_DEFAULT"
_ZN10layer_norm13ln_bwd_kernelINS_13Kernel_traitsIf13__nv_bfloat16S2_S2_fjLj1536ELj1ELj1ELj4ELj8ENS_18Kernel_traits_baseILj1536EfS2_S2_S2_fjLj128EEEEELb0ELb1ELb0ELb1EEEvNS_9BwdParamsE:
.text._ZN10layer_norm13ln_bwd_kernelINS_13Kernel_traitsIf13__nv_bfloat16S2_S2_fjLj1536ELj1ELj1ELj4ELj8ENS_18Kernel_traits_baseILj1536EfS2_S2_S2_fjLj128EEEEELb0ELb1ELb0ELb1EEEvNS_9BwdParamsE:
[----:B------:R-:W-:Y:S02]  /*0000*/  MOV R1, c[0x0][0x28] ;  /* 0x00000a0000017a02 */ /* 0x000fe40000000f00 */
[----:B------:R-:W0:Y:S01]  /*0010*/  S2R R95, SR_TID.X ;  /* 0x00000000005f7919 */ /* 0x000e220000002100 */
[----:B------:R-:W1:Y:S01]  /*0020*/  S2UR UR4, SR_CTAID.X ;  /* 0x00000000000479c3 */ /* 0x000e620000002500 */
[----:B0-----:R-:W-:Y:S02]  /*0030*/  SHF.R.U32.HI R93, RZ, 0x7, R95 ;  /* 0x00000007ff5d7819 */ /* 0x001fe4000001165f */
[----:B------:R-:W-:Y:S02]  /*0040*/  LOP3.LUT R0, R95, 0x7f, RZ, 0xc0, !PT ;  /* 0x0000007f5f007812 */ /* 0x000fe400078ec0ff */
[C---:B-1----:R-:W-:Y:S01]  /*0050*/  IADD3 R94, R93.reuse, UR4, RZ ;  /* 0x000000045d5e7c10 */ /* 0x042fe2000fffe0ff */
[----:B------:R-:W-:Y:S01]  /*0060*/  ULDC.64 UR4, c[0x0][0x118] ;  /* 0x0000460000047ab9 */ /* 0x000fe20000000a00 */
[----:B------:R-:W-:Y:S02]  /*0070*/  IMAD.SHL.U32 R93, R93, 0x4, RZ ;  /* 0x000000045d5d7824 */ /* 0x000fe400078e00ff */
        /* <DEDUP_REMOVED lines=21> */
.L_x_1705:
[----:B------:R-:W-:Y:S01]  /*01d0*/  HFMA2.MMA R11, -RZ, RZ, 0, 9.5367431640625e-07 ;  /* 0x00000010ff0b7435 */ /* 0x000fe200000001ff */
[----:B------:R-:W-:Y:S01]  /*01e0*/  SHF.R.U32.HI R86, RZ, 0x5, R95 ;  /* 0x00000005ff567819 */ /* 0x000fe2000001165f */
[----:B------:R-:W-:Y:S01]  /*01f0*/  IMAD.MOV.U32 R73, RZ, RZ, 0x1 ;  /* 0x00000001ff497424 */ /* 0x000fe200078e00ff */
[----:B------:R-:W-:-:S07]  /*0200*/  IADD3 R92, R93, 0x4, RZ ;  /* 0x000000045d5c7810 */ /* 0x000fce0007ffe0ff */
[----:B------:R-:W-:-:S04]  /*0210*/  IMAD.WIDE.U32 R6, R0, R11, c[0x0][0x1b0] ;  /* 0x00006c0000067625 */ /* 0x000fc800078e000b */
[----:B------:R-:W-:Y:S01]  /*0220*/  IMAD.WIDE.U32 R10, R0, R11, c[0x0][0x1c8] ;  /* 0x00007200000a7625 */ /* 0x000fe200078e000b */
[----:B------:R0:W5:Y:S01]  /*0230*/  LDG.E.128 R44, [R6.64] ;  /* 0x00000004062c7981 */ /* 0x000162000c1e1d00 */
[----:B------:R-:W-:Y:S01]  /*0240*/  CS2R R2, SRZ ;  /* 0x0000000000027805 */ /* 0x000fe2000001ff00 */
[----:B------:R-:W-:Y:S01]  /*0250*/  CS2R R4, SRZ ;  /* 0x0000000000047805 */ /* 0x000fe2000001ff00 */
[----:B------:R-:W-:Y:S01]  /*0260*/  CS2R R8, SRZ ;  /* 0x0000000000087805 */ /* 0x000fe2000001ff00 */
[----:B------:R0:W5:Y:S01]  /*0270*/  LDG.E.128 R40, [R6.64+0x800] ;  /* 0x0008000406287981 */ /* 0x000162000c1e1d00 */
[----:B------:R-:W-:Y:S01]  /*0280*/  CS2R R12, SRZ ;  /* 0x00000000000c7805 */ /* 0x000fe2000001ff00 */
[----:B------:R-:W-:Y:S01]  /*0290*/  CS2R R18, SRZ ;  /* 0x0000000000127805 */ /* 0x000fe2000001ff00 */
[----:B------:R-:W-:Y:S01]  /*02a0*/  CS2R R16, SRZ ;  /* 0x0000000000107805 */ /* 0x000fe2000001ff00 */
[----:B------:R0:W5:Y:S01]  /*02b0*/  LDG.E.128 R36, [R6.64+0x1000] ;  /* 0x0010000406247981 */ /* 0x000162000c1e1d00 */
[----:B------:R-:W-:Y:S01]  /*02c0*/  CS2R R20, SRZ ;  /* 0x0000000000147805 */ /* 0x000fe2000001ff00 */
        /* <DEDUP_REMOVED lines=8> */
[----:B0-----:R-:W-:Y:S01]  /*0350*/  CS2R R6, SRZ ;  /* 0x0000000000067805 */ /* 0x001fe2000001ff00 */
[----:B------:R-:W-:Y:S01]  /*0360*/  MOV R68, RZ ;  /* 0x000000ff00447202 */ /* 0x000fe20000000f00 */
[----:B------:R1:W5:Y:S01]  /*0370*/  LDG.E.128 R24, [R10.64+0x1000] ;  /* 0x001000040a187981 */ /* 0x000362000c1e1d00 */
[----:B------:R-:W-:Y:S01]  /*0380*/  CS2R R66, SRZ ;  /* 0x0000000000427805 */ /* 0x000fe2000001ff00 */
[----:B------:R-:W-:Y:S01]  /*0390*/  CS2R R14, SRZ ;  /* 0x00000000000e7805 */ /* 0x000fe2000001ff00 */
[----:B------:R-:W-:Y:S01]  /*03a0*/  IMAD.MOV.U32 R87, RZ, RZ, RZ ;  /* 0x000000ffff577224 */ /* 0x000fe200078e00ff */
[----:B------:R-:W-:Y:S01]  /*03b0*/  LOP3.LUT R86, R86, 0x3, RZ, 0xc0, !PT ;  /* 0x0000000356567812 */ /* 0x000fe200078ec0ff */
[----:B-1----:R-:W-:-:S02]  /*03c0*/  CS2R R10, SRZ ;  /* 0x00000000000a7805 */ /* 0x002fc4000001ff00 */
.L_x_1711:
[----:B------:R-:W-:Y:S01]  /*03d0*/  IMAD R48, R94, c[0x0][0x168], RZ ;  /* 0x00005a005e307a24 */ /* 0x000fe200078e02ff */
[----:B------:R-:W-:Y:S01]  /*03e0*/  MOV R54, 0x8 ;  /* 0x0000000800367802 */ /* 0x000fe20000000f00 */
[----:B------:R-:W-:-:S03]  /*03f0*/  IMAD.MOV.U32 R107, RZ, RZ, 0x4 ;  /* 0x00000004ff6b7424 */ /* 0x000fc600078e00ff */
[----:B------:R-:W-:-:S04]  /*0400*/  SHF.R.S32.HI R49, RZ, 0x1f, R48 ;  /* 0x0000001fff317819 */ /* 0x000fc80000011430 */
[----:B------:R-:W-:-:S04]  /*0410*/  LEA.HI R49, R49, R48, RZ, 0x2 ;  /* 0x0000003031317211 */ /* 0x000fc800078f10ff */
[----:B------:R-:W-:-:S04]  /*0420*/  LEA.HI.SX32 R103, R49, R0, 0x1e ;  /* 0x0000000031677211 */ /* 0x000fc800078ff2ff */
[C---:B------:R-:W-:Y:S01]  /*0430*/  IADD3 R85, R103.reuse, 0x80, RZ ;  /* 0x0000008067557810 */ /* 0x040fe20007ffe0ff */
[CC--:B------:R-:W-:Y:S01]  /*0440*/  IMAD.WIDE.U32 R88, R103.reuse, R54.reuse, c[0x0][0x208] ;  /* 0x0000820067587625 */ /* 0x0c0fe200078e0036 */
[----:B------:R-:W-:Y:S02]  /*0450*/  SHF.L.U32 R90, R103, 0x3, RZ ;  /* 0x00000003675a7819 */ /* 0x000fe400000006ff */
[----:B------:R-:W-:Y:S01]  /*0460*/  SHF.R.U32.HI R83, RZ, 0x1d, R103 ;  /* 0x0000001dff537819 */ /* 0x000fe20000011667 */
[----:B------:R-:W-:Y:S01]  /*0470*/  IMAD.SHL.U32 R84, R85, 0x8, RZ ;  /* 0x0000000855547824 */ /* 0x000fe200078e00ff */
[----:B------:R-:W-:Y:S02]  /*0480*/  IADD3 R82, R103, 0x100, RZ ;  /* 0x0000010067527810 */ /* 0x000fe40007ffe0ff */
[----:B------:R-:W-:Y:S01]  /*0490*/  SHF.R.U32.HI R72, RZ, 0x1d, R85 ;  /* 0x0000001dff487819 */ /* 0x000fe20000011655 */
[----:B------:R-:W-:Y:S01]  /*04a0*/  IMAD.WIDE R100, R94, R107, c[0x0][0x1a0] ;  /* 0x000068005e647625 */ /* 0x000fe200078e026b */
[----:B------:R-:W-:Y:S01]  /*04b0*/  IADD3 R48, P0, R90, c[0x0][0x188], RZ ;  /* 0x000062005a307a10 */ /* 0x000fe20007f1e0ff */
[----:B------:R-:W2:Y:S01]  /*04c0*/  LDG.E.64 R88, [R88.64] ;  /* 0x0000000458587981 */ /* 0x000ea2000c1e1b00 */
[----:B------:R-:W-:Y:S01]  /*04d0*/  SHF.L.U32 R71, R82, 0x3, RZ ;  /* 0x0000000352477819 */ /* 0x000fe200000006ff */
[-C--:B------:R-:W-:Y:S01]  /*04e0*/  IMAD.WIDE.U32 R80, R85, R54.reuse, c[0x0][0x208] ;  /* 0x0000820055507625 */ /* 0x080fe200078e0036 */
[----:B------:R-:W-:Y:S01]  /*04f0*/  IADD3.X R49, R83, c[0x0][0x18c], RZ, P0, !PT ;  /* 0x0000630053317a10 */ /* 0x000fe200007fe4ff */
[----:B------:R0:W3:Y:S01]  /*0500*/  LDG.E R109, [R100.64] ;  /* 0x00000004646d7981 */ /* 0x0000e2000c1e1900 */
[----:B------:R-:W-:Y:S01]  /*0510*/  IADD3 R50, P0, R84, c[0x0][0x188], RZ ;  /* 0x0000620054327a10 */ /* 0x000fe20007f1e0ff */
[----:B------:R-:W-:Y:S01]  /*0520*/  IMAD.WIDE.U32 R54, R82, R54, c[0x0][0x208] ;  /* 0x0000820052367625 */ /* 0x000fe200078e0036 */
[----:B------:R-:W-:Y:S01]  /*0530*/  SHF.R.U32.HI R70, RZ, 0x1d, R82 ;  /* 0x0000001dff467819 */ /* 0x000fe20000011652 */
[----:B------:R-:W4:Y:S01]  /*0540*/  LDG.E.64 R80, [R80.64] ;  /* 0x0000000450507981 */ /* 0x000f22000c1e1b00 */
[----:B------:R-:W-:-:S02]  /*0550*/  IADD3 R52, P1, R71, c[0x0][0x188], RZ ;  /* 0x0000620047347a10 */ /* 0x000fc40007f3e0ff */
[----:B------:R-:W-:Y:S01]  /*0560*/  IADD3.X R51, R72, c[0x0][0x18c], RZ, P0, !PT ;  /* 0x0000630048337a10 */ /* 0x000fe200007fe4ff */
[----:B------:R-:W4:Y:S01]  /*0570*/  LDG.E.64 R48, [R48.64] ;  /* 0x0000000430307981 */ /* 0x000f22000c1e1b00 */
[----:B------:R-:W-:Y:S01]  /*0580*/  IADD3.X R53, R70, c[0x0][0x18c], RZ, P1, !PT ;  /* 0x0000630046357a10 */ /* 0x000fe20000ffe4ff */
[----:B------:R-:W-:Y:S02]  /*0590*/  IMAD.WIDE R106, R94, R107, c[0x0][0x1a8] ;  /* 0x00006a005e6a7625 */ /* 0x000fe400078e026b */
[----:B------:R-:W4:Y:S04]  /*05a0*/  LDG.E.64 R54, [R54.64] ;  /* 0x0000000436367981 */ /* 0x000f28000c1e1b00 */
[----:B------:R-:W4:Y:S04]  /*05b0*/  LDG.E.64 R50, [R50.64] ;  /* 0x0000000432327981 */ /* 0x000f28000c1e1b00 */
        /* <DEDUP_REMOVED lines=10> */
[----:B------:R-:W-:-:S12]  /*0660*/  ULDC.U8 UR6, c[0x0][0x1f0] ;  /* 0x00007c0000067ab9 */ /* 0x000fd80000000000 */
[----:B------:R-:W-:Y:S02]  /*0670*/  @P0 LEA R104, P3, R103, c[0x0][0x218], 0x3 ;  /* 0x0000860067680a11 */ /* 0x000fe400078618ff */
[----:B------:R-:W-:Y:S02]  /*0680*/  @P0 LEA R102, P2, R85, c[0x0][0x218], 0x3 ;  /* 0x0000860055660a11 */ /* 0x000fe400078418ff */
[----:B------:R-:W-:Y:S02]  /*0690*/  @P0 LEA.HI.X R105, R103, c[0x0][0x21c], RZ, 0x3, P3 ;  /* 0x0000870067690a11 */ /* 0x000fe400018f1cff */
[----:B0-----:R-:W-:Y:S02]  /*06a0*/  @P0 LEA R100, P3, R82, c[0x0][0x218], 0x3 ;  /* 0x0000860052640a11 */ /* 0x001fe400078618ff */
[----:B------:R-:W-:Y:S01]  /*06b0*/  @P0 LEA.HI.X R103, R85, c[0x0][0x21c], RZ, 0x3, P2 ;  /* 0x0000870055670a11 */ /* 0x000fe200010f1cff */
[----:B-----5:R0:W5:Y:S01]  /*06c0*/  @P0 LDG.E.64 R74, [R104.64] ;  /* 0x00000004684a0981 */ /* 0x020162000c1e1b00 */
[----:B------:R-:W-:-:S02]  /*06d0*/  ISETP.NE.AND P2, PT, RZ, UR6, PT ;  /* 0x00000006ff007c0c */ /* 0x000fc4000bf45270 */
[----:B------:R-:W-:Y:S01]  /*06e0*/  @P0 LEA.HI.X R101, R82, c[0x0][0x21c], RZ, 0x3, P3 ;  /* 0x0000870052650a11 */ /* 0x000fe200018f1cff */
[----:B------:R0:W5:Y:S04]  /*06f0*/  @P0 LDG.E.64 R76, [R102.64] ;  /* 0x00000004664c0981 */ /* 0x000168000c1e1b00 */
[----:B------:R0:W5:Y:S01]  /*0700*/  @P0 LDG.E.64 R78, [R100.64] ;  /* 0x00000004644e0981 */ /* 0x000162000c1e1b00 */
[----:B--2---:R-:W-:Y:S01]  /*0710*/  IMAD.MOV.U32 R111, RZ, RZ, R88 ;  /* 0x000000ffff6f7224 */ /* 0x004fe200078e0058 */
[----:B---3--:R-:W-:Y:S01]  /*0720*/  FSEL R109, R109, RZ, !P2 ;  /* 0x000000ff6d6d7208 */ /* 0x008fe20005000000 */
[----:B----4-:R-:W-:Y:S01]  /*0730*/  IMAD.MOV.U32 R85, RZ, RZ, R80 ;  /* 0x000000ffff557224 */ /* 0x010fe200078e0050 */
[----:B------:R-:W-:Y:S02]  /*0740*/  MOV R82, R81 ;  /* 0x0000005100527202 */ /* 0x000fe40000000f00 */
[----:B------:R-:W-:-:S02]  /*0750*/  SHF.R.U64 R120, R48, 0x10, R49 ;  /* 0x0000001030787819 */ /* 0x000fc40000001231 */
[----:B------:R-:W-:Y:S02]  /*0760*/  PRMT R122, RZ, 0x5410, R48 ;  /* 0x00005410ff7a7816 */ /* 0x000fe40000000030 */
[----:B------:R-:W-:Y:S02]  /*0770*/  SHF.R.U32.HI R116, RZ, 0x10, R49 ;  /* 0x00000010ff747819 */ /* 0x000fe40000011631 */
[----:B------:R-:W-:Y:S02]  /*0780*/  PRMT R114, RZ, 0x5410, R50 ;  /* 0x00005410ff727816 */ /* 0x000fe40000000032 */
[--C-:B0-----:R-:W-:Y:S02]  /*0790*/  PRMT R104, RZ, 0x5410, R51.reuse ;  /* 0x00005410ff687816 */ /* 0x101fe40000000033 */
[--C-:B------:R-:W-:Y:S02]  /*07a0*/  SHF.R.U64 R110, R50, 0x10, R51.reuse ;  /* 0x00000010326e7819 */ /* 0x100fe40000001233 */
[----:B------:R-:W-:-:S02]  /*07b0*/  SHF.R.U32.HI R100, RZ, 0x10, R51 ;  /* 0x00000010ff647819 */ /* 0x000fc40000011633 */
[--C-:B------:R-:W-:Y:S02]  /*07c0*/  SHF.R.U64 R50, R52, 0x10, R53.reuse ;  /* 0x0000001034327819 */ /* 0x100fe40000001235 */
[----:B------:R-:W-:Y:S01]  /*07d0*/  SHF.R.U32.HI R48, RZ, 0x10, R53 ;  /* 0x00000010ff307819 */ /* 0x000fe20000011635 */
[C---:B------:R-:W-:Y:S01]  /*07e0*/  FADD.FTZ R114, -R109.reuse, R114 ;  /* 0x000000726d727221 */ /* 0x040fe20000010100 */
[----:B-1----:R-:W-:Y:S01]  /*07f0*/  SHF.R.U64 R106, R88, 0x10, R89 ;  /* 0x00000010586a7819 */ /* 0x002fe20000001259 */
[C---:B------:R-:W-:Y:S01]  /*0800*/  FADD.FTZ R104, -R109.reuse, R104 ;  /* 0x000000686d687221 */ /* 0x040fe20000010100 */
[----:B------:R-:W-:Y:S01]  /*0810*/  PRMT R120, RZ, 0x5410, R120 ;  /* 0x00005410ff787816 */ /* 0x000fe20000000078 */
[----:B------:R-:W-:Y:S01]  /*0820*/  FADD.FTZ R122, -R109, R122 ;  /* 0x0000007a6d7a7221 */ /* 0x000fe20000010100 */
        /* <DEDUP_REMOVED lines=8> */
[----:B------:R-:W-:Y:S01]  /*08b0*/  PRMT R48, RZ, 0x5410, R48 ;  /* 0x00005410ff307816 */ /* 0x000fe20000000030 */
[C---:B------:R-:W-:Y:S01]  /*08c0*/  FMUL.FTZ R114, R69.reuse, R114 ;  /* 0x0000007245727220 */ /* 0x040fe20000410000 */
[----:B------:R-:W-:Y:S02]  /*08d0*/  PRMT R85, RZ, 0x5410, R85 ;  /* 0x00005410ff557816 */ /* 0x000fe40000000055 */
[----:B------:R-:W-:Y:S02]  /*08e0*/  SHF.R.U64 R88, R80, 0x10, R81 ;  /* 0x0000001050587819 */ /* 0x000fe40000001251 */
[----:B------:R-:W-:Y:S01]  /*08f0*/  PRMT R51, RZ, 0x5410, R82 ;  /* 0x00005410ff337816 */ /* 0x000fe20000000052 */
[----:B------:R-:W-:Y:S01]  /*0900*/  FMUL.FTZ R82, R69, R104 ;  /* 0x0000006845527220 */ /* 0x000fe20000410000 */
[----:B------:R-:W-:Y:S01]  /*0910*/  MOV R107, R89 ;  /* 0x00000059006b7202 */ /* 0x000fe20000000f00 */
[----:B------:R-:W-:Y:S01]  /*0920*/  FADD.FTZ R120, -R109, R120 ;  /* 0x000000786d787221 */ /* 0x000fe20000010100 */
[----:B------:R-:W-:Y:S01]  /*0930*/  MOV R80, R55 ;  /* 0x0000003700507202 */ /* 0x000fe20000000f00 */
[----:B------:R-:W-:Y:S01]  /*0940*/  FMUL.FTZ R122, R69, R122 ;  /* 0x0000007a457a7220 */ /* 0x000fe20000410000 */
[----:B------:R-:W-:Y:S01]  /*0950*/  PRMT R106, RZ, 0x5410, R106 ;  /* 0x00005410ff6a7816 */ /* 0x000fe2000000006a */
[----:B------:R-:W-:-:S02]  /*0960*/  FMUL.FTZ R119, R44, R111 ;  /* 0x0000006f2c777220 */ /* 0x000fc40000410000 */
[C---:B------:R-:W-:Y:S02]  /*0970*/  FADD.FTZ R118, -R109.reuse, R118 ;  /* 0x000000766d767221 */ /* 0x040fe40000010100 */
[C---:B------:R-:W-:Y:S02]  /*0980*/  FADD.FTZ R116, -R109.reuse, R116 ;  /* 0x000000746d747221 */ /* 0x040fe40000010100 */
[C---:B------:R-:W-:Y:S02]  /*0990*/  FADD.FTZ R52, -R109.reuse, R52 ;  /* 0x000000346d347221 */ /* 0x040fe40000010100 */
[C---:B------:R-:W-:Y:S02]  /*09a0*/  FADD.FTZ R102, -R109.reuse, R102 ;  /* 0x000000666d667221 */ /* 0x040fe40000010100 */
[C---:B------:R-:W-:Y:S02]  /*09b0*/  FADD.FTZ R110, -R109.reuse, R110 ;  /* 0x0000006e6d6e7221 */ /* 0x040fe40000010100 */
[----:B------:R-:W-:-:S02]  /*09c0*/  FADD.FTZ R100, -R109, R100 ;  /* 0x000000646d647221 */ /* 0x000fc40000010100 */
[C---:B------:R-:W-:Y:S02]  /*09d0*/  FADD.FTZ R50, -R109.reuse, R50 ;  /* 0x000000326d327221 */ /* 0x040fe40000010100 */
[----:B------:R-:W-:Y:S01]  /*09e0*/  FADD.FTZ R48, -R109, R48 ;  /* 0x000000306d307221 */ /* 0x000fe20000010100 */
[----:B------:R-:W-:Y:S01]  /*09f0*/  SHF.R.U32.HI R108, RZ, 0x10, R89 ;  /* 0x00000010ff6c7819 */ /* 0x000fe20000011659 */
[----:B------:R-:W-:Y:S01]  /*0a00*/  FADD.FTZ R60, R85, R60 ;  /* 0x0000003c553c7221 */ /* 0x000fe20000010000 */
[----:B------:R-:W-:Y:S01]  /*0a10*/  PRMT R107, RZ, 0x5410, R107 ;  /* 0x00005410ff6b7816 */ /* 0x000fe2000000006b */
[-C--:B------:R-:W-:Y:S01]  /*0a20*/  FFMA.FTZ R61, R114, R85.reuse, R61 ;  /* 0x00000055723d7223 */ /* 0x080fe2000001003d */
[----:B------:R-:W-:Y:S01]  /*0a30*/  PRMT R105, RZ, 0x5410, R80 ;  /* 0x00005410ff697816 */ /* 0x000fe20000000050 */
[----:B------:R-:W-:Y:S02]  /*0a40*/  FMUL.FTZ R109, R40, R85 ;  /* 0x00000055286d7220 */ /* 0x000fe40000410000 */
[----:B------:R-:W-:-:S02]  /*0a50*/  FADD.FTZ R56, R51, R56 ;  /* 0x0000003833387221 */ /* 0x000fc40000010000 */
[-C--:B------:R-:W-:Y:S02]  /*0a60*/  FFMA.FTZ R57, R82, R51.reuse, R57 ;  /* 0x0000003352397223 */ /* 0x080fe40000010039 */
[----:B------:R-:W-:Y:S02]  /*0a70*/  FMUL.FTZ R85, R42, R51 ;  /* 0x000000332a557220 */ /* 0x000fe40000410000 */
[----:B------:R-:W-:Y:S02]  /*0a80*/  FMUL.FTZ R120, R69, R120 ;  /* 0x0000007845787220 */ /* 0x000fe40000410000 */
[----:B------:R-:W-:Y:S02]  /*0a90*/  FMUL.FTZ R115, R45, R106 ;  /* 0x0000006a2d737220 */ /* 0x000fe40000410000 */
[----:B------:R-:W-:Y:S02]  /*0aa0*/  FADD.FTZ R80, RZ, R119 ;  /* 0x00000077ff507221 */ /* 0x000fe40000010000 */
[----:B------:R-:W-:Y:S01]  /*0ab0*/  FFMA.FTZ R51, R122, R119, RZ ;  /* 0x000000777a337223 */ /* 0x000fe200000100ff */
[----:B------:R-:W-:Y:S01]  /*0ac0*/  PRMT R108, RZ, 0x5410, R108 ;  /* 0x00005410ff6c7816 */ /* 0x000fe2000000006c */
[C---:B------:R-:W-:Y:S01]  /*0ad0*/  FMUL.FTZ R118, R69.reuse, R118 ;  /* 0x0000007645767220 */ /* 0x040fe20000410000 */
[----:B------:R-:W-:Y:S01]  /*0ae0*/  SHF.R.U32.HI R89, RZ, 0x10, R81 ;  /* 0x00000010ff597819 */ /* 0x000fe20000011651 */
[----:B------:R-:W-:-:S02]  /*0af0*/  FMUL.FTZ R116, R69, R116 ;  /* 0x0000007445747220 */ /* 0x000fc40000410000 */
[----:B------:R-:W-:Y:S02]  /*0b00*/  FMUL.FTZ R113, R46, R107 ;  /* 0x0000006b2e717220 */ /* 0x000fe40000410000 */
[----:B------:R-:W-:Y:S02]  /*0b10*/  FADD.FTZ R80, R80, R115 ;  /* 0x0000007350507221 */ /* 0x000fe40000010000 */
[----:B------:R-:W-:Y:S02]  /*0b20*/  FFMA.FTZ R51, R120, R115, R51 ;  /* 0x0000007378337223 */ /* 0x000fe40000010033 */
[----:B------:R-:W-:Y:S01]  /*0b30*/  IMAD.MOV.U32 R91, RZ, RZ, R54 ;  /* 0x000000ffff5b7224 */ /* 0x000fe200078e0036 */
[----:B------:R-:W-:Y:S01]  /*0b40*/  PRMT R88, RZ, 0x5410, R88 ;  /* 0x00005410ff587816 */ /* 0x000fe20000000058 */
[----:B------:R-:W-:Y:S02]  /*0b50*/  FADD.FTZ R68, R111, R68 ;  /* 0x000000446f447221 */ /* 0x000fe40000010000 */
[----:B------:R-:W-:-:S02]  /*0b60*/  FFMA.FTZ R87, R122, R111, R87 ;  /* 0x0000006f7a577223 */ /* 0x000fc40000010057 */
[----:B------:R-:W-:Y:S02]  /*0b70*/  FADD.FTZ R62, R108, R62 ;  /* 0x0000003e6c3e7221 */ /* 0x000fe40000010000 */
[-C--:B------:R-:W-:Y:S02]  /*0b80*/  FFMA.FTZ R63, R116, R108.reuse, R63 ;  /* 0x0000006c743f7223 */ /* 0x080fe4000001003f */
[----:B------:R-:W-:Y:S01]  /*0b90*/  FMUL.FTZ R111, R47, R108 ;  /* 0x0000006c2f6f7220 */ /* 0x000fe20000410000 */
[----:B------:R-:W-:Y:S01]  /*0ba0*/  PRMT R108, RZ, 0x5410, R89 ;  /* 0x00005410ff6c7816 */ /* 0x000fe20000000059 */
[----:B------:R-:W-:Y:S02]  /*0bb0*/  FADD.FTZ R80, R80, R113 ;  /* 0x0000007150507221 */ /* 0x000fe40000010000 */
[----:B------:R-:W-:Y:S01]  /*0bc0*/  FFMA.FTZ R51, R118, R113, R51 ;  /* 0x0000007176337223 */ /* 0x000fe20000010033 */
[----:B------:R-:W-:Y:S01]  /*0bd0*/  PRMT R49, RZ, 0x5410, R91 ;  /* 0x00005410ff317816 */ /* 0x000fe2000000005b */
[----:B------:R-:W-:-:S02]  /*0be0*/  FMUL.FTZ R110, R69, R110 ;  /* 0x0000006e456e7220 */ /* 0x000fc40000410000 */
[C---:B------:R-:W-:Y:S02]  /*0bf0*/  FMUL.FTZ R89, R69.reuse, R100 ;  /* 0x0000006445597220 */ /* 0x040fe40000410000 */
[----:B------:R-:W-:Y:S02]  /*0c00*/  FMUL.FTZ R101, R69, R52 ;  /* 0x0000003445657220 */ /* 0x000fe40000410000 */
[----:B------:R-:W-:Y:S02]  /*0c10*/  FADD.FTZ R52, R80, R111 ;  /* 0x0000006f50347221 */ /* 0x000fe40000010000 */
[----:B------:R-:W-:Y:S02]  /*0c20*/  FFMA.FTZ R51, R116, R111, R51 ;  /* 0x0000006f74337223 */ /* 0x000fe40000010033 */
[----:B------:R-:W-:Y:S02]  /*0c30*/  FADD.FTZ R58, R88, R58 ;  /* 0x0000003a583a7221 */ /* 0x000fe40000010000 */
[----:B------:R-:W-:-:S02]  /*0c40*/  FFMA.FTZ R59, R110, R88, R59 ;  /* 0x000000586e3b7223 */ /* 0x000fc4000001003b */
[----:B------:R-:W-:Y:S02]  /*0c50*/  FMUL.FTZ R91, R41, R88 ;  /* 0x00000058295b7220 */ /* 0x000fe40000410000 */
        /* <DEDUP_REMOVED lines=9> */
[----:B------:R-:W-:Y:S01]  /*0cf0*/  FFMA.FTZ R49, R110, R91, R49 ;  /* 0x0000005b6e317223 */ /* 0x000fe20000010031 */
[----:B------:R-:W-:Y:S01]  /*0d00*/  SHF.R.U64 R81, R54, 0x10, R55 ;  /* 0x0000001036517819 */ /* 0x000fe20000001237 */
[----:B------:R-:W-:-:S02]  /*0d10*/  FADD.FTZ R51, R52, R85 ;  /* 0x0000005534337221 */ /* 0x000fc40000010000 */
[----:B------:R-:W-:Y:S02]  /*0d20*/  FFMA.FTZ R49, R82, R85, R49 ;  /* 0x0000005552317223 */ /* 0x000fe40000010031 */
[----:B------:R-:W-:Y:S02]  /*0d30*/  FADD.FTZ R66, R106, R66 ;  /* 0x000000426a427221 */ /* 0x000fe40000010000 */
[----:B------:R-:W-:Y:S01]  /*0d40*/  FFMA.FTZ R67, R120, R106, R67 ;  /* 0x0000006a78437223 */ /* 0x000fe20000010043 */
[----:B------:R-:W-:Y:S01]  /*0d50*/  PRMT R106, RZ, 0x5410, R81 ;  /* 0x00005410ff6a7816 */ /* 0x000fe20000000051 */
[----:B------:R-:W-:Y:S02]  /*0d60*/  FMUL.FTZ R103, R69, R50 ;  /* 0x0000003245677220 */ /* 0x000fe40000410000 */
[----:B------:R-:W-:Y:S02]  /*0d70*/  FADD.FTZ R51, R51, R88 ;  /* 0x0000005833337221 */ /* 0x000fe40000010000 */
[----:B------:R-:W-:Y:S01]  /*0d80*/  FFMA.FTZ R50, R89, R88, R49 ;  /* 0x0000005859327223 */ /* 0x000fe20000010031 */
[----:B------:R-:W-:Y:S01]  /*0d90*/  SHF.R.U32.HI R54, RZ, 0x10, R55 ;  /* 0x00000010ff367819 */ /* 0x000fe20000011637 */
[----:B------:R-:W-:-:S02]  /*0da0*/  FADD.FTZ R21, R106, R21 ;  /* 0x000000156a157221 */ /* 0x000fc40000010000 */
[----:B------:R-:W-:Y:S02]  /*0db0*/  FFMA.FTZ R14, R103, R106, R14 ;  /* 0x0000006a670e7223 */ /* 0x000fe4000001000e */
[----:B------:R-:W-:Y:S02]  /*0dc0*/  FMUL.FTZ R102, R69, R102 ;  /* 0x0000006645667220 */ /* 0x000fe40000410000 */
[----:B------:R-:W-:Y:S02]  /*0dd0*/  FMUL.FTZ R106, R37, R106 ;  /* 0x0000006a256a7220 */ /* 0x000fe40000410000 */
        /* <DEDUP_REMOVED lines=11> */
[----:B------:R-:W-:Y:S01]  /*0e90*/  LOP3.LUT P2, RZ, R73, 0xff, RZ, 0xc0, !PT ;  /* 0x000000ff49ff7812 */ /* 0x000fe2000784c0ff */
[----:B------:R-:W-:Y:S02]  /*0ea0*/  FMUL.FTZ R104, R39, R54 ;  /* 0x0000003627687220 */ /* 0x000fe40000410000 */
[----:B------:R-:W-:Y:S02]  /*0eb0*/  FADD.FTZ R49, R48, R105 ;  /* 0x0000006930317221 */ /* 0x000fe40000010000 */
[----:B------:R-:W-:Y:S01]  /*0ec0*/  FFMA.FTZ R52, R102, R105, R50 ;  /* 0x0000006966347223 */ /* 0x000fe20000010032 */
[----:B------:R-:W-:Y:S01]  /*0ed0*/  SEL R117, R92, R93, !P2 ;  /* 0x0000005d5c757207 */ /* 0x000fe20005000000 */
[----:B------:R-:W-:Y:S01]  /*0ee0*/  IMAD.MOV.U32 R100, RZ, RZ, 0x3f800000 ;  /* 0x3f800000ff647424 */ /* 0x000fe200078e00ff */
[----:B------:R-:W-:Y:S01]  /*0ef0*/  @P1 PRMT R100, RZ, 0x5410, R112 ;  /* 0x00005410ff641816 */ /* 0x000fe20000000070 */
[----:B------:R-:W-:-:S02]  /*0f00*/  FADD.FTZ R17, R54, R17 ;  /* 0x0000001136117221 */ /* 0x000fc40000010000 */
[----:B------:R-:W-:Y:S02]  /*0f10*/  FFMA.FTZ R19, R107, R54, R19 ;  /* 0x000000366b137223 */ /* 0x000fe40000010013 */
[----:B------:R-:W-:Y:S02]  /*0f20*/  FADD.FTZ R50, R49, R104 ;  /* 0x0000006831327221 */ /* 0x000fe40000010000 */
[----:B------:R-:W-:Y:S01]  /*0f30*/  FFMA.FTZ R52, R107, R104, R52 ;  /* 0x000000686b347223 */ /* 0x000fe20000010034 */
[----:B------:R-:W-:Y:S05]  /*0f40*/  BRA.DIV ~URZ, `(.L_x_1707) ;  /* 0x000014127f007947 */ /* 0x000fea000b800000 */
[----:B------:R0:W1:Y:S02]  /*0f50*/  SHFL.DOWN PT, R55, R50, 0x10, 0x1f ;  /* 0x0a001f0032377f89 */ /* 0x00006400000e0000 */
.L_x_1712:
[----:B------:R-:W-:Y:S05]  /*0f60*/  BRA.DIV ~URZ, `(.L_x_1708) ;  /* 0x000014727f007947 */ /* 0x000fea000b800000 */
        /* <DEDUP_REMOVED lines=17> */
.L_x_1713:
[----:B------:R-:W-:Y:S01]  /*1080*/  LOP3.LUT P1, RZ, R95, 0x1f, RZ, 0xc0, !PT ;  /* 0x0000001f5fff7812 */ /* 0x000fe2000782c0ff */
[----:B-12---:R-:W-:Y:S01]  /*1090*/  FADD.FTZ R80, R55, R80 ;  /* 0x0000005037507221 */ /* 0x006fe20000010000 */
[----:B------:R-:W-:Y:S01]  /*10a0*/  ULDC.U8 UR6, c[0x0][0x1f0] ;  /* 0x00007c0000067ab9 */ /* 0x000fe20000000000 */
[----:B0-----:R-:W-:Y:S01]  /*10b0*/  FADD.FTZ R81, R81, R52 ;  /* 0x0000003451517221 */ /* 0x001fe20000010000 */
[----:B------:R-:W-:Y:S01]  /*10c0*/  ISETP.NE.AND P2, PT, RZ, UR6, PT ;  /* 0x00000006ff007c0c */ /* 0x000fe2000bf45270 */
[----:B------:R-:W-:Y:S08]  /*10d0*/  WARPSYNC 0xffffffff ;  /* 0xffffffff00007948 */ /* 0x000ff00003800000 */
[----:B------:R-:W-:-:S05]  /*10e0*/  @!P1 IADD3 R112, R86, R117, RZ ;  /* 0x0000007556709210 */ /* 0x000fca0007ffe0ff */
[----:B------:R-:W-:Y:S04]  /*10f0*/  @!P1 STS.64 [R112.X8+0x1800], R80 ;  /* 0x0018005070009388 */ /* 0x000fe80000008a00 */
[----:B------:R-:W-:Y:S01]  /*1100*/  BAR.SYNC.DEFER_BLOCKING 0x0 ;  /* 0x0000000000007b1d */ /* 0x000fe20000010000 */
[----:B------:R-:W-:-:S04]  /*1110*/  ISETP.NE.U32.AND P1, PT, RZ, c[0x0][0x258], PT ;  /* 0x00009600ff007a0c */ /* 0x000fc80003f25070 */
[----:B------:R-:W-:Y:S01]  /*1120*/  ISETP.NE.AND.EX P1, PT, RZ, c[0x0][0x25c], PT, P1 ;  /* 0x00009700ff007a0c */ /* 0x000fe20003f25310 */
[----:B------:R-:W0:Y:S04]  /*1130*/  LDS.128 R48, [R117.X8+0x1800] ;  /* 0x0018000075307984 */ /* 0x000e280000008c00 */
[----:B------:R-:W1:Y:S01]  /*1140*/  LDS.128 R52, [R117.X8+0x1810] ;  /* 0x0018100075347984 */ /* 0x000e620000008c00 */
[----:B0-----:R-:W-:Y:S02]  /*1150*/  FADD.FTZ R121, RZ, R48 ;  /* 0x00000030ff797221 */ /* 0x001fe40000010000 */
[----:B------:R-:W-:Y:S02]  /*1160*/  FADD.FTZ R48, RZ, R49 ;  /* 0x00000031ff307221 */ /* 0x000fe40000010000 */
[----:B------:R-:W-:Y:S01]  /*1170*/  FADD.FTZ R121, R50, R121 ;  /* 0x0000007932797221 */ /* 0x000fe20000010000 */
[----:B-----5:R-:W-:Y:S01]  /*1180*/  @P0 MOV R50, R75 ;  /* 0x0000004b00320202 */ /* 0x020fe20000000f00 */
[----:B------:R-:W-:Y:S01]  /*1190*/  FADD.FTZ R48, R51, R48 ;  /* 0x0000003033307221 */ /* 0x000fe20000010000 */
[----:B------:R-:W-:Y:S01]  /*11a0*/  @P0 SHF.R.U64 R51, R74, 0x10, R75 ;  /* 0x000000104a330819 */ /* 0x000fe2000000124b */
[----:B-1----:R-:W-:-:S02]  /*11b0*/  FADD.FTZ R121, R121, R52 ;  /* 0x0000003479797221 */ /* 0x002fc40000010000 */
[----:B------:R-:W-:Y:S02]  /*11c0*/  FADD.FTZ R48, R48, R53 ;  /* 0x0000003530307221 */ /* 0x000fe40000010000 */
[----:B------:R-:W-:Y:S02]  /*11d0*/  FADD.FTZ R54, R54, R121 ;  /* 0x0000007936367221 */ /* 0x000fe40000010000 */
[----:B------:R-:W-:Y:S02]  /*11e0*/  FADD.FTZ R48, R55, R48 ;  /* 0x0000003037307221 */ /* 0x000fe40000010000 */
[----:B------:R-:W-:Y:S02]  /*11f0*/  FMUL.FTZ R54, R54, c[0x0][0x1e0] ;  /* 0x0000780036367a20 */ /* 0x000fe40000410000 */
[----:B------:R-:W-:Y:S02]  /*1200*/  FMUL.FTZ R117, R48, c[0x0][0x1e0] ;  /* 0x0000780030757a20 */ /* 0x000fe40000410000 */
[----:B------:R-:W-:Y:S01]  /*1210*/  @P0 IMAD.MOV.U32 R48, RZ, RZ, R74 ;  /* 0x000000ffff300224 */ /* 0x000fe200078e004a */
[----:B------:R-:W-:-:S04]  /*1220*/  FSEL R112, R54, RZ, !P2 ;  /* 0x000000ff36707208 */ /* 0x000fc80005000000 */
[----:B------:R-:W-:Y:S01]  /*1230*/  @P0 PRMT R48, RZ, 0x5410, R48 ;  /* 0x00005410ff300816 */ /* 0x000fe20000000030 */
[-CC-:B------:R-:W-:Y:S02]  /*1240*/  FFMA.FTZ R122, R122, R117.reuse, R112.reuse ;  /* 0x000000757a7a7223 */ /* 0x180fe40000010070 */
[-C--:B------:R-:W-:Y:S02]  /*1250*/  FFMA.FTZ R54, R114, R117.reuse, R112 ;  /* 0x0000007572367223 */ /* 0x080fe40000010070 */
[----:B------:R-:W-:Y:S02]  /*1260*/  FADD.FTZ R122, R119, -R122 ;  /* 0x8000007a777a7221 */ /* 0x000fe40000010000 */
[----:B------:R-:W-:Y:S02]  /*1270*/  FFMA.FTZ R120, R120, R117, R112 ;  /* 0x0000007578787223 */ /* 0x000fe40000010070 */
[----:B------:R-:W-:Y:S02]  /*1280*/  FADD.FTZ R54, R109, -R54 ;  /* 0x800000366d367221 */ /* 0x000fe40000010000 */
[----:B------:R-:W-:-:S02]  /*1290*/  FMUL.FTZ R109, R69, R122 ;  /* 0x0000007a456d7220 */ /* 0x000fc40000410000 */
[----:B------:R-:W-:Y:S02]  /*12a0*/  FADD.FTZ R120, R115, -R120 ;  /* 0x8000007873787221 */ /* 0x000fe40000010000 */
[----:B------:R-:W-:Y:S02]  /*12b0*/  FFMA.FTZ R118, R118, R117, R112 ;  /* 0x0000007576767223 */ /* 0x000fe40000010070 */
[----:B------:R-:W-:Y:S01]  /*12c0*/  @P0 FADD.FTZ R109, R109, R48 ;  /* 0x000000306d6d0221 */ /* 0x000fe20000010000 */
[----:B------:R-:W-:Y:S01]  /*12d0*/  @P0 PRMT R48, RZ, 0x5410, R51 ;  /* 0x00005410ff300816 */ /* 0x000fe20000000033 */
[----:B------:R-:W-:Y:S02]  /*12e0*/  FMUL.FTZ R49, R69, R120 ;  /* 0x0000007845317220 */ /* 0x000fe40000410000 */
[----:B------:R-:W-:Y:S02]  /*12f0*/  FADD.FTZ R118, R113, -R118 ;  /* 0x8000007671767221 */ /* 0x000fe40000010000 */
[----:B------:R-:W-:Y:S01]  /*1300*/  @P0 FADD.FTZ R49, R49, R48 ;  /* 0x0000003031310221 */ /* 0x000fe20000010000 */
[----:B------:R-:W-:Y:S01]  /*1310*/  @P0 PRMT R48, RZ, 0x5410, R50 ;  /* 0x00005410ff300816 */ /* 0x000fe20000000032 */
[----:B------:R-:W-:Y:S01]  /*1320*/  FMUL.FTZ R115, R69, R118 ;  /* 0x0000007645737220 */ /* 0x000fe20000410000 */
[----:B------:R-:W-:Y:S01]  /*1330*/  @P1 F2FP.BF16.PACK_AB R50, RZ, R109 ;  /* 0x0000006dff32123e */ /* 0x000fe200000010ff */
[----:B------:R-:W-:Y:S01]  /*1340*/  FFMA.FTZ R116, R116, R117, R112 ;  /* 0x0000007574747223 */ /* 0x000fe20000010070 */
[----:B------:R-:W-:Y:S01]  /*1350*/  @P1 F2FP.BF16.PACK_AB R51, RZ, R49 ;  /* 0x00000031ff33123e */ /* 0x000fe200000010ff */
[----:B------:R-:W-:Y:S01]  /*1360*/  @P0 FADD.FTZ R115, R115, R48 ;  /* 0x0000003073730221 */ /* 0x000fe20000010000 */
[----:B------:R-:W-:Y:S01]  /*1370*/  @P0 SHF.R.U32.HI R48, RZ, 0x10, R75 ;  /* 0x00000010ff300819 */ /* 0x000fe2000001164b */
[----:B------:R-:W-:Y:S01]  /*1380*/  FADD.FTZ R116, R111, -R116 ;  /* 0x800000746f747221 */ /* 0x000fe20000010000 */
[----:B------:R-:W-:Y:S01]  /*1390*/  @P1 PRMT R96, R51, 0x7610, R96 ;  /* 0x0000761033601816 */ /* 0x000fe20000000060 */
[----:B------:R-:W-:Y:S01]  /*13a0*/  FFMA.FTZ R80, R110, R117, R112 ;  /* 0x000000756e507223 */ /* 0x000fe20000010070 */
[----:B------:R-:W-:Y:S01]  /*13b0*/  @P0 PRMT R48, RZ, 0x5410, R48 ;  /* 0x00005410ff300816 */ /* 0x000fe20000000030 */
[----:B------:R-:W-:Y:S01]  /*13c0*/  FMUL.FTZ R81, R69, R116 ;  /* 0x0000007445517220 */ /* 0x000fe20000410000 */
[----:B------:R-:W-:Y:S01]  /*13d0*/  @P1 PRMT R97, R50, 0x7610, R97 ;  /* 0x0000761032611816 */ /* 0x000fe20000000061 */
[----:B------:R-:W-:Y:S01]  /*13e0*/  FMUL.FTZ R116, R49, R100 ;  /* 0x0000006431747220 */ /* 0x000fe20000410000 */
[----:B------:R-:W-:Y:S01]  /*13f0*/  @P1 F2FP.BF16.PACK_AB R50, RZ, R115 ;  /* 0x00000073ff32123e */ /* 0x000fe200000010ff */
[----:B------:R-:W-:Y:S01]  /*1400*/  @P0 FADD.FTZ R81, R81, R48 ;  /* 0x0000003051510221 */ /* 0x000fe20000010000 */
[----:B------:R-:W-:Y:S01]  /*1410*/  @P1 LOP3.LUT R52, R96, 0xffff, RZ, 0xc0, !PT ;  /* 0x0000ffff60341812 */ /* 0x000fe200078ec0ff */
[----:B------:R-:W-:Y:S01]  /*1420*/  FMUL.FTZ R55, R33, R116 ;  /* 0x0000007421377220 */ /* 0x000fe20000410000 */
[----:B------:R-:W-:Y:S01]  /*1430*/  IADD3 R48, P2, R90, c[0x0][0x170], RZ ;  /* 0x00005c005a307a10 */ /* 0x000fe20007f5e0ff */
[----:B------:R-:W-:Y:S01]  /*1440*/  FFMA.FTZ R111, R89, R117, R112 ;  /* 0x00000075596f7223 */ /* 0x000fe20000010070 */
[----:B------:R-:W-:Y:S01]  /*1450*/  @P1 F2FP.BF16.PACK_AB R51, RZ, R81 ;  /* 0x00000051ff33123e */ /* 0x000fe200000010ff */
[----:B------:R-:W-:Y:S01]  /*1460*/  @P1 IMAD.WIDE.U32 R52, R52, 0x10000, RZ ;  /* 0x0001000034341825 */ /* 0x000fe200078e00ff */
[----:B------:R-:W-:Y:S01]  /*1470*/  @P1 PRMT R98, R50, 0x7610, R98 ;  /* 0x0000761032621816 */ /* 0x000fe20000000062 */
[----:B------:R-:W0:Y:S01]  /*1480*/  F2F.BF16.F32 R55, R55 ;  /* 0x0000003700377304 */ /* 0x000e220000202000 */
[----:B------:R-:W-:Y:S01]  /*1490*/  @P1 PRMT R99, R51, 0x7610, R99 ;  /* 0x0000761033631816 */ /* 0x000fe20000000063 */
[-C--:B------:R-:W-:Y:S01]  /*14a0*/  FMUL.FTZ R109, R109, R100.reuse ;  /* 0x000000646d6d7220 */ /* 0x080fe20000410000 */
[----:B------:R-:W-:Y:S01]  /*14b0*/  IADD3.X R49, R83, c[0x0][0x174], RZ, P2, !PT ;  /* 0x00005d0053317a10 */ /* 0x000fe200017fe4ff */
[----:B------:R-:W-:Y:S01]  /*14c0*/  FADD.FTZ R80, R91, -R80 ;  /* 0x800000505b507221 */ /* 0x000fe20000010000 */
[----:B------:R-:W-:Y:S01]  /*14d0*/  @P1 PRMT R51, R98, 0x5410, R99 ;  /* 0x0000541062331816 */ /* 0x000fe20000000063 */
[----:B------:R-:W-:Y:S01]  /*14e0*/  FMUL.FTZ R115, R115, R100 ;  /* 0x0000006473737220 */ /* 0x000fe20000410000 */
[----:B------:R-:W-:Y:S01]  /*14f0*/  @P1 IADD3 R50, P2, R90, c[0x0][0x258], RZ ;  /* 0x000096005a321a10 */ /* 0x000fe20007f5e0ff */
[----:B------:R-:W-:Y:S01]  /*1500*/  FADD.FTZ R88, R88, -R111 ;  /* 0x8000006f58587221 */ /* 0x000fe20000010000 */
[----:B------:R-:W-:Y:S01]  /*1510*/  @P1 LOP3.LUT R53, R51, R53, RZ, 0xfc, !PT ;  /* 0x0000003533351212 */ /* 0x000fe200078efcff */
[----:B------:R-:W-:Y:S01]  /*1520*/  FMUL.FTZ R111, R32, R109 ;  /* 0x0000006d206f7220 */ /* 0x000fe20000410000 */
[----:B------:R-:W-:Y:S01]  /*1530*/  @P1 LOP3.LUT R52, R52, 0xffff, R97, 0xf8, !PT ;  /* 0x0000ffff34341812 */ /* 0x000fe200078ef861 */
[----:B------:R-:W2:Y:S01]  /*1540*/  LDG.E.64 R48, [R48.64] ;  /* 0x0000000430307981 */ /* 0x000ea2000c1e1b00 */
[----:B------:R-:W-:-:S02]  /*1550*/  @P1 IADD3.X R51, R83, c[0x0][0x25c], RZ, P2, !PT ;  /* 0x0000970053331a10 */ /* 0x000fc400017fe4ff */
[----:B------:R-:W-:Y:S01]  /*1560*/  @P0 SHF.R.U64 R114, R76, 0x10, R77 ;  /* 0x000000104c720819 */ /* 0x000fe2000000124d */
[----:B------:R-:W-:Y:S02]  /*1570*/  FMUL.FTZ R118, R81, R100 ;  /* 0x0000006451767220 */ /* 0x000fe40000410000 */
[----:B------:R1:W-:Y:S01]  /*1580*/  @P1 STG.E.64 [R50.64], R52 ;  /* 0x0000003432001986 */ /* 0x0003e2000c101b04 */
[----:B------:R-:W-:Y:S01]  /*1590*/  FMUL.FTZ R91, R69, R80 ;  /* 0x00000050455b7220 */ /* 0x000fe20000410000 */
[----:B------:R-:W3:Y:S01]  /*15a0*/  F2F.BF16.F32 R111, R111 ;  /* 0x0000006f006f7304 */ /* 0x000ee20000202000 */
[----:B------:R-:W-:Y:S02]  /*15b0*/  FMUL.FTZ R113, R35, R118 ;  /* 0x0000007623717220 */ /* 0x000fe40000410000 */
[----:B------:R-:W-:Y:S01]  /*15c0*/  FMUL.FTZ R110, R34, R115 ;  /* 0x00000073226e7220 */ /* 0x000fe20000410000 */
[----:B-1----:R-:W-:-:S04]  /*15d0*/  @P0 PRMT R50, RZ, 0x5410, R114 ;  /* 0x00005410ff320816 */ /* 0x002fc80000000072 */
[----:B------:R-:W1:Y:S01]  /*15e0*/  F2F.BF16.F32 R89, R113 ;  /* 0x0000007100597304 */ /* 0x000e620000202000 */
[----:B------:R-:W-:Y:S02]  /*15f0*/  @P0 FADD.FTZ R91, R91, R50 ;  /* 0x000000325b5b0221 */ /* 0x000fe40000010000 */
[--C-:B------:R-:W-:Y:S01]  /*1600*/  @P0 IMAD.MOV.U32 R50, RZ, RZ, R77.reuse ;  /* 0x000000ffff320224 */ /* 0x100fe200078e004d */
[----:B------:R-:W-:-:S04]  /*1610*/  @P0 SHF.R.U32.HI R52, RZ, 0x10, R77 ;  /* 0x00000010ff340819 */ /* 0x000fc8000001164d */
[----:B------:R4:W1:Y:S01]  /*1620*/  F2F.BF16.F32 R81, R110 ;  /* 0x0000006e00517304 */ /* 0x0008620000202000 */
[----:B------:R-:W-:Y:S01]  /*1630*/  @P0 PRMT R80, RZ, 0x5410, R50 ;  /* 0x00005410ff500816 */ /* 0x000fe20000000032 */
[----:B0-----:R-:W-:Y:S01]  /*1640*/  IMAD.WIDE.U32 R50, R55, 0x10000, RZ ;  /* 0x0001000037327825 */ /* 0x001fe200078e00ff */
[----:B------:R-:W-:-:S03]  /*1650*/  @P0 PRMT R52, RZ, 0x5410, R52 ;  /* 0x00005410ff340816 */ /* 0x000fc60000000034 */
[----:B------:R-:W-:Y:S01]  /*1660*/  FMUL.FTZ R53, R69, R88 ;  /* 0x0000005845357220 */ /* 0x000fe20000410000 */
[----:B---3--:R-:W-:Y:S01]  /*1670*/  LOP3.LUT R88, R50, R111, RZ, 0xfc, !PT ;  /* 0x0000006f32587212 */ /* 0x008fe200078efcff */
[----:B------:R-:W-:Y:S02]  /*1680*/  FFMA.FTZ R82, R82, R117, R112 ;  /* 0x0000007552527223 */ /* 0x000fe40000010070 */
[----:B------:R-:W-:Y:S02]  /*1690*/  @P0 IMAD.MOV.U32 R50, RZ, RZ, R76 ;  /* 0x000000ffff320224 */ /* 0x000fe400078e004c */
[----:B------:R-:W-:Y:S02]  /*16a0*/  FADD.FTZ R82, R85, -R82 ;  /* 0x8000005255527221 */ /* 0x000fe40000010000 */
[----:B------:R-:W-:Y:S01]  /*16b0*/  @P0 FADD.FTZ R53, R53, R52 ;  /* 0x0000003435350221 */ /* 0x000fe20000010000 */
[----:B------:R-:W-:Y:S01]  /*16c0*/  @P0 PRMT R50, RZ, 0x5410, R50 ;  /* 0x00005410ff320816 */ /* 0x000fe20000000032 */
[----:B------:R-:W-:Y:S01]  /*16d0*/  FMUL.FTZ R55, R69, R54 ;  /* 0x0000003645377220 */ /* 0x000fe20000410000 */
[----:B-1----:R-:W-:Y:S01]  /*16e0*/  SHF.L.U32 R89, R89, 0x10, RZ ;  /* 0x0000001059597819 */ /* 0x002fe200000006ff */
[----:B------:R-:W-:-:S02]  /*16f0*/  FMUL.FTZ R85, R69, R82 ;  /* 0x0000005245557220 */ /* 0x000fc40000410000 */
[-C--:B------:R-:W-:Y:S02]  /*1700*/  FMUL.FTZ R114, R53, R100.reuse ;  /* 0x0000006435727220 */ /* 0x080fe40000410000 */
[----:B----4-:R-:W-:Y:S01]  /*1710*/  FMUL.FTZ R110, R91, R100 ;  /* 0x000000645b6e7220 */ /* 0x010fe20000410000 */
[----:B------:R-:W-:Y:S01]  /*1720*/  LOP3.LUT R89, R51, R89, R81, 0xfe, !PT ;  /* 0x0000005933597212 */ /* 0x000fe200078efe51 */
[----:B------:R-:W-:Y:S02]  /*1730*/  @P0 FADD.FTZ R55, R55, R50 ;  /* 0x0000003237370221 */ /* 0x000fe40000010000 */
[----:B------:R-:W-:Y:S02]  /*1740*/  @P0 FADD.FTZ R85, R85, R80 ;  /* 0x0000005055550221 */ /* 0x000fe40000010000 */
[----:B------:R-:W-:Y:S02]  /*1750*/  FMUL.FTZ R51, R31, R114 ;  /* 0x000000721f337220 */ /* 0x000fe40000410000 */
[----:B------:R-:W-:-:S02]  /*1760*/  FMUL.FTZ R52, R29, R110 ;  /* 0x0000006e1d347220 */ /* 0x000fc40000410000 */
[-C--:B------:R-:W-:Y:S02]  /*1770*/  FMUL.FTZ R111, R55, R100.reuse ;  /* 0x00000064376f7220 */ /* 0x080fe40000410000 */
[----:B------:R-:W-:Y:S01]  /*1780*/  FMUL.FTZ R113, R85, R100 ;  /* 0x0000006455717220 */ /* 0x000fe20000410000 */
[----:B------:R-:W0:Y:S01]  /*1790*/  F2F.BF16.F32 R51, R51 ;  /* 0x0000003300337304 */ /* 0x000e220000202000 */
[----:B------:R-:W-:Y:S01]  /*17a0*/  @P1 F2FP.BF16.PACK_AB R91, RZ, R91 ;  /* 0x0000005bff5b123e */ /* 0x000fe200000010ff */
[----:B------:R-:W-:Y:S01]  /*17b0*/  FMUL.FTZ R81, R28, R111 ;  /* 0x0000006f1c517220 */ /* 0x000fe20000410000 */
[----:B------:R-:W-:Y:S01]  /*17c0*/  IADD3 R90, P2, R90, c[0x0][0x248], RZ ;  /* 0x000092005a5a7a10 */ /* 0x000fe20007f5e0ff */
[----:B------:R-:W-:Y:S01]  /*17d0*/  FMUL.FTZ R54, R30, R113 ;  /* 0x000000711e367220 */ /* 0x000fe20000410000 */
[----:B------:R-:W-:-:S03]  /*17e0*/  IADD3 R82, P3, R84, c[0x0][0x170], RZ ;  /* 0x00005c0054527a10 */ /* 0x000fc60007f7e0ff */
[----:B------:R-:W1:Y:S01]  /*17f0*/  F2F.BF16.F32 R52, R52 ;  /* 0x0000003400347304 */ /* 0x000e620000202000 */
[----:B------:R-:W-:Y:S02]  /*1800*/  @P1 PRMT R96, R91, 0x7610, R96 ;  /* 0x000076105b601816 */ /* 0x000fe40000000060 */
[----:B------:R-:W-:Y:S02]  /*1810*/  IADD3.X R91, R83, c[0x0][0x24c], RZ, P2, !PT ;  /* 0x00009300535b7a10 */ /* 0x000fe400017fe4ff */
[----:B------:R-:W-:-:S03]  /*1820*/  IADD3.X R83, R72, c[0x0][0x174], RZ, P3, !PT ;  /* 0x00005d0048537a10 */ /* 0x000fc60001ffe4ff */
[----:B------:R-:W3:Y:S01]  /*1830*/  F2F.BF16.F32 R81, R81 ;  /* 0x0000005100517304 */ /* 0x000ee20000202000 */
[----:B------:R-:W-:Y:S01]  /*1840*/  STG.E.64 [R90.64], R88 ;  /* 0x000000585a007986 */ /* 0x000fe2000c101b04 */
[----:B------:R-:W-:-:S03]  /*1850*/  @P1 F2FP.BF16.PACK_AB R80, RZ, R85 ;  /* 0x00000055ff50123e */ /* 0x000fc600000010ff */
[----:B------:R-:W4:Y:S03]  /*1860*/  LDG.E.64 R82, [R82.64] ;  /* 0x0000000452527981 */ /* 0x000f26000c1e1b00 */
[----:B------:R-:W3:Y:S01]  /*1870*/  F2F.BF16.F32 R54, R54 ;  /* 0x0000003600367304 */ /* 0x000ee20000202000 */
[----:B0-----:R-:W-:Y:S01]  /*1880*/  SHF.L.U32 R85, R51, 0x10, RZ ;  /* 0x0000001033557819 */ /* 0x001fe200000006ff */
[----:B-1----:R-:W-:Y:S01]  /*1890*/  IMAD.WIDE.U32 R50, R52, 0x10000, RZ ;  /* 0x0001000034327825 */ /* 0x002fe200078e00ff */
[----:B------:R-:W-:Y:S02]  /*18a0*/  @P1 F2FP.BF16.PACK_AB R53, RZ, R53 ;  /* 0x00000035ff35123e */ /* 0x000fe400000010ff */
[----:B------:R-:W-:Y:S02]  /*18b0*/  @P1 PRMT R98, R80, 0x7610, R98 ;  /* 0x0000761050621816 */ /* 0x000fe40000000062 */
[----:B------:R-:W-:-:S02]  /*18c0*/  @P1 LOP3.LUT R80, R96, 0xffff, RZ, 0xc0, !PT ;  /* 0x0000ffff60501812 */ /* 0x000fc400078ec0ff */
[----:B------:R-:W-:Y:S02]  /*18d0*/  @P1 F2FP.BF16.PACK_AB R55, RZ, R55 ;  /* 0x00000037ff37123e */ /* 0x000fe400000010ff */
[----:B------:R-:W-:Y:S02]  /*18e0*/  @P1 PRMT R99, R53, 0x7610, R99 ;  /* 0x0000761035631816 */ /* 0x000fe40000000063 */
[----:B---3--:R-:W-:Y:S01]  /*18f0*/  LOP3.LUT R50, R50, R81, RZ, 0xfc, !PT ;  /* 0x0000005132327212 */ /* 0x008fe200078efcff */
[----:B------:R-:W-:Y:S01]  /*1900*/  @P1 IMAD.WIDE.U32 R80, R80, 0x10000, RZ ;  /* 0x0001000050501825 */ /* 0x000fe200078e00ff */
[----:B------:R-:W-:Y:S02]  /*1910*/  @P1 PRMT R97, R55, 0x7610, R97 ;  /* 0x0000761037611816 */ /* 0x000fe40000000061 */
[----:B------:R-:W-:Y:S02]  /*1920*/  LOP3.LUT R51, R51, R85, R54, 0xfe, !PT ;  /* 0x0000005533337212 */ /* 0x000fe400078efe36 */
[----:B------:R-:W-:-:S02]  /*1930*/  IADD3 R52, P3, R84, c[0x0][0x248], RZ ;  /* 0x0000920054347a10 */ /* 0x000fc40007f7e0ff */
[----:B------:R-:W-:Y:S02]  /*1940*/  @P1 IADD3 R54, P2, R84, c[0x0][0x258], RZ ;  /* 0x0000960054361a10 */ /* 0x000fe40007f5e0ff */
[----:B------:R-:W-:Y:S02]  /*1950*/  @P1 PRMT R53, R98, 0x5410, R99 ;  /* 0x0000541062351816 */ /* 0x000fe40000000063 */
[----:B------:R-:W-:Y:S02]  /*1960*/  IADD3 R84, P4, R71, c[0x0][0x170], RZ ;  /* 0x00005c0047547a10 */ /* 0x000fe40007f9e0ff */
[----:B------:R-:W-:Y:S02]  /*1970*/  @P1 IADD3.X R55, R72, c[0x0][0x25c], RZ, P2, !PT ;  /* 0x0000970048371a10 */ /* 0x000fe400017fe4ff */
[----:B------:R-:W-:Y:S02]  /*1980*/  @P1 LOP3.LUT R81, R53, R81, RZ, 0xfc, !PT ;  /* 0x0000005135511212 */ /* 0x000fe400078efcff */
[----:B------:R-:W-:-:S02]  /*1990*/  @P1 LOP3.LUT R80, R80, 0xffff, R97, 0xf8, !PT ;  /* 0x0000ffff50501812 */ /* 0x000fc400078ef861 */
[----:B------:R-:W-:Y:S02]  /*19a0*/  IADD3.X R53, R72, c[0x0][0x24c], RZ, P3, !PT ;  /* 0x0000930048357a10 */ /* 0x000fe40001ffe4ff */
[----:B------:R-:W-:Y:S01]  /*19b0*/  IADD3.X R85, R70, c[0x0][0x174], RZ, P4, !PT ;  /* 0x00005d0046557a10 */ /* 0x000fe200027fe4ff */
[----:B------:R-:W-:Y:S04]  /*19c0*/  @P1 STG.E.64 [R54.64], R80 ;  /* 0x0000005036001986 */ /* 0x000fe8000c101b04 */
[----:B------:R0:W-:Y:S04]  /*19d0*/  STG.E.64 [R52.64], R50 ;  /* 0x0000003234007986 */ /* 0x0001e8000c101b04 */
[----:B------:R-:W3:Y:S01]  /*19e0*/  LDG.E.64 R84, [R84.64] ;  /* 0x0000000454547981 */ /* 0x000ee2000c1e1b00 */
[----:B------:R-:W-:Y:S01]  /*19f0*/  FFMA.FTZ R103, R103, R117, R112 ;  /* 0x0000007567677223 */ /* 0x000fe20000010070 */
[----:B------:R-:W-:-:S03]  /*1a00*/  @P0 SHF.R.U64 R72, R78, 0x10, R79 ;  /* 0x000000104e480819 */ /* 0x000fc6000000124f */
[----:B------:R-:W-:Y:S02]  /*1a10*/  FADD.FTZ R106, R106, -R103 ;  /* 0x800000676a6a7221 */ /* 0x000fe40000010000 */
[-C--:B------:R-:W-:Y:S01]  /*1a20*/  FFMA.FTZ R102, R102, R117.reuse, R112 ;  /* 0x0000007566667223 */ /* 0x080fe20000010070 */
[----:B0-----:R-:W-:Y:S01]  /*1a30*/  @P0 PRMT R50, RZ, 0x5410, R72 ;  /* 0x00005410ff320816 */ /* 0x001fe20000000048 */
[----:B------:R-:W-:Y:S02]  /*1a40*/  FMUL.FTZ R51, R69, R106 ;  /* 0x0000006a45337220 */ /* 0x000fe40000410000 */
[----:B------:R-:W-:Y:S02]  /*1a50*/  FFMA.FTZ R101, R101, R117, R112 ;  /* 0x0000007565657223 */ /* 0x000fe40000010070 */
[----:B------:R-:W-:Y:S02]  /*1a60*/  @P0 IMAD.MOV.U32 R52, RZ, RZ, R79 ;  /* 0x000000ffff340224 */ /* 0x000fe400078e004f */
[----:B------:R-:W-:-:S02]  /*1a70*/  FADD.FTZ R102, R105, -R102 ;  /* 0x8000006669667221 */ /* 0x000fc40000010000 */
[----:B------:R-:W-:Y:S01]  /*1a80*/  @P0 FADD.FTZ R51, R51, R50 ;  /* 0x0000003233330221 */ /* 0x000fe20000010000 */
[----:B------:R-:W-:Y:S01]  /*1a90*/  @P0 MOV R50, R78 ;  /* 0x0000004e00320202 */ /* 0x000fe20000000f00 */
[----:B------:R-:W-:Y:S01]  /*1aa0*/  FADD.FTZ R108, R108, -R101 ;  /* 0x800000656c6c7221 */ /* 0x000fe20000010000 */
[----:B------:R-:W-:Y:S01]  /*1ab0*/  @P0 PRMT R52, RZ, 0x5410, R52 ;  /* 0x00005410ff340816 */ /* 0x000fe20000000034 */
[C---:B------:R-:W-:Y:S01]  /*1ac0*/  FMUL.FTZ R55, R69.reuse, R102 ;  /* 0x0000006645377220 */ /* 0x040fe20000410000 */
[----:B------:R-:W-:Y:S01]  /*1ad0*/  @P0 PRMT R50, RZ, 0x5410, R50 ;  /* 0x00005410ff320816 */ /* 0x000fe20000000032 */
[----:B------:R-:W-:Y:S01]  /*1ae0*/  FMUL.FTZ R53, R69, R108 ;  /* 0x0000006c45357220 */ /* 0x000fe20000410000 */
[----:B------:R-:W-:Y:S01]  /*1af0*/  @P0 SHF.R.U32.HI R54, RZ, 0x10, R79 ;  /* 0x00000010ff360819 */ /* 0x000fe2000001164f */
[----:B------:R-:W-:Y:S02]  /*1b00*/  @P0 FADD.FTZ R55, R55, R52 ;  /* 0x0000003437370221 */ /* 0x000fe40000010000 */
[----:B------:R-:W-:Y:S01]  /*1b10*/  @P0 FADD.FTZ R53, R53, R50 ;  /* 0x0000003235350221 */ /* 0x000fe20000010000 */
[----:B------:R-:W-:Y:S01]  /*1b20*/  @P0 PRMT R52, RZ, 0x5410, R54 ;  /* 0x00005410ff340816 */ /* 0x000fe20000000036 */
[-C--:B------:R-:W-:Y:S01]  /*1b30*/  FMUL.FTZ R50, R51, R100.reuse ;  /* 0x0000006433327220 */ /* 0x080fe20000410000 */
[----:B------:R-:W-:Y:S01]  /*1b40*/  @P1 F2FP.BF16.PACK_AB R54, RZ, R51 ;  /* 0x00000033ff36123e */ /* 0x000fe200000010ff */
[-C--:B------:R-:W-:Y:S01]  /*1b50*/  FMUL.FTZ R51, R55, R100.reuse ;  /* 0x0000006437337220 */ /* 0x080fe20000410000 */
[----:B------:R-:W-:Y:S01]  /*1b60*/  @P1 F2FP.BF16.PACK_AB R72, RZ, R55 ;  /* 0x00000037ff48123e */ /* 0x000fe200000010ff */
[----:B------:R-:W-:Y:S01]  /*1b70*/  FMUL.FTZ R55, R53, R100 ;  /* 0x0000006435377220 */ /* 0x000fe20000410000 */
[----:B------:R-:W-:Y:S01]  /*1b80*/  @P1 F2FP.BF16.PACK_AB R53, RZ, R53 ;  /* 0x00000035ff35123e */ /* 0x000fe200000010ff */
[----:B------:R-:W-:-:S03]  /*1b90*/  FFMA.FTZ R107, R107, R117, R112 ;  /* 0x000000756b6b7223 */ /* 0x000fc60000010070 */
[----:B------:R-:W-:Y:S01]  /*1ba0*/  @P1 PRMT R97, R53, 0x7610, R97 ;  /* 0x0000761035611816 */ /* 0x000fe20000000061 */
[----:B------:R-:W-:Y:S01]  /*1bb0*/  FADD.FTZ R104, R104, -R107 ;  /* 0x8000006b68687221 */ /* 0x000fe20000010000 */
[----:B------:R-:W-:-:S03]  /*1bc0*/  @P1 PRMT R96, R54, 0x7610, R96 ;  /* 0x0000761036601816 */ /* 0x000fc60000000060 */
[----:B------:R-:W-:-:S04]  /*1bd0*/  FMUL.FTZ R69, R69, R104 ;  /* 0x0000006845457220 */ /* 0x000fc80000410000 */
[----:B------:R-:W-:-:S04]  /*1be0*/  @P0 FADD.FTZ R69, R69, R52 ;  /* 0x0000003445450221 */ /* 0x000fc80000010000 */
[----:B------:R-:W-:Y:S01]  /*1bf0*/  FMUL.FTZ R52, R69, R100 ;  /* 0x0000006445347220 */ /* 0x000fe20000410000 */
[----:B------:R-:W-:Y:S01]  /*1c00*/  @P1 F2FP.BF16.PACK_AB R80, RZ, R69 ;  /* 0x00000045ff50123e */ /* 0x000fe200000010ff */
[----:B------:R-:W-:-:S03]  /*1c10*/  FMUL.FTZ R69, R24, R55 ;  /* 0x0000003718457220 */ /* 0x000fc60000410000 */
[----:B------:R-:W-:Y:S02]  /*1c20*/  @P1 PRMT R99, R80, 0x7610, R99 ;  /* 0x0000761050631816 */ /* 0x000fe40000000063 */
[----:B------:R-:W-:Y:S01]  /*1c30*/  @P1 PRMT R98, R72, 0x7610, R98 ;  /* 0x0000761048621816 */ /* 0x000fe20000000062 */
[----:B------:R-:W-:-:S04]  /*1c40*/  FMUL.FTZ R72, R25, R50 ;  /* 0x0000003219487220 */ /* 0x000fc80000410000 */
[----:B------:R-:W0:Y:S01]  /*1c50*/  F2F.BF16.F32 R81, R72 ;  /* 0x0000004800517304 */ /* 0x000e220000202000 */
[----:B--2---:R-:W-:Y:S01]  /*1c60*/  IMAD.MOV.U32 R53, RZ, RZ, R48 ;  /* 0x000000ffff357224 */ /* 0x004fe200078e0030 */
[--C-:B------:R-:W-:Y:S02]  /*1c70*/  SHF.R.U64 R48, R48, 0x10, R49.reuse ;  /* 0x0000001030307819 */ /* 0x100fe40000001231 */
[----:B------:R-:W-:Y:S02]  /*1c80*/  MOV R54, R49 ;  /* 0x0000003100367202 */ /* 0x000fe40000000f00 */
[----:B------:R-:W-:Y:S02]  /*1c90*/  PRMT R48, RZ, 0x5410, R48 ;  /* 0x00005410ff307816 */ /* 0x000fe40000000030 */
[----:B------:R-:W-:-:S03]  /*1ca0*/  SHF.R.U32.HI R49, RZ, 0x10, R49 ;  /* 0x00000010ff317819 */ /* 0x000fc60000011631 */
[----:B------:R-:W-:Y:S01]  /*1cb0*/  FFMA.FTZ R13, R48, R116, R13 ;  /* 0x00000074300d7223 */ /* 0x000fe2000001000d */
[----:B------:R-:W-:Y:S02]  /*1cc0*/  PRMT R48, RZ, 0x5410, R49 ;  /* 0x00005410ff307816 */ /* 0x000fe40000000031 */
[----:B------:R-:W-:-:S03]  /*1cd0*/  PRMT R53, RZ, 0x5410, R53 ;  /* 0x00005410ff357816 */ /* 0x000fc60000000035 */
[----:B------:R-:W-:Y:S02]  /*1ce0*/  FFMA.FTZ R11, R48, R118, R11 ;  /* 0x00000076300b7223 */ /* 0x000fe4000001000b */
[----:B------:R-:W-:Y:S02]  /*1cf0*/  FFMA.FTZ R12, R53, R109, R12 ;  /* 0x0000006d350c7223 */ /* 0x000fe4000001000c */
[----:B------:R1:W2:Y:S01]  /*1d00*/  F2F.BF16.F32 R53, R69 ;  /* 0x0000004500357304 */ /* 0x0002a20000202000 */
[----:B------:R-:W-:-:S05]  /*1d10*/  PRMT R54, RZ, 0x5410, R54 ;  /* 0x00005410ff367816 */ /* 0x000fca0000000036 */
[----:B------:R-:W-:Y:S02]  /*1d20*/  FFMA.FTZ R10, R54, R115, R10 ;  /* 0x00000073360a7223 */ /* 0x000fe4000001000a */
[----:B------:R-:W-:Y:S02]  /*1d30*/  FMUL.FTZ R54, R26, R51 ;  /* 0x000000331a367220 */ /* 0x000fe40000410000 */
[----:B----4-:R-:W-:Y:S01]  /*1d40*/  IMAD.MOV.U32 R48, RZ, RZ, R82 ;  /* 0x000000ffff307224 */ /* 0x010fe200078e0052 */
[----:B-1----:R-:W-:-:S04]  /*1d50*/  SHF.R.U64 R69, R82, 0x10, R83 ;  /* 0x0000001052457819 */ /* 0x002fc80000001253 */
[----:B------:R-:W-:Y:S02]  /*1d60*/  PRMT R48, RZ, 0x5410, R48 ;  /* 0x00005410ff307816 */ /* 0x000fe40000000030 */
[----:B------:R-:W-:-:S03]  /*1d70*/  SHF.R.U32.HI R80, RZ, 0x10, R83 ;  /* 0x00000010ff507819 */ /* 0x000fc60000011653 */
[----:B------:R-:W-:Y:S01]  /*1d80*/  FFMA.FTZ R8, R48, R111, R8 ;  /* 0x0000006f30087223 */ /* 0x000fe20000010008 */
[----:B------:R-:W-:-:S05]  /*1d90*/  PRMT R48, RZ, 0x5410, R69 ;  /* 0x00005410ff307816 */ /* 0x000fca0000000045 */
[----:B------:R-:W-:Y:S01]  /*1da0*/  FFMA.FTZ R9, R48, R110, R9 ;  /* 0x0000006e30097223 */ /* 0x000fe20000010009 */
[----:B------:R-:W-:-:S05]  /*1db0*/  PRMT R48, RZ, 0x5410, R80 ;  /* 0x00005410ff307816 */ /* 0x000fca0000000050 */
[----:B------:R-:W-:Y:S01]  /*1dc0*/  FFMA.FTZ R7, R48, R114, R7 ;  /* 0x0000007230077223 */ /* 0x000fe20000010007 */
[----:B------:R-:W-:Y:S01]  /*1dd0*/  MOV R49, R83 ;  /* 0x0000005300317202 */ /* 0x000fe20000000f00 */
[----:B------:R-:W-:-:S03]  /*1de0*/  FMUL.FTZ R69, R27, R52 ;  /* 0x000000341b457220 */ /* 0x000fc60000410000 */
[----:B------:R-:W-:Y:S01]  /*1df0*/  PRMT R49, RZ, 0x5410, R49 ;  /* 0x00005410ff317816 */ /* 0x000fe20000000031 */
[----:B------:R1:W4:Y:S04]  /*1e00*/  F2F.BF16.F32 R82, R54 ;  /* 0x0000003600527304 */ /* 0x0003280000202000 */
[----:B------:R-:W-:-:S04]  /*1e10*/  FFMA.FTZ R6, R49, R113, R6 ;  /* 0x0000007131067223 */ /* 0x000fc80000010006 */
[----:B------:R-:W0:Y:S01]  /*1e20*/  F2F.BF16.F32 R69, R69 ;  /* 0x0000004500457304 */ /* 0x000e220000202000 */
[----:B---3--:R-:W-:Y:S01]  /*1e30*/  IMAD.MOV.U32 R48, RZ, RZ, R84 ;  /* 0x000000ffff307224 */ /* 0x008fe200078e0054 */
[----:B------:R-:W-:-:S04]  /*1e40*/  SHF.R.U64 R72, R84, 0x10, R85 ;  /* 0x0000001054487819 */ /* 0x000fc80000001255 */
[----:B------:R-:W-:Y:S02]  /*1e50*/  PRMT R48, RZ, 0x5410, R48 ;  /* 0x00005410ff307816 */ /* 0x000fe40000000030 */
[----:B------:R-:W-:-:S03]  /*1e60*/  MOV R49, R85 ;  /* 0x0000005500317202 */ /* 0x000fc60000000f00 */
[----:B------:R-:W-:Y:S01]  /*1e70*/  FFMA.FTZ R4, R48, R55, R4 ;  /* 0x0000003730047223 */ /* 0x000fe20000010004 */
[----:B------:R-:W-:Y:S02]  /*1e80*/  PRMT R48, RZ, 0x5410, R72 ;  /* 0x00005410ff307816 */ /* 0x000fe40000000048 */
[----:B-1----:R-:W-:Y:S02]  /*1e90*/  SHF.R.U32.HI R54, RZ, 0x10, R85 ;  /* 0x00000010ff367819 */ /* 0x002fe40000011655 */
[----:B------:R-:W-:Y:S01]  /*1ea0*/  PRMT R49, RZ, 0x5410, R49 ;  /* 0x00005410ff317816 */ /* 0x000fe20000000031 */
[----:B------:R-:W-:Y:S01]  /*1eb0*/  FFMA.FTZ R5, R48, R50, R5 ;  /* 0x0000003230057223 */ /* 0x000fe20000010005 */
[----:B------:R-:W-:-:S03]  /*1ec0*/  PRMT R48, RZ, 0x5410, R54 ;  /* 0x00005410ff307816 */ /* 0x000fc60000000036 */
[----:B------:R-:W-:Y:S02]  /*1ed0*/  FFMA.FTZ R2, R49, R51, R2 ;  /* 0x0000003331027223 */ /* 0x000fe40000010002 */
[----:B------:R-:W-:Y:S01]  /*1ee0*/  FFMA.FTZ R3, R48, R52, R3 ;  /* 0x0000003430037223 */ /* 0x000fe20000010003 */
[----:B------:R-:W-:Y:S05]  /*1ef0*/  @!P1 BRA `(.L_x_1709) ;  /* 0x0000008000009947 */ /* 0x000fea0003800000 */
[----:B0-2-4-:R-:W-:Y:S02]  /*1f00*/  LOP3.LUT R48, R96, 0xffff, RZ, 0xc0, !PT ;  /* 0x0000ffff60307812 */ /* 0x015fe400078ec0ff */
[----:B------:R-:W-:Y:S02]  /*1f10*/  IADD3 R50, P0, R71, c[0x0][0x258], RZ ;  /* 0x0000960047327a10 */ /* 0x000fe40007f1e0ff */
[----:B------:R-:W-:Y:S01]  /*1f20*/  PRMT R55, R98, 0x5410, R99 ;  /* 0x0000541062377816 */ /* 0x000fe20000000063 */
[----:B------:R-:W-:Y:S01]  /*1f30*/  IMAD.WIDE.U32 R48, R48, 0x10000, RZ ;  /* 0x0001000030307825 */ /* 0x000fe200078e00ff */
[----:B------:R-:W-:-:S04]  /*1f40*/  IADD3.X R51, R70, c[0x0][0x25c], RZ, P0, !PT ;  /* 0x0000970046337a10 */ /* 0x000fc800007fe4ff */
[----:B------:R-:W-:Y:S02]  /*1f50*/  LOP3.LUT R49, R55, R49, RZ, 0xfc, !PT ;  /* 0x0000003137317212 */ /* 0x000fe400078efcff */
[----:B------:R-:W-:-:S05]  /*1f60*/  LOP3.LUT R48, R48, 0xffff, R97, 0xf8, !PT ;  /* 0x0000ffff30307812 */ /* 0x000fca00078ef861 */
[----:B------:R0:W-:Y:S02]  /*1f70*/  STG.E.64 [R50.64], R48 ;  /* 0x0000003032007986 */ /* 0x0001e4000c101b04 */
.L_x_1709:
[----:B0-2-4-:R-:W-:Y:S01]  /*1f80*/  IMAD.WIDE.U32 R48, R81, 0x10000, RZ ;  /* 0x0001000051307825 */ /* 0x015fe200078e00ff */
[----:B------:R-:W-:Y:S02]  /*1f90*/  IADD3 R50, P0, R71, c[0x0][0x248], RZ ;  /* 0x0000920047327a10 */ /* 0x000fe40007f1e0ff */
[----:B------:R-:W-:Y:S01]  /*1fa0*/  IADD3 R94, R94, c[0x0][0x160], RZ ;  /* 0x000058005e5e7a10 */ /* 0x000fe20007ffe0ff */
[----:B------:R-:W-:Y:S01]  /*1fb0*/  IMAD.U32 R51, R69, 0x10000, RZ ;  /* 0x0001000045337824 */ /* 0x000fe200078e00ff */
[----:B------:R-:W-:Y:S02]  /*1fc0*/  LOP3.LUT R48, R48, R53, RZ, 0xfc, !PT ;  /* 0x0000003530307212 */ /* 0x000fe400078efcff */
[----:B------:R-:W-:Y:S02]  /*1fd0*/  LOP3.LUT P1, RZ, R73, 0xff, RZ, 0xc0, !PT ;  /* 0x000000ff49ff7812 */ /* 0x000fe4000782c0ff */
[----:B------:R-:W-:Y:S02]  /*1fe0*/  LOP3.LUT R49, R49, R51, R82, 0xfe, !PT ;  /* 0x0000003331317212 */ /* 0x000fe400078efe52 */
[----:B------:R-:W-:-:S02]  /*1ff0*/  IADD3.X R51, R70, c[0x0][0x24c], RZ, P0, !PT ;  /* 0x0000930046337a10 */ /* 0x000fc400007fe4ff */
[----:B------:R-:W-:Y:S02]  /*2000*/  ISETP.GE.AND P0, PT, R94, c[0x0][0x164], PT ;  /* 0x000059005e007a0c */ /* 0x000fe40003f06270 */
[----:B------:R-:W-:Y:S01]  /*2010*/  SEL R73, RZ, 0x1, P1 ;  /* 0x00000001ff497807 */ /* 0x000fe20000800000 */
[----:B------:R0:W-:Y:S10]  /*2020*/  STG.E.64 [R50.64], R48 ;  /* 0x0000003032007986 */ /* 0x0001f4000c101b04 */
[----:B0-----:R-:W-:Y:S01]  /*2030*/  @P0 CALL.REL.NOINC `(.L_x_1710) ;  /* 0x0000001000000944 */ /* 0x001fe20003c00000 */
[----:B------:R-:W-:Y:S05]  /*2040*/  BRA `(.L_x_1711) ;  /* 0xffffe38000007947 */ /* 0x000fea000383ffff */
.L_x_1710:
        /* <DEDUP_REMOVED lines=30> */
.L_x_1706:
[----:B------:R-:W0:Y:S01]  /*2230*/  S2UR UR6, SR_CTAID.X ;  /* 0x00000000000679c3 */ /* 0x000e220000002500 */
[----:B------:R-:W0:Y:S01]  /*2240*/  S2R R2, SR_TID.X ;  /* 0x0000000000027919 */ /* 0x000e220000002100 */
        /* <DEDUP_REMOVED lines=17> */
.L_x_1707:
[----:B------:R-:W-:Y:S01]  /*2360*/  HFMA2.MMA R53, -RZ, RZ, 0, 9.5367431640625e-07 ;  /* 0x00000010ff357435 */ /* 0x000fe200000001ff */
[----:B------:R-:W-:Y:S01]  /*2370*/  MOV R112, R50 ;  /* 0x0000003200707202 */ /* 0x000fe20000000f00 */
[----:B------:R-:W-:Y:S01]  /*2380*/  IMAD.MOV.U32 R54, RZ, RZ, 0x1f ;  /* 0x0000001fff367424 */ /* 0x000fe200078e00ff */
[----:B------:R-:W-:-:S02]  /*2390*/  MOV R51, 0xffffffff ;  /* 0xffffffff00337802 */ /* 0x000fc40000000f00 */
[----:B------:R-:W-:Y:S02]  /*23a0*/  MOV R48, 0x23c0 ;  /* 0x000023c000307802 */ /* 0x000fe40000000f00 */
[----:B-----5:R-:W-:Y:S05]  /*23b0*/  CALL.REL.NOINC `($__internal_45_$__cuda_sm70_shflsync_down_p) ;  /* 0x0000046000007944 */ /* 0x020fea0003c00000 */
[----:B-1----:R-:W-:Y:S01]  /*23c0*/  MOV R55, R51 ;  /* 0x0000003300377202 */ /* 0x002fe20000000f00 */
[----:B0-----:R-:W-:Y:S05]  /*23d0*/  BRA `(.L_x_1712) ;  /* 0xffffeb8000007947 */ /* 0x001fea000383ffff */
.L_x_1708:
[----:B------:R-:W-:Y:S01]  /*23e0*/  HFMA2.MMA R53, -RZ, RZ, 0, 9.5367431640625e-07 ;  /* 0x00000010ff357435 */ /* 0x000fe200000001ff */
[----:B------:R-:W-:Y:S01]  /*23f0*/  IMAD.MOV.U32 R112, RZ, RZ, R52 ;  /* 0x000000ffff707224 */ /* 0x000fe200078e0034 */
[----:B------:R-:W-:Y:S01]  /*2400*/  MOV R54, 0x1f ;  /* 0x0000001f00367802 */ /* 0x000fe20000000f00 */
[----:B------:R-:W-:Y:S01]  /*2410*/  IMAD.MOV.U32 R51, RZ, RZ, -0x1 ;  /* 0xffffffffff337424 */ /* 0x000fe200078e00ff */
[----:B------:R-:W-:Y:S02]  /*2420*/  MOV R48, 0x2440 ;  /* 0x0000244000307802 */ /* 0x000fe40000000f00 */
[----:B01---5:R-:W-:Y:S05]  /*2430*/  CALL.REL.NOINC `($__internal_45_$__cuda_sm70_shflsync_down_p) ;  /* 0x000003e000007944 */ /* 0x023fea0003c00000 */
[----:B------:R-:W-:Y:S01]  /*2440*/  FADD.FTZ R55, R50, R55 ;  /* 0x0000003732377221 */ /* 0x000fe20000010000 */
[----:B0-----:R-:W-:Y:S01]  /*2450*/  HFMA2.MMA R53, -RZ, RZ, 0, 4.76837158203125e-07 ;  /* 0x00000008ff357435 */ /* 0x001fe200000001ff */
[----:B-1----:R-:W-:Y:S01]  /*2460*/  FADD.FTZ R52, R52, R51 ;  /* 0x0000003334347221 */ /* 0x002fe20000010000 */
[----:B------:R-:W-:Y:S01]  /*2470*/  MOV R54, 0x1f ;  /* 0x0000001f00367802 */ /* 0x000fe20000000f00 */
[----:B------:R-:W-:Y:S01]  /*2480*/  IMAD.MOV.U32 R51, RZ, RZ, -0x1 ;  /* 0xffffffffff337424 */ /* 0x000fe200078e00ff */
[----:B------:R-:W-:-:S02]  /*2490*/  MOV R112, R55 ;  /* 0x0000003700707202 */ /* 0x000fc40000000f00 */
[----:B------:R-:W-:Y:S02]  /*24a0*/  MOV R48, 0x24c0 ;  /* 0x000024c000307802 */ /* 0x000fe40000000f00 */
[----:B------:R-:W-:Y:S05]  /*24b0*/  CALL.REL.NOINC `($__internal_45_$__cuda_sm70_shflsync_down_p) ;  /* 0x0000036000007944 */ /* 0x000fea0003c00000 */
[----:B0-----:R-:W-:Y:S01]  /*24c0*/  HFMA2.MMA R53, -RZ, RZ, 0, 4.76837158203125e-07 ;  /* 0x00000008ff357435 */ /* 0x001fe200000001ff */
[----:B-1----:R-:W-:Y:S01]  /*24d0*/  MOV R50, R51 ;  /* 0x0000003300327202 */ /* 0x002fe20000000f00 */
[----:B------:R-:W-:Y:S01]  /*24e0*/  IMAD.MOV.U32 R112, RZ, RZ, R52 ;  /* 0x000000ffff707224 */ /* 0x000fe200078e0034 */
[----:B------:R-:W-:Y:S01]  /*24f0*/  MOV R54, 0x1f ;  /* 0x0000001f00367802 */ /* 0x000fe20000000f00 */
[----:B------:R-:W-:Y:S01]  /*2500*/  IMAD.MOV.U32 R51, RZ, RZ, -0x1 ;  /* 0xffffffffff337424 */ /* 0x000fe200078e00ff */
[----:B------:R-:W-:Y:S02]  /*2510*/  MOV R48, 0x2530 ;  /* 0x0000253000307802 */ /* 0x000fe40000000f00 */
[----:B------:R-:W-:Y:S05]  /*2520*/  CALL.REL.NOINC `($__internal_45_$__cuda_sm70_shflsync_down_p) ;  /* 0x000002f000007944 */ /* 0x000fea0003c00000 */
[----:B------:R-:W-:Y:S01]  /*2530*/  FADD.FTZ R55, R50, R55 ;  /* 0x0000003732377221 */ /* 0x000fe20000010000 */
[----:B0-----:R-:W-:Y:S01]  /*2540*/  HFMA2.MMA R53, -RZ, RZ, 0, 2.384185791015625e-07 ;  /* 0x00000004ff357435 */ /* 0x001fe200000001ff */
[----:B-1----:R-:W-:Y:S01]  /*2550*/  FADD.FTZ R52, R52, R51 ;  /* 0x0000003334347221 */ /* 0x002fe20000010000 */
[----:B------:R-:W-:Y:S01]  /*2560*/  MOV R54, 0x1f ;  /* 0x0000001f00367802 */ /* 0x000fe20000000f00 */
[----:B------:R-:W-:Y:S01]  /*2570*/  IMAD.MOV.U32 R51, RZ, RZ, -0x1 ;  /* 0xffffffffff337424 */ /* 0x000fe200078e00ff */
[----:B------:R-:W-:-:S02]  /*2580*/  MOV R112, R55 ;  /* 0x0000003700707202 */ /* 0x000fc40000000f00 */
[----:B------:R-:W-:Y:S02]  /*2590*/  MOV R48, 0x25b0 ;  /* 0x000025b000307802 */ /* 0x000fe40000000f00 */
[----:B------:R-:W-:Y:S05]  /*25a0*/  CALL.REL.NOINC `($__internal_45_$__cuda_sm70_shflsync_down_p) ;  /* 0x0000027000007944 */ /* 0x000fea0003c00000 */
[----:B0-----:R-:W-:Y:S01]  /*25b0*/  HFMA2.MMA R53, -RZ, RZ, 0, 2.384185791015625e-07 ;  /* 0x00000004ff357435 */ /* 0x001fe200000001ff */
[----:B-1----:R-:W-:Y:S01]  /*25c0*/  MOV R50, R51 ;  /* 0x0000003300327202 */ /* 0x002fe20000000f00 */
[----:B------:R-:W-:Y:S01]  /*25d0*/  IMAD.MOV.U32 R112, RZ, RZ, R52 ;  /* 0x000000ffff707224 */ /* 0x000fe200078e0034 */
[----:B------:R-:W-:Y:S01]  /*25e0*/  MOV R54, 0x1f ;  /* 0x0000001f00367802 */ /* 0x000fe20000000f00 */
[----:B------:R-:W-:Y:S01]  /*25f0*/  IMAD.MOV.U32 R51, RZ, RZ, -0x1 ;  /* 0xffffffffff337424 */ /* 0x000fe200078e00ff */
[----:B------:R-:W-:Y:S02]  /*2600*/  MOV R48, 0x2620 ;  /* 0x0000262000307802 */ /* 0x000fe40000000f00 */
[----:B------:R-:W-:Y:S05]  /*2610*/  CALL.REL.NOINC `($__internal_45_$__cuda_sm70_shflsync_down_p) ;  /* 0x0000020000007944 */ /* 0x000fea0003c00000 */
[----:B------:R-:W-:Y:S01]  /*2620*/  FADD.FTZ R55, R50, R55 ;  /* 0x0000003732377221 */ /* 0x000fe20000010000 */
[----:B0-----:R-:W-:Y:S01]  /*2630*/  HFMA2.MMA R53, -RZ, RZ, 0, 1.1920928955078125e-07 ;  /* 0x00000002ff357435 */ /* 0x001fe200000001ff */
[----:B-1----:R-:W-:Y:S01]  /*2640*/  FADD.FTZ R52, R52, R51 ;  /* 0x0000003334347221 */ /* 0x002fe20000010000 */
[----:B------:R-:W-:Y:S01]  /*2650*/  MOV R54, 0x1f ;  /* 0x0000001f00367802 */ /* 0x000fe20000000f00 */
[----:B------:R-:W-:Y:S01]  /*2660*/  IMAD.MOV.U32 R51, RZ, RZ, -0x1 ;  /* 0xffffffffff337424 */ /* 0x000fe200078e00ff */
[----:B------:R-:W-:-:S02]  /*2670*/  MOV R112, R55 ;  /* 0x0000003700707202 */ /* 0x000fc40000000f00 */
[----:B------:R-:W-:Y:S02]  /*2680*/  MOV R48, 0x26a0 ;  /* 0x000026a000307802 */ /* 0x000fe40000000f00 */
[----:B------:R-:W-:Y:S05]  /*2690*/  CALL.REL.NOINC `($__internal_45_$__cuda_sm70_shflsync_down_p) ;  /* 0x0000018000007944 */ /* 0x000fea0003c00000 */
[----:B0-----:R-:W-:Y:S01]  /*26a0*/  HFMA2.MMA R53, -RZ, RZ, 0, 1.1920928955078125e-07 ;  /* 0x00000002ff357435 */ /* 0x001fe200000001ff */
[----:B-1----:R-:W-:Y:S01]  /*26b0*/  MOV R50, R51 ;  /* 0x0000003300327202 */ /* 0x002fe20000000f00 */
[----:B------:R-:W-:Y:S01]  /*26c0*/  IMAD.MOV.U32 R112, RZ, RZ, R52 ;  /* 0x000000ffff707224 */ /* 0x000fe200078e0034 */
[----:B------:R-:W-:Y:S01]  /*26d0*/  MOV R54, 0x1f ;  /* 0x0000001f00367802 */ /* 0x000fe20000000f00 */
[----:B------:R-:W-:Y:S01]  /*26e0*/  IMAD.MOV.U32 R51, RZ, RZ, -0x1 ;  /* 0xffffffffff337424 */ /* 0x000fe200078e00ff */
[----:B------:R-:W-:Y:S02]  /*26f0*/  MOV R48, 0x2710 ;  /* 0x0000271000307802 */ /* 0x000fe40000000f00 */
[----:B------:R-:W-:Y:S05]  /*2700*/  CALL.REL.NOINC `($__internal_45_$__cuda_sm70_shflsync_down_p) ;  /* 0x0000011000007944 */ /* 0x000fea0003c00000 */
[----:B------:R-:W-:Y:S01]  /*2710*/  FADD.FTZ R80, R50, R55 ;  /* 0x0000003732507221 */ /* 0x000fe20000010000 */
[----:B0-----:R-:W-:Y:S01]  /*2720*/  HFMA2.MMA R53, -RZ, RZ, 0, 5.9604644775390625e-08 ;  /* 0x00000001ff357435 */ /* 0x001fe200000001ff */
[----:B-1----:R-:W-:Y:S01]  /*2730*/  FADD.FTZ R52, R52, R51 ;  /* 0x0000003334347221 */ /* 0x002fe20000010000 */
[----:B------:R-:W-:Y:S01]  /*2740*/  MOV R54, 0x1f ;  /* 0x0000001f00367802 */ /* 0x000fe20000000f00 */
[----:B------:R-:W-:Y:S01]  /*2750*/  IMAD.MOV.U32 R51, RZ, RZ, -0x1 ;  /* 0xffffffffff337424 */ /* 0x000fe200078e00ff */
[----:B------:R-:W-:-:S02]  /*2760*/  MOV R112, R80 ;  /* 0x0000005000707202 */ /* 0x000fc40000000f00 */
[----:B------:R-:W-:Y:S02]  /*2770*/  MOV R48, 0x2790 ;  /* 0x0000279000307802 */ /* 0x000fe40000000f00 */
[----:B------:R-:W-:Y:S05]  /*2780*/  CALL.REL.NOINC `($__internal_45_$__cuda_sm70_shflsync_down_p) ;  /* 0x0000009000007944 */ /* 0x000fea0003c00000 */
[----:B0-----:R-:W-:Y:S01]  /*2790*/  HFMA2.MMA R53, -RZ, RZ, 0, 5.9604644775390625e-08 ;  /* 0x00000001ff357435 */ /* 0x001fe200000001ff */
[----:B-1----:R-:W-:Y:S01]  /*27a0*/  MOV R55, R51 ;  /* 0x0000003300377202 */ /* 0x002fe20000000f00 */
[----:B------:R-:W-:Y:S01]  /*27b0*/  IMAD.MOV.U32 R112, RZ, RZ, R52 ;  /* 0x000000ffff707224 */ /* 0x000fe200078e0034 */
[----:B------:R-:W-:Y:S01]  /*27c0*/  MOV R54, 0x1f ;  /* 0x0000001f00367802 */ /* 0x000fe20000000f00 */
[----:B------:R-:W-:Y:S01]  /*27d0*/  IMAD.MOV.U32 R51, RZ, RZ, -0x1 ;  /* 0xffffffffff337424 */ /* 0x000fe200078e00ff */
[----:B------:R-:W-:Y:S02]  /*27e0*/  MOV R48, 0x2800 ;  /* 0x0000280000307802 */ /* 0x000fe40000000f00 */
[----:B------:R-:W-:Y:S05]  /*27f0*/  CALL.REL.NOINC `($__internal_45_$__cuda_sm70_shflsync_down_p) ;  /* 0x0000002000007944 */ /* 0x000fea0003c00000 */
[----:B-1----:R-:W-:Y:S01]  /*2800*/  MOV R81, R51 ;  /* 0x0000003300517202 */ /* 0x002fe20000000f00 */
[----:B0-----:R-:W-:Y:S05]  /*2810*/  BRA `(.L_x_1713) ;  /* 0xffffe86000007947 */ /* 0x001fea000383ffff */
        .weak           $__internal_45_$__cuda_sm70_shflsync_down_p
        .type           $__internal_45_$__cuda_sm70_shflsync_down_p,@function
        .size           $__internal_45_$__cuda_sm70_shflsync_down_p,(.L_x_6694 - $__internal_45_$__cuda_sm70_shflsync_down_p)
$__internal_45_$__cuda_sm70_shflsync_down_p:
[----:B------:R-:W-:Y:S01]  /*2820*/  HFMA2.MMA R49, -RZ, RZ, 0, 0 ;  /* 0x00000000ff317435 */ /* 0x000fe200000001ff */
[----:B------:R-:W-:Y:S04]  /*2830*/  WARPSYNC R51 ;  /* 0x0000003300007348 */ /* 0x000fe80003800000 */
[----:B------:R0:W1:Y:S01]  /*2840*/  SHFL.DOWN PT, R51, R112, R53, R54 ;  /* 0x0800003570337389 */ /* 0x00006200000e0036 */
[----:B------:R-:W-:Y:S05]  /*2850*/  RET.REL.NODEC R48 `(_ZN10layer_norm13ln_bwd_kernelINS_13Kernel_traitsIf13__nv_bfloat16S2_S2_fjLj1536ELj1ELj1ELj4ELj8ENS_18Kernel_traits_baseILj1536EfS2_S2_S2_fjLj128EEEEELb0ELb1ELb0ELb1EEEvNS_9BwdParamsE) ;  /* 0xffffd7a030007950 */ /* 0x000fea0003c3ffff */
.L_x_1714:
        /* <DEDUP_REMOVED lines=10> */
.L_x_6694:


//--------------------- .text._ZN10layer_norm13ln_bwd_kernelINS_13Kernel_traitsIf13__nv_bfloat16S2_S2_fjLj1536ELj1ELj1ELj4ELj8ENS_18Kernel_traits_baseILj1536EfS2_S2_S2_fjLj128EEEEELb0ELb1ELb1ELb0EEEvNS_9BwdParamsE --------------------------
	.section	.text._ZN10layer_norm13ln_bwd_kernelINS_13Kernel_traitsIf13__nv_bfloat16S2_S2_fjLj1536ELj1ELj1ELj4ELj8ENS_18Kernel_traits_baseILj1536EfS2_S2_S2_fjLj128EEEEELb0ELb1ELb1ELb0EEEvNS_9BwdParamsE,"ax",@progbits
	.sectioninfo	@"SHI_REGISTERS=127"
	.align	128
        .global         _ZN10layer_norm13ln_bwd_kernelINS_13Kernel_traitsIf13__nv_bfloat16S2_S2_fjLj1536ELj1ELj1ELj4ELj8ENS_18Kernel_traits_baseILj1536EfS2_S2_S2_fjLj128EEEEELb0ELb1ELb1ELb0EEEvNS_9BwdParamsE
        .type           _ZN10layer_norm13ln_bwd_kernelINS_13Kernel_traitsIf13__nv_bfloat16S2_S2_fjLj1536ELj1ELj1ELj4ELj8ENS_18Kernel_traits_baseILj1536EfS2_S2_S2_fjLj128EEEEELb0ELb1ELb1ELb0EEEvNS_9BwdParamsE,@function
        .size           _ZN10layer_norm13ln_bwd_kernelINS_13Kernel_traitsIf13__nv_bfloat16S2_S2_fjLj1536ELj1ELj1ELj4ELj8ENS_18Kernel_traits_baseILj1536EfS2_S2_S2_fjLj128EEEEELb0ELb1ELb1ELb0EEEvNS_9BwdParamsE,(.L_x_6695 - _ZN10layer_norm13ln_bwd_kernelINS_13Kernel_traitsIf13__nv_bfloat16S2_S2_fjLj1536ELj1ELj1ELj4ELj8ENS_18Kernel_traits_baseILj1536EfS2_S2_S2_fjLj128EEEEELb0ELb1ELb1ELb0EEEvNS_9BwdParamsE)
        .other          _ZN10layer_norm13ln_bwd_kernelINS_13Kernel_traitsIf13__nv_bfloat16S2_S2_fjLj1536ELj1ELj1ELj4ELj8ENS_18Kernel_traits_baseILj1536EfS2_S2_S2_fjLj128EEEEELb0ELb1ELb1ELb0EEEvNS_9BwdParamsE,@"STO_CUDA_ENTRY STV_DEFAULT"
_ZN10layer_norm13ln_bwd_kernelINS_13Kernel_traitsIf13__nv_bfloat16S2_S2_fjLj1536ELj1ELj1ELj4ELj8ENS_18Kernel_traits_baseILj1536EfS2_S2_S2_fjLj128EEEEELb0ELb1ELb1ELb0EEEvNS_9BwdParamsE:
.text._ZN10layer_norm13ln_bwd_kernelINS_13Kernel_traitsIf13__nv_bfloat16S2_S2_fjLj1536ELj1ELj1ELj4ELj8ENS_18Kernel_traits_baseILj1536EfS2_S2_S2_fjLj128EEEEELb0ELb1ELb1ELb0EEEvNS_9BwdParamsE:
        /* <DEDUP_REMOVED lines=18> */
[----:B------:R0:W5:Y:S04]  /*0120*/  @P4 LDG.E.128 R16, [R2.64] ;  /* 0x0000000402104981 */ /* 0x000168000c1e1d00 */
[CC--:B------:R-:W-:Y:S01]  /*0130*/  @P3 IMAD.WIDE.U32 R12, R8.reuse, R15.reuse, c[0x0][0x1b0] ;  /* 0x00006c00080c3625 */ /* 0x0c0fe200078e000f */
[----:B------:R-:W1:Y:S01]  /*0140*/  S2UR UR6, SR_CTAID.X ;  /* 0x00000000000679c3 */ /* 0x000e620000002500 */
[----:B------:R1:W5:Y:S02]  /*0150*/  @P4 LDG.E.128 R20, [R4.64] ;  /* 0x0000000404144981 */ /* 0x000364000c1e1d00 */
        /* <DEDUP_REMOVED lines=29> */
[----:B0-----:R-:W0:Y:S01]  /*0330*/  LDC.U8 R5, c[0x0][0x1f0] ;  /* 0x00007c00ff057b82 */ /* 0x001e220000000000 */
[----:B------:R-:W-:Y:S01]  /*0340*/  HFMA2.MMA R3, -RZ, RZ, 0, 5.9604644775390625e-08 ;  /* 0x00000001ff037435 */ /* 0x000fe200000001ff */
[----:B------:R-:W-:-:S06]  /*0350*/  IMAD.MOV.U32 R73, RZ, RZ, RZ ;  /* 0x000000ffff497224 */ /* 0x000fcc00078e00ff */
.L_x_1786:
[----:B------:R-:W-:-:S04]  /*0360*/  IMAD.MOV.U32 R105, RZ, RZ, 0x4 ;  /* 0x00000004ff697424 */ /* 0x000fc800078e00ff */
[----:B------:R-:W-:-:S05]  /*0370*/  IMAD.WIDE R78, R4, R105, c[0x0][0x1d8] ;  /* 0x00007600044e7625 */ /* 0x000fca00078e0269 */
[----:B------:R1:W2:Y:S01]  /*0380*/  LDG.E R80, [R78.64] ;  /* 0x000000044e507981 */ /* 0x0002a2000c1e1900 */
[----:B------:R-:W-:-:S04]  /*0390*/  IMAD.WIDE R82, R4, R105, c[0x0][0x1a8] ;  /* 0x00006a0004527625 */ /* 0x000fc800078e0269 */
[C---:B------:R-:W-:Y:S01]  /*03a0*/  IMAD.WIDE R76, R4.reuse, R105, c[0x0][0x1d0] ;  /* 0x00007400044c7625 */ /* 0x040fe200078e0269 */
[----:B-----5:R3:W5:Y:S04]  /*03b0*/  LDG.E R2, [R82.64] ;  /* 0x0000000452027981 */ /* 0x020768000c1e1900 */
[----:B------:R3:W5:Y:S01]  /*03c0*/  LDG.E R117, [R76.64] ;  /* 0x000000044c757981 */ /* 0x000762000c1e1900 */
[----:B------:R-:W-:Y:S01]  /*03d0*/  IMAD R0, R4, c[0x0][0x168], RZ ;  /* 0x00005a0004007a24 */ /* 0x000fe200078e02ff */
[----:B------:R-:W-:Y:S01]  /*03e0*/  LOP3.LUT R104, R7, 0x7f, RZ, 0xc0, !PT ;  /* 0x0000007f07687812 */ /* 0x000fe200078ec0ff */
[----:B------:R-:W-:Y:S03]  /*03f0*/  BSSY B0, `(.L_x_1716) ;  /* 0x00000d0000007945 */ /* 0x000fe60003800000 */
[----:B------:R-:W-:-:S04]  /*0400*/  SHF.R.S32.HI R81, RZ, 0x1f, R0 ;  /* 0x0000001fff517819 */ /* 0x000fc80000011400 */
[----:B------:R-:W-:Y:S02]  /*0410*/  LEA.HI R116, R81, R0, RZ, 0x2 ;  /* 0x0000000051747211 */ /* 0x000fe400078f10ff */
[----:B------:R-:W-:Y:S02]  /*0420*/  MOV R81, 0x8 ;  /* 0x0000000800517802 */ /* 0x000fe40000000f00 */
[----:B------:R-:W-:-:S05]  /*0430*/  LEA.HI.SX32 R116, R116, R104, 0x1e ;  /* 0x0000006874747211 */ /* 0x000fca00078ff2ff */
[----:B------:R-:W-:Y:S02]  /*0440*/  IMAD.MOV.U32 R0, RZ, RZ, R116 ;  /* 0x000000ffff007224 */ /* 0x000fe400078e0074 */
[----:B-1----:R-:W-:Y:S01]  /*0450*/  IMAD.WIDE.U32 R78, R116, R81, c[0x0][0x218] ;  /* 0x00008600744e7625 */ /* 0x002fe200078e0051 */
        /* <DEDUP_REMOVED lines=9> */
.L_x_1720:
[----:B------:R-:W-:Y:S02]  /*04f0*/  IADD3 R76, R0, 0x80, RZ ;  /* 0x00000080004c7810 */ /* 0x000fe40007ffe0ff */
.L_x_1719:
[----:B------:R-:W-:Y:S05]  /*0500*/  BSYNC B1 ;  /* 0x0000000000017941 */ /* 0x000fea0003800000 */
.L_x_1718:
[----:B------:R-:W-:Y:S01]  /*0510*/  BSSY B1, `(.L_x_1721) ;  /* 0x0000008000017945 */ /* 0x000fe20003800000 */
[----:B------:R-:W-:Y:S05]  /*0520*/  @!P3 BRA `(.L_x_1722) ;  /* 0x000000600000b947 */ /* 0x000fea0003800000 */
[----:B------:R-:W-:-:S04]  /*0530*/  ISETP.NE.U32.AND P0, PT, RZ, c[0x0][0x218], PT ;  /* 0x00008600ff007a0c */ /* 0x000fc80003f05070 */
[----:B------:R-:W-:-:S13]  /*0540*/  ISETP.NE.AND.EX P0, PT, RZ, c[0x0][0x21c], PT, P0 ;  /* 0x00008700ff007a0c */ /* 0x000fda0003f05300 */
[----:B------:R-:W-:Y:S05]  /*0550*/  @!P0 BRA `(.L_x_1723) ;  /* 0x0000002000008947 */ /* 0x000fea0003800000 */
[----:B------:R-:W-:-:S06]  /*0560*/  IMAD.WIDE.U32 R96, R76, R81, c[0x0][0x218] ;  /* 0x000086004c607625 */ /* 0x000fcc00078e0051 */
[----:B------:R-:W5:Y:S02]  /*0570*/  LDG.E.64 R96, [R96.64] ;  /* 0x0000000460607981 */ /* 0x000f64000c1e1b00 */
.L_x_1723:
[----:B------:R-:W-:Y:S02]  /*0580*/  IADD3 R76, R76, 0x80, RZ ;  /* 0x000000804c4c7810 */ /* 0x000fe40007ffe0ff */
.L_x_1722:
[----:B------:R-:W-:Y:S05]  /*0590*/  BSYNC B1 ;  /* 0x0000000000017941 */ /* 0x000fea0003800000 */
.L_x_1721:
        /* <DEDUP_REMOVED lines=9> */
.L_x_1717:
[----:B---3--:R-:W-:-:S06]  /*0630*/  IMAD.WIDE R76, R4, R105, c[0x0][0x1a0] ;  /* 0x00006800044c7625 */ /* 0x008fcc00078e0269 */
[----:B------:R-:W2:Y:S01]  /*0640*/  LDG.E R76, [R76.64] ;  /* 0x000000044c4c7981 */ /* 0x000ea2000c1e1900 */
[----:B------:R-:W-:Y:S01]  /*0650*/  IADD3 R80, R80, -0x1, RZ ;  /* 0xffffffff50507810 */ /* 0x000fe20007ffe0ff */
[----:B------:R-:W-:Y:S01]  /*0660*/  BSSY B1, `(.L_x_1725) ;  /* 0x000003e000017945 */ /* 0x000fe20003800000 */
[----:B0-----:R-:W-:Y:S01]  /*0670*/  ISETP.NE.AND P0, PT, R5, RZ, PT ;  /* 0x000000ff0500720c */ /* 0x001fe20003f05270 */
[----:B------:R-:W-:Y:S02]  /*0680*/  IMAD.MOV.U32 R118, RZ, RZ, R0 ;  /* 0x000000ffff767224 */ /* 0x000fe400078e0000 */
[----:B------:R-:W-:-:S05]  /*0690*/  IMAD R80, R80, c[0x0][0x168], RZ ;  /* 0x00005a0050507a24 */ /* 0x000fca00078e02ff */
[----:B------:R-:W-:-:S04]  /*06a0*/  SHF.R.S32.HI R83, RZ, 0x1f, R80 ;  /* 0x0000001fff537819 */ /* 0x000fc80000011450 */
[----:B------:R-:W-:Y:S01]  /*06b0*/  LEA.HI R83, R83, R80, RZ, 0x2 ;  /* 0x0000005053537211 */ /* 0x000fe200078f10ff */
[----:B------:R-:W-:-:S03]  /*06c0*/  HFMA2.MMA R80, -RZ, RZ, 0, 0 ;  /* 0x00000000ff507435 */ /* 0x000fc600000001ff */
        /* <DEDUP_REMOVED lines=13> */
[----:B--2---:R-:W-:Y:S01]  /*07a0*/  MOV R83, R85 ;  /* 0x0000005500537202 */ /* 0x004fe20000000f00 */
[----:B------:R-:W-:Y:S01]  /*07b0*/  IMAD.MOV.U32 R80, RZ, RZ, R84 ;  /* 0x000000ffff507224 */ /* 0x000fe200078e0054 */
[----:B------:R-:W-:Y:S02]  /*07c0*/  SHF.R.U64 R89, R84, 0x10, R85 ;  /* 0x0000001054597819 */ /* 0x000fe40000001255 */
[----:B---3--:R-:W-:Y:S02]  /*07d0*/  PRMT R79, RZ, 0x5410, R76 ;  /* 0x00005410ff4f7816 */ /* 0x008fe4000000004c */
[----:B------:R-:W-:-:S02]  /*07e0*/  SHF.R.U64 R86, R76, 0x10, R77 ;  /* 0x000000104c567819 */ /* 0x000fc4000000124d */
[----:B------:R-:W-:Y:S01]  /*07f0*/  SHF.R.U32.HI R88, RZ, 0x10, R85 ;  /* 0x00000010ff587819 */ /* 0x000fe20000011655 */
[C---:B------:R-:W-:Y:S01]  /*0800*/  FADD.FTZ R79, -R82.reuse, R79 ;  /* 0x0000004f524f7221 */ /* 0x040fe20000010100 */
[--C-:B------:R-:W-:Y:S02]  /*0810*/  SHF.R.U32.HI R84, RZ, 0x10, R77.reuse ;  /* 0x00000010ff547819 */ /* 0x100fe4000001164d */
[----:B------:R-:W-:Y:S02]  /*0820*/  PRMT R85, RZ, 0x5410, R77 ;  /* 0x00005410ff557816 */ /* 0x000fe4000000004d */
[----:B------:R-:W-:Y:S02]  /*0830*/  PRMT R77, RZ, 0x5410, R83 ;  /* 0x00005410ff4d7816 */ /* 0x000fe40000000053 */
[----:B------:R-:W-:Y:S02]  /*0840*/  PRMT R83, RZ, 0x5410, R86 ;  /* 0x00005410ff537816 */ /* 0x000fe40000000056 */
[----:B------:R-:W-:Y:S01]  /*0850*/  PRMT R78, RZ, 0x5410, R89 ;  /* 0x00005410ff4e7816 */ /* 0x000fe20000000059 */
[----:B------:R-:W-:Y:S01]  /*0860*/  FADD.FTZ R89, -R82, R85 ;  /* 0x0000005552597221 */ /* 0x000fe20000010100 */
        /* <DEDUP_REMOVED lines=9> */
[----:B------:R-:W-:Y:S02]  /*0900*/  FMUL.FTZ R87, R2, R89 ;  /* 0x0000005902577220 */ /* 0x000fe40000410000 */
[----:B------:R-:W-:Y:S02]  /*0910*/  FADD.FTZ R61, R61, R78 ;  /* 0x0000004e3d3d7221 */ /* 0x000fe40000010000 */
[----:B------:R-:W-:-:S02]  /*0920*/  FFMA.FTZ R73, R84, R78, R73 ;  /* 0x0000004e54497223 */ /* 0x000fc40000010049 */
[----:B------:R-:W-:Y:S02]  /*0930*/  FMUL.FTZ R89, R17, R78 ;  /* 0x0000004e11597220 */ /* 0x000fe40000410000 */
[----:B------:R-:W-:Y:S02]  /*0940*/  FADD.FTZ R79, -R82, R79 ;  /* 0x0000004f524f7221 */ /* 0x000fe40000010100 */
[----:B------:R-:W-:Y:S02]  /*0950*/  FADD.FTZ R62, R62, R77 ;  /* 0x0000004d3e3e7221 */ /* 0x000fe40000010000 */
[-C--:B------:R-:W-:Y:S02]  /*0960*/  FFMA.FTZ R74, R87, R77.reuse, R74 ;  /* 0x0000004d574a7223 */ /* 0x080fe4000001004a */
[----:B------:R-:W-:Y:S02]  /*0970*/  FMUL.FTZ R88, R18, R77 ;  /* 0x0000004d12587220 */ /* 0x000fe40000410000 */
[----:B------:R-:W-:-:S02]  /*0980*/  FADD.FTZ R78, RZ, R86 ;  /* 0x00000056ff4e7221 */ /* 0x000fc40000010000 */
[----:B------:R-:W-:Y:S02]  /*0990*/  FFMA.FTZ R77, R85, R86, RZ ;  /* 0x00000056554d7223 */ /* 0x000fe400000100ff */
        /* <DEDUP_REMOVED lines=10> */
.L_x_1726:
[----:B------:R-:W-:Y:S05]  /*0a40*/  BSYNC B1 ;  /* 0x0000000000017941 */ /* 0x000fea0003800000 */
.L_x_1725:
        /* <DEDUP_REMOVED lines=12> */
[----:B--2---:R-:W-:Y:S02]  /*0b10*/  SHF.R.U64 R103, R76, 0x10, R77 ;  /* 0x000000104c677819 */ /* 0x004fe4000000124d */
[----:B0-----:R-:W-:Y:S01]  /*0b20*/  PRMT R93, RZ, 0x5410, R76 ;  /* 0x00005410ff5d7816 */ /* 0x001fe2000000004c */
[----:B---3--:R-:W-:Y:S01]  /*0b30*/  IMAD.MOV.U32 R101, RZ, RZ, R78 ;  /* 0x000000ffff657224 */ /* 0x008fe200078e004e */
[----:B------:R-:W-:Y:S01]  /*0b40*/  PRMT R103, RZ, 0x5410, R103 ;  /* 0x00005410ff677816 */ /* 0x000fe20000000067 */
[--C-:B------:R-:W-:Y:S01]  /*0b50*/  IMAD.MOV.U32 R100, RZ, RZ, R79.reuse ;  /* 0x000000ffff647224 */ /* 0x100fe200078e004f */
[----:B------:R-:W-:Y:S01]  /*0b60*/  SHF.R.U64 R106, R78, 0x10, R79 ;  /* 0x000000104e6a7819 */ /* 0x000fe2000000124f */
[C---:B------:R-:W-:Y:S01]  /*0b70*/  FADD.FTZ R93, -R82.reuse, R93 ;  /* 0x0000005d525d7221 */ /* 0x040fe20000010100 */
[----:B------:R-:W-:Y:S01]  /*0b80*/  SHF.R.U32.HI R102, RZ, 0x10, R79 ;  /* 0x00000010ff667819 */ /* 0x000fe2000001164f */
[----:B------:R-:W-:Y:S01]  /*0b90*/  FADD.FTZ R103, -R82, R103 ;  /* 0x0000006752677221 */ /* 0x000fe20000010100 */
[----:B------:R-:W-:-:S02]  /*0ba0*/  SHF.R.U32.HI R79, RZ, 0x10, R77 ;  /* 0x00000010ff4f7819 */ /* 0x000fc4000001164d */
[----:B------:R-:W-:Y:S02]  /*0bb0*/  PRMT R105, RZ, 0x5410, R77 ;  /* 0x00005410ff697816 */ /* 0x000fe4000000004d */
[----:B------:R-:W-:Y:S01]  /*0bc0*/  PRMT R101, RZ, 0x5410, R101 ;  /* 0x00005410ff657816 */ /* 0x000fe20000000065 */
[----:B-----5:R-:W-:Y:S01]  /*0bd0*/  FMUL.FTZ R93, R2, R93 ;  /* 0x0000005d025d7220 */ /* 0x020fe20000410000 */
[----:B------:R-:W-:Y:S01]  /*0be0*/  PRMT R78, RZ, 0x5410, R106 ;  /* 0x00005410ff4e7816 */ /* 0x000fe2000000006a */
[----:B------:R-:W-:Y:S01]  /*0bf0*/  FADD.FTZ R105, -R82, R105 ;  /* 0x0000006952697221 */ /* 0x000fe20000010100 */
[----:B------:R-:W-:Y:S01]  /*0c00*/  PRMT R79, RZ, 0x5410, R79 ;  /* 0x00005410ff4f7816 */ /* 0x000fe2000000004f */
[----:B------:R-:W-:Y:S01]  /*0c10*/  FMUL.FTZ R92, R2, R103 ;  /* 0x00000067025c7220 */ /* 0x000fe20000410000 */
[----:B------:R-:W-:Y:S01]  /*0c20*/  PRMT R77, RZ, 0x5410, R100 ;  /* 0x00005410ff4d7816 */ /* 0x000fe20000000064 */
[----:B------:R-:W-:Y:S02]  /*0c30*/  FMUL.FTZ R100, R24, R101 ;  /* 0x0000006518647220 */ /* 0x000fe40000410000 */
[----:B------:R-:W-:-:S02]  /*0c40*/  FADD.FTZ R56, R56, R101 ;  /* 0x0000006538387221 */ /* 0x000fc40000010000 */
[----:B------:R-:W-:Y:S02]  /*0c50*/  FFMA.FTZ R68, R93, R101, R68 ;  /* 0x000000655d447223 */ /* 0x000fe40000010044 */
[----:B------:R-:W-:Y:S02]  /*0c60*/  FMUL.FTZ R101, R2, R105 ;  /* 0x0000006902657220 */ /* 0x000fe40000410000 */
[----:B------:R-:W-:Y:S02]  /*0c70*/  FADD.FTZ R57, R57, R78 ;  /* 0x0000004e39397221 */ /* 0x000fe40000010000 */
[-C--:B------:R-:W-:Y:S02]  /*0c80*/  FFMA.FTZ R69, R92, R78.reuse, R69 ;  /* 0x0000004e5c457223 */ /* 0x080fe40000010045 */
[----:B------:R-:W-:Y:S02]  /*0c90*/  FMUL.FTZ R103, R25, R78 ;  /* 0x0000004e19677220 */ /* 0x000fe40000410000 */
[----:B------:R-:W-:-:S02]  /*0ca0*/  FADD.FTZ R79, -R82, R79 ;  /* 0x0000004f524f7221 */ /* 0x000fc40000010100 */
[----:B------:R-:W-:Y:S02]  /*0cb0*/  FADD.FTZ R78, R83, R100 ;  /* 0x00000064534e7221 */ /* 0x000fe40000010000 */
[----:B------:R-:W-:Y:S01]  /*0cc0*/  FFMA.FTZ R80, R93, R100, R80 ;  /* 0x000000645d507223 */ /* 0x000fe20000010050 */
[----:B------:R-:W-:Y:S01]  /*0cd0*/  PRMT R76, RZ, 0x5410, R102 ;  /* 0x00005410ff4c7816 */ /* 0x000fe20000000066 */
        /* <DEDUP_REMOVED lines=13> */
.L_x_1728:
[----:B------:R-:W-:Y:S05]  /*0db0*/  BSYNC B1 ;  /* 0x0000000000017941 */ /* 0x000fea0003800000 */
.L_x_1727:
        /* <DEDUP_REMOVED lines=10> */
[--C-:B------:R-:W-:Y:S02]  /*0e60*/  SHF.R.U32.HI R115, RZ, 0x10, R77.reuse ;  /* 0x00000010ff737819 */ /* 0x100fe4000001164d */
[----:B0-----:R-:W-:Y:S01]  /*0e70*/  PRMT R105, RZ, 0x5410, R77 ;  /* 0x00005410ff697816 */ /* 0x001fe2000000004d */
[--C-:B---3--:R-:W-:Y:S01]  /*0e80*/  IMAD.MOV.U32 R81, RZ, RZ, R79.reuse ;  /* 0x000000ffff517224 */ /* 0x108fe200078e004f */
[----:B------:R-:W-:Y:S02]  /*0e90*/  PRMT R77, RZ, 0x5410, R110 ;  /* 0x00005410ff4d7816 */ /* 0x000fe4000000006e */
[--C-:B------:R-:W-:Y:S02]  /*0ea0*/  SHF.R.U64 R111, R78, 0x10, R79.reuse ;  /* 0x000000104e6f7819 */ /* 0x100fe4000000124f */
[----:B------:R-:W-:-:S02]  /*0eb0*/  SHF.R.U32.HI R108, RZ, 0x10, R79 ;  /* 0x00000010ff6c7819 */ /* 0x000fc4000001164f */
[----:B------:R-:W-:Y:S02]  /*0ec0*/  MOV R109, R78 ;  /* 0x0000004e006d7202 */ /* 0x000fe40000000f00 */
[----:B------:R-:W-:Y:S01]  /*0ed0*/  PRMT R79, RZ, 0x5410, R76 ;  /* 0x00005410ff4f7816 */ /* 0x000fe2000000004c */
[C---:B------:R-:W-:Y:S02]  /*0ee0*/  FADD.FTZ R113, -R82.reuse, R105 ;  /* 0x0000006952717221 */ /* 0x040fe40000010100 */
[C---:B------:R-:W-:Y:S01]  /*0ef0*/  FADD.FTZ R105, -R82.reuse, R77 ;  /* 0x0000004d52697221 */ /* 0x040fe20000010100 */
[----:B------:R-:W-:Y:S01]  /*0f00*/  PRMT R77, RZ, 0x5410, R109 ;  /* 0x00005410ff4d7816 */ /* 0x000fe2000000006d */
[----:B------:R-:W-:Y:S01]  /*0f10*/  FADD.FTZ R79, -R82, R79 ;  /* 0x0000004f524f7221 */ /* 0x000fe20000010100 */
[----:B------:R-:W-:Y:S02]  /*0f20*/  PRMT R78, RZ, 0x5410, R111 ;  /* 0x00005410ff4e7816 */ /* 0x000fe4000000006f */
[----:B------:R-:W-:Y:S01]  /*0f30*/  PRMT R76, RZ, 0x5410, R108 ;  /* 0x00005410ff4c7816 */ /* 0x000fe2000000006c */
[----:B-----5:R-:W-:-:S02]  /*0f40*/  FMUL.FTZ R108, R2, R105 ;  /* 0x00000069026c7220 */ /* 0x020fc40000410000 */
[----:B------:R-:W-:Y:S02]  /*0f50*/  FMUL.FTZ R109, R2, R79 ;  /* 0x0000004f026d7220 */ /* 0x000fe40000410000 */
[----:B------:R-:W-:Y:S01]  /*0f60*/  FMUL.FTZ R110, R36, R77 ;  /* 0x0000004d246e7220 */ /* 0x000fe20000410000 */
[----:B------:R-:W-:Y:S01]  /*0f70*/  PRMT R115, RZ, 0x5410, R115 ;  /* 0x00005410ff737816 */ /* 0x000fe20000000073 */
[----:B------:R-:W-:Y:S01]  /*0f80*/  FADD.FTZ R53, R53, R78 ;  /* 0x0000004e35357221 */ /* 0x000fe20000010000 */
[----:B------:R-:W-:Y:S01]  /*0f90*/  PRMT R81, RZ, 0x5410, R81 ;  /* 0x00005410ff517816 */ /* 0x000fe20000000051 */
[-C--:B------:R-:W-:Y:S02]  /*0fa0*/  FFMA.FTZ R65, R108, R78.reuse, R65 ;  /* 0x0000004e6c417223 */ /* 0x080fe40000010041 */
[----:B------:R-:W-:Y:S02]  /*0fb0*/  FMUL.FTZ R111, R37, R78 ;  /* 0x0000004e256f7220 */ /* 0x000fe40000410000 */
[----:B------:R-:W-:-:S02]  /*0fc0*/  FADD.FTZ R78, R83, R110 ;  /* 0x0000006e534e7221 */ /* 0x000fc40000010000 */
[C---:B------:R-:W-:Y:S02]  /*0fd0*/  FFMA.FTZ R80, R109.reuse, R110, R80 ;  /* 0x0000006e6d507223 */ /* 0x040fe40000010050 */
[----:B------:R-:W-:Y:S02]  /*0fe0*/  FADD.FTZ R52, R52, R77 ;  /* 0x0000004d34347221 */ /* 0x000fe40000010000 */
[----:B------:R-:W-:Y:S02]  /*0ff0*/  FFMA.FTZ R64, R109, R77, R64 ;  /* 0x0000004d6d407223 */ /* 0x000fe40000010040 */
[----:B------:R-:W-:Y:S02]  /*1000*/  FADD.FTZ R115, -R82, R115 ;  /* 0x0000007352737221 */ /* 0x000fe40000010100 */
[----:B------:R-:W-:Y:S02]  /*1010*/  FMUL.FTZ R113, R2, R113 ;  /* 0x0000007102717220 */ /* 0x000fe40000410000 */
        /* <DEDUP_REMOVED lines=13> */
.L_x_1724:
[----:B------:R-:W-:Y:S05]  /*10f0*/  BSYNC B0 ;  /* 0x0000000000007941 */ /* 0x000fea0003800000 */
.L_x_1716:
[----:B------:R-:W-:Y:S02]  /*1100*/  LOP3.LUT P5, RZ, R3, 0xff, RZ, 0xc0, !PT ;  /* 0x000000ff03ff7812 */ /* 0x000fe400078ac0ff */
[----:B-1----:R-:W-:-:S02]  /*1110*/  SHF.R.U32.HI R78, RZ, 0x5, R7 ;  /* 0x00000005ff4e7819 */ /* 0x002fc40000011607 */
[----:B------:R-:W-:Y:S02]  /*1120*/  LOP3.LUT P0, RZ, R7, 0x1f, RZ, 0xc0, !PT ;  /* 0x0000001f07ff7812 */ /* 0x000fe4000780c0ff */
[----:B------:R-:W-:-:S07]  /*1130*/  LOP3.LUT R118, R78, 0x7fffffc, RZ, 0xc0, !PT ;  /* 0x07fffffc4e767812 */ /* 0x000fce00078ec0ff */
[----:B------:R-:W-:Y:S01]  /*1140*/  @!P5 IADD3 R118, R118, 0x4, RZ ;  /* 0x000000047676d810 */ /* 0x000fe20007ffe0ff */
[----:B------:R-:W-:Y:S05]  /*1150*/  BRA.DIV ~URZ, `(.L_x_1729) ;  /* 0x00001da27f007947 */ /* 0x000fea000b800000 */
[----:B------:R1:W2:Y:S02]  /*1160*/  SHFL.DOWN PT, R122, R83, 0x10, 0x1f ;  /* 0x0a001f00537a7f89 */ /* 0x0002a400000e0000 */
.L_x_1787:
        /* <DEDUP_REMOVED lines=18> */
.L_x_1788:
[----:B------:R-:W-:Y:S01]  /*1290*/  @!P0 LOP3.LUT R77, R78, 0x3, RZ, 0xc0, !PT ;  /* 0x000000034e4d8812 */ /* 0x000fe200078ec0ff */
[----:B-12---:R-:W-:Y:S01]  /*12a0*/  FADD.FTZ R105, R122, R105 ;  /* 0x000000697a697221 */ /* 0x006fe20000010000 */
[----:B------:R-:W-:Y:S01]  /*12b0*/  WARPSYNC 0xffffffff ;  /* 0xffffffff00007948 */ /* 0x000fe20003800000 */
[----:B---3--:R-:W-:Y:S01]  /*12c0*/  FADD.FTZ R104, R83, R80 ;  /* 0x0000005053687221 */ /* 0x008fe20000010000 */
[----:B-----5:R-:W-:Y:S01]  /*12d0*/  ISETP.GE.AND P5, PT, R117, 0x1, PT ;  /* 0x000000017500780c */ /* 0x020fe20003fa6270 */
[----:B------:R-:W-:Y:S01]  /*12e0*/  @!P0 IMAD.IADD R122, R118, 0x1, R77 ;  /* 0x00000001767a8824 */ /* 0x000fe200078e024d */
[----:B------:R-:W-:Y:S04]  /*12f0*/  BSSY B0, `(.L_x_1731) ;  /* 0x0000099000007945 */ /* 0x000fe80003800000 */
[----:B------:R-:W-:Y:S04]  /*1300*/  @!P0 STS.64 [R122.X8+0x1800], R104 ;  /* 0x001800687a008388 */ /* 0x000fe80000008a00 */
[----:B------:R-:W-:Y:S01]  /*1310*/  BAR.SYNC.DEFER_BLOCKING 0x0 ;  /* 0x0000000000007b1d */ /* 0x000fe20000010000 */
[----:B0-----:R-:W-:-:S02]  /*1320*/  ISETP.NE.AND P0, PT, R5, RZ, PT ;  /* 0x000000ff0500720c */ /* 0x001fc40003f05270 */
        /* <DEDUP_REMOVED lines=11> */
[----:B-1----:R-:W-:Y:S01]  /*13e0*/  FADD.FTZ R117, R117, R80 ;  /* 0x0000005075757221 */ /* 0x002fe20000010000 */
[----:B------:R-:W-:Y:S01]  /*13f0*/  HFMA2.MMA R80, -RZ, RZ, 0, 0 ;  /* 0x00000000ff507435 */ /* 0x000fe200000001ff */
[----:B------:R-:W-:-:S02]  /*1400*/  FADD.FTZ R76, R76, R81 ;  /* 0x000000514c4c7221 */ /* 0x000fc40000010000 */
[----:B------:R-:W-:Y:S02]  /*1410*/  FADD.FTZ R82, R82, R117 ;  /* 0x0000007552527221 */ /* 0x000fe40000010000 */
[----:B------:R-:W-:Y:S01]  /*1420*/  FADD.FTZ R76, R83, R76 ;  /* 0x0000004c534c7221 */ /* 0x000fe20000010000 */
[----:B------:R-:W-:Y:S01]  /*1430*/  @P5 LEA.HI.SX32 R80, R77, R78, 0x1e ;  /* 0x0000004e4d505211 */ /* 0x000fe200078ff2ff */
        /* <DEDUP_REMOVED lines=15> */
.L_x_1734:
[----:B------:R-:W-:Y:S05]  /*1530*/  BSYNC B1 ;  /* 0x0000000000017941 */ /* 0x000fea0003800000 */
.L_x_1733:
        /* <DEDUP_REMOVED lines=10> */
.L_x_1736:
        /* <DEDUP_REMOVED lines=9> */
.L_x_1737:
[----:B------:R-:W-:Y:S05]  /*1670*/  BSYNC B1 ;  /* 0x0000000000017941 */ /* 0x000fea0003800000 */
.L_x_1735:
        /* <DEDUP_REMOVED lines=17> */
.L_x_1739:
[----:B------:R-:W-:-:S04]  /*1790*/  FFMA.FTZ R76, R84, R82, R81 ;  /* 0x00000052544c7223 */ /* 0x000fc80000010051 */
[----:B------:R-:W-:Y:S01]  /*17a0*/  FADD.FTZ R77, R89, -R76 ;  /* 0x8000004c594d7221 */ /* 0x000fe20000010000 */
[----:B------:R-:W-:-:S03]  /*17b0*/  @P6 SHF.R.U64 R76, R98, 0x10, R99 ;  /* 0x00000010624c6819 */ /* 0x000fc60000001263 */
[----:B------:R-:W-:Y:S01]  /*17c0*/  FMUL.FTZ R77, R2, R77 ;  /* 0x0000004d024d7220 */ /* 0x000fe20000410000 */
[----:B------:R-:W-:-:S05]  /*17d0*/  @P6 PRMT R76, RZ, 0x5410, R76 ;  /* 0x00005410ff4c6816 */ /* 0x000fca000000004c */
[----:B------:R-:W-:Y:S02]  /*17e0*/  @P6 FADD.FTZ R77, R77, R76 ;  /* 0x0000004c4d4d6221 */ /* 0x000fe40000010000 */
.L_x_1740:
[----:B------:R-:W-:Y:S05]  /*17f0*/  BSYNC B1 ;  /* 0x0000000000017941 */ /* 0x000fea0003800000 */
.L_x_1738:
        /* <DEDUP_REMOVED lines=14> */
.L_x_1742:
[----:B------:R-:W-:Y:S01]  /*18e0*/  FFMA.FTZ R77, R87, R82, R81 ;  /* 0x00000052574d7223 */ /* 0x000fe20000010051 */
[----:B------:R-:W-:-:S03]  /*18f0*/  @P6 PRMT R76, RZ, 0x5410, R99 ;  /* 0x00005410ff4c6816 */ /* 0x000fc60000000063 */
[----:B------:R-:W-:-:S04]  /*1900*/  FADD.FTZ R77, R88, -R77 ;  /* 0x8000004d584d7221 */ /* 0x000fc80000010000 */
[----:B------:R-:W-:-:S04]  /*1910*/  FMUL.FTZ R77, R2, R77 ;  /* 0x0000004d024d7220 */ /* 0x000fc80000410000 */
[----:B------:R-:W-:Y:S02]  /*1920*/  @P6 FADD.FTZ R77, R77, R76 ;  /* 0x0000004c4d4d6221 */ /* 0x000fe40000010000 */
.L_x_1743:
[----:B------:R-:W-:Y:S05]  /*1930*/  BSYNC B1 ;  /* 0x0000000000017941 */ /* 0x000fea0003800000 */
.L_x_1741:
        /* <DEDUP_REMOVED lines=15> */
.L_x_1745:
[----:B------:R-:W-:-:S04]  /*1a30*/  FFMA.FTZ R76, R90, R82, R81 ;  /* 0x000000525a4c7223 */ /* 0x000fc80000010051 */
[----:B------:R-:W-:Y:S01]  /*1a40*/  FADD.FTZ R77, R91, -R76 ;  /* 0x8000004c5b4d7221 */ /* 0x000fe20000010000 */
[----:B------:R-:W-:-:S03]  /*1a50*/  @P6 SHF.R.U32.HI R76, RZ, 0x10, R99 ;  /* 0x00000010ff4c6819 */ /* 0x000fc60000011663 */
[----:B------:R-:W-:Y:S01]  /*1a60*/  FMUL.FTZ R77, R2, R77 ;  /* 0x0000004d024d7220 */ /* 0x000fe20000410000 */
[----:B------:R-:W-:-:S05]  /*1a70*/  @P6 PRMT R76, RZ, 0x5410, R76 ;  /* 0x00005410ff4c6816 */ /* 0x000fca000000004c */
[----:B------:R-:W-:Y:S02]  /*1a80*/  @P6 FADD.FTZ R77, R77, R76 ;  /* 0x0000004c4d4d6221 */ /* 0x000fe40000010000 */
.L_x_1746:
[----:B------:R-:W-:Y:S05]  /*1a90*/  BSYNC B1 ;  /* 0x0000000000017941 */ /* 0x000fea0003800000 */
.L_x_1744:
        /* <DEDUP_REMOVED lines=15> */
.L_x_1747:
        /* <DEDUP_REMOVED lines=12> */
.L_x_1749:
[----:B------:R-:W-:Y:S05]  /*1c50*/  BSYNC B1 ;  /* 0x0000000000017941 */ /* 0x000fea0003800000 */
.L_x_1748:
[----:B------:R-:W-:Y:S01]  /*1c60*/  @P5 FFMA.FTZ R51, R104, R123, R51 ;  /* 0x0000007b68335223 */ /* 0x000fe20000010033 */
[----:B------:R-:W-:Y:S02]  /*1c70*/  IADD3 R80, R80, 0x80, RZ ;  /* 0x0000008050507810 */ /* 0x000fe40007ffe0ff */
.L_x_1732:
[----:B------:R-:W-:Y:S05]  /*1c80*/  BSYNC B0 ;  /* 0x0000000000007941 */ /* 0x000fea0003800000 */
.L_x_1731:
        /* <DEDUP_REMOVED lines=13> */
.L_x_1753:
[----:B------:R-:W-:Y:S05]  /*1d60*/  BSYNC B1 ;  /* 0x0000000000017941 */ /* 0x000fea0003800000 */
.L_x_1752:
        /* <DEDUP_REMOVED lines=10> */
.L_x_1755:
        /* <DEDUP_REMOVED lines=9> */
.L_x_1756:
[----:B------:R-:W-:Y:S05]  /*1ea0*/  BSYNC B1 ;  /* 0x0000000000017941 */ /* 0x000fea0003800000 */
.L_x_1754:
        /* <DEDUP_REMOVED lines=17> */
.L_x_1758:
[----:B------:R-:W-:-:S04]  /*1fc0*/  FFMA.FTZ R76, R92, R82, R81 ;  /* 0x000000525c4c7223 */ /* 0x000fc80000010051 */
[----:B------:R-:W-:Y:S01]  /*1fd0*/  FADD.FTZ R77, R103, -R76 ;  /* 0x8000004c674d7221 */ /* 0x000fe20000010000 */
[----:B------:R-:W-:-:S03]  /*1fe0*/  @P6 SHF.R.U64 R76, R96, 0x10, R97 ;  /* 0x00000010604c6819 */ /* 0x000fc60000001261 */
[----:B------:R-:W-:Y:S01]  /*1ff0*/  FMUL.FTZ R77, R2, R77 ;  /* 0x0000004d024d7220 */ /* 0x000fe20000410000 */
[----:B------:R-:W-:-:S05]  /*2000*/  @P6 PRMT R76, RZ, 0x5410, R76 ;  /* 0x00005410ff4c6816 */ /* 0x000fca000000004c */
[----:B------:R-:W-:Y:S02]  /*2010*/  @P6 FADD.FTZ R77, R77, R76 ;  /* 0x0000004c4d4d6221 */ /* 0x000fe40000010000 */
.L_x_1759:
[----:B------:R-:W-:Y:S05]  /*2020*/  BSYNC B1 ;  /* 0x0000000000017941 */ /* 0x000fea0003800000 */
.L_x_1757:
        /* <DEDUP_REMOVED lines=14> */
.L_x_1761:
[----:B------:R-:W-:Y:S01]  /*2110*/  FFMA.FTZ R77, R101, R82, R81 ;  /* 0x00000052654d7223 */ /* 0x000fe20000010051 */
[----:B------:R-:W-:-:S03]  /*2120*/  @P6 PRMT R76, RZ, 0x5410, R97 ;  /* 0x00005410ff4c6816 */ /* 0x000fc60000000061 */
[----:B------:R-:W-:-:S04]  /*2130*/  FADD.FTZ R77, R102, -R77 ;  /* 0x8000004d664d7221 */ /* 0x000fc80000010000 */
[----:B------:R-:W-:-:S04]  /*2140*/  FMUL.FTZ R77, R2, R77 ;  /* 0x0000004d024d7220 */ /* 0x000fc80000410000 */
[----:B------:R-:W-:Y:S02]  /*2150*/  @P6 FADD.FTZ R77, R77, R76 ;  /* 0x0000004c4d4d6221 */ /* 0x000fe40000010000 */
.L_x_1762:
[----:B------:R-:W-:Y:S05]  /*2160*/  BSYNC B1 ;  /* 0x0000000000017941 */ /* 0x000fea0003800000 */
.L_x_1760:
        /* <DEDUP_REMOVED lines=15> */
.L_x_1764:
[----:B------:R-:W-:-:S04]  /*2260*/  FFMA.FTZ R76, R106, R82, R81 ;  /* 0x000000526a4c7223 */ /* 0x000fc80000010051 */
[----:B------:R-:W-:Y:S01]  /*2270*/  FADD.FTZ R77, R107, -R76 ;  /* 0x8000004c6b4d7221 */ /* 0x000fe20000010000 */
[----:B------:R-:W-:-:S03]  /*2280*/  @P6 SHF.R.U32.HI R76, RZ, 0x10, R97 ;  /* 0x00000010ff4c6819 */ /* 0x000fc60000011661 */
[----:B------:R-:W-:Y:S01]  /*2290*/  FMUL.FTZ R77, R2, R77 ;  /* 0x0000004d024d7220 */ /* 0x000fe20000410000 */
[----:B------:R-:W-:-:S05]  /*22a0*/  @P6 PRMT R76, RZ, 0x5410, R76 ;  /* 0x00005410ff4c6816 */ /* 0x000fca000000004c */
[----:B------:R-:W-:Y:S02]  /*22b0*/  @P6 FADD.FTZ R77, R77, R76 ;  /* 0x0000004c4d4d6221 */ /* 0x000fe40000010000 */
.L_x_1765:
[----:B------:R-:W-:Y:S05]  /*22c0*/  BSYNC B1 ;  /* 0x0000000000017941 */ /* 0x000fea0003800000 */
.L_x_1763:
        /* <DEDUP_REMOVED lines=17> */
.L_x_1766:
        /* <DEDUP_REMOVED lines=10> */
.L_x_1768:
[----:B------:R-:W-:Y:S05]  /*2480*/  BSYNC B1 ;  /* 0x0000000000017941 */ /* 0x000fea0003800000 */
.L_x_1767:
[----:B------:R-:W-:Y:S02]  /*2490*/  IADD3 R0, R0, 0x80, RZ ;  /* 0x0000008000007810 */ /* 0x000fe40007ffe0ff */
[----:B------:R-:W-:Y:S02]  /*24a0*/  IADD3 R80, R80, 0x80, RZ ;  /* 0x0000008050507810 */ /* 0x000fe40007ffe0ff */
.L_x_1751:
[----:B------:R-:W-:Y:S05]  /*24b0*/  BSYNC B0 ;  /* 0x0000000000007941 */ /* 0x000fea0003800000 */
.L_x_1750:
[----:B------:R-:W-:Y:S01]  /*24c0*/  BSSY B0, `(.L_x_1769) ;  /* 0x000007e000007945 */ /* 0x000fe20003800000 */
[----:B------:R-:W-:Y:S05]  /*24d0*/  @!P2 BRA `(.L_x_1770) ;  /* 0x000007c00000a947 */ /* 0x000fea0003800000 */
[----:B------:R-:W-:Y:S01]  /*24e0*/  BSSY B1, `(.L_x_1771) ;  /* 0x000000b000017945 */ /* 0x000fe20003800000 */
[----:B------:R-:W-:Y:S05]  /*24f0*/  @!P5 BRA `(.L_x_1772) ;  /* 0x000000900000d947 */ /* 0x000fea0003800000 */
[----:B0-----:R-:W-:-:S05]  /*2500*/  MOV R77, 0x8 ;  /* 0x00000008004d7802 */ /* 0x001fca0000000f00 */
        /* <DEDUP_REMOVED lines=8> */
.L_x_1772:
[----:B------:R-:W-:Y:S05]  /*2590*/  BSYNC B1 ;  /* 0x0000000000017941 */ /* 0x000fea0003800000 */
.L_x_1771:
        /* <DEDUP_REMOVED lines=10> */
.L_x_1774:
        /* <DEDUP_REMOVED lines=9> */
.L_x_1775:
[----:B------:R-:W-:Y:S05]  /*26d0*/  BSYNC B1 ;  /* 0x0000000000017941 */ /* 0x000fea0003800000 */
.L_x_1773:
        /* <DEDUP_REMOVED lines=17> */
.L_x_1777:
[----:B------:R-:W-:-:S04]  /*27f0*/  FFMA.FTZ R76, R108, R82, R81 ;  /* 0x000000526c4c7223 */ /* 0x000fc80000010051 */
[----:B------:R-:W-:Y:S01]  /*2800*/  FADD.FTZ R77, R111, -R76 ;  /* 0x8000004c6f4d7221 */ /* 0x000fe20000010000 */
[----:B------:R-:W-:-:S03]  /*2810*/  @P6 SHF.R.U64 R76, R94, 0x10, R95 ;  /* 0x000000105e4c6819 */ /* 0x000fc6000000125f */
[----:B------:R-:W-:Y:S01]  /*2820*/  FMUL.FTZ R77, R2, R77 ;  /* 0x0000004d024d7220 */ /* 0x000fe20000410000 */
[----:B------:R-:W-:-:S05]  /*2830*/  @P6 PRMT R76, RZ, 0x5410, R76 ;  /* 0x00005410ff4c6816 */ /* 0x000fca000000004c */
[----:B------:R-:W-:Y:S02]  /*2840*/  @P6 FADD.FTZ R77, R77, R76 ;  /* 0x0000004c4d4d6221 */ /* 0x000fe40000010000 */
.L_x_1778:
[----:B------:R-:W-:Y:S05]  /*2850*/  BSYNC B1 ;  /* 0x0000000000017941 */ /* 0x000fea0003800000 */
.L_x_1776:
        /* <DEDUP_REMOVED lines=12> */
[----:B------:R-:W-:Y:S01]  /*2920*/  PRMT R77, RZ, 0x5410, R95 ;  /* 0x00005410ff4d7816 */ /* 0x000fe2000000005f */
[----:B------:R-:W-:Y:S05]  /*2930*/  BRA `(.L_x_1781) ;  /* 0x0000005000007947 */ /* 0x000fea0003800000 */
.L_x_1780:
[----:B------:R-:W-:Y:S01]  /*2940*/  FFMA.FTZ R77, R113, R82, R81 ;  /* 0x00000052714d7223 */ /* 0x000fe20000010051 */
[----:B------:R-:W-:-:S03]  /*2950*/  @P6 PRMT R76, RZ, 0x5410, R95 ;  /* 0x00005410ff4c6816 */ /* 0x000fc6000000005f */
[----:B------:R-:W-:-:S04]  /*2960*/  FADD.FTZ R77, R112, -R77 ;  /* 0x8000004d704d7221 */ /* 0x000fc80000010000 */
[----:B------:R-:W-:-:S04]  /*2970*/  FMUL.FTZ R77, R2, R77 ;  /* 0x0000004d024d7220 */ /* 0x000fc80000410000 */
[----:B------:R-:W-:Y:S02]  /*2980*/  @P6 FADD.FTZ R77, R77, R76 ;  /* 0x0000004c4d4d6221 */ /* 0x000fe40000010000 */
.L_x_1781:
[----:B------:R-:W-:Y:S05]  /*2990*/  BSYNC B1 ;  /* 0x0000000000017941 */ /* 0x000fea0003800000 */
.L_x_1779:
        /* <DEDUP_REMOVED lines=15> */
.L_x_1783:
[----:B------:R-:W-:Y:S01]  /*2a90*/  FFMA.FTZ R81, R115, R82, R81 ;  /* 0x0000005273517223 */ /* 0x000fe20000010051 */
[----:B------:R-:W-:-:S03]  /*2aa0*/  @P6 SHF.R.U32.HI R76, RZ, 0x10, R95 ;  /* 0x00000010ff4c6819 */ /* 0x000fc6000001165f */
[----:B------:R-:W-:Y:S01]  /*2ab0*/  FADD.FTZ R81, R114, -R81 ;  /* 0x8000005172517221 */ /* 0x000fe20000010000 */
[----:B------:R-:W-:-:S03]  /*2ac0*/  @P6 PRMT R77, RZ, 0x5410, R76 ;  /* 0x00005410ff4d6816 */ /* 0x000fc6000000004c */
[----:B------:R-:W-:-:S04]  /*2ad0*/  FMUL.FTZ R2, R2, R81 ;  /* 0x0000005102027220 */ /* 0x000fc80000410000 */
[----:B------:R-:W-:Y:S02]  /*2ae0*/  @P6 FADD.FTZ R2, R2, R77 ;  /* 0x0000004d02026221 */ /* 0x000fe40000010000 */
.L_x_1784:
[----:B------:R-:W-:Y:S05]  /*2af0*/  BSYNC B1 ;  /* 0x0000000000017941 */ /* 0x000fea0003800000 */
.L_x_1782:
        /* <DEDUP_REMOVED lines=15> */
.L_x_1785:
        /* <DEDUP_REMOVED lines=11> */
.L_x_1770:
[----:B------:R-:W-:Y:S05]  /*2ca0*/  BSYNC B0 ;  /* 0x0000000000007941 */ /* 0x000fea0003800000 */
.L_x_1769:
[----:B------:R-:W-:Y:S02]  /*2cb0*/  IADD3 R4, R4, c[0x0][0x160], RZ ;  /* 0x0000580004047a10 */ /* 0x000fe40007ffe0ff */
[----:B------:R-:W-:Y:S02]  /*2cc0*/  LOP3.LUT P1, RZ, R3, 0xff, RZ, 0xc0, !PT ;  /* 0x000000ff03ff7812 */ /* 0x000fe4000782c0ff */
[----:B------:R-:W-:Y:S02]  /*2cd0*/  ISETP.GE.AND P0, PT, R4, c[0x0][0x164], PT ;  /* 0x0000590004007a0c */ /* 0x000fe40003f06270 */
[----:B------:R-:W-:-:S11]  /*2ce0*/  SEL R3, RZ, 0x1, P1 ;  /* 0x00000001ff037807 */ /* 0x000fd60000800000 */
[----:B0-----:R-:W-:Y:S01]  /*2cf0*/  @P0 CALL.REL.NOINC `(.L_x_1715) ;  /* 0x0000001000000944 */ /* 0x001fe20003c00000 */
[----:B------:R-:W-:Y:S05]  /*2d00*/  BRA `(.L_x_1786) ;  /* 0xffffd65000007947 */ /* 0x000fea000383ffff */
.L_x_1715:
[----:B0-----:R-:W0:Y:S01]  /*2d10*/  S2UR UR6, SR_CTAID.X ;  /* 0x00000000000679c3 */ /* 0x001e220000002500 */
[----:B------:R-:W0:Y:S01]  /*2d20*/  S2R R2, SR_TID.X ;  /* 0x0000000000027919 */ /* 0x000e220000002100 */
        /* <DEDUP_REMOVED lines=29> */
.L_x_1729:
[----:B------:R-:W-:Y:S01]  /*2f00*/  IMAD.MOV.U32 R104, RZ, RZ, R83 ;  /* 0x000000ffff687224 */ /* 0x000fe200078e0053 */
[----:B------:R-:W-:Y:S01]  /*2f10*/  MOV R82, 0x1f ;  /* 0x0000001f00527802 */ /* 0x000fe20000000f00 */
[----:B------:R-:W-:Y:S01]  /*2f20*/  IMAD.MOV.U32 R81, RZ, RZ, 0x10 ;  /* 0x00000010ff517424 */ /* 0x000fe200078e00ff */
[----:B------:R-:W-:Y:S01]  /*2f30*/  MOV R76, 0x2f60 ;  /* 0x00002f60004c7802 */ /* 0x000fe20000000f00 */
[----:B------:R-:W-:-:S02]  /*2f40*/  IMAD.MOV.U32 R79, RZ, RZ, -0x1 ;  /* 0xffffffffff4f7424 */ /* 0x000fc400078e00ff */
[----:B0----5:R-:W-:Y:S05]  /*2f50*/  CALL.REL.NOINC `($__internal_46_$__cuda_sm70_shflsync_down_p) ;  /* 0x0000046000007944 */ /* 0x021fea0003c00000 */
[----:B-1----:R-:W-:Y:S01]  /*2f60*/  MOV R122, R79 ;  /* 0x0000004f007a7202 */ /* 0x002fe20000000f00 */
[----:B0-----:R-:W-:Y:S05]  /*2f70*/  BRA `(.L_x_1787) ;  /* 0xffffe1f000007947 */ /* 0x001fea000383ffff */
.L_x_1730:
[----:B------:R-:W-:Y:S01]  /*2f80*/  HFMA2.MMA R81, -RZ, RZ, 0, 9.5367431640625e-07 ;  /* 0x00000010ff517435 */ /* 0x000fe200000001ff */
[----:B------:R-:W-:Y:S01]  /*2f90*/  IMAD.MOV.U32 R104, RZ, RZ, R80 ;  /* 0x000000ffff687224 */ /* 0x000fe200078e0050 */
[----:B------:R-:W-:Y:S01]  /*2fa0*/  MOV R79, 0xffffffff ;  /* 0xffffffff004f7802 */ /* 0x000fe20000000f00 */
[----:B------:R-:W-:Y:S01]  /*2fb0*/  IMAD.MOV.U32 R82, RZ, RZ, 0x1f ;  /* 0x0000001fff527424 */ /* 0x000fe200078e00ff */
[----:B------:R-:W-:-:S02]  /*2fc0*/  MOV R76, 0x2fe0 ;  /* 0x00002fe0004c7802 */ /* 0x000fc40000000f00 */
[----:B012--5:R-:W-:Y:S05]  /*2fd0*/  CALL.REL.NOINC `($__internal_46_$__cuda_sm70_shflsync_down_p) ;  /* 0x000003e000007944 */ /* 0x027fea0003c00000 */
[----:B------:R-:W-:Y:S01]  /*2fe0*/  FADD.FTZ R83, R122, R83 ;  /* 0x000000537a537221 */ /* 0x000fe20000010000 */
[----:B0-----:R-:W-:Y:S01]  /*2ff0*/  HFMA2.MMA R82, -RZ, RZ, 0, 1.847743988037109375e-06 ;  /* 0x0000001fff527435 */ /* 0x001fe200000001ff */
[----:B-1----:R-:W-:Y:S01]  /*3000*/  FADD.FTZ R122, R80, R79 ;  /* 0x0000004f507a7221 */ /* 0x002fe20000010000 */
[----:B------:R-:W-:Y:S01]  /*3010*/  MOV R76, 0x3060 ;  /* 0x00003060004c7802 */ /* 0x000fe20000000f00 */
[----:B------:R-:W-:Y:S01]  /*3020*/  IMAD.MOV.U32 R81, RZ, RZ, 0x8 ;  /* 0x00000008ff517424 */ /* 0x000fe200078e00ff */
[----:B------:R-:W-:Y:S01]  /*3030*/  MOV R104, R83 ;  /* 0x0000005300687202 */ /* 0x000fe20000000f00 */
[----:B------:R-:W-:-:S02]  /*3040*/  IMAD.MOV.U32 R79, RZ, RZ, -0x1 ;  /* 0xffffffffff4f7424 */ /* 0x000fc400078e00ff */
[----:B------:R-:W-:Y:S05]  /*3050*/  CALL.REL.NOINC `($__internal_46_$__cuda_sm70_shflsync_down_p) ;  /* 0x0000036000007944 */ /* 0x000fea0003c00000 */
[----:B0-----:R-:W-:Y:S01]  /*3060*/  HFMA2.MMA R82, -RZ, RZ, 0, 1.847743988037109375e-06 ;  /* 0x0000001fff527435 */ /* 0x001fe200000001ff */
[----:B-1----:R-:W-:Y:S01]  /*3070*/  IMAD.MOV.U32 R80, RZ, RZ, R79 ;  /* 0x000000ffff507224 */ /* 0x002fe200078e004f */
[----:B------:R-:W-:Y:S01]  /*3080*/  MOV R104, R122 ;  /* 0x0000007a00687202 */ /* 0x000fe20000000f00 */
[----:B------:R-:W-:Y:S01]  /*3090*/  IMAD.MOV.U32 R81, RZ, RZ, 0x8 ;  /* 0x00000008ff517424 */ /* 0x000fe200078e00ff */
[----:B------:R-:W-:Y:S01]  /*30a0*/  MOV R76, 0x30d0 ;  /* 0x000030d0004c7802 */ /* 0x000fe20000000f00 */
[----:B------:R-:W-:-:S02]  /*30b0*/  IMAD.MOV.U32 R79, RZ, RZ, -0x1 ;  /* 0xffffffffff4f7424 */ /* 0x000fc400078e00ff */
[----:B------:R-:W-:Y:S05]  /*30c0*/  CALL.REL.NOINC `($__internal_46_$__cuda_sm70_shflsync_down_p) ;  /* 0x000002f000007944 */ /* 0x000fea0003c00000 */
[----:B------:R-:W-:Y:S01]  /*30d0*/  FADD.FTZ R80, R80, R83 ;  /* 0x0000005350507221 */ /* 0x000fe20000010000 */
[----:B0-----:R-:W-:Y:S01]  /*30e0*/  MOV R81, 0x4 ;  /* 0x0000000400517802 */ /* 0x001fe20000000f00 */
[----:B-1----:R-:W-:Y:S01]  /*30f0*/  FADD.FTZ R122, R122, R79 ;  /* 0x0000004f7a7a7221 */ /* 0x002fe20000010000 */
[----:B------:R-:W-:Y:S01]  /*3100*/  MOV R79, 0xffffffff ;  /* 0xffffffff004f7802 */ /* 0x000fe20000000f00 */
[----:B------:R-:W-:Y:S01]  /*3110*/  IMAD.MOV.U32 R82, RZ, RZ, 0x1f ;  /* 0x0000001fff527424 */ /* 0x000fe200078e00ff */
[----:B------:R-:W-:Y:S01]  /*3120*/  MOV R76, 0x3150 ;  /* 0x00003150004c7802 */ /* 0x000fe20000000f00 */
[----:B------:R-:W-:-:S02]  /*3130*/  IMAD.MOV.U32 R104, RZ, RZ, R80 ;  /* 0x000000ffff687224 */ /* 0x000fc400078e0050 */
[----:B------:R-:W-:Y:S05]  /*3140*/  CALL.REL.NOINC `($__internal_46_$__cuda_sm70_shflsync_down_p) ;  /* 0x0000027000007944 */ /* 0x000fea0003c00000 */
[----:B0-----:R-:W-:Y:S01]  /*3150*/  HFMA2.MMA R81, -RZ, RZ, 0, 2.384185791015625e-07 ;  /* 0x00000004ff517435 */ /* 0x001fe200000001ff */
[----:B-1----:R-:W-:Y:S01]  /*3160*/  MOV R83, R79 ;  /* 0x0000004f00537202 */ /* 0x002fe20000000f00 */
[----:B------:R-:W-:Y:S01]  /*3170*/  IMAD.MOV.U32 R104, RZ, RZ, R122 ;  /* 0x000000ffff687224 */ /* 0x000fe200078e007a */
[----:B------:R-:W-:Y:S01]  /*3180*/  MOV R79, 0xffffffff ;  /* 0xffffffff004f7802 */ /* 0x000fe20000000f00 */
[----:B------:R-:W-:Y:S01]  /*3190*/  IMAD.MOV.U32 R82, RZ, RZ, 0x1f ;  /* 0x0000001fff527424 */ /* 0x000fe200078e00ff */
[----:B------:R-:W-:-:S02]  /*31a0*/  MOV R76, 0x31c0 ;  /* 0x000031c0004c7802 */ /* 0x000fc40000000f00 */
[----:B------:R-:W-:Y:S05]  /*31b0*/  CALL.REL.NOINC `($__internal_46_$__cuda_sm70_shflsync_down_p) ;  /* 0x0000020000007944 */ /* 0x000fea0003c00000 */
        /* <DEDUP_REMOVED lines=23> */
[----:B0-----:R-:W-:Y:S01]  /*3330*/  HFMA2.MMA R81, -RZ, RZ, 0, 5.9604644775390625e-08 ;  /* 0x00000001ff517435 */ /* 0x001fe200000001ff */
[----:B-1----:R-:W-:Y:S01]  /*3340*/  MOV R83, R79 ;  /* 0x0000004f00537202 */ /* 0x002fe20000000f00 */
[----:B------:R-:W-:Y:S01]  /*3350*/  IMAD.MOV.U32 R104, RZ, RZ, R105 ;  /* 0x000000ffff687224 */ /* 0x000fe200078e0069 */
[----:B------:R-:W-:Y:S01]  /*3360*/  MOV R79, 0xffffffff ;  /* 0xffffffff004f7802 */ /* 0x000fe20000000f00 */
[----:B------:R-:W-:Y:S01]  /*3370*/  IMAD.MOV.U32 R82, RZ, RZ, 0x1f ;  /* 0x0000001fff527424 */ /* 0x000fe200078e00ff */
[----:B------:R-:W-:-:S02]  /*3380*/  MOV R76, 0x33a0 ;  /* 0x000033a0004c7802 */ /* 0x000fc40000000f00 */
[----:B------:R-:W-:Y:S05]  /*3390*/  CALL.REL.NOINC `($__internal_46_$__cuda_sm70_shflsync_down_p) ;  /* 0x0000002000007944 */ /* 0x000fea0003c00000 */
[----:B-1----:R-:W-:Y:S01]  /*33a0*/  IMAD.MOV.U32 R122, RZ, RZ, R79 ;  /* 0x000000ffff7a7224 */ /* 0x002fe200078e004f */
[----:B0-----:R-:W-:Y:S05]  /*33b0*/  BRA `(.L_x_1788) ;  /* 0xffffded000007947 */ /* 0x001fea000383ffff */
        .weak           $__internal_46_$__cuda_sm70_shflsync_down_p
        .type           $__internal_46_$__cuda_sm70_shflsync_down_p,@function
        .size           $__internal_46_$__cuda_sm70_shflsync_down_p,(.L_x_6695 - $__internal_46_$__cuda_sm70_shflsync_down_p)
$__internal_46_$__cuda_sm70_shflsync_down_p:
[----:B------:R-:W-:Y:S01]  /*33c0*/  HFMA2.MMA R77, -RZ, RZ, 0, 0 ;  /* 0x00000000ff4d7435 */ /* 0x000fe200000001ff */
[----:B------:R-:W-:Y:S04]  /*33d0*/  WARPSYNC R79 ;  /* 0x0000004f00007348 */ /* 0x000fe80003800000 */
[----:B------:R0:W1:Y:S01]  /*33e0*/  SHFL.DOWN PT, R79, R104, R81, R82 ;  /* 0x08000051684f7389 */ /* 0x00006200000e0052 */
[----:B------:R-:W-:Y:S05]  /*33f0*/  RET.REL.NODEC R76 `(_ZN10layer_norm13ln_bwd_kernelINS_13Kernel_traitsIf13__nv_bfloat16S2_S2_fjLj1536ELj1ELj1ELj4ELj8ENS_18Kernel_traits_baseILj1536EfS2_S2_S2_fjLj128EEEEELb0ELb1ELb1ELb0EEEvNS_9BwdParamsE) ;  /* 0xffffcc004c007950 */ /* 0x000fea0003c3ffff */
.L_x_1789:
        /* <DEDUP_REMOVED lines=16> */
.L_x_6695:


//--------------------- .text._ZN10layer_norm13ln_bwd_kernelINS_13Kernel_traitsIf13__nv_bfloat16S2_S2_fjLj1536ELj1ELj1ELj4ELj8ENS_18Kernel_traits_baseILj1536EfS2_S2_S2_fjLj128EEEEELb0ELb1ELb1ELb1EEEvNS_9BwdParamsE --------------------------
	.section	.text._ZN10layer_norm13ln_bwd_kernelINS_13Kernel_traitsIf13__nv_bfloat16S2_S2_fjLj1536ELj1ELj1ELj4ELj8ENS_18Kernel_traits_baseILj1536EfS2_S2_S2_fjLj128EEEEELb0ELb1ELb1ELb1EEEvNS_9BwdParamsE,"ax",@progbits
	.sectioninfo	@"SHI_REGISTERS=128"
	.align	128
        .global         _ZN10layer_norm13ln_bwd_kernelINS_13Kernel_traitsIf13__nv_bfloat16S2_S2_fjLj1536ELj1ELj1ELj4ELj8ENS_18Kernel_traits_baseILj1536EfS2_S2_S2_fjLj128EEEEELb0ELb1ELb1ELb1EEEvNS_9BwdParamsE
        .type           _ZN10layer_norm13ln_bwd_kernelINS_13Kernel_traitsIf13__nv_bfloat16S2_S2_fjLj1536ELj1ELj1ELj4ELj8ENS_18Kernel_traits_baseILj1536EfS2_S2_S2_fjLj128EEEEELb0ELb1ELb1ELb1EEEvNS_9BwdParamsE,@function
        .size           _ZN10layer_norm13ln_bwd_kernelINS_13Kernel_traitsIf13__nv_bfloat16S2_S2_fjLj1536ELj1ELj1ELj4ELj8ENS_18Kernel_traits_baseILj1536EfS2_S2_S2_fjLj128EEEEELb0ELb1ELb1ELb1EEEvNS_9BwdParamsE,(.L_x_6696 - _ZN10layer_norm13ln_bwd_kernelINS_13Kernel_traitsIf13__nv_bfloat16S2_S2_fjLj1536ELj1ELj1ELj4ELj8ENS_18Kernel_traits_baseILj1536EfS2_S2_S2_fjLj128EEEEELb0ELb1ELb1ELb1EEEvNS_9BwdParamsE)
        .other          _ZN10layer_norm13ln_bwd_kernelINS_13Kernel_traitsIf13__nv_bfloat16S2_S2_fjLj1536ELj1ELj1ELj4ELj8ENS_18Kernel_traits_baseILj1536EfS2_S2_S2_fjLj128EEEEELb0ELb1ELb1ELb1EEEvNS_9BwdParamsE,@"STO_CUDA_ENTRY STV_DEFAULT"
_ZN10layer_norm13ln_bwd_kernelINS_13Kernel_traitsIf13__nv_bfloat16S2_S2_fjLj1536ELj1ELj1ELj4ELj8ENS_18Kernel_traits_baseILj1536EfS2_S2_S2_fjLj128EEEEELb0ELb1ELb1ELb1EEEvNS_9BwdParamsE:
.text._ZN10layer_norm13ln_bwd_kernelINS_13Kernel_traitsIf13__nv_bfloat16S2_S2_fjLj1536ELj1ELj1ELj4ELj8ENS_18Kernel_traits_baseILj1536EfS2_S2_S2_fjLj128EEEEELb0ELb1ELb1ELb1EEEvNS_9BwdParamsE:
        /* <DEDUP_REMOVED lines=26> */
.L_x_1790:
[----:B------:R-:W-:-:S05]  /*01a0*/  IMAD.SHL.U32 R0, R108, 0x10, RZ ;  /* 0x000000106c007824 */ /* 0x000fca00078e00ff */
[----:B------:R-:W-:-:S04]  /*01b0*/  LOP3.LUT R0, R0, 0x7f0, RZ, 0xc0, !PT ;  /* 0x000007f000007812 */ /* 0x000fc800078ec0ff */
[C---:B------:R-:W-:Y:S02]  /*01c0*/  IADD3 R4, P1, R0.reuse, c[0x0][0x1c8], RZ ;  /* 0x0000720000047a10 */ /* 0x040fe40007f3e0ff */
[----:B------:R-:W-:-:S03]  /*01d0*/  IADD3 R2, P0, R0, c[0x0][0x1b0], RZ ;  /* 0x00006c0000027a10 */ /* 0x000fc60007f1e0ff */
[----:B------:R-:W-:Y:S01]  /*01e0*/  IMAD.X R5, RZ, RZ, c[0x0][0x1cc], P1 ;  /* 0x00007300ff057624 */ /* 0x000fe200008e06ff */
[----:B------:R-:W-:-:S04]  /*01f0*/  IADD3.X R3, RZ, c[0x0][0x1b4], RZ, P0, !PT ;  /* 0x00006d00ff037a10 */ /* 0x000fc800007fe4ff */
[----:B------:R0:W5:Y:S04]  /*0200*/  LDG.E.128 R24, [R4.64] ;  /* 0x0000000404187981 */ /* 0x000168000c1e1d00 */
[----:B------:R0:W5:Y:S04]  /*0210*/  LDG.E.128 R36, [R2.64] ;  /* 0x0000000402247981 */ /* 0x000168000c1e1d00 */
[----:B------:R0:W5:Y:S04]  /*0220*/  LDG.E.128 R32, [R2.64+0x800] ;  /* 0x0008000402207981 */ /* 0x000168000c1e1d00 */
[----:B------:R0:W5:Y:S04]  /*0230*/  LDG.E.128 R28, [R2.64+0x1000] ;  /* 0x00100004021c7981 */ /* 0x000168000c1e1d00 */
        /* <DEDUP_REMOVED lines=22> */
.L_x_1846:
[----:B------:R-:W-:-:S10]  /*03a0*/  HFMA2.MMA R82, -RZ, RZ, 0, 2.384185791015625e-07 ;  /* 0x00000004ff527435 */ /* 0x000fd400000001ff */
[----:B------:R-:W-:-:S05]  /*03b0*/  IMAD.WIDE R80, R105, R82, c[0x0][0x1d8] ;  /* 0x0000760069507625 */ /* 0x000fca00078e0252 */
[----:B------:R0:W2:Y:S01]  /*03c0*/  LDG.E R101, [R80.64] ;  /* 0x0000000450657981 */ /* 0x0000a2000c1e1900 */
[C---:B------:R-:W-:Y:S01]  /*03d0*/  IMAD R92, R105.reuse, c[0x0][0x168], RZ ;  /* 0x00005a00695c7a24 */ /* 0x040fe200078e02ff */
[----:B------:R-:W-:Y:S01]  /*03e0*/  LOP3.LUT R106, R108, 0x7f, RZ, 0xc0, !PT ;  /* 0x0000007f6c6a7812 */ /* 0x000fe200078ec0ff */
[----:B------:R-:W-:-:S03]  /*03f0*/  IMAD.WIDE R78, R105, R82, c[0x0][0x1a8] ;  /* 0x00006a00694e7625 */ /* 0x000fc600078e0252 */
[----:B------:R-:W-:Y:S01]  /*0400*/  SHF.R.S32.HI R107, RZ, 0x1f, R92 ;  /* 0x0000001fff6b7819 */ /* 0x000fe2000001145c */
[----:B------:R-:W-:Y:S01]  /*0410*/  IMAD.WIDE R76, R105, R82, c[0x0][0x1d0] ;  /* 0x00007400694c7625 */ /* 0x000fe200078e0252 */
[----:B------:R-:W-:Y:S01]  /*0420*/  BSSY B0, `(.L_x_1792) ;  /* 0x00000b2000007945 */ /* 0x000fe20003800000 */
[----:B-----5:R3:W5:Y:S01]  /*0430*/  LDG.E R102, [R78.64] ;  /* 0x000000044e667981 */ /* 0x020762000c1e1900 */
[----:B------:R-:W-:Y:S01]  /*0440*/  LEA.HI R107, R107, R92, RZ, 0x2 ;  /* 0x0000005c6b6b7211 */ /* 0x000fe200078f10ff */
[----:B------:R-:W-:Y:S02]  /*0450*/  IMAD.MOV.U32 R100, RZ, RZ, 0x8 ;  /* 0x00000008ff647424 */ /* 0x000fe400078e00ff */
[----:B------:R4:W5:Y:S01]  /*0460*/  LDG.E R83, [R76.64] ;  /* 0x000000044c537981 */ /* 0x000962000c1e1900 */
[----:B------:R-:W-:-:S04]  /*0470*/  LEA.HI.SX32 R119, R107, R106, 0x1e ;  /* 0x0000006a6b777211 */ /* 0x000fc800078ff2ff */
[C---:B------:R-:W-:Y:S01]  /*0480*/  IADD3 R117, R119.reuse, 0x80, RZ ;  /* 0x0000008077757810 */ /* 0x040fe20007ffe0ff */
[C---:B0-----:R-:W-:Y:S01]  /*0490*/  IMAD.WIDE.U32 R80, R119.reuse, R100, c[0x0][0x218] ;  /* 0x0000860077507625 */ /* 0x041fe200078e0064 */
[----:B------:R-:W-:-:S03]  /*04a0*/  IADD3 R92, R119, 0x100, RZ ;  /* 0x00000100775c7810 */ /* 0x000fc60007ffe0ff */
[----:B---3--:R-:W-:-:S04]  /*04b0*/  IMAD.WIDE.U32 R78, R117, R100, c[0x0][0x218] ;  /* 0x00008600754e7625 */ /* 0x008fc800078e0064 */
[----:B----4-:R-:W-:Y:S01]  /*04c0*/  IMAD.WIDE.U32 R76, R92, R100, c[0x0][0x218] ;  /* 0x000086005c4c7625 */ /* 0x010fe200078e0064 */
        /* <DEDUP_REMOVED lines=13> */
.L_x_1793:
        /* <DEDUP_REMOVED lines=26> */
[----:B-1----:R-:W-:Y:S02]  /*0740*/  ISETP.NE.AND P0, PT, R104, RZ, PT ;  /* 0x000000ff6800720c */ /* 0x002fe40003f05270 */
[----:B--2---:R-:W-:Y:S01]  /*0750*/  MOV R122, R4 ;  /* 0x00000004007a7202 */ /* 0x004fe20000000f00 */
[--C-:B------:R-:W-:Y:S01]  /*0760*/  IMAD.MOV.U32 R118, RZ, RZ, R5.reuse ;  /* 0x000000ffff767224 */ /* 0x100fe200078e0005 */
[----:B------:R-:W-:-:S02]  /*0770*/  SHF.R.U64 R107, R4, 0x10, R5 ;  /* 0x00000010046b7819 */ /* 0x000fc40000001205 */
[----:B------:R-:W-:Y:S01]  /*0780*/  SHF.R.U32.HI R125, RZ, 0x10, R5 ;  /* 0x00000010ff7d7819 */ /* 0x000fe20000011605 */
[----:B---3--:R-:W-:Y:S01]  /*0790*/  IMAD.MOV.U32 R76, RZ, RZ, R3 ;  /* 0x000000ffff4c7224 */ /* 0x008fe200078e0003 */
[----:B0-----:R-:W-:Y:S02]  /*07a0*/  MOV R80, R2 ;  /* 0x0000000200507202 */ /* 0x001fe40000000f00 */
[----:B----4-:R-:W-:Y:S02]  /*07b0*/  MOV R5, R10 ;  /* 0x0000000a00057202 */ /* 0x010fe40000000f00 */
[----:B------:R-:W-:Y:S02]  /*07c0*/  SHF.R.U64 R4, R10, 0x10, R11 ;  /* 0x000000100a047819 */ /* 0x000fe4000000120b */
[--C-:B------:R-:W-:Y:S02]  /*07d0*/  SHF.R.U64 R2, R2, 0x10, R3.reuse ;  /* 0x0000001002027819 */ /* 0x100fe40000001203 */
[----:B------:R-:W-:-:S02]  /*07e0*/  SHF.R.U32.HI R0, RZ, 0x10, R3 ;  /* 0x00000010ff007819 */ /* 0x000fc40000011603 */
[----:B------:R-:W-:Y:S01]  /*07f0*/  SHF.R.U64 R77, R8, 0x10, R9 ;  /* 0x00000010084d7819 */ /* 0x000fe20000001209 */
[----:B------:R-:W-:Y:S01]  /*0800*/  IMAD.MOV.U32 R82, RZ, RZ, R11 ;  /* 0x000000ffff527224 */ /* 0x000fe200078e000b */
[----:B------:R-:W-:Y:S02]  /*0810*/  PRMT R8, RZ, 0x5410, R8 ;  /* 0x00005410ff087816 */ /* 0x000fe40000000008 */
[----:B------:R-:W-:Y:S02]  /*0820*/  PRMT R10, RZ, 0x5410, R9 ;  /* 0x00005410ff0a7816 */ /* 0x000fe40000000009 */
[----:B------:R-:W-:Y:S02]  /*0830*/  PRMT R14, RZ, 0x5410, R6 ;  /* 0x00005410ff0e7816 */ /* 0x000fe40000000006 */
[----:B------:R-:W-:Y:S02]  /*0840*/  FSEL R3, R12, RZ, !P0 ;  /* 0x000000ff0c037208 */ /* 0x000fe40004000000 */
[----:B------:R-:W-:-:S02]  /*0850*/  SHF.R.U32.HI R106, RZ, 0x10, R11 ;  /* 0x00000010ff6a7819 */ /* 0x000fc4000001160b */
[----:B------:R-:W-:Y:S02]  /*0860*/  SHF.R.U32.HI R15, RZ, 0x10, R9 ;  /* 0x00000010ff0f7819 */ /* 0x000fe40000011609 */
[--C-:B------:R-:W-:Y:S02]  /*0870*/  PRMT R78, RZ, 0x5410, R7.reuse ;  /* 0x00005410ff4e7816 */ /* 0x100fe40000000007 */
[--C-:B------:R-:W-:Y:S02]  /*0880*/  SHF.R.U64 R13, R6, 0x10, R7.reuse ;  /* 0x00000010060d7819 */ /* 0x100fe40000001207 */
[----:B------:R-:W-:Y:S02]  /*0890*/  SHF.R.U32.HI R11, RZ, 0x10, R7 ;  /* 0x00000010ff0b7819 */ /* 0x000fe40000011607 */
[--C-:B------:R-:W-:Y:S02]  /*08a0*/  SHF.R.U64 R9, R100, 0x10, R101.reuse ;  /* 0x0000001064097819 */ /* 0x100fe40000001265 */
[--C-:B------:R-:W-:Y:S01]  /*08b0*/  SHF.R.U32.HI R7, RZ, 0x10, R101.reuse ;  /* 0x00000010ff077819 */ /* 0x100fe20000011665 */
[C---:B------:R-:W-:Y:S01]  /*08c0*/  FADD.FTZ R93, -R3.reuse, R8 ;  /* 0x00000008035d7221 */ /* 0x040fe20000010100 */
[----:B------:R-:W-:Y:S01]  /*08d0*/  PRMT R100, RZ, 0x5410, R100 ;  /* 0x00005410ff647816 */ /* 0x000fe20000000064 */
[C---:B------:R-:W-:Y:S01]  /*08e0*/  FADD.FTZ R91, -R3.reuse, R10 ;  /* 0x0000000a035b7221 */ /* 0x040fe20000010100 */
[----:B------:R-:W-:Y:S01]  /*08f0*/  PRMT R84, RZ, 0x5410, R101 ;  /* 0x00005410ff547816 */ /* 0x000fe20000000065 */
[C---:B------:R-:W-:Y:S01]  /*0900*/  FADD.FTZ R89, -R3.reuse, R14 ;  /* 0x0000000e03597221 */ /* 0x040fe20000010100 */
[----:B------:R-:W-:Y:S01]  /*0910*/  PRMT R6, RZ, 0x5410, R77 ;  /* 0x00005410ff067816 */ /* 0x000fe2000000004d */
[----:B------:R-:W-:Y:S01]  /*0920*/  FADD.FTZ R87, -R3, R78 ;  /* 0x0000004e03577221 */ /* 0x000fe20000010100 */
[----:B------:R-:W-:-:S02]  /*0930*/  PRMT R8, RZ, 0x5410, R15 ;  /* 0x00005410ff087816 */ /* 0x000fc4000000000f */
[----:B------:R-:W-:Y:S02]  /*0940*/  PRMT R10, RZ, 0x5410, R13 ;  /* 0x00005410ff0a7816 */ /* 0x000fe4000000000d */
[----:B------:R-:W-:Y:S02]  /*0950*/  PRMT R12, RZ, 0x5410, R11 ;  /* 0x00005410ff0c7816 */ /* 0x000fe4000000000b */
[----:B------:R-:W-:Y:S02]  /*0960*/  PRMT R14, RZ, 0x5410, R9 ;  /* 0x00005410ff0e7816 */ /* 0x000fe40000000009 */
        /* <DEDUP_REMOVED lines=8> */
[----:B------:R-:W-:Y:S02]  /*09f0*/  FADD.FTZ R3, -R3, R78 ;  /* 0x0000004e03037221 */ /* 0x000fe40000010100 */
[----:B-----5:R-:W-:-:S02]  /*0a00*/  FMUL.FTZ R84, R102, R13 ;  /* 0x0000000d66547220 */ /* 0x020fc40000410000 */
[C---:B------:R-:W-:Y:S01]  /*0a10*/  FMUL.FTZ R13, R102.reuse, R3 ;  /* 0x00000003660d7220 */ /* 0x040fe20000410000 */
[----:B------:R-:W-:Y:S01]  /*0a20*/  PRMT R3, RZ, 0x5410, R122 ;  /* 0x00005410ff037816 */ /* 0x000fe2000000007a */
[C---:B------:R-:W-:Y:S01]  /*0a30*/  FMUL.FTZ R90, R102.reuse, R7 ;  /* 0x00000007665a7220 */ /* 0x040fe20000410000 */
[----:B------:R-:W-:Y:S01]  /*0a40*/  PRMT R6, RZ, 0x5410, R107 ;  /* 0x00005410ff067816 */ /* 0x000fe2000000006b */
[----:B------:R-:W-:Y:S01]  /*0a50*/  FMUL.FTZ R91, R102, R91 ;  /* 0x0000005b665b7220 */ /* 0x000fe20000410000 */
[----:B------:R-:W-:Y:S01]  /*0a60*/  PRMT R7, RZ, 0x5410, R118 ;  /* 0x00005410ff077816 */ /* 0x000fe20000000076 */
[----:B------:R-:W-:Y:S02]  /*0a70*/  FMUL.FTZ R12, R36, R3 ;  /* 0x00000003240c7220 */ /* 0x000fe40000410000 */
[C---:B------:R-:W-:Y:S02]  /*0a80*/  FMUL.FTZ R86, R102.reuse, R11 ;  /* 0x0000000b66567220 */ /* 0x040fe40000410000 */
[----:B------:R-:W-:-:S02]  /*0a90*/  FMUL.FTZ R93, R102, R93 ;  /* 0x0000005d665d7220 */ /* 0x000fc40000410000 */
[----:B------:R-:W-:Y:S02]  /*0aa0*/  FADD.FTZ R53, R53, R6 ;  /* 0x0000000635357221 */ /* 0x000fe40000010000 */
[-C--:B------:R-:W-:Y:S02]  /*0ab0*/  FFMA.FTZ R41, R90, R6.reuse, R41 ;  /* 0x000000065a297223 */ /* 0x080fe40000010029 */
[----:B------:R-:W-:Y:S01]  /*0ac0*/  FMUL.FTZ R11, R37, R6 ;  /* 0x00000006250b7220 */ /* 0x000fe20000410000 */
[----:B------:R-:W-:Y:S01]  /*0ad0*/  PRMT R6, RZ, 0x5410, R4 ;  /* 0x00005410ff067816 */ /* 0x000fe20000000004 */
[----:B------:R-:W-:Y:S02]  /*0ae0*/  FADD.FTZ R54, R54, R7 ;  /* 0x0000000736367221 */ /* 0x000fe40000010000 */
[-C--:B------:R-:W-:Y:S02]  /*0af0*/  FFMA.FTZ R42, R91, R7.reuse, R42 ;  /* 0x000000075b2a7223 */ /* 0x080fe4000001002a */
[----:B------:R-:W-:Y:S01]  /*0b00*/  FMUL.FTZ R10, R38, R7 ;  /* 0x00000007260a7220 */ /* 0x000fe20000410000 */
[----:B------:R-:W-:Y:S01]  /*0b10*/  PRMT R7, RZ, 0x5410, R5 ;  /* 0x00005410ff077816 */ /* 0x000fe20000000005 */
[----:B------:R-:W-:Y:S01]  /*0b20*/  FADD.FTZ R4, RZ, R12 ;  /* 0x0000000cff047221 */ /* 0x000fe20000010000 */
[----:B------:R-:W-:Y:S01]  /*0b30*/  PRMT R8, RZ, 0x5410, R125 ;  /* 0x00005410ff087816 */ /* 0x000fe2000000007d */
[----:B------:R-:W-:-:S02]  /*0b40*/  FFMA.FTZ R5, R93, R12, RZ ;  /* 0x0000000c5d057223 */ /* 0x000fc400000100ff */
[----:B------:R-:W-:Y:S02]  /*0b50*/  FADD.FTZ R79, R4, R11 ;  /* 0x0000000b044f7221 */ /* 0x000fe40000010000 */
[----:B------:R-:W-:Y:S02]  /*0b60*/  FFMA.FTZ R5, R90, R11, R5 ;  /* 0x0000000b5a057223 */ /* 0x000fe40000010005 */
[----:B------:R-:W-:Y:S02]  /*0b70*/  FMUL.FTZ R88, R102, R9 ;  /* 0x0000000966587220 */ /* 0x000fe40000410000 */
[----:B------:R-:W-:Y:S02]  /*0b80*/  FMUL.FTZ R9, R39, R8 ;  /* 0x0000000827097220 */ /* 0x000fe40000410000 */
[----:B------:R-:W-:Y:S02]  /*0b90*/  FADD.FTZ R4, R79, R10 ;  /* 0x0000000a4f047221 */ /* 0x000fe40000010000 */
[----:B------:R-:W-:-:S02]  /*0ba0*/  FFMA.FTZ R5, R91, R10, R5 ;  /* 0x0000000a5b057223 */ /* 0x000fc40000010005 */
[----:B------:R-:W-:Y:S02]  /*0bb0*/  FMUL.FTZ R89, R102, R89 ;  /* 0x0000005966597220 */ /* 0x000fe40000410000 */
[----:B------:R-:W-:Y:S02]  /*0bc0*/  FADD.FTZ R55, R55, R8 ;  /* 0x0000000837377221 */ /* 0x000fe40000010000 */
[----:B------:R-:W-:Y:S02]  /*0bd0*/  FFMA.FTZ R43, R88, R8, R43 ;  /* 0x00000008582b7223 */ /* 0x000fe4000001002b */
[----:B------:R-:W-:Y:S02]  /*0be0*/  FMUL.FTZ R8, R32, R7 ;  /* 0x0000000720087220 */ /* 0x000fe40000410000 */
[----:B------:R-:W-:Y:S01]  /*0bf0*/  FADD.FTZ R79, R4, R9 ;  /* 0x00000009044f7221 */ /* 0x000fe20000010000 */
[----:B------:R-:W-:Y:S01]  /*0c00*/  PRMT R81, RZ, 0x5410, R82 ;  /* 0x00005410ff517816 */ /* 0x000fe20000000052 */
[----:B------:R-:W-:-:S02]  /*0c10*/  FFMA.FTZ R5, R88, R9, R5 ;  /* 0x0000000958057223 */ /* 0x000fc40000010005 */
[----:B------:R-:W-:Y:S02]  /*0c20*/  FADD.FTZ R56, R56, R7 ;  /* 0x0000000738387221 */ /* 0x000fe40000010000 */
[----:B------:R-:W-:Y:S02]  /*0c30*/  FFMA.FTZ R44, R89, R7, R44 ;  /* 0x00000007592c7223 */ /* 0x000fe4000001002c */
[----:B------:R-:W-:Y:S01]  /*0c40*/  FMUL.FTZ R14, R102, R77 ;  /* 0x0000004d660e7220 */ /* 0x000fe20000410000 */
[----:B------:R-:W-:Y:S01]  /*0c50*/  PRMT R77, RZ, 0x5410, R76 ;  /* 0x00005410ff4d7816 */ /* 0x000fe2000000004c */
[----:B------:R-:W-:Y:S02]  /*0c60*/  FMUL.FTZ R7, R33, R6 ;  /* 0x0000000621077220 */ /* 0x000fe40000410000 */
[----:B------:R-:W-:Y:S01]  /*0c70*/  FADD.FTZ R4, R79, R8 ;  /* 0x000000084f047221 */ /* 0x000fe20000010000 */
[----:B------:R-:W-:Y:S01]  /*0c80*/  PRMT R106, RZ, 0x5410, R106 ;  /* 0x00005410ff6a7816 */ /* 0x000fe2000000006a */
[----:B------:R-:W-:-:S02]  /*0c90*/  FFMA.FTZ R76, R89, R8, R5 ;  /* 0x00000008594c7223 */ /* 0x000fc40000010005 */
[----:B------:R-:W-:Y:S02]  /*0ca0*/  FADD.FTZ R57, R57, R6 ;  /* 0x0000000639397221 */ /* 0x000fe40000010000 */
[----:B------:R-:W-:Y:S02]  /*0cb0*/  FFMA.FTZ R45, R86, R6, R45 ;  /* 0x00000006562d7223 */ /* 0x000fe4000001002d */
[----:B------:R-:W-:Y:S02]  /*0cc0*/  FMUL.FTZ R6, R34, R81 ;  /* 0x0000005122067220 */ /* 0x000fe40000410000 */
[----:B------:R-:W-:Y:S02]  /*0cd0*/  FADD.FTZ R79, R4, R7 ;  /* 0x00000007044f7221 */ /* 0x000fe40000010000 */
[----:B------:R-:W-:Y:S02]  /*0ce0*/  FMUL.FTZ R87, R102, R87 ;  /* 0x0000005766577220 */ /* 0x000fe40000410000 */
[----:B------:R-:W-:-:S02]  /*0cf0*/  FADD.FTZ R52, R52, R3 ;  /* 0x0000000334347221 */ /* 0x000fc40000010000 */
[----:B------:R-:W-:Y:S01]  /*0d00*/  FFMA.FTZ R40, R93, R3, R40 ;  /* 0x000000035d287223 */ /* 0x000fe20000010028 */
[----:B------:R-:W-:Y:S01]  /*0d10*/  PRMT R3, RZ, 0x5410, R80 ;  /* 0x00005410ff037816 */ /* 0x000fe20000000050 */
[----:B------:R-:W-:Y:S02]  /*0d20*/  FFMA.FTZ R76, R86, R7, R76 ;  /* 0x00000007564c7223 */ /* 0x000fe4000001004c */
[----:B------:R-:W-:Y:S02]  /*0d30*/  FMUL.FTZ R5, R35, R106 ;  /* 0x0000006a23057220 */ /* 0x000fe40000410000 */
[----:B------:R-:W-:Y:S01]  /*0d40*/  FADD.FTZ R78, R79, R6 ;  /* 0x000000064f4e7221 */ /* 0x000fe20000010000 */
[----:B------:R-:W-:Y:S01]  /*0d50*/  PRMT R2, RZ, 0x5410, R2 ;  /* 0x00005410ff027816 */ /* 0x000fe20000000002 */
[----:B------:R-:W-:Y:S02]  /*0d60*/  FFMA.FTZ R76, R87, R6, R76 ;  /* 0x00000006574c7223 */ /* 0x000fe4000001004c */
[----:B------:R-:W-:-:S02]  /*0d70*/  FMUL.FTZ R85, R102, R85 ;  /* 0x0000005566557220 */ /* 0x000fc40000410000 */
[----:B------:R-:W-:Y:S02]  /*0d80*/  FMUL.FTZ R4, R28, R3 ;  /* 0x000000031c047220 */ /* 0x000fe40000410000 */
[----:B------:R-:W-:Y:S02]  /*0d90*/  FADD.FTZ R79, R78, R5 ;  /* 0x000000054e4f7221 */ /* 0x000fe40000010000 */
[----:B------:R-:W-:Y:S02]  /*0da0*/  FFMA.FTZ R78, R84, R5, R76 ;  /* 0x00000005544e7223 */ /* 0x000fe4000001004c */
[----:B------:R-:W-:Y:S02]  /*0db0*/  FMUL.FTZ R15, R102, R15 ;  /* 0x0000000f660f7220 */ /* 0x000fe40000410000 */
[----:B------:R-:W-:Y:S02]  /*0dc0*/  FADD.FTZ R60, R60, R3 ;  /* 0x000000033c3c7221 */ /* 0x000fe40000010000 */
[----:B------:R-:W-:-:S02]  /*0dd0*/  FFMA.FTZ R48, R85, R3, R48 ;  /* 0x0000000355307223 */ /* 0x000fc40000010030 */
[-C--:B------:R-:W-:Y:S02]  /*0de0*/  FMUL.FTZ R3, R29, R2.reuse ;  /* 0x000000021d037220 */ /* 0x080fe40000410000 */
[----:B------:R-:W-:Y:S02]  /*0df0*/  FADD.FTZ R76, R79, R4 ;  /* 0x000000044f4c7221 */ /* 0x000fe40000010000 */
[----:B------:R-:W-:Y:S02]  /*0e00*/  FADD.FTZ R61, R61, R2 ;  /* 0x000000023d3d7221 */ /* 0x000fe40000010000 */
[----:B------:R-:W-:Y:S02]  /*0e10*/  FFMA.FTZ R49, R14, R2, R49 ;  /* 0x000000020e317223 */ /* 0x000fe40000010031 */
[----:B------:R-:W-:Y:S02]  /*0e20*/  FFMA.FTZ R78, R85, R4, R78 ;  /* 0x00000004554e7223 */ /* 0x000fe4000001004e */
[----:B------:R-:W-:-:S02]  /*0e30*/  FADD.FTZ R62, R62, R77 ;  /* 0x0000004d3e3e7221 */ /* 0x000fc40000010000 */
[-C--:B------:R-:W-:Y:S02]  /*0e40*/  FFMA.FTZ R50, R15, R77.reuse, R50 ;  /* 0x0000004d0f327223 */ /* 0x080fe40000010032 */
[----:B------:R-:W-:Y:S02]  /*0e50*/  FMUL.FTZ R2, R30, R77 ;  /* 0x0000004d1e027220 */ /* 0x000fe40000410000 */
[----:B------:R-:W-:Y:S01]  /*0e60*/  FADD.FTZ R77, R76, R3 ;  /* 0x000000034c4d7221 */ /* 0x000fe20000010000 */
[----:B------:R-:W-:Y:S01]  /*0e70*/  PRMT R76, RZ, 0x5410, R0 ;  /* 0x00005410ff4c7816 */ /* 0x000fe20000000000 */
[----:B------:R-:W-:Y:S02]  /*0e80*/  FFMA.FTZ R78, R14, R3, R78 ;  /* 0x000000030e4e7223 */ /* 0x000fe4000001004e */
[----:B------:R-:W-:Y:S02]  /*0e90*/  FADD.FTZ R77, R77, R2 ;  /* 0x000000024d4d7221 */ /* 0x000fe40000010000 */
[----:B------:R-:W-:-:S02]  /*0ea0*/  FMUL.FTZ R0, R31, R76 ;  /* 0x0000004c1f007220 */ /* 0x000fc40000410000 */
        /* <DEDUP_REMOVED lines=9> */
.L_x_1794:
[----:B------:R-:W-:Y:S05]  /*0f40*/  BSYNC B0 ;  /* 0x0000000000007941 */ /* 0x000fea0003800000 */
.L_x_1792:
[----:B------:R-:W-:Y:S02]  /*0f50*/  LOP3.LUT P2, RZ, R103, 0xff, RZ, 0xc0, !PT ;  /* 0x000000ff67ff7812 */ /* 0x000fe4000784c0ff */
[----:B0-----:R-:W-:Y:S02]  /*0f60*/  SHF.R.U32.HI R78, RZ, 0x5, R108 ;  /* 0x00000005ff4e7819 */ /* 0x001fe4000001166c */
[----:B------:R-:W-:Y:S02]  /*0f70*/  LOP3.LUT P0, RZ, R108, 0x1f, RZ, 0xc0, !PT ;  /* 0x0000001f6cff7812 */ /* 0x000fe4000780c0ff */
[----:B------:R-:W-:-:S07]  /*0f80*/  LOP3.LUT R122, R78, 0x7fffffc, RZ, 0xc0, !PT ;  /* 0x07fffffc4e7a7812 */ /* 0x000fce00078ec0ff */
[----:B------:R-:W-:Y:S01]  /*0f90*/  @!P2 IADD3 R122, R122, 0x4, RZ ;  /* 0x000000047a7aa810 */ /* 0x000fe20007ffe0ff */
[----:B------:R-:W-:Y:S05]  /*0fa0*/  BRA.DIV ~URZ, `(.L_x_1795) ;  /* 0x00001af27f007947 */ /* 0x000fea000b800000 */
[----:B------:R0:W2:Y:S02]  /*0fb0*/  SHFL.DOWN PT, R79, R100, 0x10, 0x1f ;  /* 0x0a001f00644f7f89 */ /* 0x0000a400000e0000 */
.L_x_1847:
[----:B------:R-:W-:Y:S05]  /*0fc0*/  BRA.DIV ~URZ, `(.L_x_1796) ;  /* 0x00001b527f007947 */ /* 0x000fea000b800000 */
[----:B------:R-:W3:Y:S01]  /*0fd0*/  SHFL.DOWN PT, R77, R82, 0x10, 0x1f ;  /* 0x0a001f00524d7f89 */ /* 0x000ee200000e0000 */
[----:B--2---:R-:W-:-:S05]  /*0fe0*/  FADD.FTZ R101, R79, R100 ;  /* 0x000000644f657221 */ /* 0x004fca0000010000 */
[----:B------:R-:W2:Y:S01]  /*0ff0*/  SHFL.DOWN PT, R76, R101, 0x8, 0x1f ;  /* 0x09001f00654c7f89 */ /* 0x000ea200000e0000 */
[----:B---3--:R-:W-:-:S05]  /*1000*/  FADD.FTZ R77, R77, R82 ;  /* 0x000000524d4d7221 */ /* 0x008fca0000010000 */
[----:B------:R-:W3:Y:S01]  /*1010*/  SHFL.DOWN PT, R80, R77, 0x8, 0x1f ;  /* 0x09001f004d507f89 */ /* 0x000ee200000e0000 */
[----:B--2---:R-:W-:-:S05]  /*1020*/  FADD.FTZ R76, R76, R101 ;  /* 0x000000654c4c7221 */ /* 0x004fca0000010000 */
[----:B------:R-:W2:Y:S01]  /*1030*/  SHFL.DOWN PT, R79, R76, 0x4, 0x1f ;  /* 0x08801f004c4f7f89 */ /* 0x000ea200000e0000 */
[----:B---3--:R-:W-:-:S05]  /*1040*/  FADD.FTZ R80, R77, R80 ;  /* 0x000000504d507221 */ /* 0x008fca0000010000 */
[----:B------:R-:W3:Y:S01]  /*1050*/  SHFL.DOWN PT, R81, R80, 0x4, 0x1f ;  /* 0x08801f0050517f89 */ /* 0x000ee200000e0000 */
[----:B0-2---:R-:W-:-:S05]  /*1060*/  FADD.FTZ R100, R76, R79 ;  /* 0x0000004f4c647221 */ /* 0x005fca0000010000 */
[----:B------:R-:W0:Y:S01]  /*1070*/  SHFL.DOWN PT, R79, R100, 0x2, 0x1f ;  /* 0x08401f00644f7f89 */ /* 0x000e2200000e0000 */
[----:B---3--:R-:W-:-:S05]  /*1080*/  FADD.FTZ R81, R80, R81 ;  /* 0x0000005150517221 */ /* 0x008fca0000010000 */
[----:B------:R-:W2:Y:S01]  /*1090*/  SHFL.DOWN PT, R82, R81, 0x2, 0x1f ;  /* 0x08401f0051527f89 */ /* 0x000ea200000e0000 */
[----:B0-----:R-:W-:-:S05]  /*10a0*/  FADD.FTZ R106, R100, R79 ;  /* 0x0000004f646a7221 */ /* 0x001fca0000010000 */
[----:B------:R0:W3:Y:S01]  /*10b0*/  SHFL.DOWN PT, R79, R106, 0x1, 0x1f ;  /* 0x08201f006a4f7f89 */ /* 0x0000e200000e0000 */
[----:B--2---:R-:W-:-:S05]  /*10c0*/  FADD.FTZ R107, R81, R82 ;  /* 0x00000052516b7221 */ /* 0x004fca0000010000 */
[----:B------:R0:W2:Y:S02]  /*10d0*/  SHFL.DOWN PT, R82, R107, 0x1, 0x1f ;  /* 0x08201f006b527f89 */ /* 0x0000a400000e0000 */
.L_x_1848:
[----:B-----5:R-:W-:Y:S01]  /*10e0*/  ISETP.GE.AND P2, PT, R83, 0x1, PT ;  /* 0x000000015300780c */ /* 0x020fe20003f46270 */
[----:B------:R-:W-:Y:S01]  /*10f0*/  HFMA2.MMA R118, -RZ, RZ, 0, 0 ;  /* 0x00000000ff767435 */ /* 0x000fe200000001ff */
[----:B0--3--:R-:W-:Y:S01]  /*1100*/  FADD.FTZ R106, R79, R106 ;  /* 0x0000006a4f6a7221 */ /* 0x009fe20000010000 */
[----:B------:R-:W-:Y:S01]  /*1110*/  WARPSYNC 0xffffffff ;  /* 0xffffffff00007948 */ /* 0x000fe20003800000 */
[----:B--2---:R-:W-:-:S09]  /*1120*/  FADD.FTZ R107, R82, R107 ;  /* 0x0000006b526b7221 */ /* 0x004fd20000010000 */
[----:B------:R-:W-:Y:S02]  /*1130*/  @P2 IADD3 R83, R83, -0x1, RZ ;  /* 0xffffffff53532810 */ /* 0x000fe40007ffe0ff */
[----:B------:R-:W-:Y:S02]  /*1140*/  @P2 LOP3.LUT R77, R108, 0x7f, RZ, 0xc0, !PT ;  /* 0x0000007f6c4d2812 */ /* 0x000fe400078ec0ff */
[----:B------:R-:W-:Y:S01]  /*1150*/  @P2 MOV R101, 0x8 ;  /* 0x0000000800652802 */ /* 0x000fe20000000f00 */
[----:B------:R-:W-:-:S05]  /*1160*/  @P2 IMAD R83, R83, c[0x0][0x168], RZ ;  /* 0x00005a0053532a24 */ /* 0x000fca00078e02ff */
[----:B------:R-:W-:-:S04]  /*1170*/  @P2 SHF.R.S32.HI R76, RZ, 0x1f, R83 ;  /* 0x0000001fff4c2819 */ /* 0x000fc80000011453 */
[----:B------:R-:W-:-:S04]  /*1180*/  @P2 LEA.HI R76, R76, R83, RZ, 0x2 ;  /* 0x000000534c4c2211 */ /* 0x000fc800078f10ff */
[----:B------:R-:W-:Y:S02]  /*1190*/  @P2 LEA.HI.SX32 R118, R76, R77, 0x1e ;  /* 0x0000004d4c762211 */ /* 0x000fe400078ff2ff */
[----:B------:R-:W-:-:S03]  /*11a0*/  @!P0 LOP3.LUT R77, R78, 0x3, RZ, 0xc0, !PT ;  /* 0x000000034e4d8812 */ /* 0x000fc600078ec0ff */
[----:B------:R-:W-:-:S04]  /*11b0*/  @P2 IMAD.WIDE.U32 R100, R118, R101, c[0x0][0x170] ;  /* 0x00005c0076642625 */ /* 0x000fc800078e0065 */
[----:B------:R-:W-:-:S05]  /*11c0*/  @!P0 IMAD.IADD R125, R122, 0x1, R77 ;  /* 0x000000017a7d8824 */ /* 0x000fca00078e024d */
[----:B------:R-:W-:Y:S04]  /*11d0*/  @!P0 STS.64 [R125.X8+0x1800], R106 ;  /* 0x0018006a7d008388 */ /* 0x000fe80000008a00 */
[----:B------:R-:W-:Y:S06]  /*11e0*/  BAR.SYNC.DEFER_BLOCKING 0x0 ;  /* 0x0000000000007b1d */ /* 0x000fec0000010000 */
[----:B------:R-:W2:Y:S01]  /*11f0*/  @P2 LDG.E.64 R100, [R100.64] ;  /* 0x0000000464642981 */ /* 0x000ea2000c1e1b00 */
[----:B-1----:R-:W-:Y:S01]  /*1200*/  ISETP.NE.AND P0, PT, R104, RZ, PT ;  /* 0x000000ff6800720c */ /* 0x002fe20003f05270 */
        /* <DEDUP_REMOVED lines=29> */
.L_x_1798:
        /* <DEDUP_REMOVED lines=9> */
.L_x_1799:
[----:B------:R-:W-:Y:S05]  /*1470*/  BSYNC B0 ;  /* 0x0000000000007941 */ /* 0x000fea0003800000 */
.L_x_1797:
        /* <DEDUP_REMOVED lines=17> */
.L_x_1801:
[----:B------:R-:W-:-:S04]  /*1590*/  FFMA.FTZ R76, R90, R81, R80 ;  /* 0x000000515a4c7223 */ /* 0x000fc80000010050 */
[----:B------:R-:W-:Y:S01]  /*15a0*/  FADD.FTZ R77, R11, -R76 ;  /* 0x8000004c0b4d7221 */ /* 0x000fe20000010000 */
[----:B------:R-:W-:-:S03]  /*15b0*/  @P3 SHF.R.U64 R76, R94, 0x10, R95 ;  /* 0x000000105e4c3819 */ /* 0x000fc6000000125f */
[----:B------:R-:W-:Y:S01]  /*15c0*/  FMUL.FTZ R77, R102, R77 ;  /* 0x0000004d664d7220 */ /* 0x000fe20000410000 */
[----:B------:R-:W-:-:S05]  /*15d0*/  @P3 PRMT R76, RZ, 0x5410, R76 ;  /* 0x00005410ff4c3816 */ /* 0x000fca000000004c */
[----:B------:R-:W-:Y:S02]  /*15e0*/  @P3 FADD.FTZ R77, R77, R76 ;  /* 0x0000004c4d4d3221 */ /* 0x000fe40000010000 */
.L_x_1802:
[----:B------:R-:W-:Y:S05]  /*15f0*/  BSYNC B0 ;  /* 0x0000000000007941 */ /* 0x000fea0003800000 */
.L_x_1800:
        /* <DEDUP_REMOVED lines=14> */
.L_x_1804:
[----:B------:R-:W-:Y:S01]  /*16e0*/  FFMA.FTZ R77, R91, R81, R80 ;  /* 0x000000515b4d7223 */ /* 0x000fe20000010050 */
[----:B------:R-:W-:-:S03]  /*16f0*/  @P3 PRMT R76, RZ, 0x5410, R95 ;  /* 0x00005410ff4c3816 */ /* 0x000fc6000000005f */
[----:B------:R-:W-:-:S04]  /*1700*/  FADD.FTZ R77, R10, -R77 ;  /* 0x8000004d0a4d7221 */ /* 0x000fc80000010000 */
[----:B------:R-:W-:-:S04]  /*1710*/  FMUL.FTZ R77, R102, R77 ;  /* 0x0000004d664d7220 */ /* 0x000fc80000410000 */
[----:B------:R-:W-:Y:S02]  /*1720*/  @P3 FADD.FTZ R77, R77, R76 ;  /* 0x0000004c4d4d3221 */ /* 0x000fe40000010000 */
.L_x_1805:
[----:B------:R-:W-:Y:S05]  /*1730*/  BSYNC B0 ;  /* 0x0000000000007941 */ /* 0x000fea0003800000 */
.L_x_1803:
        /* <DEDUP_REMOVED lines=15> */
.L_x_1807:
[----:B------:R-:W-:-:S04]  /*1830*/  FFMA.FTZ R76, R88, R81, R80 ;  /* 0x00000051584c7223 */ /* 0x000fc80000010050 */
[----:B------:R-:W-:Y:S01]  /*1840*/  FADD.FTZ R77, R9, -R76 ;  /* 0x8000004c094d7221 */ /* 0x000fe20000010000 */
[----:B------:R-:W-:-:S03]  /*1850*/  @P3 SHF.R.U32.HI R76, RZ, 0x10, R95 ;  /* 0x00000010ff4c3819 */ /* 0x000fc6000001165f */
[----:B------:R-:W-:Y:S01]  /*1860*/  FMUL.FTZ R77, R102, R77 ;  /* 0x0000004d664d7220 */ /* 0x000fe20000410000 */
[----:B------:R-:W-:-:S05]  /*1870*/  @P3 PRMT R76, RZ, 0x5410, R76 ;  /* 0x00005410ff4c3816 */ /* 0x000fca000000004c */
[----:B------:R-:W-:Y:S02]  /*1880*/  @P3 FADD.FTZ R77, R77, R76 ;  /* 0x0000004c4d4d3221 */ /* 0x000fe40000010000 */
.L_x_1808:
[----:B------:R-:W-:Y:S05]  /*1890*/  BSYNC B0 ;  /* 0x0000000000007941 */ /* 0x000fea0003800000 */
.L_x_1806:
        /* <DEDUP_REMOVED lines=15> */
.L_x_1809:
[----:B------:R-:W-:Y:S01]  /*1990*/  BSSY B0, `(.L_x_1810) ;  /* 0x000000b000007945 */ /* 0x000fe20003800000 */
        /* <DEDUP_REMOVED lines=10> */
.L_x_1811:
[----:B------:R-:W-:Y:S05]  /*1a40*/  BSYNC B0 ;  /* 0x0000000000007941 */ /* 0x000fea0003800000 */
.L_x_1810:
        /* <DEDUP_REMOVED lines=12> */
.L_x_1813:
[----:B------:R-:W-:Y:S05]  /*1b10*/  BSYNC B0 ;  /* 0x0000000000007941 */ /* 0x000fea0003800000 */
.L_x_1812:
[----:B------:R-:W-:Y:S01]  /*1b20*/  BSSY B0, `(.L_x_1814) ;  /* 0x000000c000007945 */ /* 0x000fe20003800000 */
[----:B------:R-:W-:Y:S01]  /*1b30*/  @P2 FFMA.FTZ R75, R82, R83, R75 ;  /* 0x00000053524b2223 */ /* 0x000fe2000001004b */
[----:B------:R-:W-:Y:S05]  /*1b40*/  @P1 BRA `(.L_x_1815) ;  /* 0x0000004000001947 */ /* 0x000fea0003800000 */
[----:B0-----:R-:W-:Y:S01]  /*1b50*/  MOV R77, RZ ;  /* 0x000000ff004d7202 */ /* 0x001fe20000000f00 */
[----:B------:R-:W-:Y:S05]  /*1b60*/  @!P3 BRA `(.L_x_1816) ;  /* 0x000000700000b947 */ /* 0x000fea0003800000 */
[----:B------:R-:W-:Y:S01]  /*1b70*/  PRMT R77, RZ, 0x5410, R96 ;  /* 0x00005410ff4d7816 */ /* 0x000fe20000000060 */
[----:B------:R-:W-:Y:S05]  /*1b80*/  BRA `(.L_x_1816) ;  /* 0x0000005000007947 */ /* 0x000fea0003800000 */
.L_x_1815:
[----:B0-----:R-:W-:Y:S01]  /*1b90*/  FFMA.FTZ R77, R89, R81, R80 ;  /* 0x00000051594d7223 */ /* 0x001fe20000010050 */
[----:B------:R-:W-:-:S03]  /*1ba0*/  @P3 PRMT R76, RZ, 0x5410, R96 ;  /* 0x00005410ff4c3816 */ /* 0x000fc60000000060 */
[----:B------:R-:W-:-:S04]  /*1bb0*/  FADD.FTZ R77, R8, -R77 ;  /* 0x8000004d084d7221 */ /* 0x000fc80000010000 */
[----:B------:R-:W-:-:S04]  /*1bc0*/  FMUL.FTZ R77, R102, R77 ;  /* 0x0000004d664d7220 */ /* 0x000fc80000410000 */
[----:B------:R-:W-:Y:S02]  /*1bd0*/  @P3 FADD.FTZ R77, R77, R76 ;  /* 0x0000004c4d4d3221 */ /* 0x000fe40000010000 */
.L_x_1816:
[----:B------:R-:W-:Y:S05]  /*1be0*/  BSYNC B0 ;  /* 0x0000000000007941 */ /* 0x000fea0003800000 */
.L_x_1814:
        /* <DEDUP_REMOVED lines=15> */
.L_x_1818:
[----:B------:R-:W-:-:S04]  /*1ce0*/  FFMA.FTZ R76, R86, R81, R80 ;  /* 0x00000051564c7223 */ /* 0x000fc80000010050 */
[----:B------:R-:W-:Y:S01]  /*1cf0*/  FADD.FTZ R77, R7, -R76 ;  /* 0x8000004c074d7221 */ /* 0x000fe20000010000 */
[----:B------:R-:W-:-:S03]  /*1d00*/  @P3 SHF.R.U64 R76, R96, 0x10, R97 ;  /* 0x00000010604c3819 */ /* 0x000fc60000001261 */
[----:B------:R-:W-:Y:S01]  /*1d10*/  FMUL.FTZ R77, R102, R77 ;  /* 0x0000004d664d7220 */ /* 0x000fe20000410000 */
[----:B------:R-:W-:-:S05]  /*1d20*/  @P3 PRMT R76, RZ, 0x5410, R76 ;  /* 0x00005410ff4c3816 */ /* 0x000fca000000004c */
[----:B------:R-:W-:Y:S02]  /*1d30*/  @P3 FADD.FTZ R77, R77, R76 ;  /* 0x0000004c4d4d3221 */ /* 0x000fe40000010000 */
.L_x_1819:
[----:B------:R-:W-:Y:S05]  /*1d40*/  BSYNC B0 ;  /* 0x0000000000007941 */ /* 0x000fea0003800000 */
.L_x_1817:
        /* <DEDUP_REMOVED lines=14> */
.L_x_1821:
[----:B------:R-:W-:Y:S01]  /*1e30*/  FFMA.FTZ R77, R87, R81, R80 ;  /* 0x00000051574d7223 */ /* 0x000fe20000010050 */
[----:B------:R-:W-:-:S03]  /*1e40*/  @P3 PRMT R76, RZ, 0x5410, R97 ;  /* 0x00005410ff4c3816 */ /* 0x000fc60000000061 */
[----:B------:R-:W-:-:S04]  /*1e50*/  FADD.FTZ R77, R6, -R77 ;  /* 0x8000004d064d7221 */ /* 0x000fc80000010000 */
[----:B------:R-:W-:-:S04]  /*1e60*/  FMUL.FTZ R77, R102, R77 ;  /* 0x0000004d664d7220 */ /* 0x000fc80000410000 */
[----:B------:R-:W-:Y:S02]  /*1e70*/  @P3 FADD.FTZ R77, R77, R76 ;  /* 0x0000004c4d4d3221 */ /* 0x000fe40000010000 */
.L_x_1822:
[----:B------:R-:W-:Y:S05]  /*1e80*/  BSYNC B0 ;  /* 0x0000000000007941 */ /* 0x000fea0003800000 */
.L_x_1820:
        /* <DEDUP_REMOVED lines=15> */
.L_x_1824:
[----:B------:R-:W-:-:S04]  /*1f80*/  FFMA.FTZ R76, R84, R81, R80 ;  /* 0x00000051544c7223 */ /* 0x000fc80000010050 */
[----:B------:R-:W-:Y:S01]  /*1f90*/  FADD.FTZ R77, R5, -R76 ;  /* 0x8000004c054d7221 */ /* 0x000fe20000010000 */
[----:B------:R-:W-:-:S03]  /*1fa0*/  @P3 SHF.R.U32.HI R76, RZ, 0x10, R97 ;  /* 0x00000010ff4c3819 */ /* 0x000fc60000011661 */
[----:B------:R-:W-:Y:S01]  /*1fb0*/  FMUL.FTZ R77, R102, R77 ;  /* 0x0000004d664d7220 */ /* 0x000fe20000410000 */
[----:B------:R-:W-:-:S05]  /*1fc0*/  @P3 PRMT R76, RZ, 0x5410, R76 ;  /* 0x00005410ff4c3816 */ /* 0x000fca000000004c */
[----:B------:R-:W-:Y:S02]  /*1fd0*/  @P3 FADD.FTZ R77, R77, R76 ;  /* 0x0000004c4d4d3221 */ /* 0x000fe40000010000 */
.L_x_1825:
[----:B------:R-:W-:Y:S05]  /*1fe0*/  BSYNC B0 ;  /* 0x0000000000007941 */ /* 0x000fea0003800000 */
.L_x_1823:
        /* <DEDUP_REMOVED lines=15> */
.L_x_1826:
        /* <DEDUP_REMOVED lines=13> */
.L_x_1828:
[----:B------:R-:W-:Y:S05]  /*21b0*/  BSYNC B0 ;  /* 0x0000000000007941 */ /* 0x000fea0003800000 */
.L_x_1827:
[----:B------:R-:W-:Y:S01]  /*21c0*/  BSSY B0, `(.L_x_1829) ;  /* 0x000000b000007945 */ /* 0x000fe20003800000 */
[----:B------:R-:W-:Y:S05]  /*21d0*/  @!P2 BRA `(.L_x_1830) ;  /* 0x000000900000a947 */ /* 0x000fea0003800000 */
[----:B0-----:R-:W-:-:S10]  /*21e0*/  HFMA2.MMA R76, -RZ, RZ, 0, 4.76837158203125e-07 ;  /* 0x00000008ff4c7435 */ /* 0x001fd400000001ff */
        /* <DEDUP_REMOVED lines=8> */
.L_x_1830:
[----:B------:R-:W-:Y:S05]  /*2270*/  BSYNC B0 ;  /* 0x0000000000007941 */ /* 0x000fea0003800000 */
.L_x_1829:
[----:B------:R-:W-:Y:S01]  /*2280*/  BSSY B0, `(.L_x_1831) ;  /* 0x000000c000007945 */ /* 0x000fe20003800000 */
[----:B------:R-:W-:Y:S01]  /*2290*/  @P2 FFMA.FTZ R71, R82, R100, R71 ;  /* 0x0000006452472223 */ /* 0x000fe20000010047 */
[----:B------:R-:W-:Y:S05]  /*22a0*/  @P1 BRA `(.L_x_1832) ;  /* 0x0000004000001947 */ /* 0x000fea0003800000 */
[----:B0-----:R-:W-:Y:S01]  /*22b0*/  IMAD.MOV.U32 R77, RZ, RZ, RZ ;  /* 0x000000ffff4d7224 */ /* 0x001fe200078e00ff */
[----:B------:R-:W-:Y:S05]  /*22c0*/  @!P3 BRA `(.L_x_1833) ;  /* 0x000000700000b947 */ /* 0x000fea0003800000 */
[----:B------:R-:W-:Y:S01]  /*22d0*/  PRMT R77, RZ, 0x5410, R98 ;  /* 0x00005410ff4d7816 */ /* 0x000fe20000000062 */
[----:B------:R-:W-:Y:S05]  /*22e0*/  BRA `(.L_x_1833) ;  /* 0x0000005000007947 */ /* 0x000fea0003800000 */
.L_x_1832:
[----:B0-----:R-:W-:Y:S01]  /*22f0*/  FFMA.FTZ R77, R85, R81, R80 ;  /* 0x00000051554d7223 */ /* 0x001fe20000010050 */
[----:B------:R-:W-:-:S03]  /*2300*/  @P3 PRMT R76, RZ, 0x5410, R98 ;  /* 0x00005410ff4c3816 */ /* 0x000fc60000000062 */
[----:B------:R-:W-:-:S04]  /*2310*/  FADD.FTZ R77, R4, -R77 ;  /* 0x8000004d044d7221 */ /* 0x000fc80000010000 */
[----:B------:R-:W-:-:S04]  /*2320*/  FMUL.FTZ R77, R102, R77 ;  /* 0x0000004d664d7220 */ /* 0x000fc80000410000 */
[----:B------:R-:W-:Y:S02]  /*2330*/  @P3 FADD.FTZ R77, R77, R76 ;  /* 0x0000004c4d4d3221 */ /* 0x000fe40000010000 */
.L_x_1833:
[----:B------:R-:W-:Y:S05]  /*2340*/  BSYNC B0 ;  /* 0x0000000000007941 */ /* 0x000fea0003800000 */
.L_x_1831:
        /* <DEDUP_REMOVED lines=15> */
.L_x_1835:
[----:B------:R-:W-:-:S04]  /*2440*/  FFMA.FTZ R76, R14, R81, R80 ;  /* 0x000000510e4c7223 */ /* 0x000fc80000010050 */
[----:B------:R-:W-:Y:S01]  /*2450*/  FADD.FTZ R77, R3, -R76 ;  /* 0x8000004c034d7221 */ /* 0x000fe20000010000 */
[----:B------:R-:W-:-:S03]  /*2460*/  @P3 SHF.R.U64 R76, R98, 0x10, R99 ;  /* 0x00000010624c3819 */ /* 0x000fc60000001263 */
[----:B------:R-:W-:Y:S01]  /*2470*/  FMUL.FTZ R77, R102, R77 ;  /* 0x0000004d664d7220 */ /* 0x000fe20000410000 */
[----:B------:R-:W-:-:S05]  /*2480*/  @P3 PRMT R76, RZ, 0x5410, R76 ;  /* 0x00005410ff4c3816 */ /* 0x000fca000000004c */
[----:B------:R-:W-:Y:S02]  /*2490*/  @P3 FADD.FTZ R77, R77, R76 ;  /* 0x0000004c4d4d3221 */ /* 0x000fe40000010000 */
.L_x_1836:
[----:B------:R-:W-:Y:S05]  /*24a0*/  BSYNC B0 ;  /* 0x0000000000007941 */ /* 0x000fea0003800000 */
.L_x_1834:
        /* <DEDUP_REMOVED lines=14> */
.L_x_1838:
[----:B------:R-:W-:Y:S01]  /*2590*/  FFMA.FTZ R77, R15, R81, R80 ;  /* 0x000000510f4d7223 */ /* 0x000fe20000010050 */
[----:B------:R-:W-:-:S03]  /*25a0*/  @P3 PRMT R76, RZ, 0x5410, R99 ;  /* 0x00005410ff4c3816 */ /* 0x000fc60000000063 */
[----:B------:R-:W-:-:S04]  /*25b0*/  FADD.FTZ R77, R2, -R77 ;  /* 0x8000004d024d7221 */ /* 0x000fc80000010000 */
[----:B------:R-:W-:-:S04]  /*25c0*/  FMUL.FTZ R77, R102, R77 ;  /* 0x0000004d664d7220 */ /* 0x000fc80000410000 */
[----:B------:R-:W-:Y:S02]  /*25d0*/  @P3 FADD.FTZ R77, R77, R76 ;  /* 0x0000004c4d4d3221 */ /* 0x000fe40000010000 */
.L_x_1839:
[----:B------:R-:W-:Y:S05]  /*25e0*/  BSYNC B0 ;  /* 0x0000000000007941 */ /* 0x000fea0003800000 */
.L_x_1837:
        /* <DEDUP_REMOVED lines=15> */
.L_x_1841:
[----:B------:R-:W-:Y:S01]  /*26e0*/  FFMA.FTZ R81, R13, R81, R80 ;  /* 0x000000510d517223 */ /* 0x000fe20000010050 */
[----:B------:R-:W-:-:S03]  /*26f0*/  @P3 SHF.R.U32.HI R76, RZ, 0x10, R99 ;  /* 0x00000010ff4c3819 */ /* 0x000fc60000011663 */
[----:B------:R-:W-:Y:S01]  /*2700*/  FADD.FTZ R81, R0, -R81 ;  /* 0x8000005100517221 */ /* 0x000fe20000010000 */
[----:B------:R-:W-:-:S03]  /*2710*/  @P3 PRMT R76, RZ, 0x5410, R76 ;  /* 0x00005410ff4c3816 */ /* 0x000fc6000000004c */
[----:B------:R-:W-:-:S04]  /*2720*/  FMUL.FTZ R81, R102, R81 ;  /* 0x0000005166517220 */ /* 0x000fc80000410000 */
[----:B------:R-:W-:Y:S02]  /*2730*/  @P3 FADD.FTZ R81, R81, R76 ;  /* 0x0000004c51513221 */ /* 0x000fe40000010000 */
.L_x_1842:
[----:B------:R-:W-:Y:S05]  /*2740*/  BSYNC B0 ;  /* 0x0000000000007941 */ /* 0x000fea0003800000 */
.L_x_1840:
        /* <DEDUP_REMOVED lines=15> */
.L_x_1843:
[----:B------:R-:W-:Y:S01]  /*2840*/  BSSY B0, `(.L_x_1844) ;  /* 0x000000c000007945 */ /* 0x000fe20003800000 */
[----:B------:R-:W-:Y:S01]  /*2850*/  @P2 FFMA.FTZ R67, R121, R80, R67 ;  /* 0x0000005079432223 */ /* 0x000fe20000010043 */
        /* <DEDUP_REMOVED lines=10> */
.L_x_1845:
[----:B------:R-:W-:Y:S05]  /*2900*/  BSYNC B0 ;  /* 0x0000000000007941 */ /* 0x000fea0003800000 */
.L_x_1844:
[----:B------:R-:W-:Y:S02]  /*2910*/  IADD3 R105, R105, c[0x0][0x160], RZ ;  /* 0x0000580069697a10 */ /* 0x000fe40007ffe0ff */
[----:B------:R-:W-:Y:S02]  /*2920*/  LOP3.LUT P1, RZ, R103, 0xff, RZ, 0xc0, !PT ;  /* 0x000000ff67ff7812 */ /* 0x000fe4000782c0ff */
[----:B------:R-:W-:Y:S02]  /*2930*/  ISETP.GE.AND P0, PT, R105, c[0x0][0x164], PT ;  /* 0x0000590069007a0c */ /* 0x000fe40003f06270 */
[----:B------:R-:W-:-:S11]  /*2940*/  SEL R103, RZ, 0x1, P1 ;  /* 0x00000001ff677807 */ /* 0x000fd60000800000 */
[----:B0-----:R-:W-:Y:S01]  /*2950*/  @P0 CALL.REL.NOINC `(.L_x_1791) ;  /* 0x0000001000000944 */ /* 0x001fe20003c00000 */
[----:B------:R-:W-:Y:S05]  /*2960*/  BRA `(.L_x_1846) ;  /* 0xffffda3000007947 */ /* 0x000fea000383ffff */
.L_x_1791:
        /* <DEDUP_REMOVED lines=19> */
.L_x_1795:
[----:B------:R-:W-:Y:S01]  /*2aa0*/  HFMA2.MMA R80, -RZ, RZ, 0, 1.847743988037109375e-06 ;  /* 0x0000001fff507435 */ /* 0x000fe200000001ff */
[----:B------:R-:W-:Y:S01]  /*2ab0*/  MOV R118, R100 ;  /* 0x0000006400767202 */ /* 0x000fe20000000f00 */
[----:B------:R-:W-:Y:S01]  /*2ac0*/  IMAD.MOV.U32 R101, RZ, RZ, 0x10 ;  /* 0x00000010ff657424 */ /* 0x000fe200078e00ff */
[----:B------:R-:W-:Y:S01]  /*2ad0*/  MOV R76, 0x2b00 ;  /* 0x00002b00004c7802 */ /* 0x000fe20000000f00 */
[----:B------:R-:W-:-:S02]  /*2ae0*/  IMAD.MOV.U32 R81, RZ, RZ, -0x1 ;  /* 0xffffffffff517424 */ /* 0x000fc400078e00ff */
[----:B-1---5:R-:W-:Y:S05]  /*2af0*/  CALL.REL.NOINC `($__internal_47_$__cuda_sm70_shflsync_down_p) ;  /* 0x0000046000007944 */ /* 0x022fea0003c00000 */
[----:B-1----:R-:W-:Y:S01]  /*2b00*/  MOV R79, R81 ;  /* 0x00000051004f7202 */ /* 0x002fe20000000f00 */
[----:B0-----:R-:W-:Y:S05]  /*2b10*/  BRA `(.L_x_1847) ;  /* 0xffffe4a000007947 */ /* 0x001fea000383ffff */
.L_x_1796:
[----:B------:R-:W-:Y:S01]  /*2b20*/  HFMA2.MMA R101, -RZ, RZ, 0, 9.5367431640625e-07 ;  /* 0x00000010ff657435 */ /* 0x000fe200000001ff */
[----:B------:R-:W-:Y:S01]  /*2b30*/  IMAD.MOV.U32 R118, RZ, RZ, R82 ;  /* 0x000000ffff767224 */ /* 0x000fe200078e0052 */
[----:B------:R-:W-:Y:S01]  /*2b40*/  MOV R81, 0xffffffff ;  /* 0xffffffff00517802 */ /* 0x000fe20000000f00 */
[----:B------:R-:W-:Y:S01]  /*2b50*/  IMAD.MOV.U32 R80, RZ, RZ, 0x1f ;  /* 0x0000001fff507424 */ /* 0x000fe200078e00ff */
[----:B------:R-:W-:-:S02]  /*2b60*/  MOV R76, 0x2b80 ;  /* 0x00002b80004c7802 */ /* 0x000fc40000000f00 */
[----:B012--5:R-:W-:Y:S05]  /*2b70*/  CALL.REL.NOINC `($__internal_47_$__cuda_sm70_shflsync_down_p) ;  /* 0x000003e000007944 */ /* 0x027fea0003c00000 */
[----:B------:R-:W-:Y:S01]  /*2b80*/  FADD.FTZ R100, R79, R100 ;  /* 0x000000644f647221 */ /* 0x000fe20000010000 */
[----:B0-----:R-:W-:Y:S01]  /*2b90*/  HFMA2.MMA R80, -RZ, RZ, 0, 1.847743988037109375e-06 ;  /* 0x0000001fff507435 */ /* 0x001fe200000001ff */
[----:B-1----:R-:W-:Y:S01]  /*2ba0*/  FADD.FTZ R82, R82, R81 ;  /* 0x0000005152527221 */ /* 0x002fe20000010000 */
[----:B------:R-:W-:Y:S01]  /*2bb0*/  MOV R76, 0x2c00 ;  /* 0x00002c00004c7802 */ /* 0x000fe20000000f00 */
[----:B------:R-:W-:Y:S01]  /*2bc0*/  IMAD.MOV.U32 R101, RZ, RZ, 0x8 ;  /* 0x00000008ff657424 */ /* 0x000fe200078e00ff */
[----:B------:R-:W-:Y:S01]  /*2bd0*/  MOV R118, R100 ;  /* 0x0000006400767202 */ /* 0x000fe20000000f00 */
[----:B------:R-:W-:-:S02]  /*2be0*/  IMAD.MOV.U32 R81, RZ, RZ, -0x1 ;  /* 0xffffffffff517424 */ /* 0x000fc400078e00ff */
[----:B------:R-:W-:Y:S05]  /*2bf0*/  CALL.REL.NOINC `($__internal_47_$__cuda_sm70_shflsync_down_p) ;  /* 0x0000036000007944 */ /* 0x000fea0003c00000 */
[----:B0-----:R-:W-:Y:S01]  /*2c00*/  HFMA2.MMA R80, -RZ, RZ, 0, 1.847743988037109375e-06 ;  /* 0x0000001fff507435 */ /* 0x001fe200000001ff */
[----:B-1----:R-:W-:Y:S01]  /*2c10*/  IMAD.MOV.U32 R79, RZ, RZ, R81 ;  /* 0x000000ffff4f7224 */ /* 0x002fe200078e0051 */
[----:B------:R-:W-:Y:S01]  /*2c20*/  MOV R118, R82 ;  /* 0x0000005200767202 */ /* 0x000fe20000000f00 */
[----:B------:R-:W-:Y:S01]  /*2c30*/  IMAD.MOV.U32 R101, RZ, RZ, 0x8 ;  /* 0x00000008ff657424 */ /* 0x000fe200078e00ff */
[----:B------:R-:W-:Y:S01]  /*2c40*/  MOV R76, 0x2c70 ;  /* 0x00002c70004c7802 */ /* 0x000fe20000000f00 */
[----:B------:R-:W-:-:S02]  /*2c50*/  IMAD.MOV.U32 R81, RZ, RZ, -0x1 ;  /* 0xffffffffff517424 */ /* 0x000fc400078e00ff */
[----:B------:R-:W-:Y:S05]  /*2c60*/  CALL.REL.NOINC `($__internal_47_$__cuda_sm70_shflsync_down_p) ;  /* 0x000002f000007944 */ /* 0x000fea0003c00000 */
[----:B------:R-:W-:Y:S01]  /*2c70*/  FADD.FTZ R106, R79, R100 ;  /* 0x000000644f6a7221 */ /* 0x000fe20000010000 */
[----:B0-----:R-:W-:Y:S01]  /*2c80*/  MOV R101, 0x4 ;  /* 0x0000000400657802 */ /* 0x001fe20000000f00 */
[----:B-1----:R-:W-:Y:S01]  /*2c90*/  FADD.FTZ R82, R82, R81 ;  /* 0x0000005152527221 */ /* 0x002fe20000010000 */
[----:B------:R-:W-:Y:S01]  /*2ca0*/  MOV R81, 0xffffffff ;  /* 0xffffffff00517802 */ /* 0x000fe20000000f00 */
[----:B------:R-:W-:Y:S01]  /*2cb0*/  IMAD.MOV.U32 R80, RZ, RZ, 0x1f ;  /* 0x0000001fff507424 */ /* 0x000fe200078e00ff */
[----:B------:R-:W-:Y:S01]  /*2cc0*/  MOV R76, 0x2cf0 ;  /* 0x00002cf0004c7802 */ /* 0x000fe20000000f00 */
[----:B------:R-:W-:-:S02]  /*2cd0*/  IMAD.MOV.U32 R118, RZ, RZ, R106 ;  /* 0x000000ffff767224 */ /* 0x000fc400078e006a */
[----:B------:R-:W-:Y:S05]  /*2ce0*/  CALL.REL.NOINC `($__internal_47_$__cuda_sm70_shflsync_down_p) ;  /* 0x0000027000007944 */ /* 0x000fea0003c00000 */
[----:B0-----:R-:W-:Y:S01]  /*2cf0*/  HFMA2.MMA R101, -RZ, RZ, 0, 2.384185791015625e-07 ;  /* 0x00000004ff657435 */ /* 0x001fe200000001ff */
[----:B-1----:R-:W-:Y:S01]  /*2d00*/  MOV R79, R81 ;  /* 0x00000051004f7202 */ /* 0x002fe20000000f00 */
[----:B------:R-:W-:Y:S01]  /*2d10*/  IMAD.MOV.U32 R118, RZ, RZ, R82 ;  /* 0x000000ffff767224 */ /* 0x000fe200078e0052 */
[----:B------:R-:W-:Y:S01]  /*2d20*/  MOV R81, 0xffffffff ;  /* 0xffffffff00517802 */ /* 0x000fe20000000f00 */
[----:B------:R-:W-:Y:S01]  /*2d30*/  IMAD.MOV.U32 R80, RZ, RZ, 0x1f ;  /* 0x0000001fff507424 */ /* 0x000fe200078e00ff */
[----:B------:R-:W-:-:S02]  /*2d40*/  MOV R76, 0x2d60 ;  /* 0x00002d60004c7802 */ /* 0x000fc40000000f00 */
[----:B------:R-:W-:Y:S05]  /*2d50*/  CALL.REL.NOINC `($__internal_47_$__cuda_sm70_shflsync_down_p) ;  /* 0x0000020000007944 */ /* 0x000fea0003c00000 */
        /* <DEDUP_REMOVED lines=23> */
[----:B0-----:R-:W-:Y:S01]  /*2ed0*/  HFMA2.MMA R101, -RZ, RZ, 0, 5.9604644775390625e-08 ;  /* 0x00000001ff657435 */ /* 0x001fe200000001ff */
[----:B-1----:R-:W-:Y:S01]  /*2ee0*/  MOV R79, R81 ;  /* 0x00000051004f7202 */ /* 0x002fe20000000f00 */
[----:B------:R-:W-:Y:S01]  /*2ef0*/  IMAD.MOV.U32 R118, RZ, RZ, R107 ;  /* 0x000000ffff767224 */ /* 0x000fe200078e006b */
[----:B------:R-:W-:Y:S01]  /*2f00*/  MOV R81, 0xffffffff ;  /* 0xffffffff00517802 */ /* 0x000fe20000000f00 */
[----:B------:R-:W-:Y:S01]  /*2f10*/  IMAD.MOV.U32 R80, RZ, RZ, 0x1f ;  /* 0x0000001fff507424 */ /* 0x000fe200078e00ff */
[----:B------:R-:W-:-:S02]  /*2f20*/  MOV R76, 0x2f40 ;  /* 0x00002f40004c7802 */ /* 0x000fc40000000f00 */
[----:B------:R-:W-:Y:S05]  /*2f30*/  CALL.REL.NOINC `($__internal_47_$__cuda_sm70_shflsync_down_p) ;  /* 0x0000002000007944 */ /* 0x000fea0003c00000 */
[----:B-1----:R-:W-:Y:S01]  /*2f40*/  IMAD.MOV.U32 R82, RZ, RZ, R81 ;  /* 0x000000ffff527224 */ /* 0x002fe200078e0051 */
[----:B0-----:R-:W-:Y:S05]  /*2f50*/  BRA `(.L_x_1848) ;  /* 0xffffe18000007947 */ /* 0x001fea000383ffff */
        .weak           $__internal_47_$__cuda_sm70_shflsync_down_p
        .type           $__internal_47_$__cuda_sm70_shflsync_down_p,@function
        .size           $__internal_47_$__cuda_sm70_shflsync_down_p,(.L_x_6696 - $__internal_47_$__cuda_sm70_shflsync_down_p)
$__internal_47_$__cuda_sm70_shflsync_down_p:
[----:B------:R-:W-:Y:S01]  /*2f60*/  HFMA2.MMA R77, -RZ, RZ, 0, 0 ;  /* 0x00000000ff4d7435 */ /* 0x000fe200000001ff */
[----:B------:R-:W-:Y:S04]  /*2f70*/  WARPSYNC R81 ;  /* 0x0000005100007348 */ /* 0x000fe80003800000 */
[----:B------:R0:W1:Y:S01]  /*2f80*/  SHFL.DOWN PT, R81, R118, R101, R80 ;  /* 0x0800006576517389 */ /* 0x00006200000e0050 */
[----:B------:R-:W-:Y:S05]  /*2f90*/  RET.REL.NODEC R76 `(_ZN10layer_norm13ln_bwd_kernelINS_13Kernel_traitsIf13__nv_bfloat16S2_S2_fjLj1536ELj1ELj1ELj4ELj8ENS_18Kernel_traits_baseILj1536EfS2_S2_S2_fjLj128EEEEELb0ELb1ELb1ELb1EEEvNS_9BwdParamsE) ;  /* 0xffffd0604c007950 */ /* 0x000fea0003c3ffff */
.L_x_1849:
        /* <DEDUP_REMOVED lines=14> */
.L_x_6696:


//--------------------- .text._ZN10layer_norm13ln_bwd_kernelINS_13Kernel_traitsIf13__nv_bfloat16S2_S2_fjLj1536ELj1ELj1ELj4ELj8ENS_18Kernel_traits_baseILj1536EfS2_S2_S2_fjLj128EEEEELb1ELb0ELb0ELb0EEEvNS_9BwdParamsE --------------------------
	.section	.text._ZN10layer_norm13ln_bwd_kernelINS_13Kernel_traitsIf13__nv_bfloat16S2_S2_fjLj1536ELj1ELj1ELj4ELj8ENS_18Kernel_traits_baseILj1536EfS2_S2_S2_fjLj128EEEEELb1ELb0ELb0ELb0EEEvNS_9BwdParamsE,"ax",@progbits
	.sectioninfo	@"SHI_REGISTERS=96"
	.align	128
        .global         _ZN10layer_norm13ln_bwd_kernelINS_13Kernel_traitsIf13__nv_bfloat16S2_S2_fjLj1536ELj1ELj1ELj4ELj8ENS_18Kernel_traits_baseILj1536EfS2_S2_S2_fjLj128EEEEELb1ELb0ELb0ELb0EEEvNS_9BwdParamsE
        .type           _ZN10layer_norm13ln_bwd_kernelINS_13Kernel_traitsIf13__nv_bfloat16S2_S2_fjLj1536ELj1ELj1ELj4ELj8ENS_18Kernel_traits_baseILj1536EfS2_S2_S2_fjLj128EEEEELb1ELb0ELb0ELb0EEEvNS_9BwdParamsE,@function
        .size           _ZN10layer_norm13ln_bwd_kernelINS_13Kernel_traitsIf13__nv_bfloat16S2_S2_fjLj1536ELj1ELj1ELj4ELj8ENS_18Kernel_traits_baseILj1536EfS2_S2_S2_fjLj128EEEEELb1ELb0ELb0ELb0EEEvNS_9BwdParamsE,(.L_x_6697 - _ZN10layer_norm13ln_bwd_kernelINS_13Kernel_traitsIf13__nv_bfloat16S2_S2_fjLj1536ELj1ELj1ELj4ELj8ENS_18Kernel_traits_baseILj1536EfS2_S2_S2_fjLj128EEEEELb1ELb0ELb0ELb0EEEvNS_9BwdParamsE)
        .other          _ZN10layer_norm13ln_bwd_kernelINS_13Kernel_traitsIf13__nv_bfloat16S2_S2_fjLj1536ELj1ELj1ELj4ELj8ENS_18Kernel_traits_baseILj1536EfS2_S2_S2_fjLj128EEEEELb1ELb0ELb0ELb0EEEvNS_9BwdParamsE,@"STO_CUDA_ENTRY STV_DEFAULT"
_ZN10layer_norm13ln_bwd_kernelINS_13Kernel_traitsIf13__nv_bfloat16S2_S2_fjLj1536ELj1ELj1ELj4ELj8ENS_18Kernel_traits_baseILj1536EfS2_S2_S2_fjLj128EEEEELb1ELb0ELb0ELb0EEEvNS_9BwdParamsE:
.text._ZN10layer_norm13ln_bwd_kernelINS_13Kernel_traitsIf13__nv_bfloat16S2_S2_fjLj1536ELj1ELj1ELj4ELj8ENS_18Kernel_traits_baseILj1536EfS2_S2_S2_fjLj128EEEEELb1ELb0ELb0ELb0EEEvNS_9BwdParamsE:
        /* <DEDUP_REMOVED lines=17> */
[----:B------:R0:W5:Y:S01]  /*0110*/  @P1 LDG.E.128 R12, [R2.64] ;  /* 0x00000004020c1981 */ /* 0x000162000c1e1d00 */
[C---:B------:R-:W-:Y:S01]  /*0120*/  @P2 IMAD.WIDE.U32 R6, R4.reuse, R7, c[0x0][0x1b0] ;  /* 0x00006c0004062625 */ /* 0x040fe200078e0007 */
[----:B------:R-:W-:-:S04]  /*0130*/  @P2 IADD3 R4, R4, 0x80, RZ ;  /* 0x0000008004042810 */ /* 0x000fc80007ffe0ff */
[----:B------:R0:W5:Y:S01]  /*0140*/  @P2 LDG.E.128 R16, [R6.64] ;  /* 0x0000000406102981 */ /* 0x000162000c1e1d00 */
[----:B------:R-:W-:-:S05]  /*0150*/  @P3 IMAD.WIDE.U32 R4, R4, R5, c[0x0][0x1b0] ;  /* 0x00006c0004043625 */ /* 0x000fca00078e0005 */
[----:B------:R0:W5:Y:S01]  /*0160*/  @P3 LDG.E.128 R20, [R4.64] ;  /* 0x0000000404143981 */ /* 0x000162000c1e1d00 */
        /* <DEDUP_REMOVED lines=16> */
[----:B0-----:R-:W-:Y:S01]  /*0270*/  HFMA2.MMA R7, -RZ, RZ, 0, 5.9604644775390625e-08 ;  /* 0x00000001ff077435 */ /* 0x001fe200000001ff */
[----:B------:R-:W-:Y:S02]  /*0280*/  IMAD.MOV.U32 R45, RZ, RZ, RZ ;  /* 0x000000ffff2d7224 */ /* 0x000fe400078e00ff */
.L_x_1868:
[----:B------:R-:W-:Y:S01]  /*0290*/  ISETP.NE.U32.AND P0, PT, RZ, c[0x0][0x1c0], PT ;  /* 0x00007000ff007a0c */ /* 0x000fe20003f05070 */
[----:B------:R-:W-:Y:S01]  /*02a0*/  IMAD.MOV.U32 R53, RZ, RZ, 0x4 ;  /* 0x00000004ff357424 */ /* 0x000fe200078e00ff */
[----:B------:R-:W-:Y:S02]  /*02b0*/  SHF.R.S32.HI R5, RZ, 0x1f, R8 ;  /* 0x0000001fff057819 */ /* 0x000fe40000011408 */
[----:B------:R-:W-:Y:S01]  /*02c0*/  ISETP.NE.AND.EX P0, PT, RZ, c[0x0][0x1c4], PT, P0 ;  /* 0x00007100ff007a0c */ /* 0x000fe20003f05300 */
[----:B------:R-:W-:-:S04]  /*02d0*/  IMAD.WIDE R50, R8, R53, c[0x0][0x1a0] ;  /* 0x0000680008327625 */ /* 0x000fc800078e0235 */
[C---:B------:R-:W-:Y:S01]  /*02e0*/  IMAD.WIDE R52, R8.reuse, R53, c[0x0][0x1a8] ;  /* 0x00006a0008347625 */ /* 0x040fe200078e0235 */
[----:B------:R0:W2:Y:S04]  /*02f0*/  LDG.E R76, [R50.64] ;  /* 0x00000004324c7981 */ /* 0x0000a8000c1e1900 */
[----:B-----5:R1:W5:Y:S03]  /*0300*/  LDG.E R6, [R52.64] ;  /* 0x0000000434067981 */ /* 0x020366000c1e1900 */
        /* <DEDUP_REMOVED lines=18> */
[----:B-1----:R-:W-:Y:S02]  /*0430*/  MOV R51, 0x8 ;  /* 0x0000000800337802 */ /* 0x002fe40000000f00 */
        /* <DEDUP_REMOVED lines=13> */
[--C-:B--2---:R-:W-:Y:S01]  /*0510*/  SHF.R.U64 R62, R50, 0x10, R51.reuse ;  /* 0x00000010323e7819 */ /* 0x104fe20000001233 */
[----:B------:R-:W-:Y:S01]  /*0520*/  IMAD.MOV.U32 R58, RZ, RZ, R50 ;  /* 0x000000ffff3a7224 */ /* 0x000fe200078e0032 */
[----:B------:R-:W-:Y:S02]  /*0530*/  MOV R59, R51 ;  /* 0x00000033003b7202 */ /* 0x000fe40000000f00 */
[----:B------:R-:W-:Y:S02]  /*0540*/  SHF.R.U32.HI R61, RZ, 0x10, R51 ;  /* 0x00000010ff3d7819 */ /* 0x000fe40000011633 */
[----:B---3--:R-:W-:Y:S02]  /*0550*/  PRMT R51, RZ, 0x5410, R48 ;  /* 0x00005410ff337816 */ /* 0x008fe40000000030 */
[--C-:B------:R-:W-:Y:S02]  /*0560*/  SHF.R.U64 R60, R48, 0x10, R49.reuse ;  /* 0x00000010303c7819 */ /* 0x100fe40000001231 */
[----:B0-----:R-:W-:Y:S01]  /*0570*/  PRMT R55, RZ, 0x5410, R49 ;  /* 0x00005410ff377816 */ /* 0x001fe20000000031 */
[----:B------:R-:W-:Y:S01]  /*0580*/  FADD.FTZ R51, -R76, R51 ;  /* 0x000000334c337221 */ /* 0x000fe20000010100 */
[----:B------:R-:W-:-:S02]  /*0590*/  SHF.R.U32.HI R50, RZ, 0x10, R49 ;  /* 0x00000010ff327819 */ /* 0x000fc40000011631 */
[----:B------:R-:W-:Y:S02]  /*05a0*/  PRMT R49, RZ, 0x5410, R58 ;  /* 0x00005410ff317816 */ /* 0x000fe4000000003a */
[----:B-1----:R-:W-:Y:S01]  /*05b0*/  PRMT R53, RZ, 0x5410, R60 ;  /* 0x00005410ff357816 */ /* 0x002fe2000000003c */
[----:B------:R-:W-:Y:S01]  /*05c0*/  FADD.FTZ R55, -R76, R55 ;  /* 0x000000374c377221 */ /* 0x000fe20000010100 */
[----:B------:R-:W-:Y:S01]  /*05d0*/  PRMT R65, RZ, 0x5410, R59 ;  /* 0x00005410ff417816 */ /* 0x000fe2000000003b */
[----:B-----5:R-:W-:Y:S01]  /*05e0*/  FMUL.FTZ R59, R6, R51 ;  /* 0x00000033063b7220 */ /* 0x020fe20000410000 */
[----:B------:R-:W-:Y:S01]  /*05f0*/  PRMT R52, RZ, 0x5410, R62 ;  /* 0x00005410ff347816 */ /* 0x000fe2000000003e */
[----:B------:R-:W-:Y:S01]  /*0600*/  FADD.FTZ R53, -R76, R53 ;  /* 0x000000354c357221 */ /* 0x000fe20000010100 */
[----:B------:R-:W-:Y:S01]  /*0610*/  PRMT R48, RZ, 0x5410, R61 ;  /* 0x00005410ff307816 */ /* 0x000fe2000000003d */
[----:B------:R-:W-:Y:S01]  /*0620*/  FMUL.FTZ R60, R12, R49 ;  /* 0x000000310c3c7220 */ /* 0x000fe20000410000 */
[----:B------:R-:W-:Y:S01]  /*0630*/  PRMT R51, RZ, 0x5410, R50 ;  /* 0x00005410ff337816 */ /* 0x000fe20000000032 */
[----:B------:R-:W-:-:S02]  /*0640*/  FMUL.FTZ R61, R6, R55 ;  /* 0x00000037063d7220 */ /* 0x000fc40000410000 */
[----:B------:R-:W-:Y:S02]  /*0650*/  FADD.FTZ R32, R32, R49 ;  /* 0x0000003120207221 */ /* 0x000fe40000010000 */
[----:B------:R-:W-:Y:S02]  /*0660*/  FFMA.FTZ R44, R59, R49, R44 ;  /* 0x000000313b2c7223 */ /* 0x000fe4000001002c */
[----:B------:R-:W-:Y:S02]  /*0670*/  FMUL.FTZ R58, R6, R53 ;  /* 0x00000035063a7220 */ /* 0x000fe40000410000 */
[----:B------:R-:W-:Y:S02]  /*0680*/  FMUL.FTZ R63, R13, R52 ;  /* 0x000000340d3f7220 */ /* 0x000fe40000410000 */
[----:B------:R-:W-:Y:S02]  /*0690*/  FADD.FTZ R50, RZ, R60 ;  /* 0x0000003cff327221 */ /* 0x000fe40000010000 */
[----:B------:R-:W-:-:S02]  /*06a0*/  FFMA.FTZ R49, R59, R60, RZ ;  /* 0x0000003c3b317223 */ /* 0x000fc400000100ff */
[----:B------:R-:W-:Y:S02]  /*06b0*/  FADD.FTZ R34, R34, R65 ;  /* 0x0000004122227221 */ /* 0x000fe40000010000 */
[-C--:B------:R-:W-:Y:S02]  /*06c0*/  FFMA.FTZ R46, R61, R65.reuse, R46 ;  /* 0x000000413d2e7223 */ /* 0x080fe4000001002e */
[----:B------:R-:W-:Y:S02]  /*06d0*/  FMUL.FTZ R62, R14, R65 ;  /* 0x000000410e3e7220 */ /* 0x000fe40000410000 */
[----:B------:R-:W-:Y:S02]  /*06e0*/  FADD.FTZ R65, -R76, R51 ;  /* 0x000000334c417221 */ /* 0x000fe40000010100 */
[----:B------:R-:W-:Y:S02]  /*06f0*/  FADD.FTZ R51, R50, R63 ;  /* 0x0000003f32337221 */ /* 0x000fe40000010000 */
[----:B------:R-:W-:-:S02]  /*0700*/  FFMA.FTZ R49, R58, R63, R49 ;  /* 0x0000003f3a317223 */ /* 0x000fc40000010031 */
[----:B------:R-:W-:Y:S02]  /*0710*/  FMUL.FTZ R64, R15, R48 ;  /* 0x000000300f407220 */ /* 0x000fe40000410000 */
[----:B------:R-:W-:Y:S02]  /*0720*/  FMUL.FTZ R65, R6, R65 ;  /* 0x0000004106417220 */ /* 0x000fe40000410000 */
[----:B------:R-:W-:Y:S02]  /*0730*/  FADD.FTZ R51, R51, R62 ;  /* 0x0000003e33337221 */ /* 0x000fe40000010000 */
[----:B------:R-:W-:Y:S01]  /*0740*/  FFMA.FTZ R49, R61, R62, R49 ;  /* 0x0000003e3d317223 */ /* 0x000fe20000010031 */
[----:B------:R-:W-:Y:S01]  /*0750*/  IADD3 R55, R4, 0x80, RZ ;  /* 0x0000008004377810 */ /* 0x000fe20007ffe0ff */
[----:B------:R-:W-:Y:S02]  /*0760*/  FADD.FTZ R33, R33, R52 ;  /* 0x0000003421217221 */ /* 0x000fe40000010000 */
[----:B------:R-:W-:-:S02]  /*0770*/  FFMA.FTZ R45, R58, R52, R45 ;  /* 0x000000343a2d7223 */ /* 0x000fc4000001002d */
[----:B------:R-:W-:Y:S02]  /*0780*/  FADD.FTZ R35, R35, R48 ;  /* 0x0000003023237221 */ /* 0x000fe40000010000 */
[----:B------:R-:W-:Y:S02]  /*0790*/  FFMA.FTZ R47, R65, R48, R47 ;  /* 0x00000030412f7223 */ /* 0x000fe4000001002f */
[----:B------:R-:W-:Y:S02]  /*07a0*/  FADD.FTZ R51, R51, R64 ;  /* 0x0000004033337221 */ /* 0x000fe40000010000 */
[----:B------:R-:W-:Y:S02]  /*07b0*/  FFMA.FTZ R50, R65, R64, R49 ;  /* 0x0000004041327223 */ /* 0x000fe40000010031 */
.L_x_1852:
[----:B-1----:R-:W-:Y:S05]  /*07c0*/  BSYNC B0 ;  /* 0x0000000000007941 */ /* 0x002fea0003800000 */
.L_x_1851:
        /* <DEDUP_REMOVED lines=20> */
[----:B---3--:R-:W-:Y:S02]  /*0910*/  SHF.R.U64 R78, R48, 0x10, R49 ;  /* 0x00000010304e7819 */ /* 0x008fe40000001231 */
[----:B------:R-:W-:Y:S02]  /*0920*/  PRMT R53, RZ, 0x5410, R48 ;  /* 0x00005410ff357816 */ /* 0x000fe40000000030 */
[----:B------:R-:W-:-:S02]  /*0930*/  MOV R54, R52 ;  /* 0x0000003400367202 */ /* 0x000fc40000000f00 */
[----:B-1----:R-:W-:Y:S01]  /*0940*/  PRMT R73, RZ, 0x5410, R78 ;  /* 0x00005410ff497816 */ /* 0x002fe2000000004e */
[C---:B------:R-:W-:Y:S01]  /*0950*/  FADD.FTZ R53, -R76.reuse, R53 ;  /* 0x000000354c357221 */ /* 0x040fe20000010100 */
[--C-:B------:R-:W-:Y:S02]  /*0960*/  SHF.R.U32.HI R52, RZ, 0x10, R49.reuse ;  /* 0x00000010ff347819 */ /* 0x100fe40000011631 */
[----:B------:R-:W-:Y:S02]  /*0970*/  PRMT R79, RZ, 0x5410, R49 ;  /* 0x00005410ff4f7816 */ /* 0x000fe40000000031 */
[----:B0-----:R-:W-:Y:S02]  /*0980*/  PRMT R75, RZ, 0x5410, R54 ;  /* 0x00005410ff4b7816 */ /* 0x001fe40000000036 */
[----:B------:R-:W-:Y:S01]  /*0990*/  PRMT R49, RZ, 0x5410, R77 ;  /* 0x00005410ff317816 */ /* 0x000fe2000000004d */
[----:B------:R-:W-:Y:S02]  /*09a0*/  FADD.FTZ R77, -R76, R73 ;  /* 0x000000494c4d7221 */ /* 0x000fe40000010100 */
[----:B-----5:R-:W-:Y:S01]  /*09b0*/  FMUL.FTZ R73, R6, R53 ;  /* 0x0000003506497220 */ /* 0x020fe20000410000 */
[----:B------:R-:W-:Y:S01]  /*09c0*/  PRMT R53, RZ, 0x5410, R52 ;  /* 0x00005410ff357816 */ /* 0x000fe20000000034 */
[----:B------:R-:W-:Y:S01]  /*09d0*/  FADD.FTZ R79, -R76, R79 ;  /* 0x0000004f4c4f7221 */ /* 0x000fe20000010100 */
[----:B------:R-:W-:Y:S01]  /*09e0*/  PRMT R54, RZ, 0x5410, R81 ;  /* 0x00005410ff367816 */ /* 0x000fe20000000051 */
[----:B------:R-:W-:-:S02]  /*09f0*/  FMUL.FTZ R74, R16, R75 ;  /* 0x0000004b104a7220 */ /* 0x000fc40000410000 */
[----:B------:R-:W-:Y:S02]  /*0a00*/  FADD.FTZ R28, R28, R75 ;  /* 0x0000004b1c1c7221 */ /* 0x000fe40000010000 */
[----:B------:R-:W-:Y:S02]  /*0a10*/  FFMA.FTZ R40, R73, R75, R40 ;  /* 0x0000004b49287223 */ /* 0x000fe40000010028 */
[----:B------:R-:W-:Y:S02]  /*0a20*/  FMUL.FTZ R79, R6, R79 ;  /* 0x0000004f064f7220 */ /* 0x000fe40000410000 */
[----:B------:R-:W-:Y:S02]  /*0a30*/  FADD.FTZ R53, -R76, R53 ;  /* 0x000000354c357221 */ /* 0x000fe40000010100 */
[----:B------:R-:W-:Y:S02]  /*0a40*/  FMUL.FTZ R72, R6, R77 ;  /* 0x0000004d06487220 */ /* 0x000fe40000410000 */
[----:B------:R-:W-:-:S02]  /*0a50*/  FMUL.FTZ R75, R17, R54 ;  /* 0x00000036114b7220 */ /* 0x000fc40000410000 */
        /* <DEDUP_REMOVED lines=18> */
.L_x_1854:
[----:B------:R-:W-:Y:S05]  /*0b80*/  BSYNC B0 ;  /* 0x0000000000007941 */ /* 0x000fea0003800000 */
.L_x_1853:
        /* <DEDUP_REMOVED lines=19> */
[----:B---3--:R-:W-:Y:S01]  /*0cc0*/  IMAD.MOV.U32 R84, RZ, RZ, R52 ;  /* 0x000000ffff547224 */ /* 0x008fe200078e0034 */
[----:B------:R-:W-:Y:S02]  /*0cd0*/  SHF.R.U64 R86, R52, 0x10, R53 ;  /* 0x0000001034567819 */ /* 0x000fe40000001235 */
[----:B------:R-:W-:Y:S02]  /*0ce0*/  PRMT R49, RZ, 0x5410, R85 ;  /* 0x00005410ff317816 */ /* 0x000fe40000000055 */
[----:B------:R-:W-:-:S02]  /*0cf0*/  MOV R77, R53 ;  /* 0x00000035004d7202 */ /* 0x000fc40000000f00 */
        /* <DEDUP_REMOVED lines=35> */
.L_x_1856:
[----:B------:R-:W-:Y:S05]  /*0f30*/  BSYNC B0 ;  /* 0x0000000000007941 */ /* 0x000fea0003800000 */
.L_x_1855:
[----:B------:R-:W-:Y:S02]  /*0f40*/  SHF.R.U32.HI R52, RZ, 0x5, R9 ;  /* 0x00000005ff347819 */ /* 0x000fe40000011609 */
[----:B------:R-:W-:Y:S02]  /*0f50*/  LOP3.LUT P0, RZ, R9, 0x1f, RZ, 0xc0, !PT ;  /* 0x0000001f09ff7812 */ /* 0x000fe4000780c0ff */
[----:B------:R-:W-:-:S04]  /*0f60*/  LOP3.LUT R90, R52, 0x7fffffc, RZ, 0xc0, !PT ;  /* 0x07fffffc345a7812 */ /* 0x000fc800078ec0ff */
[----:B------:R-:W-:Y:S01]  /*0f70*/  @!P4 IADD3 R90, R90, 0x4, RZ ;  /* 0x000000045a5ac810 */ /* 0x000fe20007ffe0ff */
[----:B------:R-:W-:Y:S05]  /*0f80*/  BRA.DIV ~URZ, `(.L_x_1857) ;  /* 0x000013127f007947 */ /* 0x000fea000b800000 */
[----:B------:R0:W1:Y:S02]  /*0f90*/  SHFL.DOWN PT, R54, R51, 0x10, 0x1f ;  /* 0x0a001f0033367f89 */ /* 0x00006400000e0000 */
.L_x_1869:
        /* <DEDUP_REMOVED lines=18> */
.L_x_1870:
        /* <DEDUP_REMOVED lines=97> */
.L_x_1861:
[----:B------:R1:W-:Y:S01]  /*16d0*/  STG.E.64 [R52.64], R48 ;  /* 0x0000003034007986 */ /* 0x0003e2000c101b04 */
[----:B------:R-:W-:-:S03]  /*16e0*/  IADD3 R4, R4, 0x80, RZ ;  /* 0x0000008004047810 */ /* 0x000fc60007ffe0ff */
.L_x_1860:
[----:B------:R-:W-:Y:S05]  /*16f0*/  BSYNC B0 ;  /* 0x0000000000007941 */ /* 0x000fea0003800000 */
.L_x_1859:
        /* <DEDUP_REMOVED lines=51> */
[----:B------:R-:W2:Y:S01]  /*1a30*/  F2F.BF16.F32 R51, R51 ;  /* 0x0000003300337304 */ /* 0x000ea20000202000 */
[----:B------:R-:W-:Y:S01]  /*1a40*/  @P0 F2FP.BF16.PACK_AB R53, RZ, R48 ;  /* 0x00000030ff35023e */ /* 0x000fe200000010ff */
        /* <DEDUP_REMOVED lines=22> */
.L_x_1864:
[----:B------:R1:W-:Y:S01]  /*1bb0*/  STG.E.64 [R48.64], R54 ;  /* 0x0000003630007986 */ /* 0x0003e2000c101b04 */
[----:B------:R-:W-:-:S03]  /*1bc0*/  IADD3 R4, R4, 0x80, RZ ;  /* 0x0000008004047810 */ /* 0x000fc60007ffe0ff */
.L_x_1863:
[----:B------:R-:W-:Y:S05]  /*1bd0*/  BSYNC B0 ;  /* 0x0000000000007941 */ /* 0x000fea0003800000 */
.L_x_1862:
        /* <DEDUP_REMOVED lines=13> */
[----:B------:R-:W-:Y:S01]  /*1cb0*/  @P0 MOV R49, R70 ;  /* 0x0000004600310202 */ /* 0x000fe20000000f00 */
        /* <DEDUP_REMOVED lines=61> */
.L_x_1867:
[----:B------:R1:W-:Y:S02]  /*2090*/  STG.E.64 [R52.64], R50 ;  /* 0x0000003234007986 */ /* 0x0003e4000c101b04 */
.L_x_1866:
[----:B------:R-:W-:Y:S05]  /*20a0*/  BSYNC B0 ;  /* 0x0000000000007941 */ /* 0x000fea0003800000 */
.L_x_1865:
[----:B------:R-:W-:Y:S02]  /*20b0*/  IADD3 R8, R8, c[0x0][0x160], RZ ;  /* 0x0000580008087a10 */ /* 0x000fe40007ffe0ff */
[----:B------:R-:W-:Y:S02]  /*20c0*/  LOP3.LUT P4, RZ, R7, 0xff, RZ, 0xc0, !PT ;  /* 0x000000ff07ff7812 */ /* 0x000fe4000788c0ff */
[----:B------:R-:W-:Y:S02]  /*20d0*/  ISETP.GE.AND P0, PT, R8, c[0x0][0x164], PT ;  /* 0x0000590008007a0c */ /* 0x000fe40003f06270 */
[----:B------:R-:W-:-:S11]  /*20e0*/  SEL R7, RZ, 0x1, P4 ;  /* 0x00000001ff077807 */ /* 0x000fd60002000000 */
[----:B01---5:R-:W-:Y:S01]  /*20f0*/  @P0 CALL.REL.NOINC `(.L_x_1850) ;  /* 0x0000001000000944 */ /* 0x023fe20003c00000 */
[----:B------:R-:W-:Y:S05]  /*2100*/  BRA `(.L_x_1868) ;  /* 0xffffe18000007947 */ /* 0x000fea000383ffff */
.L_x_1850:
[----:B0-----:R-:W0:Y:S01]  /*2110*/  S2UR UR6, SR_CTAID.X ;  /* 0x00000000000679c3 */ /* 0x001e220000002500 */
        /* <DEDUP_REMOVED lines=24> */
.L_x_1857:
[----:B------:R-:W-:Y:S01]  /*22a0*/  HFMA2.MMA R76, -RZ, RZ, 0, 1.847743988037109375e-06 ;  /* 0x0000001fff4c7435 */ /* 0x000fe200000001ff */
[----:B------:R-:W-:Y:S01]  /*22b0*/  MOV R92, R51 ;  /* 0x00000033005c7202 */ /* 0x000fe20000000f00 */
[----:B------:R-:W-:Y:S01]  /*22c0*/  IMAD.MOV.U32 R55, RZ, RZ, 0x10 ;  /* 0x00000010ff377424 */ /* 0x000fe200078e00ff */
[----:B------:R-:W-:Y:S01]  /*22d0*/  MOV R48, 0x2300 ;  /* 0x0000230000307802 */ /* 0x000fe20000000f00 */
[----:B------:R-:W-:-:S02]  /*22e0*/  IMAD.MOV.U32 R53, RZ, RZ, -0x1 ;  /* 0xffffffffff357424 */ /* 0x000fc400078e00ff */
[----:B-----5:R-:W-:Y:S05]  /*22f0*/  CALL.REL.NOINC `($__internal_48_$__cuda_sm70_shflsync_down_p) ;  /* 0x0000046000007944 */ /* 0x020fea0003c00000 */
[----:B-1----:R-:W-:Y:S01]  /*2300*/  MOV R54, R55 ;  /* 0x0000003700367202 */ /* 0x002fe20000000f00 */
[----:B0-----:R-:W-:Y:S05]  /*2310*/  BRA `(.L_x_1869) ;  /* 0xffffec8000007947 */ /* 0x001fea000383ffff */
.L_x_1858:
[----:B------:R-:W-:Y:S01]  /*2320*/  HFMA2.MMA R55, -RZ, RZ, 0, 9.5367431640625e-07 ;  /* 0x00000010ff377435 */ /* 0x000fe200000001ff */
[----:B------:R-:W-:Y:S01]  /*2330*/  IMAD.MOV.U32 R92, RZ, RZ, R50 ;  /* 0x000000ffff5c7224 */ /* 0x000fe200078e0032 */
[----:B------:R-:W-:Y:S01]  /*2340*/  MOV R53, 0xffffffff ;  /* 0xffffffff00357802 */ /* 0x000fe20000000f00 */
[----:B------:R-:W-:Y:S01]  /*2350*/  IMAD.MOV.U32 R76, RZ, RZ, 0x1f ;  /* 0x0000001fff4c7424 */ /* 0x000fe200078e00ff */
[----:B------:R-:W-:-:S02]  /*2360*/  MOV R48, 0x2380 ;  /* 0x0000238000307802 */ /* 0x000fc40000000f00 */
[----:B01---5:R-:W-:Y:S05]  /*2370*/  CALL.REL.NOINC `($__internal_48_$__cuda_sm70_shflsync_down_p) ;  /* 0x000003e000007944 */ /* 0x023fea0003c00000 */
[----:B------:R-:W-:Y:S01]  /*2380*/  FADD.FTZ R51, R54, R51 ;  /* 0x0000003336337221 */ /* 0x000fe20000010000 */
[----:B0-----:R-:W-:Y:S01]  /*2390*/  HFMA2.MMA R76, -RZ, RZ, 0, 1.847743988037109375e-06 ;  /* 0x0000001fff4c7435 */ /* 0x001fe200000001ff */
[----:B-1----:R-:W-:Y:S01]  /*23a0*/  FADD.FTZ R50, R50, R55 ;  /* 0x0000003732327221 */ /* 0x002fe20000010000 */
[----:B------:R-:W-:Y:S01]  /*23b0*/  MOV R48, 0x2400 ;  /* 0x0000240000307802 */ /* 0x000fe20000000f00 */
[----:B------:R-:W-:Y:S01]  /*23c0*/  IMAD.MOV.U32 R55, RZ, RZ, 0x8 ;  /* 0x00000008ff377424 */ /* 0x000fe200078e00ff */
[----:B------:R-:W-:Y:S01]  /*23d0*/  MOV R92, R51 ;  /* 0x00000033005c7202 */ /* 0x000fe20000000f00 */
[----:B------:R-:W-:-:S02]  /*23e0*/  IMAD.MOV.U32 R53, RZ, RZ, -0x1 ;  /* 0xffffffffff357424 */ /* 0x000fc400078e00ff */
[----:B------:R-:W-:Y:S05]  /*23f0*/  CALL.REL.NOINC `($__internal_48_$__cuda_sm70_shflsync_down_p) ;  /* 0x0000036000007944 */ /* 0x000fea0003c00000 */
[----:B0-----:R-:W-:Y:S01]  /*2400*/  HFMA2.MMA R76, -RZ, RZ, 0, 1.847743988037109375e-06 ;  /* 0x0000001fff4c7435 */ /* 0x001fe200000001ff */
[----:B-1----:R-:W-:Y:S01]  /*2410*/  IMAD.MOV.U32 R54, RZ, RZ, R55 ;  /* 0x000000ffff367224 */ /* 0x002fe200078e0037 */
[----:B------:R-:W-:Y:S01]  /*2420*/  MOV R92, R50 ;  /* 0x00000032005c7202 */ /* 0x000fe20000000f00 */
[----:B------:R-:W-:Y:S01]  /*2430*/  IMAD.MOV.U32 R55, RZ, RZ, 0x8 ;  /* 0x00000008ff377424 */ /* 0x000fe200078e00ff */
[----:B------:R-:W-:Y:S01]  /*2440*/  MOV R48, 0x2470 ;  /* 0x0000247000307802 */ /* 0x000fe20000000f00 */
[----:B------:R-:W-:-:S02]  /*2450*/  IMAD.MOV.U32 R53, RZ, RZ, -0x1 ;  /* 0xffffffffff357424 */ /* 0x000fc400078e00ff */
[----:B------:R-:W-:Y:S05]  /*2460*/  CALL.REL.NOINC `($__internal_48_$__cuda_sm70_shflsync_down_p) ;  /* 0x000002f000007944 */ /* 0x000fea0003c00000 */
[----:B------:R-:W-:Y:S01]  /*2470*/  FADD.FTZ R51, R54, R51 ;  /* 0x0000003336337221 */ /* 0x000fe20000010000 */
[----:B0-----:R-:W-:Y:S01]  /*2480*/  MOV R53, 0xffffffff ;  /* 0xffffffff00357802 */ /* 0x001fe20000000f00 */
[----:B-1----:R-:W-:Y:S01]  /*2490*/  FADD.FTZ R50, R50, R55 ;  /* 0x0000003732327221 */ /* 0x002fe20000010000 */
[----:B------:R-:W-:Y:S01]  /*24a0*/  MOV R55, 0x4 ;  /* 0x0000000400377802 */ /* 0x000fe20000000f00 */
[----:B------:R-:W-:Y:S01]  /*24b0*/  IMAD.MOV.U32 R76, RZ, RZ, 0x1f ;  /* 0x0000001fff4c7424 */ /* 0x000fe200078e00ff */
[----:B------:R-:W-:Y:S01]  /*24c0*/  MOV R48, 0x24f0 ;  /* 0x000024f000307802 */ /* 0x000fe20000000f00 */
[----:B------:R-:W-:-:S02]  /*24d0*/  IMAD.MOV.U32 R92, RZ, RZ, R51 ;  /* 0x000000ffff5c7224 */ /* 0x000fc400078e0033 */
[----:B------:R-:W-:Y:S05]  /*24e0*/  CALL.REL.NOINC `($__internal_48_$__cuda_sm70_shflsync_down_p) ;  /* 0x0000027000007944 */ /* 0x000fea0003c00000 */
[----:B-1----:R-:W-:Y:S01]  /*24f0*/  MOV R54, R55 ;  /* 0x0000003700367202 */ /* 0x002fe20000000f00 */
[----:B------:R-:W-:Y:S01]  /*2500*/  HFMA2.MMA R55, -RZ, RZ, 0, 2.384185791015625e-07 ;  /* 0x00000004ff377435 */ /* 0x000fe200000001ff */
[----:B0-----:R-:W-:Y:S01]  /*2510*/  IMAD.MOV.U32 R92, RZ, RZ, R50 ;  /* 0x000000ffff5c7224 */ /* 0x001fe200078e0032 */
[----:B------:R-:W-:Y:S01]  /*2520*/  MOV R53, 0xffffffff ;  /* 0xffffffff00357802 */ /* 0x000fe20000000f00 */
[----:B------:R-:W-:Y:S01]  /*2530*/  IMAD.MOV.U32 R76, RZ, RZ, 0x1f ;  /* 0x0000001fff4c7424 */ /* 0x000fe200078e00ff */
[----:B------:R-:W-:-:S02]  /*2540*/  MOV R48, 0x2560 ;  /* 0x0000256000307802 */ /* 0x000fc40000000f00 */
[----:B------:R-:W-:Y:S05]  /*2550*/  CALL.REL.NOINC `($__internal_48_$__cuda_sm70_shflsync_down_p) ;  /* 0x0000020000007944 */ /* 0x000fea0003c00000 */
        /* <DEDUP_REMOVED lines=24> */
[----:B------:R-:W-:Y:S01]  /*26e0*/  HFMA2.MMA R55, -RZ, RZ, 0, 5.9604644775390625e-08 ;  /* 0x00000001ff377435 */ /* 0x000fe200000001ff */
[----:B0-----:R-:W-:Y:S01]  /*26f0*/  IMAD.MOV.U32 R92, RZ, RZ, R50 ;  /* 0x000000ffff5c7224 */ /* 0x001fe200078e0032 */
[----:B------:R-:W-:Y:S01]  /*2700*/  MOV R53, 0xffffffff ;  /* 0xffffffff00357802 */ /* 0x000fe20000000f00 */
[----:B------:R-:W-:Y:S01]  /*2710*/  IMAD.MOV.U32 R76, RZ, RZ, 0x1f ;  /* 0x0000001fff4c7424 */ /* 0x000fe200078e00ff */
[----:B------:R-:W-:-:S02]  /*2720*/  MOV R48, 0x2740 ;  /* 0x0000274000307802 */ /* 0x000fc40000000f00 */
[----:B------:R-:W-:Y:S05]  /*2730*/  CALL.REL.NOINC `($__internal_48_$__cuda_sm70_shflsync_down_p) ;  /* 0x0000002000007944 */ /* 0x000fea0003c00000 */
[----:B-1----:R-:W-:Y:S01]  /*2740*/  IMAD.MOV.U32 R77, RZ, RZ, R55 ;  /* 0x000000ffff4d7224 */ /* 0x002fe200078e0037 */
[----:B0-----:R-:W-:Y:S05]  /*2750*/  BRA `(.L_x_1870) ;  /* 0xffffe96000007947 */ /* 0x001fea000383ffff */
        .weak           $__internal_48_$__cuda_sm70_shflsync_down_p
        .type           $__internal_48_$__cuda_sm70_shflsync_down_p,@function
        .size           $__internal_48_$__cuda_sm70_shflsync_down_p,(.L_x_6697 - $__internal_48_$__cuda_sm70_shflsync_down_p)
$__internal_48_$__cuda_sm70_shflsync_down_p:
[----:B------:R-:W-:Y:S01]  /*2760*/  HFMA2.MMA R49, -RZ, RZ, 0, 0 ;  /* 0x00000000ff317435 */ /* 0x000fe200000001ff */
[----:B------:R-:W-:Y:S04]  /*2770*/  WARPSYNC R53 ;  /* 0x0000003500007348 */ /* 0x000fe80003800000 */
[----:B------:R0:W1:Y:S01]  /*2780*/  SHFL.DOWN PT, R55, R92, R55, R76 ;  /* 0x080000375c377389 */ /* 0x00006200000e004c */
[----:B------:R-:W-:Y:S05]  /*2790*/  RET.REL.NODEC R48 `(_ZN10layer_norm13ln_bwd_kernelINS_13Kernel_traitsIf13__nv_bfloat16S2_S2_fjLj1536ELj1ELj1ELj4ELj8ENS_18Kernel_traits_baseILj1536EfS2_S2_S2_fjLj128EEEEELb1ELb0ELb0ELb0EEEvNS_9BwdParamsE) ;  /* 0xffffd86030007950 */ /* 0x000fea0003c3ffff */
.L_x_1871:
        /* <DEDUP_REMOVED lines=14> */
.L_x_6697:


//--------------------- .text._ZN10layer_norm13ln_bwd_kernelINS_13Kernel_traitsIf13__nv_bfloat16S2_S2_fjLj1536ELj1ELj1ELj4ELj8ENS_18Kernel_traits_baseILj1536EfS2_S2_S2_fjLj128EEEEELb1ELb0ELb0ELb1EEEvNS_9BwdParamsE --------------------------
	.section	.text._ZN10layer_norm13ln_bwd_kernelINS_13Kernel_traitsIf13__nv_bfloat16S2_S2_fjLj1536ELj1ELj1ELj4ELj8ENS_18Kernel_traits_baseILj1536EfS2_S2_S2_fjLj128EEEEELb1ELb0ELb0ELb1EEEvNS_9BwdParamsE,"ax",@progbits
	.sectioninfo	@"SHI_REGISTERS=96"
	.align	128
        .global         _ZN10layer_norm13ln_bwd_kernelINS_13Kernel_traitsIf13__nv_bfloat16S2_S2_fjLj1536ELj1ELj1ELj4ELj8ENS_18Kernel_traits_baseILj1536EfS2_S2_S2_fjLj128EEEEELb1ELb0ELb0ELb1EEEvNS_9BwdParamsE
        .type           _ZN10layer_norm13ln_bwd_kernelINS_13Kernel_traitsIf13__nv_bfloat16S2_S2_fjLj1536ELj1ELj1ELj4ELj8ENS_18Kernel_traits_baseILj1536EfS2_S2_S2_fjLj128EEEEELb1ELb0ELb0ELb1EEEvNS_9BwdParamsE,@function
        .size           _ZN10layer_norm13ln_bwd_kernelINS_13Kernel_traitsIf13__nv_bfloat16S2_S2_fjLj1536ELj1ELj1ELj4ELj8ENS_18Kernel_traits_baseILj1536EfS2_S2_S2_fjLj128EEEEELb1ELb0ELb0ELb1EEEvNS_9BwdParamsE,(.L_x_6698 - _ZN10layer_norm13ln_bwd_kernelINS_13Kernel_traitsIf13__nv_bfloat16S2_S2_fjLj1536ELj1ELj1ELj4ELj8ENS_18Kernel_traits_baseILj1536EfS2_S2_S2_fjLj128EEEEELb1ELb0ELb0ELb1EEEvNS_9BwdParamsE)
        .other          _ZN10layer_norm13ln_bwd_kernelINS_13Kernel_traitsIf13__nv_bfloat16S2_S2_fjLj1536ELj1ELj1ELj4ELj8ENS_18Kernel_traits_baseILj1536EfS2_S2_S2_fjLj128EEEEELb1ELb0ELb0ELb1EEEvNS_9BwdParamsE,@"STO_CUDA_ENTRY STV_DEFAULT"
_ZN10layer_norm13ln_bwd_kernelINS_13Kernel_traitsIf13__nv_bfloat16S2_S2_fjLj1536ELj1ELj1ELj4ELj8ENS_18Kernel_traits_baseILj1536EfS2_S2_S2_fjLj128EEEEELb1ELb0ELb0ELb1EEEvNS_9BwdParamsE:
.text._ZN10layer_norm13ln_bwd_kernelINS_13Kernel_traitsIf13__nv_bfloat16S2_S2_fjLj1536ELj1ELj1ELj4ELj8ENS_18Kernel_traits_baseILj1536EfS2_S2_S2_fjLj128EEEEELb1ELb0ELb0ELb1EEEvNS_9BwdParamsE:
        /* <DEDUP_REMOVED lines=20> */
.L_x_1872:
        /* <DEDUP_REMOVED lines=22> */
.L_x_1880:
[----:B------:R-:W-:Y:S01]  /*02a0*/  IMAD R32, R62, c[0x0][0x168], RZ ;  /* 0x00005a003e207a24 */ /* 0x000fe200078e02ff */
[----:B------:R-:W-:-:S02]  /*02b0*/  ISETP.NE.U32.AND P0, PT, RZ, c[0x0][0x1c0], PT ;  /* 0x00007000ff007a0c */ /* 0x000fc40003f05070 */
[----:B------:R-:W-:Y:S02]  /*02c0*/  LOP3.LUT R60, R17, 0x7f, RZ, 0xc0, !PT ;  /* 0x0000007f113c7812 */ /* 0x000fe400078ec0ff */
[----:B------:R-:W-:Y:S02]  /*02d0*/  SHF.R.S32.HI R33, RZ, 0x1f, R32 ;  /* 0x0000001fff217819 */ /* 0x000fe40000011420 */
[----:B------:R-:W-:Y:S02]  /*02e0*/  ISETP.NE.AND.EX P0, PT, RZ, c[0x0][0x1c4], PT, P0 ;  /* 0x00007100ff007a0c */ /* 0x000fe40003f05300 */
[----:B------:R-:W-:Y:S02]  /*02f0*/  LEA.HI R33, R33, R32, RZ, 0x2 ;  /* 0x0000002021217211 */ /* 0x000fe400078f10ff */
[----:B------:R-:W-:Y:S02]  /*0300*/  SHF.R.S32.HI R35, RZ, 0x1f, R62 ;  /* 0x0000001fff237819 */ /* 0x000fe4000001143e */
[----:B------:R-:W-:-:S02]  /*0310*/  LEA.HI.SX32 R60, R33, R60, 0x1e ;  /* 0x0000003c213c7211 */ /* 0x000fc400078ff2ff */
[----:B------:R-:W-:Y:S02]  /*0320*/  MOV R47, 0x8 ;  /* 0x00000008002f7802 */ /* 0x000fe40000000f00 */
[----:B------:R-:W-:-:S03]  /*0330*/  IADD3 R67, R60, 0x80, RZ ;  /* 0x000000803c437810 */ /* 0x000fc60007ffe0ff */
[----:B------:R-:W-:Y:S01]  /*0340*/  @P0 LEA R34, P1, R62, c[0x0][0x1c0], 0x1 ;  /* 0x000070003e220a11 */ /* 0x000fe200078208ff */
[CC--:B------:R-:W-:Y:S01]  /*0350*/  IMAD.WIDE.U32 R72, R60.reuse, R47.reuse, c[0x0][0x208] ;  /* 0x000082003c487625 */ /* 0x0c0fe200078e002f */
[----:B------:R-:W-:Y:S02]  /*0360*/  IADD3 R45, R60, 0x100, RZ ;  /* 0x000001003c2d7810 */ /* 0x000fe40007ffe0ff */
[----:B------:R-:W-:Y:S01]  /*0370*/  @P0 LEA.HI.X R35, R62, c[0x0][0x1c4], R35, 0x1, P1 ;  /* 0x000071003e230a11 */ /* 0x000fe200008f0c23 */
[----:B------:R-:W-:Y:S01]  /*0380*/  IMAD.SHL.U32 R53, R67, 0x8, RZ ;  /* 0x0000000843357824 */ /* 0x000fe200078e00ff */
[----:B------:R-:W-:Y:S01]  /*0390*/  SHF.R.U32.HI R52, RZ, 0x1d, R67 ;  /* 0x0000001dff347819 */ /* 0x000fe20000011643 */
[-C--:B------:R-:W-:Y:S01]  /*03a0*/  IMAD.WIDE.U32 R36, R60, R47.reuse, c[0x0][0x188] ;  /* 0x000062003c247625 */ /* 0x080fe200078e002f */
[----:B------:R-:W-:Y:S01]  /*03b0*/  SHF.L.U32 R51, R45, 0x3, RZ ;  /* 0x000000032d337819 */ /* 0x000fe200000006ff */
[----:B------:R0:W2:Y:S01]  /*03c0*/  @P0 LDG.E.U16 R39, [R34.64] ;  /* 0x0000000422270981 */ /* 0x0000a2000c1e1500 */
[----:B------:R-:W-:Y:S01]  /*03d0*/  IADD3 R32, P1, R53, c[0x0][0x188], RZ ;  /* 0x0000620035207a10 */ /* 0x000fe20007f3e0ff */
[----:B------:R-:W-:Y:S01]  /*03e0*/  IMAD.WIDE.U32 R68, R45, R47, c[0x0][0x208] ;  /* 0x000082002d447625 */ /* 0x000fe200078e002f */
[----:B------:R-:W-:Y:S01]  /*03f0*/  SHF.R.U32.HI R50, RZ, 0x1d, R45 ;  /* 0x0000001dff327819 */ /* 0x000fe2000001162d */
[----:B------:R-:W3:Y:S01]  /*0400*/  LDG.E.64 R72, [R72.64] ;  /* 0x0000000448487981 */ /* 0x000ee2000c1e1b00 */
[----:B------:R-:W-:Y:S01]  /*0410*/  IADD3.X R33, R52, c[0x0][0x18c], RZ, P1, !PT ;  /* 0x0000630034217a10 */ /* 0x000fe20000ffe4ff */
[----:B------:R-:W-:-:S02]  /*0420*/  IMAD.MOV.U32 R83, RZ, RZ, 0x4 ;  /* 0x00000004ff537424 */ /* 0x000fc400078e00ff */
[----:B------:R-:W4:Y:S01]  /*0430*/  LDG.E.64 R36, [R36.64] ;  /* 0x0000000424247981 */ /* 0x000f22000c1e1b00 */
[----:B------:R-:W-:Y:S01]  /*0440*/  IMAD.WIDE.U32 R70, R67, R47, c[0x0][0x208] ;  /* 0x0000820043467625 */ /* 0x000fe200078e002f */
[----:B0-----:R-:W-:Y:S02]  /*0450*/  IADD3 R34, P2, R51, c[0x0][0x188], RZ ;  /* 0x0000620033227a10 */ /* 0x001fe40007f5e0ff */
[----:B------:R-:W4:Y:S01]  /*0460*/  LDG.E.64 R68, [R68.64] ;  /* 0x0000000444447981 */ /* 0x000f22000c1e1b00 */
[-C--:B------:R-:W-:Y:S01]  /*0470*/  IMAD.WIDE R74, R62, R83.reuse, c[0x0][0x1a0] ;  /* 0x000068003e4a7625 */ /* 0x080fe200078e0253 */
[----:B------:R-:W-:Y:S02]  /*0480*/  IADD3.X R35, R50, c[0x0][0x18c], RZ, P2, !PT ;  /* 0x0000630032237a10 */ /* 0x000fe400017fe4ff */
[----:B------:R-:W4:Y:S04]  /*0490*/  LDG.E.64 R32, [R32.64] ;  /* 0x0000000420207981 */ /* 0x000f28000c1e1b00 */
[----:B------:R0:W4:Y:S01]  /*04a0*/  LDG.E R86, [R74.64] ;  /* 0x000000044a567981 */ /* 0x000122000c1e1900 */
[----:B------:R-:W-:-:S03]  /*04b0*/  IMAD.WIDE R84, R62, R83, c[0x0][0x1a8] ;  /* 0x00006a003e547625 */ /* 0x000fc600078e0253 */
[----:B------:R-:W4:Y:S04]  /*04c0*/  LDG.E.64 R34, [R34.64] ;  /* 0x0000000422227981 */ /* 0x000f28000c1e1b00 */
[----:B------:R-:W4:Y:S04]  /*04d0*/  LDG.E.64 R70, [R70.64] ;  /* 0x0000000446467981 */ /* 0x000f28000c1e1b00 */
[----:B------:R3:W4:Y:S01]  /*04e0*/  LDG.E R49, [R84.64] ;  /* 0x0000000454317981 */ /* 0x000722000c1e1900 */
[----:B------:R-:W-:-:S04]  /*04f0*/  ISETP.NE.U32.AND P1, PT, RZ, c[0x0][0x218], PT ;  /* 0x00008600ff007a0c */ /* 0x000fc80003f25070 */
[----:B------:R-:W-:Y:S01]  /*0500*/  ISETP.NE.AND.EX P1, PT, RZ, c[0x0][0x21c], PT, P1 ;  /* 0x00008700ff007a0c */ /* 0x000fe20003f25310 */
[----:B------:R-:W-:Y:S01]  /*0510*/  IMAD.WIDE.U32 R82, R60, R83, c[0x0][0x190] ;  /* 0x000064003c527625 */ /* 0x000fe200078e0053 */
[----:B------:R-:W-:Y:S01]  /*0520*/  LEA R78, P3, R67, c[0x0][0x190], 0x2 ;  /* 0x00006400434e7a11 */ /* 0x000fe200078610ff */
[----:B------:R-:W-:-:S03]  /*0530*/  ULDC.U8 UR6, c[0x0][0x1f0] ;  /* 0x00007c0000067ab9 */ /* 0x000fc60000000000 */
[----:B-----5:R1:W5:Y:S07]  /*0540*/  LDG.E R48, [R82.64] ;  /* 0x0000000452307981 */ /* 0x02036e000c1e1900 */
[----:B------:R-:W-:-:S04]  /*0550*/  @P1 LEA R80, P2, R67, c[0x0][0x218], 0x3 ;  /* 0x0000860043501a11 */ /* 0x000fc800078418ff */
[----:B------:R-:W-:Y:S02]  /*0560*/  @P1 LEA.HI.X R81, R67, c[0x0][0x21c], RZ, 0x3, P2 ;  /* 0x0000870043511a11 */ /* 0x000fe400010f1cff */
[C---:B0-----:R-:W-:Y:S01]  /*0570*/  LEA R74, P2, R45.reuse, c[0x0][0x190], 0x2 ;  /* 0x000064002d4a7a11 */ /* 0x041fe200078410ff */
[----:B------:R-:W-:Y:S01]  /*0580*/  @P1 IMAD.WIDE.U32 R46, R60, R47, c[0x0][0x218] ;  /* 0x000086003c2e1625 */ /* 0x000fe200078e002f */
[C---:B------:R-:W-:Y:S01]  /*0590*/  @P1 LEA R76, P4, R45.reuse, c[0x0][0x218], 0x3 ;  /* 0x000086002d4c1a11 */ /* 0x040fe200078818ff */
[----:B------:R0:W5:Y:S01]  /*05a0*/  @P1 LDG.E.64 R56, [R80.64] ;  /* 0x0000000450381981 */ /* 0x000162000c1e1b00 */
[C---:B------:R-:W-:Y:S02]  /*05b0*/  LEA.HI.X R75, R45.reuse, c[0x0][0x194], RZ, 0x2, P2 ;  /* 0x000065002d4b7a11 */ /* 0x040fe400010f14ff */
[----:B------:R-:W-:Y:S01]  /*05c0*/  @P1 LEA.HI.X R77, R45, c[0x0][0x21c], RZ, 0x3, P4 ;  /* 0x000087002d4d1a11 */ /* 0x000fe200020f1cff */
[----:B------:R0:W5:Y:S01]  /*05d0*/  @P1 LDG.E.64 R54, [R46.64] ;  /* 0x000000042e361981 */ /* 0x000162000c1e1b00 */
[----:B------:R-:W-:-:S02]  /*05e0*/  MOV R45, 0x3f800000 ;  /* 0x3f800000002d7802 */ /* 0x000fc40000000f00 */
[----:B------:R-:W-:Y:S01]  /*05f0*/  LEA.HI.X R79, R67, c[0x0][0x194], RZ, 0x2, P3 ;  /* 0x00006500434f7a11 */ /* 0x000fe200018f14ff */
[----:B------:R1:W5:Y:S04]  /*0600*/  @P1 LDG.E.64 R58, [R76.64] ;  /* 0x000000044c3a1981 */ /* 0x000368000c1e1b00 */
[----:B0-----:R0:W5:Y:S04]  /*0610*/  LDG.E R46, [R74.64] ;  /* 0x000000044a2e7981 */ /* 0x001168000c1e1900 */
[----:B------:R0:W5:Y:S01]  /*0620*/  LDG.E R47, [R78.64] ;  /* 0x000000044e2f7981 */ /* 0x000162000c1e1900 */
[----:B------:R-:W-:-:S02]  /*0630*/  LOP3.LUT P3, RZ, R17, 0x1f, RZ, 0xc0, !PT ;  /* 0x0000001f11ff7812 */ /* 0x000fc4000786c0ff */
[----:B--2---:R-:W-:Y:S02]  /*0640*/  @P0 PRMT R45, RZ, 0x5410, R39 ;  /* 0x00005410ff2d0816 */ /* 0x004fe40000000027 */
[----:B------:R-:W-:Y:S02]  /*0650*/  ISETP.NE.AND P0, PT, RZ, UR6, PT ;  /* 0x00000006ff007c0c */ /* 0x000fe4000bf05270 */
[--C-:B---3--:R-:W-:Y:S02]  /*0660*/  SHF.R.U64 R84, R72, 0x10, R73.reuse ;  /* 0x0000001048547819 */ /* 0x108fe40000001249 */
[----:B-1----:R-:W-:Y:S02]  /*0670*/  MOV R82, R73 ;  /* 0x0000004900527202 */ /* 0x002fe40000000f00 */
[----:B------:R-:W-:Y:S02]  /*0680*/  SHF.R.U32.HI R85, RZ, 0x10, R73 ;  /* 0x00000010ff557819 */ /* 0x000fe40000011649 */
[----:B----4-:R-:W-:Y:S01]  /*0690*/  SHF.R.U64 R88, R36, 0x10, R37 ;  /* 0x0000001024587819 */ /* 0x010fe20000001225 */
[----:B------:R-:W-:Y:S01]  /*06a0*/  IMAD.MOV.U32 R73, RZ, RZ, R68 ;  /* 0x000000ffff497224 */ /* 0x000fe200078e0044 */
[----:B0-----:R-:W-:Y:S01]  /*06b0*/  SHF.R.U64 R74, R68, 0x10, R69 ;  /* 0x00000010444a7819 */ /* 0x001fe20000001245 */
[----:B------:R-:W-:Y:S01]  /*06c0*/  IMAD.MOV.U32 R83, RZ, RZ, R72 ;  /* 0x000000ffff537224 */ /* 0x000fe200078e0048 */
[----:B------:R-:W-:-:S02]  /*06d0*/  SHF.R.U64 R68, R32, 0x10, R33 ;  /* 0x0000001020447819 */ /* 0x000fc40000001221 */
[----:B------:R-:W-:Y:S02]  /*06e0*/  PRMT R80, RZ, 0x5410, R32 ;  /* 0x00005410ff507816 */ /* 0x000fe40000000020 */
[--C-:B------:R-:W-:Y:S02]  /*06f0*/  SHF.R.U32.HI R76, RZ, 0x10, R33.reuse ;  /* 0x00000010ff4c7819 */ /* 0x100fe40000011621 */
[----:B------:R-:W-:Y:S02]  /*0700*/  PRMT R32, RZ, 0x5410, R33 ;  /* 0x00005410ff207816 */ /* 0x000fe40000000021 */
[----:B------:R-:W-:Y:S02]  /*0710*/  FSEL R33, R86, RZ, !P0 ;  /* 0x000000ff56217208 */ /* 0x000fe40004000000 */
[----:B------:R-:W-:Y:S02]  /*0720*/  PRMT R88, RZ, 0x5410, R88 ;  /* 0x00005410ff587816 */ /* 0x000fe40000000058 */
[----:B------:R-:W-:-:S02]  /*0730*/  PRMT R90, RZ, 0x5410, R36 ;  /* 0x00005410ff5a7816 */ /* 0x000fc40000000024 */
[----:B------:R-:W-:Y:S01]  /*0740*/  SHF.R.U32.HI R78, RZ, 0x10, R35 ;  /* 0x00000010ff4e7819 */ /* 0x000fe20000011623 */
[C---:B------:R-:W-:Y:S01]  /*0750*/  FADD.FTZ R88, -R33.reuse, R88 ;  /* 0x0000005821587221 */ /* 0x040fe20000010100 */
[----:B------:R-:W-:Y:S01]  /*0760*/  PRMT R86, RZ, 0x5410, R37 ;  /* 0x00005410ff567816 */ /* 0x000fe20000000025 */
[----:B------:R-:W-:Y:S01]  /*0770*/  IMAD.MOV.U32 R39, RZ, RZ, R70 ;  /* 0x000000ffff277224 */ /* 0x000fe200078e0046 */
[----:B------:R-:W-:Y:S01]  /*0780*/  PRMT R83, RZ, 0x5410, R83 ;  /* 0x00005410ff537816 */ /* 0x000fe20000000053 */
[----:B------:R-:W-:Y:S01]  /*0790*/  FADD.FTZ R90, -R33, R90 ;  /* 0x0000005a215a7221 */ /* 0x000fe20000010100 */
[----:B------:R-:W-:Y:S02]  /*07a0*/  SHF.R.U64 R67, R70, 0x10, R71 ;  /* 0x0000001046437819 */ /* 0x000fe40000001247 */
[--C-:B------:R-:W-:Y:S02]  /*07b0*/  SHF.R.U64 R77, R34, 0x10, R35.reuse ;  /* 0x00000010224d7819 */ /* 0x100fe40000001223 */
[----:B------:R-:W-:-:S02]  /*07c0*/  PRMT R70, RZ, 0x5410, R35 ;  /* 0x00005410ff467816 */ /* 0x000fc40000000023 */
[----:B------:R-:W-:Y:S02]  /*07d0*/  SHF.R.U32.HI R92, RZ, 0x10, R37 ;  /* 0x00000010ff5c7819 */ /* 0x000fe40000011625 */
[----:B------:R-:W-:Y:S01]  /*07e0*/  PRMT R68, RZ, 0x5410, R68 ;  /* 0x00005410ff447816 */ /* 0x000fe20000000044 */
[C---:B------:R-:W-:Y:S01]  /*07f0*/  FADD.FTZ R86, -R33.reuse, R86 ;  /* 0x0000005621567221 */ /* 0x040fe20000010100 */
[----:B------:R-:W-:Y:S01]  /*0800*/  PRMT R35, RZ, 0x5410, R78 ;  /* 0x00005410ff237816 */ /* 0x000fe2000000004e */
[----:B------:R-:W-:Y:S01]  /*0810*/  FADD.FTZ R36, -R33, R32 ;  /* 0x0000002021247221 */ /* 0x000fe20000010100 */
[----:B------:R-:W-:Y:S01]  /*0820*/  PRMT R84, RZ, 0x5410, R84 ;  /* 0x00005410ff547816 */ /* 0x000fe20000000054 */
[C---:B------:R-:W-:Y:S01]  /*0830*/  FMUL.FTZ R89, R49.reuse, R88 ;  /* 0x0000005831597220 */ /* 0x040fe20000410000 */
[----:B------:R-:W-:Y:S01]  /*0840*/  PRMT R34, RZ, 0x5410, R34 ;  /* 0x00005410ff227816 */ /* 0x000fe20000000022 */
[----:B------:R-:W-:Y:S01]  /*0850*/  FMUL.FTZ R90, R49, R90 ;  /* 0x0000005a315a7220 */ /* 0x000fe20000410000 */
[----:B------:R-:W-:Y:S01]  /*0860*/  PRMT R92, RZ, 0x5410, R92 ;  /* 0x00005410ff5c7816 */ /* 0x000fe2000000005c */
[----:B------:R-:W-:Y:S01]  /*0870*/  FMUL.FTZ R88, R28, R83 ;  /* 0x000000531c587220 */ /* 0x000fe20000410000 */
[----:B------:R-:W-:Y:S01]  /*0880*/  PRMT R76, RZ, 0x5410, R76 ;  /* 0x00005410ff4c7816 */ /* 0x000fe2000000004c */
[C---:B------:R-:W-:Y:S01]  /*0890*/  FADD.FTZ R78, -R33.reuse, R68 ;  /* 0x00000044214e7221 */ /* 0x040fe20000010100 */
[----:B------:R-:W-:Y:S01]  /*08a0*/  PRMT R77, RZ, 0x5410, R77 ;  /* 0x00005410ff4d7816 */ /* 0x000fe2000000004d */
[----:B------:R-:W-:Y:S01]  /*08b0*/  FADD.FTZ R68, -R33, R35 ;  /* 0x0000002321447221 */ /* 0x000fe20000010100 */
[----:B------:R-:W-:Y:S01]  /*08c0*/  PRMT R82, RZ, 0x5410, R82 ;  /* 0x00005410ff527816 */ /* 0x000fe20000000052 */
[----:B------:R-:W-:-:S02]  /*08d0*/  FMUL.FTZ R87, R49, R86 ;  /* 0x0000005631577220 */ /* 0x000fc40000410000 */
[----:B------:R-:W-:Y:S02]  /*08e0*/  FMUL.FTZ R79, R49, R36 ;  /* 0x00000024314f7220 */ /* 0x000fe40000410000 */
[----:B------:R-:W-:Y:S02]  /*08f0*/  FMUL.FTZ R86, R29, R84 ;  /* 0x000000541d567220 */ /* 0x000fe40000410000 */
[----:B------:R-:W-:Y:S02]  /*0900*/  FADD.FTZ R35, RZ, R88 ;  /* 0x00000058ff237221 */ /* 0x000fe40000010000 */
[----:B------:R-:W-:Y:S02]  /*0910*/  FFMA.FTZ R36, R90, R88, RZ ;  /* 0x000000585a247223 */ /* 0x000fe400000100ff */
[C---:B------:R-:W-:Y:S02]  /*0920*/  FADD.FTZ R80, -R33.reuse, R80 ;  /* 0x0000005021507221 */ /* 0x040fe40000010100 */
[----:B------:R-:W-:-:S02]  /*0930*/  FADD.FTZ R34, -R33, R34 ;  /* 0x0000002221227221 */ /* 0x000fc40000010100 */
[C---:B------:R-:W-:Y:S02]  /*0940*/  FADD.FTZ R70, -R33.reuse, R70 ;  /* 0x0000004621467221 */ /* 0x040fe40000010100 */
[C---:B------:R-:W-:Y:S02]  /*0950*/  FADD.FTZ R76, -R33.reuse, R76 ;  /* 0x0000004c214c7221 */ /* 0x040fe40000010100 */
[C---:B------:R-:W-:Y:S02]  /*0960*/  FADD.FTZ R32, -R33.reuse, R77 ;  /* 0x0000004d21207221 */ /* 0x040fe40000010100 */
[----:B------:R-:W-:Y:S01]  /*0970*/  FADD.FTZ R92, -R33, R92 ;  /* 0x0000005c215c7221 */ /* 0x000fe20000010100 */
[----:B------:R-:W-:Y:S01]  /*0980*/  PRMT R33, RZ, 0x5410, R85 ;  /* 0x00005410ff217816 */ /* 0x000fe20000000055 */
[----:B------:R-:W-:Y:S01]  /*0990*/  FADD.FTZ R42, R84, R42 ;  /* 0x0000002a542a7221 */ /* 0x000fe20000010000 */
[----:B------:R-:W-:Y:S01]  /*09a0*/  MOV R72, R71 ;  /* 0x0000004700487202 */ /* 0x000fe20000000f00 */
[----:B------:R-:W-:Y:S01]  /*09b0*/  FFMA.FTZ R43, R89, R84, R43 ;  /* 0x00000054592b7223 */ /* 0x000fe2000001002b */
[----:B------:R-:W-:Y:S01]  /*09c0*/  SHF.R.U32.HI R71, RZ, 0x10, R71 ;  /* 0x00000010ff477819 */ /* 0x000fe20000011647 */
[----:B------:R-:W-:-:S02]  /*09d0*/  FMUL.FTZ R84, R30, R82 ;  /* 0x000000521e547220 */ /* 0x000fc40000410000 */
[----:B------:R-:W-:Y:S02]  /*09e0*/  FADD.FTZ R35, R35, R86 ;  /* 0x0000005623237221 */ /* 0x000fe40000010000 */
[----:B------:R-:W-:Y:S01]  /*09f0*/  FFMA.FTZ R36, R89, R86, R36 ;  /* 0x0000005659247223 */ /* 0x000fe20000010024 */
[----:B------:R-:W-:Y:S01]  /*0a00*/  PRMT R39, RZ, 0x5410, R39 ;  /* 0x00005410ff277816 */ /* 0x000fe20000000027 */
[----:B------:R-:W-:Y:S01]  /*0a10*/  FADD.FTZ R40, R82, R40 ;  /* 0x0000002852287221 */ /* 0x000fe20000010000 */
[----:B------:R-:W-:Y:S01]  /*0a20*/  PRMT R77, RZ, 0x5410, R72 ;  /* 0x00005410ff4d7816 */ /* 0x000fe20000000048 */
[----:B------:R-:W-:Y:S01]  /*0a30*/  FFMA.FTZ R41, R87, R82, R41 ;  /* 0x0000005257297223 */ /* 0x000fe20000010029 */
[----:B------:R-:W-:Y:S01]  /*0a40*/  PRMT R72, RZ, 0x5410, R71 ;  /* 0x00005410ff487816 */ /* 0x000fe20000000047 */
[----:B------:R-:W-:Y:S02]  /*0a50*/  FMUL.FTZ R85, R49, R92 ;  /* 0x0000005c31557220 */ /* 0x000fe40000410000 */
[----:B------:R-:W-:-:S02]  /*0a60*/  FMUL.FTZ R82, R31, R33 ;  /* 0x000000211f527220 */ /* 0x000fc40000410000 */
[----:B------:R-:W-:Y:S02]  /*0a70*/  FADD.FTZ R35, R35, R84 ;  /* 0x0000005423237221 */ /* 0x000fe40000010000 */
[----:B------:R-:W-:Y:S01]  /*0a80*/  FFMA.FTZ R36, R87, R84, R36 ;  /* 0x0000005457247223 */ /* 0x000fe20000010024 */
[----:B------:R-:W-:Y:S01]  /*0a90*/  PRMT R71, RZ, 0x5410, R74 ;  /* 0x00005410ff477816 */ /* 0x000fe2000000004a */
[----:B------:R-:W-:Y:S01]  /*0aa0*/  FADD.FTZ R44, R83, R44 ;  /* 0x0000002c532c7221 */ /* 0x000fe20000010000 */
[----:B------:R-:W-:Y:S01]  /*0ab0*/  PRMT R67, RZ, 0x5410, R67 ;  /* 0x00005410ff437816 */ /* 0x000fe20000000043 */
[----:B------:R-:W-:Y:S02]  /*0ac0*/  FFMA.FTZ R61, R90, R83, R61 ;  /* 0x000000535a3d7223 */ /* 0x000fe4000001003d */
[C---:B------:R-:W-:Y:S02]  /*0ad0*/  FMUL.FTZ R83, R49.reuse, R80 ;  /* 0x0000005031537220 */ /* 0x040fe40000410000 */
[----:B------:R-:W-:Y:S01]  /*0ae0*/  FMUL.FTZ R74, R49, R34 ;  /* 0x00000022314a7220 */ /* 0x000fe20000410000 */
[----:B------:R-:W-:Y:S01]  /*0af0*/  MOV R75, R69 ;  /* 0x00000045004b7202 */ /* 0x000fe20000000f00 */
[----:B------:R-:W-:-:S02]  /*0b00*/  FMUL.FTZ R80, R24, R39 ;  /* 0x0000002718507220 */ /* 0x000fc40000410000 */
[----:B------:R-:W-:Y:S02]  /*0b10*/  FADD.FTZ R35, R35, R82 ;  /* 0x0000005223237221 */ /* 0x000fe40000010000 */
[----:B------:R-:W-:Y:S02]  /*0b20*/  FFMA.FTZ R34, R85, R82, R36 ;  /* 0x0000005255227223 */ /* 0x000fe40000010024 */
[C---:B------:R-:W-:Y:S02]  /*0b30*/  FMUL.FTZ R76, R49.reuse, R76 ;  /* 0x0000004c314c7220 */ /* 0x040fe40000410000 */
[----:B------:R-:W-:Y:S02]  /*0b40*/  FMUL.FTZ R81, R49, R78 ;  /* 0x0000004e31517220 */ /* 0x000fe40000410000 */
        /* <DEDUP_REMOVED lines=12> */
[----:B------:R-:W-:Y:S02]  /*0c10*/  FMUL.FTZ R77, R26, R77 ;  /* 0x0000004d1a4d7220 */ /* 0x000fe40000410000 */
[----:B------:R-:W-:Y:S02]  /*0c20*/  FADD.FTZ R32, R35, R78 ;  /* 0x0000004e23207221 */ /* 0x000fe40000010000 */
[----:B------:R-:W-:Y:S01]  /*0c30*/  FFMA.FTZ R34, R81, R78, R34 ;  /* 0x0000004e51227223 */ /* 0x000fe20000010022 */
[----:B------:R-:W-:Y:S01]  /*0c40*/  PRMT R73, RZ, 0x5410, R73 ;  /* 0x00005410ff497816 */ /* 0x000fe20000000049 */
[----:B------:R-:W-:-:S02]  /*0c50*/  FADD.FTZ R32, R32, R77 ;  /* 0x0000004d20207221 */ /* 0x000fc40000010000 */
[----:B------:R-:W-:Y:S01]  /*0c60*/  FFMA.FTZ R34, R79, R77, R34 ;  /* 0x0000004d4f227223 */ /* 0x000fe20000010022 */
[----:B------:R-:W-:Y:S01]  /*0c70*/  SHF.R.U32.HI R69, RZ, 0x10, R69 ;  /* 0x00000010ff457819 */ /* 0x000fe20000011645 */
[----:B------:R-:W-:Y:S02]  /*0c80*/  FADD.FTZ R14, R73, R14 ;  /* 0x0000000e490e7221 */ /* 0x000fe40000010000 */
[-C--:B------:R-:W-:Y:S02]  /*0c90*/  FFMA.FTZ R6, R74, R73.reuse, R6 ;  /* 0x000000494a067223 */ /* 0x080fe40000010006 */
[----:B------:R-:W-:Y:S02]  /*0ca0*/  FMUL.FTZ R70, R49, R70 ;  /* 0x0000004631467220 */ /* 0x000fe40000410000 */
        /* <DEDUP_REMOVED lines=28> */
.L_x_1881:
        /* <DEDUP_REMOVED lines=18> */
.L_x_1882:
[----:B------:R-:W-:Y:S01]  /*0f90*/  LOP3.LUT P2, RZ, R38, 0xff, RZ, 0xc0, !PT ;  /* 0x000000ff26ff7812 */ /* 0x000fe2000784c0ff */
[----:B01----:R-:W-:Y:S01]  /*0fa0*/  FADD.FTZ R37, R32, R37 ;  /* 0x0000002520257221 */ /* 0x003fe20000010000 */
        /* <DEDUP_REMOVED lines=14> */
[----:B------:R-:W-:Y:S01]  /*1090*/  @!P3 STS.64 [R38.X8+0x1800], R36 ;  /* 0x001800242600b388 */ /* 0x000fe20000008a00 */
[----:B------:R-:W-:-:S03]  /*10a0*/  @!P2 IADD3 R32, R32, 0x4, RZ ;  /* 0x000000042020a810 */ /* 0x000fc60007ffe0ff */
[----:B------:R-:W-:Y:S01]  /*10b0*/  BAR.SYNC.DEFER_BLOCKING 0x0 ;  /* 0x0000000000007b1d */ /* 0x000fe20000010000 */
[----:B------:R-:W-:Y:S01]  /*10c0*/  LOP3.LUT P3, RZ, R48, 0xff000000, RZ, 0xc0, !PT ;  /* 0xff00000030ff7812 */ /* 0x000fe2000786c0ff */
[----:B------:R-:W-:-:S05]  /*10d0*/  IMAD.SHL.U32 R91, R32, 0x8, RZ ;  /* 0x00000008205b7824 */ /* 0x000fca00078e00ff */
[----:B------:R-:W0:Y:S02]  /*10e0*/  LDS.128 R32, [R91+0x1800] ;  /* 0x001800005b207984 */ /* 0x000e240000000c00 */
[----:B0-----:R-:W-:Y:S02]  /*10f0*/  FADD.FTZ R39, RZ, R32 ;  /* 0x00000020ff277221 */ /* 0x001fe40000010000 */
[----:B------:R-:W-:Y:S02]  /*1100*/  FADD.FTZ R32, RZ, R33 ;  /* 0x00000021ff207221 */ /* 0x000fe40000010000 */
[----:B------:R-:W-:Y:S02]  /*1110*/  FADD.FTZ R93, R34, R39 ;  /* 0x00000027225d7221 */ /* 0x000fe40000010000 */
[----:B------:R-:W0:Y:S01]  /*1120*/  LDS.128 R36, [R91+0x1810] ;  /* 0x001810005b247984 */ /* 0x000e220000000c00 */
[----:B------:R-:W-:Y:S02]  /*1130*/  FADD.FTZ R32, R35, R32 ;  /* 0x0000002023207221 */ /* 0x000fe40000010000 */
[----:B0-----:R-:W-:-:S02]  /*1140*/  FADD.FTZ R93, R93, R36 ;  /* 0x000000245d5d7221 */ /* 0x001fc40000010000 */
[----:B------:R-:W-:Y:S02]  /*1150*/  FADD.FTZ R32, R32, R37 ;  /* 0x0000002520207221 */ /* 0x000fe40000010000 */
[----:B------:R-:W-:Y:S02]  /*1160*/  FADD.FTZ R38, R38, R93 ;  /* 0x0000005d26267221 */ /* 0x000fe40000010000 */
[----:B------:R-:W-:Y:S02]  /*1170*/  FADD.FTZ R32, R39, R32 ;  /* 0x0000002027207221 */ /* 0x000fe40000010000 */
[----:B------:R-:W-:Y:S02]  /*1180*/  FMUL.FTZ R33, R38, c[0x0][0x1e0] ;  /* 0x0000780026217a20 */ /* 0x000fe40000410000 */
[----:B------:R-:W-:Y:S02]  /*1190*/  FMUL.FTZ R32, R32, c[0x0][0x1e0] ;  /* 0x0000780020207a20 */ /* 0x000fe40000410000 */
[----:B------:R-:W-:Y:S01]  /*11a0*/  @P1 IMAD.MOV.U32 R37, RZ, RZ, R55 ;  /* 0x000000ffff251224 */ /* 0x000fe200078e0037 */
[----:B------:R-:W-:-:S02]  /*11b0*/  FSEL R33, R33, RZ, !P0 ;  /* 0x000000ff21217208 */ /* 0x000fc40004000000 */
[----:B------:R-:W-:-:S03]  /*11c0*/  LOP3.LUT P0, RZ, R48, 0xff0000, RZ, 0xc0, !PT ;  /* 0x00ff000030ff7812 */ /* 0x000fc6000780c0ff */
[-CC-:B------:R-:W-:Y:S02]  /*11d0*/  FFMA.FTZ R35, R90, R32.reuse, R33.reuse ;  /* 0x000000205a237223 */ /* 0x180fe40000010021 */
[----:B------:R-:W-:Y:S02]  /*11e0*/  FFMA.FTZ R89, R89, R32, R33 ;  /* 0x0000002059597223 */ /* 0x000fe40000010021 */
[----:B------:R-:W-:Y:S01]  /*11f0*/  FADD.FTZ R34, R88, -R35 ;  /* 0x8000002358227221 */ /* 0x000fe20000010000 */
[----:B------:R-:W-:Y:S01]  /*1200*/  @P1 MOV R35, R54 ;  /* 0x0000003600231202 */ /* 0x000fe20000000f00 */
[----:B------:R-:W-:Y:S02]  /*1210*/  FADD.FTZ R38, R86, -R89 ;  /* 0x8000005956267221 */ /* 0x000fe40000010000 */
[----:B------:R-:W-:Y:S01]  /*1220*/  FMUL.FTZ R34, R49, R34 ;  /* 0x0000002231227220 */ /* 0x000fe20000410000 */
[----:B------:R-:W-:Y:S01]  /*1230*/  @P1 PRMT R35, RZ, 0x5410, R35 ;  /* 0x00005410ff231816 */ /* 0x000fe20000000023 */
[----:B------:R-:W-:-:S02]  /*1240*/  FFMA.FTZ R87, R87, R32, R33 ;  /* 0x0000002057577223 */ /* 0x000fc40000010021 */
[----:B------:R-:W-:Y:S02]  /*1250*/  FMUL.FTZ R38, R49, R38 ;  /* 0x0000002631267220 */ /* 0x000fe40000410000 */
[----:B------:R-:W-:Y:S01]  /*1260*/  @P1 FADD.FTZ R34, R34, R35 ;  /* 0x0000002322221221 */ /* 0x000fe20000010000 */
[----:B------:R-:W-:Y:S01]  /*1270*/  @P1 SHF.R.U64 R35, R54, 0x10, R55 ;  /* 0x0000001036231819 */ /* 0x000fe20000001237 */
[----:B------:R-:W-:Y:S02]  /*1280*/  FADD.FTZ R36, R84, -R87 ;  /* 0x8000005754247221 */ /* 0x000fe40000010000 */
[----:B------:R-:W-:Y:S01]  /*1290*/  FFMA.FTZ R85, R85, R32, R33 ;  /* 0x0000002055557223 */ /* 0x000fe20000010021 */
[----:B------:R-:W-:Y:S01]  /*12a0*/  @P1 PRMT R35, RZ, 0x5410, R35 ;  /* 0x00005410ff231816 */ /* 0x000fe20000000023 */
[----:B------:R-:W-:Y:S02]  /*12b0*/  FMUL.FTZ R36, R49, R36 ;  /* 0x0000002431247220 */ /* 0x000fe40000410000 */
[----:B------:R-:W-:-:S02]  /*12c0*/  FFMA.FTZ R81, R81, R32, R33 ;  /* 0x0000002051517223 */ /* 0x000fc40000010021 */
[----:B------:R-:W-:Y:S01]  /*12d0*/  @P1 FADD.FTZ R38, R38, R35 ;  /* 0x0000002326261221 */ /* 0x000fe20000010000 */
[----:B------:R-:W-:Y:S01]  /*12e0*/  @P1 PRMT R35, RZ, 0x5410, R37 ;  /* 0x00005410ff231816 */ /* 0x000fe20000000025 */
[----:B------:R-:W-:Y:S02]  /*12f0*/  FADD.FTZ R82, R82, -R85 ;  /* 0x8000005552527221 */ /* 0x000fe40000010000 */
[-C--:B------:R-:W-:Y:S02]  /*1300*/  FMUL.FTZ R37, R38, R45.reuse ;  /* 0x0000002d26257220 */ /* 0x080fe40000410000 */
[----:B------:R-:W-:Y:S02]  /*1310*/  @P1 FADD.FTZ R36, R36, R35 ;  /* 0x0000002324241221 */ /* 0x000fe40000010000 */
[-C--:B------:R-:W-:Y:S02]  /*1320*/  FMUL.FTZ R35, R34, R45.reuse ;  /* 0x0000002d22237220 */ /* 0x080fe40000410000 */
[----:B------:R-:W-:-:S02]  /*1330*/  FMUL.FTZ R48, R36, R45 ;  /* 0x0000002d24307220 */ /* 0x000fc40000410000 */
[----:B------:R-:W-:Y:S02]  /*1340*/  FMUL.FTZ R35, R35, c[0x0][0x1e8] ;  /* 0x00007a0023237a20 */ /* 0x000fe40000410000 */
[----:B------:R-:W-:Y:S02]  /*1350*/  FMUL.FTZ R37, R37, c[0x0][0x1e8] ;  /* 0x00007a0025257a20 */ /* 0x000fe40000410000 */
[----:B------:R-:W-:Y:S01]  /*1360*/  FMUL.FTZ R48, R48, c[0x0][0x1e8] ;  /* 0x00007a0030307a20 */ /* 0x000fe20000410000 */
[----:B------:R-:W-:Y:S01]  /*1370*/  FSEL R39, R35, RZ, P5 ;  /* 0x000000ff23277208 */ /* 0x000fe20002800000 */
[-C--:B------:R-:W-:Y:S01]  /*1380*/  FFMA.FTZ R83, R83, R32.reuse, R33 ;  /* 0x0000002053537223 */ /* 0x080fe20000010021 */
[----:B------:R-:W-:Y:S01]  /*1390*/  FSEL R35, R37, RZ, P6 ;  /* 0x000000ff25237208 */ /* 0x000fe20003000000 */
[----:B------:R-:W-:Y:S01]  /*13a0*/  FADD.FTZ R86, R78, -R81 ;  /* 0x800000514e567221 */ /* 0x000fe20000010000 */
[----:B------:R-:W-:Y:S01]  /*13b0*/  FSEL R37, R48, RZ, P0 ;  /* 0x000000ff30257208 */ /* 0x000fe20000000000 */
[-CC-:B------:R-:W-:Y:S01]  /*13c0*/  FFMA.FTZ R48, R79, R32.reuse, R33.reuse ;  /* 0x000000204f307223 */ /* 0x180fe20000010021 */
[C---:B------:R-:W-:Y:S01]  /*13d0*/  LOP3.LUT P5, RZ, R47.reuse, 0xff00, RZ, 0xc0, !PT ;  /* 0x0000ff002fff7812 */ /* 0x040fe200078ac0ff */
[----:B------:R-:W-:Y:S01]  /*13e0*/  FFMA.FTZ R84, R76, R32, R33 ;  /* 0x000000204c547223 */ /* 0x000fe20000010021 */
[----:B------:R-:W-:Y:S01]  /*13f0*/  LOP3.LUT P6, RZ, R47, 0xff0000, RZ, 0xc0, !PT ;  /* 0x00ff00002fff7812 */ /* 0x000fe200078cc0ff */
[----:B------:R-:W-:Y:S01]  /*1400*/  FADD.FTZ R76, R77, -R48 ;  /* 0x800000304d4c7221 */ /* 0x000fe20000010000 */
[----:B------:R-:W-:Y:S01]  /*1410*/  LOP3.LUT P0, RZ, R47, 0xff000000, RZ, 0xc0, !PT ;  /* 0xff0000002fff7812 */ /* 0x000fe2000780c0ff */
[----:B------:R-:W-:Y:S01]  /*1420*/  FMUL.FTZ R78, R49, R82 ;  /* 0x00000052314e7220 */ /* 0x000fe20000410000 */
[----:B------:R-:W-:Y:S01]  /*1430*/  @P1 SHF.R.U32.HI R47, RZ, 0x10, R55 ;  /* 0x00000010ff2f1819 */ /* 0x000fe20000011637 */
[----:B------:R-:W-:Y:S01]  /*1440*/  FADD.FTZ R80, R80, -R83 ;  /* 0x8000005350507221 */ /* 0x000fe20000010000 */
[----:B------:R-:W-:Y:S01]  /*1450*/  @P1 MOV R48, R56 ;  /* 0x0000003800301202 */ /* 0x000fe20000000f00 */
[----:B------:R-:W-:Y:S01]  /*1460*/  FADD.FTZ R88, R75, -R84 ;  /* 0x800000544b587221 */ /* 0x000fe20000010000 */
[----:B------:R-:W-:Y:S01]  /*1470*/  @P1 PRMT R47, RZ, 0x5410, R47 ;  /* 0x00005410ff2f1816 */ /* 0x000fe2000000002f */
[C---:B------:R-:W-:Y:S01]  /*1480*/  FMUL.FTZ R84, R49.reuse, R80 ;  /* 0x0000005031547220 */ /* 0x040fe20000410000 */
[----:B------:R-:W-:Y:S01]  /*1490*/  @P1 SHF.R.U64 R75, R56, 0x10, R57 ;  /* 0x00000010384b1819 */ /* 0x000fe20000001239 */
[----:B------:R-:W-:Y:S01]  /*14a0*/  FMUL.FTZ R80, R49, R86 ;  /* 0x0000005631507220 */ /* 0x000fe20000410000 */
[----:B------:R-:W0:Y:S01]  /*14b0*/  F2F.BF16.F32 R39, R39 ;  /* 0x0000002700277304 */ /* 0x000e220000202000 */
[----:B------:R-:W-:Y:S01]  /*14c0*/  @P1 FADD.FTZ R78, R78, R47 ;  /* 0x0000002f4e4e1221 */ /* 0x000fe20000010000 */
[----:B------:R-:W-:Y:S01]  /*14d0*/  @P1 PRMT R47, RZ, 0x5410, R48 ;  /* 0x00005410ff2f1816 */ /* 0x000fe20000000030 */
[----:B------:R-:W-:-:S02]  /*14e0*/  @P1 IMAD.MOV.U32 R48, RZ, RZ, R57 ;  /* 0x000000ffff301224 */ /* 0x000fc400078e0039 */
[C---:B------:R-:W-:Y:S02]  /*14f0*/  FMUL.FTZ R82, R49.reuse, R76 ;  /* 0x0000004c31527220 */ /* 0x040fe40000410000 */
[----:B------:R-:W-:Y:S01]  /*1500*/  @P1 FADD.FTZ R84, R84, R47 ;  /* 0x0000002f54541221 */ /* 0x000fe20000010000 */
[----:B------:R-:W-:Y:S01]  /*1510*/  @P1 PRMT R47, RZ, 0x5410, R75 ;  /* 0x00005410ff2f1816 */ /* 0x000fe2000000004b */
[----:B------:R-:W-:Y:S01]  /*1520*/  FMUL.FTZ R76, R49, R88 ;  /* 0x00000058314c7220 */ /* 0x000fe20000410000 */
[----:B------:R-:W-:Y:S01]  /*1530*/  @P1 SHF.R.U32.HI R75, RZ, 0x10, R57 ;  /* 0x00000010ff4b1819 */ /* 0x000fe20000011639 */
[-C--:B------:R-:W-:Y:S01]  /*1540*/  FFMA.FTZ R74, R74, R32.reuse, R33 ;  /* 0x000000204a4a7223 */ /* 0x080fe20000010021 */
[----:B------:R-:W1:Y:S01]  /*1550*/  F2F.BF16.F32 R37, R37 ;  /* 0x0000002500257304 */ /* 0x000e620000202000 */
[----:B------:R-:W-:Y:S01]  /*1560*/  @P1 FADD.FTZ R80, R80, R47 ;  /* 0x0000002f50501221 */ /* 0x000fe20000010000 */
[----:B------:R-:W-:Y:S01]  /*1570*/  @P1 PRMT R47, RZ, 0x5410, R48 ;  /* 0x00005410ff2f1816 */ /* 0x000fe20000000030 */
[----:B------:R-:W-:Y:S01]  /*1580*/  FMUL.FTZ R48, R84, R45 ;  /* 0x0000002d54307220 */ /* 0x000fe20000410000 */
[----:B------:R-:W-:Y:S01]  /*1590*/  @P1 PRMT R75, RZ, 0x5410, R75 ;  /* 0x00005410ff4b1816 */ /* 0x000fe2000000004b */
[----:B------:R-:W-:-:S02]  /*15a0*/  FFMA.FTZ R72, R72, R32, R33 ;  /* 0x0000002048487223 */ /* 0x000fc40000010021 */
[----:B------:R-:W-:Y:S02]  /*15b0*/  @P1 FADD.FTZ R82, R82, R47 ;  /* 0x0000002f52521221 */ /* 0x000fe40000010000 */
[-C--:B------:R-:W-:Y:S02]  /*15c0*/  FMUL.FTZ R47, R78, R45.reuse ;  /* 0x0000002d4e2f7220 */ /* 0x080fe40000410000 */
[----:B------:R-:W-:Y:S02]  /*15d0*/  @P1 FADD.FTZ R76, R76, R75 ;  /* 0x0000004b4c4c1221 */ /* 0x000fe40000010000 */
[-C--:B------:R-:W-:Y:S02]  /*15e0*/  FMUL.FTZ R75, R80, R45.reuse ;  /* 0x0000002d504b7220 */ /* 0x080fe40000410000 */
[----:B------:R-:W-:Y:S02]  /*15f0*/  FMUL.FTZ R77, R82, R45 ;  /* 0x0000002d524d7220 */ /* 0x000fe40000410000 */
[----:B------:R-:W-:-:S02]  /*1600*/  FMUL.FTZ R47, R47, c[0x0][0x1e8] ;  /* 0x00007a002f2f7a20 */ /* 0x000fc40000410000 */
[----:B------:R-:W-:Y:S02]  /*1610*/  FMUL.FTZ R48, R48, c[0x0][0x1e8] ;  /* 0x00007a0030307a20 */ /* 0x000fe40000410000 */
[----:B------:R-:W-:Y:S01]  /*1620*/  FMUL.FTZ R81, R75, c[0x0][0x1e8] ;  /* 0x00007a004b517a20 */ /* 0x000fe20000410000 */
[----:B------:R-:W-:Y:S01]  /*1630*/  FSEL R79, R47, RZ, P3 ;  /* 0x000000ff2f4f7208 */ /* 0x000fe20001800000 */
[----:B------:R-:W-:Y:S01]  /*1640*/  FMUL.FTZ R77, R77, c[0x0][0x1e8] ;  /* 0x00007a004d4d7a20 */ /* 0x000fe20000410000 */
[----:B------:R-:W-:Y:S01]  /*1650*/  FSEL R47, R48, RZ, P4 ;  /* 0x000000ff302f7208 */ /* 0x000fe20002000000 */
[-CC-:B------:R-:W-:Y:S01]  /*1660*/  FFMA.FTZ R70, R70, R32.reuse, R33.reuse ;  /* 0x0000002046467223 */ /* 0x180fe20000010021 */
[----:B------:R-:W-:Y:S01]  /*1670*/  FSEL R81, R81, RZ, P5 ;  /* 0x000000ff51517208 */ /* 0x000fe20002800000 */
[----:B------:R-:W-:Y:S01]  /*1680*/  FFMA.FTZ R68, R68, R32, R33 ;  /* 0x0000002044447223 */ /* 0x000fe20000010021 */
[----:B------:R-:W-:Y:S01]  /*1690*/  FSEL R77, R77, RZ, P6 ;  /* 0x000000ff4d4d7208 */ /* 0x000fe20003000000 */
[----:B------:R-:W-:Y:S01]  /*16a0*/  FADD.FTZ R74, R73, -R74 ;  /* 0x8000004a494a7221 */ /* 0x000fe20000010000 */
[C---:B------:R-:W-:Y:S01]  /*16b0*/  LOP3.LUT P3, RZ, R46.reuse, 0xff, RZ, 0xc0, !PT ;  /* 0x000000ff2eff7812 */ /* 0x040fe2000786c0ff */
[----:B------:R-:W-:Y:S01]  /*16c0*/  FADD.FTZ R86, R67, -R68 ;  /* 0x8000004443567221 */ /* 0x000fe20000010000 */
[C---:B------:R-:W-:Y:S01]  /*16d0*/  LOP3.LUT P4, RZ, R46.reuse, 0xff00, RZ, 0xc0, !PT ;  /* 0x0000ff002eff7812 */ /* 0x040fe2000788c0ff */
[----:B------:R-:W-:Y:S01]  /*16e0*/  FMUL.FTZ R68, R49, R74 ;  /* 0x0000004a31447220 */ /* 0x000fe20000410000 */
[C---:B------:R-:W-:Y:S01]  /*16f0*/  LOP3.LUT P5, RZ, R46.reuse, 0xff0000, RZ, 0xc0, !PT ;  /* 0x00ff00002eff7812 */ /* 0x040fe200078ac0ff */
[----:B------:R-:W-:Y:S01]  /*1700*/  FADD.FTZ R72, R71, -R72 ;  /* 0x8000004847487221 */ /* 0x000fe20000010000 */
[----:B------:R-:W-:Y:S01]  /*1710*/  LOP3.LUT P6, RZ, R46, 0xff000000, RZ, 0xc0, !PT ;  /* 0xff0000002eff7812 */ /* 0x000fe200078cc0ff */
[----:B------:R-:W-:Y:S01]  /*1720*/  FMUL.FTZ R46, R76, R45 ;  /* 0x0000002d4c2e7220 */ /* 0x000fe20000410000 */
[----:B------:R-:W-:Y:S01]  /*1730*/  @P1 MOV R33, R58 ;  /* 0x0000003a00211202 */ /* 0x000fe20000000f00 */
[----:B------:R2:W3:Y:S01]  /*1740*/  F2F.BF16.F32 R75, R35 ;  /* 0x00000023004b7304 */ /* 0x0004e20000202000 */
[----:B------:R-:W-:Y:S01]  /*1750*/  @P1 SHF.R.U64 R67, R58, 0x10, R59 ;  /* 0x000000103a431819 */ /* 0x000fe2000000123b */
[----:B------:R-:W-:Y:S01]  /*1760*/  FMUL.FTZ R46, R46, c[0x0][0x1e8] ;  /* 0x00007a002e2e7a20 */ /* 0x000fe20000410000 */
[----:B------:R-:W-:Y:S01]  /*1770*/  @P1 PRMT R33, RZ, 0x5410, R33 ;  /* 0x00005410ff211816 */ /* 0x000fe20000000021 */
[----:B------:R-:W-:-:S02]  /*1780*/  FMUL.FTZ R48, R49, R72 ;  /* 0x0000004831307220 */ /* 0x000fc40000410000 */
[----:B------:R-:W-:Y:S01]  /*1790*/  FADD.FTZ R70, R69, -R70 ;  /* 0x8000004645467221 */ /* 0x000fe20000010000 */
[----:B------:R-:W-:Y:S01]  /*17a0*/  FSEL R32, R46, RZ, P0 ;  /* 0x000000ff2e207208 */ /* 0x000fe20000000000 */
[----:B------:R-:W-:Y:S01]  /*17b0*/  @P1 FADD.FTZ R68, R68, R33 ;  /* 0x0000002144441221 */ /* 0x000fe20000010000 */
[----:B------:R-:W-:Y:S01]  /*17c0*/  ISETP.NE.U32.AND P0, PT, RZ, c[0x0][0x258], PT ;  /* 0x00009600ff007a0c */ /* 0x000fe20003f05070 */
[----:B--2---:R-:W-:Y:S01]  /*17d0*/  @P1 IMAD.MOV.U32 R35, RZ, RZ, R59 ;  /* 0x000000ffff231224 */ /* 0x004fe200078e003b */
[----:B------:R-:W-:Y:S01]  /*17e0*/  @P1 PRMT R33, RZ, 0x5410, R67 ;  /* 0x00005410ff211816 */ /* 0x000fe20000000043 */
[C---:B------:R-:W-:Y:S01]  /*17f0*/  FMUL.FTZ R46, R49.reuse, R70 ;  /* 0x00000046312e7220 */ /* 0x040fe20000410000 */
[----:B------:R-:W-:Y:S01]  /*1800*/  ISETP.NE.AND.EX P0, PT, RZ, c[0x0][0x25c], PT, P0 ;  /* 0x00009700ff007a0c */ /* 0x000fe20003f05300 */
[----:B------:R2:W4:Y:S01]  /*1810*/  F2F.BF16.F32 R69, R79 ;  /* 0x0000004f00457304 */ /* 0x0005220000202000 */
[----:B------:R-:W-:Y:S02]  /*1820*/  FMUL.FTZ R70, R49, R86 ;  /* 0x0000005631467220 */ /* 0x000fe40000410000 */
[----:B------:R-:W-:Y:S01]  /*1830*/  @P1 FADD.FTZ R48, R48, R33 ;  /* 0x0000002130301221 */ /* 0x000fe20000010000 */
[----:B------:R-:W-:-:S04]  /*1840*/  @P1 PRMT R33, RZ, 0x5410, R35 ;  /* 0x00005410ff211816 */ /* 0x000fc80000000023 */
[----:B------:R-:W0:Y:S01]  /*1850*/  F2F.BF16.F32 R81, R81 ;  /* 0x0000005100517304 */ /* 0x000e220000202000 */
[----:B------:R-:W-:Y:S01]  /*1860*/  @P1 FADD.FTZ R46, R46, R33 ;  /* 0x000000212e2e1221 */ /* 0x000fe20000010000 */
[----:B------:R-:W-:Y:S02]  /*1870*/  @P1 SHF.R.U32.HI R33, RZ, 0x10, R59 ;  /* 0x00000010ff211819 */ /* 0x000fe4000001163b */
[----:B------:R-:W-:Y:S02]  /*1880*/  @P0 F2FP.BF16.PACK_AB R35, RZ, R36 ;  /* 0x00000024ff23023e */ /* 0x000fe400000010ff */
[----:B------:R-:W-:Y:S02]  /*1890*/  @P1 PRMT R33, RZ, 0x5410, R33 ;  /* 0x00005410ff211816 */ /* 0x000fe40000000021 */
[----:B------:R-:W0:Y:S01]  /*18a0*/  F2F.BF16.F32 R77, R77 ;  /* 0x0000004d004d7304 */ /* 0x000e220000202000 */
[----:B------:R-:W-:Y:S02]  /*18b0*/  @P0 F2FP.BF16.PACK_AB R34, RZ, R34 ;  /* 0x00000022ff22023e */ /* 0x000fe400000010ff */
[----:B------:R-:W-:Y:S01]  /*18c0*/  @P0 F2FP.BF16.PACK_AB R38, RZ, R38 ;  /* 0x00000026ff26023e */ /* 0x000fe200000010ff */
[----:B------:R-:W-:Y:S01]  /*18d0*/  @P1 FADD.FTZ R70, R70, R33 ;  /* 0x0000002146461221 */ /* 0x000fe20000010000 */
[----:B------:R-:W-:-:S02]  /*18e0*/  @P0 F2FP.BF16.PACK_AB R78, RZ, R78 ;  /* 0x0000004eff4e023e */ /* 0x000fc400000010ff */
[----:B------:R-:W-:Y:S01]  /*18f0*/  @P0 PRMT R63, R34, 0x7610, R63 ;  /* 0x00007610223f0816 */ /* 0x000fe2000000003f */
[----:B------:R2:W0:Y:S01]  /*1900*/  F2F.BF16.F32 R36, R32 ;  /* 0x0000002000247304 */ /* 0x0004220000202000 */
[----:B------:R-:W-:Y:S02]  /*1910*/  @P0 PRMT R64, R38, 0x7610, R64 ;  /* 0x0000761026400816 */ /* 0x000fe40000000040 */
[----:B------:R-:W-:Y:S02]  /*1920*/  @P0 PRMT R65, R35, 0x7610, R65 ;  /* 0x0000761023410816 */ /* 0x000fe40000000041 */
[----:B------:R-:W-:Y:S02]  /*1930*/  @P0 F2FP.BF16.PACK_AB R84, RZ, R84 ;  /* 0x00000054ff54023e */ /* 0x000fe400000010ff */
[----:B------:R-:W-:Y:S02]  /*1940*/  @P0 F2FP.BF16.PACK_AB R80, RZ, R80 ;  /* 0x00000050ff50023e */ /* 0x000fe400000010ff */
[----:B------:R-:W-:-:S02]  /*1950*/  @P0 F2FP.BF16.PACK_AB R82, RZ, R82 ;  /* 0x00000052ff52023e */ /* 0x000fc400000010ff */
        /* <DEDUP_REMOVED lines=10> */
.L_x_1876:
[----:B-1234-:R-:W-:Y:S01]  /*1a00*/  FMUL.FTZ R32, R68, R45 ;  /* 0x0000002d44207220 */ /* 0x01efe20000410000 */
[----:B0-----:R-:W-:Y:S01]  /*1a10*/  SHF.L.U32 R49, R36, 0x10, RZ ;  /* 0x0000001024317819 */ /* 0x001fe200000006ff */
[----:B------:R-:W-:Y:S01]  /*1a20*/  IMAD.WIDE.U32 R34, R75, 0x10000, RZ ;  /* 0x000100004b227825 */ /* 0x000fe200078e00ff */
[----:B------:R0:W1:Y:S01]  /*1a30*/  F2F.BF16.F32 R67, R47 ;  /* 0x0000002f00437304 */ /* 0x0000620000202000 */
[----:B------:R-:W-:Y:S02]  /*1a40*/  @P0 F2FP.BF16.PACK_AB R76, RZ, R76 ;  /* 0x0000004cff4c023e */ /* 0x000fe400000010ff */
[----:B------:R-:W-:Y:S01]  /*1a50*/  FMUL.FTZ R38, R32, c[0x0][0x1e8] ;  /* 0x00007a0020267a20 */ /* 0x000fe20000410000 */
[----:B------:R-:W-:Y:S01]  /*1a60*/  LOP3.LUT R36, R34, R39, RZ, 0xfc, !PT ;  /* 0x0000002722247212 */ /* 0x000fe200078efcff */
[----:B------:R-:W-:Y:S01]  /*1a70*/  IMAD.U32 R69, R69, 0x10000, RZ ;  /* 0x0001000045457824 */ /* 0x000fe200078e00ff */
[----:B------:R-:W-:Y:S01]  /*1a80*/  @P0 PRMT R63, R84, 0x7610, R63 ;  /* 0x00007610543f0816 */ /* 0x000fe2000000003f */
[----:B------:R-:W-:Y:S01]  /*1a90*/  IMAD.MOV.U32 R39, RZ, RZ, 0x8 ;  /* 0x00000008ff277424 */ /* 0x000fe200078e00ff */
[----:B------:R-:W-:Y:S01]  /*1aa0*/  @P0 PRMT R64, R80, 0x7610, R64 ;  /* 0x0000761050400816 */ /* 0x000fe20000000040 */
[----:B------:R-:W-:Y:S01]  /*1ab0*/  IMAD.WIDE.U32 R32, R81, 0x10000, RZ ;  /* 0x0001000051207825 */ /* 0x000fe200078e00ff */
[----:B0-----:R-:W-:-:S02]  /*1ac0*/  FSEL R47, R38, RZ, P3 ;  /* 0x000000ff262f7208 */ /* 0x001fc40001800000 */
[----:B------:R-:W-:Y:S01]  /*1ad0*/  LOP3.LUT R37, R35, R69, R37, 0xfe, !PT ;  /* 0x0000004523257212 */ /* 0x000fe200078efe25 */
[----:B------:R-:W-:Y:S01]  /*1ae0*/  IMAD.WIDE.U32 R38, R60, R39, c[0x0][0x248] ;  /* 0x000092003c267625 */ /* 0x000fe200078e0027 */
[----:B------:R-:W-:Y:S02]  /*1af0*/  LOP3.LUT R35, R33, R49, R77, 0xfe, !PT ;  /* 0x0000003121237212 */ /* 0x000fe400078efe4d */
[----:B------:R-:W0:Y:S01]  /*1b00*/  F2F.BF16.F32 R47, R47 ;  /* 0x0000002f002f7304 */ /* 0x000e220000202000 */
[----:B------:R-:W-:Y:S01]  /*1b10*/  FMUL.FTZ R33, R48, R45 ;  /* 0x0000002d30217220 */ /* 0x000fe20000410000 */
[----:B------:R2:W-:Y:S01]  /*1b20*/  STG.E.64 [R38.64], R36 ;  /* 0x0000002426007986 */ /* 0x0005e2000c101b04 */
[----:B-1----:R-:W-:Y:S01]  /*1b30*/  LOP3.LUT R34, R32, R67, RZ, 0xfc, !PT ;  /* 0x0000004320227212 */ /* 0x002fe200078efcff */
[-C--:B------:R-:W-:Y:S01]  /*1b40*/  FMUL.FTZ R67, R46, R45.reuse ;  /* 0x0000002d2e437220 */ /* 0x080fe20000410000 */
[----:B------:R-:W-:Y:S01]  /*1b50*/  IADD3 R32, P1, R53, c[0x0][0x248], RZ ;  /* 0x0000920035207a10 */ /* 0x000fe20007f3e0ff */
[----:B------:R-:W-:Y:S01]  /*1b60*/  FMUL.FTZ R49, R33, c[0x0][0x1e8] ;  /* 0x00007a0021317a20 */ /* 0x000fe20000410000 */
[----:B------:R-:W-:Y:S01]  /*1b70*/  @P0 PRMT R65, R82, 0x7610, R65 ;  /* 0x0000761052410816 */ /* 0x000fe20000000041 */
[----:B------:R-:W-:Y:S01]  /*1b80*/  FMUL.FTZ R45, R70, R45 ;  /* 0x0000002d462d7220 */ /* 0x000fe20000410000 */
[----:B------:R-:W-:Y:S01]  /*1b90*/  @P0 PRMT R66, R76, 0x7610, R66 ;  /* 0x000076104c420816 */ /* 0x000fe20000000042 */
[----:B------:R-:W-:Y:S01]  /*1ba0*/  FMUL.FTZ R67, R67, c[0x0][0x1e8] ;  /* 0x00007a0043437a20 */ /* 0x000fe20000410000 */
[----:B------:R-:W-:-:S02]  /*1bb0*/  IADD3.X R33, R52, c[0x0][0x24c], RZ, P1, !PT ;  /* 0x0000930034217a10 */ /* 0x000fc40000ffe4ff */
[----:B------:R-:W-:Y:S01]  /*1bc0*/  FSEL R49, R49, RZ, P4 ;  /* 0x000000ff31317208 */ /* 0x000fe20002000000 */
[----:B------:R-:W-:Y:S05]  /*1bd0*/  @!P0 BRA `(.L_x_1877) ;  /* 0x0000008000008947 */ /* 0x000fea0003800000 */
[----:B--2---:R-:W-:Y:S02]  /*1be0*/  LOP3.LUT R38, R64, 0xffff, RZ, 0xc0, !PT ;  /* 0x0000ffff40267812 */ /* 0x004fe400078ec0ff */
[----:B------:R-:W-:Y:S02]  /*1bf0*/  IADD3 R36, P1, R53, c[0x0][0x258], RZ ;  /* 0x0000960035247a10 */ /* 0x000fe40007f3e0ff */
[----:B------:R-:W-:Y:S01]  /*1c00*/  PRMT R53, R65, 0x5410, R66 ;  /* 0x0000541041357816 */ /* 0x000fe20000000042 */
[----:B------:R-:W-:Y:S01]  /*1c10*/  IMAD.WIDE.U32 R38, R38, 0x10000, RZ ;  /* 0x0001000026267825 */ /* 0x000fe200078e00ff */
[----:B------:R-:W-:-:S04]  /*1c20*/  IADD3.X R37, R52, c[0x0][0x25c], RZ, P1, !PT ;  /* 0x0000970034257a10 */ /* 0x000fc80000ffe4ff */
[----:B------:R-:W-:Y:S02]  /*1c30*/  LOP3.LUT R39, R53, R39, RZ, 0xfc, !PT ;  /* 0x0000002735277212 */ /* 0x000fe400078efcff */
[----:B------:R-:W-:-:S05]  /*1c40*/  LOP3.LUT R38, R38, 0xffff, R63, 0xf8, !PT ;  /* 0x0000ffff26267812 */ /* 0x000fca00078ef83f */
[----:B------:R1:W-:Y:S02]  /*1c50*/  STG.E.64 [R36.64], R38 ;  /* 0x0000002624007986 */ /* 0x0003e4000c101b04 */
.L_x_1877:
[----:B------:R-:W-:Y:S01]  /*1c60*/  FMUL.FTZ R45, R45, c[0x0][0x1e8] ;  /* 0x00007a002d2d7a20 */ /* 0x000fe20000410000 */
[----:B------:R3:W-:Y:S01]  /*1c70*/  STG.E.64 [R32.64], R34 ;  /* 0x0000002220007986 */ /* 0x0007e2000c101b04 */
[----:B------:R-:W-:Y:S01]  /*1c80*/  FSEL R67, R67, RZ, P5 ;  /* 0x000000ff43437208 */ /* 0x000fe20002800000 */
[----:B------:R-:W4:Y:S01]  /*1c90*/  F2F.BF16.F32 R49, R49 ;  /* 0x0000003100317304 */ /* 0x000f220000202000 */
[----:B------:R-:W-:Y:S02]  /*1ca0*/  @P0 F2FP.BF16.PACK_AB R68, RZ, R68 ;  /* 0x00000044ff44023e */ /* 0x000fe400000010ff */
[----:B------:R-:W-:Y:S02]  /*1cb0*/  FSEL R45, R45, RZ, P6 ;  /* 0x000000ff2d2d7208 */ /* 0x000fe40003000000 */
[----:B------:R-:W-:Y:S02]  /*1cc0*/  @P0 F2FP.BF16.PACK_AB R48, RZ, R48 ;  /* 0x00000030ff30023e */ /* 0x000fe400000010ff */
[----:B------:R-:W-:Y:S01]  /*1cd0*/  @P0 F2FP.BF16.PACK_AB R46, RZ, R46 ;  /* 0x0000002eff2e023e */ /* 0x000fe200000010ff */
[----:B------:R-:W1:Y:S01]  /*1ce0*/  F2F.BF16.F32 R67, R67 ;  /* 0x0000004300437304 */ /* 0x000e620000202000 */
[----:B------:R-:W-:-:S02]  /*1cf0*/  @P0 F2FP.BF16.PACK_AB R70, RZ, R70 ;  /* 0x00000046ff46023e */ /* 0x000fc400000010ff */
[----:B------:R-:W-:Y:S02]  /*1d00*/  @P0 PRMT R63, R68, 0x7610, R63 ;  /* 0x00007610443f0816 */ /* 0x000fe4000000003f */
[----:B------:R-:W-:Y:S02]  /*1d10*/  @P0 PRMT R64, R48, 0x7610, R64 ;  /* 0x0000761030400816 */ /* 0x000fe40000000040 */
[----:B------:R-:W-:Y:S01]  /*1d20*/  @P0 PRMT R65, R46, 0x7610, R65 ;  /* 0x000076102e410816 */ /* 0x000fe20000000041 */
[----:B------:R-:W2:Y:S01]  /*1d30*/  F2F.BF16.F32 R45, R45 ;  /* 0x0000002d002d7304 */ /* 0x000ea20000202000 */
[----:B------:R-:W-:Y:S01]  /*1d40*/  @P0 PRMT R66, R70, 0x7610, R66 ;  /* 0x0000761046420816 */ /* 0x000fe20000000042 */
[----:B------:R-:W-:Y:S06]  /*1d50*/  @!P0 BRA `(.L_x_1878) ;  /* 0x0000008000008947 */ /* 0x000fec0003800000 */
[----:B---34-:R-:W-:Y:S02]  /*1d60*/  LOP3.LUT R34, R64, 0xffff, RZ, 0xc0, !PT ;  /* 0x0000ffff40227812 */ /* 0x018fe400078ec0ff */
[----:B------:R-:W-:Y:S02]  /*1d70*/  IADD3 R32, P0, R51, c[0x0][0x258], RZ ;  /* 0x0000960033207a10 */ /* 0x000fe40007f1e0ff */
[----:B-12---:R-:W-:Y:S01]  /*1d80*/  PRMT R37, R65, 0x5410, R66 ;  /* 0x0000541041257816 */ /* 0x006fe20000000042 */
[----:B------:R-:W-:Y:S01]  /*1d90*/  IMAD.WIDE.U32 R34, R34, 0x10000, RZ ;  /* 0x0001000022227825 */ /* 0x000fe200078e00ff */
[----:B------:R-:W-:-:S04]  /*1da0*/  IADD3.X R33, R50, c[0x0][0x25c], RZ, P0, !PT ;  /* 0x0000970032217a10 */ /* 0x000fc800007fe4ff */
[----:B------:R-:W-:Y:S02]  /*1db0*/  LOP3.LUT R35, R37, R35, RZ, 0xfc, !PT ;  /* 0x0000002325237212 */ /* 0x000fe400078efcff */
[----:B------:R-:W-:-:S05]  /*1dc0*/  LOP3.LUT R34, R34, 0xffff, R63, 0xf8, !PT ;  /* 0x0000ffff22227812 */ /* 0x000fca00078ef83f */
[----:B------:R1:W-:Y:S02]  /*1dd0*/  STG.E.64 [R32.64], R34 ;  /* 0x0000002220007986 */ /* 0x0003e4000c101b04 */
.L_x_1878:
[----:B-1-34-:R-:W-:Y:S01]  /*1de0*/  IMAD.WIDE.U32 R32, R49, 0x10000, RZ ;  /* 0x0001000031207825 */ /* 0x01afe200078e00ff */
[----:B--2---:R-:W-:Y:S02]  /*1df0*/  SHF.L.U32 R35, R45, 0x10, RZ ;  /* 0x000000102d237819 */ /* 0x004fe400000006ff */
[----:B------:R-:W-:Y:S02]  /*1e00*/  IADD3 R34, P0, R51, c[0x0][0x248], RZ ;  /* 0x0000920033227a10 */ /* 0x000fe40007f1e0ff */
[----:B------:R-:W-:Y:S02]  /*1e10*/  LOP3.LUT R33, R33, R35, R67, 0xfe, !PT ;  /* 0x0000002321217212 */ /* 0x000fe400078efe43 */
        /* <DEDUP_REMOVED lines=8> */
.L_x_1879:
        /* <DEDUP_REMOVED lines=21> */
[----:B------:R-:W-:-:S02]  /*1ff0*/  IMAD.MOV.U32 R14, RZ, RZ, R16 ;  /* 0x000000ffff0e7224 */ /* 0x000fc400078e0010 */
.L_x_1873:
[----:B------:R-:W0:Y:S01]  /*2000*/  S2UR UR6, SR_CTAID.X ;  /* 0x00000000000679c3 */ /* 0x000e220000002500 */
[----:B------:R-:W-:Y:S01]  /*2010*/  IMAD.MOV.U32 R5, RZ, RZ, 0x10 ;  /* 0x00000010ff057424 */ /* 0x000fe200078e00ff */
[----:B0-----:R-:W-:-:S02]  /*2020*/  LEA.HI R0, R17, UR6, RZ, 0x19 ;  /* 0x0000000611007c11 */ /* 0x001fc4000f8fc8ff */
        /* <DEDUP_REMOVED lines=12> */
.L_x_1874:
[----:B------:R-:W-:Y:S01]  /*20f0*/  HFMA2.MMA R33, -RZ, RZ, 0, 1.847743988037109375e-06 ;  /* 0x0000001fff217435 */ /* 0x000fe200000001ff */
[----:B------:R-:W-:Y:S01]  /*2100*/  MOV R35, R37 ;  /* 0x0000002500237202 */ /* 0x000fe20000000f00 */
[----:B------:R-:W-:Y:S01]  /*2110*/  IMAD.MOV.U32 R34, RZ, RZ, 0x10 ;  /* 0x00000010ff227424 */ /* 0x000fe200078e00ff */
[----:B------:R-:W-:Y:S01]  /*2120*/  MOV R36, 0x2150 ;  /* 0x0000215000247802 */ /* 0x000fe20000000f00 */
[----:B------:R-:W-:-:S02]  /*2130*/  IMAD.MOV.U32 R32, RZ, RZ, -0x1 ;  /* 0xffffffffff207424 */ /* 0x000fc400078e00ff */
[----:B-----5:R-:W-:Y:S05]  /*2140*/  CALL.REL.NOINC `($__internal_49_$__cuda_sm70_shflsync_down_p) ;  /* 0x0000046000007944 */ /* 0x020fea0003c00000 */
[----:B-1----:R-:W-:Y:S01]  /*2150*/  MOV R92, R34 ;  /* 0x00000022005c7202 */ /* 0x002fe20000000f00 */
[----:B------:R-:W-:Y:S05]  /*2160*/  BRA `(.L_x_1881) ;  /* 0xffffed0000007947 */ /* 0x000fea000383ffff */
.L_x_1875:
[----:B------:R-:W-:Y:S01]  /*2170*/  HFMA2.MMA R34, -RZ, RZ, 0, 9.5367431640625e-07 ;  /* 0x00000010ff227435 */ /* 0x000fe200000001ff */
[----:B------:R-:W-:Y:S01]  /*2180*/  IMAD.MOV.U32 R35, RZ, RZ, R39 ;  /* 0x000000ffff237224 */ /* 0x000fe200078e0027 */
[----:B------:R-:W-:Y:S01]  /*2190*/  MOV R32, 0xffffffff ;  /* 0xffffffff00207802 */ /* 0x000fe20000000f00 */
[----:B------:R-:W-:Y:S01]  /*21a0*/  IMAD.MOV.U32 R33, RZ, RZ, 0x1f ;  /* 0x0000001fff217424 */ /* 0x000fe200078e00ff */
[----:B------:R-:W-:-:S02]  /*21b0*/  MOV R36, 0x21d0 ;  /* 0x000021d000247802 */ /* 0x000fc40000000f00 */
[----:B01---5:R-:W-:Y:S05]  /*21c0*/  CALL.REL.NOINC `($__internal_49_$__cuda_sm70_shflsync_down_p) ;  /* 0x000003e000007944 */ /* 0x023fea0003c00000 */
[----:B------:R-:W-:Y:S01]  /*21d0*/  FADD.FTZ R37, R37, R92 ;  /* 0x0000005c25257221 */ /* 0x000fe20000010000 */
[----:B------:R-:W-:Y:S01]  /*21e0*/  HFMA2.MMA R33, -RZ, RZ, 0, 1.847743988037109375e-06 ;  /* 0x0000001fff217435 */ /* 0x000fe200000001ff */
[----:B-1----:R-:W-:Y:S01]  /*21f0*/  FADD.FTZ R39, R39, R34 ;  /* 0x0000002227277221 */ /* 0x002fe20000010000 */
[----:B------:R-:W-:Y:S01]  /*2200*/  MOV R36, 0x2250 ;  /* 0x0000225000247802 */ /* 0x000fe20000000f00 */
[----:B------:R-:W-:Y:S01]  /*2210*/  IMAD.MOV.U32 R34, RZ, RZ, 0x8 ;  /* 0x00000008ff227424 */ /* 0x000fe200078e00ff */
[----:B------:R-:W-:Y:S01]  /*2220*/  MOV R35, R37 ;  /* 0x0000002500237202 */ /* 0x000fe20000000f00 */
[----:B------:R-:W-:-:S02]  /*2230*/  IMAD.MOV.U32 R32, RZ, RZ, -0x1 ;  /* 0xffffffffff207424 */ /* 0x000fc400078e00ff */
[----:B------:R-:W-:Y:S05]  /*2240*/  CALL.REL.NOINC `($__internal_49_$__cuda_sm70_shflsync_down_p) ;  /* 0x0000036000007944 */ /* 0x000fea0003c00000 */
[----:B------:R-:W-:Y:S01]  /*2250*/  HFMA2.MMA R33, -RZ, RZ, 0, 1.847743988037109375e-06 ;  /* 0x0000001fff217435 */ /* 0x000fe200000001ff */
[----:B-1----:R-:W-:Y:S01]  /*2260*/  IMAD.MOV.U32 R92, RZ, RZ, R34 ;  /* 0x000000ffff5c7224 */ /* 0x002fe200078e0022 */
[----:B------:R-:W-:Y:S01]  /*2270*/  MOV R35, R39 ;  /* 0x0000002700237202 */ /* 0x000fe20000000f00 */
[----:B------:R-:W-:Y:S01]  /*2280*/  IMAD.MOV.U32 R34, RZ, RZ, 0x8 ;  /* 0x00000008ff227424 */ /* 0x000fe200078e00ff */
[----:B------:R-:W-:-:S02]  /*2290*/  MOV R32, 0xffffffff ;  /* 0xffffffff00207802 */ /* 0x000fc40000000f00 */
[----:B------:R-:W-:Y:S02]  /*22a0*/  MOV R36, 0x22c0 ;  /* 0x000022c000247802 */ /* 0x000fe40000000f00 */
[----:B------:R-:W-:Y:S05]  /*22b0*/  CALL.REL.NOINC `($__internal_49_$__cuda_sm70_shflsync_down_p) ;  /* 0x000002f000007944 */ /* 0x000fea0003c00000 */
[----:B------:R-:W-:Y:S01]  /*22c0*/  FADD.FTZ R37, R92, R37 ;  /* 0x000000255c257221 */ /* 0x000fe20000010000 */
[----:B------:R-:W-:Y:S01]  /*22d0*/  HFMA2.MMA R33, -RZ, RZ, 0, 1.847743988037109375e-06 ;  /* 0x0000001fff217435 */ /* 0x000fe200000001ff */
[----:B-1----:R-:W-:Y:S01]  /*22e0*/  FADD.FTZ R39, R39, R34 ;  /* 0x0000002227277221 */ /* 0x002fe20000010000 */
[----:B------:R-:W-:Y:S01]  /*22f0*/  MOV R32, 0xffffffff ;  /* 0xffffffff00207802 */ /* 0x000fe20000000f00 */
[----:B------:R-:W-:Y:S01]  /*2300*/  IMAD.MOV.U32 R34, RZ, RZ, 0x4 ;  /* 0x00000004ff227424 */ /* 0x000fe200078e00ff */
[----:B------:R-:W-:Y:S01]  /*2310*/  MOV R36, 0x2340 ;  /* 0x0000234000247802 */ /* 0x000fe20000000f00 */
[----:B------:R-:W-:Y:S02]  /*2320*/  IMAD.MOV.U32 R35, RZ, RZ, R37 ;  /* 0x000000ffff237224 */ /* 0x000fe400078e0025 */
[----:B------:R-:W-:Y:S05]  /*2330*/  CALL.REL.NOINC `($__internal_49_$__cuda_sm70_shflsync_down_p) ;  /* 0x0000027000007944 */ /* 0x000fea0003c00000 */
[----:B------:R-:W-:Y:S01]  /*2340*/  HFMA2.MMA R33, -RZ, RZ, 0, 1.847743988037109375e-06 ;  /* 0x0000001fff217435 */ /* 0x000fe200000001ff */
[----:B-1----:R-:W-:Y:S01]  /*2350*/  MOV R92, R34 ;  /* 0x00000022005c7202 */ /* 0x002fe20000000f00 */
[----:B------:R-:W-:Y:S01]  /*2360*/  IMAD.MOV.U32 R34, RZ, RZ, 0x4 ;  /* 0x00000004ff227424 */ /* 0x000fe200078e00ff */
[----:B------:R-:W-:Y:S02]  /*2370*/  MOV R35, R39 ;  /* 0x0000002700237202 */ /* 0x000fe40000000f00 */
        /* <DEDUP_REMOVED lines=33> */
[----:B-1----:R-:W-:Y:S01]  /*2590*/  IMAD.MOV.U32 R32, RZ, RZ, R34 ;  /* 0x000000ffff207224 */ /* 0x002fe200078e0022 */
[----:B------:R-:W-:Y:S05]  /*25a0*/  BRA `(.L_x_1882) ;  /* 0xffffe9e000007947 */ /* 0x000fea000383ffff */
        .weak           $__internal_49_$__cuda_sm70_shflsync_down_p
        .type           $__internal_49_$__cuda_sm70_shflsync_down_p,@function
        .size           $__internal_49_$__cuda_sm70_shflsync_down_p,(.L_x_6698 - $__internal_49_$__cuda_sm70_shflsync_down_p)
$__internal_49_$__cuda_sm70_shflsync_down_p:
[----:B------:R-:W-:Y:S04]  /*25b0*/  WARPSYNC R32 ;  /* 0x0000002000007348 */ /* 0x000fe80003800000 */
[----:B------:R0:W1:Y:S02]  /*25c0*/  SHFL.DOWN PT, R34, R35, R34, R33 ;  /* 0x0800002223227389 */ /* 0x00006400000e0021 */
[----:B0-----:R-:W-:Y:S01]  /*25d0*/  HFMA2.MMA R33, -RZ, RZ, 0, 0 ;  /* 0x00000000ff217435 */ /* 0x001fe200000001ff */
[----:B------:R-:W-:-:S05]  /*25e0*/  MOV R32, R36 ;  /* 0x0000002400207202 */ /* 0x000fca0000000f00 */
[----:B------:R-:W-:Y:S05]  /*25f0*/  RET.REL.NODEC R32 `(_ZN10layer_norm13ln_bwd_kernelINS_13Kernel_traitsIf13__nv_bfloat16S2_S2_fjLj1536ELj1ELj1ELj4ELj8ENS_18Kernel_traits_baseILj1536EfS2_S2_S2_fjLj128EEEEELb1ELb0ELb0ELb1EEEvNS_9BwdParamsE) ;  /* 0xffffda0020007950 */ /* 0x000fea0003c3ffff */
.L_x_1883:
        /* <DEDUP_REMOVED lines=16> */
.L_x_6698:


//--------------------- .text._ZN10layer_norm22ln_bwd_finalize_kernelINS_22Kernel_traits_finalizeILj1536Ef13__nv_bfloat16S2_S2_fjLb0ELj1024ELj4ENS_18Kernel_traits_baseILj1536EfS2_S2_S2_fjLj1024EEEEELb0ELb0EEEvNS_9BwdParamsE --------------------------
	.section	.text._ZN10layer_norm22ln_bwd_finalize_kernelINS_22Kernel_traits_finalizeILj1536Ef13__nv_bfloat16S2_S2_fjLb0ELj1024ELj4ENS_18Kernel_traits_baseILj1536EfS2_S2_S2_fjLj1024EEEEELb0ELb0EEEvNS_9BwdParamsE,"ax",@progbits
	.sectioninfo	@"SHI_REGISTERS=30"
	.align	128
        .global         _ZN10layer_norm22ln_bwd_finalize_kernelINS_22Kernel_traits_finalizeILj1536Ef13__nv_bfloat16S2_S2_fjLb0ELj1024ELj4ENS_18Kernel_traits_baseILj1536EfS2_S2_S2_fjLj1024EEEEELb0ELb0EEEvNS_9BwdParamsE
        .type           _ZN10layer_norm22ln_bwd_finalize_kernelINS_22Kernel_traits_finalizeILj1536Ef13__nv_bfloat16S2_S2_fjLb0ELj1024ELj4ENS_18Kernel_traits_baseILj1536EfS2_S2_S2_fjLj1024EEEEELb0ELb0EEEvNS_9BwdParamsE,@function
        .size           _ZN10layer_norm22ln_bwd_finalize_kernelINS_22Kernel_traits_finalizeILj1536Ef13__nv_bfloat16S2_S2_fjLb0ELj1024ELj4ENS_18Kernel_traits_baseILj1536EfS2_S2_S2_fjLj1024EEEEELb0ELb0EEEvNS_9BwdParamsE,(.L_x_6699 - _ZN10layer_norm22ln_bwd_finalize_kernelINS_22Kernel_traits_finalizeILj1536Ef13__nv_bfloat16S2_S2_fjLb0ELj1024ELj4ENS_18Kernel_traits_baseILj1536EfS2_S2_S2_fjLj1024EEEEELb0ELb0EEEvNS_9BwdParamsE)
        .other          _ZN10layer_norm22ln_bwd_finalize_kernelINS_22Kernel_traits_finalizeILj1536Ef13__nv_bfloat16S2_S2_fjLb0ELj1024ELj4ENS_18Kernel_traits_baseILj1536EfS2_S2_S2_fjLj1024EEEEELb0ELb0EEEvNS_9BwdParamsE,@"STO_CUDA_ENTRY STV_DEFAULT"
_ZN10layer_norm22ln_bwd_finalize_kernelINS_22Kernel_traits_finalizeILj1536Ef13__nv_bfloat16S2_S2_fjLb0ELj1024ELj4ENS_18Kernel_traits_baseILj1536EfS2_S2_S2_fjLj1024EEEEELb0ELb0EEEvNS_9BwdParamsE:
.text._ZN10layer_norm22ln_bwd_finalize_kernelINS_22Kernel_traits_finalizeILj1536Ef13__nv_bfloat16S2_S2_fjLb0ELj1024ELj4ENS_18Kernel_traits_baseILj1536EfS2_S2_S2_fjLj1024EEEEELb0ELb0EEEvNS_9BwdParamsE:
        /* <DEDUP_REMOVED lines=19> */
.L_x_1897:
        /* <DEDUP_REMOVED lines=28> */
.L_x_1888:
        /* <DEDUP_REMOVED lines=35> */
.L_x_1887:
[----:B------:R-:W-:Y:S05]  /*0520*/  BSYNC B1 ;  /* 0x0000000000017941 */ /* 0x000fea0003800000 */
.L_x_1886:
        /* <DEDUP_REMOVED lines=23> */
.L_x_1890:
[----:B------:R-:W-:Y:S05]  /*06a0*/  BSYNC B1 ;  /* 0x0000000000017941 */ /* 0x000fea0003800000 */
.L_x_1889:
        /* <DEDUP_REMOVED lines=11> */
.L_x_1891:
[----:B------:R-:W-:Y:S05]  /*0760*/  BSYNC B1 ;  /* 0x0000000000017941 */ /* 0x000fea0003800000 */
.L_x_1885:
[----:B------:R-:W-:Y:S05]  /*0770*/  BSYNC B0 ;  /* 0x0000000000007941 */ /* 0x000fea0003800000 */
.L_x_1884:
        /* <DEDUP_REMOVED lines=11> */
.L_x_1898:
        /* <DEDUP_REMOVED lines=18> */
.L_x_1899:
[----:B---3--:R-:W-:Y:S02]  /*0950*/  FADD.FTZ R4, R4, R9 ;  /* 0x0000000904047221 */ /* 0x008fe40000010000 */
[----:B-12---:R-:W-:-:S03]  /*0960*/  FADD.FTZ R6, R5, R6 ;  /* 0x0000000605067221 */ /* 0x006fc60000010000 */
[----:B------:R1:W-:Y:S04]  /*0970*/  @!P1 STS [R17.X4+0x2000], R4 ;  /* 0x0020000411009388 */ /* 0x0003e80000004800 */
[----:B------:R1:W-:Y:S02]  /*0980*/  @!P1 STS [R17.X4+0x2080], R6 ;  /* 0x0020800611009388 */ /* 0x0003e40000004800 */
.L_x_1892:
[----:B0-----:R-:W-:Y:S01]  /*0990*/  SHF.L.U32 R2, R19, 0x1, RZ ;  /* 0x0000000113027819 */ /* 0x001fe200000006ff */
[----:B------:R-:W-:Y:S01]  /*09a0*/  WARPSYNC 0xffffffff ;  /* 0xffffffff00007948 */ /* 0x000fe20003800000 */
[----:B------:R-:W-:Y:S02]  /*09b0*/  BAR.SYNC.DEFER_BLOCKING 0x0 ;  /* 0x0000000000007b1d */ /* 0x000fe40000010000 */
[----:B------:R-:W-:-:S04]  /*09c0*/  ISETP.GE.U32.OR P1, PT, R2, c[0x0][0x168], P0 ;  /* 0x00005a0002007a0c */ /* 0x000fc80000726470 */
[----:B------:R-:W-:Y:S09]  /*09d0*/  BSSY B0, `(.L_x_1895) ;  /* 0x000000b000007945 */ /* 0x000ff20003800000 */
[----:B------:R-:W-:Y:S05]  /*09e0*/  @P1 BRA `(.L_x_1896) ;  /* 0x0000009000001947 */ /* 0x000fea0003800000 */
[----:B------:R-:W-:Y:S01]  /*09f0*/  IMAD.SHL.U32 R2, R0, 0x8, RZ ;  /* 0x0000000800027824 */ /* 0x000fe200078e00ff */
[----:B-1----:R-:W-:-:S04]  /*0a00*/  HFMA2.MMA R4, -RZ, RZ, 0, 4.76837158203125e-07 ;  /* 0x00000008ff047435 */ /* 0x002fc800000001ff */
[----:B------:R-:W-:-:S05]  /*0a10*/  LOP3.LUT R6, R2, 0xf8, RZ, 0xc0, !PT ;  /* 0x000000f802067812 */ /* 0x000fca00078ec0ff */
[----:B------:R-:W0:Y:S01]  /*0a20*/  LDS.64 R8, [R6+0x2000] ;  /* 0x0020000006087984 */ /* 0x000e220000000a00 */
[----:B------:R-:W-:-:S03]  /*0a30*/  IMAD.WIDE.U32 R2, R19, R4, c[0x0][0x268] ;  /* 0x00009a0013027625 */ /* 0x000fc600078e0004 */
[----:B------:R-:W1:Y:S01]  /*0a40*/  LDS.64 R10, [R6+0x2080] ;  /* 0x00208000060a7984 */ /* 0x000e620000000a00 */
[----:B------:R-:W-:-:S03]  /*0a50*/  IMAD.WIDE.U32 R4, R19, R4, c[0x0][0x260] ;  /* 0x0000980013047625 */ /* 0x000fc600078e0004 */
[----:B0-----:R0:W-:Y:S04]  /*0a60*/  STG.E.64 [R2.64], R8 ;  /* 0x0000000802007986 */ /* 0x0011e8000c101b04 */
[----:B-1----:R0:W-:Y:S02]  /*0a70*/  STG.E.64 [R4.64], R10 ;  /* 0x0000000a04007986 */ /* 0x0021e4000c101b04 */
.L_x_1896:
[----:B------:R-:W-:Y:S05]  /*0a80*/  BSYNC B0 ;  /* 0x0000000000007941 */ /* 0x000fea0003800000 */
.L_x_1895:
[C---:B------:R-:W-:Y:S02]  /*0a90*/  ISETP.GT.U32.AND P1, PT, R18.reuse, -0x601, PT ;  /* 0xfffff9ff1200780c */ /* 0x040fe40003f24070 */
[----:B------:R-:W-:Y:S02]  /*0aa0*/  IADD3 R18, R18, 0x600, RZ ;  /* 0x0000060012127810 */ /* 0x000fe40007ffe0ff */
[----:B------:R-:W-:-:S09]  /*0ab0*/  IADD3 R19, R19, 0x300, RZ ;  /* 0x0000030013137810 */ /* 0x000fd20007ffe0ff */
[----:B01----:R-:W-:Y:S05]  /*0ac0*/  @P1 BRA `(.L_x_1897) ;  /* 0xfffff66000001947 */ /* 0x003fea000383ffff */
[----:B------:R-:W-:Y:S05]  /*0ad0*/  EXIT ;  /* 0x000000000000794d */ /* 0x000fea0003800000 */
.L_x_1893:
[----:B--2---:R-:W-:Y:S01]  /*0ae0*/  IMAD.MOV.U32 R9, RZ, RZ, R5 ;  /* 0x000000ffff097224 */ /* 0x004fe200078e0005 */
[----:B------:R-:W-:Y:S01]  /*0af0*/  MOV R8, 0x1 ;  /* 0x0000000100087802 */ /* 0x000fe20000000f00 */
[----:B------:R-:W-:Y:S01]  /*0b00*/  IMAD.MOV.U32 R7, RZ, RZ, 0x1f ;  /* 0x0000001fff077424 */ /* 0x000fe200078e00ff */
[----:B------:R-:W-:Y:S02]  /*0b10*/  MOV R10, 0xffffffff ;  /* 0xffffffff000a7802 */ /* 0x000fe40000000f00 */
[----:B------:R-:W-:Y:S02]  /*0b20*/  MOV R2, 0xb40 ;  /* 0x00000b4000027802 */ /* 0x000fe40000000f00 */
[----:B01----:R-:W-:Y:S05]  /*0b30*/  CALL.REL.NOINC `($__internal_50_$__cuda_sm70_shflsync_bfly_p) ;  /* 0x000003b000007944 */ /* 0x003fea0003c00000 */
[----:B-1----:R-:W-:Y:S01]  /*0b40*/  IMAD.MOV.U32 R2, RZ, RZ, R7 ;  /* 0x000000ffff027224 */ /* 0x002fe200078e0007 */
[----:B0-----:R-:W-:Y:S05]  /*0b50*/  BRA `(.L_x_1898) ;  /* 0xfffffcd000007947 */ /* 0x001fea000383ffff */
.L_x_1894:
[----:B------:R-:W-:Y:S01]  /*0b60*/  HFMA2.MMA R8, -RZ, RZ, 0, 1.1920928955078125e-07 ;  /* 0x00000002ff087435 */ /* 0x000fe200000001ff */
[----:B------:R-:W-:Y:S01]  /*0b70*/  MOV R7, 0x1f ;  /* 0x0000001f00077802 */ /* 0x000fe20000000f00 */
[----:B------:R-:W-:Y:S01]  /*0b80*/  IMAD.MOV.U32 R10, RZ, RZ, -0x1 ;  /* 0xffffffffff0a7424 */ /* 0x000fe200078e00ff */
[----:B------:R-:W-:-:S03]  /*0b90*/  MOV R2, 0xbb0 ;  /* 0x00000bb000027802 */ /* 0x000fc60000000f00 */
[----:B012---:R-:W-:Y:S05]  /*0ba0*/  CALL.REL.NOINC `($__internal_50_$__cuda_sm70_shflsync_bfly_p) ;  /* 0x0000034000007944 */ /* 0x007fea0003c00000 */
[----:B0-----:R-:W-:Y:S01]  /*0bb0*/  HFMA2.MMA R8, -RZ, RZ, 0, 2.384185791015625e-07 ;  /* 0x00000004ff087435 */ /* 0x001fe200000001ff */
[----:B-1----:R-:W-:Y:S01]  /*0bc0*/  FADD.FTZ R9, R9, R7 ;  /* 0x0000000709097221 */ /* 0x002fe20000010000 */
[----:B------:R-:W-:Y:S01]  /*0bd0*/  MOV R7, 0x1f ;  /* 0x0000001f00077802 */ /* 0x000fe20000000f00 */
[----:B------:R-:W-:Y:S01]  /*0be0*/  IMAD.MOV.U32 R10, RZ, RZ, -0x1 ;  /* 0xffffffffff0a7424 */ /* 0x000fe200078e00ff */
[----:B------:R-:W-:-:S02]  /*0bf0*/  MOV R2, 0xc10 ;  /* 0x00000c1000027802 */ /* 0x000fc40000000f00 */
[----:B------:R-:W-:Y:S05]  /*0c00*/  CALL.REL.NOINC `($__internal_50_$__cuda_sm70_shflsync_bfly_p) ;  /* 0x000002e000007944 */ /* 0x000fea0003c00000 */
[----:B0-----:R-:W-:Y:S01]  /*0c10*/  HFMA2.MMA R8, -RZ, RZ, 0, 4.76837158203125e-07 ;  /* 0x00000008ff087435 */ /* 0x001fe200000001ff */
[----:B-1----:R-:W-:Y:S01]  /*0c20*/  FADD.FTZ R9, R9, R7 ;  /* 0x0000000709097221 */ /* 0x002fe20000010000 */
[----:B------:R-:W-:Y:S01]  /*0c30*/  MOV R7, 0x1f ;  /* 0x0000001f00077802 */ /* 0x000fe20000000f00 */
[----:B------:R-:W-:Y:S01]  /*0c40*/  IMAD.MOV.U32 R10, RZ, RZ, -0x1 ;  /* 0xffffffffff0a7424 */ /* 0x000fe200078e00ff */
[----:B------:R-:W-:-:S02]  /*0c50*/  MOV R2, 0xc70 ;  /* 0x00000c7000027802 */ /* 0x000fc40000000f00 */
[----:B------:R-:W-:Y:S05]  /*0c60*/  CALL.REL.NOINC `($__internal_50_$__cuda_sm70_shflsync_bfly_p) ;  /* 0x0000028000007944 */ /* 0x000fea0003c00000 */
[----:B-1----:R-:W-:Y:S01]  /*0c70*/  FADD.FTZ R6, R9, R7 ;  /* 0x0000000709067221 */ /* 0x002fe20000010000 */
[----:B0-----:R-:W-:Y:S01]  /*0c80*/  HFMA2.MMA R8, -RZ, RZ, 0, 9.5367431640625e-07 ;  /* 0x00000010ff087435 */ /* 0x001fe200000001ff */
[----:B------:R-:W-:Y:S01]  /*0c90*/  MOV R7, 0x1f ;  /* 0x0000001f00077802 */ /* 0x000fe20000000f00 */
[----:B------:R-:W-:Y:S01]  /*0ca0*/  IMAD.MOV.U32 R10, RZ, RZ, -0x1 ;  /* 0xffffffffff0a7424 */ /* 0x000fe200078e00ff */
[----:B------:R-:W-:-:S02]  /*0cb0*/  MOV R2, 0xce0 ;  /* 0x00000ce000027802 */ /* 0x000fc40000000f00 */
[----:B------:R-:W-:Y:S02]  /*0cc0*/  MOV R9, R6 ;  /* 0x0000000600097202 */ /* 0x000fe40000000f00 */
[----:B------:R-:W-:Y:S05]  /*0cd0*/  CALL.REL.NOINC `($__internal_50_$__cuda_sm70_shflsync_bfly_p) ;  /* 0x0000021000007944 */ /* 0x000fea0003c00000 */
[----:B0-----:R-:W-:Y:S01]  /*0ce0*/  HFMA2.MMA R8, -RZ, RZ, 0, 5.9604644775390625e-08 ;  /* 0x00000001ff087435 */ /* 0x001fe200000001ff */
[----:B-1----:R-:W-:Y:S01]  /*0cf0*/  MOV R5, R7 ;  /* 0x0000000700057202 */ /* 0x002fe20000000f00 */
[----:B------:R-:W-:Y:S01]  /*0d00*/  IMAD.MOV.U32 R9, RZ, RZ, R4 ;  /* 0x000000ffff097224 */ /* 0x000fe200078e0004 */
[----:B------:R-:W-:Y:S01]  /*0d10*/  MOV R7, 0x1f ;  /* 0x0000001f00077802 */ /* 0x000fe20000000f00 */
[----:B------:R-:W-:Y:S01]  /*0d20*/  IMAD.MOV.U32 R10, RZ, RZ, -0x1 ;  /* 0xffffffffff0a7424 */ /* 0x000fe200078e00ff */
[----:B------:R-:W-:Y:S02]  /*0d30*/  MOV R2, 0xd50 ;  /* 0x00000d5000027802 */ /* 0x000fe40000000f00 */
[----:B------:R-:W-:Y:S05]  /*0d40*/  CALL.REL.NOINC `($__internal_50_$__cuda_sm70_shflsync_bfly_p) ;  /* 0x000001a000007944 */ /* 0x000fea0003c00000 */
[----:B0-----:R-:W-:Y:S01]  /*0d50*/  HFMA2.MMA R8, -RZ, RZ, 0, 1.1920928955078125e-07 ;  /* 0x00000002ff087435 */ /* 0x001fe200000001ff */
[----:B-1----:R-:W-:Y:S01]  /*0d60*/  FADD.FTZ R9, R4, R7 ;  /* 0x0000000704097221 */ /* 0x002fe20000010000 */
[----:B------:R-:W-:Y:S01]  /*0d70*/  MOV R7, 0x1f ;  /* 0x0000001f00077802 */ /* 0x000fe20000000f00 */
[----:B------:R-:W-:Y:S01]  /*0d80*/  IMAD.MOV.U32 R10, RZ, RZ, -0x1 ;  /* 0xffffffffff0a7424 */ /* 0x000fe200078e00ff */
[----:B------:R-:W-:Y:S02]  /*0d90*/  MOV R2, 0xdb0 ;  /* 0x00000db000027802 */ /* 0x000fe40000000f00 */
[----:B------:R-:W-:Y:S05]  /*0da0*/  CALL.REL.NOINC `($__internal_50_$__cuda_sm70_shflsync_bfly_p) ;  /* 0x0000014000007944 */ /* 0x000fea0003c00000 */
        /* <DEDUP_REMOVED lines=12> */
[----:B0-----:R-:W-:Y:S01]  /*0e70*/  HFMA2.MMA R8, -RZ, RZ, 0, 9.5367431640625e-07 ;  /* 0x00000010ff087435 */ /* 0x001fe200000001ff */
[----:B-1----:R-:W-:Y:S01]  /*0e80*/  FADD.FTZ R9, R9, R7 ;  /* 0x0000000709097221 */ /* 0x002fe20000010000 */
[----:B------:R-:W-:Y:S01]  /*0e90*/  MOV R7, 0x1f ;  /* 0x0000001f00077802 */ /* 0x000fe20000000f00 */
[----:B------:R-:W-:Y:S01]  /*0ea0*/  IMAD.MOV.U32 R10, RZ, RZ, -0x1 ;  /* 0xffffffffff0a7424 */ /* 0x000fe200078e00ff */
[----:B------:R-:W-:-:S02]  /*0eb0*/  MOV R2, 0xed0 ;  /* 0x00000ed000027802 */ /* 0x000fc40000000f00 */
[----:B------:R-:W-:Y:S05]  /*0ec0*/  CALL.REL.NOINC `($__internal_50_$__cuda_sm70_shflsync_bfly_p) ;  /* 0x0000002000007944 */ /* 0x000fea0003c00000 */
[----:B-1----:R-:W-:Y:S01]  /*0ed0*/  MOV R4, R7 ;  /* 0x0000000700047202 */ /* 0x002fe20000000f00 */
[----:B0-----:R-:W-:Y:S05]  /*0ee0*/  BRA `(.L_x_1899) ;  /* 0xfffffa6000007947 */ /* 0x001fea000383ffff */
        .weak           $__internal_50_$__cuda_sm70_shflsync_bfly_p
        .type           $__internal_50_$__cuda_sm70_shflsync_bfly_p,@function
        .size           $__internal_50_$__cuda_sm70_shflsync_bfly_p,(.L_x_6699 - $__internal_50_$__cuda_sm70_shflsync_bfly_p)
$__internal_50_$__cuda_sm70_shflsync_bfly_p:
[----:B------:R-:W-:Y:S01]  /*0ef0*/  HFMA2.MMA R3, -RZ, RZ, 0, 0 ;  /* 0x00000000ff037435 */ /* 0x000fe200000001ff */
[----:B------:R-:W-:Y:S04]  /*0f00*/  WARPSYNC R10 ;  /* 0x0000000a00007348 */ /* 0x000fe80003800000 */
[----:B------:R0:W1:Y:S01]  /*0f10*/  SHFL.BFLY PT, R7, R9, R8, R7 ;  /* 0x0c00000809077389 */ /* 0x00006200000e0007 */
[----:B------:R-:W-:Y:S05]  /*0f20*/  RET.REL.NODEC R2 `(_ZN10layer_norm22ln_bwd_finalize_kernelINS_22Kernel_traits_finalizeILj1536Ef13__nv_bfloat16S2_S2_fjLb0ELj1024ELj4ENS_18Kernel_traits_baseILj1536EfS2_S2_S2_fjLj1024EEEEELb0ELb0EEEvNS_9BwdParamsE) ;  /* 0xfffff0d002007950 */ /* 0x000fea0003c3ffff */
.L_x_1900:
        /* <DEDUP_REMOVED lines=13> */
.L_x_6699:


//--------------------- .text._ZN10layer_norm13ln_bwd_kernelINS_13Kernel_traitsIf13__nv_bfloat16S2_S2_fjLj1536ELj1ELj1ELj4ELj8ENS_18Kernel_traits_baseILj1536EfS2_S2_S2_fjLj128EEEEELb1ELb0ELb1ELb0EEEvNS_9BwdParamsE --------------------------
	.section	.text._ZN10layer_norm13ln_bwd_kernelINS_13Kernel_traitsIf13__nv_bfloat16S2_S2_fjLj1536ELj1ELj1ELj4ELj8ENS_18Kernel_traits_baseILj1536EfS2_S2_S2_fjLj128EEEEELb1ELb0ELb1ELb0EEEvNS_9BwdParamsE,"ax",@progbits
	.sectioninfo	@"SHI_REGISTERS=103"
	.align	128
        .global         _ZN10layer_norm13ln_bwd_kernelINS_13Kernel_traitsIf13__nv_bfloat16S2_S2_fjLj1536ELj1ELj1ELj4ELj8ENS_18Kernel_traits_baseILj1536EfS2_S2_S2_fjLj128EEEEELb1ELb0ELb1ELb0EEEvNS_9BwdParamsE
        .type           _ZN10layer_norm13ln_bwd_kernelINS_13Kernel_traitsIf13__nv_bfloat16S2_S2_fjLj1536ELj1ELj1ELj4ELj8ENS_18Kernel_traits_baseILj1536EfS2_S2_S2_fjLj128EEEEELb1ELb0ELb1ELb0EEEvNS_9BwdParamsE,@function
        .size           _ZN10layer_norm13ln_bwd_kernelINS_13Kernel_traitsIf13__nv_bfloat16S2_S2_fjLj1536ELj1ELj1ELj4ELj8ENS_18Kernel_traits_baseILj1536EfS2_S2_S2_fjLj128EEEEELb1ELb0ELb1ELb0EEEvNS_9BwdParamsE,(.L_x_6700 - _ZN10layer_norm13ln_bwd_kernelINS_13Kernel_traitsIf13__nv_bfloat16S2_S2_fjLj1536ELj1ELj1ELj4ELj8ENS_18Kernel_traits_baseILj1536EfS2_S2_S2_fjLj128EEEEELb1ELb0ELb1ELb0EEEvNS_9BwdParamsE)
        .other          _ZN10layer_norm13ln_bwd_kernelINS_13Kernel_traitsIf13__nv_bfloat16S2_S2_fjLj1536ELj1ELj1ELj4ELj8ENS_18Kernel_traits_baseILj1536EfS2_S2_S2_fjLj128EEEEELb1ELb0ELb1ELb0EEEvNS_9BwdParamsE,@"STO_CUDA_ENTRY STV_DEFAULT"
_ZN10layer_norm13ln_bwd_kernelINS_13Kernel_traitsIf13__nv_bfloat16S2_S2_fjLj1536ELj1ELj1ELj4ELj8ENS_18Kernel_traits_baseILj1536EfS2_S2_S2_fjLj128EEEEELb1ELb0ELb1ELb0EEEvNS_9BwdParamsE:
.text._ZN10layer_norm13ln_bwd_kernelINS_13Kernel_traitsIf13__nv_bfloat16S2_S2_fjLj1536ELj1ELj1ELj4ELj8ENS_18Kernel_traits_baseILj1536EfS2_S2_S2_fjLj128EEEEELb1ELb0ELb1ELb0EEEvNS_9BwdParamsE:
        /* <DEDUP_REMOVED lines=16> */
[C---:B------:R-:W-:Y:S01]  /*0100*/  @P0 IMAD.WIDE.U32 R2, R4.reuse, R3, c[0x0][0x1b0] ;  /* 0x00006c0004020625 */ /* 0x040fe200078e0003 */
[----:B------:R-:W-:-:S03]  /*0110*/  @P0 LOP3.LUT R4, R4, 0x80, RZ, 0xfc, !PT ;  /* 0x0000008004040812 */ /* 0x000fc600078efcff */
[----:B------:R-:W-:Y:S01]  /*0120*/  @P2 IMAD.MOV.U32 R5, RZ, RZ, 0x10 ;  /* 0x00000010ff052424 */ /* 0x000fe200078e00ff */
        /* <DEDUP_REMOVED lines=22> */
[----:B------:R-:W-:-:S02]  /*0290*/  IMAD.MOV.U32 R4, RZ, RZ, 0x1 ;  /* 0x00000001ff047424 */ /* 0x000fc400078e00ff */
[----:B------:R-:W-:-:S05]  /*02a0*/  IMAD.MOV.U32 R41, RZ, RZ, RZ ;  /* 0x000000ffff297224 */ /* 0x000fca00078e00ff */
.L_x_1964:
[----:B------:R-:W-:-:S10]  /*02b0*/  HFMA2.MMA R62, -RZ, RZ, 0, 2.384185791015625e-07 ;  /* 0x00000004ff3e7435 */ /* 0x000fd400000001ff */
        /* <DEDUP_REMOVED lines=10> */
[----:B------:R-:W-:Y:S01]  /*0360*/  LEA.HI R2, R63, R2, RZ, 0x2 ;  /* 0x000000023f027211 */ /* 0x000fe200078f10ff */
[----:B------:R-:W-:-:S03]  /*0370*/  IMAD.MOV.U32 R63, RZ, RZ, 0x8 ;  /* 0x00000008ff3f7424 */ /* 0x000fc600078e00ff */
[----:B------:R-:W-:-:S05]  /*0380*/  LEA.HI.SX32 R2, R2, R96, 0x1e ;  /* 0x0000006002027211 */ /* 0x000fca00078ff2ff */
[----:B-1----:R-:W-:Y:S01]  /*0390*/  IMAD.WIDE.U32 R56, R2, R63, c[0x0][0x218] ;  /* 0x0000860002387625 */ /* 0x002fe200078e003f */
[----:B--2---:R-:W-:-:S13]  /*03a0*/  ISETP.GT.AND P2, PT, R92, RZ, PT ;  /* 0x000000ff5c00720c */ /* 0x004fda0003f44270 */
[----:B------:R-:W-:Y:S05]  /*03b0*/  @P2 BRA `(.L_x_1903) ;  /* 0x0000029000002947 */ /* 0x000fea0003800000 */
[----:B---3-5:R-:W-:Y:S01]  /*03c0*/  ISETP.GE.AND P3, PT, R95, 0x1, PT ;  /* 0x000000015f00780c */ /* 0x028fe20003f66270 */
        /* <DEDUP_REMOVED lines=16> */
.L_x_1905:
[----:B------:R-:W-:Y:S05]  /*04d0*/  BSYNC B1 ;  /* 0x0000000000017941 */ /* 0x000fea0003800000 */
.L_x_1904:
[----:B------:R-:W-:Y:S01]  /*04e0*/  BSSY B1, `(.L_x_1906) ;  /* 0x000000a000017945 */ /* 0x000fe20003800000 */
[----:B------:R-:W-:Y:S05]  /*04f0*/  @!P1 BRA `(.L_x_1907) ;  /* 0x0000008000009947 */ /* 0x000fea0003800000 */
[----:B------:R-:W-:Y:S01]  /*0500*/  ISETP.NE.U32.AND P3, PT, RZ, c[0x0][0x218], PT ;  /* 0x00008600ff007a0c */ /* 0x000fe20003f65070 */
[----:B-1----:R-:W-:-:S03]  /*0510*/  IMAD.WIDE.U32 R56, R61, R62, c[0x0][0x190] ;  /* 0x000064003d387625 */ /* 0x002fc600078e003e */
[----:B------:R-:W-:Y:S02]  /*0520*/  ISETP.NE.AND.EX P3, PT, RZ, c[0x0][0x21c], PT, P3 ;  /* 0x00008700ff007a0c */ /* 0x000fe40003f65330 */
[----:B------:R1:W5:Y:S11]  /*0530*/  LDG.E R94, [R56.64] ;  /* 0x00000004385e7981 */ /* 0x000376000c1e1900 */
[----:B------:R-:W-:-:S05]  /*0540*/  @P3 IMAD.WIDE.U32 R58, R60, R63, c[0x0][0x218] ;  /* 0x000086003c3a3625 */ /* 0x000fca00078e003f */
[----:B------:R1:W5:Y:S01]  /*0550*/  @P3 LDG.E.64 R84, [R58.64] ;  /* 0x000000043a543981 */ /* 0x000362000c1e1b00 */
[----:B------:R-:W-:Y:S02]  /*0560*/  IADD3 R61, R61, 0x80, RZ ;  /* 0x000000803d3d7810 */ /* 0x000fe40007ffe0ff */
[----:B------:R-:W-:Y:S02]  /*0570*/  IADD3 R60, R60, 0x80, RZ ;  /* 0x000000803c3c7810 */ /* 0x000fe40007ffe0ff */
.L_x_1907:
[----:B------:R-:W-:Y:S05]  /*0580*/  BSYNC B1 ;  /* 0x0000000000017941 */ /* 0x000fea0003800000 */
.L_x_1906:
[----:B------:R-:W-:Y:S01]  /*0590*/  ISETP.GE.U32.AND P3, PT, R8, 0x180, PT ;  /* 0x000001800800780c */ /* 0x000fe20003f66070 */
[----:B------:R-:W-:Y:S01]  /*05a0*/  IMAD.MOV.U32 R96, RZ, RZ, RZ ;  /* 0x000000ffff607224 */ /* 0x000fe200078e00ff */
[----:B------:R-:W-:-:S11]  /*05b0*/  MOV R93, RZ ;  /* 0x000000ff005d7202 */ /* 0x000fd60000000f00 */
[----:B------:R-:W-:Y:S05]  /*05c0*/  @!P3 BRA `(.L_x_1908) ;  /* 0x00000c400000b947 */ /* 0x000fea0003800000 */
[----:B------:R-:W-:Y:S01]  /*05d0*/  ISETP.NE.U32.AND P3, PT, RZ, c[0x0][0x218], PT ;  /* 0x00008600ff007a0c */ /* 0x000fe20003f65070 */
[----:B-1----:R-:W-:-:S03]  /*05e0*/  IMAD.WIDE.U32 R58, R61, R62, c[0x0][0x190] ;  /* 0x000064003d3a7625 */ /* 0x002fc600078e003e */
[----:B------:R-:W-:Y:S02]  /*05f0*/  ISETP.NE.AND.EX P3, PT, RZ, c[0x0][0x21c], PT, P3 ;  /* 0x00008700ff007a0c */ /* 0x000fe40003f65330 */
[----:B------:R1:W5:Y:S11]  /*0600*/  LDG.E R9, [R58.64] ;  /* 0x000000043a097981 */ /* 0x000376000c1e1900 */
[----:B------:R-:W-:-:S05]  /*0610*/  @P3 IMAD.WIDE.U32 R56, R60, R63, c[0x0][0x218] ;  /* 0x000086003c383625 */ /* 0x000fca00078e003f */
[----:B------:R1:W5:Y:S01]  /*0620*/  @P3 LDG.E.64 R82, [R56.64] ;  /* 0x0000000438523981 */ /* 0x000362000c1e1b00 */
[----:B------:R-:W-:Y:S01]  /*0630*/  IMAD.MOV.U32 R96, RZ, RZ, RZ ;  /* 0x000000ffff607224 */ /* 0x000fe200078e00ff */
[----:B------:R-:W-:Y:S05]  /*0640*/  BRA `(.L_x_1908) ;  /* 0x00000bc000007947 */ /* 0x000fea0003800000 */
.L_x_1903:
[----:B---3--:R-:W-:-:S06]  /*0650*/  IMAD.WIDE R58, R5, R62, c[0x0][0x1a0] ;  /* 0x00006800053a7625 */ /* 0x008fcc00078e023e */
[----:B------:R-:W2:Y:S01]  /*0660*/  LDG.E R58, [R58.64] ;  /* 0x000000043a3a7981 */ /* 0x000ea2000c1e1900 */
[----:B-----5:R-:W-:Y:S01]  /*0670*/  ISETP.GE.AND P3, PT, R95, 0x1, PT ;  /* 0x000000015f00780c */ /* 0x020fe20003f66270 */
[----:B------:R-:W-:Y:S01]  /*0680*/  IMAD.MOV.U32 R97, RZ, RZ, RZ ;  /* 0x000000ffff617224 */ /* 0x000fe200078e00ff */
[----:B------:R-:W-:Y:S01]  /*0690*/  IADD3 R60, R92, -0x1, RZ ;  /* 0xffffffff5c3c7810 */ /* 0x000fe20007ffe0ff */
[----:B------:R-:W-:Y:S01]  /*06a0*/  BSSY B1, `(.L_x_1909) ;  /* 0x0000046000017945 */ /* 0x000fe20003800000 */
[----:B------:R-:W-:-:S03]  /*06b0*/  IMAD.MOV.U32 R100, RZ, RZ, R2 ;  /* 0x000000ffff647224 */ /* 0x000fc600078e0002 */
[----:B------:R-:W-:-:S06]  /*06c0*/  IMAD R60, R60, c[0x0][0x168], RZ ;  /* 0x00005a003c3c7a24 */ /* 0x000fcc00078e02ff */
[----:B------:R-:W-:-:S05]  /*06d0*/  @P3 IADD3 R61, R95, -0x1, RZ ;  /* 0xffffffff5f3d3810 */ /* 0x000fca0007ffe0ff */
[----:B------:R-:W-:Y:S01]  /*06e0*/  @P3 IMAD R92, R61, c[0x0][0x168], RZ ;  /* 0x00005a003d5c3a24 */ /* 0x000fe200078e02ff */
[----:B------:R-:W-:-:S04]  /*06f0*/  SHF.R.S32.HI R61, RZ, 0x1f, R60 ;  /* 0x0000001fff3d7819 */ /* 0x000fc8000001143c */
[----:B------:R-:W-:Y:S02]  /*0700*/  @P3 SHF.R.S32.HI R93, RZ, 0x1f, R92 ;  /* 0x0000001fff5d3819 */ /* 0x000fe4000001145c */
[----:B------:R-:W-:Y:S02]  /*0710*/  LEA.HI R61, R61, R60, RZ, 0x2 ;  /* 0x0000003c3d3d7211 */ /* 0x000fe400078f10ff */
[----:B------:R-:W-:Y:S02]  /*0720*/  @P3 LEA.HI R93, R93, R92, RZ, 0x2 ;  /* 0x0000005c5d5d3211 */ /* 0x000fe400078f10ff */
[-C--:B------:R-:W-:Y:S02]  /*0730*/  LEA.HI.SX32 R98, R61, R96.reuse, 0x1e ;  /* 0x000000603d627211 */ /* 0x080fe400078ff2ff */
[----:B------:R-:W-:Y:S01]  /*0740*/  @P3 LEA.HI.SX32 R97, R93, R96, 0x1e ;  /* 0x000000605d613211 */ /* 0x000fe200078ff2ff */
[----:B------:R-:W-:Y:S01]  /*0750*/  IMAD.MOV.U32 R96, RZ, RZ, RZ ;  /* 0x000000ffff607224 */ /* 0x000fe200078e00ff */
[----:B0-----:R-:W-:-:S02]  /*0760*/  ISETP.NE.AND P3, PT, R6, RZ, PT ;  /* 0x000000ff0600720c */ /* 0x001fc40003f65270 */
[----:B------:R-:W-:Y:S02]  /*0770*/  MOV R93, RZ ;  /* 0x000000ff005d7202 */ /* 0x000fe40000000f00 */
[----:B--2---:R-:W-:Y:S01]  /*0780*/  FSEL R92, R58, RZ, !P3 ;  /* 0x000000ff3a5c7208 */ /* 0x004fe20005800000 */
[----:B------:R-:W-:Y:S05]  /*0790*/  @!P0 BRA `(.L_x_1910) ;  /* 0x0000036000008947 */ /* 0x000fea0003800000 */
[----:B------:R-:W-:-:S04]  /*07a0*/  IMAD.WIDE.U32 R10, R98, R63, c[0x0][0x208] ;  /* 0x00008200620a7625 */ /* 0x000fc800078e003f */
[----:B------:R-:W-:Y:S02]  /*07b0*/  IMAD.WIDE.U32 R12, R2, R63, c[0x0][0x188] ;  /* 0x00006200020c7625 */ /* 0x000fe400078e003f */
[----:B------:R-:W2:Y:S04]  /*07c0*/  LDG.E.64 R10, [R10.64] ;  /* 0x000000040a0a7981 */ /* 0x000ea8000c1e1b00 */
[----:B------:R-:W3:Y:S01]  /*07d0*/  LDG.E.64 R12, [R12.64] ;  /* 0x000000040c0c7981 */ /* 0x000ee2000c1e1b00 */
[----:B------:R-:W-:Y:S01]  /*07e0*/  IMAD.WIDE.U32 R14, R97, R62, c[0x0][0x190] ;  /* 0x00006400610e7625 */ /* 0x000fe200078e003e */
[----:B------:R-:W-:-:S04]  /*07f0*/  ISETP.NE.U32.AND P3, PT, RZ, c[0x0][0x218], PT ;  /* 0x00008600ff007a0c */ /* 0x000fc80003f65070 */
[----:B------:R0:W5:Y:S01]  /*0800*/  LDG.E R0, [R14.64] ;  /* 0x000000040e007981 */ /* 0x000162000c1e1900 */
[----:B------:R-:W-:-:S13]  /*0810*/  ISETP.NE.AND.EX P3, PT, RZ, c[0x0][0x21c], PT, P3 ;  /* 0x00008700ff007a0c */ /* 0x000fda0003f65330 */
[----:B------:R1:W5:Y:S01]  /*0820*/  @P3 LDG.E.64 R86, [R56.64] ;  /* 0x0000000438563981 */ /* 0x000362000c1e1b00 */
[----:B------:R-:W-:Y:S02]  /*0830*/  IADD3 R100, R2, 0x80, RZ ;  /* 0x0000008002647810 */ /* 0x000fe40007ffe0ff */
[----:B------:R-:W-:Y:S02]  /*0840*/  IADD3 R98, R98, 0x80, RZ ;  /* 0x0000008062627810 */ /* 0x000fe40007ffe0ff */
[----:B------:R-:W-:Y:S02]  /*0850*/  IADD3 R97, R97, 0x80, RZ ;  /* 0x0000008061617810 */ /* 0x000fe40007ffe0ff */
[--C-:B--2---:R-:W-:Y:S02]  /*0860*/  SHF.R.U64 R61, R10, 0x10, R11.reuse ;  /* 0x000000100a3d7819 */ /* 0x104fe4000000120b */
[----:B------:R-:W-:Y:S02]  /*0870*/  MOV R17, R11 ;  /* 0x0000000b00117202 */ /* 0x000fe40000000f00 */
[----:B------:R-:W-:-:S02]  /*0880*/  SHF.R.U32.HI R60, RZ, 0x10, R11 ;  /* 0x00000010ff3c7819 */ /* 0x000fc4000001160b */
[----:B---3--:R-:W-:Y:S02]  /*0890*/  PRMT R11, RZ, 0x5410, R12 ;  /* 0x00005410ff0b7816 */ /* 0x008fe4000000000c */
[----:B------:R-:W-:Y:S01]  /*08a0*/  SHF.R.U64 R59, R12, 0x10, R13 ;  /* 0x000000100c3b7819 */ /* 0x000fe2000000120d */
[----:B------:R-:W-:Y:S02]  /*08b0*/  IMAD.MOV.U32 R16, RZ, RZ, R10 ;  /* 0x000000ffff107224 */ /* 0x000fe400078e000a */
[C---:B------:R-:W-:Y:S01]  /*08c0*/  FADD.FTZ R10, -R92.reuse, R11 ;  /* 0x0000000b5c0a7221 */ /* 0x040fe20000010100 */
[----:B------:R-:W-:Y:S02]  /*08d0*/  PRMT R11, RZ, 0x5410, R59 ;  /* 0x00005410ff0b7816 */ /* 0x000fe4000000003b */
[--C-:B0-----:R-:W-:Y:S02]  /*08e0*/  PRMT R15, RZ, 0x5410, R13.reuse ;  /* 0x00005410ff0f7816 */ /* 0x101fe4000000000d */
[----:B------:R-:W-:Y:S01]  /*08f0*/  SHF.R.U32.HI R58, RZ, 0x10, R13 ;  /* 0x00000010ff3a7819 */ /* 0x000fe2000001160d */
[C---:B------:R-:W-:Y:S01]  /*0900*/  FADD.FTZ R12, -R92.reuse, R11 ;  /* 0x0000000b5c0c7221 */ /* 0x040fe20000010100 */
[----:B------:R-:W-:Y:S01]  /*0910*/  PRMT R13, RZ, 0x5410, R16 ;  /* 0x00005410ff0d7816 */ /* 0x000fe20000000010 */
[----:B------:R-:W-:-:S02]  /*0920*/  FADD.FTZ R16, -R92, R15 ;  /* 0x0000000f5c107221 */ /* 0x000fc40000010100 */
[C---:B------:R-:W-:Y:S01]  /*0930*/  FMUL.FTZ R10, R3.reuse, R10 ;  /* 0x0000000a030a7220 */ /* 0x040fe20000410000 */
[----:B------:R-:W-:Y:S01]  /*0940*/  PRMT R15, RZ, 0x5410, R58 ;  /* 0x00005410ff0f7816 */ /* 0x000fe2000000003a */
[C---:B------:R-:W-:Y:S01]  /*0950*/  FMUL.FTZ R11, R3.reuse, R12 ;  /* 0x0000000c030b7220 */ /* 0x040fe20000410000 */
[----:B------:R-:W-:Y:S01]  /*0960*/  PRMT R14, RZ, 0x5410, R61 ;  /* 0x00005410ff0e7816 */ /* 0x000fe2000000003d */
[----:B------:R-:W-:Y:S01]  /*0970*/  FADD.FTZ R28, R28, R13 ;  /* 0x0000000d1c1c7221 */ /* 0x000fe20000010000 */
[----:B------:R-:W-:Y:S01]  /*0980*/  PRMT R17, RZ, 0x5410, R17 ;  /* 0x00005410ff117816 */ /* 0x000fe20000000011 */
[-C--:B------:R-:W-:Y:S02]  /*0990*/  FFMA.FTZ R40, R10, R13.reuse, R40 ;  /* 0x0000000d0a287223 */ /* 0x080fe40000010028 */
[----:B------:R-:W-:Y:S02]  /*09a0*/  FMUL.FTZ R12, R3, R16 ;  /* 0x00000010030c7220 */ /* 0x000fe40000410000 */
[----:B------:R-:W-:-:S02]  /*09b0*/  FMUL.FTZ R13, R52, R13 ;  /* 0x0000000d340d7220 */ /* 0x000fc40000410000 */
[----:B------:R-:W-:Y:S02]  /*09c0*/  FADD.FTZ R16, -R92, R15 ;  /* 0x0000000f5c107221 */ /* 0x000fe40000010100 */
[----:B------:R-:W-:Y:S02]  /*09d0*/  FADD.FTZ R29, R29, R14 ;  /* 0x0000000e1d1d7221 */ /* 0x000fe40000010000 */
[----:B------:R-:W-:Y:S02]  /*09e0*/  FFMA.FTZ R41, R11, R14, R41 ;  /* 0x0000000e0b297223 */ /* 0x000fe40000010029 */
[----:B------:R-:W-:Y:S02]  /*09f0*/  FADD.FTZ R30, R30, R17 ;  /* 0x000000111e1e7221 */ /* 0x000fe40000010000 */
[-C--:B------:R-:W-:Y:S02]  /*0a00*/  FFMA.FTZ R42, R12, R17.reuse, R42 ;  /* 0x000000110c2a7223 */ /* 0x080fe4000001002a */
[----:B------:R-:W-:-:S02]  /*0a10*/  FMUL.FTZ R15, R54, R17 ;  /* 0x00000011360f7220 */ /* 0x000fc40000410000 */
[----:B------:R-:W-:Y:S02]  /*0a20*/  FMUL.FTZ R14, R53, R14 ;  /* 0x0000000e350e7220 */ /* 0x000fe40000410000 */
[----:B------:R-:W-:Y:S02]  /*0a30*/  FADD.FTZ R17, RZ, R13 ;  /* 0x0000000dff117221 */ /* 0x000fe40000010000 */
[----:B-1----:R-:W-:Y:S01]  /*0a40*/  FFMA.FTZ R56, R10, R13, RZ ;  /* 0x0000000d0a387223 */ /* 0x002fe200000100ff */
[----:B------:R-:W-:Y:S01]  /*0a50*/  PRMT R60, RZ, 0x5410, R60 ;  /* 0x00005410ff3c7816 */ /* 0x000fe2000000003c */
[----:B------:R-:W-:Y:S02]  /*0a60*/  FADD.FTZ R58, R17, R14 ;  /* 0x0000000e113a7221 */ /* 0x000fe40000010000 */
[----:B------:R-:W-:Y:S02]  /*0a70*/  FFMA.FTZ R56, R11, R14, R56 ;  /* 0x0000000e0b387223 */ /* 0x000fe40000010038 */
[----:B------:R-:W-:-:S02]  /*0a80*/  FMUL.FTZ R16, R3, R16 ;  /* 0x0000001003107220 */ /* 0x000fc40000410000 */
[-C--:B------:R-:W-:Y:S02]  /*0a90*/  FMUL.FTZ R17, R55, R60.reuse ;  /* 0x0000003c37117220 */ /* 0x080fe40000410000 */
[----:B------:R-:W-:Y:S02]  /*0aa0*/  FADD.FTZ R58, R58, R15 ;  /* 0x0000000f3a3a7221 */ /* 0x000fe40000010000 */
[----:B------:R-:W-:Y:S02]  /*0ab0*/  FFMA.FTZ R56, R12, R15, R56 ;  /* 0x0000000f0c387223 */ /* 0x000fe40000010038 */
[----:B------:R-:W-:Y:S02]  /*0ac0*/  FADD.FTZ R31, R31, R60 ;  /* 0x0000003c1f1f7221 */ /* 0x000fe40000010000 */
[----:B------:R-:W-:Y:S02]  /*0ad0*/  FFMA.FTZ R43, R16, R60, R43 ;  /* 0x0000003c102b7223 */ /* 0x000fe4000001002b */
[----:B------:R-:W-:-:S02]  /*0ae0*/  FADD.FTZ R93, R58, R17 ;  /* 0x000000113a5d7221 */ /* 0x000fc40000010000 */
[----:B------:R-:W-:Y:S02]  /*0af0*/  FFMA.FTZ R96, R16, R17, R56 ;  /* 0x0000001110607223 */ /* 0x000fe40000010038 */
.L_x_1910:
[----:B------:R-:W-:Y:S05]  /*0b00*/  BSYNC B1 ;  /* 0x0000000000017941 */ /* 0x000fea0003800000 */
.L_x_1909:
[----:B------:R-:W-:Y:S01]  /*0b10*/  BSSY B1, `(.L_x_1911) ;  /* 0x0000039000017945 */ /* 0x000fe20003800000 */
        /* <DEDUP_REMOVED lines=11> */
[----:B------:R-:W-:Y:S02]  /*0bd0*/  IADD3 R98, R98, 0x80, RZ ;  /* 0x0000008062627810 */ /* 0x000fe40007ffe0ff */
[----:B------:R-:W-:Y:S02]  /*0be0*/  IADD3 R97, R97, 0x80, RZ ;  /* 0x0000008061617810 */ /* 0x000fe40007ffe0ff */
[----:B------:R-:W-:Y:S01]  /*0bf0*/  IADD3 R100, R100, 0x80, RZ ;  /* 0x0000008064647810 */ /* 0x000fe20007ffe0ff */
[----:B--2---:R-:W-:Y:S01]  /*0c00*/  IMAD.MOV.U32 R64, RZ, RZ, R18 ;  /* 0x000000ffff407224 */ /* 0x004fe200078e0012 */
[--C-:B------:R-:W-:Y:S01]  /*0c10*/  SHF.R.U64 R68, R18, 0x10, R19.reuse ;  /* 0x0000001012447819 */ /* 0x100fe20000001213 */
[--C-:B------:R-:W-:Y:S01]  /*0c20*/  IMAD.MOV.U32 R65, RZ, RZ, R19.reuse ;  /* 0x000000ffff417224 */ /* 0x100fe200078e0013 */
[----:B------:R-:W-:Y:S02]  /*0c30*/  SHF.R.U32.HI R18, RZ, 0x10, R19 ;  /* 0x00000010ff127819 */ /* 0x000fe40000011613 */
[----:B---3--:R-:W-:-:S02]  /*0c40*/  PRMT R19, RZ, 0x5410, R56 ;  /* 0x00005410ff137816 */ /* 0x008fc40000000038 */
[----:B------:R-:W-:Y:S02]  /*0c50*/  SHF.R.U64 R67, R56, 0x10, R57 ;  /* 0x0000001038437819 */ /* 0x000fe40000001239 */
[----:B0-----:R-:W-:Y:S01]  /*0c60*/  PRMT R60, RZ, 0x5410, R18 ;  /* 0x00005410ff3c7816 */ /* 0x001fe20000000012 */
[C---:B------:R-:W-:Y:S01]  /*0c70*/  FADD.FTZ R18, -R92.reuse, R19 ;  /* 0x000000135c127221 */ /* 0x040fe20000010100 */
[----:B------:R-:W-:Y:S02]  /*0c80*/  PRMT R19, RZ, 0x5410, R67 ;  /* 0x00005410ff137816 */ /* 0x000fe40000000043 */
[--C-:B------:R-:W-:Y:S02]  /*0c90*/  SHF.R.U32.HI R66, RZ, 0x10, R57.reuse ;  /* 0x00000010ff427819 */ /* 0x100fe40000011639 */
[----:B-1----:R-:W-:Y:S01]  /*0ca0*/  PRMT R59, RZ, 0x5410, R57 ;  /* 0x00005410ff3b7816 */ /* 0x002fe20000000039 */
[----:B------:R-:W-:Y:S01]  /*0cb0*/  FADD.FTZ R56, -R92, R19 ;  /* 0x000000135c387221 */ /* 0x000fe20000010100 */
[----:B------:R-:W-:-:S02]  /*0cc0*/  PRMT R57, RZ, 0x5410, R64 ;  /* 0x00005410ff397816 */ /* 0x000fc40000000040 */
[----:B------:R-:W-:Y:S01]  /*0cd0*/  PRMT R64, RZ, 0x5410, R68 ;  /* 0x00005410ff407816 */ /* 0x000fe20000000044 */
[C---:B------:R-:W-:Y:S01]  /*0ce0*/  FMUL.FTZ R19, R3.reuse, R56 ;  /* 0x0000003803137220 */ /* 0x040fe20000410000 */
[----:B------:R-:W-:Y:S01]  /*0cf0*/  PRMT R61, RZ, 0x5410, R65 ;  /* 0x00005410ff3d7816 */ /* 0x000fe20000000041 */
[----:B------:R-:W-:Y:S02]  /*0d00*/  FMUL.FTZ R18, R3, R18 ;  /* 0x0000001203127220 */ /* 0x000fe40000410000 */
[----:B------:R-:W-:Y:S02]  /*0d10*/  FMUL.FTZ R65, R48, R57 ;  /* 0x0000003930417220 */ /* 0x000fe40000410000 */
        /* <DEDUP_REMOVED lines=24> */
.L_x_1912:
[----:B------:R-:W-:Y:S05]  /*0ea0*/  BSYNC B1 ;  /* 0x0000000000017941 */ /* 0x000fea0003800000 */
.L_x_1911:
        /* <DEDUP_REMOVED lines=12> */
[--C-:B--2---:R-:W-:Y:S02]  /*0f70*/  SHF.R.U64 R73, R56, 0x10, R57.reuse ;  /* 0x0000001038497819 */ /* 0x104fe40000001239 */
[----:B------:R-:W-:Y:S02]  /*0f80*/  MOV R71, R57 ;  /* 0x0000003900477202 */ /* 0x000fe40000000f00 */
[----:B------:R-:W-:Y:S02]  /*0f90*/  SHF.R.U32.HI R98, RZ, 0x10, R57 ;  /* 0x00000010ff627819 */ /* 0x000fe40000011639 */
[----:B---3--:R-:W-:Y:S02]  /*0fa0*/  PRMT R57, RZ, 0x5410, R58 ;  /* 0x00005410ff397816 */ /* 0x008fe4000000003a */
[--C-:B------:R-:W-:Y:S01]  /*0fb0*/  SHF.R.U64 R72, R58, 0x10, R59.reuse ;  /* 0x000000103a487819 */ /* 0x100fe2000000123b */
[----:B------:R-:W-:Y:S01]  /*0fc0*/  IMAD.MOV.U32 R70, RZ, RZ, R56 ;  /* 0x000000ffff467224 */ /* 0x000fe200078e0038 */
[----:B------:R-:W-:Y:S01]  /*0fd0*/  SHF.R.U32.HI R58, RZ, 0x10, R59 ;  /* 0x00000010ff3a7819 */ /* 0x000fe2000001163b */
[----:B------:R-:W-:Y:S01]  /*0fe0*/  FADD.FTZ R56, -R92, R57 ;  /* 0x000000395c387221 */ /* 0x000fe20000010100 */
[----:B------:R-:W-:-:S02]  /*0ff0*/  PRMT R59, RZ, 0x5410, R59 ;  /* 0x00005410ff3b7816 */ /* 0x000fc4000000003b */
[----:B------:R-:W-:-:S03]  /*1000*/  PRMT R57, RZ, 0x5410, R72 ;  /* 0x00005410ff397816 */ /* 0x000fc60000000048 */
[C---:B-1----:R-:W-:Y:S01]  /*1010*/  FADD.FTZ R62, -R92.reuse, R59 ;  /* 0x0000003b5c3e7221 */ /* 0x042fe20000010100 */
[----:B------:R-:W-:Y:S01]  /*1020*/  PRMT R59, RZ, 0x5410, R58 ;  /* 0x00005410ff3b7816 */ /* 0x000fe2000000003a */
[C---:B------:R-:W-:Y:S01]  /*1030*/  FADD.FTZ R58, -R92.reuse, R57 ;  /* 0x000000395c3a7221 */ /* 0x040fe20000010100 */
[----:B------:R-:W-:Y:S02]  /*1040*/  PRMT R57, RZ, 0x5410, R70 ;  /* 0x00005410ff397816 */ /* 0x000fe40000000046 */
[----:B0-----:R-:W-:Y:S01]  /*1050*/  PRMT R60, RZ, 0x5410, R73 ;  /* 0x00005410ff3c7816 */ /* 0x001fe20000000049 */
[----:B------:R-:W-:Y:S01]  /*1060*/  FADD.FTZ R92, -R92, R59 ;  /* 0x0000003b5c5c7221 */ /* 0x000fe20000010100 */
[----:B------:R-:W-:Y:S01]  /*1070*/  PRMT R59, RZ, 0x5410, R71 ;  /* 0x00005410ff3b7816 */ /* 0x000fe20000000047 */
[----:B------:R-:W-:Y:S02]  /*1080*/  FMUL.FTZ R71, R3, R56 ;  /* 0x0000003803477220 */ /* 0x000fe40000410000 */
[----:B------:R-:W-:-:S02]  /*1090*/  FMUL.FTZ R72, R44, R57 ;  /* 0x000000392c487220 */ /* 0x000fc40000410000 */
        /* <DEDUP_REMOVED lines=23> */
.L_x_1908:
[----:B------:R-:W-:Y:S05]  /*1210*/  BSYNC B0 ;  /* 0x0000000000007941 */ /* 0x000fea0003800000 */
.L_x_1902:
[----:B------:R-:W-:Y:S02]  /*1220*/  LOP3.LUT P4, RZ, R4, 0xff, RZ, 0xc0, !PT ;  /* 0x000000ff04ff7812 */ /* 0x000fe4000788c0ff */
[----:B-1----:R-:W-:Y:S02]  /*1230*/  SHF.R.U32.HI R58, RZ, 0x5, R7 ;  /* 0x00000005ff3a7819 */ /* 0x002fe40000011607 */
[----:B------:R-:W-:-:S02]  /*1240*/  LOP3.LUT P3, RZ, R7, 0x1f, RZ, 0xc0, !PT ;  /* 0x0000001f07ff7812 */ /* 0x000fc4000786c0ff */
[----:B------:R-:W-:-:S07]  /*1250*/  LOP3.LUT R97, R58, 0x7fffffc, RZ, 0xc0, !PT ;  /* 0x07fffffc3a617812 */ /* 0x000fce00078ec0ff */
[----:B------:R-:W-:Y:S01]  /*1260*/  @!P4 IADD3 R97, R97, 0x4, RZ ;  /* 0x000000046161c810 */ /* 0x000fe20007ffe0ff */
[----:B------:R-:W-:Y:S05]  /*1270*/  BRA.DIV ~URZ, `(.L_x_1913) ;  /* 0x00001b227f007947 */ /* 0x000fea000b800000 */
[----:B------:R1:W2:Y:S02]  /*1280*/  SHFL.DOWN PT, R60, R93, 0x10, 0x1f ;  /* 0x0a001f005d3c7f89 */ /* 0x0002a400000e0000 */
.L_x_1965:
        /* <DEDUP_REMOVED lines=18> */
.L_x_1966:
[----:B------:R-:W-:Y:S01]  /*13b0*/  @!P3 LOP3.LUT R58, R58, 0x3, RZ, 0xc0, !PT ;  /* 0x000000033a3ab812 */ /* 0x000fe200078ec0ff */
[----:B-12---:R-:W-:Y:S01]  /*13c0*/  FADD.FTZ R93, R96, R93 ;  /* 0x0000005d605d7221 */ /* 0x006fe20000010000 */
[----:B------:R-:W-:Y:S01]  /*13d0*/  WARPSYNC 0xffffffff ;  /* 0xffffffff00007948 */ /* 0x000fe20003800000 */
[----:B---3--:R-:W-:Y:S01]  /*13e0*/  FADD.FTZ R92, R63, R62 ;  /* 0x0000003e3f5c7221 */ /* 0x008fe20000010000 */
[----:B0-----:R-:W-:Y:S01]  /*13f0*/  ISETP.NE.AND P4, PT, R6, RZ, PT ;  /* 0x000000ff0600720c */ /* 0x001fe20003f85270 */
[----:B------:R-:W-:Y:S01]  /*1400*/  @!P3 IMAD.IADD R96, R97, 0x1, R58 ;  /* 0x000000016160b824 */ /* 0x000fe200078e023a */
[----:B------:R-:W-:Y:S04]  /*1410*/  BSSY B0, `(.L_x_1915) ;  /* 0x000008d000007945 */ /* 0x000fe80003800000 */
        /* <DEDUP_REMOVED lines=34> */
.L_x_1918:
        /* <DEDUP_REMOVED lines=9> */
.L_x_1919:
[----:B------:R-:W-:Y:S05]  /*16d0*/  BSYNC B1 ;  /* 0x0000000000017941 */ /* 0x000fea0003800000 */
.L_x_1917:
        /* <DEDUP_REMOVED lines=17> */
.L_x_1921:
[----:B------:R-:W-:-:S04]  /*17f0*/  FFMA.FTZ R57, R11, R61, R62 ;  /* 0x0000003d0b397223 */ /* 0x000fc8000001003e */
[----:B------:R-:W-:Y:S01]  /*1800*/  FADD.FTZ R56, R14, -R57 ;  /* 0x800000390e387221 */ /* 0x000fe20000010000 */
[----:B------:R-:W-:-:S03]  /*1810*/  @P4 SHF.R.U64 R57, R86, 0x10, R87 ;  /* 0x0000001056394819 */ /* 0x000fc60000001257 */
[----:B------:R-:W-:Y:S01]  /*1820*/  FMUL.FTZ R56, R3, R56 ;  /* 0x0000003803387220 */ /* 0x000fe20000410000 */
[----:B------:R-:W-:-:S05]  /*1830*/  @P4 PRMT R57, RZ, 0x5410, R57 ;  /* 0x00005410ff394816 */ /* 0x000fca0000000039 */
[----:B------:R-:W-:Y:S02]  /*1840*/  @P4 FADD.FTZ R56, R56, R57 ;  /* 0x0000003938384221 */ /* 0x000fe40000010000 */
.L_x_1922:
[----:B------:R-:W-:Y:S05]  /*1850*/  BSYNC B1 ;  /* 0x0000000000017941 */ /* 0x000fea0003800000 */
.L_x_1920:
        /* <DEDUP_REMOVED lines=14> */
.L_x_1924:
[----:B------:R-:W-:Y:S01]  /*1940*/  FFMA.FTZ R56, R12, R61, R62 ;  /* 0x0000003d0c387223 */ /* 0x000fe2000001003e */
[----:B------:R-:W-:-:S03]  /*1950*/  @P4 PRMT R57, RZ, 0x5410, R87 ;  /* 0x00005410ff394816 */ /* 0x000fc60000000057 */
[----:B------:R-:W-:-:S04]  /*1960*/  FADD.FTZ R56, R15, -R56 ;  /* 0x800000380f387221 */ /* 0x000fc80000010000 */
[----:B------:R-:W-:-:S04]  /*1970*/  FMUL.FTZ R56, R3, R56 ;  /* 0x0000003803387220 */ /* 0x000fc80000410000 */
[----:B------:R-:W-:Y:S02]  /*1980*/  @P4 FADD.FTZ R56, R56, R57 ;  /* 0x0000003938384221 */ /* 0x000fe40000010000 */
.L_x_1925:
[----:B------:R-:W-:Y:S05]  /*1990*/  BSYNC B1 ;  /* 0x0000000000017941 */ /* 0x000fea0003800000 */
.L_x_1923:
        /* <DEDUP_REMOVED lines=15> */
.L_x_1927:
[----:B------:R-:W-:Y:S01]  /*1a90*/  FFMA.FTZ R56, R16, R61, R62 ;  /* 0x0000003d10387223 */ /* 0x000fe2000001003e */
[----:B------:R-:W-:-:S03]  /*1aa0*/  @P4 SHF.R.U32.HI R57, RZ, 0x10, R87 ;  /* 0x00000010ff394819 */ /* 0x000fc60000011657 */
[----:B------:R-:W-:Y:S01]  /*1ab0*/  FADD.FTZ R56, R17, -R56 ;  /* 0x8000003811387221 */ /* 0x000fe20000010000 */
[----:B------:R-:W-:-:S03]  /*1ac0*/  @P4 PRMT R57, RZ, 0x5410, R57 ;  /* 0x00005410ff394816 */ /* 0x000fc60000000039 */
[----:B------:R-:W-:-:S04]  /*1ad0*/  FMUL.FTZ R56, R3, R56 ;  /* 0x0000003803387220 */ /* 0x000fc80000410000 */
[----:B------:R-:W-:Y:S02]  /*1ae0*/  @P4 FADD.FTZ R56, R56, R57 ;  /* 0x0000003938384221 */ /* 0x000fe40000010000 */
.L_x_1928:
[----:B------:R-:W-:Y:S05]  /*1af0*/  BSYNC B1 ;  /* 0x0000000000017941 */ /* 0x000fea0003800000 */
.L_x_1926:
        /* <DEDUP_REMOVED lines=16> */
.L_x_1929:
        /* <DEDUP_REMOVED lines=11> */
.L_x_1931:
[----:B------:R-:W-:Y:S05]  /*1cb0*/  BSYNC B1 ;  /* 0x0000000000017941 */ /* 0x000fea0003800000 */
.L_x_1930:
[----:B------:R-:W-:Y:S02]  /*1cc0*/  IADD3 R2, R2, 0x80, RZ ;  /* 0x0000008002027810 */ /* 0x000fe40007ffe0ff */
[----:B------:R-:W-:Y:S02]  /*1cd0*/  IADD3 R60, R60, 0x80, RZ ;  /* 0x000000803c3c7810 */ /* 0x000fe40007ffe0ff */
.L_x_1916:
[----:B------:R-:W-:Y:S05]  /*1ce0*/  BSYNC B0 ;  /* 0x0000000000007941 */ /* 0x000fea0003800000 */
.L_x_1915:
        /* <DEDUP_REMOVED lines=12> */
.L_x_1935:
        /* <DEDUP_REMOVED lines=9> */
.L_x_1936:
[----:B------:R-:W-:Y:S05]  /*1e40*/  BSYNC B1 ;  /* 0x0000000000017941 */ /* 0x000fea0003800000 */
.L_x_1934:
        /* <DEDUP_REMOVED lines=17> */
.L_x_1938:
[----:B------:R-:W-:-:S04]  /*1f60*/  FFMA.FTZ R57, R19, R61, R62 ;  /* 0x0000003d13397223 */ /* 0x000fc8000001003e */
[----:B------:R-:W-:Y:S01]  /*1f70*/  FADD.FTZ R56, R64, -R57 ;  /* 0x8000003940387221 */ /* 0x000fe20000010000 */
[----:B------:R-:W-:-:S03]  /*1f80*/  @P4 SHF.R.U64 R57, R84, 0x10, R85 ;  /* 0x0000001054394819 */ /* 0x000fc60000001255 */
[----:B------:R-:W-:Y:S01]  /*1f90*/  FMUL.FTZ R56, R3, R56 ;  /* 0x0000003803387220 */ /* 0x000fe20000410000 */
[----:B------:R-:W-:-:S05]  /*1fa0*/  @P4 PRMT R57, RZ, 0x5410, R57 ;  /* 0x00005410ff394816 */ /* 0x000fca0000000039 */
[----:B------:R-:W-:Y:S02]  /*1fb0*/  @P4 FADD.FTZ R56, R56, R57 ;  /* 0x0000003938384221 */ /* 0x000fe40000010000 */
.L_x_1939:
[----:B------:R-:W-:Y:S05]  /*1fc0*/  BSYNC B1 ;  /* 0x0000000000017941 */ /* 0x000fea0003800000 */
.L_x_1937:
        /* <DEDUP_REMOVED lines=14> */
.L_x_1941:
[----:B------:R-:W-:-:S04]  /*20b0*/  FFMA.FTZ R57, R67, R61, R62 ;  /* 0x0000003d43397223 */ /* 0x000fc8000001003e */
[----:B------:R-:W-:Y:S01]  /*20c0*/  FADD.FTZ R56, R66, -R57 ;  /* 0x8000003942387221 */ /* 0x000fe20000010000 */
[----:B------:R-:W-:-:S03]  /*20d0*/  @P4 PRMT R57, RZ, 0x5410, R85 ;  /* 0x00005410ff394816 */ /* 0x000fc60000000055 */
[----:B------:R-:W-:-:S04]  /*20e0*/  FMUL.FTZ R56, R3, R56 ;  /* 0x0000003803387220 */ /* 0x000fc80000410000 */
[----:B------:R-:W-:Y:S02]  /*20f0*/  @P4 FADD.FTZ R56, R56, R57 ;  /* 0x0000003938384221 */ /* 0x000fe40000010000 */
.L_x_1942:
[----:B------:R-:W-:Y:S05]  /*2100*/  BSYNC B1 ;  /* 0x0000000000017941 */ /* 0x000fea0003800000 */
.L_x_1940:
        /* <DEDUP_REMOVED lines=15> */
.L_x_1944:
[----:B------:R-:W-:Y:S01]  /*2200*/  FFMA.FTZ R56, R68, R61, R62 ;  /* 0x0000003d44387223 */ /* 0x000fe2000001003e */
[----:B------:R-:W-:-:S03]  /*2210*/  @P4 SHF.R.U32.HI R57, RZ, 0x10, R85 ;  /* 0x00000010ff394819 */ /* 0x000fc60000011655 */
[----:B------:R-:W-:Y:S01]  /*2220*/  FADD.FTZ R56, R69, -R56 ;  /* 0x8000003845387221 */ /* 0x000fe20000010000 */
[----:B------:R-:W-:-:S03]  /*2230*/  @P4 PRMT R57, RZ, 0x5410, R57 ;  /* 0x00005410ff394816 */ /* 0x000fc60000000039 */
[----:B------:R-:W-:-:S04]  /*2240*/  FMUL.FTZ R56, R3, R56 ;  /* 0x0000003803387220 */ /* 0x000fc80000410000 */
[----:B------:R-:W-:Y:S02]  /*2250*/  @P4 FADD.FTZ R56, R56, R57 ;  /* 0x0000003938384221 */ /* 0x000fe40000010000 */
.L_x_1945:
[----:B------:R-:W-:Y:S05]  /*2260*/  BSYNC B1 ;  /* 0x0000000000017941 */ /* 0x000fea0003800000 */
.L_x_1943:
        /* <DEDUP_REMOVED lines=16> */
.L_x_1946:
        /* <DEDUP_REMOVED lines=11> */
.L_x_1948:
[----:B------:R-:W-:Y:S05]  /*2420*/  BSYNC B1 ;  /* 0x0000000000017941 */ /* 0x000fea0003800000 */
.L_x_1947:
[----:B------:R-:W-:Y:S02]  /*2430*/  IADD3 R2, R2, 0x80, RZ ;  /* 0x0000008002027810 */ /* 0x000fe40007ffe0ff */
[----:B------:R-:W-:Y:S02]  /*2440*/  IADD3 R60, R60, 0x80, RZ ;  /* 0x000000803c3c7810 */ /* 0x000fe40007ffe0ff */
.L_x_1933:
[----:B------:R-:W-:Y:S05]  /*2450*/  BSYNC B0 ;  /* 0x0000000000007941 */ /* 0x000fea0003800000 */
.L_x_1932:
        /* <DEDUP_REMOVED lines=13> */
.L_x_1952:
        /* <DEDUP_REMOVED lines=9> */
.L_x_1953:
[----:B------:R-:W-:Y:S05]  /*25c0*/  BSYNC B1 ;  /* 0x0000000000017941 */ /* 0x000fea0003800000 */
.L_x_1951:
        /* <DEDUP_REMOVED lines=17> */
.L_x_1955:
[----:B------:R-:W-:Y:S01]  /*26e0*/  FFMA.FTZ R56, R70, R61, R62 ;  /* 0x0000003d46387223 */ /* 0x000fe2000001003e */
[----:B------:R-:W-:-:S03]  /*26f0*/  @P4 SHF.R.U64 R57, R82, 0x10, R83 ;  /* 0x0000001052394819 */ /* 0x000fc60000001253 */
[----:B------:R-:W-:Y:S01]  /*2700*/  FADD.FTZ R56, R73, -R56 ;  /* 0x8000003849387221 */ /* 0x000fe20000010000 */
[----:B------:R-:W-:-:S03]  /*2710*/  @P4 PRMT R57, RZ, 0x5410, R57 ;  /* 0x00005410ff394816 */ /* 0x000fc60000000039 */
[----:B------:R-:W-:-:S04]  /*2720*/  FMUL.FTZ R56, R3, R56 ;  /* 0x0000003803387220 */ /* 0x000fc80000410000 */
[----:B------:R-:W-:Y:S02]  /*2730*/  @P4 FADD.FTZ R56, R56, R57 ;  /* 0x0000003938384221 */ /* 0x000fe40000010000 */
.L_x_1956:
[----:B------:R-:W-:Y:S05]  /*2740*/  BSYNC B1 ;  /* 0x0000000000017941 */ /* 0x000fea0003800000 */
.L_x_1954:
        /* <DEDUP_REMOVED lines=14> */
.L_x_1958:
[----:B------:R-:W-:-:S04]  /*2830*/  FFMA.FTZ R57, R75, R61, R62 ;  /* 0x0000003d4b397223 */ /* 0x000fc8000001003e */
[----:B------:R-:W-:Y:S01]  /*2840*/  FADD.FTZ R56, R74, -R57 ;  /* 0x800000394a387221 */ /* 0x000fe20000010000 */
[----:B------:R-:W-:-:S03]  /*2850*/  @P4 PRMT R57, RZ, 0x5410, R83 ;  /* 0x00005410ff394816 */ /* 0x000fc60000000053 */
[----:B------:R-:W-:-:S04]  /*2860*/  FMUL.FTZ R56, R3, R56 ;  /* 0x0000003803387220 */ /* 0x000fc80000410000 */
[----:B------:R-:W-:Y:S02]  /*2870*/  @P4 FADD.FTZ R56, R56, R57 ;  /* 0x0000003938384221 */ /* 0x000fe40000010000 */
.L_x_1959:
[----:B------:R-:W-:Y:S05]  /*2880*/  BSYNC B1 ;  /* 0x0000000000017941 */ /* 0x000fea0003800000 */
.L_x_1957:
        /* <DEDUP_REMOVED lines=15> */
.L_x_1961:
[----:B------:R-:W-:Y:S01]  /*2980*/  FFMA.FTZ R61, R77, R61, R62 ;  /* 0x0000003d4d3d7223 */ /* 0x000fe2000001003e */
[----:B------:R-:W-:-:S03]  /*2990*/  @P4 SHF.R.U32.HI R57, RZ, 0x10, R83 ;  /* 0x00000010ff394819 */ /* 0x000fc60000011653 */
[----:B------:R-:W-:-:S04]  /*29a0*/  FADD.FTZ R56, R76, -R61 ;  /* 0x8000003d4c387221 */ /* 0x000fc80000010000 */
[----:B------:R-:W-:Y:S01]  /*29b0*/  FMUL.FTZ R3, R3, R56 ;  /* 0x0000003803037220 */ /* 0x000fe20000410000 */
[----:B------:R-:W-:-:S05]  /*29c0*/  @P4 PRMT R56, RZ, 0x5410, R57 ;  /* 0x00005410ff384816 */ /* 0x000fca0000000039 */
[----:B------:R-:W-:Y:S02]  /*29d0*/  @P4 FADD.FTZ R3, R3, R56 ;  /* 0x0000003803034221 */ /* 0x000fe40000010000 */
.L_x_1962:
[----:B------:R-:W-:Y:S05]  /*29e0*/  BSYNC B1 ;  /* 0x0000000000017941 */ /* 0x000fea0003800000 */
.L_x_1960:
        /* <DEDUP_REMOVED lines=16> */
.L_x_1963:
        /* <DEDUP_REMOVED lines=10> */
.L_x_1950:
[----:B------:R-:W-:Y:S05]  /*2b90*/  BSYNC B0 ;  /* 0x0000000000007941 */ /* 0x000fea0003800000 */
.L_x_1949:
[----:B------:R-:W-:Y:S02]  /*2ba0*/  IADD3 R5, R5, c[0x0][0x160], RZ ;  /* 0x0000580005057a10 */ /* 0x000fe40007ffe0ff */
[----:B------:R-:W-:Y:S02]  /*2bb0*/  LOP3.LUT P3, RZ, R4, 0xff, RZ, 0xc0, !PT ;  /* 0x000000ff04ff7812 */ /* 0x000fe4000786c0ff */
[----:B------:R-:W-:Y:S02]  /*2bc0*/  ISETP.GE.AND P2, PT, R5, c[0x0][0x164], PT ;  /* 0x0000590005007a0c */ /* 0x000fe40003f46270 */
[----:B------:R-:W-:-:S11]  /*2bd0*/  SEL R4, RZ, 0x1, P3 ;  /* 0x00000001ff047807 */ /* 0x000fd60001800000 */
[----:B0----5:R-:W-:Y:S01]  /*2be0*/  @P2 CALL.REL.NOINC `(.L_x_1901) ;  /* 0x0000001000002944 */ /* 0x021fe20003c00000 */
[----:B------:R-:W-:Y:S05]  /*2bf0*/  BRA `(.L_x_1964) ;  /* 0xffffd6b000007947 */ /* 0x000fea000383ffff */
.L_x_1901:
[----:B-1----:R-:W0:Y:S01]  /*2c00*/  S2UR UR6, SR_CTAID.X ;  /* 0x00000000000679c3 */ /* 0x002e220000002500 */
[----:B------:R-:W0:Y:S01]  /*2c10*/  S2R R2, SR_TID.X ;  /* 0x0000000000027919 */ /* 0x000e220000002100 */
[----:B------:R-:W-:Y:S01]  /*2c20*/  @P0 IMAD.MOV.U32 R5, RZ, RZ, 0x10 ;  /* 0x00000010ff050424 */ /* 0x000fe200078e00ff */
[----:B------:R-:W-:Y:S01]  /*2c30*/  ISETP.GE.U32.AND P2, PT, R8, 0x180, PT ;  /* 0x000001800800780c */ /* 0x000fe20003f46070 */
        /* <DEDUP_REMOVED lines=22> */
.L_x_1913:
[----:B------:R-:W-:Y:S01]  /*2da0*/  MOV R61, R93 ;  /* 0x0000005d003d7202 */ /* 0x000fe20000000f00 */
[----:B------:R-:W-:Y:S01]  /*2db0*/  IMAD.MOV.U32 R92, RZ, RZ, 0x10 ;  /* 0x00000010ff5c7424 */ /* 0x000fe200078e00ff */
[----:B------:R-:W-:Y:S01]  /*2dc0*/  MOV R56, 0x2e00 ;  /* 0x00002e0000387802 */ /* 0x000fe20000000f00 */
[----:B------:R-:W-:Y:S02]  /*2dd0*/  IMAD.MOV.U32 R98, RZ, RZ, 0x1f ;  /* 0x0000001fff627424 */ /* 0x000fe400078e00ff */
[----:B------:R-:W-:-:S02]  /*2de0*/  IMAD.MOV.U32 R99, RZ, RZ, -0x1 ;  /* 0xffffffffff637424 */ /* 0x000fc400078e00ff */
[----:B0----5:R-:W-:Y:S05]  /*2df0*/  CALL.REL.NOINC `($__internal_51_$__cuda_sm70_shflsync_down_p) ;  /* 0x0000046000007944 */ /* 0x021fea0003c00000 */
[----:B-1----:R-:W-:Y:S01]  /*2e00*/  MOV R60, R61 ;  /* 0x0000003d003c7202 */ /* 0x002fe20000000f00 */
[----:B0-----:R-:W-:Y:S05]  /*2e10*/  BRA `(.L_x_1965) ;  /* 0xffffe47000007947 */ /* 0x001fea000383ffff */
.L_x_1914:
[----:B------:R-:W-:Y:S01]  /*2e20*/  IMAD.MOV.U32 R61, RZ, RZ, R96 ;  /* 0x000000ffff3d7224 */ /* 0x000fe200078e0060 */
[----:B------:R-:W-:Y:S01]  /*2e30*/  MOV R99, 0xffffffff ;  /* 0xffffffff00637802 */ /* 0x000fe20000000f00 */
[----:B------:R-:W-:Y:S01]  /*2e40*/  IMAD.MOV.U32 R92, RZ, RZ, 0x10 ;  /* 0x00000010ff5c7424 */ /* 0x000fe200078e00ff */
[----:B------:R-:W-:Y:S01]  /*2e50*/  MOV R56, 0x2e80 ;  /* 0x00002e8000387802 */ /* 0x000fe20000000f00 */
[----:B------:R-:W-:-:S02]  /*2e60*/  IMAD.MOV.U32 R98, RZ, RZ, 0x1f ;  /* 0x0000001fff627424 */ /* 0x000fc400078e00ff */
[----:B012--5:R-:W-:Y:S05]  /*2e70*/  CALL.REL.NOINC `($__internal_51_$__cuda_sm70_shflsync_down_p) ;  /* 0x000003e000007944 */ /* 0x027fea0003c00000 */
[----:B------:R-:W-:Y:S01]  /*2e80*/  FADD.FTZ R60, R60, R93 ;  /* 0x0000005d3c3c7221 */ /* 0x000fe20000010000 */
[----:B------:R-:W-:Y:S01]  /*2e90*/  MOV R56, 0x2f00 ;  /* 0x00002f0000387802 */ /* 0x000fe20000000f00 */
[----:B-1----:R-:W-:-:S02]  /*2ea0*/  FADD.FTZ R96, R96, R61 ;  /* 0x0000003d60607221 */ /* 0x002fc40000010000 */
[----:B0-----:R-:W-:Y:S01]  /*2eb0*/  IMAD.MOV.U32 R92, RZ, RZ, 0x8 ;  /* 0x00000008ff5c7424 */ /* 0x001fe200078e00ff */
[----:B------:R-:W-:Y:S01]  /*2ec0*/  MOV R61, R60 ;  /* 0x0000003c003d7202 */ /* 0x000fe20000000f00 */
[----:B------:R-:W-:Y:S02]  /*2ed0*/  IMAD.MOV.U32 R98, RZ, RZ, 0x1f ;  /* 0x0000001fff627424 */ /* 0x000fe400078e00ff */
[----:B------:R-:W-:Y:S02]  /*2ee0*/  IMAD.MOV.U32 R99, RZ, RZ, -0x1 ;  /* 0xffffffffff637424 */ /* 0x000fe400078e00ff */
[----:B------:R-:W-:Y:S05]  /*2ef0*/  CALL.REL.NOINC `($__internal_51_$__cuda_sm70_shflsync_down_p) ;  /* 0x0000036000007944 */ /* 0x000fea0003c00000 */
[----:B0-----:R-:W-:Y:S01]  /*2f00*/  HFMA2.MMA R92, -RZ, RZ, 0, 4.76837158203125e-07 ;  /* 0x00000008ff5c7435 */ /* 0x001fe200000001ff */
[----:B-1----:R-:W-:Y:S01]  /*2f10*/  IMAD.MOV.U32 R59, RZ, RZ, R61 ;  /* 0x000000ffff3b7224 */ /* 0x002fe200078e003d */
[----:B------:R-:W-:Y:S01]  /*2f20*/  MOV R56, 0x2f70 ;  /* 0x00002f7000387802 */ /* 0x000fe20000000f00 */
[----:B------:R-:W-:Y:S02]  /*2f30*/  IMAD.MOV.U32 R61, RZ, RZ, R96 ;  /* 0x000000ffff3d7224 */ /* 0x000fe400078e0060 */
[----:B------:R-:W-:Y:S02]  /*2f40*/  IMAD.MOV.U32 R98, RZ, RZ, 0x1f ;  /* 0x0000001fff627424 */ /* 0x000fe400078e00ff */
[----:B------:R-:W-:-:S02]  /*2f50*/  IMAD.MOV.U32 R99, RZ, RZ, -0x1 ;  /* 0xffffffffff637424 */ /* 0x000fc400078e00ff */
[----:B------:R-:W-:Y:S05]  /*2f60*/  CALL.REL.NOINC `($__internal_51_$__cuda_sm70_shflsync_down_p) ;  /* 0x000002f000007944 */ /* 0x000fea0003c00000 */
[----:B------:R-:W-:Y:S01]  /*2f70*/  FADD.FTZ R60, R59, R60 ;  /* 0x0000003c3b3c7221 */ /* 0x000fe20000010000 */
[----:B0-----:R-:W-:Y:S01]  /*2f80*/  MOV R92, 0x4 ;  /* 0x00000004005c7802 */ /* 0x001fe20000000f00 */
[----:B-1----:R-:W-:Y:S01]  /*2f90*/  FADD.FTZ R96, R96, R61 ;  /* 0x0000003d60607221 */ /* 0x002fe20000010000 */
[----:B------:R-:W-:Y:S01]  /*2fa0*/  MOV R56, 0x2ff0 ;  /* 0x00002ff000387802 */ /* 0x000fe20000000f00 */
[----:B------:R-:W-:Y:S01]  /*2fb0*/  IMAD.MOV.U32 R98, RZ, RZ, 0x1f ;  /* 0x0000001fff627424 */ /* 0x000fe200078e00ff */
[----:B------:R-:W-:Y:S01]  /*2fc0*/  MOV R61, R60 ;  /* 0x0000003c003d7202 */ /* 0x000fe20000000f00 */
[----:B------:R-:W-:-:S02]  /*2fd0*/  IMAD.MOV.U32 R99, RZ, RZ, -0x1 ;  /* 0xffffffffff637424 */ /* 0x000fc400078e00ff */
[----:B------:R-:W-:Y:S05]  /*2fe0*/  CALL.REL.NOINC `($__internal_51_$__cuda_sm70_shflsync_down_p) ;  /* 0x0000027000007944 */ /* 0x000fea0003c00000 */
[----:B0-----:R-:W-:Y:S01]  /*2ff0*/  HFMA2.MMA R92, -RZ, RZ, 0, 2.384185791015625e-07 ;  /* 0x00000004ff5c7435 */ /* 0x001fe200000001ff */
[----:B-1----:R-:W-:Y:S01]  /*3000*/  IMAD.MOV.U32 R59, RZ, RZ, R61 ;  /* 0x000000ffff3b7224 */ /* 0x002fe200078e003d */
[----:B------:R-:W-:Y:S01]  /*3010*/  MOV R56, 0x3060 ;  /* 0x0000306000387802 */ /* 0x000fe20000000f00 */
[----:B------:R-:W-:-:S02]  /*3020*/  IMAD.MOV.U32 R61, RZ, RZ, R96 ;  /* 0x000000ffff3d7224 */ /* 0x000fc400078e0060 */
[----:B------:R-:W-:Y:S02]  /*3030*/  IMAD.MOV.U32 R98, RZ, RZ, 0x1f ;  /* 0x0000001fff627424 */ /* 0x000fe400078e00ff */
[----:B------:R-:W-:Y:S02]  /*3040*/  IMAD.MOV.U32 R99, RZ, RZ, -0x1 ;  /* 0xffffffffff637424 */ /* 0x000fe400078e00ff */
[----:B------:R-:W-:Y:S05]  /*3050*/  CALL.REL.NOINC `($__internal_51_$__cuda_sm70_shflsync_down_p) ;  /* 0x0000020000007944 */ /* 0x000fea0003c00000 */
[----:B------:R-:W-:Y:S01]  /*3060*/  FADD.FTZ R60, R59, R60 ;  /* 0x0000003c3b3c7221 */ /* 0x000fe20000010000 */
[----:B0-----:R-:W-:Y:S01]  /*3070*/  MOV R92, 0x2 ;  /* 0x00000002005c7802 */ /* 0x001fe20000000f00 */
[----:B-1----:R-:W-:Y:S01]  /*3080*/  FADD.FTZ R96, R96, R61 ;  /* 0x0000003d60607221 */ /* 0x002fe20000010000 */
[----:B------:R-:W-:Y:S01]  /*3090*/  MOV R56, 0x30e0 ;  /* 0x000030e000387802 */ /* 0x000fe20000000f00 */
[----:B------:R-:W-:Y:S01]  /*30a0*/  IMAD.MOV.U32 R98, RZ, RZ, 0x1f ;  /* 0x0000001fff627424 */ /* 0x000fe200078e00ff */
[----:B------:R-:W-:Y:S01]  /*30b0*/  MOV R61, R60 ;  /* 0x0000003c003d7202 */ /* 0x000fe20000000f00 */
[----:B------:R-:W-:Y:S02]  /*30c0*/  IMAD.MOV.U32 R99, RZ, RZ, -0x1 ;  /* 0xffffffffff637424 */ /* 0x000fe400078e00ff */
[----:B------:R-:W-:Y:S05]  /*30d0*/  CALL.REL.NOINC `($__internal_51_$__cuda_sm70_shflsync_down_p) ;  /* 0x0000018000007944 */ /* 0x000fea0003c00000 */
[----:B0-----:R-:W-:Y:S01]  /*30e0*/  HFMA2.MMA R92, -RZ, RZ, 0, 1.1920928955078125e-07 ;  /* 0x00000002ff5c7435 */ /* 0x001fe200000001ff */
        /* <DEDUP_REMOVED lines=14> */
[----:B0-----:R-:W-:Y:S01]  /*31d0*/  HFMA2.MMA R92, -RZ, RZ, 0, 5.9604644775390625e-08 ;  /* 0x00000001ff5c7435 */ /* 0x001fe200000001ff */
[----:B-1----:R-:W-:Y:S01]  /*31e0*/  IMAD.MOV.U32 R63, RZ, RZ, R61 ;  /* 0x000000ffff3f7224 */ /* 0x002fe200078e003d */
[----:B------:R-:W-:Y:S01]  /*31f0*/  MOV R56, 0x3240 ;  /* 0x0000324000387802 */ /* 0x000fe20000000f00 */
[----:B------:R-:W-:-:S02]  /*3200*/  IMAD.MOV.U32 R61, RZ, RZ, R93 ;  /* 0x000000ffff3d7224 */ /* 0x000fc400078e005d */
[----:B------:R-:W-:Y:S02]  /*3210*/  IMAD.MOV.U32 R98, RZ, RZ, 0x1f ;  /* 0x0000001fff627424 */ /* 0x000fe400078e00ff */
[----:B------:R-:W-:Y:S02]  /*3220*/  IMAD.MOV.U32 R99, RZ, RZ, -0x1 ;  /* 0xffffffffff637424 */ /* 0x000fe400078e00ff */
[----:B------:R-:W-:Y:S05]  /*3230*/  CALL.REL.NOINC `($__internal_51_$__cuda_sm70_shflsync_down_p) ;  /* 0x0000002000007944 */ /* 0x000fea0003c00000 */
[----:B-1----:R-:W-:Y:S01]  /*3240*/  MOV R96, R61 ;  /* 0x0000003d00607202 */ /* 0x002fe20000000f00 */
[----:B0-----:R-:W-:Y:S05]  /*3250*/  BRA `(.L_x_1966) ;  /* 0xffffe15000007947 */ /* 0x001fea000383ffff */
        .weak           $__internal_51_$__cuda_sm70_shflsync_down_p
        .type           $__internal_51_$__cuda_sm70_shflsync_down_p,@function
        .size           $__internal_51_$__cuda_sm70_shflsync_down_p,(.L_x_6700 - $__internal_51_$__cuda_sm70_shflsync_down_p)
$__internal_51_$__cuda_sm70_shflsync_down_p:
[----:B------:R-:W-:Y:S01]  /*3260*/  IMAD.MOV.U32 R57, RZ, RZ, 0x0 ;  /* 0x00000000ff397424 */ /* 0x000fe200078e00ff */
[----:B------:R-:W-:Y:S04]  /*3270*/  WARPSYNC R99 ;  /* 0x0000006300007348 */ /* 0x000fe80003800000 */
[----:B------:R0:W1:Y:S01]  /*3280*/  SHFL.DOWN PT, R61, R61, R92, R98 ;  /* 0x0800005c3d3d7389 */ /* 0x00006200000e0062 */
[----:B------:R-:W-:Y:S05]  /*3290*/  RET.REL.NODEC R56 `(_ZN10layer_norm13ln_bwd_kernelINS_13Kernel_traitsIf13__nv_bfloat16S2_S2_fjLj1536ELj1ELj1ELj4ELj8ENS_18Kernel_traits_baseILj1536EfS2_S2_S2_fjLj128EEEEELb1ELb0ELb1ELb0EEEvNS_9BwdParamsE) ;  /* 0xffffcd6038007950 */ /* 0x000fea0003c3ffff */
.L_x_1967:
        /* <DEDUP_REMOVED lines=14> */
.L_x_6700:


//--------------------- .text._ZN10layer_norm22ln_bwd_finalize_kernelINS_22Kernel_traits_finalizeILj1536Ef13__nv_bfloat16S2_S2_fjLb0ELj1024ELj4ENS_18Kernel_traits_baseILj1536EfS2_S2_S2_fjLj1024EEEEELb0ELb1EEEvNS_9BwdParamsE --------------------------
	.section	.text._ZN10layer_norm22ln_bwd_finalize_kernelINS_22Kernel_traits_finalizeILj1536Ef13__nv_bfloat16S2_S2_fjLb0ELj1024ELj4ENS_18Kernel_traits_baseILj1536EfS2_S2_S2_fjLj1024EEEEELb0ELb1EEEvNS_9BwdParamsE,"ax",@progbits
	.sectioninfo	@"SHI_REGISTERS=32"
	.align	128
        .global         _ZN10layer_norm22ln_bwd_finalize_kernelINS_22Kernel_traits_finalizeILj1536Ef13__nv_bfloat16S2_S2_fjLb0ELj1024ELj4ENS_18Kernel_traits_baseILj1536EfS2_S2_S2_fjLj1024EEEEELb0ELb1EEEvNS_9BwdParamsE
        .type           _ZN10layer_norm22ln_bwd_finalize_kernelINS_22Kernel_traits_finalizeILj1536Ef13__nv_bfloat16S2_S2_fjLb0ELj1024ELj4ENS_18Kernel_traits_baseILj1536EfS2_S2_S2_fjLj1024EEEEELb0ELb1EEEvNS_9BwdParamsE,@function
        .size           _ZN10layer_norm22ln_bwd_finalize_kernelINS_22Kernel_traits_finalizeILj1536Ef13__nv_bfloat16S2_S2_fjLb0ELj1024ELj4ENS_18Kernel_traits_baseILj1536EfS2_S2_S2_fjLj1024EEEEELb0ELb1EEEvNS_9BwdParamsE,(.L_x_6701 - _ZN10layer_norm22ln_bwd_finalize_kernelINS_22Kernel_traits_finalizeILj1536Ef13__nv_bfloat16S2_S2_fjLb0ELj1024ELj4ENS_18Kernel_traits_baseILj1536EfS2_S2_S2_fjLj1024EEEEELb0ELb1EEEvNS_9BwdParamsE)
        .other          _ZN10layer_norm22ln_bwd_finalize_kernelINS_22Kernel_traits_finalizeILj1536Ef13__nv_bfloat16S2_S2_fjLb0ELj1024ELj4ENS_18Kernel_traits_baseILj1536EfS2_S2_S2_fjLj1024EEEEELb0ELb1EEEvNS_9BwdParamsE,@"STO_CUDA_ENTRY STV_DEFAULT"
_ZN10layer_norm22ln_bwd_finalize_kernelINS_22Kernel_traits_finalizeILj1536Ef13__nv_bfloat16S2_S2_fjLb0ELj1024ELj4ENS_18Kernel_traits_baseILj1536EfS2_S2_S2_fjLj1024EEEEELb0ELb1EEEvNS_9BwdParamsE:
.text._ZN10layer_norm22ln_bwd_finalize_kernelINS_22Kernel_traits_finalizeILj1536Ef13__nv_bfloat16S2_S2_fjLb0ELj1024ELj4ENS_18Kernel_traits_baseILj1536EfS2_S2_S2_fjLj1024EEEEELb0ELb1EEEvNS_9BwdParamsE:
        /* <DEDUP_REMOVED lines=19> */
.L_x_1978:
        /* <DEDUP_REMOVED lines=27> */
.L_x_1972:
        /* <DEDUP_REMOVED lines=35> */
.L_x_1971:
[----:B------:R-:W-:Y:S05]  /*0510*/  BSYNC B1 ;  /* 0x0000000000017941 */ /* 0x000fea0003800000 */
.L_x_1970:
        /* <DEDUP_REMOVED lines=23> */
.L_x_1974:
[----:B------:R-:W-:Y:S05]  /*0690*/  BSYNC B1 ;  /* 0x0000000000017941 */ /* 0x000fea0003800000 */
.L_x_1973:
        /* <DEDUP_REMOVED lines=10> */
.L_x_1969:
[----:B------:R-:W-:Y:S05]  /*0740*/  BSYNC B0 ;  /* 0x0000000000007941 */ /* 0x000fea0003800000 */
.L_x_1968:
        /* <DEDUP_REMOVED lines=11> */
.L_x_1979:
        /* <DEDUP_REMOVED lines=18> */
.L_x_1980:
[----:B------:R-:W-:Y:S01]  /*0920*/  @!P1 SHF.R.U32.HI R2, RZ, 0x3, R0 ;  /* 0x00000003ff029819 */ /* 0x000fe20000011600 */
[----:B---3--:R-:W-:Y:S02]  /*0930*/  FADD.FTZ R5, R5, R10 ;  /* 0x0000000a05057221 */ /* 0x008fe40000010000 */
[----:B--2---:R-:W-:Y:S01]  /*0940*/  FADD.FTZ R7, R7, R4 ;  /* 0x0000000407077221 */ /* 0x004fe20000010000 */
[----:B------:R-:W-:-:S05]  /*0950*/  @!P1 LOP3.LUT R2, R2, 0x1ffffffc, RZ, 0xc0, !PT ;  /* 0x1ffffffc02029812 */ /* 0x000fca00078ec0ff */
[----:B------:R2:W-:Y:S04]  /*0960*/  @!P1 STS [R2+0x2000], R5 ;  /* 0x0020000502009388 */ /* 0x0005e80000000800 */
[----:B------:R2:W-:Y:S02]  /*0970*/  @!P1 STS [R2+0x2080], R7 ;  /* 0x0020800702009388 */ /* 0x0005e40000000800 */
.L_x_1975:
[----:B0-----:R-:W-:Y:S01]  /*0980*/  WARPSYNC 0xffffffff ;  /* 0xffffffff00007948 */ /* 0x001fe20003800000 */
[----:B------:R-:W-:Y:S01]  /*0990*/  BAR.SYNC.DEFER_BLOCKING 0x0 ;  /* 0x0000000000007b1d */ /* 0x000fe20000010000 */
[----:B-1----:R-:W-:Y:S02]  /*09a0*/  @P0 MOV R4, 0x8 ;  /* 0x0000000800040802 */ /* 0x002fe40000000f00 */
[C---:B------:R-:W-:Y:S02]  /*09b0*/  ISETP.GT.U32.AND P1, PT, R18.reuse, -0x601, PT ;  /* 0xfffff9ff1200780c */ /* 0x040fe40003f24070 */
[----:B------:R-:W-:Y:S01]  /*09c0*/  IADD3 R18, R18, 0x600, RZ ;  /* 0x0000060012127810 */ /* 0x000fe20007ffe0ff */
[----:B--2---:R-:W-:-:S04]  /*09d0*/  @P0 IMAD.WIDE.U32 R2, R19, R4, c[0x0][0x268] ;  /* 0x00009a0013020625 */ /* 0x004fc800078e0004 */
[C---:B------:R-:W-:Y:S01]  /*09e0*/  @P0 IMAD.WIDE.U32 R4, R19.reuse, R4, c[0x0][0x260] ;  /* 0x0000980013040625 */ /* 0x040fe200078e0004 */
[----:B------:R-:W-:Y:S01]  /*09f0*/  IADD3 R19, R19, 0x300, RZ ;  /* 0x0000030013137810 */ /* 0x000fe20007ffe0ff */
[----:B------:R-:W0:Y:S04]  /*0a00*/  @P0 LDS.64 R6, [R16.X8+0x2000] ;  /* 0x0020000010060984 */ /* 0x000e280000008a00 */
[----:B------:R-:W1:Y:S04]  /*0a10*/  @P0 LDS.64 R8, [R16.X8+0x2080] ;  /* 0x0020800010080984 */ /* 0x000e680000008a00 */
[----:B0-----:R0:W-:Y:S04]  /*0a20*/  @P0 STG.E.64 [R2.64], R6 ;  /* 0x0000000602000986 */ /* 0x0011e8000c101b04 */
[----:B-1----:R0:W-:Y:S02]  /*0a30*/  @P0 STG.E.64 [R4.64], R8 ;  /* 0x0000000804000986 */ /* 0x0021e4000c101b04 */
[----:B0-----:R-:W-:Y:S05]  /*0a40*/  @P1 BRA `(.L_x_1978) ;  /* 0xfffff6e000001947 */ /* 0x001fea000383ffff */
[----:B------:R-:W-:Y:S05]  /*0a50*/  EXIT ;  /* 0x000000000000794d */ /* 0x000fea0003800000 */
.L_x_1976:
[----:B------:R-:W-:Y:S01]  /*0a60*/  HFMA2.MMA R9, -RZ, RZ, 0, 5.9604644775390625e-08 ;  /* 0x00000001ff097435 */ /* 0x000fe200000001ff */
[----:B--2---:R-:W-:Y:S01]  /*0a70*/  IMAD.MOV.U32 R10, RZ, RZ, R4 ;  /* 0x000000ffff0a7224 */ /* 0x004fe200078e0004 */
[----:B------:R-:W-:Y:S01]  /*0a80*/  MOV R11, 0xffffffff ;  /* 0xffffffff000b7802 */ /* 0x000fe20000000f00 */
[----:B------:R-:W-:Y:S01]  /*0a90*/  IMAD.MOV.U32 R6, RZ, RZ, 0x1f ;  /* 0x0000001fff067424 */ /* 0x000fe200078e00ff */
[----:B------:R-:W-:-:S02]  /*0aa0*/  MOV R2, 0xac0 ;  /* 0x00000ac000027802 */ /* 0x000fc40000000f00 */
[----:B01----:R-:W-:Y:S05]  /*0ab0*/  CALL.REL.NOINC `($__internal_52_$__cuda_sm70_shflsync_bfly_p) ;  /* 0x000003c000007944 */ /* 0x003fea0003c00000 */
[----:B-1----:R-:W-:Y:S01]  /*0ac0*/  MOV R3, R6 ;  /* 0x0000000600037202 */ /* 0x002fe20000000f00 */
[----:B0-----:R-:W-:Y:S05]  /*0ad0*/  BRA `(.L_x_1979) ;  /* 0xfffffd2000007947 */ /* 0x001fea000383ffff */
.L_x_1977:
[----:B------:R-:W-:Y:S01]  /*0ae0*/  HFMA2.MMA R9, -RZ, RZ, 0, 1.1920928955078125e-07 ;  /* 0x00000002ff097435 */ /* 0x000fe200000001ff */
[----:B------:R-:W-:Y:S01]  /*0af0*/  IMAD.MOV.U32 R10, RZ, RZ, R13 ;  /* 0x000000ffff0a7224 */ /* 0x000fe200078e000d */
[----:B------:R-:W-:Y:S01]  /*0b00*/  MOV R6, 0x1f ;  /* 0x0000001f00067802 */ /* 0x000fe20000000f00 */
[----:B------:R-:W-:Y:S01]  /*0b10*/  IMAD.MOV.U32 R11, RZ, RZ, -0x1 ;  /* 0xffffffffff0b7424 */ /* 0x000fe200078e00ff */
[----:B------:R-:W-:-:S02]  /*0b20*/  MOV R2, 0xb40 ;  /* 0x00000b4000027802 */ /* 0x000fc40000000f00 */
[----:B012---:R-:W-:Y:S05]  /*0b30*/  CALL.REL.NOINC `($__internal_52_$__cuda_sm70_shflsync_bfly_p) ;  /* 0x0000034000007944 */ /* 0x007fea0003c00000 */
[----:B0-----:R-:W-:Y:S01]  /*0b40*/  HFMA2.MMA R9, -RZ, RZ, 0, 2.384185791015625e-07 ;  /* 0x00000004ff097435 */ /* 0x001fe200000001ff */
[----:B-1----:R-:W-:Y:S01]  /*0b50*/  FADD.FTZ R10, R13, R6 ;  /* 0x000000060d0a7221 */ /* 0x002fe20000010000 */
[----:B------:R-:W-:Y:S01]  /*0b60*/  MOV R6, 0x1f ;  /* 0x0000001f00067802 */ /* 0x000fe20000000f00 */
[----:B------:R-:W-:Y:S01]  /*0b70*/  IMAD.MOV.U32 R11, RZ, RZ, -0x1 ;  /* 0xffffffffff0b7424 */ /* 0x000fe200078e00ff */
[----:B------:R-:W-:-:S02]  /*0b80*/  MOV R2, 0xba0 ;  /* 0x00000ba000027802 */ /* 0x000fc40000000f00 */
[----:B------:R-:W-:Y:S05]  /*0b90*/  CALL.REL.NOINC `($__internal_52_$__cuda_sm70_shflsync_bfly_p) ;  /* 0x000002e000007944 */ /* 0x000fea0003c00000 */
[----:B0-----:R-:W-:Y:S01]  /*0ba0*/  HFMA2.MMA R9, -RZ, RZ, 0, 4.76837158203125e-07 ;  /* 0x00000008ff097435 */ /* 0x001fe200000001ff */
[----:B-1----:R-:W-:Y:S01]  /*0bb0*/  FADD.FTZ R10, R10, R6 ;  /* 0x000000060a0a7221 */ /* 0x002fe20000010000 */
[----:B------:R-:W-:Y:S01]  /*0bc0*/  MOV R6, 0x1f ;  /* 0x0000001f00067802 */ /* 0x000fe20000000f00 */
[----:B------:R-:W-:Y:S01]  /*0bd0*/  IMAD.MOV.U32 R11, RZ, RZ, -0x1 ;  /* 0xffffffffff0b7424 */ /* 0x000fe200078e00ff */
[----:B------:R-:W-:-:S02]  /*0be0*/  MOV R2, 0xc00 ;  /* 0x00000c0000027802 */ /* 0x000fc40000000f00 */
[----:B------:R-:W-:Y:S05]  /*0bf0*/  CALL.REL.NOINC `($__internal_52_$__cuda_sm70_shflsync_bfly_p) ;  /* 0x0000028000007944 */ /* 0x000fea0003c00000 */
[----:B-1----:R-:W-:Y:S01]  /*0c00*/  FADD.FTZ R4, R10, R6 ;  /* 0x000000060a047221 */ /* 0x002fe20000010000 */
[----:B0-----:R-:W-:Y:S01]  /*0c10*/  HFMA2.MMA R9, -RZ, RZ, 0, 9.5367431640625e-07 ;  /* 0x00000010ff097435 */ /* 0x001fe200000001ff */
[----:B------:R-:W-:Y:S01]  /*0c20*/  MOV R6, 0x1f ;  /* 0x0000001f00067802 */ /* 0x000fe20000000f00 */
[----:B------:R-:W-:Y:S01]  /*0c30*/  IMAD.MOV.U32 R11, RZ, RZ, -0x1 ;  /* 0xffffffffff0b7424 */ /* 0x000fe200078e00ff */
[----:B------:R-:W-:-:S02]  /*0c40*/  MOV R2, 0xc70 ;  /* 0x00000c7000027802 */ /* 0x000fc40000000f00 */
[----:B------:R-:W-:Y:S02]  /*0c50*/  MOV R10, R4 ;  /* 0x00000004000a7202 */ /* 0x000fe40000000f00 */
[----:B------:R-:W-:Y:S05]  /*0c60*/  CALL.REL.NOINC `($__internal_52_$__cuda_sm70_shflsync_bfly_p) ;  /* 0x0000021000007944 */ /* 0x000fea0003c00000 */
[----:B0-----:R-:W-:Y:S01]  /*0c70*/  HFMA2.MMA R9, -RZ, RZ, 0, 5.9604644775390625e-08 ;  /* 0x00000001ff097435 */ /* 0x001fe200000001ff */
[----:B-1----:R-:W-:Y:S01]  /*0c80*/  MOV R7, R6 ;  /* 0x0000000600077202 */ /* 0x002fe20000000f00 */
[----:B------:R-:W-:Y:S01]  /*0c90*/  IMAD.MOV.U32 R10, RZ, RZ, R5 ;  /* 0x000000ffff0a7224 */ /* 0x000fe200078e0005 */
[----:B------:R-:W-:Y:S01]  /*0ca0*/  MOV R6, 0x1f ;  /* 0x0000001f00067802 */ /* 0x000fe20000000f00 */
[----:B------:R-:W-:Y:S01]  /*0cb0*/  IMAD.MOV.U32 R11, RZ, RZ, -0x1 ;  /* 0xffffffffff0b7424 */ /* 0x000fe200078e00ff */
[----:B------:R-:W-:Y:S02]  /*0cc0*/  MOV R2, 0xce0 ;  /* 0x00000ce000027802 */ /* 0x000fe40000000f00 */
[----:B------:R-:W-:Y:S05]  /*0cd0*/  CALL.REL.NOINC `($__internal_52_$__cuda_sm70_shflsync_bfly_p) ;  /* 0x000001a000007944 */ /* 0x000fea0003c00000 */
[----:B0-----:R-:W-:Y:S01]  /*0ce0*/  HFMA2.MMA R9, -RZ, RZ, 0, 1.1920928955078125e-07 ;  /* 0x00000002ff097435 */ /* 0x001fe200000001ff */
[----:B-1----:R-:W-:Y:S01]  /*0cf0*/  FADD.FTZ R10, R5, R6 ;  /* 0x00000006050a7221 */ /* 0x002fe20000010000 */
[----:B------:R-:W-:Y:S01]  /*0d00*/  MOV R6, 0x1f ;  /* 0x0000001f00067802 */ /* 0x000fe20000000f00 */
[----:B------:R-:W-:Y:S01]  /*0d10*/  IMAD.MOV.U32 R11, RZ, RZ, -0x1 ;  /* 0xffffffffff0b7424 */ /* 0x000fe200078e00ff */
[----:B------:R-:W-:Y:S02]  /*0d20*/  MOV R2, 0xd40 ;  /* 0x00000d4000027802 */ /* 0x000fe40000000f00 */
[----:B------:R-:W-:Y:S05]  /*0d30*/  CALL.REL.NOINC `($__internal_52_$__cuda_sm70_shflsync_bfly_p) ;  /* 0x0000014000007944 */ /* 0x000fea0003c00000 */
        /* <DEDUP_REMOVED lines=12> */
[----:B0-----:R-:W-:Y:S01]  /*0e00*/  HFMA2.MMA R9, -RZ, RZ, 0, 9.5367431640625e-07 ;  /* 0x00000010ff097435 */ /* 0x001fe200000001ff */
[----:B-1----:R-:W-:Y:S01]  /*0e10*/  FADD.FTZ R10, R10, R6 ;  /* 0x000000060a0a7221 */ /* 0x002fe20000010000 */
[----:B------:R-:W-:Y:S01]  /*0e20*/  MOV R6, 0x1f ;  /* 0x0000001f00067802 */ /* 0x000fe20000000f00 */
[----:B------:R-:W-:Y:S01]  /*0e30*/  IMAD.MOV.U32 R11, RZ, RZ, -0x1 ;  /* 0xffffffffff0b7424 */ /* 0x000fe200078e00ff */
[----:B------:R-:W-:-:S02]  /*0e40*/  MOV R2, 0xe60 ;  /* 0x00000e6000027802 */ /* 0x000fc40000000f00 */
[----:B------:R-:W-:Y:S05]  /*0e50*/  CALL.REL.NOINC `($__internal_52_$__cuda_sm70_shflsync_bfly_p) ;  /* 0x0000002000007944 */ /* 0x000fea0003c00000 */
[----:B-1----:R-:W-:Y:S01]  /*0e60*/  MOV R5, R6 ;  /* 0x0000000600057202 */ /* 0x002fe20000000f00 */
[----:B0-----:R-:W-:Y:S05]  /*0e70*/  BRA `(.L_x_1980) ;  /* 0xfffffaa000007947 */ /* 0x001fea000383ffff */
        .weak           $__internal_52_$__cuda_sm70_shflsync_bfly_p
        .type           $__internal_52_$__cuda_sm70_shflsync_bfly_p,@function
        .size           $__internal_52_$__cuda_sm70_shflsync_bfly_p,(.L_x_6701 - $__internal_52_$__cuda_sm70_shflsync_bfly_p)
$__internal_52_$__cuda_sm70_shflsync_bfly_p:
[----:B------:R-:W-:Y:S01]  /*0e80*/  HFMA2.MMA R3, -RZ, RZ, 0, 0 ;  /* 0x00000000ff037435 */ /* 0x000fe200000001ff */
[----:B------:R-:W-:Y:S04]  /*0e90*/  WARPSYNC R11 ;  /* 0x0000000b00007348 */ /* 0x000fe80003800000 */
[----:B------:R0:W1:Y:S01]  /*0ea0*/  SHFL.BFLY PT, R6, R10, R9, R6 ;  /* 0x0c0000090a067389 */ /* 0x00006200000e0006 */
[----:B------:R-:W-:Y:S05]  /*0eb0*/  RET.REL.NODEC R2 `(_ZN10layer_norm22ln_bwd_finalize_kernelINS_22Kernel_traits_finalizeILj1536Ef13__nv_bfloat16S2_S2_fjLb0ELj1024ELj4ENS_18Kernel_traits_baseILj1536EfS2_S2_S2_fjLj1024EEEEELb0ELb1EEEvNS_9BwdParamsE) ;  /* 0xfffff14002007950 */ /* 0x000fea0003c3ffff */
.L_x_1981:
        /* <DEDUP_REMOVED lines=12> */
.L_x_6701:


//--------------------- .text._ZN10layer_norm13ln_bwd_kernelINS_13Kernel_traitsIf13__nv_bfloat16S2_S2_fjLj1536ELj1ELj1ELj4ELj8ENS_18Kernel_traits_baseILj1536EfS2_S2_S2_fjLj128EEEEELb1ELb0ELb1ELb1EEEvNS_9BwdParamsE --------------------------
	.section	.text._ZN10layer_norm13ln_bwd_kernelINS_13Kernel_traitsIf13__nv_bfloat16S2_S2_fjLj1536ELj1ELj1ELj4ELj8ENS_18Kernel_traits_baseILj1536EfS2_S2_S2_fjLj128EEEEELb1ELb0ELb1ELb1EEEvNS_9BwdParamsE,"ax",@progbits
	.sectioninfo	@"SHI_REGISTERS=104"
	.align	128
        .global         _ZN10layer_norm13ln_bwd_kernelINS_13Kernel_traitsIf13__nv_bfloat16S2_S2_fjLj1536ELj1ELj1ELj4ELj8ENS_18Kernel_traits_baseILj1536EfS2_S2_S2_fjLj128EEEEELb1ELb0ELb1ELb1EEEvNS_9BwdParamsE
        .type           _ZN10layer_norm13ln_bwd_kernelINS_13Kernel_traitsIf13__nv_bfloat16S2_S2_fjLj1536ELj1ELj1ELj4ELj8ENS_18Kernel_traits_baseILj1536EfS2_S2_S2_fjLj128EEEEELb1ELb0ELb1ELb1EEEvNS_9BwdParamsE,@function
        .size           _ZN10layer_norm13ln_bwd_kernelINS_13Kernel_traitsIf13__nv_bfloat16S2_S2_fjLj1536ELj1ELj1ELj4ELj8ENS_18Kernel_traits_baseILj1536EfS2_S2_S2_fjLj128EEEEELb1ELb0ELb1ELb1EEEvNS_9BwdParamsE,(.L_x_6702 - _ZN10layer_norm13ln_bwd_kernelINS_13Kernel_traitsIf13__nv_bfloat16S2_S2_fjLj1536ELj1ELj1ELj4ELj8ENS_18Kernel_traits_baseILj1536EfS2_S2_S2_fjLj128EEEEELb1ELb0ELb1ELb1EEEvNS_9BwdParamsE)
        .other          _ZN10layer_norm13ln_bwd_kernelINS_13Kernel_traitsIf13__nv_bfloat16S2_S2_fjLj1536ELj1ELj1ELj4ELj8ENS_18Kernel_traits_baseILj1536EfS2_S2_S2_fjLj128EEEEELb1ELb0ELb1ELb1EEEvNS_9BwdParamsE,@"STO_CUDA_ENTRY STV_DEFAULT"
_ZN10layer_norm13ln_bwd_kernelINS_13Kernel_traitsIf13__nv_bfloat16S2_S2_fjLj1536ELj1ELj1ELj4ELj8ENS_18Kernel_traits_baseILj1536EfS2_S2_S2_fjLj128EEEEELb1ELb0ELb1ELb1EEEvNS_9BwdParamsE:
.text._ZN10layer_norm13ln_bwd_kernelINS_13Kernel_traitsIf13__nv_bfloat16S2_S2_fjLj1536ELj1ELj1ELj4ELj8ENS_18Kernel_traits_baseILj1536EfS2_S2_S2_fjLj128EEEEELb1ELb0ELb1ELb1EEEvNS_9BwdParamsE:
        /* <DEDUP_REMOVED lines=20> */
.L_x_1982:
        /* <DEDUP_REMOVED lines=21> */
.L_x_2034:
[----:B------:R-:W-:-:S04]  /*0290*/  IMAD.MOV.U32 R55, RZ, RZ, 0x4 ;  /* 0x00000004ff377424 */ /* 0x000fc800078e00ff */
[----:B------:R-:W-:-:S05]  /*02a0*/  IMAD.WIDE R42, R60, R55, c[0x0][0x1d8] ;  /* 0x000076003c2a7625 */ /* 0x000fca00078e0237 */
[----:B------:R0:W2:Y:S01]  /*02b0*/  LDG.E R52, [R42.64] ;  /* 0x000000042a347981 */ /* 0x0000a2000c1e1900 */
[----:B------:R-:W-:-:S04]  /*02c0*/  IMAD.WIDE R46, R60, R55, c[0x0][0x1d0] ;  /* 0x000074003c2e7625 */ /* 0x000fc800078e0237 */
[C---:B------:R-:W-:Y:S01]  /*02d0*/  IMAD R0, R60.reuse, c[0x0][0x168], RZ ;  /* 0x00005a003c007a24 */ /* 0x040fe200078e02ff */
[----:B-----5:R3:W5:Y:S01]  /*02e0*/  LDG.E R94, [R46.64] ;  /* 0x000000042e5e7981 */ /* 0x020762000c1e1900 */
[----:B------:R-:W-:Y:S01]  /*02f0*/  LOP3.LUT R54, R61, 0x7f, RZ, 0xc0, !PT ;  /* 0x0000007f3d367812 */ /* 0x000fe200078ec0ff */
[----:B------:R-:W-:Y:S01]  /*0300*/  HFMA2.MMA R53, -RZ, RZ, 0, 4.76837158203125e-07 ;  /* 0x00000008ff357435 */ /* 0x000fe200000001ff */
[----:B------:R-:W-:Y:S01]  /*0310*/  IMAD.WIDE R40, R60, R55, c[0x0][0x1a8] ;  /* 0x00006a003c287625 */ /* 0x000fe200078e0237 */
[----:B------:R-:W-:-:S04]  /*0320*/  SHF.R.S32.HI R45, RZ, 0x1f, R0 ;  /* 0x0000001fff2d7819 */ /* 0x000fc80000011400 */
[----:B------:R-:W-:Y:S01]  /*0330*/  LEA.HI R45, R45, R0, RZ, 0x2 ;  /* 0x000000002d2d7211 */ /* 0x000fe200078f10ff */
[----:B------:R-:W-:Y:S01]  /*0340*/  BSSY B0, `(.L_x_1984) ;  /* 0x00000c9000007945 */ /* 0x000fe20003800000 */
[----:B------:R4:W5:Y:S02]  /*0350*/  LDG.E R57, [R40.64] ;  /* 0x0000000428397981 */ /* 0x000964000c1e1900 */
[----:B------:R-:W-:-:S04]  /*0360*/  LEA.HI.SX32 R92, R45, R54, 0x1e ;  /* 0x000000362d5c7211 */ /* 0x000fc800078ff2ff */
[C---:B------:R-:W-:Y:S02]  /*0370*/  IADD3 R56, R92.reuse, 0x80, RZ ;  /* 0x000000805c387810 */ /* 0x040fe40007ffe0ff */
[C---:B------:R-:W-:Y:S01]  /*0380*/  IADD3 R0, R92.reuse, 0x100, RZ ;  /* 0x000001005c007810 */ /* 0x040fe20007ffe0ff */
[----:B------:R-:W-:-:S04]  /*0390*/  IMAD.WIDE.U32 R44, R92, R53, c[0x0][0x218] ;  /* 0x000086005c2c7625 */ /* 0x000fc800078e0035 */
[----:B0-----:R-:W-:-:S04]  /*03a0*/  IMAD.WIDE.U32 R42, R56, R53, c[0x0][0x218] ;  /* 0x00008600382a7625 */ /* 0x001fc800078e0035 */
[----:B----4-:R-:W-:Y:S01]  /*03b0*/  IMAD.WIDE.U32 R40, R0, R53, c[0x0][0x218] ;  /* 0x0000860000287625 */ /* 0x010fe200078e0035 */
[----:B--2---:R-:W-:-:S13]  /*03c0*/  ISETP.GT.AND P1, PT, R52, RZ, PT ;  /* 0x000000ff3400720c */ /* 0x004fda0003f24270 */
[----:B------:R-:W-:Y:S05]  /*03d0*/  @P1 BRA `(.L_x_1985) ;  /* 0x0000016000001947 */ /* 0x000fea0003800000 */
[----:B---3-5:R-:W-:Y:S02]  /*03e0*/  ISETP.GE.AND P2, PT, R94, 0x1, PT ;  /* 0x000000015e00780c */ /* 0x028fe40003f46270 */
        /* <DEDUP_REMOVED lines=21> */
.L_x_1985:
[----:B---3--:R-:W-:-:S05]  /*0540*/  IADD3 R46, R52, -0x1, RZ ;  /* 0xffffffff342e7810 */ /* 0x008fca0007ffe0ff */
        /* <DEDUP_REMOVED lines=19> */
[----:B------:R-:W4:Y:S01]  /*0680*/  LDG.E.64 R52, [R52.64] ;  /* 0x0000000434347981 */ /* 0x000f22000c1e1b00 */
[----:B-----5:R-:W-:-:S02]  /*0690*/  ISETP.GE.AND P2, PT, R94, 0x1, PT ;  /* 0x000000015e00780c */ /* 0x020fc40003f46270 */
[----:B------:R-:W-:-:S11]  /*06a0*/  ISETP.NE.U32.AND P0, PT, RZ, c[0x0][0x218], PT ;  /* 0x00008600ff007a0c */ /* 0x000fd60003f05070 */
[----:B------:R-:W-:-:S05]  /*06b0*/  @P2 IADD3 R72, R94, -0x1, RZ ;  /* 0xffffffff5e482810 */ /* 0x000fca0007ffe0ff */
[----:B------:R-:W-:Y:S01]  /*06c0*/  @P2 IMAD R72, R72, c[0x0][0x168], RZ ;  /* 0x00005a0048482a24 */ /* 0x000fe200078e02ff */
[----:B------:R-:W-:-:S04]  /*06d0*/  ISETP.NE.AND.EX P0, PT, RZ, c[0x0][0x21c], PT, P0 ;  /* 0x00008700ff007a0c */ /* 0x000fc80003f05300 */
[----:B------:R-:W-:-:S04]  /*06e0*/  @P2 SHF.R.S32.HI R73, RZ, 0x1f, R72 ;  /* 0x0000001fff492819 */ /* 0x000fc80000011448 */
[----:B------:R-:W-:Y:S01]  /*06f0*/  @P2 LEA.HI R73, R73, R72, RZ, 0x2 ;  /* 0x0000004849492211 */ /* 0x000fe200078f10ff */
[----:B------:R-:W-:-:S03]  /*0700*/  IMAD.MOV.U32 R72, RZ, RZ, RZ ;  /* 0x000000ffff487224 */ /* 0x000fc600078e00ff */
[----:B------:R-:W-:Y:S01]  /*0710*/  @P2 LEA.HI.SX32 R72, R73, R54, 0x1e ;  /* 0x0000003649482211 */ /* 0x000fe200078ff2ff */
[----:B------:R1:W5:Y:S03]  /*0720*/  @P0 LDG.E.64 R50, [R44.64] ;  /* 0x000000042c320981 */ /* 0x000366000c1e1b00 */
[C---:B------:R-:W-:Y:S01]  /*0730*/  IADD3 R82, R72.reuse, 0x100, RZ ;  /* 0x0000010048527810 */ /* 0x040fe20007ffe0ff */
[----:B------:R3:W5:Y:S01]  /*0740*/  @P0 LDG.E.64 R48, [R42.64] ;  /* 0x000000042a300981 */ /* 0x000762000c1e1b00 */
[----:B0-----:R-:W-:-:S03]  /*0750*/  IMAD.WIDE.U32 R70, R72, R55, c[0x0][0x190] ;  /* 0x0000640048467625 */ /* 0x001fc600078e0037 */
[----:B------:R0:W5:Y:S01]  /*0760*/  @P0 LDG.E.64 R2, [R40.64] ;  /* 0x0000000428020981 */ /* 0x000162000c1e1b00 */
[----:B-1----:R-:W-:Y:S02]  /*0770*/  ISETP.NE.AND P0, PT, R59, RZ, PT ;  /* 0x000000ff3b00720c */ /* 0x002fe40003f05270 */
[----:B------:R-:W-:Y:S01]  /*0780*/  IADD3 R54, R72, 0x80, RZ ;  /* 0x0000008048367810 */ /* 0x000fe20007ffe0ff */
[-C--:B------:R-:W-:Y:S01]  /*0790*/  IMAD.WIDE.U32 R82, R82, R55.reuse, c[0x0][0x190] ;  /* 0x0000640052527625 */ /* 0x080fe200078e0037 */
[----:B------:R1:W5:Y:S03]  /*07a0*/  LDG.E R97, [R70.64] ;  /* 0x0000000446617981 */ /* 0x000366000c1e1900 */
[----:B------:R-:W-:Y:S02]  /*07b0*/  IMAD.WIDE.U32 R72, R54, R55, c[0x0][0x190] ;  /* 0x0000640036487625 */ /* 0x000fe400078e0037 */
[----:B------:R0:W5:Y:S04]  /*07c0*/  LDG.E R54, [R82.64] ;  /* 0x0000000452367981 */ /* 0x000168000c1e1900 */
[----:B------:R0:W5:Y:S01]  /*07d0*/  LDG.E R90, [R72.64] ;  /* 0x00000004485a7981 */ /* 0x000162000c1e1900 */
[--C-:B--2---:R-:W-:Y:S01]  /*07e0*/  SHF.R.U64 R76, R68, 0x10, R69.reuse ;  /* 0x00000010444c7819 */ /* 0x104fe20000001245 */
[--C-:B------:R-:W-:Y:S01]  /*07f0*/  IMAD.MOV.U32 R74, RZ, RZ, R69.reuse ;  /* 0x000000ffff4a7224 */ /* 0x100fe200078e0045 */
[----:B------:R-:W-:-:S02]  /*0800*/  SHF.R.U32.HI R75, RZ, 0x10, R69 ;  /* 0x00000010ff4b7819 */ /* 0x000fc40000011645 */
[--C-:B---3--:R-:W-:Y:S02]  /*0810*/  SHF.R.U64 R43, R62, 0x10, R63.reuse ;  /* 0x000000103e2b7819 */ /* 0x108fe4000000123f */
[--C-:B------:R-:W-:Y:S02]  /*0820*/  SHF.R.U32.HI R45, RZ, 0x10, R63.reuse ;  /* 0x00000010ff2d7819 */ /* 0x100fe4000001163f */
[----:B------:R-:W-:Y:S02]  /*0830*/  PRMT R63, RZ, 0x5410, R63 ;  /* 0x00005410ff3f7816 */ /* 0x000fe4000000003f */
[----:B------:R-:W-:Y:S02]  /*0840*/  MOV R77, R68 ;  /* 0x00000044004d7202 */ /* 0x000fe40000000f00 */
[--C-:B----4-:R-:W-:Y:S01]  /*0850*/  SHF.R.U64 R42, R64, 0x10, R65.reuse ;  /* 0x00000010402a7819 */ /* 0x110fe20000001241 */
[--C-:B0-----:R-:W-:Y:S01]  /*0860*/  IMAD.MOV.U32 R41, RZ, RZ, R65.reuse ;  /* 0x000000ffff297224 */ /* 0x101fe200078e0041 */
[----:B------:R-:W-:-:S02]  /*0870*/  SHF.R.U32.HI R40, RZ, 0x10, R65 ;  /* 0x00000010ff287819 */ /* 0x000fc40000011641 */
[----:B-1----:R-:W-:Y:S02]  /*0880*/  SHF.R.U64 R70, R46, 0x10, R47 ;  /* 0x000000102e467819 */ /* 0x002fe4000000122f */
[----:B------:R-:W-:Y:S02]  /*0890*/  FSEL R100, R81, RZ, !P0 ;  /* 0x000000ff51647208 */ /* 0x000fe40004000000 */
[----:B------:R-:W-:Y:S02]  /*08a0*/  PRMT R62, RZ, 0x5410, R62 ;  /* 0x00005410ff3e7816 */ /* 0x000fe4000000003e */
[----:B------:R-:W-:Y:S02]  /*08b0*/  SHF.R.U64 R69, R52, 0x10, R53 ;  /* 0x0000001034457819 */ /* 0x000fe40000001235 */
[----:B------:R-:W-:Y:S02]  /*08c0*/  PRMT R65, RZ, 0x5410, R52 ;  /* 0x00005410ff417816 */ /* 0x000fe40000000034 */
[----:B------:R-:W-:-:S02]  /*08d0*/  PRMT R46, RZ, 0x5410, R46 ;  /* 0x00005410ff2e7816 */ /* 0x000fc4000000002e */
[----:B------:R-:W-:Y:S01]  /*08e0*/  SHF.R.U32.HI R71, RZ, 0x10, R47 ;  /* 0x00000010ff477819 */ /* 0x000fe2000001162f */
[----:B------:R-:W-:Y:S01]  /*08f0*/  IMAD.MOV.U32 R44, RZ, RZ, R64 ;  /* 0x000000ffff2c7224 */ /* 0x000fe200078e0040 */
[----:B------:R-:W-:Y:S01]  /*0900*/  SHF.R.U32.HI R68, RZ, 0x10, R53 ;  /* 0x00000010ff447819 */ /* 0x000fe20000011635 */
[----:B------:R-:W-:Y:S01]  /*0910*/  FADD.FTZ R52, -R100, R63 ;  /* 0x0000003f64347221 */ /* 0x000fe20000010100 */
[----:B------:R-:W-:Y:S02]  /*0920*/  PRMT R43, RZ, 0x5410, R43 ;  /* 0x00005410ff2b7816 */ /* 0x000fe4000000002b */
[--C-:B------:R-:W-:Y:S02]  /*0930*/  SHF.R.U64 R79, R66, 0x10, R67.reuse ;  /* 0x00000010424f7819 */ /* 0x100fe40000001243 */
[----:B------:R-:W-:Y:S02]  /*0940*/  MOV R55, R67 ;  /* 0x0000004300377202 */ /* 0x000fe40000000f00 */
[----:B------:R-:W-:Y:S01]  /*0950*/  SHF.R.U32.HI R78, RZ, 0x10, R67 ;  /* 0x00000010ff4e7819 */ /* 0x000fe20000011643 */
[----:B------:R-:W-:Y:S01]  /*0960*/  IMAD.MOV.U32 R80, RZ, RZ, R66 ;  /* 0x000000ffff507224 */ /* 0x000fe200078e0042 */
[----:B------:R-:W-:Y:S01]  /*0970*/  PRMT R64, RZ, 0x5410, R47 ;  /* 0x00005410ff407816 */ /* 0x000fe2000000002f */
[----:B------:R-:W-:Y:S01]  /*0980*/  FADD.FTZ R82, -R100, R65 ;  /* 0x0000004164527221 */ /* 0x000fe20000010100 */
[----:B------:R-:W-:-:S02]  /*0990*/  PRMT R67, RZ, 0x5410, R53 ;  /* 0x00005410ff437816 */ /* 0x000fc40000000035 */
[----:B------:R-:W-:Y:S01]  /*09a0*/  PRMT R63, RZ, 0x5410, R69 ;  /* 0x00005410ff3f7816 */ /* 0x000fe20000000045 */
[C---:B------:R-:W-:Y:S01]  /*09b0*/  FADD.FTZ R62, -R100.reuse, R62 ;  /* 0x0000003e643e7221 */ /* 0x040fe20000010100 */
[----:B------:R-:W-:Y:S01]  /*09c0*/  PRMT R45, RZ, 0x5410, R45 ;  /* 0x00005410ff2d7816 */ /* 0x000fe2000000002d */
[C---:B------:R-:W-:Y:S01]  /*09d0*/  FADD.FTZ R66, -R100.reuse, R46 ;  /* 0x0000002e64427221 */ /* 0x040fe20000010100 */
        /* <DEDUP_REMOVED lines=11> */
[C---:B------:R-:W-:Y:S02]  /*0a90*/  FADD.FTZ R68, -R100.reuse, R47 ;  /* 0x0000002f64447221 */ /* 0x040fe40000010100 */
[C---:B------:R-:W-:Y:S02]  /*0aa0*/  FADD.FTZ R72, -R100.reuse, R53 ;  /* 0x0000003564487221 */ /* 0x040fe40000010100 */
[C---:B------:R-:W-:Y:S02]  /*0ab0*/  FMUL.FTZ R63, R57.reuse, R62 ;  /* 0x0000003e393f7220 */ /* 0x040fe40000410000 */
[----:B------:R-:W-:Y:S02]  /*0ac0*/  FADD.FTZ R100, -R100, R65 ;  /* 0x0000004164647221 */ /* 0x000fe40000010100 */
[C---:B------:R-:W-:Y:S02]  /*0ad0*/  FMUL.FTZ R62, R57.reuse, R46 ;  /* 0x0000002e393e7220 */ /* 0x040fe40000410000 */
[----:B------:R-:W-:Y:S01]  /*0ae0*/  FMUL.FTZ R65, R57, R52 ;  /* 0x0000003439417220 */ /* 0x000fe20000410000 */
[----:B------:R-:W-:Y:S01]  /*0af0*/  PRMT R46, RZ, 0x5410, R75 ;  /* 0x00005410ff2e7816 */ /* 0x000fe2000000004b */
        /* <DEDUP_REMOVED lines=9> */
[----:B------:R-:W-:Y:S01]  /*0b90*/  FMUL.FTZ R67, R57, R66 ;  /* 0x0000004239437220 */ /* 0x000fe20000410000 */
[----:B------:R-:W-:Y:S01]  /*0ba0*/  PRMT R44, RZ, 0x5410, R42 ;  /* 0x00005410ff2c7816 */ /* 0x000fe2000000002a */
[----:B------:R-:W-:Y:S01]  /*0bb0*/  FADD.FTZ R42, RZ, R74 ;  /* 0x0000004aff2a7221 */ /* 0x000fe20000010000 */
[----:B------:R-:W-:Y:S01]  /*0bc0*/  PRMT R47, RZ, 0x5410, R41 ;  /* 0x00005410ff2f7816 */ /* 0x000fe20000000029 */
[----:B------:R-:W-:Y:S01]  /*0bd0*/  FFMA.FTZ R41, R63, R74, RZ ;  /* 0x0000004a3f297223 */ /* 0x000fe200000100ff */
[----:B------:R-:W-:Y:S01]  /*0be0*/  PRMT R52, RZ, 0x5410, R78 ;  /* 0x00005410ff347816 */ /* 0x000fe2000000004e */
[----:B------:R-:W-:-:S02]  /*0bf0*/  FADD.FTZ R32, R32, R43 ;  /* 0x0000002b20207221 */ /* 0x000fc40000010000 */
[-C--:B------:R-:W-:Y:S02]  /*0c00*/  FFMA.FTZ R20, R67, R43.reuse, R20 ;  /* 0x0000002b43147223 */ /* 0x080fe40000010014 */
[----:B------:R-:W-:Y:S02]  /*0c10*/  FMUL.FTZ R78, R8, R43 ;  /* 0x0000002b084e7220 */ /* 0x000fe40000410000 */
[----:B------:R-:W-:Y:S02]  /*0c20*/  FADD.FTZ R43, R42, R75 ;  /* 0x0000004b2a2b7221 */ /* 0x000fe40000010000 */
[----:B------:R-:W-:Y:S02]  /*0c30*/  FMUL.FTZ R64, R57, R64 ;  /* 0x0000004039407220 */ /* 0x000fe40000410000 */
[----:B------:R-:W-:Y:S02]  /*0c40*/  FFMA.FTZ R41, R62, R75, R41 ;  /* 0x0000004b3e297223 */ /* 0x000fe40000010029 */
[----:B------:R-:W-:-:S02]  /*0c50*/  FADD.FTZ R36, R36, R77 ;  /* 0x0000004d24247221 */ /* 0x000fc40000010000 */
[----:B------:R-:W-:Y:S02]  /*0c60*/  FFMA.FTZ R16, R63, R77, R16 ;  /* 0x0000004d3f107223 */ /* 0x000fe40000010010 */
[-C--:B------:R-:W-:Y:S02]  /*0c70*/  FMUL.FTZ R77, R15, R46.reuse ;  /* 0x0000002e0f4d7220 */ /* 0x080fe40000410000 */
[----:B------:R-:W-:Y:S02]  /*0c80*/  FADD.FTZ R42, R43, R76 ;  /* 0x0000004c2b2a7221 */ /* 0x000fe40000010000 */
[----:B------:R-:W-:Y:S02]  /*0c90*/  FADD.FTZ R39, R39, R46 ;  /* 0x0000002e27277221 */ /* 0x000fe40000010000 */
[----:B------:R-:W-:Y:S01]  /*0ca0*/  FFMA.FTZ R19, R64, R46, R19 ;  /* 0x0000002e40137223 */ /* 0x000fe20000010013 */
[----:B------:R-:W-:Y:S01]  /*0cb0*/  PRMT R46, RZ, 0x5410, R79 ;  /* 0x00005410ff2e7816 */ /* 0x000fe2000000004f */
[----:B------:R-:W-:-:S02]  /*0cc0*/  FFMA.FTZ R41, R65, R76, R41 ;  /* 0x0000004c41297223 */ /* 0x000fc40000010029 */
[----:B------:R-:W-:Y:S01]  /*0cd0*/  FADD.FTZ R43, R42, R77 ;  /* 0x0000004d2a2b7221 */ /* 0x000fe20000010000 */
[----:B------:R-:W-:Y:S01]  /*0ce0*/  PRMT R55, RZ, 0x5410, R55 ;  /* 0x00005410ff377816 */ /* 0x000fe20000000037 */
[----:B------:R-:W-:Y:S02]  /*0cf0*/  FFMA.FTZ R41, R64, R77, R41 ;  /* 0x0000004d40297223 */ /* 0x000fe40000010029 */
[----:B------:R-:W-:Y:S02]  /*0d00*/  FMUL.FTZ R79, R9, R46 ;  /* 0x0000002e094f7220 */ /* 0x000fe40000410000 */
[----:B------:R-:W-:Y:S02]  /*0d10*/  FADD.FTZ R42, R43, R78 ;  /* 0x0000004e2b2a7221 */ /* 0x000fe40000010000 */
[----:B------:R-:W-:Y:S02]  /*0d20*/  FMUL.FTZ R66, R57, R68 ;  /* 0x0000004439427220 */ /* 0x000fe40000410000 */
[----:B------:R-:W-:-:S02]  /*0d30*/  FFMA.FTZ R41, R67, R78, R41 ;  /* 0x0000004e43297223 */ /* 0x000fc40000010029 */
[----:B------:R-:W-:Y:S02]  /*0d40*/  FMUL.FTZ R80, R10, R55 ;  /* 0x000000370a507220 */ /* 0x000fe40000410000 */
[----:B------:R-:W-:Y:S02]  /*0d50*/  FADD.FTZ R43, R42, R79 ;  /* 0x0000004f2a2b7221 */ /* 0x000fe40000010000 */
[----:B------:R-:W-:Y:S02]  /*0d60*/  FMUL.FTZ R69, R57, R70 ;  /* 0x0000004639457220 */ /* 0x000fe40000410000 */
[----:B------:R-:W-:Y:S02]  /*0d70*/  FFMA.FTZ R41, R66, R79, R41 ;  /* 0x0000004f42297223 */ /* 0x000fe40000010029 */
[----:B------:R-:W-:Y:S02]  /*0d80*/  FMUL.FTZ R81, R11, R52 ;  /* 0x000000340b517220 */ /* 0x000fe40000410000 */
[----:B------:R-:W-:-:S02]  /*0d90*/  FADD.FTZ R42, R43, R80 ;  /* 0x000000502b2a7221 */ /* 0x000fc40000010000 */
[----:B------:R-:W-:Y:S02]  /*0da0*/  FMUL.FTZ R68, R57, R72 ;  /* 0x0000004839447220 */ /* 0x000fe40000410000 */
[----:B------:R-:W-:Y:S02]  /*0db0*/  FFMA.FTZ R41, R69, R80, R41 ;  /* 0x0000005045297223 */ /* 0x000fe40000010029 */
[----:B------:R-:W-:Y:S02]  /*0dc0*/  FMUL.FTZ R71, R57, R82 ;  /* 0x0000005239477220 */ /* 0x000fe40000410000 */
[----:B------:R-:W-:Y:S02]  /*0dd0*/  FMUL.FTZ R82, R4, R45 ;  /* 0x0000002d04527220 */ /* 0x000fe40000410000 */
[----:B------:R-:W-:Y:S02]  /*0de0*/  FADD.FTZ R43, R42, R81 ;  /* 0x000000512a2b7221 */ /* 0x000fe40000010000 */
[----:B------:R-:W-:-:S02]  /*0df0*/  FFMA.FTZ R41, R68, R81, R41 ;  /* 0x0000005144297223 */ /* 0x000fc40000010029 */
[----:B------:R-:W-:Y:S02]  /*0e00*/  FMUL.FTZ R83, R5, R44 ;  /* 0x0000002c05537220 */ /* 0x000fe40000410000 */
[----:B------:R-:W-:Y:S02]  /*0e10*/  FADD.FTZ R42, R43, R82 ;  /* 0x000000522b2a7221 */ /* 0x000fe40000010000 */
[----:B------:R-:W-:Y:S02]  /*0e20*/  FMUL.FTZ R70, R57, R84 ;  /* 0x0000005439467220 */ /* 0x000fe40000410000 */
[----:B------:R-:W-:Y:S02]  /*0e30*/  FFMA.FTZ R41, R71, R82, R41 ;  /* 0x0000005247297223 */ /* 0x000fe40000010029 */
[----:B------:R-:W-:Y:S01]  /*0e40*/  FADD.FTZ R43, R42, R83 ;  /* 0x000000532a2b7221 */ /* 0x000fe20000010000 */
[----:B------:R-:W-:Y:S01]  /*0e50*/  PRMT R42, RZ, 0x5410, R40 ;  /* 0x00005410ff2a7816 */ /* 0x000fe20000000028 */
[----:B------:R-:W-:-:S02]  /*0e60*/  FMUL.FTZ R73, R57, R98 ;  /* 0x0000006239497220 */ /* 0x000fc40000410000 */
[----:B------:R-:W-:Y:S02]  /*0e70*/  FMUL.FTZ R84, R6, R47 ;  /* 0x0000002f06547220 */ /* 0x000fe40000410000 */
        /* <DEDUP_REMOVED lines=21> */
.L_x_1986:
[----:B------:R-:W-:Y:S05]  /*0fd0*/  BSYNC B0 ;  /* 0x0000000000007941 */ /* 0x000fea0003800000 */
.L_x_1984:
[----:B------:R-:W-:Y:S02]  /*0fe0*/  LOP3.LUT P2, RZ, R58, 0xff, RZ, 0xc0, !PT ;  /* 0x000000ff3aff7812 */ /* 0x000fe4000784c0ff */
[----:B0-----:R-:W-:Y:S02]  /*0ff0*/  SHF.R.U32.HI R42, RZ, 0x5, R61 ;  /* 0x00000005ff2a7819 */ /* 0x001fe4000001163d */
[----:B------:R-:W-:-:S02]  /*1000*/  LOP3.LUT P0, RZ, R61, 0x1f, RZ, 0xc0, !PT ;  /* 0x0000001f3dff7812 */ /* 0x000fc4000780c0ff */
[----:B------:R-:W-:-:S07]  /*1010*/  LOP3.LUT R55, R42, 0x7fffffc, RZ, 0xc0, !PT ;  /* 0x07fffffc2a377812 */ /* 0x000fce00078ec0ff */
[----:B------:R-:W-:Y:S01]  /*1020*/  @!P2 IADD3 R55, R55, 0x4, RZ ;  /* 0x000000043737a810 */ /* 0x000fe20007ffe0ff */
[----:B------:R-:W-:Y:S05]  /*1030*/  BRA.DIV ~URZ, `(.L_x_1987) ;  /* 0x000018927f007947 */ /* 0x000fea000b800000 */
[----:B------:R0:W2:Y:S02]  /*1040*/  SHFL.DOWN PT, R43, R98, 0x10, 0x1f ;  /* 0x0a001f00622b7f89 */ /* 0x0000a400000e0000 */
.L_x_2035:
        /* <DEDUP_REMOVED lines=18> */
.L_x_2036:
[----:B------:R-:W-:Y:S01]  /*1170*/  @!P0 LOP3.LUT R42, R42, 0x3, RZ, 0xc0, !PT ;  /* 0x000000032a2a8812 */ /* 0x000fe200078ec0ff */
[----:B---3--:R-:W-:Y:S01]  /*1180*/  FADD.FTZ R52, R52, R45 ;  /* 0x0000002d34347221 */ /* 0x008fe20000010000 */
[----:B------:R-:W-:Y:S01]  /*1190*/  WARPSYNC 0xffffffff ;  /* 0xffffffff00007948 */ /* 0x000fe20003800000 */
[----:B--2---:R-:W-:Y:S01]  /*11a0*/  FADD.FTZ R53, R40, R47 ;  /* 0x0000002f28357221 */ /* 0x004fe20000010000 */
[----:B------:R-:W-:Y:S01]  /*11b0*/  @!P0 IADD3 R98, R55, R42, RZ ;  /* 0x0000002a37628210 */ /* 0x000fe20007ffe0ff */
[----:B------:R-:W-:Y:S01]  /*11c0*/  BSSY B0, `(.L_x_1989) ;  /* 0x000002b000007945 */ /* 0x000fe20003800000 */
[----:B------:R-:W-:-:S03]  /*11d0*/  ISETP.GE.AND P2, PT, R94, 0x1, PT ;  /* 0x000000015e00780c */ /* 0x000fc60003f46270 */
[----:B------:R-:W-:Y:S04]  /*11e0*/  @!P0 STS.64 [R98.X8+0x1800], R52 ;  /* 0x0018003462008388 */ /* 0x000fe80000008a00 */
[----:B------:R-:W-:Y:S01]  /*11f0*/  BAR.SYNC.DEFER_BLOCKING 0x0 ;  /* 0x0000000000007b1d */ /* 0x000fe20000010000 */
[----:B-1----:R-:W-:-:S05]  /*1200*/  ISETP.NE.AND P0, PT, R59, RZ, PT ;  /* 0x000000ff3b00720c */ /* 0x002fca0003f05270 */
        /* <DEDUP_REMOVED lines=29> */
.L_x_1990:
        /* <DEDUP_REMOVED lines=9> */
.L_x_1991:
[----:B------:R-:W-:Y:S05]  /*1470*/  BSYNC B0 ;  /* 0x0000000000007941 */ /* 0x000fea0003800000 */
.L_x_1989:
        /* <DEDUP_REMOVED lines=12> */
[----:B------:R-:W-:Y:S01]  /*1540*/  MOV R40, RZ ;  /* 0x000000ff00287202 */ /* 0x000fe20000000f00 */
[----:B------:R-:W-:Y:S05]  /*1550*/  @!P3 BRA `(.L_x_1994) ;  /* 0x000000900000b947 */ /* 0x000fea0003800000 */
[----:B------:R-:W-:-:S04]  /*1560*/  SHF.R.U64 R40, R50, 0x10, R51 ;  /* 0x0000001032287819 */ /* 0x000fc80000001233 */
[----:B------:R-:W-:Y:S01]  /*1570*/  PRMT R40, RZ, 0x5410, R40 ;  /* 0x00005410ff287816 */ /* 0x000fe20000000028 */
[----:B------:R-:W-:Y:S05]  /*1580*/  BRA `(.L_x_1994) ;  /* 0x0000006000007947 */ /* 0x000fea0003800000 */
.L_x_1993:
[----:B------:R-:W-:Y:S01]  /*1590*/  FFMA.FTZ R40, R62, R45, R46 ;  /* 0x0000002d3e287223 */ /* 0x000fe2000001002e */
[----:B------:R-:W-:-:S03]  /*15a0*/  @P3 SHF.R.U64 R41, R50, 0x10, R51 ;  /* 0x0000001032293819 */ /* 0x000fc60000001233 */
[----:B------:R-:W-:Y:S01]  /*15b0*/  FADD.FTZ R40, R75, -R40 ;  /* 0x800000284b287221 */ /* 0x000fe20000010000 */
[----:B------:R-:W-:-:S03]  /*15c0*/  @P3 PRMT R41, RZ, 0x5410, R41 ;  /* 0x00005410ff293816 */ /* 0x000fc60000000029 */
[----:B------:R-:W-:-:S04]  /*15d0*/  FMUL.FTZ R40, R57, R40 ;  /* 0x0000002839287220 */ /* 0x000fc80000410000 */
[----:B------:R-:W-:Y:S02]  /*15e0*/  @P3 FADD.FTZ R40, R40, R41 ;  /* 0x0000002928283221 */ /* 0x000fe40000010000 */
.L_x_1994:
[----:B------:R-:W-:Y:S05]  /*15f0*/  BSYNC B0 ;  /* 0x0000000000007941 */ /* 0x000fea0003800000 */
.L_x_1992:
        /* <DEDUP_REMOVED lines=14> */
.L_x_1996:
[----:B------:R-:W-:-:S04]  /*16e0*/  FFMA.FTZ R41, R65, R45, R46 ;  /* 0x0000002d41297223 */ /* 0x000fc8000001002e */
[----:B------:R-:W-:Y:S01]  /*16f0*/  FADD.FTZ R40, R76, -R41 ;  /* 0x800000294c287221 */ /* 0x000fe20000010000 */
[----:B------:R-:W-:-:S03]  /*1700*/  @P3 PRMT R41, RZ, 0x5410, R51 ;  /* 0x00005410ff293816 */ /* 0x000fc60000000033 */
[----:B------:R-:W-:-:S04]  /*1710*/  FMUL.FTZ R40, R57, R40 ;  /* 0x0000002839287220 */ /* 0x000fc80000410000 */
[----:B------:R-:W-:Y:S02]  /*1720*/  @P3 FADD.FTZ R40, R40, R41 ;  /* 0x0000002928283221 */ /* 0x000fe40000010000 */
.L_x_1997:
[----:B------:R-:W-:Y:S05]  /*1730*/  BSYNC B0 ;  /* 0x0000000000007941 */ /* 0x000fea0003800000 */
.L_x_1995:
        /* <DEDUP_REMOVED lines=15> */
.L_x_1999:
[----:B------:R-:W-:Y:S01]  /*1830*/  FFMA.FTZ R40, R64, R45, R46 ;  /* 0x0000002d40287223 */ /* 0x000fe2000001002e */
[----:B------:R-:W-:-:S03]  /*1840*/  @P3 SHF.R.U32.HI R41, RZ, 0x10, R51 ;  /* 0x00000010ff293819 */ /* 0x000fc60000011633 */
[----:B------:R-:W-:Y:S01]  /*1850*/  FADD.FTZ R40, R77, -R40 ;  /* 0x800000284d287221 */ /* 0x000fe20000010000 */
[----:B------:R-:W-:-:S03]  /*1860*/  @P3 PRMT R41, RZ, 0x5410, R41 ;  /* 0x00005410ff293816 */ /* 0x000fc60000000029 */
[----:B------:R-:W-:-:S04]  /*1870*/  FMUL.FTZ R40, R57, R40 ;  /* 0x0000002839287220 */ /* 0x000fc80000410000 */
[----:B------:R-:W-:Y:S02]  /*1880*/  @P3 FADD.FTZ R40, R40, R41 ;  /* 0x0000002928283221 */ /* 0x000fe40000010000 */
.L_x_2000:
[----:B------:R-:W-:Y:S05]  /*1890*/  BSYNC B0 ;  /* 0x0000000000007941 */ /* 0x000fea0003800000 */
.L_x_1998:
        /* <DEDUP_REMOVED lines=16> */
.L_x_2001:
        /* <DEDUP_REMOVED lines=11> */
.L_x_2003:
[----:B------:R-:W-:Y:S05]  /*1a50*/  BSYNC B0 ;  /* 0x0000000000007941 */ /* 0x000fea0003800000 */
.L_x_2002:
[----:B------:R-:W-:Y:S01]  /*1a60*/  BSSY B0, `(.L_x_2004) ;  /* 0x000000b000007945 */ /* 0x000fe20003800000 */
[----:B------:R-:W-:Y:S05]  /*1a70*/  @P1 BRA `(.L_x_2005) ;  /* 0x0000004000001947 */ /* 0x000fea0003800000 */
[----:B0-----:R-:W-:Y:S01]  /*1a80*/  IMAD.MOV.U32 R40, RZ, RZ, RZ ;  /* 0x000000ffff287224 */ /* 0x001fe200078e00ff */
[----:B------:R-:W-:Y:S05]  /*1a90*/  @!P3 BRA `(.L_x_2006) ;  /* 0x000000700000b947 */ /* 0x000fea0003800000 */
[----:B------:R-:W-:Y:S01]  /*1aa0*/  PRMT R40, RZ, 0x5410, R48 ;  /* 0x00005410ff287816 */ /* 0x000fe20000000030 */
[----:B------:R-:W-:Y:S05]  /*1ab0*/  BRA `(.L_x_2006) ;  /* 0x0000005000007947 */ /* 0x000fea0003800000 */
.L_x_2005:
[----:B0-----:R-:W-:-:S04]  /*1ac0*/  FFMA.FTZ R41, R67, R45, R46 ;  /* 0x0000002d43297223 */ /* 0x001fc8000001002e */
[----:B------:R-:W-:Y:S01]  /*1ad0*/  FADD.FTZ R40, R78, -R41 ;  /* 0x800000294e287221 */ /* 0x000fe20000010000 */
[----:B------:R-:W-:-:S03]  /*1ae0*/  @P3 PRMT R41, RZ, 0x5410, R48 ;  /* 0x00005410ff293816 */ /* 0x000fc60000000030 */
[----:B------:R-:W-:-:S04]  /*1af0*/  FMUL.FTZ R40, R57, R40 ;  /* 0x0000002839287220 */ /* 0x000fc80000410000 */
[----:B------:R-:W-:Y:S02]  /*1b00*/  @P3 FADD.FTZ R40, R40, R41 ;  /* 0x0000002928283221 */ /* 0x000fe40000010000 */
.L_x_2006:
[----:B------:R-:W-:Y:S05]  /*1b10*/  BSYNC B0 ;  /* 0x0000000000007941 */ /* 0x000fea0003800000 */
.L_x_2004:
        /* <DEDUP_REMOVED lines=15> */
.L_x_2008:
[----:B------:R-:W-:Y:S01]  /*1c10*/  FFMA.FTZ R40, R66, R45, R46 ;  /* 0x0000002d42287223 */ /* 0x000fe2000001002e */
[----:B------:R-:W-:-:S03]  /*1c20*/  @P3 SHF.R.U64 R41, R48, 0x10, R49 ;  /* 0x0000001030293819 */ /* 0x000fc60000001231 */
[----:B------:R-:W-:Y:S01]  /*1c30*/  FADD.FTZ R40, R79, -R40 ;  /* 0x800000284f287221 */ /* 0x000fe20000010000 */
[----:B------:R-:W-:-:S03]  /*1c40*/  @P3 PRMT R41, RZ, 0x5410, R41 ;  /* 0x00005410ff293816 */ /* 0x000fc60000000029 */
[----:B------:R-:W-:-:S04]  /*1c50*/  FMUL.FTZ R40, R57, R40 ;  /* 0x0000002839287220 */ /* 0x000fc80000410000 */
[----:B------:R-:W-:Y:S02]  /*1c60*/  @P3 FADD.FTZ R40, R40, R41 ;  /* 0x0000002928283221 */ /* 0x000fe40000010000 */
.L_x_2009:
[----:B------:R-:W-:Y:S05]  /*1c70*/  BSYNC B0 ;  /* 0x0000000000007941 */ /* 0x000fea0003800000 */
.L_x_2007:
        /* <DEDUP_REMOVED lines=14> */
.L_x_2011:
[----:B------:R-:W-:-:S04]  /*1d60*/  FFMA.FTZ R41, R69, R45, R46 ;  /* 0x0000002d45297223 */ /* 0x000fc8000001002e */
[----:B------:R-:W-:Y:S01]  /*1d70*/  FADD.FTZ R40, R80, -R41 ;  /* 0x8000002950287221 */ /* 0x000fe20000010000 */
[----:B------:R-:W-:-:S03]  /*1d80*/  @P3 PRMT R41, RZ, 0x5410, R49 ;  /* 0x00005410ff293816 */ /* 0x000fc60000000031 */
[----:B------:R-:W-:-:S04]  /*1d90*/  FMUL.FTZ R40, R57, R40 ;  /* 0x0000002839287220 */ /* 0x000fc80000410000 */
[----:B------:R-:W-:Y:S02]  /*1da0*/  @P3 FADD.FTZ R40, R40, R41 ;  /* 0x0000002928283221 */ /* 0x000fe40000010000 */
.L_x_2012:
[----:B------:R-:W-:Y:S05]  /*1db0*/  BSYNC B0 ;  /* 0x0000000000007941 */ /* 0x000fea0003800000 */
.L_x_2010:
        /* <DEDUP_REMOVED lines=15> */
.L_x_2014:
[----:B------:R-:W-:Y:S01]  /*1eb0*/  FFMA.FTZ R40, R68, R45, R46 ;  /* 0x0000002d44287223 */ /* 0x000fe2000001002e */
[----:B------:R-:W-:-:S03]  /*1ec0*/  @P3 SHF.R.U32.HI R41, RZ, 0x10, R49 ;  /* 0x00000010ff293819 */ /* 0x000fc60000011631 */
[----:B------:R-:W-:Y:S01]  /*1ed0*/  FADD.FTZ R40, R81, -R40 ;  /* 0x8000002851287221 */ /* 0x000fe20000010000 */
[----:B------:R-:W-:-:S03]  /*1ee0*/  @P3 PRMT R41, RZ, 0x5410, R41 ;  /* 0x00005410ff293816 */ /* 0x000fc60000000029 */
[----:B------:R-:W-:-:S04]  /*1ef0*/  FMUL.FTZ R40, R57, R40 ;  /* 0x0000002839287220 */ /* 0x000fc80000410000 */
[----:B------:R-:W-:Y:S02]  /*1f00*/  @P3 FADD.FTZ R40, R40, R41 ;  /* 0x0000002928283221 */ /* 0x000fe40000010000 */
.L_x_2015:
[----:B------:R-:W-:Y:S05]  /*1f10*/  BSYNC B0 ;  /* 0x0000000000007941 */ /* 0x000fea0003800000 */
.L_x_2013:
        /* <DEDUP_REMOVED lines=16> */
.L_x_2016:
[----:B------:R-:W-:Y:S01]  /*2020*/  BSSY B0, `(.L_x_2017) ;  /* 0x000000c000007945 */ /* 0x000fe20003800000 */
[----:B------:R-:W-:Y:S01]  /*2030*/  @P2 PRMT R93, R52, 0x7610, R93 ;  /* 0x00007610345d2816 */ /* 0x000fe2000000005d */
[----:B------:R-:W-:Y:S05]  /*2040*/  @!P2 BRA `(.L_x_2018) ;  /* 0x000000900000a947 */ /* 0x000fea0003800000 */
[----:B0-----:R-:W-:Y:S01]  /*2050*/  LOP3.LUT R40, R96, 0xffff, RZ, 0xc0, !PT ;  /* 0x0000ffff60287812 */ /* 0x001fe200078ec0ff */
[----:B------:R-:W-:Y:S01]  /*2060*/  IMAD.MOV.U32 R47, RZ, RZ, 0x8 ;  /* 0x00000008ff2f7424 */ /* 0x000fe200078e00ff */
[----:B------:R-:W-:Y:S02]  /*2070*/  PRMT R43, R88, 0x5410, R93 ;  /* 0x00005410582b7816 */ /* 0x000fe4000000005d */
[----:B------:R-:W-:Y:S01]  /*2080*/  IADD3 R42, R44, 0x80, RZ ;  /* 0x000000802c2a7810 */ /* 0x000fe20007ffe0ff */
[----:B------:R-:W-:-:S05]  /*2090*/  IMAD.WIDE.U32 R40, R40, 0x10000, RZ ;  /* 0x0001000028287825 */ /* 0x000fca00078e00ff */
[----:B------:R-:W-:Y:S01]  /*20a0*/  LOP3.LUT R41, R43, R41, RZ, 0xfc, !PT ;  /* 0x000000292b297212 */ /* 0x000fe200078efcff */
[----:B------:R-:W-:Y:S01]  /*20b0*/  IMAD.WIDE.U32 R42, R42, R47, c[0x0][0x248] ;  /* 0x000092002a2a7625 */ /* 0x000fe200078e002f */
[----:B------:R-:W-:-:S05]  /*20c0*/  LOP3.LUT R40, R40, 0xffff, R89, 0xf8, !PT ;  /* 0x0000ffff28287812 */ /* 0x000fca00078ef859 */
[----:B------:R0:W-:Y:S02]  /*20d0*/  STG.E.64 [R42.64], R40 ;  /* 0x000000282a007986 */ /* 0x0001e4000c101b04 */
.L_x_2018:
[----:B------:R-:W-:Y:S05]  /*20e0*/  BSYNC B0 ;  /* 0x0000000000007941 */ /* 0x000fea0003800000 */
.L_x_2017:
[----:B------:R-:W-:Y:S01]  /*20f0*/  BSSY B0, `(.L_x_2019) ;  /* 0x000000b000007945 */ /* 0x000fe20003800000 */
[----:B------:R-:W-:Y:S05]  /*2100*/  @P1 BRA `(.L_x_2020) ;  /* 0x0000004000001947 */ /* 0x000fea0003800000 */
[----:B0-----:R-:W-:Y:S01]  /*2110*/  IMAD.MOV.U32 R40, RZ, RZ, RZ ;  /* 0x000000ffff287224 */ /* 0x001fe200078e00ff */
[----:B------:R-:W-:Y:S05]  /*2120*/  @!P3 BRA `(.L_x_2021) ;  /* 0x000000700000b947 */ /* 0x000fea0003800000 */
[----:B------:R-:W-:Y:S01]  /*2130*/  PRMT R40, RZ, 0x5410, R2 ;  /* 0x00005410ff287816 */ /* 0x000fe20000000002 */
[----:B------:R-:W-:Y:S05]  /*2140*/  BRA `(.L_x_2021) ;  /* 0x0000005000007947 */ /* 0x000fea0003800000 */
.L_x_2020:
[----:B0-----:R-:W-:-:S04]  /*2150*/  FFMA.FTZ R41, R71, R45, R46 ;  /* 0x0000002d47297223 */ /* 0x001fc8000001002e */
[----:B------:R-:W-:Y:S01]  /*2160*/  FADD.FTZ R40, R82, -R41 ;  /* 0x8000002952287221 */ /* 0x000fe20000010000 */
[----:B------:R-:W-:-:S03]  /*2170*/  @P3 PRMT R41, RZ, 0x5410, R2 ;  /* 0x00005410ff293816 */ /* 0x000fc60000000002 */
[----:B------:R-:W-:-:S04]  /*2180*/  FMUL.FTZ R40, R57, R40 ;  /* 0x0000002839287220 */ /* 0x000fc80000410000 */
[----:B------:R-:W-:Y:S02]  /*2190*/  @P3 FADD.FTZ R40, R40, R41 ;  /* 0x0000002928283221 */ /* 0x000fe40000010000 */
.L_x_2021:
[----:B------:R-:W-:Y:S05]  /*21a0*/  BSYNC B0 ;  /* 0x0000000000007941 */ /* 0x000fea0003800000 */
.L_x_2019:
        /* <DEDUP_REMOVED lines=15> */
.L_x_2023:
[----:B------:R-:W-:Y:S01]  /*22a0*/  FFMA.FTZ R40, R70, R45, R46 ;  /* 0x0000002d46287223 */ /* 0x000fe2000001002e */
[----:B------:R-:W-:-:S03]  /*22b0*/  @P3 SHF.R.U64 R41, R2, 0x10, R3 ;  /* 0x0000001002293819 */ /* 0x000fc60000001203 */
[----:B------:R-:W-:Y:S01]  /*22c0*/  FADD.FTZ R40, R83, -R40 ;  /* 0x8000002853287221 */ /* 0x000fe20000010000 */
[----:B------:R-:W-:-:S03]  /*22d0*/  @P3 PRMT R41, RZ, 0x5410, R41 ;  /* 0x00005410ff293816 */ /* 0x000fc60000000029 */
[----:B------:R-:W-:-:S04]  /*22e0*/  FMUL.FTZ R40, R57, R40 ;  /* 0x0000002839287220 */ /* 0x000fc80000410000 */
[----:B------:R-:W-:Y:S02]  /*22f0*/  @P3 FADD.FTZ R40, R40, R41 ;  /* 0x0000002928283221 */ /* 0x000fe40000010000 */
.L_x_2024:
[----:B------:R-:W-:Y:S05]  /*2300*/  BSYNC B0 ;  /* 0x0000000000007941 */ /* 0x000fea0003800000 */
.L_x_2022:
        /* <DEDUP_REMOVED lines=14> */
.L_x_2026:
[----:B------:R-:W-:-:S04]  /*23f0*/  FFMA.FTZ R41, R73, R45, R46 ;  /* 0x0000002d49297223 */ /* 0x000fc8000001002e */
[----:B------:R-:W-:Y:S01]  /*2400*/  FADD.FTZ R40, R84, -R41 ;  /* 0x8000002954287221 */ /* 0x000fe20000010000 */
[----:B------:R-:W-:-:S03]  /*2410*/  @P3 PRMT R41, RZ, 0x5410, R3 ;  /* 0x00005410ff293816 */ /* 0x000fc60000000003 */
[----:B------:R-:W-:-:S04]  /*2420*/  FMUL.FTZ R40, R57, R40 ;  /* 0x0000002839287220 */ /* 0x000fc80000410000 */
[----:B------:R-:W-:Y:S02]  /*2430*/  @P3 FADD.FTZ R40, R40, R41 ;  /* 0x0000002928283221 */ /* 0x000fe40000010000 */
.L_x_2027:
[----:B------:R-:W-:Y:S05]  /*2440*/  BSYNC B0 ;  /* 0x0000000000007941 */ /* 0x000fea0003800000 */
.L_x_2025:
        /* <DEDUP_REMOVED lines=15> */
.L_x_2029:
[----:B------:R-:W-:Y:S01]  /*2540*/  FFMA.FTZ R46, R72, R45, R46 ;  /* 0x0000002d482e7223 */ /* 0x000fe2000001002e */
[----:B------:R-:W-:-:S03]  /*2550*/  @P3 SHF.R.U32.HI R40, RZ, 0x10, R3 ;  /* 0x00000010ff283819 */ /* 0x000fc60000011603 */
[----:B------:R-:W-:Y:S01]  /*2560*/  FADD.FTZ R46, R85, -R46 ;  /* 0x8000002e552e7221 */ /* 0x000fe20000010000 */
[----:B------:R-:W-:-:S03]  /*2570*/  @P3 PRMT R41, RZ, 0x5410, R40 ;  /* 0x00005410ff293816 */ /* 0x000fc60000000028 */
[----:B------:R-:W-:-:S04]  /*2580*/  FMUL.FTZ R46, R57, R46 ;  /* 0x0000002e392e7220 */ /* 0x000fc80000410000 */
[----:B------:R-:W-:Y:S02]  /*2590*/  @P3 FADD.FTZ R46, R46, R41 ;  /* 0x000000292e2e3221 */ /* 0x000fe40000010000 */
.L_x_2030:
[----:B------:R-:W-:Y:S05]  /*25a0*/  BSYNC B0 ;  /* 0x0000000000007941 */ /* 0x000fea0003800000 */
.L_x_2028:
        /* <DEDUP_REMOVED lines=16> */
.L_x_2031:
        /* <DEDUP_REMOVED lines=8> */
[----:B------:R-:W-:Y:S02]  /*2730*/  LOP3.LUT R43, R43, R41, RZ, 0xfc, !PT ;  /* 0x000000292b2b7212 */ /* 0x000fe400078efcff */
[----:B------:R-:W-:Y:S01]  /*2740*/  LOP3.LUT R42, R40, 0xffff, R89, 0xf8, !PT ;  /* 0x0000ffff282a7812 */ /* 0x000fe200078ef859 */
[----:B------:R-:W-:-:S05]  /*2750*/  IMAD.WIDE.U32 R40, R44, R45, c[0x0][0x248] ;  /* 0x000092002c287625 */ /* 0x000fca00078e002d */
[----:B------:R0:W-:Y:S02]  /*2760*/  STG.E.64 [R40.64], R42 ;  /* 0x0000002a28007986 */ /* 0x0001e4000c101b04 */
.L_x_2033:
[----:B------:R-:W-:Y:S05]  /*2770*/  BSYNC B0 ;  /* 0x0000000000007941 */ /* 0x000fea0003800000 */
.L_x_2032:
[----:B------:R-:W-:Y:S02]  /*2780*/  IADD3 R60, R60, c[0x0][0x160], RZ ;  /* 0x000058003c3c7a10 */ /* 0x000fe40007ffe0ff */
[----:B------:R-:W-:Y:S02]  /*2790*/  LOP3.LUT P1, RZ, R58, 0xff, RZ, 0xc0, !PT ;  /* 0x000000ff3aff7812 */ /* 0x000fe4000782c0ff */
[----:B------:R-:W-:Y:S02]  /*27a0*/  ISETP.GE.AND P0, PT, R60, c[0x0][0x164], PT ;  /* 0x000059003c007a0c */ /* 0x000fe40003f06270 */
[----:B------:R-:W-:-:S11]  /*27b0*/  SEL R58, RZ, 0x1, P1 ;  /* 0x00000001ff3a7807 */ /* 0x000fd60000800000 */
[----:B0-----:R-:W-:Y:S01]  /*27c0*/  @P0 CALL.REL.NOINC `(.L_x_1983) ;  /* 0x0000001000000944 */ /* 0x001fe20003c00000 */
[----:B------:R-:W-:Y:S05]  /*27d0*/  BRA `(.L_x_2034) ;  /* 0xffffdab000007947 */ /* 0x000fea000383ffff */
.L_x_1983:
        /* <DEDUP_REMOVED lines=15> */
.L_x_1987:
[----:B------:R-:W-:Y:S01]  /*28d0*/  MOV R44, R98 ;  /* 0x00000062002c7202 */ /* 0x000fe20000000f00 */
[----:B------:R-:W-:Y:S01]  /*28e0*/  IMAD.MOV.U32 R53, RZ, RZ, 0x10 ;  /* 0x00000010ff357424 */ /* 0x000fe200078e00ff */
[----:B------:R-:W-:Y:S01]  /*28f0*/  MOV R101, 0xffffffff ;  /* 0xffffffff00657802 */ /* 0x000fe20000000f00 */
[----:B------:R-:W-:Y:S01]  /*2900*/  IMAD.MOV.U32 R46, RZ, RZ, 0x1f ;  /* 0x0000001fff2e7424 */ /* 0x000fe200078e00ff */
[----:B------:R-:W-:-:S02]  /*2910*/  MOV R40, 0x2930 ;  /* 0x0000293000287802 */ /* 0x000fc40000000f00 */
[----:B-1---5:R-:W-:Y:S05]  /*2920*/  CALL.REL.NOINC `($__internal_53_$__cuda_sm70_shflsync_down_p) ;  /* 0x0000046000007944 */ /* 0x022fea0003c00000 */
[----:B-1----:R-:W-:Y:S01]  /*2930*/  IMAD.MOV.U32 R43, RZ, RZ, R44 ;  /* 0x000000ffff2b7224 */ /* 0x002fe200078e002c */
[----:B0-----:R-:W-:Y:S05]  /*2940*/  BRA `(.L_x_2035) ;  /* 0xffffe70000007947 */ /* 0x001fea000383ffff */
.L_x_1988:
[----:B------:R-:W-:Y:S01]  /*2950*/  HFMA2.MMA R53, -RZ, RZ, 0, 9.5367431640625e-07 ;  /* 0x00000010ff357435 */ /* 0x000fe200000001ff */
[----:B------:R-:W-:Y:S01]  /*2960*/  IMAD.MOV.U32 R44, RZ, RZ, R99 ;  /* 0x000000ffff2c7224 */ /* 0x000fe200078e0063 */
[----:B------:R-:W-:Y:S01]  /*2970*/  MOV R40, 0x29b0 ;  /* 0x000029b000287802 */ /* 0x000fe20000000f00 */
[----:B------:R-:W-:-:S02]  /*2980*/  IMAD.MOV.U32 R46, RZ, RZ, 0x1f ;  /* 0x0000001fff2e7424 */ /* 0x000fc400078e00ff */
[----:B------:R-:W-:Y:S02]  /*2990*/  IMAD.MOV.U32 R101, RZ, RZ, -0x1 ;  /* 0xffffffffff657424 */ /* 0x000fe400078e00ff */
[----:B012--5:R-:W-:Y:S05]  /*29a0*/  CALL.REL.NOINC `($__internal_53_$__cuda_sm70_shflsync_down_p) ;  /* 0x000003e000007944 */ /* 0x027fea0003c00000 */
[----:B------:R-:W-:Y:S01]  /*29b0*/  FADD.FTZ R98, R43, R98 ;  /* 0x000000622b627221 */ /* 0x000fe20000010000 */
[----:B0-----:R-:W-:Y:S01]  /*29c0*/  MOV R53, 0x8 ;  /* 0x0000000800357802 */ /* 0x001fe20000000f00 */
[----:B-1----:R-:W-:Y:S01]  /*29d0*/  FADD.FTZ R99, R99, R44 ;  /* 0x0000002c63637221 */ /* 0x002fe20000010000 */
[----:B------:R-:W-:Y:S01]  /*29e0*/  MOV R40, 0x2a30 ;  /* 0x00002a3000287802 */ /* 0x000fe20000000f00 */
[----:B------:R-:W-:Y:S01]  /*29f0*/  IMAD.MOV.U32 R46, RZ, RZ, 0x1f ;  /* 0x0000001fff2e7424 */ /* 0x000fe200078e00ff */
[----:B------:R-:W-:Y:S01]  /*2a00*/  MOV R44, R98 ;  /* 0x00000062002c7202 */ /* 0x000fe20000000f00 */
[----:B------:R-:W-:Y:S02]  /*2a10*/  IMAD.MOV.U32 R101, RZ, RZ, -0x1 ;  /* 0xffffffffff657424 */ /* 0x000fe400078e00ff */
[----:B------:R-:W-:Y:S05]  /*2a20*/  CALL.REL.NOINC `($__internal_53_$__cuda_sm70_shflsync_down_p) ;  /* 0x0000036000007944 */ /* 0x000fea0003c00000 */
[----:B0-----:R-:W-:Y:S01]  /*2a30*/  HFMA2.MMA R46, -RZ, RZ, 0, 1.847743988037109375e-06 ;  /* 0x0000001fff2e7435 */ /* 0x001fe200000001ff */
[----:B-1----:R-:W-:Y:S01]  /*2a40*/  IMAD.MOV.U32 R43, RZ, RZ, R44 ;  /* 0x000000ffff2b7224 */ /* 0x002fe200078e002c */
[----:B------:R-:W-:Y:S01]  /*2a50*/  MOV R44, R99 ;  /* 0x00000063002c7202 */ /* 0x000fe20000000f00 */
[----:B------:R-:W-:Y:S01]  /*2a60*/  IMAD.MOV.U32 R53, RZ, RZ, 0x8 ;  /* 0x00000008ff357424 */ /* 0x000fe200078e00ff */
[----:B------:R-:W-:Y:S01]  /*2a70*/  MOV R40, 0x2aa0 ;  /* 0x00002aa000287802 */ /* 0x000fe20000000f00 */
[----:B------:R-:W-:-:S02]  /*2a80*/  IMAD.MOV.U32 R101, RZ, RZ, -0x1 ;  /* 0xffffffffff657424 */ /* 0x000fc400078e00ff */
[----:B------:R-:W-:Y:S05]  /*2a90*/  CALL.REL.NOINC `($__internal_53_$__cuda_sm70_shflsync_down_p) ;  /* 0x000002f000007944 */ /* 0x000fea0003c00000 */
[----:B------:R-:W-:Y:S01]  /*2aa0*/  FADD.FTZ R98, R43, R98 ;  /* 0x000000622b627221 */ /* 0x000fe20000010000 */
[----:B0-----:R-:W-:Y:S01]  /*2ab0*/  MOV R53, 0x4 ;  /* 0x0000000400357802 */ /* 0x001fe20000000f00 */
[----:B-1----:R-:W-:Y:S01]  /*2ac0*/  FADD.FTZ R99, R99, R44 ;  /* 0x0000002c63637221 */ /* 0x002fe20000010000 */
[----:B------:R-:W-:Y:S01]  /*2ad0*/  MOV R101, 0xffffffff ;  /* 0xffffffff00657802 */ /* 0x000fe20000000f00 */
[----:B------:R-:W-:Y:S01]  /*2ae0*/  IMAD.MOV.U32 R46, RZ, RZ, 0x1f ;  /* 0x0000001fff2e7424 */ /* 0x000fe200078e00ff */
[----:B------:R-:W-:Y:S01]  /*2af0*/  MOV R40, 0x2b20 ;  /* 0x00002b2000287802 */ /* 0x000fe20000000f00 */
[----:B------:R-:W-:-:S02]  /*2b00*/  IMAD.MOV.U32 R44, RZ, RZ, R98 ;  /* 0x000000ffff2c7224 */ /* 0x000fc400078e0062 */
[----:B------:R-:W-:Y:S05]  /*2b10*/  CALL.REL.NOINC `($__internal_53_$__cuda_sm70_shflsync_down_p) ;  /* 0x0000027000007944 */ /* 0x000fea0003c00000 */
[----:B0-----:R-:W-:Y:S01]  /*2b20*/  HFMA2.MMA R53, -RZ, RZ, 0, 2.384185791015625e-07 ;  /* 0x00000004ff357435 */ /* 0x001fe200000001ff */
[----:B-1----:R-:W-:Y:S01]  /*2b30*/  MOV R43, R44 ;  /* 0x0000002c002b7202 */ /* 0x002fe20000000f00 */
[----:B------:R-:W-:Y:S01]  /*2b40*/  IMAD.MOV.U32 R44, RZ, RZ, R99 ;  /* 0x000000ffff2c7224 */ /* 0x000fe200078e0063 */
[----:B------:R-:W-:Y:S01]  /*2b50*/  MOV R101, 0xffffffff ;  /* 0xffffffff00657802 */ /* 0x000fe20000000f00 */
[----:B------:R-:W-:Y:S01]  /*2b60*/  IMAD.MOV.U32 R46, RZ, RZ, 0x1f ;  /* 0x0000001fff2e7424 */ /* 0x000fe200078e00ff */
[----:B------:R-:W-:-:S02]  /*2b70*/  MOV R40, 0x2b90 ;  /* 0x00002b9000287802 */ /* 0x000fc40000000f00 */
[----:B------:R-:W-:Y:S05]  /*2b80*/  CALL.REL.NOINC `($__internal_53_$__cuda_sm70_shflsync_down_p) ;  /* 0x0000020000007944 */ /* 0x000fea0003c00000 */
[----:B------:R-:W-:Y:S01]  /*2b90*/  FADD.FTZ R98, R43, R98 ;  /* 0x000000622b627221 */ /* 0x000fe20000010000 */
[----:B0-----:R-:W-:Y:S01]  /*2ba0*/  HFMA2.MMA R46, -RZ, RZ, 0, 1.847743988037109375e-06 ;  /* 0x0000001fff2e7435 */ /* 0x001fe200000001ff */
[----:B-1----:R-:W-:Y:S01]  /*2bb0*/  FADD.FTZ R47, R99, R44 ;  /* 0x0000002c632f7221 */ /* 0x002fe20000010000 */
[----:B------:R-:W-:Y:S01]  /*2bc0*/  MOV R40, 0x2c10 ;  /* 0x00002c1000287802 */ /* 0x000fe20000000f00 */
[----:B------:R-:W-:Y:S01]  /*2bd0*/  IMAD.MOV.U32 R53, RZ, RZ, 0x2 ;  /* 0x00000002ff357424 */ /* 0x000fe200078e00ff */
[----:B------:R-:W-:Y:S01]  /*2be0*/  MOV R44, R98 ;  /* 0x00000062002c7202 */ /* 0x000fe20000000f00 */
[----:B------:R-:W-:-:S02]  /*2bf0*/  IMAD.MOV.U32 R101, RZ, RZ, -0x1 ;  /* 0xffffffffff657424 */ /* 0x000fc400078e00ff */
        /* <DEDUP_REMOVED lines=16> */
[----:B0-----:R-:W-:Y:S01]  /*2d00*/  HFMA2.MMA R53, -RZ, RZ, 0, 5.9604644775390625e-08 ;  /* 0x00000001ff357435 */ /* 0x001fe200000001ff */
[----:B-1----:R-:W-:Y:S01]  /*2d10*/  MOV R52, R44 ;  /* 0x0000002c00347202 */ /* 0x002fe20000000f00 */
[----:B------:R-:W-:Y:S01]  /*2d20*/  IMAD.MOV.U32 R44, RZ, RZ, R47 ;  /* 0x000000ffff2c7224 */ /* 0x000fe200078e002f */
[----:B------:R-:W-:Y:S01]  /*2d30*/  MOV R101, 0xffffffff ;  /* 0xffffffff00657802 */ /* 0x000fe20000000f00 */
[----:B------:R-:W-:Y:S01]  /*2d40*/  IMAD.MOV.U32 R46, RZ, RZ, 0x1f ;  /* 0x0000001fff2e7424 */ /* 0x000fe200078e00ff */
[----:B------:R-:W-:-:S02]  /*2d50*/  MOV R40, 0x2d70 ;  /* 0x00002d7000287802 */ /* 0x000fc40000000f00 */
[----:B------:R-:W-:Y:S05]  /*2d60*/  CALL.REL.NOINC `($__internal_53_$__cuda_sm70_shflsync_down_p) ;  /* 0x0000002000007944 */ /* 0x000fea0003c00000 */
[----:B-1----:R-:W-:Y:S01]  /*2d70*/  IMAD.MOV.U32 R40, RZ, RZ, R44 ;  /* 0x000000ffff287224 */ /* 0x002fe200078e002c */
[----:B0-----:R-:W-:Y:S05]  /*2d80*/  BRA `(.L_x_2036) ;  /* 0xffffe3e000007947 */ /* 0x001fea000383ffff */
        .weak           $__internal_53_$__cuda_sm70_shflsync_down_p
        .type           $__internal_53_$__cuda_sm70_shflsync_down_p,@function
        .size           $__internal_53_$__cuda_sm70_shflsync_down_p,(.L_x_6702 - $__internal_53_$__cuda_sm70_shflsync_down_p)
$__internal_53_$__cuda_sm70_shflsync_down_p:
[----:B------:R-:W-:Y:S01]  /*2d90*/  HFMA2.MMA R41, -RZ, RZ, 0, 0 ;  /* 0x00000000ff297435 */ /* 0x000fe200000001ff */
[----:B------:R-:W-:Y:S04]  /*2da0*/  WARPSYNC R101 ;  /* 0x0000006500007348 */ /* 0x000fe80003800000 */
[----:B------:R0:W1:Y:S01]  /*2db0*/  SHFL.DOWN PT, R44, R44, R53, R46 ;  /* 0x080000352c2c7389 */ /* 0x00006200000e002e */
[----:B------:R-:W-:Y:S05]  /*2dc0*/  RET.REL.NODEC R40 `(_ZN10layer_norm13ln_bwd_kernelINS_13Kernel_traitsIf13__nv_bfloat16S2_S2_fjLj1536ELj1ELj1ELj4ELj8ENS_18Kernel_traits_baseILj1536EfS2_S2_S2_fjLj128EEEEELb1ELb0ELb1ELb1EEEvNS_9BwdParamsE) ;  /* 0xffffd23028007950 */ /* 0x000fea0003c3ffff */
.L_x_2037:
        /* <DEDUP_REMOVED lines=11> */
.L_x_6702:


//--------------------- .text._ZN10layer_norm13ln_bwd_kernelINS_13Kernel_traitsIf13__nv_bfloat16S2_S2_fjLj1536ELj1ELj1ELj4ELj8ENS_18Kernel_traits_baseILj1536EfS2_S2_S2_fjLj128EEEEELb1ELb1ELb0ELb0EEEvNS_9BwdParamsE --------------------------
	.section	.text._ZN10layer_norm13ln_bwd_kernelINS_13Kernel_traitsIf13__nv_bfloat16S2_S2_fjLj1536ELj1ELj1ELj4ELj8ENS_18Kernel_traits_baseILj1536EfS2_S2_S2_fjLj128EEEEELb1ELb1ELb0ELb0EEEvNS_9BwdParamsE,"ax",@progbits
	.sectioninfo	@"SHI_REGISTERS=128"
	.align	128
        .global         _ZN10layer_norm13ln_bwd_kernelINS_13Kernel_traitsIf13__nv_bfloat16S2_S2_fjLj1536ELj1ELj1ELj4ELj8ENS_18Kernel_traits_baseILj1536EfS2_S2_S2_fjLj128EEEEELb1ELb1ELb0ELb0EEEvNS_9BwdParamsE
        .type           _ZN10layer_norm13ln_bwd_kernelINS_13Kernel_traitsIf13__nv_bfloat16S2_S2_fjLj1536ELj1ELj1ELj4ELj8ENS_18Kernel_traits_baseILj1536EfS2_S2_S2_fjLj128EEEEELb1ELb1ELb0ELb0EEEvNS_9BwdParamsE,@function
        .size           _ZN10layer_norm13ln_bwd_kernelINS_13Kernel_traitsIf13__nv_bfloat16S2_S2_fjLj1536ELj1ELj1ELj4ELj8ENS_18Kernel_traits_baseILj1536EfS2_S2_S2_fjLj128EEEEELb1ELb1ELb0ELb0EEEvNS_9BwdParamsE,(.L_x_6703 - _ZN10layer_norm13ln_bwd_kernelINS_13Kernel_traitsIf13__nv_bfloat16S2_S2_fjLj1536ELj1ELj1ELj4ELj8ENS_18Kernel_traits_baseILj1536EfS2_S2_S2_fjLj128EEEEELb1ELb1ELb0ELb0EEEvNS_9BwdParamsE)
        .other          _ZN10layer_norm13ln_bwd_kernelINS_13Kernel_traitsIf13__nv_bfloat16S2_S2_fjLj1536ELj1ELj1ELj4ELj8ENS_18Kernel_traits_baseILj1536EfS2_S2_S2_fjLj128EEEEELb1ELb1ELb0ELb0EEEvNS_9BwdParamsE,@"STO_CUDA_ENTRY STV_DEFAULT"
_ZN10layer_norm13ln_bwd_kernelINS_13Kernel_traitsIf13__nv_bfloat16S2_S2_fjLj1536ELj1ELj1ELj4ELj8ENS_18Kernel_traits_baseILj1536EfS2_S2_S2_fjLj128EEEEELb1ELb1ELb0ELb0EEEvNS_9BwdParamsE:
.text._ZN10layer_norm13ln_bwd_kernelINS_13Kernel_traitsIf13__nv_bfloat16S2_S2_fjLj1536ELj1ELj1ELj4ELj8ENS_18Kernel_traits_baseILj1536EfS2_S2_S2_fjLj128EEEEELb1ELb1ELb0ELb0EEEvNS_9BwdParamsE:
        /* <DEDUP_REMOVED lines=51> */
[----:B0-----:R-:W-:Y:S01]  /*0330*/  HFMA2.MMA R49, -RZ, RZ, 0, 0 ;  /* 0x00000000ff317435 */ /* 0x001fe200000001ff */
[----:B------:R-:W-:-:S02]  /*0340*/  IMAD.MOV.U32 R5, RZ, RZ, 0x1 ;  /* 0x00000001ff057424 */ /* 0x000fc400078e00ff */
.L_x_2056:
        /* <DEDUP_REMOVED lines=42> */
[--C-:B------:R-:W-:Y:S01]  /*05f0*/  SHF.R.U64 R79, R10, 0x10, R11.reuse ;  /* 0x000000100a4f7819 */ /* 0x100fe2000000120b */
[----:B------:R-:W-:Y:S01]  /*0600*/  IMAD.MOV.U32 R77, RZ, RZ, R11 ;  /* 0x000000ffff4d7224 */ /* 0x000fe200078e000b */
[----:B---3--:R-:W-:Y:S02]  /*0610*/  SHF.R.U64 R10, R8, 0x10, R9 ;  /* 0x00000010080a7819 */ /* 0x008fe40000001209 */
[----:B------:R-:W-:Y:S02]  /*0620*/  SHF.R.U32.HI R80, RZ, 0x10, R11 ;  /* 0x00000010ff507819 */ /* 0x000fe4000001160b */
[----:B------:R-:W-:-:S02]  /*0630*/  PRMT R11, RZ, 0x5410, R8 ;  /* 0x00005410ff0b7816 */ /* 0x000fc40000000008 */
[--C-:B------:R-:W-:Y:S02]  /*0640*/  SHF.R.U32.HI R78, RZ, 0x10, R9.reuse ;  /* 0x00000010ff4e7819 */ /* 0x100fe40000011609 */
[----:B-1----:R-:W-:Y:S02]  /*0650*/  PRMT R15, RZ, 0x5410, R9 ;  /* 0x00005410ff0f7816 */ /* 0x002fe40000000009 */
[----:B------:R-:W-:Y:S01]  /*0660*/  PRMT R9, RZ, 0x5410, R10 ;  /* 0x00005410ff097816 */ /* 0x000fe2000000000a */
[C---:B------:R-:W-:Y:S01]  /*0670*/  FADD.FTZ R11, -R110.reuse, R11 ;  /* 0x0000000b6e0b7221 */ /* 0x040fe20000010100 */
[----:B0-----:R-:W-:Y:S01]  /*0680*/  PRMT R13, RZ, 0x5410, R76 ;  /* 0x00005410ff0d7816 */ /* 0x001fe2000000004c */
[C---:B------:R-:W-:Y:S02]  /*0690*/  FADD.FTZ R15, -R110.reuse, R15 ;  /* 0x0000000f6e0f7221 */ /* 0x040fe40000010100 */
[----:B------:R-:W-:Y:S01]  /*06a0*/  FADD.FTZ R9, -R110, R9 ;  /* 0x000000096e097221 */ /* 0x000fe20000010100 */
[----:B------:R-:W-:Y:S01]  /*06b0*/  PRMT R77, RZ, 0x5410, R77 ;  /* 0x00005410ff4d7816 */ /* 0x000fe2000000004d */
[C---:B-----5:R-:W-:Y:S01]  /*06c0*/  FMUL.FTZ R8, R6.reuse, R11 ;  /* 0x0000000b06087220 */ /* 0x060fe20000410000 */
[----:B------:R-:W-:Y:S01]  /*06d0*/  PRMT R12, RZ, 0x5410, R79 ;  /* 0x00005410ff0c7816 */ /* 0x000fe2000000004f */
[----:B------:R-:W-:-:S02]  /*06e0*/  FMUL.FTZ R10, R6, R15 ;  /* 0x0000000f060a7220 */ /* 0x000fc40000410000 */
[----:B------:R-:W-:Y:S02]  /*06f0*/  FMUL.FTZ R9, R6, R9 ;  /* 0x0000000906097220 */ /* 0x000fe40000410000 */
[-C--:B------:R-:W-:Y:S02]  /*0700*/  FMUL.FTZ R11, R72, R13.reuse ;  /* 0x0000000d480b7220 */ /* 0x080fe40000410000 */
[----:B------:R-:W-:Y:S02]  /*0710*/  FADD.FTZ R36, R36, R13 ;  /* 0x0000000d24247221 */ /* 0x000fe40000010000 */
[----:B------:R-:W-:Y:S02]  /*0720*/  FFMA.FTZ R48, R8, R13, R48 ;  /* 0x0000000d08307223 */ /* 0x000fe40000010030 */
[----:B------:R-:W-:Y:S02]  /*0730*/  FADD.FTZ R38, R38, R77 ;  /* 0x0000004d26267221 */ /* 0x000fe40000010000 */
[----:B------:R-:W-:-:S02]  /*0740*/  FFMA.FTZ R50, R10, R77, R50 ;  /* 0x0000004d0a327223 */ /* 0x000fc40000010032 */
[----:B------:R-:W-:Y:S01]  /*0750*/  FMUL.FTZ R13, R74, R77 ;  /* 0x0000004d4a0d7220 */ /* 0x000fe20000410000 */
[----:B------:R-:W-:Y:S01]  /*0760*/  PRMT R77, RZ, 0x5410, R78 ;  /* 0x00005410ff4d7816 */ /* 0x000fe2000000004e */
[----:B------:R-:W-:Y:S02]  /*0770*/  FADD.FTZ R37, R37, R12 ;  /* 0x0000000c25257221 */ /* 0x000fe40000010000 */
[-C--:B------:R-:W-:Y:S02]  /*0780*/  FFMA.FTZ R49, R9, R12.reuse, R49 ;  /* 0x0000000c09317223 */ /* 0x080fe40000010031 */
[----:B------:R-:W-:Y:S02]  /*0790*/  FMUL.FTZ R12, R73, R12 ;  /* 0x0000000c490c7220 */ /* 0x000fe40000410000 */
[----:B------:R-:W-:Y:S02]  /*07a0*/  FADD.FTZ R15, RZ, R11 ;  /* 0x0000000bff0f7221 */ /* 0x000fe40000010000 */
[----:B------:R-:W-:Y:S01]  /*07b0*/  FFMA.FTZ R76, R8, R11, RZ ;  /* 0x0000000b084c7223 */ /* 0x000fe200000100ff */
[----:B------:R-:W-:Y:S01]  /*07c0*/  PRMT R80, RZ, 0x5410, R80 ;  /* 0x00005410ff507816 */ /* 0x000fe20000000050 */
        /* <DEDUP_REMOVED lines=11> */
.L_x_2040:
[----:B0-----:R-:W-:Y:S05]  /*0880*/  BSYNC B0 ;  /* 0x0000000000007941 */ /* 0x001fea0003800000 */
.L_x_2039:
        /* <DEDUP_REMOVED lines=17> */
[----:B--2---:R-:W-:Y:S01]  /*09a0*/  SHF.R.U64 R88, R76, 0x10, R77 ;  /* 0x000000104c587819 */ /* 0x004fe2000000124d */
[----:B---3--:R-:W-:Y:S01]  /*09b0*/  IMAD.MOV.U32 R82, RZ, RZ, R78 ;  /* 0x000000ffff527224 */ /* 0x008fe200078e004e */
[--C-:B------:R-:W-:Y:S02]  /*09c0*/  SHF.R.U64 R78, R78, 0x10, R79.reuse ;  /* 0x000000104e4e7819 */ /* 0x100fe4000000124f */
[----:B------:R-:W-:Y:S02]  /*09d0*/  MOV R86, R79 ;  /* 0x0000004f00567202 */ /* 0x000fe40000000f00 */
[----:B------:R-:W-:Y:S02]  /*09e0*/  SHF.R.U32.HI R89, RZ, 0x10, R79 ;  /* 0x00000010ff597819 */ /* 0x000fe4000001164f */
[----:B------:R-:W-:-:S02]  /*09f0*/  PRMT R79, RZ, 0x5410, R76 ;  /* 0x00005410ff4f7816 */ /* 0x000fc4000000004c */
[----:B0-----:R-:W-:Y:S02]  /*0a00*/  PRMT R81, RZ, 0x5410, R88 ;  /* 0x00005410ff517816 */ /* 0x001fe40000000058 */
[----:B------:R-:W-:Y:S01]  /*0a10*/  SHF.R.U32.HI R92, RZ, 0x10, R77 ;  /* 0x00000010ff5c7819 */ /* 0x000fe2000001164d */
[C---:B------:R-:W-:Y:S01]  /*0a20*/  FADD.FTZ R79, -R110.reuse, R79 ;  /* 0x0000004f6e4f7221 */ /* 0x040fe20000010100 */
[----:B------:R-:W-:Y:S01]  /*0a30*/  PRMT R87, RZ, 0x5410, R77 ;  /* 0x00005410ff577816 */ /* 0x000fe2000000004d */
[----:B------:R-:W-:Y:S01]  /*0a40*/  FADD.FTZ R81, -R110, R81 ;  /* 0x000000516e517221 */ /* 0x000fe20000010100 */
[----:B------:R-:W-:Y:S01]  /*0a50*/  PRMT R77, RZ, 0x5410, R82 ;  /* 0x00005410ff4d7816 */ /* 0x000fe20000000052 */
[C---:B-1---5:R-:W-:Y:S01]  /*0a60*/  FMUL.FTZ R85, R6.reuse, R79 ;  /* 0x0000004f06557220 */ /* 0x062fe20000410000 */
[----:B------:R-:W-:Y:S02]  /*0a70*/  PRMT R78, RZ, 0x5410, R78 ;  /* 0x00005410ff4e7816 */ /* 0x000fe4000000004e */
[----:B------:R-:W-:Y:S01]  /*0a80*/  PRMT R91, RZ, 0x5410, R86 ;  /* 0x00005410ff5b7816 */ /* 0x000fe20000000056 */
[----:B------:R-:W-:-:S02]  /*0a90*/  FMUL.FTZ R86, R6, R81 ;  /* 0x0000005106567220 */ /* 0x000fc40000410000 */
[-C--:B------:R-:W-:Y:S01]  /*0aa0*/  FMUL.FTZ R88, R64, R77.reuse ;  /* 0x0000004d40587220 */ /* 0x080fe20000410000 */
[----:B------:R-:W-:Y:S01]  /*0ab0*/  PRMT R76, RZ, 0x5410, R89 ;  /* 0x00005410ff4c7816 */ /* 0x000fe20000000059 */
[----:B------:R-:W-:Y:S02]  /*0ac0*/  FADD.FTZ R32, R32, R77 ;  /* 0x0000004d20207221 */ /* 0x000fe40000010000 */
[----:B------:R-:W-:Y:S01]  /*0ad0*/  FFMA.FTZ R44, R85, R77, R44 ;  /* 0x0000004d552c7223 */ /* 0x000fe2000001002c */
[----:B------:R-:W-:Y:S01]  /*0ae0*/  PRMT R77, RZ, 0x5410, R92 ;  /* 0x00005410ff4d7816 */ /* 0x000fe2000000005c */
[----:B------:R-:W-:Y:S02]  /*0af0*/  FADD.FTZ R87, -R110, R87 ;  /* 0x000000576e577221 */ /* 0x000fe40000010100 */
        /* <DEDUP_REMOVED lines=20> */
.L_x_2042:
[----:B------:R-:W-:Y:S05]  /*0c40*/  BSYNC B0 ;  /* 0x0000000000007941 */ /* 0x000fea0003800000 */
.L_x_2041:
        /* <DEDUP_REMOVED lines=16> */
[----:B--2---:R-:W-:Y:S02]  /*0d50*/  MOV R100, R78 ;  /* 0x0000004e00647202 */ /* 0x004fe40000000f00 */
[--C-:B------:R-:W-:Y:S01]  /*0d60*/  SHF.R.U64 R103, R78, 0x10, R79.reuse ;  /* 0x000000104e677819 */ /* 0x100fe2000000124f */
[----:B------:R-:W-:Y:S01]  /*0d70*/  IMAD.MOV.U32 R101, RZ, RZ, R79 ;  /* 0x000000ffff657224 */ /* 0x000fe200078e004f */
[----:B---3--:R-:W-:Y:S02]  /*0d80*/  SHF.R.U64 R78, R76, 0x10, R77 ;  /* 0x000000104c4e7819 */ /* 0x008fe4000000124d */
[----:B------:R-:W-:Y:S02]  /*0d90*/  SHF.R.U32.HI R102, RZ, 0x10, R79 ;  /* 0x00000010ff667819 */ /* 0x000fe4000001164f */
[----:B------:R-:W-:Y:S02]  /*0da0*/  PRMT R79, RZ, 0x5410, R76 ;  /* 0x00005410ff4f7816 */ /* 0x000fe4000000004c */
[----:B------:R-:W-:-:S02]  /*0db0*/  SHF.R.U32.HI R76, RZ, 0x10, R77 ;  /* 0x00000010ff4c7819 */ /* 0x000fc4000001164d */
[----:B0-----:R-:W-:Y:S02]  /*0dc0*/  PRMT R81, RZ, 0x5410, R77 ;  /* 0x00005410ff517816 */ /* 0x001fe4000000004d */
[----:B------:R-:W-:Y:S02]  /*0dd0*/  PRMT R77, RZ, 0x5410, R78 ;  /* 0x00005410ff4d7816 */ /* 0x000fe4000000004e */
[----:B-1----:R-:W-:Y:S01]  /*0de0*/  PRMT R83, RZ, 0x5410, R76 ;  /* 0x00005410ff537816 */ /* 0x002fe2000000004c */
[C---:B------:R-:W-:Y:S02]  /*0df0*/  FADD.FTZ R107, -R110.reuse, R81 ;  /* 0x000000516e6b7221 */ /* 0x040fe40000010100 */
[C---:B------:R-:W-:Y:S01]  /*0e00*/  FADD.FTZ R81, -R110.reuse, R77 ;  /* 0x0000004d6e517221 */ /* 0x040fe20000010100 */
[----:B------:R-:W-:Y:S01]  /*0e10*/  PRMT R77, RZ, 0x5410, R100 ;  /* 0x00005410ff4d7816 */ /* 0x000fe20000000064 */
[C---:B------:R-:W-:Y:S01]  /*0e20*/  FADD.FTZ R79, -R110.reuse, R79 ;  /* 0x0000004f6e4f7221 */ /* 0x040fe20000010100 */
[----:B------:R-:W-:Y:S01]  /*0e30*/  PRMT R76, RZ, 0x5410, R103 ;  /* 0x00005410ff4c7816 */ /* 0x000fe20000000067 */
[----:B------:R-:W-:Y:S01]  /*0e40*/  FADD.FTZ R109, -R110, R83 ;  /* 0x000000536e6d7221 */ /* 0x000fe20000010100 */
[----:B------:R-:W-:Y:S01]  /*0e50*/  PRMT R83, RZ, 0x5410, R101 ;  /* 0x00005410ff537816 */ /* 0x000fe20000000065 */
[C---:B-----5:R-:W-:Y:S01]  /*0e60*/  FMUL.FTZ R100, R6.reuse, R81 ;  /* 0x0000005106647220 */ /* 0x060fe20000410000 */
[----:B------:R-:W-:Y:S01]  /*0e70*/  PRMT R78, RZ, 0x5410, R102 ;  /* 0x00005410ff4e7816 */ /* 0x000fe20000000066 */
[----:B------:R-:W-:-:S02]  /*0e80*/  FMUL.FTZ R101, R6, R79 ;  /* 0x0000004f06657220 */ /* 0x000fc40000410000 */
[----:B------:R-:W-:Y:S02]  /*0e90*/  FMUL.FTZ R102, R52, R77 ;  /* 0x0000004d34667220 */ /* 0x000fe40000410000 */
[----:B------:R-:W-:Y:S02]  /*0ea0*/  FADD.FTZ R29, R29, R76 ;  /* 0x0000004c1d1d7221 */ /* 0x000fe40000010000 */
[-C--:B------:R-:W-:Y:S02]  /*0eb0*/  FFMA.FTZ R41, R100, R76.reuse, R41 ;  /* 0x0000004c64297223 */ /* 0x080fe40000010029 */
[----:B------:R-:W-:Y:S02]  /*0ec0*/  FMUL.FTZ R103, R53, R76 ;  /* 0x0000004c35677220 */ /* 0x000fe40000410000 */
        /* <DEDUP_REMOVED lines=8> */
[----:B------:R-:W-:Y:S02]  /*0f50*/  FMUL.FTZ R108, R55, R78 ;  /* 0x0000004e376c7220 */ /* 0x000fe40000410000 */
[----:B------:R-:W-:Y:S02]  /*0f60*/  FMUL.FTZ R109, R6, R109 ;  /* 0x0000006d066d7220 */ /* 0x000fe40000410000 */
[----:B------:R-:W-:Y:S02]  /*0f70*/  FADD.FTZ R77, R77, R106 ;  /* 0x0000006a4d4d7221 */ /* 0x000fe40000010000 */
[C---:B------:R-:W-:Y:S02]  /*0f80*/  FFMA.FTZ R115, R107.reuse, R106, R115 ;  /* 0x0000006a6b737223 */ /* 0x040fe40000010073 */
[----:B------:R-:W-:Y:S02]  /*0f90*/  FADD.FTZ R30, R30, R83 ;  /* 0x000000531e1e7221 */ /* 0x000fe40000010000 */
[----:B------:R-:W-:-:S02]  /*0fa0*/  FFMA.FTZ R42, R107, R83, R42 ;  /* 0x000000536b2a7223 */ /* 0x000fc4000001002a */
[----:B------:R-:W-:Y:S02]  /*0fb0*/  FADD.FTZ R31, R31, R78 ;  /* 0x0000004e1f1f7221 */ /* 0x000fe40000010000 */
[----:B------:R-:W-:Y:S02]  /*0fc0*/  FFMA.FTZ R43, R109, R78, R43 ;  /* 0x0000004e6d2b7223 */ /* 0x000fe4000001002b */
[----:B------:R-:W-:Y:S02]  /*0fd0*/  FADD.FTZ R105, R77, R108 ;  /* 0x0000006c4d697221 */ /* 0x000fe40000010000 */
[----:B------:R-:W-:Y:S02]  /*0fe0*/  FFMA.FTZ R115, R109, R108, R115 ;  /* 0x0000006c6d737223 */ /* 0x000fe40000010073 */
.L_x_2044:
[----:B------:R-:W-:Y:S05]  /*0ff0*/  BSYNC B0 ;  /* 0x0000000000007941 */ /* 0x000fea0003800000 */
.L_x_2043:
[----:B------:R-:W-:Y:S01]  /*1000*/  HFMA2.MMA R110, -RZ, RZ, 1.875, 0 ;  /* 0x3f800000ff6e7435 */ /* 0x000fe200000001ff */
[----:B------:R-:W-:Y:S02]  /*1010*/  LOP3.LUT R116, R104, 0x7fffffc, RZ, 0xc0, !PT ;  /* 0x07fffffc68747812 */ /* 0x000fe400078ec0ff */
[----:B------:R-:W-:Y:S02]  /*1020*/  LOP3.LUT P1, RZ, R0, 0x1f, RZ, 0xc0, !PT ;  /* 0x0000001f00ff7812 */ /* 0x000fe4000782c0ff */
[----:B------:R-:W-:-:S02]  /*1030*/  @!P5 IADD3 R116, R116, 0x4, RZ ;  /* 0x000000047474d810 */ /* 0x000fc40007ffe0ff */
[----:B-----5:R-:W-:Y:S01]  /*1040*/  @P0 PRMT R110, RZ, 0x5410, R113 ;  /* 0x00005410ff6e0816 */ /* 0x020fe20000000071 */
[----:B------:R-:W-:Y:S06]  /*1050*/  BRA.DIV ~URZ, `(.L_x_2045) ;  /* 0x000017f27f007947 */ /* 0x000fec000b800000 */
[----:B------:R0:W1:Y:S02]  /*1060*/  SHFL.DOWN PT, R80, R105, 0x10, 0x1f ;  /* 0x0a001f0069507f89 */ /* 0x00006400000e0000 */
.L_x_2057:
        /* <DEDUP_REMOVED lines=18> */
.L_x_2058:
[----:B------:R-:W-:Y:S01]  /*1190*/  @!P1 LOP3.LUT R77, R104, 0x3, RZ, 0xc0, !PT ;  /* 0x00000003684d9812 */ /* 0x000fe200078ec0ff */
[----:B---3--:R-:W-:Y:S01]  /*11a0*/  FADD.FTZ R104, R82, R81 ;  /* 0x0000005152687221 */ /* 0x008fe20000010000 */
[----:B------:R-:W-:Y:S01]  /*11b0*/  ULDC.U8 UR6, c[0x0][0x1f0] ;  /* 0x00007c0000067ab9 */ /* 0x000fe20000000000 */
[----:B0-2---:R-:W-:Y:S01]  /*11c0*/  FADD.FTZ R105, R76, R83 ;  /* 0x000000534c697221 */ /* 0x005fe20000010000 */
[----:B------:R-:W-:Y:S01]  /*11d0*/  ISETP.NE.AND P0, PT, RZ, UR6, PT ;  /* 0x00000006ff007c0c */ /* 0x000fe2000bf05270 */
[----:B------:R-:W-:Y:S01]  /*11e0*/  @!P1 IMAD.IADD R113, R116, 0x1, R77 ;  /* 0x0000000174719824 */ /* 0x000fe200078e024d */
[----:B------:R-:W-:Y:S01]  /*11f0*/  WARPSYNC 0xffffffff ;  /* 0xffffffff00007948 */ /* 0x000fe20003800000 */
[----:B------:R-:W-:Y:S03]  /*1200*/  BSSY B0, `(.L_x_2047) ;  /* 0x0000072000007945 */ /* 0x000fe60003800000 */
        /* <DEDUP_REMOVED lines=25> */
[----:B------:R-:W-:Y:S01]  /*13a0*/  HFMA2.MMA R115, -RZ, RZ, 0, 0 ;  /* 0x00000000ff737435 */ /* 0x000fe200000001ff */
[----:B------:R-:W-:Y:S01]  /*13b0*/  FADD.FTZ R79, R12, -R79 ;  /* 0x8000004f0c4f7221 */ /* 0x000fe20000010000 */
[C---:B------:R-:W-:Y:S01]  /*13c0*/  LOP3.LUT P5, RZ, R7.reuse, 0xff0000, RZ, 0xc0, !PT ;  /* 0x00ff000007ff7812 */ /* 0x040fe200078ac0ff */
[C---:B------:R-:W-:Y:S01]  /*13d0*/  FMUL.FTZ R83, R6.reuse, R83 ;  /* 0x0000005306537220 */ /* 0x040fe20000410000 */
[----:B------:R-:W-:Y:S01]  /*13e0*/  LOP3.LUT P1, RZ, R7, 0xff000000, RZ, 0xc0, !PT ;  /* 0xff00000007ff7812 */ /* 0x000fe2000782c0ff */
[----:B------:R-:W-:-:S02]  /*13f0*/  FMUL.FTZ R81, R6, R79 ;  /* 0x0000004f06517220 */ /* 0x000fc40000410000 */
[-CC-:B------:R-:W-:Y:S02]  /*1400*/  FFMA.FTZ R80, R10, R104.reuse, R105.reuse ;  /* 0x000000680a507223 */ /* 0x180fe40000010069 */
[----:B------:R-:W-:Y:S02]  /*1410*/  FFMA.FTZ R79, R15, R104, R105 ;  /* 0x000000680f4f7223 */ /* 0x000fe40000010069 */
[----:B------:R-:W-:Y:S01]  /*1420*/  @P0 IMAD.MOV.U32 R78, RZ, RZ, R98 ;  /* 0x000000ffff4e0224 */ /* 0x000fe200078e0062 */
[----:B------:R-:W-:Y:S01]  /*1430*/  @P0 SHF.R.U64 R82, R98, 0x10, R99 ;  /* 0x0000001062520819 */ /* 0x000fe20000001263 */
[----:B------:R-:W-:Y:S02]  /*1440*/  FADD.FTZ R121, R13, -R80 ;  /* 0x800000500d797221 */ /* 0x000fe40000010000 */
[----:B------:R-:W-:Y:S01]  /*1450*/  FADD.FTZ R79, R14, -R79 ;  /* 0x8000004f0e4f7221 */ /* 0x000fe20000010000 */
[----:B------:R-:W-:Y:S01]  /*1460*/  @P0 PRMT R78, RZ, 0x5410, R78 ;  /* 0x00005410ff4e0816 */ /* 0x000fe2000000004e */
[----:B------:R-:W-:-:S02]  /*1470*/  FMUL.FTZ R121, R6, R121 ;  /* 0x0000007906797220 */ /* 0x000fc40000410000 */
[----:B------:R-:W-:Y:S02]  /*1480*/  FMUL.FTZ R119, R6, R79 ;  /* 0x0000004f06777220 */ /* 0x000fe40000410000 */
[----:B------:R-:W-:Y:S01]  /*1490*/  @P0 FADD.FTZ R83, R83, R78 ;  /* 0x0000004e53530221 */ /* 0x000fe20000010000 */
[----:B------:R-:W-:Y:S01]  /*14a0*/  @P0 PRMT R78, RZ, 0x5410, R82 ;  /* 0x00005410ff4e0816 */ /* 0x000fe20000000052 */
[----:B------:R-:W-:Y:S02]  /*14b0*/  IMAD.MOV.U32 R118, RZ, RZ, RZ ;  /* 0x000000ffff767224 */ /* 0x000fe400078e00ff */
[----:B------:R-:W-:Y:S02]  /*14c0*/  FMUL.FTZ R79, R83, R110 ;  /* 0x0000006e534f7220 */ /* 0x000fe40000410000 */
[----:B------:R-:W-:Y:S01]  /*14d0*/  @P0 FADD.FTZ R81, R81, R78 ;  /* 0x0000004e51510221 */ /* 0x000fe20000010000 */
[----:B------:R-:W-:Y:S01]  /*14e0*/  @P0 MOV R78, R99 ;  /* 0x00000063004e0202 */ /* 0x000fe20000000f00 */
[----:B------:R-:W-:-:S03]  /*14f0*/  FMUL.FTZ R79, R79, c[0x0][0x1e8] ;  /* 0x00007a004f4f7a20 */ /* 0x000fc60000410000 */
[----:B------:R-:W-:-:S05]  /*1500*/  @P0 PRMT R78, RZ, 0x5410, R78 ;  /* 0x00005410ff4e0816 */ /* 0x000fca000000004e */
[----:B------:R-:W-:Y:S01]  /*1510*/  @P0 FADD.FTZ R121, R121, R78 ;  /* 0x0000004e79790221 */ /* 0x000fe20000010000 */
[----:B------:R-:W-:-:S03]  /*1520*/  @P0 SHF.R.U32.HI R78, RZ, 0x10, R99 ;  /* 0x00000010ff4e0819 */ /* 0x000fc60000011663 */
[----:B------:R-:W-:Y:S01]  /*1530*/  FMUL.FTZ R113, R121, R110 ;  /* 0x0000006e79717220 */ /* 0x000fe20000410000 */
[----:B------:R-:W-:-:S03]  /*1540*/  @P0 PRMT R78, RZ, 0x5410, R78 ;  /* 0x00005410ff4e0816 */ /* 0x000fc6000000004e */
[----:B------:R-:W-:Y:S02]  /*1550*/  FMUL.FTZ R113, R113, c[0x0][0x1e8] ;  /* 0x00007a0071717a20 */ /* 0x000fe40000410000 */
[----:B------:R-:W-:Y:S01]  /*1560*/  @P0 FADD.FTZ R119, R119, R78 ;  /* 0x0000004e77770221 */ /* 0x000fe20000010000 */
[----:B------:R-:W-:-:S03]  /*1570*/  LOP3.LUT P0, RZ, R7, 0xff00, RZ, 0xc0, !PT ;  /* 0x0000ff0007ff7812 */ /* 0x000fc6000780c0ff */
[----:B------:R-:W-:-:S04]  /*1580*/  FMUL.FTZ R116, R119, R110 ;  /* 0x0000006e77747220 */ /* 0x000fc80000410000 */
[----:B------:R-:W-:Y:S02]  /*1590*/  FMUL.FTZ R116, R116, c[0x0][0x1e8] ;  /* 0x00007a0074747a20 */ /* 0x000fe40000410000 */
[----:B--2---:R-:W-:-:S05]  /*15a0*/  @P6 IMAD.MOV.U32 R78, RZ, RZ, R76 ;  /* 0x000000ffff4e6224 */ /* 0x004fca00078e004c */
[----:B------:R-:W-:-:S05]  /*15b0*/  @P6 PRMT R78, RZ, 0x5410, R78 ;  /* 0x00005410ff4e6816 */ /* 0x000fca000000004e */
[----:B------:R-:W-:Y:S02]  /*15c0*/  @P6 FMUL.FTZ R115, R79, R78 ;  /* 0x0000004e4f736220 */ /* 0x000fe40000410000 */
[----:B------:R-:W-:Y:S02]  /*15d0*/  FMUL.FTZ R78, R81, R110 ;  /* 0x0000006e514e7220 */ /* 0x000fe40000410000 */
[----:B------:R-:W-:Y:S02]  /*15e0*/  FMUL.FTZ R79, R68, R79 ;  /* 0x0000004f444f7220 */ /* 0x000fe40000410000 */
[----:B------:R-:W-:Y:S01]  /*15f0*/  FMUL.FTZ R80, R78, c[0x0][0x1e8] ;  /* 0x00007a004e507a20 */ /* 0x000fe20000410000 */
[----:B------:R-:W-:-:S04]  /*1600*/  @P0 SHF.R.U64 R78, R76, 0x10, R77 ;  /* 0x000000104c4e0819 */ /* 0x000fc8000000124d */
[----:B------:R-:W-:-:S05]  /*1610*/  @P0 PRMT R78, RZ, 0x5410, R78 ;  /* 0x00005410ff4e0816 */ /* 0x000fca000000004e */
[----:B------:R-:W-:Y:S02]  /*1620*/  @P0 FMUL.FTZ R118, R80, R78 ;  /* 0x0000004e50760220 */ /* 0x000fe40000410000 */
[----:B------:R-:W-:Y:S02]  /*1630*/  FMUL.FTZ R78, R69, R80 ;  /* 0x00000050454e7220 */ /* 0x000fe40000410000 */
[----:B------:R-:W-:-:S03]  /*1640*/  FMUL.FTZ R80, R70, R113 ;  /* 0x0000007146507220 */ /* 0x000fc60000410000 */
[----:B------:R-:W-:Y:S02]  /*1650*/  FSEL R78, R78, RZ, P0 ;  /* 0x000000ff4e4e7208 */ /* 0x000fe40000000000 */
[----:B------:R-:W-:Y:S01]  /*1660*/  FSEL R123, R80, RZ, P5 ;  /* 0x000000ff507b7208 */ /* 0x000fe20002800000 */
[----:B------:R-:W-:Y:S01]  /*1670*/  FMUL.FTZ R80, R71, R116 ;  /* 0x0000007447507220 */ /* 0x000fe20000410000 */
[----:B------:R-:W-:Y:S02]  /*1680*/  ISETP.NE.U32.AND P0, PT, RZ, c[0x0][0x258], PT ;  /* 0x00009600ff007a0c */ /* 0x000fe40003f05070 */
[----:B------:R-:W0:Y:S02]  /*1690*/  F2F.BF16.F32 R78, R78 ;  /* 0x0000004e004e7304 */ /* 0x000e240000202000 */
[----:B------:R-:W-:Y:S02]  /*16a0*/  FSEL R82, R80, RZ, P1 ;  /* 0x000000ff50527208 */ /* 0x000fe40000800000 */
[----:B------:R-:W-:-:S02]  /*16b0*/  FSEL R80, R79, RZ, P6 ;  /* 0x000000ff4f507208 */ /* 0x000fc40003000000 */
[----:B------:R-:W-:Y:S02]  /*16c0*/  ISETP.NE.AND.EX P0, PT, RZ, c[0x0][0x25c], PT, P0 ;  /* 0x00009700ff007a0c */ /* 0x000fe40003f05300 */
[----:B------:R-:W1:Y:S08]  /*16d0*/  F2F.BF16.F32 R82, R82 ;  /* 0x0000005200527304 */ /* 0x000e700000202000 */
[----:B------:R-:W2:Y:S01]  /*16e0*/  F2F.BF16.F32 R123, R123 ;  /* 0x0000007b007b7304 */ /* 0x000ea20000202000 */
[----:B0-----:R-:W-:-:S02]  /*16f0*/  IMAD.WIDE.U32 R78, R78, 0x10000, RZ ;  /* 0x000100004e4e7825 */ /* 0x001fc400078e00ff */
[----:B------:R-:W-:Y:S02]  /*1700*/  @P0 F2FP.BF16.PACK_AB R83, RZ, R83 ;  /* 0x00000053ff53023e */ /* 0x000fe400000010ff */
[----:B------:R-:W-:Y:S02]  /*1710*/  @P0 F2FP.BF16.PACK_AB R81, RZ, R81 ;  /* 0x00000051ff51023e */ /* 0x000fe400000010ff */
[----:B------:R-:W-:Y:S01]  /*1720*/  @P0 F2FP.BF16.PACK_AB R121, RZ, R121 ;  /* 0x00000079ff79023e */ /* 0x000fe200000010ff */
[----:B------:R-:W0:Y:S01]  /*1730*/  F2F.BF16.F32 R125, R80 ;  /* 0x00000050007d7304 */ /* 0x000e220000202000 */
[----:B-1----:R-:W-:Y:S02]  /*1740*/  SHF.L.U32 R120, R82, 0x10, RZ ;  /* 0x0000001052787819 */ /* 0x002fe400000006ff */
[----:B------:R-:W-:Y:S02]  /*1750*/  @P0 F2FP.BF16.PACK_AB R119, RZ, R119 ;  /* 0x00000077ff77023e */ /* 0x000fe400000010ff */
[----:B------:R-:W-:-:S02]  /*1760*/  @P0 PRMT R111, R83, 0x7610, R111 ;  /* 0x00007610536f0816 */ /* 0x000fc4000000006f */
[----:B------:R-:W-:Y:S02]  /*1770*/  @P0 PRMT R112, R81, 0x7610, R112 ;  /* 0x0000761051700816 */ /* 0x000fe40000000070 */
[----:B--2---:R-:W-:Y:S02]  /*1780*/  LOP3.LUT R79, R79, R120, R123, 0xfe, !PT ;  /* 0x000000784f4f7212 */ /* 0x004fe400078efe7b */
[----:B------:R-:W-:Y:S02]  /*1790*/  @P0 PRMT R114, R121, 0x7610, R114 ;  /* 0x0000761079720816 */ /* 0x000fe40000000072 */
[----:B------:R-:W-:Y:S02]  /*17a0*/  @P0 PRMT R3, R119, 0x7610, R3 ;  /* 0x0000761077030816 */ /* 0x000fe40000000003 */
[----:B0-----:R-:W-:Y:S01]  /*17b0*/  LOP3.LUT R78, R78, R125, RZ, 0xfc, !PT ;  /* 0x0000007d4e4e7212 */ /* 0x001fe200078efcff */
        /* <DEDUP_REMOVED lines=8> */
.L_x_2049:
[C---:B0-----:R-:W-:Y:S01]  /*1840*/  IMAD.WIDE.U32 R80, R2.reuse, R117, c[0x0][0x248] ;  /* 0x0000920002507625 */ /* 0x041fe200078e0075 */
[--C-:B------:R-:W-:Y:S02]  /*1850*/  @P1 SHF.R.U32.HI R83, RZ, 0x10, R77.reuse ;  /* 0x00000010ff531819 */ /* 0x100fe4000001164d */
[----:B------:R-:W-:Y:S01]  /*1860*/  IADD3 R2, R2, 0x80, RZ ;  /* 0x0000008002027810 */ /* 0x000fe20007ffe0ff */
[----:B------:R-:W-:Y:S01]  /*1870*/  @P5 IMAD.MOV.U32 R82, RZ, RZ, R77 ;  /* 0x000000ffff525224 */ /* 0x000fe200078e004d */
[----:B------:R0:W-:Y:S01]  /*1880*/  STG.E.64 [R80.64], R78 ;  /* 0x0000004e50007986 */ /* 0x0001e2000c101b04 */
[----:B------:R-:W-:Y:S01]  /*1890*/  CS2R R76, SRZ ;  /* 0x00000000004c7805 */ /* 0x000fe2000001ff00 */
[----:B------:R-:W-:Y:S02]  /*18a0*/  FADD.FTZ R24, R24, R115 ;  /* 0x0000007318187221 */ /* 0x000fe40000010000 */
[----:B------:R-:W-:Y:S01]  /*18b0*/  @P5 PRMT R82, RZ, 0x5410, R82 ;  /* 0x00005410ff525816 */ /* 0x000fe20000000052 */
[----:B------:R-:W-:-:S04]  /*18c0*/  FADD.FTZ R25, R25, R118 ;  /* 0x0000007619197221 */ /* 0x000fc80000010000 */
[----:B------:R-:W-:-:S04]  /*18d0*/  @P5 FMUL.FTZ R77, R113, R82 ;  /* 0x00000052714d5220 */ /* 0x000fc80000410000 */
[----:B------:R-:W-:Y:S01]  /*18e0*/  FADD.FTZ R26, R26, R77 ;  /* 0x0000004d1a1a7221 */ /* 0x000fe20000010000 */
[----:B0-----:R-:W-:-:S05]  /*18f0*/  @P1 PRMT R79, RZ, 0x5410, R83 ;  /* 0x00005410ff4f1816 */ /* 0x001fca0000000053 */
[----:B------:R-:W-:-:S04]  /*1900*/  @P1 FMUL.FTZ R76, R116, R79 ;  /* 0x0000004f744c1220 */ /* 0x000fc80000410000 */
[----:B------:R-:W-:Y:S02]  /*1910*/  FADD.FTZ R27, R27, R76 ;  /* 0x0000004c1b1b7221 */ /* 0x000fe40000010000 */
.L_x_2048:
[----:B------:R-:W-:Y:S05]  /*1920*/  BSYNC B0 ;  /* 0x0000000000007941 */ /* 0x000fea0003800000 */
.L_x_2047:
        /* <DEDUP_REMOVED lines=8> */
[-C--:B------:R-:W-:Y:S01]  /*19b0*/  FFMA.FTZ R80, R86, R104.reuse, R105 ;  /* 0x0000006856507223 */ /* 0x080fe20000010069 */
        /* <DEDUP_REMOVED lines=8> */
[----:B------:R-:W-:Y:S02]  /*1a40*/  FMUL.FTZ R83, R6, R81 ;  /* 0x0000005106537220 */ /* 0x000fe40000410000 */
[----:B------:R-:W-:Y:S02]  /*1a50*/  FADD.FTZ R113, R90, -R113 ;  /* 0x800000715a717221 */ /* 0x000fe40000010000 */
[----:B------:R-:W-:Y:S01]  /*1a60*/  @P1 IMAD.MOV.U32 R78, RZ, RZ, R96 ;  /* 0x000000ffff4e1224 */ /* 0x000fe200078e0060 */
[----:B------:R-:W-:Y:S01]  /*1a70*/  @P1 MOV R80, R97 ;  /* 0x0000006100501202 */ /* 0x000fe20000000f00 */
[----:B------:R-:W-:Y:S01]  /*1a80*/  FMUL.FTZ R81, R6, R113 ;  /* 0x0000007106517220 */ /* 0x000fe20000410000 */
[----:B------:R-:W-:Y:S01]  /*1a90*/  @P1 SHF.R.U32.HI R113, RZ, 0x10, R97 ;  /* 0x00000010ff711819 */ /* 0x000fe20000011661 */
[----:B------:R-:W-:Y:S01]  /*1aa0*/  FFMA.FTZ R82, R92, R104, R105 ;  /* 0x000000685c527223 */ /* 0x000fe20000010069 */
[----:B------:R-:W-:-:S03]  /*1ab0*/  @P1 PRMT R78, RZ, 0x5410, R78 ;  /* 0x00005410ff4e1816 */ /* 0x000fc6000000004e */
[----:B------:R-:W-:Y:S02]  /*1ac0*/  FADD.FTZ R117, R91, -R82 ;  /* 0x800000525b757221 */ /* 0x000fe40000010000 */
[----:B------:R-:W-:Y:S01]  /*1ad0*/  @P1 FADD.FTZ R79, R79, R78 ;  /* 0x0000004e4f4f1221 */ /* 0x000fe20000010000 */
[----:B------:R-:W-:Y:S01]  /*1ae0*/  @P1 SHF.R.U64 R78, R96, 0x10, R97 ;  /* 0x00000010604e1819 */ /* 0x000fe20000001261 */
[----:B------:R-:W-:-:S03]  /*1af0*/  FMUL.FTZ R117, R6, R117 ;  /* 0x0000007506757220 */ /* 0x000fc60000410000 */
[----:B------:R-:W-:Y:S02]  /*1b00*/  @P1 PRMT R78, RZ, 0x5410, R78 ;  /* 0x00005410ff4e1816 */ /* 0x000fe4000000004e */
[----:B------:R-:W-:-:S03]  /*1b10*/  @P0 F2FP.BF16.PACK_AB R116, RZ, R79 ;  /* 0x0000004fff74023e */ /* 0x000fc600000010ff */
[----:B------:R-:W-:Y:S01]  /*1b20*/  @P1 FADD.FTZ R83, R83, R78 ;  /* 0x0000004e53531221 */ /* 0x000fe20000010000 */
[----:B------:R-:W-:Y:S02]  /*1b30*/  @P1 PRMT R78, RZ, 0x5410, R80 ;  /* 0x00005410ff4e1816 */ /* 0x000fe40000000050 */
[----:B------:R-:W-:Y:S01]  /*1b40*/  @P0 PRMT R111, R116, 0x7610, R111 ;  /* 0x00007610746f0816 */ /* 0x000fe2000000006f */
[-C--:B------:R-:W-:Y:S02]  /*1b50*/  FMUL.FTZ R82, R83, R110.reuse ;  /* 0x0000006e53527220 */ /* 0x080fe40000410000 */
[----:B------:R-:W-:Y:S01]  /*1b60*/  @P1 FADD.FTZ R81, R81, R78 ;  /* 0x0000004e51511221 */ /* 0x000fe20000010000 */
[----:B------:R-:W-:Y:S01]  /*1b70*/  @P1 PRMT R78, RZ, 0x5410, R113 ;  /* 0x00005410ff4e1816 */ /* 0x000fe20000000071 */
[----:B------:R-:W-:Y:S01]  /*1b80*/  FMUL.FTZ R82, R82, c[0x0][0x1e8] ;  /* 0x00007a0052527a20 */ /* 0x000fe20000410000 */
[----:B------:R-:W-:Y:S01]  /*1b90*/  @P0 F2FP.BF16.PACK_AB R113, RZ, R83 ;  /* 0x00000053ff71023e */ /* 0x000fe200000010ff */
[----:B------:R-:W-:Y:S01]  /*1ba0*/  FMUL.FTZ R83, R81, R110 ;  /* 0x0000006e51537220 */ /* 0x000fe20000410000 */
[----:B------:R-:W-:Y:S01]  /*1bb0*/  @P0 F2FP.BF16.PACK_AB R81, RZ, R81 ;  /* 0x00000051ff51023e */ /* 0x000fe200000010ff */
[----:B------:R-:W-:Y:S01]  /*1bc0*/  @P1 FADD.FTZ R117, R117, R78 ;  /* 0x0000004e75751221 */ /* 0x000fe20000010000 */
[----:B------:R-:W-:Y:S01]  /*1bd0*/  LOP3.LUT P1, RZ, R84, 0xff00, RZ, 0xc0, !PT ;  /* 0x0000ff0054ff7812 */ /* 0x000fe2000782c0ff */
[----:B------:R-:W-:Y:S01]  /*1be0*/  FMUL.FTZ R83, R83, c[0x0][0x1e8] ;  /* 0x00007a0053537a20 */ /* 0x000fe20000410000 */
[----:B------:R-:W-:Y:S01]  /*1bf0*/  @P0 PRMT R112, R113, 0x7610, R112 ;  /* 0x0000761071700816 */ /* 0x000fe20000000070 */
[----:B------:R-:W-:Y:S01]  /*1c00*/  FMUL.FTZ R78, R61, R82 ;  /* 0x000000523d4e7220 */ /* 0x000fe20000410000 */
[----:B------:R-:W-:Y:S01]  /*1c10*/  @P0 F2FP.BF16.PACK_AB R118, RZ, R117 ;  /* 0x00000075ff76023e */ /* 0x000fe200000010ff */
[----:B------:R-:W-:Y:S01]  /*1c20*/  FMUL.FTZ R80, R62, R83 ;  /* 0x000000533e507220 */ /* 0x000fe20000410000 */
[----:B------:R-:W-:Y:S01]  /*1c30*/  @P0 PRMT R114, R81, 0x7610, R114 ;  /* 0x0000761051720816 */ /* 0x000fe20000000072 */
[-C--:B------:R-:W-:Y:S01]  /*1c40*/  FMUL.FTZ R116, R117, R110.reuse ;  /* 0x0000006e75747220 */ /* 0x080fe20000410000 */
[----:B------:R-:W-:Y:S01]  /*1c50*/  FSEL R78, R78, RZ, P1 ;  /* 0x000000ff4e4e7208 */ /* 0x000fe20000800000 */
[----:B------:R-:W-:Y:S01]  /*1c60*/  FMUL.FTZ R117, R79, R110 ;  /* 0x0000006e4f757220 */ /* 0x000fe20000410000 */
[----:B------:R-:W-:Y:S01]  /*1c70*/  FSEL R80, R80, RZ, P5 ;  /* 0x000000ff50507208 */ /* 0x000fe20002800000 */
[----:B------:R-:W-:Y:S01]  /*1c80*/  FMUL.FTZ R116, R116, c[0x0][0x1e8] ;  /* 0x00007a0074747a20 */ /* 0x000fe20000410000 */
[----:B------:R0:W1:Y:S01]  /*1c90*/  F2F.BF16.F32 R115, R78 ;  /* 0x0000004e00737304 */ /* 0x0000620000202000 */
[----:B------:R-:W-:-:S02]  /*1ca0*/  @P0 PRMT R3, R118, 0x7610, R3 ;  /* 0x0000761076030816 */ /* 0x000fc40000000003 */
[----:B------:R-:W-:-:S05]  /*1cb0*/  FMUL.FTZ R118, R63, R116 ;  /* 0x000000743f767220 */ /* 0x000fca0000410000 */
[----:B------:R0:W2:Y:S01]  /*1cc0*/  F2F.BF16.F32 R113, R80 ;  /* 0x0000005000717304 */ /* 0x0000a20000202000 */
[----:B------:R-:W-:Y:S05]  /*1cd0*/  @!P0 BRA `(.L_x_2052) ;  /* 0x0000008000008947 */ /* 0x000fea0003800000 */
[----:B0-----:R-:W-:Y:S02]  /*1ce0*/  LOP3.LUT R78, R112, 0xffff, RZ, 0xc0, !PT ;  /* 0x0000ffff704e7812 */ /* 0x001fe400078ec0ff */
[----:B------:R-:W-:Y:S02]  /*1cf0*/  PRMT R81, R114, 0x5410, R3 ;  /* 0x0000541072517816 */ /* 0x000fe40000000003 */
[----:B------:R-:W-:Y:S01]  /*1d00*/  LEA R80, P0, R2, c[0x0][0x258], 0x3 ;  /* 0x0000960002507a11 */ /* 0x000fe200078018ff */
[----:B------:R-:W-:-:S05]  /*1d10*/  IMAD.WIDE.U32 R78, R78, 0x10000, RZ ;  /* 0x000100004e4e7825 */ /* 0x000fca00078e00ff */
[----:B------:R-:W-:Y:S02]  /*1d20*/  LOP3.LUT R79, R81, R79, RZ, 0xfc, !PT ;  /* 0x0000004f514f7212 */ /* 0x000fe400078efcff */
[----:B------:R-:W-:Y:S02]  /*1d30*/  LOP3.LUT R78, R78, 0xffff, R111, 0xf8, !PT ;  /* 0x0000ffff4e4e7812 */ /* 0x000fe400078ef86f */
[----:B------:R-:W-:-:S05]  /*1d40*/  LEA.HI.X R81, R2, c[0x0][0x25c], RZ, 0x3, P0 ;  /* 0x0000970002517a11 */ /* 0x000fca00000f1cff */
[----:B------:R0:W-:Y:S02]  /*1d50*/  STG.E.64 [R80.64], R78 ;  /* 0x0000004e50007986 */ /* 0x0001e4000c101b04 */
.L_x_2052:
[----:B0-----:R-:W-:Y:S01]  /*1d60*/  LEA R78, P0, R2, c[0x0][0x248], 0x3 ;  /* 0x00009200024e7a11 */ /* 0x001fe200078018ff */
[----:B------:R-:W-:Y:S01]  /*1d70*/  FMUL.FTZ R117, R117, c[0x0][0x1e8] ;  /* 0x00007a0075757a20 */ /* 0x000fe20000410000 */
[----:B------:R-:W-:Y:S02]  /*1d80*/  FSEL R119, R118, RZ, P6 ;  /* 0x000000ff76777208 */ /* 0x000fe40003000000 */
[----:B------:R-:W-:Y:S01]  /*1d90*/  LEA.HI.X R79, R2, c[0x0][0x24c], RZ, 0x3, P0 ;  /* 0x00009300024f7a11 */ /* 0x000fe200000f1cff */
[----:B------:R-:W-:Y:S01]  /*1da0*/  FMUL.FTZ R80, R60, R117 ;  /* 0x000000753c507220 */ /* 0x000fe20000410000 */
[----:B------:R-:W-:Y:S02]  /*1db0*/  LOP3.LUT P0, RZ, R84, 0xff, RZ, 0xc0, !PT ;  /* 0x000000ff54ff7812 */ /* 0x000fe4000780c0ff */
[----:B------:R-:W0:Y:S01]  /*1dc0*/  F2F.BF16.F32 R119, R119 ;  /* 0x0000007700777304 */ /* 0x000e220000202000 */
[----:B------:R-:W-:Y:S02]  /*1dd0*/  IADD3 R2, R2, 0x80, RZ ;  /* 0x0000008002027810 */ /* 0x000fe40007ffe0ff */
[----:B------:R-:W-:Y:S01]  /*1de0*/  FSEL R118, R80, RZ, P0 ;  /* 0x000000ff50767208 */ /* 0x000fe20000000000 */
[----:B-1----:R-:W-:-:S04]  /*1df0*/  IMAD.WIDE.U32 R80, R115, 0x10000, RZ ;  /* 0x0001000073507825 */ /* 0x002fc800078e00ff */
[----:B------:R-:W1:Y:S03]  /*1e00*/  F2F.BF16.F32 R121, R118 ;  /* 0x0000007600797304 */ /* 0x000e660000202000 */
[----:B-----5:R-:W-:Y:S01]  /*1e10*/  @P0 MOV R115, R76 ;  /* 0x0000004c00730202 */ /* 0x020fe20000000f00 */
[----:B0-----:R-:W-:-:S05]  /*1e20*/  IMAD.U32 R120, R119, 0x10000, RZ ;  /* 0x0001000077787824 */ /* 0x001fca00078e00ff */
[----:B--2---:R-:W-:Y:S01]  /*1e30*/  LOP3.LUT R81, R81, R120, R113, 0xfe, !PT ;  /* 0x0000007851517212 */ /* 0x004fe200078efe71 */
[----:B------:R-:W-:Y:S01]  /*1e40*/  IMAD.MOV.U32 R113, RZ, RZ, RZ ;  /* 0x000000ffff717224 */ /* 0x000fe200078e00ff */
[----:B-1----:R-:W-:-:S05]  /*1e50*/  LOP3.LUT R80, R80, R121, RZ, 0xfc, !PT ;  /* 0x0000007950507212 */ /* 0x002fca00078efcff */
[----:B------:R0:W-:Y:S02]  /*1e60*/  STG.E.64 [R78.64], R80 ;  /* 0x000000504e007986 */ /* 0x0001e4000c101b04 */
[----:B0-----:R-:W-:Y:S01]  /*1e70*/  @P0 PRMT R78, RZ, 0x5410, R115 ;  /* 0x00005410ff4e0816 */ /* 0x001fe20000000073 */
[----:B------:R-:W-:Y:S01]  /*1e80*/  IMAD.MOV.U32 R115, RZ, RZ, RZ ;  /* 0x000000ffff737224 */ /* 0x000fe200078e00ff */
[----:B------:R-:W-:-:S03]  /*1e90*/  @P6 SHF.R.U32.HI R79, RZ, 0x10, R77 ;  /* 0x00000010ff4f6819 */ /* 0x000fc6000001164d */
[----:B------:R-:W-:Y:S01]  /*1ea0*/  @P0 FMUL.FTZ R113, R117, R78 ;  /* 0x0000004e75710220 */ /* 0x000fe20000410000 */
[----:B------:R-:W-:-:S03]  /*1eb0*/  @P5 MOV R117, R77 ;  /* 0x0000004d00755202 */ /* 0x000fc60000000f00 */
[----:B------:R-:W-:Y:S01]  /*1ec0*/  FADD.FTZ R20, R20, R113 ;  /* 0x0000007114147221 */ /* 0x000fe20000010000 */
[----:B------:R-:W-:-:S05]  /*1ed0*/  @P5 PRMT R78, RZ, 0x5410, R117 ;  /* 0x00005410ff4e5816 */ /* 0x000fca0000000075 */
[----:B------:R-:W-:Y:S01]  /*1ee0*/  @P5 FMUL.FTZ R115, R83, R78 ;  /* 0x0000004e53735220 */ /* 0x000fe20000410000 */
[----:B------:R-:W-:Y:S01]  /*1ef0*/  @P1 SHF.R.U64 R83, R76, 0x10, R77 ;  /* 0x000000104c531819 */ /* 0x000fe2000000124d */
[----:B------:R-:W-:Y:S01]  /*1f00*/  HFMA2.MMA R76, -RZ, RZ, 0, 0 ;  /* 0x00000000ff4c7435 */ /* 0x000fe200000001ff */
[----:B------:R-:W-:Y:S02]  /*1f10*/  IMAD.MOV.U32 R78, RZ, RZ, RZ ;  /* 0x000000ffff4e7224 */ /* 0x000fe400078e00ff */
[----:B------:R-:W-:Y:S01]  /*1f20*/  @P1 PRMT R77, RZ, 0x5410, R83 ;  /* 0x00005410ff4d1816 */ /* 0x000fe20000000053 */
[----:B------:R-:W-:-:S04]  /*1f30*/  FADD.FTZ R22, R22, R115 ;  /* 0x0000007316167221 */ /* 0x000fc80000010000 */
[----:B------:R-:W-:Y:S01]  /*1f40*/  @P1 FMUL.FTZ R76, R82, R77 ;  /* 0x0000004d524c1220 */ /* 0x000fe20000410000 */
[----:B------:R-:W-:-:S03]  /*1f50*/  @P6 PRMT R77, RZ, 0x5410, R79 ;  /* 0x00005410ff4d6816 */ /* 0x000fc6000000004f */
[----:B------:R-:W-:Y:S02]  /*1f60*/  FADD.FTZ R21, R21, R76 ;  /* 0x0000004c15157221 */ /* 0x000fe40000010000 */
[----:B------:R-:W-:-:S04]  /*1f70*/  @P6 FMUL.FTZ R78, R116, R77 ;  /* 0x0000004d744e6220 */ /* 0x000fc80000410000 */
[----:B------:R-:W-:Y:S02]  /*1f80*/  FADD.FTZ R23, R23, R78 ;  /* 0x0000004e17177221 */ /* 0x000fe40000010000 */
.L_x_2051:
[----:B------:R-:W-:Y:S05]  /*1f90*/  BSYNC B0 ;  /* 0x0000000000007941 */ /* 0x000fea0003800000 */
.L_x_2050:
[----:B------:R-:W-:Y:S01]  /*1fa0*/  BSSY B0, `(.L_x_2053) ;  /* 0x0000065000007945 */ /* 0x000fe20003800000 */
[----:B------:R-:W-:Y:S05]  /*1fb0*/  @!P2 BRA `(.L_x_2054) ;  /* 0x000006300000a947 */ /* 0x000fea0003800000 */
[----:B------:R-:W-:-:S05]  /*1fc0*/  MOV R77, 0x8 ;  /* 0x00000008004d7802 */ /* 0x000fca0000000f00 */
[----:B------:R-:W-:-:S06]  /*1fd0*/  IMAD.WIDE.U32 R76, R2, R77, c[0x0][0x170] ;  /* 0x00005c00024c7625 */ /* 0x000fcc00078e004d */
[----:B------:R-:W2:Y:S01]  /*1fe0*/  LDG.E.64 R76, [R76.64] ;  /* 0x000000044c4c7981 */ /* 0x000ea2000c1e1b00 */
[----:B------:R-:W-:Y:S01]  /*1ff0*/  ISETP.NE.U32.AND P0, PT, RZ, c[0x0][0x218], PT ;  /* 0x00008600ff007a0c */ /* 0x000fe20003f05070 */
[-CC-:B------:R-:W-:Y:S01]  /*2000*/  FFMA.FTZ R79, R101, R104.reuse, R105.reuse ;  /* 0x00000068654f7223 */ /* 0x180fe20000010069 */
[----:B------:R-:W-:Y:S01]  /*2010*/  LOP3.LUT P1, RZ, R93, 0xff, RZ, 0xc0, !PT ;  /* 0x000000ff5dff7812 */ /* 0x000fe2000782c0ff */
[-CC-:B------:R-:W-:Y:S01]  /*2020*/  FFMA.FTZ R78, R100, R104.reuse, R105.reuse ;  /* 0x00000068644e7223 */ /* 0x180fe20000010069 */
[----:B------:R-:W-:Y:S01]  /*2030*/  ISETP.NE.AND.EX P0, PT, RZ, c[0x0][0x21c], PT, P0 ;  /* 0x00008700ff007a0c */ /* 0x000fe20003f05300 */
[-CC-:B------:R-:W-:Y:S01]  /*2040*/  FFMA.FTZ R81, R107, R104.reuse, R105.reuse ;  /* 0x000000686b517223 */ /* 0x180fe20000010069 */
[----:B------:R-:W-:Y:S01]  /*2050*/  LOP3.LUT P5, RZ, R93, 0xff0000, RZ, 0xc0, !PT ;  /* 0x00ff00005dff7812 */ /* 0x000fe200078ac0ff */
[----:B------:R-:W-:Y:S01]  /*2060*/  FFMA.FTZ R105, R109, R104, R105 ;  /* 0x000000686d697223 */ /* 0x000fe20000010069 */
[----:B------:R-:W-:Y:S01]  /*2070*/  LOP3.LUT P6, RZ, R93, 0xff000000, RZ, 0xc0, !PT ;  /* 0xff0000005dff7812 */ /* 0x000fe200078cc0ff */
[----:B------:R-:W-:-:S02]  /*2080*/  FADD.FTZ R117, R103, -R78 ;  /* 0x8000004e67757221 */ /* 0x000fc40000010000 */
[----:B------:R-:W-:Y:S02]  /*2090*/  FADD.FTZ R79, R102, -R79 ;  /* 0x8000004f664f7221 */ /* 0x000fe40000010000 */
[----:B------:R-:W-:Y:S02]  /*20a0*/  FADD.FTZ R83, R106, -R81 ;  /* 0x800000516a537221 */ /* 0x000fe40000010000 */
[----:B------:R-:W-:Y:S02]  /*20b0*/  FADD.FTZ R105, R108, -R105 ;  /* 0x800000696c697221 */ /* 0x000fe40000010000 */
[----:B------:R-:W-:Y:S01]  /*20c0*/  @P0 IMAD.MOV.U32 R78, RZ, RZ, R94 ;  /* 0x000000ffff4e0224 */ /* 0x000fe200078e005e */
[----:B------:R-:W-:Y:S01]  /*20d0*/  @P0 SHF.R.U64 R80, R94, 0x10, R95 ;  /* 0x000000105e500819 */ /* 0x000fe2000000125f */
[C---:B------:R-:W-:Y:S01]  /*20e0*/  FMUL.FTZ R81, R6.reuse, R79 ;  /* 0x0000004f06517220 */ /* 0x040fe20000410000 */
[----:B------:R-:W-:Y:S01]  /*20f0*/  @P0 MOV R79, R95 ;  /* 0x0000005f004f0202 */ /* 0x000fe20000000f00 */
[----:B------:R-:W-:-:S02]  /*2100*/  FMUL.FTZ R117, R6, R117 ;  /* 0x0000007506757220 */ /* 0x000fc40000410000 */
[C---:B------:R-:W-:Y:S02]  /*2110*/  FMUL.FTZ R83, R6.reuse, R83 ;  /* 0x0000005306537220 */ /* 0x040fe40000410000 */
[----:B------:R-:W-:Y:S01]  /*2120*/  FMUL.FTZ R115, R6, R105 ;  /* 0x0000006906737220 */ /* 0x000fe20000410000 */
[----:B------:R-:W-:Y:S01]  /*2130*/  @P0 PRMT R6, RZ, 0x5410, R78 ;  /* 0x00005410ff060816 */ /* 0x000fe2000000004e */
[----:B------:R-:W-:Y:S01]  /*2140*/  IMAD.MOV.U32 R113, RZ, RZ, RZ ;  /* 0x000000ffff717224 */ /* 0x000fe200078e00ff */
[----:B------:R-:W-:-:S03]  /*2150*/  @P0 SHF.R.U32.HI R78, RZ, 0x10, R95 ;  /* 0x00000010ff4e0819 */ /* 0x000fc6000001165f */
[----:B------:R-:W-:Y:S01]  /*2160*/  @P0 FADD.FTZ R81, R81, R6 ;  /* 0x0000000651510221 */ /* 0x000fe20000010000 */
[----:B------:R-:W-:Y:S02]  /*2170*/  @P0 PRMT R6, RZ, 0x5410, R80 ;  /* 0x00005410ff060816 */ /* 0x000fe40000000050 */
[----:B------:R-:W-:-:S03]  /*2180*/  @P0 PRMT R78, RZ, 0x5410, R78 ;  /* 0x00005410ff4e0816 */ /* 0x000fc6000000004e */
[----:B------:R-:W-:Y:S01]  /*2190*/  @P0 FADD.FTZ R117, R117, R6 ;  /* 0x0000000675750221 */ /* 0x000fe20000010000 */
[----:B------:R-:W-:Y:S01]  /*21a0*/  @P0 PRMT R6, RZ, 0x5410, R79 ;  /* 0x00005410ff060816 */ /* 0x000fe2000000004f */
[----:B------:R-:W-:Y:S02]  /*21b0*/  @P0 FADD.FTZ R115, R115, R78 ;  /* 0x0000004e73730221 */ /* 0x000fe40000010000 */
[-C--:B------:R-:W-:Y:S02]  /*21c0*/  FMUL.FTZ R78, R81, R110.reuse ;  /* 0x0000006e514e7220 */ /* 0x080fe40000410000 */
[----:B------:R-:W-:Y:S01]  /*21d0*/  @P0 FADD.FTZ R83, R83, R6 ;  /* 0x0000000653530221 */ /* 0x000fe20000010000 */
[----:B------:R-:W-:Y:S01]  /*21e0*/  LOP3.LUT P0, RZ, R93, 0xff00, RZ, 0xc0, !PT ;  /* 0x0000ff005dff7812 */ /* 0x000fe2000780c0ff */
[----:B------:R-:W-:Y:S02]  /*21f0*/  FMUL.FTZ R119, R78, c[0x0][0x1e8] ;  /* 0x00007a004e777a20 */ /* 0x000fe40000410000 */
[----:B------:R-:W-:-:S02]  /*2200*/  FMUL.FTZ R105, R83, R110 ;  /* 0x0000006e53697220 */ /* 0x000fc40000410000 */
[-C--:B------:R-:W-:Y:S02]  /*2210*/  FMUL.FTZ R6, R117, R110.reuse ;  /* 0x0000006e75067220 */ /* 0x080fe40000410000 */
[----:B------:R-:W-:Y:S02]  /*2220*/  FMUL.FTZ R105, R105, c[0x0][0x1e8] ;  /* 0x00007a0069697a20 */ /* 0x000fe40000410000 */
[----:B------:R-:W-:Y:S02]  /*2230*/  FMUL.FTZ R104, R115, R110 ;  /* 0x0000006e73687220 */ /* 0x000fe40000410000 */
[----:B------:R-:W-:Y:S02]  /*2240*/  FMUL.FTZ R6, R6, c[0x0][0x1e8] ;  /* 0x00007a0006067a20 */ /* 0x000fe40000410000 */
[----:B------:R-:W-:Y:S02]  /*2250*/  FMUL.FTZ R104, R104, c[0x0][0x1e8] ;  /* 0x00007a0068687a20 */ /* 0x000fe40000410000 */
[----:B------:R-:W-:-:S05]  /*2260*/  FMUL.FTZ R80, R57, R6 ;  /* 0x0000000639507220 */ /* 0x000fca0000410000 */
[----:B------:R-:W-:-:S06]  /*2270*/  FSEL R80, R80, RZ, P0 ;  /* 0x000000ff50507208 */ /* 0x000fcc0000000000 */
[----:B------:R-:W0:Y:S01]  /*2280*/  F2F.BF16.F32 R80, R80 ;  /* 0x0000005000507304 */ /* 0x000e220000202000 */
[----:B--2---:R-:W-:-:S04]  /*2290*/  @P1 MOV R79, R76 ;  /* 0x0000004c004f1202 */ /* 0x004fc80000000f00 */
[----:B------:R-:W-:Y:S01]  /*22a0*/  @P1 PRMT R78, RZ, 0x5410, R79 ;  /* 0x00005410ff4e1816 */ /* 0x000fe2000000004f */
[----:B------:R-:W-:-:S04]  /*22b0*/  FMUL.FTZ R79, R58, R105 ;  /* 0x000000693a4f7220 */ /* 0x000fc80000410000 */
[----:B------:R-:W-:Y:S01]  /*22c0*/  @P1 FMUL.FTZ R113, R119, R78 ;  /* 0x0000004e77711220 */ /* 0x000fe20000410000 */
[----:B------:R-:W-:Y:S01]  /*22d0*/  FSEL R110, R79, RZ, P5 ;  /* 0x000000ff4f6e7208 */ /* 0x000fe20002800000 */
[----:B------:R-:W-:Y:S02]  /*22e0*/  FMUL.FTZ R78, R56, R119 ;  /* 0x00000077384e7220 */ /* 0x000fe40000410000 */
[----:B------:R-:W-:-:S03]  /*22f0*/  FMUL.FTZ R79, R59, R104 ;  /* 0x000000683b4f7220 */ /* 0x000fc60000410000 */
[----:B------:R-:W-:Y:S01]  /*2300*/  FSEL R82, R78, RZ, P1 ;  /* 0x000000ff4e527208 */ /* 0x000fe20000800000 */
[----:B------:R-:W-:Y:S01]  /*2310*/  F2F.BF16.F32 R110, R110 ;  /* 0x0000006e006e7304 */ /* 0x000fe20000202000 */
[C---:B------:R-:W-:Y:S02]  /*2320*/  LEA R78, P1, R2.reuse, c[0x0][0x248], 0x3 ;  /* 0x00009200024e7a11 */ /* 0x040fe400078218ff */
[----:B------:R-:W-:Y:S02]  /*2330*/  FSEL R116, R79, RZ, P6 ;  /* 0x000000ff4f747208 */ /* 0x000fe40003000000 */
[----:B------:R-:W-:Y:S02]  /*2340*/  LEA.HI.X R79, R2, c[0x0][0x24c], RZ, 0x3, P1 ;  /* 0x00009300024f7a11 */ /* 0x000fe400008f1cff */
[----:B------:R-:W-:Y:S01]  /*2350*/  ISETP.NE.U32.AND P1, PT, RZ, c[0x0][0x258], PT ;  /* 0x00009600ff007a0c */ /* 0x000fe20003f25070 */
[----:B------:R-:W1:Y:S03]  /*2360*/  F2F.BF16.F32 R119, R82 ;  /* 0x0000005200777304 */ /* 0x000e660000202000 */
[----:B------:R-:W-:-:S05]  /*2370*/  ISETP.NE.AND.EX P1, PT, RZ, c[0x0][0x25c], PT, P1 ;  /* 0x00009700ff007a0c */ /* 0x000fca0003f25310 */
[----:B------:R-:W2:Y:S08]  /*2380*/  F2F.BF16.F32 R116, R116 ;  /* 0x0000007400747304 */ /* 0x000eb00000202000 */
[----:B------:R-:W-:Y:S01]  /*2390*/  @P1 F2FP.BF16.PACK_AB R118, RZ, R81 ;  /* 0x00000051ff76123e */ /* 0x000fe200000010ff */
[----:B0-----:R-:W-:Y:S01]  /*23a0*/  IMAD.WIDE.U32 R80, R80, 0x10000, RZ ;  /* 0x0001000050507825 */ /* 0x001fe200078e00ff */
[----:B------:R-:W-:-:S02]  /*23b0*/  @P1 F2FP.BF16.PACK_AB R120, RZ, R117 ;  /* 0x00000075ff78123e */ /* 0x000fc400000010ff */
[----:B------:R-:W-:Y:S02]  /*23c0*/  @P1 F2FP.BF16.PACK_AB R83, RZ, R83 ;  /* 0x00000053ff53123e */ /* 0x000fe400000010ff */
[----:B-1----:R-:W-:Y:S01]  /*23d0*/  LOP3.LUT R80, R80, R119, RZ, 0xfc, !PT ;  /* 0x0000007750507212 */ /* 0x002fe200078efcff */
[----:B--2---:R-:W-:Y:S01]  /*23e0*/  IMAD.U32 R117, R116, 0x10000, RZ ;  /* 0x0001000074757824 */ /* 0x004fe200078e00ff */
[----:B------:R-:W-:Y:S02]  /*23f0*/  @P1 PRMT R111, R118, 0x7610, R111 ;  /* 0x00007610766f1816 */ /* 0x000fe4000000006f */
[----:B------:R-:W-:Y:S02]  /*2400*/  @P1 PRMT R112, R120, 0x7610, R112 ;  /* 0x0000761078701816 */ /* 0x000fe40000000070 */
[----:B------:R-:W-:Y:S02]  /*2410*/  LOP3.LUT R81, R81, R117, R110, 0xfe, !PT ;  /* 0x0000007551517212 */ /* 0x000fe400078efe6e */
[----:B------:R-:W-:-:S02]  /*2420*/  @P1 F2FP.BF16.PACK_AB R117, RZ, R115 ;  /* 0x00000073ff75123e */ /* 0x000fc400000010ff */
[--C-:B------:R-:W-:Y:S02]  /*2430*/  @P0 SHF.R.U64 R110, R76, 0x10, R77.reuse ;  /* 0x000000104c6e0819 */ /* 0x100fe4000000124d */
[----:B------:R-:W-:Y:S02]  /*2440*/  @P5 MOV R116, R77 ;  /* 0x0000004d00745202 */ /* 0x000fe40000000f00 */
[----:B------:R-:W-:Y:S02]  /*2450*/  @P6 SHF.R.U32.HI R115, RZ, 0x10, R77 ;  /* 0x00000010ff736819 */ /* 0x000fe4000001164d */
[----:B------:R-:W-:Y:S02]  /*2460*/  @P1 PRMT R114, R83, 0x7610, R114 ;  /* 0x0000761053721816 */ /* 0x000fe40000000072 */
[----:B------:R-:W-:Y:S01]  /*2470*/  @P1 PRMT R3, R117, 0x7610, R3 ;  /* 0x0000761075031816 */ /* 0x000fe20000000003 */
        /* <DEDUP_REMOVED lines=9> */
.L_x_2055:
[----:B------:R1:W-:Y:S01]  /*2510*/  STG.E.64 [R78.64], R80 ;  /* 0x000000504e007986 */ /* 0x0003e2000c101b04 */
[----:B------:R-:W-:Y:S01]  /*2520*/  HFMA2.MMA R2, -RZ, RZ, 0, 0 ;  /* 0x00000000ff027435 */ /* 0x000fe200000001ff */
[----:B------:R-:W-:Y:S01]  /*2530*/  @P5 PRMT R116, RZ, 0x5410, R116 ;  /* 0x00005410ff745816 */ /* 0x000fe20000000074 */
[----:B0-----:R-:W-:Y:S01]  /*2540*/  IMAD.MOV.U32 R83, RZ, RZ, RZ ;  /* 0x000000ffff537224 */ /* 0x001fe200078e00ff */
[----:B------:R-:W-:Y:S01]  /*2550*/  @P0 PRMT R77, RZ, 0x5410, R110 ;  /* 0x00005410ff4d0816 */ /* 0x000fe2000000006e */
[----:B------:R-:W-:Y:S01]  /*2560*/  IMAD.MOV.U32 R76, RZ, RZ, RZ ;  /* 0x000000ffff4c7224 */ /* 0x000fe200078e00ff */
[----:B------:R-:W-:Y:S01]  /*2570*/  @P6 PRMT R115, RZ, 0x5410, R115 ;  /* 0x00005410ff736816 */ /* 0x000fe20000000073 */
[----:B------:R-:W-:Y:S02]  /*2580*/  @P5 FMUL.FTZ R83, R105, R116 ;  /* 0x0000007469535220 */ /* 0x000fe40000410000 */
[----:B------:R-:W-:Y:S02]  /*2590*/  @P0 FMUL.FTZ R2, R6, R77 ;  /* 0x0000004d06020220 */ /* 0x000fe40000410000 */
[----:B------:R-:W-:-:S02]  /*25a0*/  @P6 FMUL.FTZ R76, R104, R115 ;  /* 0x00000073684c6220 */ /* 0x000fc40000410000 */
[----:B------:R-:W-:Y:S02]  /*25b0*/  FADD.FTZ R18, R18, R83 ;  /* 0x0000005312127221 */ /* 0x000fe40000010000 */
[----:B------:R-:W-:Y:S02]  /*25c0*/  FADD.FTZ R16, R16, R113 ;  /* 0x0000007110107221 */ /* 0x000fe40000010000 */
[----:B------:R-:W-:Y:S02]  /*25d0*/  FADD.FTZ R17, R17, R2 ;  /* 0x0000000211117221 */ /* 0x000fe40000010000 */
[----:B------:R-:W-:Y:S02]  /*25e0*/  FADD.FTZ R19, R19, R76 ;  /* 0x0000004c13137221 */ /* 0x000fe40000010000 */
.L_x_2054:
[----:B-1----:R-:W-:Y:S05]  /*25f0*/  BSYNC B0 ;  /* 0x0000000000007941 */ /* 0x002fea0003800000 */
.L_x_2053:
[----:B------:R-:W-:Y:S02]  /*2600*/  IADD3 R4, R4, c[0x0][0x160], RZ ;  /* 0x0000580004047a10 */ /* 0x000fe40007ffe0ff */
[----:B------:R-:W-:Y:S02]  /*2610*/  LOP3.LUT P1, RZ, R5, 0xff, RZ, 0xc0, !PT ;  /* 0x000000ff05ff7812 */ /* 0x000fe4000782c0ff */
[----:B------:R-:W-:-:S02]  /*2620*/  ISETP.GE.AND P0, PT, R4, c[0x0][0x164], PT ;  /* 0x0000590004007a0c */ /* 0x000fc40003f06270 */
[----:B------:R-:W-:-:S11]  /*2630*/  SEL R5, RZ, 0x1, P1 ;  /* 0x00000001ff057807 */ /* 0x000fd60000800000 */
[----:B------:R-:W-:Y:S01]  /*2640*/  @P0 CALL.REL.NOINC `(.L_x_2038) ;  /* 0x0000001000000944 */ /* 0x000fe20003c00000 */
[----:B------:R-:W-:Y:S05]  /*2650*/  BRA `(.L_x_2056) ;  /* 0xffffdcf000007947 */ /* 0x000fea000383ffff */
.L_x_2038:
[----:B0-----:R-:W0:Y:S01]  /*2660*/  S2UR UR6, SR_CTAID.X ;  /* 0x00000000000679c3 */ /* 0x001e220000002500 */
        /* <DEDUP_REMOVED lines=30> */
.L_x_2045:
[----:B------:R-:W-:Y:S01]  /*2850*/  IMAD.MOV.U32 R78, RZ, RZ, R105 ;  /* 0x000000ffff4e7224 */ /* 0x000fe200078e0069 */
[----:B------:R-:W-:Y:S01]  /*2860*/  MOV R113, 0x10 ;  /* 0x0000001000717802 */ /* 0x000fe20000000f00 */
[----:B------:R-:W-:Y:S01]  /*2870*/  IMAD.MOV.U32 R117, RZ, RZ, 0x1f ;  /* 0x0000001fff757424 */ /* 0x000fe200078e00ff */
[----:B------:R-:W-:-:S02]  /*2880*/  MOV R118, 0xffffffff ;  /* 0xffffffff00767802 */ /* 0x000fc40000000f00 */
[----:B------:R-:W-:Y:S02]  /*2890*/  MOV R76, 0x28b0 ;  /* 0x000028b0004c7802 */ /* 0x000fe40000000f00 */
[----:B------:R-:W-:Y:S05]  /*28a0*/  CALL.REL.NOINC `($__internal_54_$__cuda_sm70_shflsync_down_p) ;  /* 0x0000046000007944 */ /* 0x000fea0003c00000 */
[----:B-1----:R-:W-:Y:S01]  /*28b0*/  MOV R80, R78 ;  /* 0x0000004e00507202 */ /* 0x002fe20000000f00 */
[----:B0-----:R-:W-:Y:S05]  /*28c0*/  BRA `(.L_x_2057) ;  /* 0xffffe7a000007947 */ /* 0x001fea000383ffff */
.L_x_2046:
[----:B------:R-:W-:Y:S01]  /*28d0*/  HFMA2.MMA R113, -RZ, RZ, 0, 9.5367431640625e-07 ;  /* 0x00000010ff717435 */ /* 0x000fe200000001ff */
[----:B------:R-:W-:Y:S01]  /*28e0*/  IMAD.MOV.U32 R78, RZ, RZ, R115 ;  /* 0x000000ffff4e7224 */ /* 0x000fe200078e0073 */
[----:B------:R-:W-:Y:S01]  /*28f0*/  MOV R117, 0x1f ;  /* 0x0000001f00757802 */ /* 0x000fe20000000f00 */
[----:B------:R-:W-:Y:S01]  /*2900*/  IMAD.MOV.U32 R118, RZ, RZ, -0x1 ;  /* 0xffffffffff767424 */ /* 0x000fe200078e00ff */
[----:B------:R-:W-:Y:S02]  /*2910*/  MOV R76, 0x2930 ;  /* 0x00002930004c7802 */ /* 0x000fe40000000f00 */
[----:B01----:R-:W-:Y:S05]  /*2920*/  CALL.REL.NOINC `($__internal_54_$__cuda_sm70_shflsync_down_p) ;  /* 0x000003e000007944 */ /* 0x003fea0003c00000 */
[----:B------:R-:W-:Y:S01]  /*2930*/  FADD.FTZ R80, R80, R105 ;  /* 0x0000006950507221 */ /* 0x000fe20000010000 */
[----:B0-----:R-:W-:Y:S01]  /*2940*/  HFMA2.MMA R113, -RZ, RZ, 0, 4.76837158203125e-07 ;  /* 0x00000008ff717435 */ /* 0x001fe200000001ff */
[----:B-1----:R-:W-:Y:S01]  /*2950*/  FADD.FTZ R115, R115, R78 ;  /* 0x0000004e73737221 */ /* 0x002fe20000010000 */
[----:B------:R-:W-:Y:S01]  /*2960*/  MOV R117, 0x1f ;  /* 0x0000001f00757802 */ /* 0x000fe20000000f00 */
[----:B------:R-:W-:Y:S01]  /*2970*/  IMAD.MOV.U32 R118, RZ, RZ, -0x1 ;  /* 0xffffffffff767424 */ /* 0x000fe200078e00ff */
[----:B------:R-:W-:-:S02]  /*2980*/  MOV R78, R80 ;  /* 0x00000050004e7202 */ /* 0x000fc40000000f00 */
[----:B------:R-:W-:Y:S02]  /*2990*/  MOV R76, 0x29b0 ;  /* 0x000029b0004c7802 */ /* 0x000fe40000000f00 */
[----:B------:R-:W-:Y:S05]  /*29a0*/  CALL.REL.NOINC `($__internal_54_$__cuda_sm70_shflsync_down_p) ;  /* 0x0000036000007944 */ /* 0x000fea0003c00000 */
[----:B0-----:R-:W-:Y:S01]  /*29b0*/  HFMA2.MMA R113, -RZ, RZ, 0, 4.76837158203125e-07 ;  /* 0x00000008ff717435 */ /* 0x001fe200000001ff */
[----:B-1----:R-:W-:Y:S01]  /*29c0*/  MOV R79, R78 ;  /* 0x0000004e004f7202 */ /* 0x002fe20000000f00 */
[----:B------:R-:W-:Y:S01]  /*29d0*/  IMAD.MOV.U32 R78, RZ, RZ, R115 ;  /* 0x000000ffff4e7224 */ /* 0x000fe200078e0073 */
[----:B------:R-:W-:Y:S01]  /*29e0*/  MOV R117, 0x1f ;  /* 0x0000001f00757802 */ /* 0x000fe20000000f00 */
[----:B------:R-:W-:Y:S01]  /*29f0*/  IMAD.MOV.U32 R118, RZ, RZ, -0x1 ;  /* 0xffffffffff767424 */ /* 0x000fe200078e00ff */
[----:B------:R-:W-:Y:S02]  /*2a00*/  MOV R76, 0x2a20 ;  /* 0x00002a20004c7802 */ /* 0x000fe40000000f00 */
[----:B------:R-:W-:Y:S05]  /*2a10*/  CALL.REL.NOINC `($__internal_54_$__cuda_sm70_shflsync_down_p) ;  /* 0x000002f000007944 */ /* 0x000fea0003c00000 */
[----:B------:R-:W-:Y:S01]  /*2a20*/  FADD.FTZ R80, R79, R80 ;  /* 0x000000504f507221 */ /* 0x000fe20000010000 */
[----:B0-----:R-:W-:Y:S01]  /*2a30*/  HFMA2.MMA R113, -RZ, RZ, 0, 2.384185791015625e-07 ;  /* 0x00000004ff717435 */ /* 0x001fe200000001ff */
[----:B-1----:R-:W-:Y:S01]  /*2a40*/  FADD.FTZ R115, R115, R78 ;  /* 0x0000004e73737221 */ /* 0x002fe20000010000 */
[----:B------:R-:W-:Y:S01]  /*2a50*/  MOV R117, 0x1f ;  /* 0x0000001f00757802 */ /* 0x000fe20000000f00 */
[----:B------:R-:W-:Y:S01]  /*2a60*/  IMAD.MOV.U32 R118, RZ, RZ, -0x1 ;  /* 0xffffffffff767424 */ /* 0x000fe200078e00ff */
[----:B------:R-:W-:-:S02]  /*2a70*/  MOV R78, R80 ;  /* 0x00000050004e7202 */ /* 0x000fc40000000f00 */
[----:B------:R-:W-:Y:S02]  /*2a80*/  MOV R76, 0x2aa0 ;  /* 0x00002aa0004c7802 */ /* 0x000fe40000000f00 */
[----:B------:R-:W-:Y:S05]  /*2a90*/  CALL.REL.NOINC `($__internal_54_$__cuda_sm70_shflsync_down_p) ;  /* 0x0000027000007944 */ /* 0x000fea0003c00000 */
[----:B0-----:R-:W-:Y:S01]  /*2aa0*/  HFMA2.MMA R113, -RZ, RZ, 0, 2.384185791015625e-07 ;  /* 0x00000004ff717435 */ /* 0x001fe200000001ff */
[----:B-1----:R-:W-:Y:S01]  /*2ab0*/  MOV R79, R78 ;  /* 0x0000004e004f7202 */ /* 0x002fe20000000f00 */
[----:B------:R-:W-:Y:S01]  /*2ac0*/  IMAD.MOV.U32 R78, RZ, RZ, R115 ;  /* 0x000000ffff4e7224 */ /* 0x000fe200078e0073 */
[----:B------:R-:W-:Y:S01]  /*2ad0*/  MOV R117, 0x1f ;  /* 0x0000001f00757802 */ /* 0x000fe20000000f00 */
[----:B------:R-:W-:Y:S01]  /*2ae0*/  IMAD.MOV.U32 R118, RZ, RZ, -0x1 ;  /* 0xffffffffff767424 */ /* 0x000fe200078e00ff */
[----:B------:R-:W-:Y:S02]  /*2af0*/  MOV R76, 0x2b10 ;  /* 0x00002b10004c7802 */ /* 0x000fe40000000f00 */
[----:B------:R-:W-:Y:S05]  /*2b00*/  CALL.REL.NOINC `($__internal_54_$__cuda_sm70_shflsync_down_p) ;  /* 0x0000020000007944 */ /* 0x000fea0003c00000 */
[----:B------:R-:W-:Y:S01]  /*2b10*/  FADD.FTZ R80, R79, R80 ;  /* 0x000000504f507221 */ /* 0x000fe20000010000 */
[----:B0-----:R-:W-:Y:S01]  /*2b20*/  HFMA2.MMA R113, -RZ, RZ, 0, 1.1920928955078125e-07 ;  /* 0x00000002ff717435 */ /* 0x001fe200000001ff */
[----:B-1----:R-:W-:Y:S01]  /*2b30*/  FADD.FTZ R83, R115, R78 ;  /* 0x0000004e73537221 */ /* 0x002fe20000010000 */
[----:B------:R-:W-:Y:S01]  /*2b40*/  MOV R117, 0x1f ;  /* 0x0000001f00757802 */ /* 0x000fe20000000f00 */
[----:B------:R-:W-:Y:S01]  /*2b50*/  IMAD.MOV.U32 R118, RZ, RZ, -0x1 ;  /* 0xffffffffff767424 */ /* 0x000fe200078e00ff */
[----:B------:R-:W-:-:S02]  /*2b60*/  MOV R78, R80 ;  /* 0x00000050004e7202 */ /* 0x000fc40000000f00 */
[----:B------:R-:W-:Y:S02]  /*2b70*/  MOV R76, 0x2b90 ;  /* 0x00002b90004c7802 */ /* 0x000fe40000000f00 */
[----:B------:R-:W-:Y:S05]  /*2b80*/  CALL.REL.NOINC `($__internal_54_$__cuda_sm70_shflsync_down_p) ;  /* 0x0000018000007944 */ /* 0x000fea0003c00000 */
[----:B0-----:R-:W-:Y:S01]  /*2b90*/  HFMA2.MMA R113, -RZ, RZ, 0, 1.1920928955078125e-07 ;  /* 0x00000002ff717435 */ /* 0x001fe200000001ff */
[----:B-1----:R-:W-:Y:S01]  /*2ba0*/  MOV R79, R78 ;  /* 0x0000004e004f7202 */ /* 0x002fe20000000f00 */
[----:B------:R-:W-:Y:S01]  /*2bb0*/  IMAD.MOV.U32 R78, RZ, RZ, R83 ;  /* 0x000000ffff4e7224 */ /* 0x000fe200078e0053 */
[----:B------:R-:W-:Y:S01]  /*2bc0*/  MOV R117, 0x1f ;  /* 0x0000001f00757802 */ /* 0x000fe20000000f00 */
[----:B------:R-:W-:Y:S01]  /*2bd0*/  IMAD.MOV.U32 R118, RZ, RZ, -0x1 ;  /* 0xffffffffff767424 */ /* 0x000fe200078e00ff */
[----:B------:R-:W-:Y:S02]  /*2be0*/  MOV R76, 0x2c00 ;  /* 0x00002c00004c7802 */ /* 0x000fe40000000f00 */
[----:B------:R-:W-:Y:S05]  /*2bf0*/  CALL.REL.NOINC `($__internal_54_$__cuda_sm70_shflsync_down_p) ;  /* 0x0000011000007944 */ /* 0x000fea0003c00000 */
[----:B------:R-:W-:Y:S01]  /*2c00*/  FADD.FTZ R81, R79, R80 ;  /* 0x000000504f517221 */ /* 0x000fe20000010000 */
[----:B0-----:R-:W-:Y:S01]  /*2c10*/  HFMA2.MMA R113, -RZ, RZ, 0, 5.9604644775390625e-08 ;  /* 0x00000001ff717435 */ /* 0x001fe200000001ff */
[----:B-1----:R-:W-:Y:S01]  /*2c20*/  FADD.FTZ R83, R83, R78 ;  /* 0x0000004e53537221 */ /* 0x002fe20000010000 */
[----:B------:R-:W-:Y:S01]  /*2c30*/  MOV R117, 0x1f ;  /* 0x0000001f00757802 */ /* 0x000fe20000000f00 */
[----:B------:R-:W-:Y:S01]  /*2c40*/  IMAD.MOV.U32 R118, RZ, RZ, -0x1 ;  /* 0xffffffffff767424 */ /* 0x000fe200078e00ff */
[----:B------:R-:W-:-:S02]  /*2c50*/  MOV R78, R81 ;  /* 0x00000051004e7202 */ /* 0x000fc40000000f00 */
[----:B------:R-:W-:Y:S02]  /*2c60*/  MOV R76, 0x2c80 ;  /* 0x00002c80004c7802 */ /* 0x000fe40000000f00 */
[----:B------:R-:W-:Y:S05]  /*2c70*/  CALL.REL.NOINC `($__internal_54_$__cuda_sm70_shflsync_down_p) ;  /* 0x0000009000007944 */ /* 0x000fea0003c00000 */
[----:B0-----:R-:W-:Y:S01]  /*2c80*/  HFMA2.MMA R113, -RZ, RZ, 0, 5.9604644775390625e-08 ;  /* 0x00000001ff717435 */ /* 0x001fe200000001ff */
[----:B-1----:R-:W-:Y:S01]  /*2c90*/  MOV R82, R78 ;  /* 0x0000004e00527202 */ /* 0x002fe20000000f00 */
[----:B------:R-:W-:Y:S01]  /*2ca0*/  IMAD.MOV.U32 R78, RZ, RZ, R83 ;  /* 0x000000ffff4e7224 */ /* 0x000fe200078e0053 */
[----:B------:R-:W-:Y:S01]  /*2cb0*/  MOV R117, 0x1f ;  /* 0x0000001f00757802 */ /* 0x000fe20000000f00 */
[----:B------:R-:W-:Y:S01]  /*2cc0*/  IMAD.MOV.U32 R118, RZ, RZ, -0x1 ;  /* 0xffffffffff767424 */ /* 0x000fe200078e00ff */
[----:B------:R-:W-:Y:S02]  /*2cd0*/  MOV R76, 0x2cf0 ;  /* 0x00002cf0004c7802 */ /* 0x000fe40000000f00 */
[----:B------:R-:W-:Y:S05]  /*2ce0*/  CALL.REL.NOINC `($__internal_54_$__cuda_sm70_shflsync_down_p) ;  /* 0x0000002000007944 */ /* 0x000fea0003c00000 */
[----:B-1----:R-:W-:Y:S01]  /*2cf0*/  MOV R76, R78 ;  /* 0x0000004e004c7202 */ /* 0x002fe20000000f00 */
[----:B0-----:R-:W-:Y:S05]  /*2d00*/  BRA `(.L_x_2058) ;  /* 0xffffe48000007947 */ /* 0x001fea000383ffff */
        .weak           $__internal_54_$__cuda_sm70_shflsync_down_p
        .type           $__internal_54_$__cuda_sm70_shflsync_down_p,@function
        .size           $__internal_54_$__cuda_sm70_shflsync_down_p,(.L_x_6703 - $__internal_54_$__cuda_sm70_shflsync_down_p)
$__internal_54_$__cuda_sm70_shflsync_down_p:
[----:B------:R-:W-:Y:S01]  /*2d10*/  HFMA2.MMA R77, -RZ, RZ, 0, 0 ;  /* 0x00000000ff4d7435 */ /* 0x000fe200000001ff */
[----:B------:R-:W-:Y:S04]  /*2d20*/  WARPSYNC R118 ;  /* 0x0000007600007348 */ /* 0x000fe80003800000 */
[----:B------:R0:W1:Y:S01]  /*2d30*/  SHFL.DOWN PT, R78, R78, R113, R117 ;  /* 0x080000714e4e7389 */ /* 0x00006200000e0075 */
[----:B------:R-:W-:Y:S05]  /*2d40*/  RET.REL.NODEC R76 `(_ZN10layer_norm13ln_bwd_kernelINS_13Kernel_traitsIf13__nv_bfloat16S2_S2_fjLj1536ELj1ELj1ELj4ELj8ENS_18Kernel_traits_baseILj1536EfS2_S2_S2_fjLj128EEEEELb1ELb1ELb0ELb0EEEvNS_9BwdParamsE) ;  /* 0xffffd2b04c007950 */ /* 0x000fea0003c3ffff */
.L_x_2059:
        /* <DEDUP_REMOVED lines=11> */
.L_x_6703:


//--------------------- .text._ZN10layer_norm13ln_bwd_kernelINS_13Kernel_traitsIf13__nv_bfloat16S2_S2_fjLj1536ELj1ELj1ELj4ELj8ENS_18Kernel_traits_baseILj1536EfS2_S2_S2_fjLj128EEEEELb1ELb1ELb0ELb1EEEvNS_9BwdParamsE --------------------------
	.section	.text._ZN10layer_norm13ln_bwd_kernelINS_13Kernel_traitsIf13__nv_bfloat16S2_S2_fjLj1536ELj1ELj1ELj4ELj8ENS_18Kernel_traits_baseILj1536EfS2_S2_S2_fjLj128EEEEELb1ELb1ELb0ELb1EEEvNS_9BwdParamsE,"ax",@progbits
	.sectioninfo	@"SHI_REGISTERS=127"
	.align	128
        .global         _ZN10layer_norm13ln_bwd_kernelINS_13Kernel_traitsIf13__nv_bfloat16S2_S2_fjLj1536ELj1ELj1ELj4ELj8ENS_18Kernel_traits_baseILj1536EfS2_S2_S2_fjLj128EEEEELb1ELb1ELb0ELb1EEEvNS_9BwdParamsE
        .type           _ZN10layer_norm13ln_bwd_kernelINS_13Kernel_traitsIf13__nv_bfloat16S2_S2_fjLj1536ELj1ELj1ELj4ELj8ENS_18Kernel_traits_baseILj1536EfS2_S2_S2_fjLj128EEEEELb1ELb1ELb0ELb1EEEvNS_9BwdParamsE,@function
        .size           _ZN10layer_norm13ln_bwd_kernelINS_13Kernel_traitsIf13__nv_bfloat16S2_S2_fjLj1536ELj1ELj1ELj4ELj8ENS_18Kernel_traits_baseILj1536EfS2_S2_S2_fjLj128EEEEELb1ELb1ELb0ELb1EEEvNS_9BwdParamsE,(.L_x_6704 - _ZN10layer_norm13ln_bwd_kernelINS_13Kernel_traitsIf13__nv_bfloat16S2_S2_fjLj1536ELj1ELj1ELj4ELj8ENS_18Kernel_traits_baseILj1536EfS2_S2_S2_fjLj128EEEEELb1ELb1ELb0ELb1EEEvNS_9BwdParamsE)
        .other          _ZN10layer_norm13ln_bwd_kernelINS_13Kernel_traitsIf13__nv_bfloat16S2_S2_fjLj1536ELj1ELj1ELj4ELj8ENS_18Kernel_traits_baseILj1536EfS2_S2_S2_fjLj128EEEEELb1ELb1ELb0ELb1EEEvNS_9BwdParamsE,@"STO_CUDA_ENTRY STV_DEFAULT"
_ZN10layer_norm13ln_bwd_kernelINS_13Kernel_traitsIf13__nv_bfloat16S2_S2_fjLj1536ELj1ELj1ELj4ELj8ENS_18Kernel_traits_baseILj1536EfS2_S2_S2_fjLj128EEEEELb1ELb1ELb0ELb1EEEvNS_9BwdParamsE:
.text._ZN10layer_norm13ln_bwd_kernelINS_13Kernel_traitsIf13__nv_bfloat16S2_S2_fjLj1536ELj1ELj1ELj4ELj8ENS_18Kernel_traits_baseILj1536EfS2_S2_S2_fjLj128EEEEELb1ELb1ELb0ELb1EEEvNS_9BwdParamsE:
[----:B------:R-:W-:Y:S02]  /*0000*/  MOV R1, c[0x0][0x28] ;  /* 0x00000a0000017a02 */ /* 0x000fe40000000f00 */
[----:B------:R-:W0:Y:S01]  /*0010*/  S2R R21, SR_TID.X ;  /* 0x0000000000157919 */ /* 0x000e220000002100 */
[----:B------:R-:W1:Y:S01]  /*0020*/  S2UR UR4, SR_CTAID.X ;  /* 0x00000000000479c3 */ /* 0x000e620000002500 */
[----:B0-----:R-:W-:-:S04]  /*0030*/  SHF.R.U32.HI R91, RZ, 0x7, R21 ;  /* 0x00000007ff5b7819 */ /* 0x001fc80000011615 */
[----:B-1----:R-:W-:Y:S01]  /*0040*/  IADD3 R92, R91, UR4, RZ ;  /* 0x000000045b5c7c10 */ /* 0x002fe2000fffe0ff */
        /* <DEDUP_REMOVED lines=22> */
.L_x_2060:
[----:B------:R-:W-:-:S05]  /*01b0*/  IMAD.SHL.U32 R0, R21, 0x10, RZ ;  /* 0x0000001015007824 */ /* 0x000fca00078e00ff */
[----:B------:R-:W-:-:S04]  /*01c0*/  LOP3.LUT R0, R0, 0x7f0, RZ, 0xc0, !PT ;  /* 0x000007f000007812 */ /* 0x000fc800078ec0ff */
[C---:B------:R-:W-:Y:S02]  /*01d0*/  IADD3 R4, P1, R0.reuse, c[0x0][0x1c8], RZ ;  /* 0x0000720000047a10 */ /* 0x040fe40007f3e0ff */
[----:B------:R-:W-:-:S03]  /*01e0*/  IADD3 R2, P0, R0, c[0x0][0x1b0], RZ ;  /* 0x00006c0000027a10 */ /* 0x000fc60007f1e0ff */
[----:B------:R-:W-:Y:S01]  /*01f0*/  IMAD.X R5, RZ, RZ, c[0x0][0x1cc], P1 ;  /* 0x00007300ff057624 */ /* 0x000fe200008e06ff */
[----:B------:R-:W-:Y:S01]  /*0200*/  IADD3.X R3, RZ, c[0x0][0x1b4], RZ, P0, !PT ;  /* 0x00006d00ff037a10 */ /* 0x000fe200007fe4ff */
[----:B------:R-:W-:Y:S02]  /*0210*/  HFMA2.MMA R89, -RZ, RZ, 0, 5.9604644775390625e-08 ;  /* 0x00000001ff597435 */ /* 0x000fe400000001ff */
[----:B------:R-:W-:Y:S01]  /*0220*/  HFMA2.MMA R90, -RZ, RZ, 0, 0 ;  /* 0x00000000ff5a7435 */ /* 0x000fe200000001ff */
[----:B------:R0:W5:Y:S01]  /*0230*/  LDG.E.128 R32, [R4.64] ;  /* 0x0000000404207981 */ /* 0x000162000c1e1d00 */
[----:B------:R-:W-:Y:S01]  /*0240*/  LEA R91, R91, 0x4, 0x2 ;  /* 0x000000045b5b7811 */ /* 0x000fe200078e10ff */
[----:B------:R-:W-:Y:S01]  /*0250*/  IMAD.MOV.U32 R20, RZ, RZ, RZ ;  /* 0x000000ffff147224 */ /* 0x000fe200078e00ff */
[----:B------:R-:W-:Y:S01]  /*0260*/  CS2R R18, SRZ ;  /* 0x0000000000127805 */ /* 0x000fe2000001ff00 */
        /* <DEDUP_REMOVED lines=17> */
[----:B------:R-:W-:Y:S01]  /*0380*/  MOV R68, RZ ;  /* 0x000000ff00447202 */ /* 0x000fe20000000f00 */
[----:B------:R-:W-:Y:S01]  /*0390*/  CS2R R66, SRZ ;  /* 0x0000000000427805 */ /* 0x000fe2000001ff00 */
[----:B-1----:R-:W-:Y:S01]  /*03a0*/  CS2R R2, SRZ ;  /* 0x0000000000027805 */ /* 0x002fe2000001ff00 */
[----:B------:R-:W-:Y:S01]  /*03b0*/  IMAD.MOV.U32 R0, RZ, RZ, RZ ;  /* 0x000000ffff007224 */ /* 0x000fe200078e00ff */
[----:B0-----:R-:W-:-:S02]  /*03c0*/  CS2R R4, SRZ ;  /* 0x0000000000047805 */ /* 0x001fc4000001ff00 */
.L_x_2066:
[----:B------:R-:W-:Y:S01]  /*03d0*/  IMAD R48, R92, c[0x0][0x168], RZ ;  /* 0x00005a005c307a24 */ /* 0x000fe200078e02ff */
[----:B------:R-:W-:Y:S01]  /*03e0*/  LOP3.LUT R50, R21, 0x7f, RZ, 0xc0, !PT ;  /* 0x0000007f15327812 */ /* 0x000fe200078ec0ff */
[----:B------:R-:W-:Y:S01]  /*03f0*/  IMAD.MOV.U32 R54, RZ, RZ, 0x8 ;  /* 0x00000008ff367424 */ /* 0x000fe200078e00ff */
[----:B------:R-:W-:-:S02]  /*0400*/  MOV R99, 0x4 ;  /* 0x0000000400637802 */ /* 0x000fc40000000f00 */
[----:B------:R-:W-:-:S04]  /*0410*/  SHF.R.S32.HI R49, RZ, 0x1f, R48 ;  /* 0x0000001fff317819 */ /* 0x000fc80000011430 */
[----:B------:R-:W-:-:S04]  /*0420*/  LEA.HI R49, R49, R48, RZ, 0x2 ;  /* 0x0000003031317211 */ /* 0x000fc800078f10ff */
[----:B------:R-:W-:-:S04]  /*0430*/  LEA.HI.SX32 R103, R49, R50, 0x1e ;  /* 0x0000003231677211 */ /* 0x000fc800078ff2ff */
[C---:B------:R-:W-:Y:S01]  /*0440*/  IADD3 R69, R103.reuse, 0x80, RZ ;  /* 0x0000008067457810 */ /* 0x040fe20007ffe0ff */
[C---:B------:R-:W-:Y:S01]  /*0450*/  IMAD.SHL.U32 R88, R103.reuse, 0x8, RZ ;  /* 0x0000000867587824 */ /* 0x040fe200078e00ff */
[C---:B------:R-:W-:Y:S01]  /*0460*/  IADD3 R97, R103.reuse, 0x100, RZ ;  /* 0x0000010067617810 */ /* 0x040fe20007ffe0ff */
[-C--:B------:R-:W-:Y:S01]  /*0470*/  IMAD.WIDE.U32 R86, R103, R54.reuse, c[0x0][0x208] ;  /* 0x0000820067567625 */ /* 0x080fe200078e0036 */
[C---:B------:R-:W-:Y:S02]  /*0480*/  SHF.L.U32 R84, R69.reuse, 0x3, RZ ;  /* 0x0000000345547819 */ /* 0x040fe400000006ff */
[----:B------:R-:W-:Y:S01]  /*0490*/  SHF.R.U32.HI R85, RZ, 0x1d, R103 ;  /* 0x0000001dff557819 */ /* 0x000fe20000011667 */
[-C--:B------:R-:W-:Y:S01]  /*04a0*/  IMAD.WIDE.U32 R82, R69, R54.reuse, c[0x0][0x208] ;  /* 0x0000820045527625 */ /* 0x080fe200078e0036 */
[----:B------:R-:W-:Y:S01]  /*04b0*/  IADD3 R50, P0, R88, c[0x0][0x188], RZ ;  /* 0x0000620058327a10 */ /* 0x000fe20007f1e0ff */
[----:B------:R-:W2:Y:S01]  /*04c0*/  LDG.E.64 R86, [R86.64] ;  /* 0x0000000456567981 */ /* 0x000ea2000c1e1b00 */
[----:B------:R-:W-:Y:S01]  /*04d0*/  SHF.R.U32.HI R75, RZ, 0x1d, R69 ;  /* 0x0000001dff4b7819 */ /* 0x000fe20000011645 */
[----:B------:R-:W-:Y:S01]  /*04e0*/  IMAD.WIDE.U32 R54, R97, R54, c[0x0][0x208] ;  /* 0x0000820061367625 */ /* 0x000fe200078e0036 */
[----:B------:R-:W-:Y:S01]  /*04f0*/  IADD3 R48, P1, R84, c[0x0][0x188], RZ ;  /* 0x0000620054307a10 */ /* 0x000fe20007f3e0ff */
[----:B------:R-:W3:Y:S01]  /*0500*/  LDG.E.64 R82, [R82.64] ;  /* 0x0000000452527981 */ /* 0x000ee2000c1e1b00 */
[----:B------:R-:W-:Y:S01]  /*0510*/  IADD3.X R51, R85, c[0x0][0x18c], RZ, P0, !PT ;  /* 0x0000630055337a10 */ /* 0x000fe200007fe4ff */
[----:B------:R-:W-:Y:S01]  /*0520*/  IMAD.SHL.U32 R74, R97, 0x8, RZ ;  /* 0x00000008614a7824 */ /* 0x000fe200078e00ff */
[----:B------:R-:W-:Y:S01]  /*0530*/  IADD3.X R49, R75, c[0x0][0x18c], RZ, P1, !PT ;  /* 0x000063004b317a10 */ /* 0x000fe20000ffe4ff */
[----:B------:R-:W-:Y:S01]  /*0540*/  IMAD.WIDE R70, R92, R99, c[0x0][0x1a0] ;  /* 0x000068005c467625 */ /* 0x000fe200078e0263 */
[----:B------:R-:W4:Y:S01]  /*0550*/  LDG.E.64 R54, [R54.64] ;  /* 0x0000000436367981 */ /* 0x000f22000c1e1b00 */
[----:B------:R-:W-:-:S02]  /*0560*/  SHF.R.U32.HI R73, RZ, 0x1d, R97 ;  /* 0x0000001dff497819 */ /* 0x000fc40000011661 */
[----:B------:R-:W-:Y:S01]  /*0570*/  IADD3 R52, P0, R74, c[0x0][0x188], RZ ;  /* 0x000062004a347a10 */ /* 0x000fe20007f1e0ff */
[----:B------:R-:W4:Y:S04]  /*0580*/  LDG.E.64 R50, [R50.64] ;  /* 0x0000000432327981 */ /* 0x000f28000c1e1b00 */
[----:B------:R-:W4:Y:S01]  /*0590*/  LDG.E.64 R48, [R48.64] ;  /* 0x0000000430307981 */ /* 0x000f22000c1e1b00 */
[----:B------:R-:W-:-:S03]  /*05a0*/  IADD3.X R53, R73, c[0x0][0x18c], RZ, P0, !PT ;  /* 0x0000630049357a10 */ /* 0x000fc600007fe4ff */
[----:B------:R0:W4:Y:S01]  /*05b0*/  LDG.E R110, [R70.64] ;  /* 0x00000004466e7981 */ /* 0x000122000c1e1900 */
[----:B------:R-:W-:-:S03]  /*05c0*/  IMAD.WIDE R98, R92, R99, c[0x0][0x1a8] ;  /* 0x00006a005c627625 */ /* 0x000fc600078e0263 */
        /* <DEDUP_REMOVED lines=9> */
[----:B------:R-:W-:Y:S02]  /*0660*/  ISETP.NE.AND.EX P0, PT, RZ, c[0x0][0x21c], PT, P0 ;  /* 0x00008700ff007a0c */ /* 0x000fe40003f05300 */
[----:B------:R-:W-:-:S04]  /*0670*/  LEA R106, P2, R103, c[0x0][0x190], 0x2 ;  /* 0x00006400676a7a11 */ /* 0x000fc800078410ff */
[----:B------:R-:W-:Y:S01]  /*0680*/  LEA.HI.X R107, R103, c[0x0][0x194], RZ, 0x2, P2 ;  /* 0x00006500676b7a11 */ /* 0x000fe200010f14ff */
[----:B------:R-:W-:-:S04]  /*0690*/  ULDC.U8 UR6, c[0x0][0x1f0] ;  /* 0x00007c0000067ab9 */ /* 0x000fc80000000000 */
[----:B0----5:R0:W5:Y:S02]  /*06a0*/  LDG.E R71, [R106.64] ;  /* 0x000000046a477981 */ /* 0x021164000c1e1900 */
[----:B------:R-:W-:Y:S02]  /*06b0*/  @P0 LEA R108, P3, R103, c[0x0][0x218], 0x3 ;  /* 0x00008600676c0a11 */ /* 0x000fe400078618ff */
[----:B------:R-:W-:Y:S02]  /*06c0*/  @P0 LEA R104, P2, R69, c[0x0][0x218], 0x3 ;  /* 0x0000860045680a11 */ /* 0x000fe400078418ff */
[----:B------:R-:W-:Y:S02]  /*06d0*/  @P0 LEA.HI.X R109, R103, c[0x0][0x21c], RZ, 0x3, P3 ;  /* 0x00008700676d0a11 */ /* 0x000fe400018f1cff */
[C---:B------:R-:W-:Y:S02]  /*06e0*/  LEA R102, P3, R69.reuse, c[0x0][0x190], 0x2 ;  /* 0x0000640045667a11 */ /* 0x040fe400078610ff */
[----:B------:R-:W-:Y:S01]  /*06f0*/  @P0 LEA.HI.X R105, R69, c[0x0][0x21c], RZ, 0x3, P2 ;  /* 0x0000870045690a11 */ /* 0x000fe200010f1cff */
[----:B------:R2:W5:Y:S01]  /*0700*/  @P0 LDG.E.64 R76, [R108.64] ;  /* 0x000000046c4c0981 */ /* 0x000562000c1e1b00 */
[----:B------:R-:W-:-:S02]  /*0710*/  @P0 LEA R100, P4, R97, c[0x0][0x218], 0x3 ;  /* 0x0000860061640a11 */ /* 0x000fc400078818ff */
[----:B-1----:R-:W-:Y:S01]  /*0720*/  LEA R98, P2, R97, c[0x0][0x190], 0x2 ;  /* 0x0000640061627a11 */ /* 0x002fe200078410ff */
[----:B------:R1:W5:Y:S01]  /*0730*/  @P0 LDG.E.64 R78, [R104.64] ;  /* 0x00000004684e0981 */ /* 0x000362000c1e1b00 */
[----:B------:R-:W-:Y:S02]  /*0740*/  LEA.HI.X R103, R69, c[0x0][0x194], RZ, 0x2, P3 ;  /* 0x0000650045677a11 */ /* 0x000fe400018f14ff */
[C---:B------:R-:W-:Y:S02]  /*0750*/  @P0 LEA.HI.X R101, R97.reuse, c[0x0][0x21c], RZ, 0x3, P4 ;  /* 0x0000870061650a11 */ /* 0x040fe400020f1cff */
[----:B------:R-:W-:Y:S01]  /*0760*/  LEA.HI.X R99, R97, c[0x0][0x194], RZ, 0x2, P2 ;  /* 0x0000650061637a11 */ /* 0x000fe200010f14ff */
[----:B------:R0:W5:Y:S01]  /*0770*/  LDG.E R70, [R102.64] ;  /* 0x0000000466467981 */ /* 0x000162000c1e1900 */
[----:B------:R-:W-:-:S03]  /*0780*/  ISETP.NE.AND P2, PT, RZ, UR6, PT ;  /* 0x00000006ff007c0c */ /* 0x000fc6000bf45270 */
[----:B------:R0:W5:Y:S04]  /*0790*/  LDG.E R69, [R98.64] ;  /* 0x0000000462457981 */ /* 0x000168000c1e1900 */
[----:B------:R0:W5:Y:S01]  /*07a0*/  @P0 LDG.E.64 R80, [R100.64] ;  /* 0x0000000464500981 */ /* 0x000162000c1e1b00 */
[----:B------:R-:W-:Y:S02]  /*07b0*/  LOP3.LUT P3, RZ, R89, 0xff, RZ, 0xc0, !PT ;  /* 0x000000ff59ff7812 */ /* 0x000fe4000786c0ff */
[----:B--2---:R-:W-:Y:S01]  /*07c0*/  MOV R109, R86 ;  /* 0x00000056006d7202 */ /* 0x004fe20000000f00 */
[--C-:B------:R-:W-:Y:S01]  /*07d0*/  IMAD.MOV.U32 R108, RZ, RZ, R87.reuse ;  /* 0x000000ffff6c7224 */ /* 0x100fe200078e0057 */
[--C-:B------:R-:W-:Y:S02]  /*07e0*/  SHF.R.U64 R97, R86, 0x10, R87.reuse ;  /* 0x0000001056617819 */ /* 0x100fe40000001257 */
[----:B------:R-:W-:Y:S01]  /*07f0*/  SHF.R.U32.HI R111, RZ, 0x10, R87 ;  /* 0x00000010ff6f7819 */ /* 0x000fe20000011657 */
[--C-:B---3--:R-:W-:Y:S01]  /*0800*/  IMAD.MOV.U32 R86, RZ, RZ, R83.reuse ;  /* 0x000000ffff567224 */ /* 0x108fe200078e0053 */
[----:B0-----:R-:W-:-:S02]  /*0810*/  SHF.R.U64 R106, R82, 0x10, R83 ;  /* 0x00000010526a7819 */ /* 0x001fc40000001253 */
[----:B-1----:R-:W-:Y:S02]  /*0820*/  SHF.R.U32.HI R105, RZ, 0x10, R83 ;  /* 0x00000010ff697819 */ /* 0x002fe40000011653 */
[----:B------:R-:W-:Y:S01]  /*0830*/  MOV R87, R82 ;  /* 0x0000005200577202 */ /* 0x000fe20000000f00 */
[--C-:B----4-:R-:W-:Y:S01]  /*0840*/  IMAD.MOV.U32 R82, RZ, RZ, R55.reuse ;  /* 0x000000ffff527224 */ /* 0x110fe200078e0037 */
[----:B------:R-:W-:Y:S02]  /*0850*/  MOV R107, R54 ;  /* 0x00000036006b7202 */ /* 0x000fe40000000f00 */
[--C-:B------:R-:W-:Y:S02]  /*0860*/  SHF.R.U64 R83, R54, 0x10, R55.reuse ;  /* 0x0000001036537819 */ /* 0x100fe40000001237 */
[----:B------:R-:W-:Y:S02]  /*0870*/  SHF.R.U32.HI R54, RZ, 0x10, R55 ;  /* 0x00000010ff367819 */ /* 0x000fe40000011637 */
[----:B------:R-:W-:-:S02]  /*0880*/  SHF.R.U64 R103, R50, 0x10, R51 ;  /* 0x0000001032677819 */ /* 0x000fc40000001233 */
[----:B------:R-:W-:Y:S02]  /*0890*/  SHF.R.U64 R55, R48, 0x10, R49 ;  /* 0x0000001030377819 */ /* 0x000fe40000001231 */
[----:B------:R-:W-:Y:S02]  /*08a0*/  PRMT R121, RZ, 0x5410, R50 ;  /* 0x00005410ff797816 */ /* 0x000fe40000000032 */
[----:B------:R-:W-:Y:S02]  /*08b0*/  FSEL R110, R110, RZ, !P2 ;  /* 0x000000ff6e6e7208 */ /* 0x000fe40005000000 */
[----:B------:R-:W-:Y:S02]  /*08c0*/  PRMT R103, RZ, 0x5410, R103 ;  /* 0x00005410ff677816 */ /* 0x000fe40000000067 */
[----:B------:R-:W-:Y:S01]  /*08d0*/  PRMT R55, RZ, 0x5410, R55 ;  /* 0x00005410ff377816 */ /* 0x000fe20000000037 */
[C---:B------:R-:W-:Y:S01]  /*08e0*/  FADD.FTZ R121, -R110.reuse, R121 ;  /* 0x000000796e797221 */ /* 0x040fe20000010100 */
[----:B------:R-:W-:Y:S01]  /*08f0*/  PRMT R99, RZ, 0x5410, R51 ;  /* 0x00005410ff637816 */ /* 0x000fe20000000033 */
[----:B------:R-:W-:Y:S01]  /*0900*/  FADD.FTZ R103, -R110, R103 ;  /* 0x000000676e677221 */ /* 0x000fe20000010100 */
[----:B------:R-:W-:-:S02]  /*0910*/  SHF.R.U32.HI R98, RZ, 0x10, R49 ;  /* 0x00000010ff627819 */ /* 0x000fc40000011631 */
[----:B------:R-:W-:Y:S01]  /*0920*/  SHF.R.U32.HI R101, RZ, 0x10, R51 ;  /* 0x00000010ff657819 */ /* 0x000fe20000011633 */
[----:B------:R-:W-:Y:S01]  /*0930*/  FADD.FTZ R55, -R110, R55 ;  /* 0x000000376e377221 */ /* 0x000fe20000010100 */
[----:B------:R-:W-:Y:S02]  /*0940*/  PRMT R109, RZ, 0x5410, R109 ;  /* 0x00005410ff6d7816 */ /* 0x000fe4000000006d */
[----:B------:R-:W-:Y:S01]  /*0950*/  PRMT R50, RZ, 0x5410, R97 ;  /* 0x00005410ff327816 */ /* 0x000fe20000000061 */
[----:B------:R-:W-:Y:S01]  /*0960*/  FMUL.FTZ R97, R72, R121 ;  /* 0x0000007948617220 */ /* 0x000fe20000410000 */
[----:B------:R-:W-:Y:S01]  /*0970*/  SHF.R.U64 R115, R52, 0x10, R53 ;  /* 0x0000001034737819 */ /* 0x000fe20000001235 */
[----:B------:R-:W-:Y:S01]  /*0980*/  FADD.FTZ R99, -R110, R99 ;  /* 0x000000636e637221 */ /* 0x000fe20000010100 */
[----:B------:R-:W-:Y:S02]  /*0990*/  PRMT R113, RZ, 0x5410, R52 ;  /* 0x00005410ff717816 */ /* 0x000fe40000000034 */
[----:B------:R-:W-:-:S02]  /*09a0*/  PRMT R101, RZ, 0x5410, R101 ;  /* 0x00005410ff657816 */ /* 0x000fc40000000065 */
[----:B------:R-:W-:Y:S01]  /*09b0*/  PRMT R51, RZ, 0x5410, R98 ;  /* 0x00005410ff337816 */ /* 0x000fe20000000062 */
[----:B------:R-:W-:Y:S01]  /*09c0*/  FMUL.FTZ R98, R72, R103 ;  /* 0x0000006748627220 */ /* 0x000fe20000410000 */
[----:B------:R-:W-:Y:S01]  /*09d0*/  PRMT R121, RZ, 0x5410, R108 ;  /* 0x00005410ff797816 */ /* 0x000fe2000000006c */
[----:B------:R-:W-:Y:S01]  /*09e0*/  FMUL.FTZ R100, R44, R109 ;  /* 0x0000006d2c647220 */ /* 0x000fe20000410000 */
[----:B------:R-:W-:Y:S01]  /*09f0*/  PRMT R52, RZ, 0x5410, R106 ;  /* 0x00005410ff347816 */ /* 0x000fe2000000006a */
[C---:B------:R-:W-:Y:S02]  /*0a00*/  FMUL.FTZ R108, R72.reuse, R55 ;  /* 0x00000037486c7220 */ /* 0x040fe40000410000 */
[----:B------:R-:W-:Y:S02]  /*0a10*/  FADD.FTZ R68, R109, R68 ;  /* 0x000000446d447221 */ /* 0x000fe40000010000 */
[----:B------:R-:W-:Y:S01]  /*0a20*/  FFMA.FTZ R90, R97, R109, R90 ;  /* 0x0000006d615a7223 */ /* 0x000fe2000001005a */
[----:B------:R-:W-:Y:S01]  /*0a30*/  PRMT R109, RZ, 0x5410, R87 ;  /* 0x00005410ff6d7816 */ /* 0x000fe20000000057 */
[----:B------:R-:W-:Y:S01]  /*0a40*/  FMUL.FTZ R102, R72, R99 ;  /* 0x0000006348667220 */ /* 0x000fe20000410000 */
[----:B------:R-:W-:Y:S01]  /*0a50*/  PRMT R87, RZ, 0x5410, R107 ;  /* 0x00005410ff577816 */ /* 0x000fe2000000006b */
[----:B------:R-:W-:-:S02]  /*0a60*/  FADD.FTZ R101, -R110, R101 ;  /* 0x000000656e657221 */ /* 0x000fc40000010100 */
[----:B------:R-:W-:Y:S02]  /*0a70*/  FADD.FTZ R66, R50, R66 ;  /* 0x0000004232427221 */ /* 0x000fe40000010000 */
[-C--:B------:R-:W-:Y:S02]  /*0a80*/  FFMA.FTZ R67, R98, R50.reuse, R67 ;  /* 0x0000003262437223 */ /* 0x080fe40000010043 */
[----:B------:R-:W-:Y:S02]  /*0a90*/  FMUL.FTZ R99, R45, R50 ;  /* 0x000000322d637220 */ /* 0x000fe40000410000 */
[----:B------:R-:W-:Y:S02]  /*0aa0*/  FADD.FTZ R50, RZ, R100 ;  /* 0x00000064ff327221 */ /* 0x000fe40000010000 */
[----:B------:R-:W-:Y:S02]  /*0ab0*/  FADD.FTZ R58, R52, R58 ;  /* 0x0000003a343a7221 */ /* 0x000fe40000010000 */
[----:B------:R-:W-:-:S02]  /*0ac0*/  FFMA.FTZ R59, R108, R52, R59 ;  /* 0x000000346c3b7223 */ /* 0x000fc4000001003b */
[----:B------:R-:W-:Y:S02]  /*0ad0*/  FMUL.FTZ R107, R41, R52 ;  /* 0x00000034296b7220 */ /* 0x000fe40000410000 */
[----:B------:R-:W-:Y:S01]  /*0ae0*/  FFMA.FTZ R52, R97, R100, RZ ;  /* 0x0000006461347223 */ /* 0x000fe200000100ff */
[----:B------:R-:W-:Y:S01]  /*0af0*/  PRMT R111, RZ, 0x5410, R111 ;  /* 0x00005410ff6f7816 */ /* 0x000fe2000000006f */
[----:B------:R-:W-:Y:S01]  /*0b00*/  FMUL.FTZ R104, R72, R101 ;  /* 0x0000006548687220 */ /* 0x000fe20000410000 */
[----:B------:R-:W-:Y:S01]  /*0b10*/  PRMT R119, RZ, 0x5410, R48 ;  /* 0x00005410ff777816 */ /* 0x000fe20000000030 */
[----:B------:R-:W-:Y:S02]  /*0b20*/  FMUL.FTZ R101, R46, R121 ;  /* 0x000000792e657220 */ /* 0x000fe40000410000 */
[----:B------:R-:W-:Y:S02]  /*0b30*/  FADD.FTZ R50, R50, R99 ;  /* 0x0000006332327221 */ /* 0x000fe40000010000 */
[----:B------:R-:W-:Y:S01]  /*0b40*/  FFMA.FTZ R52, R98, R99, R52 ;  /* 0x0000006362347223 */ /* 0x000fe20000010034 */
[----:B------:R-:W-:Y:S01]  /*0b50*/  SHF.R.U32.HI R123, RZ, 0x10, R53 ;  /* 0x00000010ff7b7819 */ /* 0x000fe20000011635 */
[----:B------:R-:W-:-:S02]  /*0b60*/  FADD.FTZ R51, -R110, R51 ;  /* 0x000000336e337221 */ /* 0x000fc40000010100 */
[-C--:B------:R-:W-:Y:S02]  /*0b70*/  FMUL.FTZ R103, R47, R111.reuse ;  /* 0x0000006f2f677220 */ /* 0x080fe40000410000 */
[----:B------:R-:W-:Y:S01]  /*0b80*/  FADD.FTZ R50, R50, R101 ;  /* 0x0000006532327221 */ /* 0x000fe20000010000 */
[----:B------:R-:W-:Y:S01]  /*0b90*/  PRMT R49, RZ, 0x5410, R49 ;  /* 0x00005410ff317816 */ /* 0x000fe20000000031 */
[----:B------:R-:W-:Y:S02]  /*0ba0*/  FADD.FTZ R119, -R110, R119 ;  /* 0x000000776e777221 */ /* 0x000fe40000010100 */
[----:B------:R-:W-:Y:S02]  /*0bb0*/  FADD.FTZ R62, R111, R62 ;  /* 0x0000003e6f3e7221 */ /* 0x000fe40000010000 */
[----:B------:R-:W-:Y:S01]  /*0bc0*/  FFMA.FTZ R63, R104, R111, R63 ;  /* 0x0000006f683f7223 */ /* 0x000fe2000001003f */
[----:B------:R-:W-:Y:S01]  /*0bd0*/  PRMT R111, RZ, 0x5410, R86 ;  /* 0x00005410ff6f7816 */ /* 0x000fe20000000056 */
[----:B------:R-:W-:Y:S01]  /*0be0*/  FFMA.FTZ R52, R102, R101, R52 ;  /* 0x0000006566347223 */ /* 0x000fe20000010034 */
[----:B------:R-:W-:Y:S01]  /*0bf0*/  PRMT R86, RZ, 0x5410, R105 ;  /* 0x00005410ff567816 */ /* 0x000fe20000000069 */
[----:B------:R-:W-:Y:S01]  /*0c00*/  FMUL.FTZ R105, R40, R109 ;  /* 0x0000006d28697220 */ /* 0x000fe20000410000 */
[----:B------:R-:W-:Y:S01]  /*0c10*/  PRMT R117, RZ, 0x5410, R53 ;  /* 0x00005410ff757816 */ /* 0x000fe20000000035 */
[----:B------:R-:W-:Y:S01]  /*0c20*/  FMUL.FTZ R112, R72, R51 ;  /* 0x0000003348707220 */ /* 0x000fe20000410000 */
[----:B------:R-:W-:Y:S01]  /*0c30*/  PRMT R115, RZ, 0x5410, R115 ;  /* 0x00005410ff737816 */ /* 0x000fe20000000073 */
[----:B------:R-:W-:Y:S01]  /*0c40*/  FADD.FTZ R50, R50, R103 ;  /* 0x0000006732327221 */ /* 0x000fe20000010000 */
[----:B------:R-:W-:Y:S01]  /*0c50*/  PRMT R123, RZ, 0x5410, R123 ;  /* 0x00005410ff7b7816 */ /* 0x000fe2000000007b */
[----:B------:R-:W-:-:S02]  /*0c60*/  FMUL.FTZ R106, R72, R119 ;  /* 0x00000077486a7220 */ /* 0x000fc40000410000 */
[----:B------:R-:W-:Y:S02]  /*0c70*/  FFMA.FTZ R51, R104, R103, R52 ;  /* 0x0000006768337223 */ /* 0x000fe40000010034 */
[----:B------:R-:W-:Y:S02]  /*0c80*/  FADD.FTZ R53, -R110, R49 ;  /* 0x000000316e357221 */ /* 0x000fe40000010100 */
[----:B------:R-:W-:Y:S02]  /*0c90*/  FADD.FTZ R50, R50, R105 ;  /* 0x0000006932327221 */ /* 0x000fe40000010000 */
[----:B------:R-:W-:Y:S02]  /*0ca0*/  FFMA.FTZ R51, R106, R105, R51 ;  /* 0x000000696a337223 */ /* 0x000fe40000010033 */
[C---:B------:R-:W-:Y:S02]  /*0cb0*/  FADD.FTZ R113, -R110.reuse, R113 ;  /* 0x000000716e717221 */ /* 0x040fe40000010100 */
[----:B------:R-:W-:-:S02]  /*0cc0*/  FADD.FTZ R117, -R110, R117 ;  /* 0x000000756e757221 */ /* 0x000fc40000010100 */
[C---:B------:R-:W-:Y:S02]  /*0cd0*/  FADD.FTZ R115, -R110.reuse, R115 ;  /* 0x000000736e737221 */ /* 0x040fe40000010100 */
        /* <DEDUP_REMOVED lines=10> */
[----:B------:R-:W-:Y:S01]  /*0d80*/  FADD.FTZ R50, R50, R109 ;  /* 0x0000006d32327221 */ /* 0x000fe20000010000 */
[----:B------:R-:W-:Y:S01]  /*0d90*/  PRMT R116, RZ, 0x5410, R83 ;  /* 0x00005410ff747816 */ /* 0x000fe20000000053 */
[----:B------:R-:W-:-:S02]  /*0da0*/  FFMA.FTZ R51, R110, R109, R51 ;  /* 0x0000006d6e337223 */ /* 0x000fc40000010033 */
        /* <DEDUP_REMOVED lines=12> */
[----:B------:R-:W-:Y:S01]  /*0e70*/  FMUL.FTZ R118, R38, R83 ;  /* 0x0000005326767220 */ /* 0x000fe20000410000 */
[----:B------:R-:W-:Y:S01]  /*0e80*/  SHF.R.U32.HI R48, RZ, 0x7, R21 ;  /* 0x00000007ff307819 */ /* 0x000fe20000011615 */
[----:B------:R-:W-:-:S02]  /*0e90*/  FADD.FTZ R51, R51, R116 ;  /* 0x0000007433337221 */ /* 0x000fc40000010000 */
[----:B------:R-:W-:Y:S02]  /*0ea0*/  FMUL.FTZ R117, R72, R117 ;  /* 0x0000007548757220 */ /* 0x000fe40000410000 */
[----:B------:R-:W-:Y:S01]  /*0eb0*/  FFMA.FTZ R50, R115, R116, R50 ;  /* 0x0000007473327223 */ /* 0x000fe20000010032 */
[----:B------:R-:W-:Y:S01]  /*0ec0*/  SHF.L.U32 R48, R48, 0x2, RZ ;  /* 0x0000000230307819 */ /* 0x000fe200000006ff */
[----:B------:R-:W-:Y:S02]  /*0ed0*/  FADD.FTZ R52, R51, R118 ;  /* 0x0000007633347221 */ /* 0x000fe40000010000 */
[----:B------:R-:W-:Y:S02]  /*0ee0*/  FMUL.FTZ R120, R72, R49 ;  /* 0x0000003148787220 */ /* 0x000fe40000410000 */
[----:B------:R-:W-:Y:S02]  /*0ef0*/  FMUL.FTZ R119, R39, R54 ;  /* 0x0000003627777220 */ /* 0x000fe40000410000 */
[----:B------:R-:W-:-:S02]  /*0f00*/  FFMA.FTZ R51, R117, R118, R50 ;  /* 0x0000007675337223 */ /* 0x000fc40000010032 */
[----:B------:R-:W-:Y:S02]  /*0f10*/  FADD.FTZ R64, R121, R64 ;  /* 0x0000004079407221 */ /* 0x000fe40000010000 */
[----:B------:R-:W-:Y:S01]  /*0f20*/  FFMA.FTZ R65, R102, R121, R65 ;  /* 0x0000007966417223 */ /* 0x000fe20000010041 */
[----:B------:R-:W-:Y:S01]  /*0f30*/  LOP3.LUT P2, RZ, R21, 0x1f, RZ, 0xc0, !PT ;  /* 0x0000001f15ff7812 */ /* 0x000fe2000784c0ff */
[----:B------:R-:W-:Y:S01]  /*0f40*/  IMAD.MOV.U32 R121, RZ, RZ, 0x3f800000 ;  /* 0x3f800000ff797424 */ /* 0x000fe200078e00ff */
[----:B------:R-:W-:Y:S01]  /*0f50*/  SEL R124, R91, R48, !P3 ;  /* 0x000000305b7c7207 */ /* 0x000fe20005800000 */
        /* <DEDUP_REMOVED lines=13> */
.L_x_2067:
        /* <DEDUP_REMOVED lines=18> */
.L_x_2068:
[----:B01----:R-:W-:Y:S01]  /*1150*/  FADD.FTZ R87, R48, R87 ;  /* 0x0000005730577221 */ /* 0x003fe20000010000 */
[----:B------:R-:W-:Y:S01]  /*1160*/  @!P2 SHF.R.U32.HI R48, RZ, 0x5, R21 ;  /* 0x00000005ff30a819 */ /* 0x000fe20000011615 */
[----:B--2---:R-:W-:Y:S01]  /*1170*/  FADD.FTZ R86, R51, R86 ;  /* 0x0000005633567221 */ /* 0x004fe20000010000 */
[----:B------:R-:W-:Y:S01]  /*1180*/  IADD3 R82, P1, R88, c[0x0][0x170], RZ ;  /* 0x00005c0058527a10 */ /* 0x000fe20007f3e0ff */
[----:B------:R-:W-:Y:S01]  /*1190*/  ULDC.U8 UR6, c[0x0][0x1f0] ;  /* 0x00007c0000067ab9 */ /* 0x000fe20000000000 */
[----:B------:R-:W-:Y:S02]  /*11a0*/  @!P2 LOP3.LUT R49, R48, 0x3, RZ, 0xc0, !PT ;  /* 0x000000033031a812 */ /* 0x000fe400078ec0ff */
[----:B------:R-:W-:Y:S02]  /*11b0*/  IADD3.X R83, R85, c[0x0][0x174], RZ, P1, !PT ;  /* 0x00005d0055537a10 */ /* 0x000fe40000ffe4ff */
[----:B------:R-:W-:Y:S02]  /*11c0*/  @!P2 IADD3 R122, R124, R49, RZ ;  /* 0x000000317c7aa210 */ /* 0x000fe40007ffe0ff */
[----:B------:R-:W-:Y:S01]  /*11d0*/  ISETP.NE.AND P1, PT, RZ, UR6, PT ;  /* 0x00000006ff007c0c */ /* 0x000fe2000bf25270 */
[----:B------:R-:W-:Y:S02]  /*11e0*/  WARPSYNC 0xffffffff ;  /* 0xffffffff00007948 */ /* 0x000fe40003800000 */
[----:B------:R-:W-:Y:S04]  /*11f0*/  @!P2 STS.64 [R122.X8+0x1800], R86 ;  /* 0x001800567a00a388 */ /* 0x000fe80000008a00 */
[----:B------:R-:W-:Y:S06]  /*1200*/  BAR.SYNC.DEFER_BLOCKING 0x0 ;  /* 0x0000000000007b1d */ /* 0x000fec0000010000 */
[----:B------:R-:W2:Y:S01]  /*1210*/  LDG.E.64 R82, [R82.64] ;  /* 0x0000000452527981 */ /* 0x000ea2000c1e1b00 */
[----:B-----5:R-:W-:-:S02]  /*1220*/  LOP3.LUT P4, RZ, R71, 0xff, RZ, 0xc0, !PT ;  /* 0x000000ff47ff7812 */ /* 0x020fc4000788c0ff */
[C---:B------:R-:W-:Y:S01]  /*1230*/  LOP3.LUT P5, RZ, R71.reuse, 0xff00, RZ, 0xc0, !PT ;  /* 0x0000ff0047ff7812 */ /* 0x040fe200078ac0ff */
[----:B------:R-:W0:Y:S01]  /*1240*/  LDS.128 R48, [R124.X8+0x1800] ;  /* 0x001800007c307984 */ /* 0x000e220000008c00 */
[C---:B------:R-:W-:Y:S02]  /*1250*/  LOP3.LUT P3, RZ, R71.reuse, 0xff0000, RZ, 0xc0, !PT ;  /* 0x00ff000047ff7812 */ /* 0x040fe4000786c0ff */
[----:B------:R-:W-:Y:S01]  /*1260*/  LOP3.LUT P2, RZ, R71, 0xff000000, RZ, 0xc0, !PT ;  /* 0xff00000047ff7812 */ /* 0x000fe2000784c0ff */
[----:B------:R-:W1:Y:S01]  /*1270*/  LDS.128 R52, [R124.X8+0x1810] ;  /* 0x001810007c347984 */ /* 0x000e620000008c00 */
[----:B------:R-:W-:-:S04]  /*1280*/  @P0 SHF.R.U64 R71, R78, 0x10, R79 ;  /* 0x000000104e470819 */ /* 0x000fc8000000124f */
[----:B------:R-:W-:Y:S01]  /*1290*/  @P0 PRMT R71, RZ, 0x5410, R71 ;  /* 0x00005410ff470816 */ /* 0x000fe20000000047 */
[----:B0-----:R-:W-:Y:S02]  /*12a0*/  FADD.FTZ R123, RZ, R48 ;  /* 0x00000030ff7b7221 */ /* 0x001fe40000010000 */
[----:B------:R-:W-:Y:S02]  /*12b0*/  FADD.FTZ R48, RZ, R49 ;  /* 0x00000031ff307221 */ /* 0x000fe40000010000 */
[----:B------:R-:W-:Y:S02]  /*12c0*/  FADD.FTZ R123, R50, R123 ;  /* 0x0000007b327b7221 */ /* 0x000fe40000010000 */
[----:B------:R-:W-:Y:S01]  /*12d0*/  FADD.FTZ R48, R51, R48 ;  /* 0x0000003033307221 */ /* 0x000fe20000010000 */
[----:B------:R-:W-:Y:S01]  /*12e0*/  @P0 MOV R51, R77 ;  /* 0x0000004d00330202 */ /* 0x000fe20000000f00 */
[----:B-1----:R-:W-:Y:S01]  /*12f0*/  FADD.FTZ R123, R123, R52 ;  /* 0x000000347b7b7221 */ /* 0x002fe20000010000 */
[----:B------:R-:W-:Y:S01]  /*1300*/  @P0 SHF.R.U64 R52, R76, 0x10, R77 ;  /* 0x000000104c340819 */ /* 0x000fe2000000124d */
[----:B------:R-:W-:Y:S01]  /*1310*/  FADD.FTZ R48, R48, R53 ;  /* 0x0000003530307221 */ /* 0x000fe20000010000 */
[----:B------:R-:W-:Y:S01]  /*1320*/  @P0 SHF.R.U32.HI R53, RZ, 0x10, R77 ;  /* 0x00000010ff350819 */ /* 0x000fe2000001164d */
        /* <DEDUP_REMOVED lines=13> */
[----:B------:R-:W-:Y:S01]  /*1400*/  FMUL.FTZ R48, R72, R97 ;  /* 0x0000006148307220 */ /* 0x000fe20000410000 */
[----:B------:R-:W-:Y:S01]  /*1410*/  @P0 MOV R97, R79 ;  /* 0x0000004f00610202 */ /* 0x000fe20000000f00 */
[----:B------:R-:W-:Y:S02]  /*1420*/  FFMA.FTZ R102, R102, R122, R123 ;  /* 0x0000007a66667223 */ /* 0x000fe4000001007b */
[----:B------:R-:W-:Y:S01]  /*1430*/  @P0 FADD.FTZ R48, R48, R49 ;  /* 0x0000003130300221 */ /* 0x000fe20000010000 */
[----:B------:R-:W-:Y:S01]  /*1440*/  @P0 PRMT R49, RZ, 0x5410, R52 ;  /* 0x00005410ff310816 */ /* 0x000fe20000000034 */
        /* <DEDUP_REMOVED lines=9> */
[----:B------:R-:W-:-:S02]  /*14e0*/  FMUL.FTZ R86, R72, R103 ;  /* 0x0000006748567220 */ /* 0x000fc40000410000 */
[-C--:B------:R-:W-:Y:S02]  /*14f0*/  FFMA.FTZ R106, R106, R122.reuse, R123 ;  /* 0x0000007a6a6a7223 */ /* 0x080fe4000001007b */
[----:B------:R-:W-:Y:S02]  /*1500*/  @P0 FADD.FTZ R86, R86, R49 ;  /* 0x0000003156560221 */ /* 0x000fe40000010000 */
[-C--:B------:R-:W-:Y:S02]  /*1510*/  FMUL.FTZ R52, R50, R121.reuse ;  /* 0x0000007932347220 */ /* 0x080fe40000410000 */
[----:B------:R-:W-:Y:S02]  /*1520*/  FFMA.FTZ R108, R108, R122, R123 ;  /* 0x0000007a6c6c7223 */ /* 0x000fe4000001007b */
[----:B------:R-:W-:Y:S02]  /*1530*/  @P0 IMAD.MOV.U32 R51, RZ, RZ, R78 ;  /* 0x000000ffff330224 */ /* 0x000fe400078e004e */
[-C--:B------:R-:W-:Y:S01]  /*1540*/  FMUL.FTZ R100, R86, R121.reuse ;  /* 0x0000007956647220 */ /* 0x080fe20000410000 */
[----:B------:R-:W-:Y:S01]  /*1550*/  @P1 F2FP.BF16.PACK_AB R86, RZ, R86 ;  /* 0x00000056ff56123e */ /* 0x000fe200000010ff */
[----:B------:R-:W-:Y:S01]  /*1560*/  FADD.FTZ R105, R105, -R106 ;  /* 0x8000006a69697221 */ /* 0x000fe20000010000 */
[----:B------:R-:W-:Y:S01]  /*1570*/  @P0 PRMT R51, RZ, 0x5410, R51 ;  /* 0x00005410ff330816 */ /* 0x000fe20000000033 */
[----:B------:R-:W-:Y:S01]  /*1580*/  FMUL.FTZ R52, R52, c[0x0][0x1e8] ;  /* 0x00007a0034347a20 */ /* 0x000fe20000410000 */
[----:B------:R-:W-:Y:S01]  /*1590*/  @P1 PRMT R96, R86, 0x7610, R96 ;  /* 0x0000761056601816 */ /* 0x000fe20000000060 */
[----:B------:R-:W-:Y:S01]  /*15a0*/  FMUL.FTZ R87, R54, R121 ;  /* 0x0000007936577220 */ /* 0x000fe20000410000 */
[----:B------:R-:W-:Y:S01]  /*15b0*/  @P1 F2FP.BF16.PACK_AB R54, RZ, R54 ;  /* 0x00000036ff36123e */ /* 0x000fe200000010ff */
[----:B------:R-:W-:-:S02]  /*15c0*/  FADD.FTZ R107, R107, -R108 ;  /* 0x8000006c6b6b7221 */ /* 0x000fc40000010000 */
[----:B------:R-:W-:Y:S01]  /*15d0*/  FMUL.FTZ R100, R100, c[0x0][0x1e8] ;  /* 0x00007a0064647a20 */ /* 0x000fe20000410000 */
[----:B------:R-:W-:Y:S01]  /*15e0*/  @P1 PRMT R95, R54, 0x7610, R95 ;  /* 0x00007610365f1816 */ /* 0x000fe2000000005f */
[C---:B------:R-:W-:Y:S02]  /*15f0*/  FMUL.FTZ R106, R72.reuse, R105 ;  /* 0x00000069486a7220 */ /* 0x040fe40000410000 */
[----:B------:R-:W-:Y:S02]  /*1600*/  FMUL.FTZ R49, R33, R52 ;  /* 0x0000003421317220 */ /* 0x000fe40000410000 */
[----:B------:R-:W-:Y:S02]  /*1610*/  FMUL.FTZ R87, R87, c[0x0][0x1e8] ;  /* 0x00007a0057577a20 */ /* 0x000fe40000410000 */
[----:B------:R-:W-:Y:S01]  /*1620*/  FMUL.FTZ R108, R72, R107 ;  /* 0x0000006b486c7220 */ /* 0x000fe20000410000 */
[----:B------:R-:W-:Y:S01]  /*1630*/  FSEL R49, R49, RZ, P5 ;  /* 0x000000ff31317208 */ /* 0x000fe20002800000 */
[----:B------:R-:W-:-:S02]  /*1640*/  FMUL.FTZ R55, R35, R100 ;  /* 0x0000006423377220 */ /* 0x000fc40000410000 */
[----:B------:R-:W-:Y:S01]  /*1650*/  FMUL.FTZ R53, R48, R121 ;  /* 0x0000007930357220 */ /* 0x000fe20000410000 */
[----:B------:R-:W-:Y:S01]  /*1660*/  @P1 F2FP.BF16.PACK_AB R48, RZ, R48 ;  /* 0x00000030ff30123e */ /* 0x000fe200000010ff */
[----:B------:R-:W-:Y:S01]  /*1670*/  @P0 FADD.FTZ R106, R106, R51 ;  /* 0x000000336a6a0221 */ /* 0x000fe20000010000 */
[----:B------:R-:W0:Y:S01]  /*1680*/  F2F.BF16.F32 R49, R49 ;  /* 0x0000003100317304 */ /* 0x000e220000202000 */
[----:B------:R-:W-:Y:S01]  /*1690*/  FMUL.FTZ R51, R34, R87 ;  /* 0x0000005722337220 */ /* 0x000fe20000410000 */
[----:B------:R-:W-:Y:S01]  /*16a0*/  @P1 PRMT R93, R48, 0x7610, R93 ;  /* 0x00007610305d1816 */ /* 0x000fe2000000005d */
[----:B------:R-:W-:Y:S01]  /*16b0*/  @P0 FADD.FTZ R108, R108, R71 ;  /* 0x000000476c6c0221 */ /* 0x000fe20000010000 */
[----:B------:R-:W-:Y:S01]  /*16c0*/  FSEL R71, R55, RZ, P2 ;  /* 0x000000ff37477208 */ /* 0x000fe20001000000 */
[----:B------:R-:W-:Y:S01]  /*16d0*/  FMUL.FTZ R53, R53, c[0x0][0x1e8] ;  /* 0x00007a0035357a20 */ /* 0x000fe20000410000 */
[----:B------:R-:W-:Y:S01]  /*16e0*/  FSEL R51, R51, RZ, P3 ;  /* 0x000000ff33337208 */ /* 0x000fe20001800000 */
[----:B------:R-:W-:Y:S01]  /*16f0*/  FFMA.FTZ R110, R110, R122, R123 ;  /* 0x0000007a6e6e7223 */ /* 0x000fe2000001007b */
[----:B------:R1:W3:Y:S01]  /*1700*/  F2F.BF16.F32 R98, R71 ;  /* 0x0000004700627304 */ /* 0x0002e20000202000 */
[----:B------:R-:W-:-:S02]  /*1710*/  FMUL.FTZ R55, R32, R53 ;  /* 0x0000003520377220 */ /* 0x000fc40000410000 */
[----:B------:R-:W-:Y:S02]  /*1720*/  FADD.FTZ R109, R109, -R110 ;  /* 0x8000006e6d6d7221 */ /* 0x000fe40000010000 */
[----:B------:R-:W-:Y:S01]  /*1730*/  FFMA.FTZ R112, R112, R122, R123 ;  /* 0x0000007a70707223 */ /* 0x000fe2000001007b */
[----:B------:R-:W-:Y:S01]  /*1740*/  FSEL R55, R55, RZ, P4 ;  /* 0x000000ff37377208 */ /* 0x000fe20002000000 */
[----:B------:R-:W-:Y:S01]  /*1750*/  FMUL.FTZ R104, R72, R109 ;  /* 0x0000006d48687220 */ /* 0x000fe20000410000 */
[----:B------:R-:W4:Y:S01]  /*1760*/  F2F.BF16.F32 R51, R51 ;  /* 0x0000003300337304 */ /* 0x000f220000202000 */
[----:B-1----:R-:W-:Y:S01]  /*1770*/  @P0 PRMT R71, RZ, 0x5410, R97 ;  /* 0x00005410ff470816 */ /* 0x002fe20000000061 */
[----:B------:R-:W-:Y:S01]  /*1780*/  FADD.FTZ R111, R111, -R112 ;  /* 0x800000706f6f7221 */ /* 0x000fe20000010000 */
[----:B------:R-:W-:Y:S01]  /*1790*/  @P0 SHF.R.U32.HI R97, RZ, 0x10, R79 ;  /* 0x00000010ff610819 */ /* 0x000fe2000001164f */
[----:B0-----:R-:W-:-:S04]  /*17a0*/  IMAD.WIDE.U32 R48, R49, 0x10000, RZ ;  /* 0x0001000031307825 */ /* 0x001fc800078e00ff */
[----:B------:R0:W1:Y:S01]  /*17b0*/  F2F.BF16.F32 R99, R55 ;  /* 0x0000003700637304 */ /* 0x0000620000202000 */
[----:B------:R-:W-:Y:S01]  /*17c0*/  @P0 FADD.FTZ R104, R104, R71 ;  /* 0x0000004768680221 */ /* 0x000fe20000010000 */
[----:B------:R-:W-:Y:S01]  /*17d0*/  @P1 F2FP.BF16.PACK_AB R71, RZ, R50 ;  /* 0x00000032ff47123e */ /* 0x000fe200000010ff */
[----:B---3--:R-:W-:Y:S02]  /*17e0*/  IMAD.U32 R50, R98, 0x10000, RZ ;  /* 0x0001000062327824 */ /* 0x008fe400078e00ff */
[----:B------:R-:W-:Y:S01]  /*17f0*/  FMUL.FTZ R102, R72, R111 ;  /* 0x0000006f48667220 */ /* 0x000fe20000410000 */
[----:B------:R-:W-:Y:S01]  /*1800*/  @P1 PRMT R94, R71, 0x7610, R94 ;  /* 0x00007610475e1816 */ /* 0x000fe2000000005e */
[----:B------:R-:W-:Y:S01]  /*1810*/  IMAD.MOV.U32 R71, RZ, RZ, RZ ;  /* 0x000000ffff477224 */ /* 0x000fe200078e00ff */
[----:B----4-:R-:W-:Y:S02]  /*1820*/  LOP3.LUT R51, R49, R50, R51, 0xfe, !PT ;  /* 0x0000003231337212 */ /* 0x010fe400078efe33 */
[----:B0-----:R-:W-:-:S02]  /*1830*/  @P0 PRMT R55, RZ, 0x5410, R97 ;  /* 0x00005410ff370816 */ /* 0x001fc40000000061 */
[----:B------:R-:W-:Y:S02]  /*1840*/  @P1 LOP3.LUT R54, R94, 0xffff, RZ, 0xc0, !PT ;  /* 0x0000ffff5e361812 */ /* 0x000fe400078ec0ff */
[----:B------:R-:W-:Y:S01]  /*1850*/  MOV R97, RZ ;  /* 0x000000ff00617202 */ /* 0x000fe20000000f00 */
[----:B------:R-:W-:Y:S01]  /*1860*/  @P0 FADD.FTZ R102, R102, R55 ;  /* 0x0000003766660221 */ /* 0x000fe20000010000 */
[----:B-1----:R-:W-:Y:S02]  /*1870*/  LOP3.LUT R50, R48, R99, RZ, 0xfc, !PT ;  /* 0x0000006330327212 */ /* 0x002fe400078efcff */
[----:B------:R-:W-:Y:S02]  /*1880*/  @P1 PRMT R99, R95, 0x5410, R96 ;  /* 0x000054105f631816 */ /* 0x000fe40000000060 */
[----:B--2---:R-:W-:Y:S02]  /*1890*/  @P4 MOV R49, R82 ;  /* 0x0000005200314202 */ /* 0x004fe40000000f00 */
[----:B------:R-:W-:Y:S01]  /*18a0*/  @P5 SHF.R.U64 R55, R82, 0x10, R83 ;  /* 0x0000001052375819 */ /* 0x000fe20000001253 */
[----:B------:R-:W-:Y:S01]  /*18b0*/  HFMA2.MMA R82, -RZ, RZ, 0, 0 ;  /* 0x00000000ff527435 */ /* 0x000fe200000001ff */
[----:B------:R-:W-:-:S02]  /*18c0*/  @P4 PRMT R48, RZ, 0x5410, R49 ;  /* 0x00005410ff304816 */ /* 0x000fc40000000031 */
[----:B------:R-:W-:Y:S01]  /*18d0*/  @P5 PRMT R49, RZ, 0x5410, R55 ;  /* 0x00005410ff315816 */ /* 0x000fe20000000037 */
[----:B------:R-:W-:-:S04]  /*18e0*/  @P1 IMAD.WIDE.U32 R54, R54, 0x10000, RZ ;  /* 0x0001000036361825 */ /* 0x000fc800078e00ff */
[----:B------:R-:W-:Y:S01]  /*18f0*/  @P5 FMUL.FTZ R82, R52, R49 ;  /* 0x0000003134525220 */ /* 0x000fe20000410000 */
[----:B------:R-:W-:Y:S01]  /*1900*/  @P1 LOP3.LUT R55, R99, R55, RZ, 0xfc, !PT ;  /* 0x0000003763371212 */ /* 0x000fe200078efcff */
[----:B------:R-:W-:Y:S01]  /*1910*/  @P3 IMAD.MOV.U32 R49, RZ, RZ, R83 ;  /* 0x000000ffff313224 */ /* 0x000fe200078e0053 */
[----:B------:R-:W-:Y:S01]  /*1920*/  @P1 LOP3.LUT R54, R54, 0xffff, R93, 0xf8, !PT ;  /* 0x0000ffff36361812 */ /* 0x000fe200078ef85d */
[----:B------:R-:W-:Y:S01]  /*1930*/  @P4 FMUL.FTZ R71, R53, R48 ;  /* 0x0000003035474220 */ /* 0x000fe20000410000 */
[C---:B------:R-:W-:Y:S02]  /*1940*/  @P1 IADD3 R52, P4, R88.reuse, c[0x0][0x258], RZ ;  /* 0x0000960058341a10 */ /* 0x040fe40007f9e0ff */
[----:B------:R-:W-:Y:S02]  /*1950*/  @P3 PRMT R86, RZ, 0x5410, R49 ;  /* 0x00005410ff563816 */ /* 0x000fe40000000031 */
[----:B------:R-:W-:Y:S02]  /*1960*/  @P1 IADD3.X R53, R85, c[0x0][0x25c], RZ, P4, !PT ;  /* 0x0000970055351a10 */ /* 0x000fe400027fe4ff */
[----:B------:R-:W-:Y:S01]  /*1970*/  IADD3 R48, P5, R88, c[0x0][0x248], RZ ;  /* 0x0000920058307a10 */ /* 0x000fe20007fbe0ff */
[----:B------:R-:W-:Y:S01]  /*1980*/  @P3 FMUL.FTZ R97, R87, R86 ;  /* 0x0000005657613220 */ /* 0x000fe20000410000 */
[----:B------:R-:W-:Y:S01]  /*1990*/  IADD3 R86, P3, R84, c[0x0][0x170], RZ ;  /* 0x00005c0054567a10 */ /* 0x000fe20007f7e0ff */
[----:B------:R0:W-:Y:S01]  /*19a0*/  @P1 STG.E.64 [R52.64], R54 ;  /* 0x0000003634001986 */ /* 0x0001e2000c101b04 */
[----:B------:R-:W-:Y:S01]  /*19b0*/  IADD3.X R49, R85, c[0x0][0x24c], RZ, P5, !PT ;  /* 0x0000930055317a10 */ /* 0x000fe20002ffe4ff */
[----:B------:R-:W-:Y:S01]  /*19c0*/  FMUL.FTZ R88, R108, R121 ;  /* 0x000000796c587220 */ /* 0x000fe20000410000 */
[----:B------:R-:W-:-:S02]  /*19d0*/  IADD3.X R87, R75, c[0x0][0x174], RZ, P3, !PT ;  /* 0x00005d004b577a10 */ /* 0x000fc40001ffe4ff */
[C---:B------:R-:W-:Y:S01]  /*19e0*/  @P1 IADD3 R98, P3, R84.reuse, c[0x0][0x258], RZ ;  /* 0x0000960054621a10 */ /* 0x040fe20007f7e0ff */
[----:B------:R1:W-:Y:S01]  /*19f0*/  STG.E.64 [R48.64], R50 ;  /* 0x0000003230007986 */ /* 0x0003e2000c101b04 */
[----:B------:R-:W-:Y:S01]  /*1a00*/  IADD3 R84, P6, R84, c[0x0][0x248], RZ ;  /* 0x0000920054547a10 */ /* 0x000fe20007fde0ff */
[----:B------:R-:W-:Y:S01]  /*1a10*/  FMUL.FTZ R88, R88, c[0x0][0x1e8] ;  /* 0x00007a0058587a20 */ /* 0x000fe20000410000 */
[----:B------:R-:W-:Y:S01]  /*1a20*/  @P1 IADD3.X R99, R75, c[0x0][0x25c], RZ, P3, !PT ;  /* 0x000097004b631a10 */ /* 0x000fe20001ffe4ff */
[----:B------:R-:W2:Y:S01]  /*1a30*/  LDG.E.64 R86, [R86.64] ;  /* 0x0000000456567981 */ /* 0x000ea2000c1e1b00 */
[----:B------:R-:W-:Y:S01]  /*1a40*/  LOP3.LUT P4, RZ, R70, 0xff00, RZ, 0xc0, !PT ;  /* 0x0000ff0046ff7812 */ /* 0x000fe2000788c0ff */
[-C--:B0-----:R-:W-:Y:S02]  /*1a50*/  FMUL.FTZ R55, R104, R121.reuse ;  /* 0x0000007968377220 */ /* 0x081fe40000410000 */
[----:B------:R-:W-:Y:S01]  /*1a60*/  FMUL.FTZ R54, R102, R121 ;  /* 0x0000007966367220 */ /* 0x000fe20000410000 */
[C---:B------:R-:W-:Y:S01]  /*1a70*/  LOP3.LUT P5, RZ, R70.reuse, 0xff, RZ, 0xc0, !PT ;  /* 0x000000ff46ff7812 */ /* 0x040fe200078ac0ff */
[----:B------:R-:W-:Y:S01]  /*1a80*/  FMUL.FTZ R55, R55, c[0x0][0x1e8] ;  /* 0x00007a0037377a20 */ /* 0x000fe20000410000 */
[----:B------:R-:W-:Y:S01]  /*1a90*/  LOP3.LUT P3, RZ, R70, 0xff0000, RZ, 0xc0, !PT ;  /* 0x00ff000046ff7812 */ /* 0x000fe2000786c0ff */
[----:B------:R-:W-:Y:S01]  /*1aa0*/  FMUL.FTZ R54, R54, c[0x0][0x1e8] ;  /* 0x00007a0036367a20 */ /* 0x000fe20000410000 */
[----:B------:R-:W-:Y:S01]  /*1ab0*/  IADD3.X R85, R75, c[0x0][0x24c], RZ, P6, !PT ;  /* 0x000093004b557a10 */ /* 0x000fe200037fe4ff */
[----:B-1----:R-:W-:Y:S01]  /*1ac0*/  FMUL.FTZ R50, R30, R55 ;  /* 0x000000371e327220 */ /* 0x002fe20000410000 */
[----:B------:R-:W-:Y:S01]  /*1ad0*/  IADD3 R48, P6, R74, c[0x0][0x170], RZ ;  /* 0x00005c004a307a10 */ /* 0x000fe20007fde0ff */
[----:B------:R-:W-:-:S02]  /*1ae0*/  FMUL.FTZ R75, R106, R121 ;  /* 0x000000796a4b7220 */ /* 0x000fc40000410000 */
[----:B------:R-:W-:Y:S01]  /*1af0*/  FMUL.FTZ R52, R29, R88 ;  /* 0x000000581d347220 */ /* 0x000fe20000410000 */
[----:B------:R-:W-:Y:S01]  /*1b00*/  FSEL R101, R50, RZ, P3 ;  /* 0x000000ff32657208 */ /* 0x000fe20001800000 */
[----:B------:R-:W-:Y:S01]  /*1b10*/  FMUL.FTZ R50, R31, R54 ;  /* 0x000000361f327220 */ /* 0x000fe20000410000 */
[----:B------:R-:W-:Y:S02]  /*1b20*/  IADD3.X R49, R73, c[0x0][0x174], RZ, P6, !PT ;  /* 0x00005d0049317a10 */ /* 0x000fe400037fe4ff */
[----:B------:R-:W-:Y:S01]  /*1b30*/  LOP3.LUT P6, RZ, R70, 0xff000000, RZ, 0xc0, !PT ;  /* 0xff00000046ff7812 */ /* 0x000fe200078cc0ff */
[----:B------:R-:W-:Y:S01]  /*1b40*/  FMUL.FTZ R75, R75, c[0x0][0x1e8] ;  /* 0x00007a004b4b7a20 */ /* 0x000fe20000410000 */
[----:B------:R-:W-:Y:S02]  /*1b50*/  FSEL R52, R52, RZ, P4 ;  /* 0x000000ff34347208 */ /* 0x000fe40002000000 */
[----:B------:R-:W-:Y:S01]  /*1b60*/  FSEL R70, R50, RZ, P6 ;  /* 0x000000ff32467208 */ /* 0x000fe20003000000 */
[----:B------:R-:W-:Y:S01]  /*1b70*/  FMUL.FTZ R50, R28, R75 ;  /* 0x0000004b1c327220 */ /* 0x000fe20000410000 */
[----:B------:R-:W-:-:S02]  /*1b80*/  @P1 F2FP.BF16.PACK_AB R108, RZ, R108 ;  /* 0x0000006cff6c123e */ /* 0x000fc400000010ff */
[----:B------:R-:W-:Y:S01]  /*1b90*/  F2F.BF16.F32 R52, R52 ;  /* 0x0000003400347304 */ /* 0x000fe20000202000 */
[----:B------:R-:W-:Y:S02]  /*1ba0*/  @P1 F2FP.BF16.PACK_AB R51, RZ, R102 ;  /* 0x00000066ff33123e */ /* 0x000fe400000010ff */
[----:B------:R-:W-:Y:S02]  /*1bb0*/  @P1 PRMT R94, R108, 0x7610, R94 ;  /* 0x000076106c5e1816 */ /* 0x000fe4000000005e */
[----:B------:R-:W-:-:S03]  /*1bc0*/  FSEL R102, R50, RZ, P5 ;  /* 0x000000ff32667208 */ /* 0x000fc60002800000 */
[----:B------:R-:W0:Y:S01]  /*1bd0*/  F2F.BF16.F32 R70, R70 ;  /* 0x0000004600467304 */ /* 0x000e220000202000 */
[----:B------:R-:W-:Y:S02]  /*1be0*/  @P1 F2FP.BF16.PACK_AB R104, RZ, R104 ;  /* 0x00000068ff68123e */ /* 0x000fe400000010ff */
[----:B------:R-:W-:Y:S02]  /*1bf0*/  @P1 LOP3.LUT R50, R94, 0xffff, RZ, 0xc0, !PT ;  /* 0x0000ffff5e321812 */ /* 0x000fe400078ec0ff */
[----:B------:R-:W-:-:S03]  /*1c00*/  @P1 PRMT R95, R104, 0x7610, R95 ;  /* 0x00007610685f1816 */ /* 0x000fc6000000005f */
[----:B------:R-:W1:Y:S01]  /*1c10*/  F2F.BF16.F32 R101, R101 ;  /* 0x0000006500657304 */ /* 0x000e620000202000 */
[----:B------:R-:W-:Y:S01]  /*1c20*/  @P1 PRMT R96, R51, 0x7610, R96 ;  /* 0x0000761033601816 */ /* 0x000fe20000000060 */
[----:B------:R-:W-:-:S06]  /*1c30*/  @P1 IMAD.WIDE.U32 R50, R50, 0x10000, RZ ;  /* 0x0001000032321825 */ /* 0x000fcc00078e00ff */
[----:B------:R-:W3:Y:S01]  /*1c40*/  F2F.BF16.F32 R103, R102 ;  /* 0x0000006600677304 */ /* 0x000ee20000202000 */
[----:B------:R-:W-:Y:S02]  /*1c50*/  @P1 PRMT R53, R95, 0x5410, R96 ;  /* 0x000054105f351816 */ /* 0x000fe40000000060 */
[----:B------:R-:W-:Y:S01]  /*1c60*/  @P1 F2FP.BF16.PACK_AB R106, RZ, R106 ;  /* 0x0000006aff6a123e */ /* 0x000fe200000010ff */
[----:B0-----:R-:W-:Y:S01]  /*1c70*/  IMAD.U32 R70, R70, 0x10000, RZ ;  /* 0x0001000046467824 */ /* 0x001fe200078e00ff */
[----:B------:R-:W-:Y:S01]  /*1c80*/  @P1 LOP3.LUT R51, R53, R51, RZ, 0xfc, !PT ;  /* 0x0000003335331212 */ /* 0x000fe200078efcff */
[----:B------:R-:W-:Y:S01]  /*1c90*/  IMAD.WIDE.U32 R52, R52, 0x10000, RZ ;  /* 0x0001000034347825 */ /* 0x000fe200078e00ff */
[----:B------:R-:W-:-:S04]  /*1ca0*/  @P1 PRMT R93, R106, 0x7610, R93 ;  /* 0x000076106a5d1816 */ /* 0x000fc8000000005d */
[----:B------:R-:W-:Y:S02]  /*1cb0*/  @P1 LOP3.LUT R50, R50, 0xffff, R93, 0xf8, !PT ;  /* 0x0000ffff32321812 */ /* 0x000fe400078ef85d */
[----:B-1----:R-:W-:Y:S02]  /*1cc0*/  LOP3.LUT R53, R53, R70, R101, 0xfe, !PT ;  /* 0x0000004635357212 */ /* 0x002fe400078efe65 */
[----:B---3--:R-:W-:Y:S01]  /*1cd0*/  LOP3.LUT R52, R52, R103, RZ, 0xfc, !PT ;  /* 0x0000006734347212 */ /* 0x008fe200078efcff */
[----:B------:R0:W-:Y:S04]  /*1ce0*/  @P1 STG.E.64 [R98.64], R50 ;  /* 0x0000003262001986 */ /* 0x0001e8000c101b04 */
[----:B------:R1:W-:Y:S04]  /*1cf0*/  STG.E.64 [R84.64], R52 ;  /* 0x0000003454007986 */ /* 0x0003e8000c101b04 */
[----:B------:R-:W3:Y:S01]  /*1d00*/  LDG.E.64 R48, [R48.64] ;  /* 0x0000000430307981 */ /* 0x000ee2000c1e1b00 */
[----:B------:R-:W-:-:S02]  /*1d10*/  FFMA.FTZ R113, R113, R122, R123 ;  /* 0x0000007a71717223 */ /* 0x000fc4000001007b */
[----:B------:R-:W-:Y:S02]  /*1d20*/  FFMA.FTZ R115, R115, R122, R123 ;  /* 0x0000007a73737223 */ /* 0x000fe4000001007b */
[----:B------:R-:W-:Y:S01]  /*1d30*/  FADD.FTZ R113, R114, -R113 ;  /* 0x8000007172717221 */ /* 0x000fe20000010000 */
[----:B0-----:R-:W-:Y:S01]  /*1d40*/  @P0 MOV R50, R80 ;  /* 0x0000005000320202 */ /* 0x001fe20000000f00 */
[----:B------:R-:W-:-:S03]  /*1d50*/  FADD.FTZ R115, R116, -R115 ;  /* 0x8000007374737221 */ /* 0x000fc60000010000 */
[----:B------:R-:W-:Y:S01]  /*1d60*/  @P0 PRMT R51, RZ, 0x5410, R50 ;  /* 0x00005410ff330816 */ /* 0x000fe20000000032 */
[----:B-1----:R-:W-:Y:S01]  /*1d70*/  FMUL.FTZ R84, R72, R113 ;  /* 0x0000007148547220 */ /* 0x002fe20000410000 */
[----:B------:R-:W-:Y:S01]  /*1d80*/  @P0 SHF.R.U64 R53, R80, 0x10, R81 ;  /* 0x0000001050350819 */ /* 0x000fe20000001251 */
[----:B------:R-:W-:Y:S02]  /*1d90*/  FFMA.FTZ R117, R117, R122, R123 ;  /* 0x0000007a75757223 */ /* 0x000fe4000001007b */
[----:B------:R-:W-:Y:S01]  /*1da0*/  @P0 FADD.FTZ R84, R84, R51 ;  /* 0x0000003354540221 */ /* 0x000fe20000010000 */
[----:B------:R-:W-:Y:S01]  /*1db0*/  @P0 PRMT R51, RZ, 0x5410, R53 ;  /* 0x00005410ff330816 */ /* 0x000fe20000000035 */
[----:B------:R-:W-:Y:S02]  /*1dc0*/  FMUL.FTZ R98, R72, R115 ;  /* 0x0000007348627220 */ /* 0x000fe40000410000 */
[----:B------:R-:W-:Y:S02]  /*1dd0*/  @P0 IMAD.MOV.U32 R52, RZ, RZ, R81 ;  /* 0x000000ffff340224 */ /* 0x000fe400078e0051 */
[----:B------:R-:W-:-:S02]  /*1de0*/  FADD.FTZ R117, R118, -R117 ;  /* 0x8000007576757221 */ /* 0x000fc40000010000 */
[----:B------:R-:W-:Y:S02]  /*1df0*/  FFMA.FTZ R120, R120, R122, R123 ;  /* 0x0000007a78787223 */ /* 0x000fe4000001007b */
[----:B------:R-:W-:Y:S01]  /*1e00*/  @P0 FADD.FTZ R98, R98, R51 ;  /* 0x0000003362620221 */ /* 0x000fe20000010000 */
[----:B------:R-:W-:Y:S01]  /*1e10*/  @P0 PRMT R51, RZ, 0x5410, R52 ;  /* 0x00005410ff330816 */ /* 0x000fe20000000034 */
[----:B------:R-:W-:Y:S01]  /*1e20*/  FMUL.FTZ R102, R72, R117 ;  /* 0x0000007548667220 */ /* 0x000fe20000410000 */
[----:B------:R-:W-:Y:S01]  /*1e30*/  @P0 SHF.R.U32.HI R50, RZ, 0x10, R81 ;  /* 0x00000010ff320819 */ /* 0x000fe20000011651 */
[----:B------:R-:W-:Y:S02]  /*1e40*/  FADD.FTZ R119, R119, -R120 ;  /* 0x8000007877777221 */ /* 0x000fe40000010000 */
[----:B------:R-:W-:Y:S01]  /*1e50*/  @P0 FADD.FTZ R102, R102, R51 ;  /* 0x0000003366660221 */ /* 0x000fe20000010000 */
[----:B------:R-:W-:Y:S01]  /*1e60*/  @P0 PRMT R51, RZ, 0x5410, R50 ;  /* 0x00005410ff330816 */ /* 0x000fe20000000032 */
[----:B------:R-:W-:-:S04]  /*1e70*/  FMUL.FTZ R72, R72, R119 ;  /* 0x0000007748487220 */ /* 0x000fc80000410000 */
[----:B------:R-:W-:Y:S01]  /*1e80*/  @P0 FADD.FTZ R72, R72, R51 ;  /* 0x0000003348480221 */ /* 0x000fe20000010000 */
[----:B------:R-:W-:Y:S01]  /*1e90*/  @P2 SHF.R.U32.HI R51, RZ, 0x10, R83 ;  /* 0x00000010ff332819 */ /* 0x000fe20000011653 */
[----:B------:R-:W-:-:S03]  /*1ea0*/  HFMA2.MMA R50, -RZ, RZ, 0, 0 ;  /* 0x00000000ff327435 */ /* 0x000fc600000001ff */
[----:B------:R-:W-:-:S05]  /*1eb0*/  @P2 PRMT R51, RZ, 0x5410, R51 ;  /* 0x00005410ff332816 */ /* 0x000fca0000000033 */
[----:B------:R-:W-:Y:S02]  /*1ec0*/  @P2 FMUL.FTZ R50, R100, R51 ;  /* 0x0000003364322220 */ /* 0x000fe40000410000 */
[----:B------:R-:W-:Y:S02]  /*1ed0*/  IMAD.MOV.U32 R70, RZ, RZ, RZ ;  /* 0x000000ffff467224 */ /* 0x000fe400078e00ff */
[----:B------:R-:W-:Y:S02]  /*1ee0*/  FADD.FTZ R11, R50, R11 ;  /* 0x0000000b320b7221 */ /* 0x000fe40000010000 */
[----:B------:R-:W-:Y:S01]  /*1ef0*/  IMAD.MOV.U32 R83, RZ, RZ, RZ ;  /* 0x000000ffff537224 */ /* 0x000fe200078e00ff */
[C---:B------:R-:W-:Y:S02]  /*1f00*/  LOP3.LUT P0, RZ, R69.reuse, 0xff, RZ, 0xc0, !PT ;  /* 0x000000ff45ff7812 */ /* 0x040fe4000780c0ff */
[----:B------:R-:W-:Y:S01]  /*1f10*/  LOP3.LUT P2, RZ, R69, 0xff00, RZ, 0xc0, !PT ;  /* 0x0000ff0045ff7812 */ /* 0x000fe2000784c0ff */
[----:B------:R-:W-:-:S02]  /*1f20*/  FADD.FTZ R10, R71, R10 ;  /* 0x0000000a470a7221 */ /* 0x000fc40000010000 */
[----:B------:R-:W-:Y:S02]  /*1f30*/  FADD.FTZ R9, R82, R9 ;  /* 0x0000000952097221 */ /* 0x000fe40000010000 */
[----:B------:R-:W-:Y:S01]  /*1f40*/  FADD.FTZ R12, R97, R12 ;  /* 0x0000000c610c7221 */ /* 0x000fe20000010000 */
[----:B--2---:R-:W-:Y:S02]  /*1f50*/  @P4 SHF.R.U64 R53, R86, 0x10, R87 ;  /* 0x0000001056354819 */ /* 0x004fe40000001257 */
[----:B------:R-:W-:Y:S02]  /*1f60*/  @P5 MOV R52, R86 ;  /* 0x0000005600345202 */ /* 0x000fe40000000f00 */
[----:B------:R-:W-:Y:S02]  /*1f70*/  @P4 PRMT R51, RZ, 0x5410, R53 ;  /* 0x00005410ff334816 */ /* 0x000fe40000000035 */
[----:B------:R-:W-:Y:S02]  /*1f80*/  @P5 PRMT R52, RZ, 0x5410, R52 ;  /* 0x00005410ff345816 */ /* 0x000fe40000000034 */
[----:B------:R-:W-:Y:S01]  /*1f90*/  @P3 MOV R50, R87 ;  /* 0x0000005700323202 */ /* 0x000fe20000000f00 */
[----:B------:R-:W-:Y:S01]  /*1fa0*/  @P4 FMUL.FTZ R70, R88, R51 ;  /* 0x0000003358464220 */ /* 0x000fe20000410000 */
[----:B------:R-:W-:Y:S01]  /*1fb0*/  @P1 F2FP.BF16.PACK_AB R51, RZ, R98 ;  /* 0x00000062ff33123e */ /* 0x000fe200000010ff */
[----:B------:R-:W-:Y:S01]  /*1fc0*/  @P5 FMUL.FTZ R83, R75, R52 ;  /* 0x000000344b535220 */ /* 0x000fe20000410000 */
[----:B------:R-:W-:Y:S01]  /*1fd0*/  @P1 F2FP.BF16.PACK_AB R52, RZ, R102 ;  /* 0x00000066ff34123e */ /* 0x000fe200000010ff */
[----:B------:R-:W-:Y:S01]  /*1fe0*/  FMUL.FTZ R98, R98, R121 ;  /* 0x0000007962627220 */ /* 0x000fe20000410000 */
[----:B------:R-:W-:-:S02]  /*1ff0*/  @P3 PRMT R50, RZ, 0x5410, R50 ;  /* 0x00005410ff323816 */ /* 0x000fc40000000032 */
[C---:B------:R-:W-:Y:S02]  /*2000*/  LOP3.LUT P4, RZ, R69.reuse, 0xff0000, RZ, 0xc0, !PT ;  /* 0x00ff000045ff7812 */ /* 0x040fe4000788c0ff */
[----:B------:R-:W-:Y:S01]  /*2010*/  LOP3.LUT P5, RZ, R69, 0xff000000, RZ, 0xc0, !PT ;  /* 0xff00000045ff7812 */ /* 0x000fe200078ac0ff */
[----:B------:R-:W-:Y:S01]  /*2020*/  FMUL.FTZ R98, R98, c[0x0][0x1e8] ;  /* 0x00007a0062627a20 */ /* 0x000fe20000410000 */
[----:B------:R-:W-:Y:S02]  /*2030*/  @P6 SHF.R.U32.HI R69, RZ, 0x10, R87 ;  /* 0x00000010ff456819 */ /* 0x000fe40000011657 */
[----:B------:R-:W-:Y:S01]  /*2040*/  @P1 PRMT R94, R51, 0x7610, R94 ;  /* 0x00007610335e1816 */ /* 0x000fe2000000005e */
[----:B------:R-:W-:Y:S01]  /*2050*/  IMAD.MOV.U32 R51, RZ, RZ, RZ ;  /* 0x000000ffff337224 */ /* 0x000fe200078e00ff */
[----:B------:R-:W-:Y:S01]  /*2060*/  @P1 F2FP.BF16.PACK_AB R53, RZ, R72 ;  /* 0x00000048ff35123e */ /* 0x000fe200000010ff */
[-C--:B------:R-:W-:Y:S01]  /*2070*/  FMUL.FTZ R72, R72, R121.reuse ;  /* 0x0000007948487220 */ /* 0x080fe20000410000 */
[----:B------:R-:W-:Y:S01]  /*2080*/  @P1 PRMT R95, R52, 0x7610, R95 ;  /* 0x00007610345f1816 */ /* 0x000fe2000000005f */
[----:B------:R-:W-:Y:S01]  /*2090*/  HFMA2.MMA R52, -RZ, RZ, 0, 0 ;  /* 0x00000000ff347435 */ /* 0x000fe200000001ff */
[----:B------:R-:W-:Y:S01]  /*20a0*/  @P3 FMUL.FTZ R51, R55, R50 ;  /* 0x0000003237333220 */ /* 0x000fe20000410000 */
[----:B------:R-:W-:Y:S01]  /*20b0*/  @P6 PRMT R55, RZ, 0x5410, R69 ;  /* 0x00005410ff376816 */ /* 0x000fe20000000045 */
[----:B------:R-:W-:-:S02]  /*20c0*/  FMUL.FTZ R102, R102, R121 ;  /* 0x0000007966667220 */ /* 0x000fc40000410000 */
[----:B------:R-:W-:Y:S02]  /*20d0*/  FMUL.FTZ R121, R84, R121 ;  /* 0x0000007954797220 */ /* 0x000fe40000410000 */
[----:B------:R-:W-:Y:S02]  /*20e0*/  FMUL.FTZ R50, R25, R98 ;  /* 0x0000006219327220 */ /* 0x000fe40000410000 */
[----:B------:R-:W-:Y:S02]  /*20f0*/  FMUL.FTZ R72, R72, c[0x0][0x1e8] ;  /* 0x00007a0048487a20 */ /* 0x000fe40000410000 */
[----:B------:R-:W-:Y:S02]  /*2100*/  FMUL.FTZ R121, R121, c[0x0][0x1e8] ;  /* 0x00007a0079797a20 */ /* 0x000fe40000410000 */
[----:B------:R-:W-:Y:S01]  /*2110*/  @P6 FMUL.FTZ R52, R54, R55 ;  /* 0x0000003736346220 */ /* 0x000fe20000410000 */
[----:B------:R-:W-:Y:S01]  /*2120*/  FSEL R54, R50, RZ, P2 ;  /* 0x000000ff32367208 */ /* 0x000fe20001000000 */
[----:B------:R-:W-:Y:S01]  /*2130*/  FMUL.FTZ R75, R102, c[0x0][0x1e8] ;  /* 0x00007a00664b7a20 */ /* 0x000fe20000410000 */
[----:B------:R-:W-:Y:S01]  /*2140*/  @P1 PRMT R96, R53, 0x7610, R96 ;  /* 0x0000761035601816 */ /* 0x000fe20000000060 */
[----:B------:R-:W-:Y:S01]  /*2150*/  FMUL.FTZ R55, R27, R72 ;  /* 0x000000481b377220 */ /* 0x000fe20000410000 */
[----:B------:R0:W1:Y:S01]  /*2160*/  F2F.BF16.F32 R71, R54 ;  /* 0x0000003600477304 */ /* 0x0000620000202000 */
[----:B------:R-:W-:-:S02]  /*2170*/  FMUL.FTZ R53, R24, R121 ;  /* 0x0000007918357220 */ /* 0x000fc40000410000 */
[----:B------:R-:W-:Y:S02]  /*2180*/  FMUL.FTZ R50, R26, R75 ;  /* 0x0000004b1a327220 */ /* 0x000fe40000410000 */
[----:B------:R-:W-:Y:S02]  /*2190*/  FADD.FTZ R13, R70, R13 ;  /* 0x0000000d460d7221 */ /* 0x000fe40000010000 */
[----:B------:R-:W-:Y:S01]  /*21a0*/  FADD.FTZ R15, R52, R15 ;  /* 0x0000000f340f7221 */ /* 0x000fe20000010000 */
[----:B------:R-:W-:Y:S02]  /*21b0*/  FSEL R53, R53, RZ, P0 ;  /* 0x000000ff35357208 */ /* 0x000fe40000000000 */
[----:B------:R-:W-:-:S04]  /*21c0*/  FSEL R69, R50, RZ, P4 ;  /* 0x000000ff32457208 */ /* 0x000fc80002000000 */
[----:B------:R-:W2:Y:S01]  /*21d0*/  F2F.BF16.F32 R53, R53 ;  /* 0x0000003500357304 */ /* 0x000ea20000202000 */
[----:B------:R-:W-:Y:S02]  /*21e0*/  FADD.FTZ R16, R51, R16 ;  /* 0x0000001033107221 */ /* 0x000fe40000010000 */
[----:B------:R-:W-:-:S05]  /*21f0*/  IMAD.MOV.U32 R51, RZ, RZ, RZ ;  /* 0x000000ffff337224 */ /* 0x000fca00078e00ff */
[----:B------:R-:W4:Y:S01]  /*2200*/  F2F.BF16.F32 R69, R69 ;  /* 0x0000004500457304 */ /* 0x000f220000202000 */
[--C-:B---3--:R-:W-:Y:S01]  /*2210*/  @P2 SHF.R.U64 R70, R48, 0x10, R49.reuse ;  /* 0x0000001030462819 */ /* 0x108fe20000001231 */
[--C-:B------:R-:W-:Y:S01]  /*2220*/  @P4 IMAD.MOV.U32 R52, RZ, RZ, R49.reuse ;  /* 0x000000ffff344224 */ /* 0x100fe200078e0031 */
[----:B0-----:R-:W-:Y:S02]  /*2230*/  @P5 SHF.R.U32.HI R54, RZ, 0x10, R49 ;  /* 0x00000010ff365819 */ /* 0x001fe40000011631 */
[----:B------:R-:W-:Y:S02]  /*2240*/  FSEL R49, R55, RZ, P5 ;  /* 0x000000ff37317208 */ /* 0x000fe40002800000 */
[----:B------:R-:W-:Y:S01]  /*2250*/  @P0 MOV R50, R48 ;  /* 0x0000003000320202 */ /* 0x000fe20000000f00 */
[----:B------:R-:W-:Y:S01]  /*2260*/  HFMA2.MMA R48, -RZ, RZ, 0, 0 ;  /* 0x00000000ff307435 */ /* 0x000fe200000001ff */
[----:B------:R0:W3:Y:S02]  /*2270*/  F2F.BF16.F32 R82, R49 ;  /* 0x0000003100527304 */ /* 0x0000e40000202000 */
[----:B------:R-:W-:-:S02]  /*2280*/  @P0 PRMT R50, RZ, 0x5410, R50 ;  /* 0x00005410ff320816 */ /* 0x000fc40000000032 */
[----:B0-----:R-:W-:Y:S02]  /*2290*/  @P2 PRMT R49, RZ, 0x5410, R70 ;  /* 0x00005410ff312816 */ /* 0x001fe40000000046 */
[----:B------:R-:W-:-:S03]  /*22a0*/  @P4 PRMT R52, RZ, 0x5410, R52 ;  /* 0x00005410ff344816 */ /* 0x000fc60000000034 */
[----:B------:R-:W-:Y:S01]  /*22b0*/  @P2 FMUL.FTZ R48, R98, R49 ;  /* 0x0000003162302220 */ /* 0x000fe20000410000 */
[----:B------:R-:W-:Y:S01]  /*22c0*/  @P5 PRMT R49, RZ, 0x5410, R54 ;  /* 0x00005410ff315816 */ /* 0x000fe20000000036 */
[----:B------:R-:W-:Y:S01]  /*22d0*/  @P0 FMUL.FTZ R51, R121, R50 ;  /* 0x0000003279330220 */ /* 0x000fe20000410000 */
[----:B------:R-:W-:Y:S01]  /*22e0*/  MOV R50, RZ ;  /* 0x000000ff00327202 */ /* 0x000fe20000000f00 */
[----:B------:R-:W-:Y:S01]  /*22f0*/  IMAD.MOV.U32 R55, RZ, RZ, RZ ;  /* 0x000000ffff377224 */ /* 0x000fe200078e00ff */
[----:B------:R-:W-:Y:S01]  /*2300*/  @P1 F2FP.BF16.PACK_AB R84, RZ, R84 ;  /* 0x00000054ff54123e */ /* 0x000fe200000010ff */
[----:B------:R-:W-:Y:S02]  /*2310*/  @P4 FMUL.FTZ R55, R75, R52 ;  /* 0x000000344b374220 */ /* 0x000fe40000410000 */
[----:B------:R-:W-:Y:S01]  /*2320*/  @P5 FMUL.FTZ R50, R72, R49 ;  /* 0x0000003148325220 */ /* 0x000fe20000410000 */
[----:B------:R-:W-:Y:S01]  /*2330*/  @P1 PRMT R93, R84, 0x7610, R93 ;  /* 0x00007610545d1816 */ /* 0x000fe2000000005d */
[----:B------:R-:W-:-:S02]  /*2340*/  FADD.FTZ R14, R83, R14 ;  /* 0x0000000e530e7221 */ /* 0x000fc40000010000 */
[----:B------:R-:W-:Y:S02]  /*2350*/  FADD.FTZ R18, R51, R18 ;  /* 0x0000001233127221 */ /* 0x000fe40000010000 */
[----:B------:R-:W-:Y:S02]  /*2360*/  FADD.FTZ R17, R48, R17 ;  /* 0x0000001130117221 */ /* 0x000fe40000010000 */
[----:B------:R-:W-:Y:S02]  /*2370*/  FADD.FTZ R20, R55, R20 ;  /* 0x0000001437147221 */ /* 0x000fe40000010000 */
[----:B------:R-:W-:Y:S01]  /*2380*/  FADD.FTZ R19, R50, R19 ;  /* 0x0000001332137221 */ /* 0x000fe20000010000 */
[----:B------:R-:W-:Y:S05]  /*2390*/  @!P1 BRA `(.L_x_2064) ;  /* 0x0000008000009947 */ /* 0x000fea0003800000 */
[----:B-1234-:R-:W-:Y:S02]  /*23a0*/  LOP3.LUT R48, R94, 0xffff, RZ, 0xc0, !PT ;  /* 0x0000ffff5e307812 */ /* 0x01efe400078ec0ff */
[----:B------:R-:W-:Y:S02]  /*23b0*/  IADD3 R50, P0, R74, c[0x0][0x258], RZ ;  /* 0x000096004a327a10 */ /* 0x000fe40007f1e0ff */
[----:B------:R-:W-:Y:S01]  /*23c0*/  PRMT R55, R95, 0x5410, R96 ;  /* 0x000054105f377816 */ /* 0x000fe20000000060 */
[----:B------:R-:W-:Y:S01]  /*23d0*/  IMAD.WIDE.U32 R48, R48, 0x10000, RZ ;  /* 0x0001000030307825 */ /* 0x000fe200078e00ff */
[----:B------:R-:W-:-:S04]  /*23e0*/  IADD3.X R51, R73, c[0x0][0x25c], RZ, P0, !PT ;  /* 0x0000970049337a10 */ /* 0x000fc800007fe4ff */
[----:B------:R-:W-:Y:S02]  /*23f0*/  LOP3.LUT R49, R55, R49, RZ, 0xfc, !PT ;  /* 0x0000003137317212 */ /* 0x000fe400078efcff */
[----:B------:R-:W-:-:S05]  /*2400*/  LOP3.LUT R48, R48, 0xffff, R93, 0xf8, !PT ;  /* 0x0000ffff30307812 */ /* 0x000fca00078ef85d */
[----:B------:R0:W-:Y:S02]  /*2410*/  STG.E.64 [R50.64], R48 ;  /* 0x0000003032007986 */ /* 0x0001e4000c101b04 */
.L_x_2064:
[----:B01234-:R-:W-:Y:S01]  /*2420*/  IMAD.WIDE.U32 R48, R71, 0x10000, RZ ;  /* 0x0001000047307825 */ /* 0x01ffe200078e00ff */
[----:B------:R-:W-:Y:S02]  /*2430*/  IADD3 R74, P0, R74, c[0x0][0x248], RZ ;  /* 0x000092004a4a7a10 */ /* 0x000fe40007f1e0ff */
[----:B------:R-:W-:Y:S01]  /*2440*/  IADD3 R92, R92, c[0x0][0x160], RZ ;  /* 0x000058005c5c7a10 */ /* 0x000fe20007ffe0ff */
[----:B------:R-:W-:Y:S01]  /*2450*/  IMAD.U32 R51, R82, 0x10000, RZ ;  /* 0x0001000052337824 */ /* 0x000fe200078e00ff */
[----:B------:R-:W-:Y:S02]  /*2460*/  LOP3.LUT R48, R48, R53, RZ, 0xfc, !PT ;  /* 0x0000003530307212 */ /* 0x000fe400078efcff */
[----:B------:R-:W-:Y:S02]  /*2470*/  IADD3.X R75, R73, c[0x0][0x24c], RZ, P0, !PT ;  /* 0x00009300494b7a10 */ /* 0x000fe400007fe4ff */
[----:B------:R-:W-:Y:S02]  /*2480*/  LOP3.LUT R49, R49, R51, R69, 0xfe, !PT ;  /* 0x0000003331317212 */ /* 0x000fe400078efe45 */
[----:B------:R-:W-:-:S02]  /*2490*/  ISETP.GE.AND P0, PT, R92, c[0x0][0x164], PT ;  /* 0x000059005c007a0c */ /* 0x000fc40003f06270 */
[----:B------:R-:W-:Y:S01]  /*24a0*/  LOP3.LUT P1, RZ, R89, 0xff, RZ, 0xc0, !PT ;  /* 0x000000ff59ff7812 */ /* 0x000fe2000782c0ff */
[----:B------:R0:W-:Y:S03]  /*24b0*/  STG.E.64 [R74.64], R48 ;  /* 0x000000304a007986 */ /* 0x0001e6000c101b04 */
[----:B------:R-:W-:-:S07]  /*24c0*/  SEL R89, RZ, 0x1, P1 ;  /* 0x00000001ff597807 */ /* 0x000fce0000800000 */
[----:B0-----:R-:W-:Y:S01]  /*24d0*/  @P0 CALL.REL.NOINC `(.L_x_2065) ;  /* 0x0000001000000944 */ /* 0x001fe20003c00000 */
[----:B------:R-:W-:Y:S05]  /*24e0*/  BRA `(.L_x_2066) ;  /* 0xffffdee000007947 */ /* 0x000fea000383ffff */
.L_x_2065:
        /* <DEDUP_REMOVED lines=30> */
.L_x_2061:
[----:B------:R-:W0:Y:S01]  /*26d0*/  S2UR UR6, SR_CTAID.X ;  /* 0x00000000000679c3 */ /* 0x000e220000002500 */
[----:B------:R-:W-:Y:S01]  /*26e0*/  HFMA2.MMA R7, -RZ, RZ, 0, 9.5367431640625e-07 ;  /* 0x00000010ff077435 */ /* 0x000fe200000001ff */
[----:B0-----:R-:W-:-:S02]  /*26f0*/  LEA.HI R0, R21, UR6, RZ, 0x19 ;  /* 0x0000000615007c11 */ /* 0x001fc4000f8fc8ff */
        /* <DEDUP_REMOVED lines=16> */
.L_x_2062:
[----:B------:R-:W-:Y:S01]  /*2800*/  IMAD.MOV.U32 R55, RZ, RZ, R50 ;  /* 0x000000ffff377224 */ /* 0x000fe200078e0032 */
[----:B------:R-:W-:Y:S01]  /*2810*/  MOV R54, 0x10 ;  /* 0x0000001000367802 */ /* 0x000fe20000000f00 */
[----:B------:R-:W-:Y:S01]  /*2820*/  IMAD.MOV.U32 R53, RZ, RZ, 0x1f ;  /* 0x0000001fff357424 */ /* 0x000fe200078e00ff */
[----:B------:R-:W-:-:S02]  /*2830*/  MOV R52, 0xffffffff ;  /* 0xffffffff00347802 */ /* 0x000fc40000000f00 */
[----:B------:R-:W-:Y:S02]  /*2840*/  MOV R48, 0x2860 ;  /* 0x0000286000307802 */ /* 0x000fe40000000f00 */
[----:B-----5:R-:W-:Y:S05]  /*2850*/  CALL.REL.NOINC `($__internal_55_$__cuda_sm70_shflsync_down_p) ;  /* 0x0000046000007944 */ /* 0x020fea0003c00000 */
[----:B-1----:R-:W-:Y:S01]  /*2860*/  IMAD.MOV.U32 R83, RZ, RZ, R52 ;  /* 0x000000ffff537224 */ /* 0x002fe200078e0034 */
[----:B0-----:R-:W-:Y:S05]  /*2870*/  BRA `(.L_x_2067) ;  /* 0xffffe7b000007947 */ /* 0x001fea000383ffff */
.L_x_2063:
[----:B------:R-:W-:Y:S01]  /*2880*/  HFMA2.MMA R53, -RZ, RZ, 0, 1.847743988037109375e-06 ;  /* 0x0000001fff357435 */ /* 0x000fe200000001ff */
[----:B------:R-:W-:Y:S01]  /*2890*/  MOV R55, R51 ;  /* 0x0000003300377202 */ /* 0x000fe20000000f00 */
[----:B------:R-:W-:Y:S01]  /*28a0*/  IMAD.MOV.U32 R54, RZ, RZ, 0x10 ;  /* 0x00000010ff367424 */ /* 0x000fe200078e00ff */
[----:B------:R-:W-:Y:S01]  /*28b0*/  MOV R48, 0x28e0 ;  /* 0x000028e000307802 */ /* 0x000fe20000000f00 */
[----:B------:R-:W-:Y:S02]  /*28c0*/  IMAD.MOV.U32 R52, RZ, RZ, -0x1 ;  /* 0xffffffffff347424 */ /* 0x000fe400078e00ff */
[----:B01---5:R-:W-:Y:S05]  /*28d0*/  CALL.REL.NOINC `($__internal_55_$__cuda_sm70_shflsync_down_p) ;  /* 0x000003e000007944 */ /* 0x023fea0003c00000 */
[----:B------:R-:W-:Y:S01]  /*28e0*/  FADD.FTZ R83, R50, R83 ;  /* 0x0000005332537221 */ /* 0x000fe20000010000 */
[----:B0-----:R-:W-:Y:S01]  /*28f0*/  MOV R54, 0x8 ;  /* 0x0000000800367802 */ /* 0x001fe20000000f00 */
[----:B-1----:R-:W-:Y:S01]  /*2900*/  FADD.FTZ R51, R51, R52 ;  /* 0x0000003433337221 */ /* 0x002fe20000010000 */
[----:B------:R-:W-:Y:S01]  /*2910*/  MOV R52, 0xffffffff ;  /* 0xffffffff00347802 */ /* 0x000fe20000000f00 */
[----:B------:R-:W-:Y:S01]  /*2920*/  IMAD.MOV.U32 R53, RZ, RZ, 0x1f ;  /* 0x0000001fff357424 */ /* 0x000fe200078e00ff */
[----:B------:R-:W-:Y:S01]  /*2930*/  MOV R48, 0x2960 ;  /* 0x0000296000307802 */ /* 0x000fe20000000f00 */
[----:B------:R-:W-:-:S02]  /*2940*/  IMAD.MOV.U32 R55, RZ, RZ, R83 ;  /* 0x000000ffff377224 */ /* 0x000fc400078e0053 */
[----:B------:R-:W-:Y:S05]  /*2950*/  CALL.REL.NOINC `($__internal_55_$__cuda_sm70_shflsync_down_p) ;  /* 0x0000036000007944 */ /* 0x000fea0003c00000 */
[----:B0-----:R-:W-:Y:S01]  /*2960*/  HFMA2.MMA R54, -RZ, RZ, 0, 4.76837158203125e-07 ;  /* 0x00000008ff367435 */ /* 0x001fe200000001ff */
[----:B-1----:R-:W-:Y:S01]  /*2970*/  MOV R50, R52 ;  /* 0x0000003400327202 */ /* 0x002fe20000000f00 */
[----:B------:R-:W-:Y:S01]  /*2980*/  IMAD.MOV.U32 R55, RZ, RZ, R51 ;  /* 0x000000ffff377224 */ /* 0x000fe200078e0033 */
[----:B------:R-:W-:Y:S01]  /*2990*/  MOV R52, 0xffffffff ;  /* 0xffffffff00347802 */ /* 0x000fe20000000f00 */
[----:B------:R-:W-:Y:S01]  /*29a0*/  IMAD.MOV.U32 R53, RZ, RZ, 0x1f ;  /* 0x0000001fff357424 */ /* 0x000fe200078e00ff */
[----:B------:R-:W-:-:S02]  /*29b0*/  MOV R48, 0x29d0 ;  /* 0x000029d000307802 */ /* 0x000fc40000000f00 */
[----:B------:R-:W-:Y:S05]  /*29c0*/  CALL.REL.NOINC `($__internal_55_$__cuda_sm70_shflsync_down_p) ;  /* 0x000002f000007944 */ /* 0x000fea0003c00000 */
[----:B------:R-:W-:Y:S01]  /*29d0*/  FADD.FTZ R83, R50, R83 ;  /* 0x0000005332537221 */ /* 0x000fe20000010000 */
[----:B0-----:R-:W-:Y:S01]  /*29e0*/  HFMA2.MMA R53, -RZ, RZ, 0, 1.847743988037109375e-06 ;  /* 0x0000001fff357435 */ /* 0x001fe200000001ff */
[----:B-1----:R-:W-:Y:S01]  /*29f0*/  FADD.FTZ R51, R51, R52 ;  /* 0x0000003433337221 */ /* 0x002fe20000010000 */
[----:B------:R-:W-:Y:S01]  /*2a00*/  MOV R48, 0x2a50 ;  /* 0x00002a5000307802 */ /* 0x000fe20000000f00 */
[----:B------:R-:W-:Y:S01]  /*2a10*/  IMAD.MOV.U32 R54, RZ, RZ, 0x4 ;  /* 0x00000004ff367424 */ /* 0x000fe200078e00ff */
[----:B------:R-:W-:Y:S01]  /*2a20*/  MOV R55, R83 ;  /* 0x0000005300377202 */ /* 0x000fe20000000f00 */
[----:B------:R-:W-:-:S02]  /*2a30*/  IMAD.MOV.U32 R52, RZ, RZ, -0x1 ;  /* 0xffffffffff347424 */ /* 0x000fc400078e00ff */
[----:B------:R-:W-:Y:S05]  /*2a40*/  CALL.REL.NOINC `($__internal_55_$__cuda_sm70_shflsync_down_p) ;  /* 0x0000027000007944 */ /* 0x000fea0003c00000 */
[----:B0-----:R-:W-:Y:S01]  /*2a50*/  HFMA2.MMA R54, -RZ, RZ, 0, 2.384185791015625e-07 ;  /* 0x00000004ff367435 */ /* 0x001fe200000001ff */
[----:B-1----:R-:W-:Y:S01]  /*2a60*/  MOV R50, R52 ;  /* 0x0000003400327202 */ /* 0x002fe20000000f00 */
[----:B------:R-:W-:Y:S01]  /*2a70*/  IMAD.MOV.U32 R55, RZ, RZ, R51 ;  /* 0x000000ffff377224 */ /* 0x000fe200078e0033 */
[----:B------:R-:W-:Y:S01]  /*2a80*/  MOV R53, 0x1f ;  /* 0x0000001f00357802 */ /* 0x000fe20000000f00 */
[----:B------:R-:W-:Y:S01]  /*2a90*/  IMAD.MOV.U32 R52, RZ, RZ, -0x1 ;  /* 0xffffffffff347424 */ /* 0x000fe200078e00ff */
[----:B------:R-:W-:-:S02]  /*2aa0*/  MOV R48, 0x2ac0 ;  /* 0x00002ac000307802 */ /* 0x000fc40000000f00 */
[----:B------:R-:W-:Y:S05]  /*2ab0*/  CALL.REL.NOINC `($__internal_55_$__cuda_sm70_shflsync_down_p) ;  /* 0x0000020000007944 */ /* 0x000fea0003c00000 */
[----:B------:R-:W-:Y:S01]  /*2ac0*/  FADD.FTZ R83, R50, R83 ;  /* 0x0000005332537221 */ /* 0x000fe20000010000 */
[----:B0-----:R-:W-:Y:S01]  /*2ad0*/  HFMA2.MMA R54, -RZ, RZ, 0, 1.1920928955078125e-07 ;  /* 0x00000002ff367435 */ /* 0x001fe200000001ff */
[----:B-1----:R-:W-:Y:S01]  /*2ae0*/  FADD.FTZ R51, R51, R52 ;  /* 0x0000003433337221 */ /* 0x002fe20000010000 */
[----:B------:R-:W-:Y:S01]  /*2af0*/  MOV R53, 0x1f ;  /* 0x0000001f00357802 */ /* 0x000fe20000000f00 */
[----:B------:R-:W-:Y:S01]  /*2b00*/  IMAD.MOV.U32 R52, RZ, RZ, -0x1 ;  /* 0xffffffffff347424 */ /* 0x000fe200078e00ff */
[----:B------:R-:W-:-:S02]  /*2b10*/  MOV R55, R83 ;  /* 0x0000005300377202 */ /* 0x000fc40000000f00 */
[----:B------:R-:W-:Y:S02]  /*2b20*/  MOV R48, 0x2b40 ;  /* 0x00002b4000307802 */ /* 0x000fe40000000f00 */
[----:B------:R-:W-:Y:S05]  /*2b30*/  CALL.REL.NOINC `($__internal_55_$__cuda_sm70_shflsync_down_p) ;  /* 0x0000018000007944 */ /* 0x000fea0003c00000 */
[----:B0-----:R-:W-:Y:S01]  /*2b40*/  HFMA2.MMA R54, -RZ, RZ, 0, 1.1920928955078125e-07 ;  /* 0x00000002ff367435 */ /* 0x001fe200000001ff */
[----:B-1----:R-:W-:Y:S01]  /*2b50*/  MOV R50, R52 ;  /* 0x0000003400327202 */ /* 0x002fe20000000f00 */
[----:B------:R-:W-:Y:S01]  /*2b60*/  IMAD.MOV.U32 R55, RZ, RZ, R51 ;  /* 0x000000ffff377224 */ /* 0x000fe200078e0033 */
[----:B------:R-:W-:Y:S01]  /*2b70*/  MOV R53, 0x1f ;  /* 0x0000001f00357802 */ /* 0x000fe20000000f00 */
[----:B------:R-:W-:Y:S01]  /*2b80*/  IMAD.MOV.U32 R52, RZ, RZ, -0x1 ;  /* 0xffffffffff347424 */ /* 0x000fe200078e00ff */
[----:B------:R-:W-:Y:S02]  /*2b90*/  MOV R48, 0x2bb0 ;  /* 0x00002bb000307802 */ /* 0x000fe40000000f00 */
[----:B------:R-:W-:Y:S05]  /*2ba0*/  CALL.REL.NOINC `($__internal_55_$__cuda_sm70_shflsync_down_p) ;  /* 0x0000011000007944 */ /* 0x000fea0003c00000 */
[----:B------:R-:W-:Y:S01]  /*2bb0*/  FADD.FTZ R86, R50, R83 ;  /* 0x0000005332567221 */ /* 0x000fe20000010000 */
[----:B0-----:R-:W-:Y:S01]  /*2bc0*/  HFMA2.MMA R54, -RZ, RZ, 0, 5.9604644775390625e-08 ;  /* 0x00000001ff367435 */ /* 0x001fe200000001ff */
[----:B-1----:R-:W-:Y:S01]  /*2bd0*/  FADD.FTZ R87, R51, R52 ;  /* 0x0000003433577221 */ /* 0x002fe20000010000 */
[----:B------:R-:W-:Y:S01]  /*2be0*/  MOV R53, 0x1f ;  /* 0x0000001f00357802 */ /* 0x000fe20000000f00 */
[----:B------:R-:W-:Y:S01]  /*2bf0*/  IMAD.MOV.U32 R52, RZ, RZ, -0x1 ;  /* 0xffffffffff347424 */ /* 0x000fe200078e00ff */
[----:B------:R-:W-:-:S02]  /*2c00*/  MOV R55, R86 ;  /* 0x0000005600377202 */ /* 0x000fc40000000f00 */
[----:B------:R-:W-:Y:S02]  /*2c10*/  MOV R48, 0x2c30 ;  /* 0x00002c3000307802 */ /* 0x000fe40000000f00 */
[----:B------:R-:W-:Y:S05]  /*2c20*/  CALL.REL.NOINC `($__internal_55_$__cuda_sm70_shflsync_down_p) ;  /* 0x0000009000007944 */ /* 0x000fea0003c00000 */
[----:B0-----:R-:W-:Y:S01]  /*2c30*/  HFMA2.MMA R54, -RZ, RZ, 0, 5.9604644775390625e-08 ;  /* 0x00000001ff367435 */ /* 0x001fe200000001ff */
[----:B-1----:R-:W-:Y:S01]  /*2c40*/  MOV R51, R52 ;  /* 0x0000003400337202 */ /* 0x002fe20000000f00 */
[----:B------:R-:W-:Y:S01]  /*2c50*/  IMAD.MOV.U32 R55, RZ, RZ, R87 ;  /* 0x000000ffff377224 */ /* 0x000fe200078e0057 */
[----:B------:R-:W-:Y:S01]  /*2c60*/  MOV R53, 0x1f ;  /* 0x0000001f00357802 */ /* 0x000fe20000000f00 */
[----:B------:R-:W-:Y:S01]  /*2c70*/  IMAD.MOV.U32 R52, RZ, RZ, -0x1 ;  /* 0xffffffffff347424 */ /* 0x000fe200078e00ff */
[----:B------:R-:W-:Y:S02]  /*2c80*/  MOV R48, 0x2ca0 ;  /* 0x00002ca000307802 */ /* 0x000fe40000000f00 */
[----:B------:R-:W-:Y:S05]  /*2c90*/  CALL.REL.NOINC `($__internal_55_$__cuda_sm70_shflsync_down_p) ;  /* 0x0000002000007944 */ /* 0x000fea0003c00000 */
[----:B-1----:R-:W-:Y:S01]  /*2ca0*/  MOV R48, R52 ;  /* 0x0000003400307202 */ /* 0x002fe20000000f00 */
[----:B0-----:R-:W-:Y:S05]  /*2cb0*/  BRA `(.L_x_2068) ;  /* 0xffffe49000007947 */ /* 0x001fea000383ffff */
        .weak           $__internal_55_$__cuda_sm70_shflsync_down_p
        .type           $__internal_55_$__cuda_sm70_shflsync_down_p,@function
        .size           $__internal_55_$__cuda_sm70_shflsync_down_p,(.L_x_6704 - $__internal_55_$__cuda_sm70_shflsync_down_p)
$__internal_55_$__cuda_sm70_shflsync_down_p:
[----:B------:R-:W-:Y:S01]  /*2cc0*/  HFMA2.MMA R49, -RZ, RZ, 0, 0 ;  /* 0x00000000ff317435 */ /* 0x000fe200000001ff */
[----:B------:R-:W-:Y:S04]  /*2cd0*/  WARPSYNC R52 ;  /* 0x0000003400007348 */ /* 0x000fe80003800000 */
[----:B------:R0:W1:Y:S01]  /*2ce0*/  SHFL.DOWN PT, R52, R55, R54, R53 ;  /* 0x0800003637347389 */ /* 0x00006200000e0035 */
[----:B------:R-:W-:Y:S05]  /*2cf0*/  RET.REL.NODEC R48 `(_ZN10layer_norm13ln_bwd_kernelINS_13Kernel_traitsIf13__nv_bfloat16S2_S2_fjLj1536ELj1ELj1ELj4ELj8ENS_18Kernel_traits_baseILj1536EfS2_S2_S2_fjLj128EEEEELb1ELb1ELb0ELb1EEEvNS_9BwdParamsE) ;  /* 0xffffd30030007950 */ /* 0x000fea0003c3ffff */
.L_x_2069:
        /* <DEDUP_REMOVED lines=16> */
.L_x_6704:


//--------------------- .text._ZN10layer_norm22ln_bwd_finalize_kernelINS_22Kernel_traits_finalizeILj1536Ef13__nv_bfloat16S2_S2_fjLb1ELj1024ELj4ENS_18Kernel_traits_baseILj1536EfS2_S2_S2_fjLj1024EEEEELb1ELb0EEEvNS_9BwdParamsE --------------------------
	.section	.text._ZN10layer_norm22ln_bwd_finalize_kernelINS_22Kernel_traits_finalizeILj1536Ef13__nv_bfloat16S2_S2_fjLb1ELj1024ELj4ENS_18Kernel_traits_baseILj1536EfS2_S2_S2_fjLj1024EEEEELb1ELb0EEEvNS_9BwdParamsE,"ax",@progbits
	.sectioninfo	@"SHI_REGISTERS=32"
	.align	128
        .global         _ZN10layer_norm22ln_bwd_finalize_kernelINS_22Kernel_traits_finalizeILj1536Ef13__nv_bfloat16S2_S2_fjLb1ELj1024ELj4ENS_18Kernel_traits_baseILj1536EfS2_S2_S2_fjLj1024EEEEELb1ELb0EEEvNS_9BwdParamsE
        .type           _ZN10layer_norm22ln_bwd_finalize_kernelINS_22Kernel_traits_finalizeILj1536Ef13__nv_bfloat16S2_S2_fjLb1ELj1024ELj4ENS_18Kernel_traits_baseILj1536EfS2_S2_S2_fjLj1024EEEEELb1ELb0EEEvNS_9BwdParamsE,@function
        .size           _ZN10layer_norm22ln_bwd_finalize_kernelINS_22Kernel_traits_finalizeILj1536Ef13__nv_bfloat16S2_S2_fjLb1ELj1024ELj4ENS_18Kernel_traits_baseILj1536EfS2_S2_S2_fjLj1024EEEEELb1ELb0EEEvNS_9BwdParamsE,(.L_x_6705 - _ZN10layer_norm22ln_bwd_finalize_kernelINS_22Kernel_traits_finalizeILj1536Ef13__nv_bfloat16S2_S2_fjLb1ELj1024ELj4ENS_18Kernel_traits_baseILj1536EfS2_S2_S2_fjLj1024EEEEELb1ELb0EEEvNS_9BwdParamsE)
        .other          _ZN10layer_norm22ln_bwd_finalize_kernelINS_22Kernel_traits_finalizeILj1536Ef13__nv_bfloat16S2_S2_fjLb1ELj1024ELj4ENS_18Kernel_traits_baseILj1536EfS2_S2_S2_fjLj1024EEEEELb1ELb0EEEvNS_9BwdParamsE,@"STO_CUDA_ENTRY STV_DEFAULT"
_ZN10layer_norm22ln_bwd_finalize_kernelINS_22Kernel_traits_finalizeILj1536Ef13__nv_bfloat16S2_S2_fjLb1ELj1024ELj4ENS_18Kernel_traits_baseILj1536EfS2_S2_S2_fjLj1024EEEEELb1ELb0EEEvNS_9BwdParamsE:
.text._ZN10layer_norm22ln_bwd_finalize_kernelINS_22Kernel_traits_finalizeILj1536Ef13__nv_bfloat16S2_S2_fjLb1ELj1024ELj4ENS_18Kernel_traits_baseILj1536EfS2_S2_S2_fjLj1024EEEEELb1ELb0EEEvNS_9BwdParamsE:
        /* <DEDUP_REMOVED lines=19> */
.L_x_2083:
        /* <DEDUP_REMOVED lines=33> */
.L_x_2074:
        /* <DEDUP_REMOVED lines=47> */
.L_x_2073:
[----:B------:R-:W-:Y:S05]  /*0630*/  BSYNC B1 ;  /* 0x0000000000017941 */ /* 0x000fea0003800000 */
.L_x_2072:
        /* <DEDUP_REMOVED lines=29> */
.L_x_2076:
[----:B------:R-:W-:Y:S05]  /*0810*/  BSYNC B1 ;  /* 0x0000000000017941 */ /* 0x000fea0003800000 */
.L_x_2075:
        /* <DEDUP_REMOVED lines=14> */
.L_x_2077:
[----:B------:R-:W-:Y:S05]  /*0900*/  BSYNC B1 ;  /* 0x0000000000017941 */ /* 0x000fea0003800000 */
.L_x_2071:
[----:B------:R-:W-:Y:S05]  /*0910*/  BSYNC B0 ;  /* 0x0000000000007941 */ /* 0x000fea0003800000 */
.L_x_2070:
        /* <DEDUP_REMOVED lines=12> */
.L_x_2084:
        /* <DEDUP_REMOVED lines=27> */
.L_x_2085:
        /* <DEDUP_REMOVED lines=9> */
.L_x_2078:
        /* <DEDUP_REMOVED lines=8> */
[----:B-1----:R-:W-:Y:S01]  /*0ca0*/  LOP3.LUT R18, R8, 0xf8, RZ, 0xc0, !PT ;  /* 0x000000f808127812 */ /* 0x002fe200078ec0ff */
[----:B------:R-:W-:-:S04]  /*0cb0*/  IMAD.WIDE.U32 R12, R5, R16, c[0x0][0x268] ;  /* 0x00009a00050c7625 */ /* 0x000fc800078e0010 */
[----:B------:R-:W0:Y:S01]  /*0cc0*/  LDS.64 R10, [R18+0x3000] ;  /* 0x00300000120a7984 */ /* 0x000e220000000a00 */
[----:B------:R-:W-:-:S03]  /*0cd0*/  IMAD.WIDE.U32 R14, R5, R16, c[0x0][0x260] ;  /* 0x00009800050e7625 */ /* 0x000fc600078e0010 */
[----:B------:R-:W1:Y:S01]  /*0ce0*/  LDS.64 R8, [R18+0x3080] ;  /* 0x0030800012087984 */ /* 0x000e620000000a00 */
[----:B------:R-:W-:-:S03]  /*0cf0*/  IMAD.WIDE.U32 R16, R5, R16, c[0x0][0x280] ;  /* 0x0000a00005107625 */ /* 0x000fc600078e0010 */
[----:B------:R-:W2:Y:S04]  /*0d00*/  LDS.64 R20, [R18+0x3100] ;  /* 0x0031000012147984 */ /* 0x000ea80000000a00 */
[----:B0-----:R0:W-:Y:S04]  /*0d10*/  STG.E.64 [R12.64], R10 ;  /* 0x0000000a0c007986 */ /* 0x0011e8000c101b04 */
[----:B-1----:R0:W-:Y:S04]  /*0d20*/  STG.E.64 [R14.64], R8 ;  /* 0x000000080e007986 */ /* 0x0021e8000c101b04 */
[----:B--2---:R0:W-:Y:S02]  /*0d30*/  STG.E.64 [R16.64], R20 ;  /* 0x0000001410007986 */ /* 0x0041e4000c101b04 */
.L_x_2082:
[----:B------:R-:W-:Y:S05]  /*0d40*/  BSYNC B0 ;  /* 0x0000000000007941 */ /* 0x000fea0003800000 */
.L_x_2081:
[C---:B------:R-:W-:Y:S02]  /*0d50*/  ISETP.GT.U32.AND P1, PT, R4.reuse, -0x601, PT ;  /* 0xfffff9ff0400780c */ /* 0x040fe40003f24070 */
[----:B------:R-:W-:-:S02]  /*0d60*/  IADD3 R4, R4, 0x600, RZ ;  /* 0x0000060004047810 */ /* 0x000fc40007ffe0ff */
[----:B------:R-:W-:-:S09]  /*0d70*/  IADD3 R5, R5, 0x300, RZ ;  /* 0x0000030005057810 */ /* 0x000fd20007ffe0ff */
[----:B01----:R-:W-:Y:S05]  /*0d80*/  @P1 BRA `(.L_x_2083) ;  /* 0xfffff3a000001947 */ /* 0x003fea000383ffff */
[----:B------:R-:W-:Y:S05]  /*0d90*/  EXIT ;  /* 0x000000000000794d */ /* 0x000fea0003800000 */
.L_x_2079:
[----:B------:R-:W-:Y:S01]  /*0da0*/  HFMA2.MMA R17, -RZ, RZ, 0, 5.9604644775390625e-08 ;  /* 0x00000001ff117435 */ /* 0x000fe200000001ff */
[----:B---3--:R-:W-:Y:S01]  /*0db0*/  MOV R18, R10 ;  /* 0x0000000a00127202 */ /* 0x008fe20000000f00 */
[----:B------:R-:W-:Y:S01]  /*0dc0*/  IMAD.MOV.U32 R14, RZ, RZ, 0x1f ;  /* 0x0000001fff0e7424 */ /* 0x000fe200078e00ff */
[----:B------:R-:W-:Y:S02]  /*0dd0*/  MOV R19, 0xffffffff ;  /* 0xffffffff00137802 */ /* 0x000fe40000000f00 */
[----:B------:R-:W-:Y:S02]  /*0de0*/  MOV R8, 0xe00 ;  /* 0x00000e0000087802 */ /* 0x000fe40000000f00 */
[----:B012---:R-:W-:Y:S05]  /*0df0*/  CALL.REL.NOINC `($__internal_56_$__cuda_sm70_shflsync_bfly_p) ;  /* 0x0000059000007944 */ /* 0x007fea0003c00000 */
[----:B01----:R-:W-:Y:S05]  /*0e00*/  BRA `(.L_x_2084) ;  /* 0xfffffbd000007947 */ /* 0x003fea000383ffff */
.L_x_2080:
[----:B------:R-:W-:Y:S01]  /*0e10*/  HFMA2.MMA R17, -RZ, RZ, 0, 1.1920928955078125e-07 ;  /* 0x00000002ff117435 */ /* 0x000fe200000001ff */
[----:B------:R-:W-:Y:S01]  /*0e20*/  IMAD.MOV.U32 R14, RZ, RZ, 0x1f ;  /* 0x0000001fff0e7424 */ /* 0x000fe200078e00ff */
[----:B------:R-:W-:Y:S02]  /*0e30*/  MOV R19, 0xffffffff ;  /* 0xffffffff00137802 */ /* 0x000fe40000000f00 */
[----:B------:R-:W-:Y:S02]  /*0e40*/  MOV R8, 0xe60 ;  /* 0x00000e6000087802 */ /* 0x000fe40000000f00 */
[----:B0123--:R-:W-:Y:S05]  /*0e50*/  CALL.REL.NOINC `($__internal_56_$__cuda_sm70_shflsync_bfly_p) ;  /* 0x0000053000007944 */ /* 0x00ffea0003c00000 */
[----:B0-----:R-:W-:Y:S01]  /*0e60*/  HFMA2.MMA R17, -RZ, RZ, 0, 2.384185791015625e-07 ;  /* 0x00000004ff117435 */ /* 0x001fe200000001ff */
[----:B-1----:R-:W-:Y:S01]  /*0e70*/  FADD.FTZ R18, R18, R14 ;  /* 0x0000000e12127221 */ /* 0x002fe20000010000 */
[----:B------:R-:W-:Y:S01]  /*0e80*/  MOV R19, 0xffffffff ;  /* 0xffffffff00137802 */ /* 0x000fe20000000f00 */
[----:B------:R-:W-:Y:S01]  /*0e90*/  IMAD.MOV.U32 R14, RZ, RZ, 0x1f ;  /* 0x0000001fff0e7424 */ /* 0x000fe200078e00ff */
[----:B------:R-:W-:-:S02]  /*0ea0*/  MOV R8, 0xec0 ;  /* 0x00000ec000087802 */ /* 0x000fc40000000f00 */
[----:B------:R-:W-:Y:S05]  /*0eb0*/  CALL.REL.NOINC `($__internal_56_$__cuda_sm70_shflsync_bfly_p) ;  /* 0x000004d000007944 */ /* 0x000fea0003c00000 */
[----:B0-----:R-:W-:Y:S01]  /*0ec0*/  HFMA2.MMA R17, -RZ, RZ, 0, 4.76837158203125e-07 ;  /* 0x00000008ff117435 */ /* 0x001fe200000001ff */
[----:B-1----:R-:W-:Y:S01]  /*0ed0*/  FADD.FTZ R18, R18, R14 ;  /* 0x0000000e12127221 */ /* 0x002fe20000010000 */
[----:B------:R-:W-:Y:S01]  /*0ee0*/  MOV R19, 0xffffffff ;  /* 0xffffffff00137802 */ /* 0x000fe20000000f00 */
[----:B------:R-:W-:Y:S01]  /*0ef0*/  IMAD.MOV.U32 R14, RZ, RZ, 0x1f ;  /* 0x0000001fff0e7424 */ /* 0x000fe200078e00ff */
[----:B------:R-:W-:-:S02]  /*0f00*/  MOV R8, 0xf20 ;  /* 0x00000f2000087802 */ /* 0x000fc40000000f00 */
[----:B------:R-:W-:Y:S05]  /*0f10*/  CALL.REL.NOINC `($__internal_56_$__cuda_sm70_shflsync_bfly_p) ;  /* 0x0000047000007944 */ /* 0x000fea0003c00000 */
[----:B-1----:R-:W-:Y:S01]  /*0f20*/  FADD.FTZ R10, R18, R14 ;  /* 0x0000000e120a7221 */ /* 0x002fe20000010000 */
[----:B0-----:R-:W-:Y:S01]  /*0f30*/  HFMA2.MMA R17, -RZ, RZ, 0, 9.5367431640625e-07 ;  /* 0x00000010ff117435 */ /* 0x001fe200000001ff */
[----:B------:R-:W-:Y:S01]  /*0f40*/  IMAD.MOV.U32 R14, RZ, RZ, 0x1f ;  /* 0x0000001fff0e7424 */ /* 0x000fe200078e00ff */
[----:B------:R-:W-:-:S02]  /*0f50*/  MOV R19, 0xffffffff ;  /* 0xffffffff00137802 */ /* 0x000fc40000000f00 */
[----:B------:R-:W-:Y:S02]  /*0f60*/  MOV R18, R10 ;  /* 0x0000000a00127202 */ /* 0x000fe40000000f00 */
[----:B------:R-:W-:Y:S02]  /*0f70*/  MOV R8, 0xf90 ;  /* 0x00000f9000087802 */ /* 0x000fe40000000f00 */
[----:B------:R-:W-:Y:S05]  /*0f80*/  CALL.REL.NOINC `($__internal_56_$__cuda_sm70_shflsync_bfly_p) ;  /* 0x0000040000007944 */ /* 0x000fea0003c00000 */
[----:B0-----:R-:W-:Y:S01]  /*0f90*/  HFMA2.MMA R17, -RZ, RZ, 0, 5.9604644775390625e-08 ;  /* 0x00000001ff117435 */ /* 0x001fe200000001ff */
[----:B-1----:R-:W-:Y:S01]  /*0fa0*/  IMAD.MOV.U32 R13, RZ, RZ, R14 ;  /* 0x000000ffff0d7224 */ /* 0x002fe200078e000e */
[----:B------:R-:W-:Y:S01]  /*0fb0*/  MOV R18, R15 ;  /* 0x0000000f00127202 */ /* 0x000fe20000000f00 */
[----:B------:R-:W-:Y:S01]  /*0fc0*/  IMAD.MOV.U32 R14, RZ, RZ, 0x1f ;  /* 0x0000001fff0e7424 */ /* 0x000fe200078e00ff */
[----:B------:R-:W-:Y:S02]  /*0fd0*/  MOV R19, 0xffffffff ;  /* 0xffffffff00137802 */ /* 0x000fe40000000f00 */
[----:B------:R-:W-:Y:S02]  /*0fe0*/  MOV R8, 0x1000 ;  /* 0x0000100000087802 */ /* 0x000fe40000000f00 */
[----:B------:R-:W-:Y:S05]  /*0ff0*/  CALL.REL.NOINC `($__internal_56_$__cuda_sm70_shflsync_bfly_p) ;  /* 0x0000039000007944 */ /* 0x000fea0003c00000 */
[----:B0-----:R-:W-:Y:S01]  /*1000*/  HFMA2.MMA R17, -RZ, RZ, 0, 1.1920928955078125e-07 ;  /* 0x00000002ff117435 */ /* 0x001fe200000001ff */
[----:B-1----:R-:W-:Y:S01]  /*1010*/  FADD.FTZ R18, R15, R14 ;  /* 0x0000000e0f127221 */ /* 0x002fe20000010000 */
[----:B------:R-:W-:Y:S01]  /*1020*/  MOV R19, 0xffffffff ;  /* 0xffffffff00137802 */ /* 0x000fe20000000f00 */
[----:B------:R-:W-:Y:S01]  /*1030*/  IMAD.MOV.U32 R14, RZ, RZ, 0x1f ;  /* 0x0000001fff0e7424 */ /* 0x000fe200078e00ff */
[----:B------:R-:W-:-:S02]  /*1040*/  MOV R8, 0x1060 ;  /* 0x0000106000087802 */ /* 0x000fc40000000f00 */
[----:B------:R-:W-:Y:S05]  /*1050*/  CALL.REL.NOINC `($__internal_56_$__cuda_sm70_shflsync_bfly_p) ;  /* 0x0000033000007944 */ /* 0x000fea0003c00000 */
        /* <DEDUP_REMOVED lines=14> */
[----:B------:R-:W-:Y:S01]  /*1140*/  MOV R14, 0x1f ;  /* 0x0000001f000e7802 */ /* 0x000fe20000000f00 */
[----:B------:R-:W-:Y:S01]  /*1150*/  IMAD.MOV.U32 R19, RZ, RZ, -0x1 ;  /* 0xffffffffff137424 */ /* 0x000fe200078e00ff */
[----:B------:R-:W-:-:S02]  /*1160*/  MOV R8, 0x1190 ;  /* 0x0000119000087802 */ /* 0x000fc40000000f00 */
[----:B------:R-:W-:Y:S02]  /*1170*/  MOV R18, R12 ;  /* 0x0000000c00127202 */ /* 0x000fe40000000f00 */
[----:B------:R-:W-:Y:S05]  /*1180*/  CALL.REL.NOINC `($__internal_56_$__cuda_sm70_shflsync_bfly_p) ;  /* 0x0000020000007944 */ /* 0x000fea0003c00000 */
[----:B-1----:R-:W-:Y:S01]  /*1190*/  MOV R15, R14 ;  /* 0x0000000e000f7202 */ /* 0x002fe20000000f00 */
[----:B------:R-:W-:Y:S01]  /*11a0*/  HFMA2.MMA R14, -RZ, RZ, 0, 1.847743988037109375e-06 ;  /* 0x0000001fff0e7435 */ /* 0x000fe200000001ff */
[----:B0-----:R-:W-:Y:S01]  /*11b0*/  MOV R18, R11 ;  /* 0x0000000b00127202 */ /* 0x001fe20000000f00 */
        /* <DEDUP_REMOVED lines=13> */
[----:B------:R-:W-:Y:S01]  /*1290*/  IMAD.MOV.U32 R19, RZ, RZ, -0x1 ;  /* 0xffffffffff137424 */ /* 0x000fe200078e00ff */
[----:B------:R-:W-:-:S02]  /*12a0*/  MOV R8, 0x12c0 ;  /* 0x000012c000087802 */ /* 0x000fc40000000f00 */
[----:B------:R-:W-:Y:S05]  /*12b0*/  CALL.REL.NOINC `($__internal_56_$__cuda_sm70_shflsync_bfly_p) ;  /* 0x000000d000007944 */ /* 0x000fea0003c00000 */
[----:B0-----:R-:W-:Y:S01]  /*12c0*/  HFMA2.MMA R17, -RZ, RZ, 0, 4.76837158203125e-07 ;  /* 0x00000008ff117435 */ /* 0x001fe200000001ff */
[----:B-1----:R-:W-:Y:S01]  /*12d0*/  FADD.FTZ R18, R18, R14 ;  /* 0x0000000e12127221 */ /* 0x002fe20000010000 */
[----:B------:R-:W-:-:S02]  /*12e0*/  MOV R14, 0x1f ;  /* 0x0000001f000e7802 */ /* 0x000fc40000000f00 */
[----:B------:R-:W-:Y:S02]  /*12f0*/  MOV R19, 0xffffffff ;  /* 0xffffffff00137802 */ /* 0x000fe40000000f00 */
[----:B------:R-:W-:Y:S02]  /*1300*/  MOV R8, 0x1320 ;  /* 0x0000132000087802 */ /* 0x000fe40000000f00 */
[----:B------:R-:W-:Y:S05]  /*1310*/  CALL.REL.NOINC `($__internal_56_$__cuda_sm70_shflsync_bfly_p) ;  /* 0x0000007000007944 */ /* 0x000fea0003c00000 */
[----:B01----:R-:W-:Y:S01]  /*1320*/  FADD.FTZ R18, R18, R14 ;  /* 0x0000000e12127221 */ /* 0x003fe20000010000 */
[----:B------:R-:W-:Y:S01]  /*1330*/  HFMA2.MMA R14, -RZ, RZ, 0, 1.847743988037109375e-06 ;  /* 0x0000001fff0e7435 */ /* 0x000fe200000001ff */
[----:B------:R-:W-:Y:S01]  /*1340*/  IMAD.MOV.U32 R17, RZ, RZ, 0x10 ;  /* 0x00000010ff117424 */ /* 0x000fe200078e00ff */
[----:B------:R-:W-:Y:S02]  /*1350*/  MOV R19, 0xffffffff ;  /* 0xffffffff00137802 */ /* 0x000fe40000000f00 */
[----:B------:R-:W-:Y:S02]  /*1360*/  MOV R8, 0x1380 ;  /* 0x0000138000087802 */ /* 0x000fe40000000f00 */
[----:B------:R-:W-:Y:S05]  /*1370*/  CALL.REL.NOINC `($__internal_56_$__cuda_sm70_shflsync_bfly_p) ;  /* 0x0000001000007944 */ /* 0x000fea0003c00000 */
[----:B01----:R-:W-:Y:S05]  /*1380*/  BRA `(.L_x_2085) ;  /* 0xfffff80000007947 */ /* 0x003fea000383ffff */
        .weak           $__internal_56_$__cuda_sm70_shflsync_bfly_p
        .type           $__internal_56_$__cuda_sm70_shflsync_bfly_p,@function
        .size           $__internal_56_$__cuda_sm70_shflsync_bfly_p,(.L_x_6705 - $__internal_56_$__cuda_sm70_shflsync_bfly_p)
$__internal_56_$__cuda_sm70_shflsync_bfly_p:
[----:B------:R-:W-:Y:S01]  /*1390*/  HFMA2.MMA R9, -RZ, RZ, 0, 0 ;  /* 0x00000000ff097435 */ /* 0x000fe200000001ff */
[----:B------:R-:W-:Y:S04]  /*13a0*/  WARPSYNC R19 ;  /* 0x0000001300007348 */ /* 0x000fe80003800000 */
[----:B------:R0:W1:Y:S01]  /*13b0*/  SHFL.BFLY PT, R14, R18, R17, R14 ;  /* 0x0c000011120e7389 */ /* 0x00006200000e000e */
[----:B------:R-:W-:Y:S05]  /*13c0*/  RET.REL.NODEC R8 `(_ZN10layer_norm22ln_bwd_finalize_kernelINS_22Kernel_traits_finalizeILj1536Ef13__nv_bfloat16S2_S2_fjLb1ELj1024ELj4ENS_18Kernel_traits_baseILj1536EfS2_S2_S2_fjLj1024EEEEELb1ELb0EEEvNS_9BwdParamsE) ;  /* 0xffffec3008007950 */ /* 0x000fea0003c3ffff */
.L_x_2086:
        /* <DEDUP_REMOVED lines=11> */
.L_x_6705:


//--------------------- .text._ZN10layer_norm13ln_bwd_kernelINS_13Kernel_traitsIf13__nv_bfloat16S2_S2_fjLj1536ELj1ELj1ELj4ELj8ENS_18Kernel_traits_baseILj1536EfS2_S2_S2_fjLj128EEEEELb1ELb1ELb1ELb0EEEvNS_9BwdParamsE --------------------------
	.section	.text._ZN10layer_norm13ln_bwd_kernelINS_13Kernel_traitsIf13__nv_bfloat16S2_S2_fjLj1536ELj1ELj1ELj4ELj8ENS_18Kernel_traits_baseILj1536EfS2_S2_S2_fjLj128EEEEELb1ELb1ELb1ELb0EEEvNS_9BwdParamsE,"ax",@progbits
	.sectioninfo	@"SHI_REGISTERS=128"
	.align	128
        .global         _ZN10layer_norm13ln_bwd_kernelINS_13Kernel_traitsIf13__nv_bfloat16S2_S2_fjLj1536ELj1ELj1ELj4ELj8ENS_18Kernel_traits_baseILj1536EfS2_S2_S2_fjLj128EEEEELb1ELb1ELb1ELb0EEEvNS_9BwdParamsE
        .type           _ZN10layer_norm13ln_bwd_kernelINS_13Kernel_traitsIf13__nv_bfloat16S2_S2_fjLj1536ELj1ELj1ELj4ELj8ENS_18Kernel_traits_baseILj1536EfS2_S2_S2_fjLj128EEEEELb1ELb1ELb1ELb0EEEvNS_9BwdParamsE,@function
        .size           _ZN10layer_norm13ln_bwd_kernelINS_13Kernel_traitsIf13__nv_bfloat16S2_S2_fjLj1536ELj1ELj1ELj4ELj8ENS_18Kernel_traits_baseILj1536EfS2_S2_S2_fjLj128EEEEELb1ELb1ELb1ELb0EEEvNS_9BwdParamsE,(.L_x_6706 - _ZN10layer_norm13ln_bwd_kernelINS_13Kernel_traitsIf13__nv_bfloat16S2_S2_fjLj1536ELj1ELj1ELj4ELj8ENS_18Kernel_traits_baseILj1536EfS2_S2_S2_fjLj128EEEEELb1ELb1ELb1ELb0EEEvNS_9BwdParamsE)
        .other          _ZN10layer_norm13ln_bwd_kernelINS_13Kernel_traitsIf13__nv_bfloat16S2_S2_fjLj1536ELj1ELj1ELj4ELj8ENS_18Kernel_traits_baseILj1536EfS2_S2_S2_fjLj128EEEEELb1ELb1ELb1ELb0EEEvNS_9BwdParamsE,@"STO_CUDA_ENTRY STV_DEFAULT"
_ZN10layer_norm13ln_bwd_kernelINS_13Kernel_traitsIf13__nv_bfloat16S2_S2_fjLj1536ELj1ELj1ELj4ELj8ENS_18Kernel_traits_baseILj1536EfS2_S2_S2_fjLj128EEEEELb1ELb1ELb1ELb0EEEvNS_9BwdParamsE:
.text._ZN10layer_norm13ln_bwd_kernelINS_13Kernel_traitsIf13__nv_bfloat16S2_S2_fjLj1536ELj1ELj1ELj4ELj8ENS_18Kernel_traits_baseILj1536EfS2_S2_S2_fjLj128EEEEELb1ELb1ELb1ELb0EEEvNS_9BwdParamsE:
        /* <DEDUP_REMOVED lines=22> */
[----:B------:R1:W5:Y:S03]  /*0160*/  @P0 LDG.E.128 R20, [R6.64] ;  /* 0x0000000406140981 */ /* 0x000366000c1e1d00 */
[C---:B------:R-:W-:Y:S01]  /*0170*/  @P1 IMAD.WIDE.U32 R40, R8.reuse, R41, c[0x0][0x1c8] ;  /* 0x0000720008281625 */ /* 0x040fe200078e0029 */
[----:B------:R1:W5:Y:S01]  /*0180*/  @P1 LDG.E.128 R24, [R14.64] ;  /* 0x000000040e181981 */ /* 0x000362000c1e1d00 */
[----:B------:R-:W-:Y:S01]  /*0190*/  @P1 IADD3 R8, R8, 0x80, RZ ;  /* 0x0000008008081810 */ /* 0x000fe20007ffe0ff */
[----:B------:R-:W-:Y:S01]  /*01a0*/  CS2R R72, SRZ ;  /* 0x0000000000487805 */ /* 0x000fe2000001ff00 */
[----:B------:R-:W-:Y:S01]  /*01b0*/  CS2R R74, SRZ ;  /* 0x00000000004a7805 */ /* 0x000fe2000001ff00 */
[----:B------:R2:W5:Y:S02]  /*01c0*/  @P1 LDG.E.128 R28, [R40.64] ;  /* 0x00000004281c1981 */ /* 0x000564000c1e1d00 */
[----:B------:R-:W-:-:S04]  /*01d0*/  @P2 IMAD.WIDE.U32 R12, R8, R9, c[0x0][0x1c8] ;  /* 0x00007200080c2625 */ /* 0x000fc800078e0009 */
[----:B------:R-:W-:Y:S01]  /*01e0*/  @P2 IMAD.WIDE.U32 R8, R8, R9, c[0x0][0x1b0] ;  /* 0x00006c0008082625 */ /* 0x000fe200078e0009 */
[----:B------:R1:W5:Y:S04]  /*01f0*/  @P2 LDG.E.128 R32, [R12.64] ;  /* 0x000000040c202981 */ /* 0x000368000c1e1d00 */
        /* <DEDUP_REMOVED lines=17> */
[----:B--2---:R-:W-:Y:S01]  /*0310*/  CS2R R40, SRZ ;  /* 0x0000000000287805 */ /* 0x004fe2000001ff00 */
[----:B------:R-:W-:Y:S01]  /*0320*/  CS2R R42, SRZ ;  /* 0x00000000002a7805 */ /* 0x000fe2000001ff00 */
[----:B------:R-:W-:Y:S05]  /*0330*/  @P2 BRA `(.L_x_2087) ;  /* 0x0000315000002947 */ /* 0x000fea0003800000 */
[----:B-1----:R-:W0:Y:S01]  /*0340*/  LDC.U8 R9, c[0x0][0x1f0] ;  /* 0x00007c00ff097b82 */ /* 0x002e220000000000 */
[----:B------:R-:W-:Y:S01]  /*0350*/  HFMA2.MMA R7, -RZ, RZ, 0, 5.9604644775390625e-08 ;  /* 0x00000001ff077435 */ /* 0x000fe200000001ff */
[----:B------:R-:W-:-:S06]  /*0360*/  IMAD.MOV.U32 R73, RZ, RZ, RZ ;  /* 0x000000ffff497224 */ /* 0x000fcc00078e00ff */
.L_x_2180:
        /* <DEDUP_REMOVED lines=34> */
.L_x_2091:
[----:B------:R-:W-:Y:S05]  /*0590*/  BSYNC B1 ;  /* 0x0000000000017941 */ /* 0x000fea0003800000 */
.L_x_2090:
[----:B------:R-:W-:Y:S01]  /*05a0*/  BSSY B1, `(.L_x_2092) ;  /* 0x000000a000017945 */ /* 0x000fe20003800000 */
[----:B------:R-:W-:Y:S05]  /*05b0*/  @!P1 BRA `(.L_x_2093) ;  /* 0x0000008000009947 */ /* 0x000fea0003800000 */
[----:B------:R-:W-:-:S04]  /*05c0*/  ISETP.NE.U32.AND P3, PT, RZ, c[0x0][0x218], PT ;  /* 0x00008600ff007a0c */ /* 0x000fc80003f65070 */
[----:B------:R-:W-:Y:S01]  /*05d0*/  ISETP.NE.AND.EX P3, PT, RZ, c[0x0][0x21c], PT, P3 ;  /* 0x00008700ff007a0c */ /* 0x000fe20003f65330 */
[----:B-1----:R-:W-:-:S05]  /*05e0*/  IMAD.WIDE.U32 R76, R104, R83, c[0x0][0x190] ;  /* 0x00006400684c7625 */ /* 0x002fca00078e0053 */
[----:B------:R1:W5:Y:S07]  /*05f0*/  LDG.E R3, [R76.64] ;  /* 0x000000044c037981 */ /* 0x00036e000c1e1900 */
[----:B------:R-:W-:-:S05]  /*0600*/  @P3 IMAD.WIDE.U32 R78, R105, R82, c[0x0][0x218] ;  /* 0x00008600694e3625 */ /* 0x000fca00078e0052 */
[----:B------:R1:W5:Y:S01]  /*0610*/  @P3 LDG.E.64 R98, [R78.64] ;  /* 0x000000044e623981 */ /* 0x000362000c1e1b00 */
[----:B------:R-:W-:Y:S02]  /*0620*/  IADD3 R104, R104, 0x80, RZ ;  /* 0x0000008068687810 */ /* 0x000fe40007ffe0ff */
[----:B------:R-:W-:Y:S02]  /*0630*/  IADD3 R105, R105, 0x80, RZ ;  /* 0x0000008069697810 */ /* 0x000fe40007ffe0ff */
.L_x_2093:
[----:B------:R-:W-:Y:S05]  /*0640*/  BSYNC B1 ;  /* 0x0000000000017941 */ /* 0x000fea0003800000 */
.L_x_2092:
[----:B------:R-:W-:Y:S01]  /*0650*/  ISETP.GE.U32.AND P3, PT, R2, 0x180, PT ;  /* 0x000001800200780c */ /* 0x000fe20003f66070 */
[----:B------:R-:W-:-:S12]  /*0660*/  CS2R R80, SRZ ;  /* 0x0000000000507805 */ /* 0x000fd8000001ff00 */
[----:B------:R-:W-:Y:S05]  /*0670*/  @!P3 BRA `(.L_x_2094) ;  /* 0x00000c300000b947 */ /* 0x000fea0003800000 */
[----:B------:R-:W-:Y:S01]  /*0680*/  ISETP.NE.U32.AND P3, PT, RZ, c[0x0][0x218], PT ;  /* 0x00008600ff007a0c */ /* 0x000fe20003f65070 */
[----:B-1----:R-:W-:-:S03]  /*0690*/  IMAD.WIDE.U32 R78, R104, R83, c[0x0][0x190] ;  /* 0x00006400684e7625 */ /* 0x002fc600078e0053 */
[----:B------:R-:W-:Y:S02]  /*06a0*/  ISETP.NE.AND.EX P3, PT, RZ, c[0x0][0x21c], PT, P3 ;  /* 0x00008700ff007a0c */ /* 0x000fe40003f65330 */
[----:B------:R1:W5:Y:S11]  /*06b0*/  LDG.E R0, [R78.64] ;  /* 0x000000044e007981 */ /* 0x000376000c1e1900 */
[----:B------:R-:W-:-:S05]  /*06c0*/  @P3 IMAD.WIDE.U32 R76, R105, R82, c[0x0][0x218] ;  /* 0x00008600694c3625 */ /* 0x000fca00078e0052 */
[----:B------:R1:W5:Y:S01]  /*06d0*/  @P3 LDG.E.64 R96, [R76.64] ;  /* 0x000000044c603981 */ /* 0x000362000c1e1b00 */
[----:B------:R-:W-:Y:S01]  /*06e0*/  MOV R80, RZ ;  /* 0x000000ff00507202 */ /* 0x000fe20000000f00 */
[----:B------:R-:W-:Y:S05]  /*06f0*/  BRA `(.L_x_2094) ;  /* 0x00000bb000007947 */ /* 0x000fea0003800000 */
.L_x_2089:
[----:B---3--:R-:W-:-:S06]  /*0700*/  IMAD.WIDE R76, R8, R83, c[0x0][0x1a0] ;  /* 0x00006800084c7625 */ /* 0x008fcc00078e0253 */
        /* <DEDUP_REMOVED lines=13> */
[----:B0-----:R-:W-:Y:S02]  /*07e0*/  ISETP.NE.AND P3, PT, R9, RZ, PT ;  /* 0x000000ff0900720c */ /* 0x001fe40003f65270 */
        /* <DEDUP_REMOVED lines=16> */
[----:B------:R-:W-:Y:S02]  /*08f0*/  IADD3 R121, R5, 0x80, RZ ;  /* 0x0000008005797810 */ /* 0x000fe40007ffe0ff */
[----:B--2---:R-:W-:Y:S02]  /*0900*/  PRMT R78, RZ, 0x5410, R76 ;  /* 0x00005410ff4e7816 */ /* 0x004fe4000000004c */
[--C-:B---3--:R-:W-:Y:S01]  /*0910*/  SHF.R.U64 R115, R80, 0x10, R81.reuse ;  /* 0x0000001050737819 */ /* 0x108fe20000001251 */
[--C-:B------:R-:W-:Y:S01]  /*0920*/  IMAD.MOV.U32 R87, RZ, RZ, R81.reuse ;  /* 0x000000ffff577224 */ /* 0x100fe200078e0051 */
[----:B------:R-:W-:Y:S02]  /*0930*/  SHF.R.U32.HI R92, RZ, 0x10, R81 ;  /* 0x00000010ff5c7819 */ /* 0x000fe40000011651 */
[----:B------:R-:W-:Y:S01]  /*0940*/  SHF.R.U64 R81, R76, 0x10, R77 ;  /* 0x000000104c517819 */ /* 0x000fe2000000124d */
[----:B------:R-:W-:Y:S01]  /*0950*/  FADD.FTZ R79, -R105, R78 ;  /* 0x0000004e694f7221 */ /* 0x000fe20000010100 */
[----:B------:R-:W-:-:S02]  /*0960*/  MOV R117, R80 ;  /* 0x0000005000757202 */ /* 0x000fc40000000f00 */
[----:B------:R-:W-:Y:S02]  /*0970*/  PRMT R90, RZ, 0x5410, R77 ;  /* 0x00005410ff5a7816 */ /* 0x000fe4000000004d */
[----:B------:R-:W-:Y:S02]  /*0980*/  PRMT R78, RZ, 0x5410, R81 ;  /* 0x00005410ff4e7816 */ /* 0x000fe40000000051 */
[----:B------:R-:W-:Y:S01]  /*0990*/  SHF.R.U32.HI R80, RZ, 0x10, R77 ;  /* 0x00000010ff507819 */ /* 0x000fe2000001164d */
[----:B------:R-:W-:Y:S01]  /*09a0*/  FMUL.FTZ R118, R6, R79 ;  /* 0x0000004f06767220 */ /* 0x000fe20000410000 */
[----:B------:R-:W-:Y:S02]  /*09b0*/  PRMT R117, RZ, 0x5410, R117 ;  /* 0x00005410ff757816 */ /* 0x000fe40000000075 */
[----:B0-----:R-:W-:Y:S01]  /*09c0*/  PRMT R88, RZ, 0x5410, R115 ;  /* 0x00005410ff587816 */ /* 0x001fe20000000073 */
[C---:B------:R-:W-:Y:S01]  /*09d0*/  FADD.FTZ R115, -R105.reuse, R78 ;  /* 0x0000004e69737221 */ /* 0x040fe20000010100 */
[----:B------:R-:W-:Y:S01]  /*09e0*/  PRMT R77, RZ, 0x5410, R87 ;  /* 0x00005410ff4d7816 */ /* 0x000fe20000000057 */
[----:B------:R-:W-:Y:S01]  /*09f0*/  FADD.FTZ R87, -R105, R90 ;  /* 0x0000005a69577221 */ /* 0x000fe20000010100 */
[----:B------:R-:W-:Y:S01]  /*0a00*/  PRMT R80, RZ, 0x5410, R80 ;  /* 0x00005410ff507816 */ /* 0x000fe20000000050 */
[----:B------:R-:W-:-:S02]  /*0a10*/  FADD.FTZ R60, R60, R117 ;  /* 0x000000753c3c7221 */ /* 0x000fc40000010000 */
[----:B------:R-:W-:Y:S02]  /*0a20*/  FMUL.FTZ R115, R6, R115 ;  /* 0x0000007306737220 */ /* 0x000fe40000410000 */
[----:B------:R-:W-:Y:S02]  /*0a30*/  FFMA.FTZ R72, R118, R117, R72 ;  /* 0x0000007576487223 */ /* 0x000fe40000010048 */
[----:B------:R-:W-:Y:S02]  /*0a40*/  FMUL.FTZ R87, R6, R87 ;  /* 0x0000005706577220 */ /* 0x000fe40000410000 */
[----:B------:R-:W-:Y:S02]  /*0a50*/  FMUL.FTZ R117, R16, R117 ;  /* 0x0000007510757220 */ /* 0x000fe40000410000 */
[----:B------:R-:W-:Y:S02]  /*0a60*/  FADD.FTZ R61, R61, R88 ;  /* 0x000000583d3d7221 */ /* 0x000fe40000010000 */
[----:B------:R-:W-:-:S02]  /*0a70*/  FFMA.FTZ R73, R115, R88, R73 ;  /* 0x0000005873497223 */ /* 0x000fc40000010049 */
        /* <DEDUP_REMOVED lines=18> */
.L_x_2096:
[----:B------:R-:W-:Y:S05]  /*0ba0*/  BSYNC B1 ;  /* 0x0000000000017941 */ /* 0x000fea0003800000 */
.L_x_2095:
        /* <DEDUP_REMOVED lines=17> */
[----:B---3--:R-:W-:-:S02]  /*0cc0*/  PRMT R94, RZ, 0x5410, R76 ;  /* 0x00005410ff5e7816 */ /* 0x008fc4000000004c */
[----:B------:R-:W-:Y:S02]  /*0cd0*/  SHF.R.U32.HI R108, RZ, 0x10, R79 ;  /* 0x00000010ff6c7819 */ /* 0x000fe4000001164f */
[--C-:B------:R-:W-:Y:S02]  /*0ce0*/  SHF.R.U64 R79, R76, 0x10, R77.reuse ;  /* 0x000000104c4f7819 */ /* 0x100fe4000000124d */
[--C-:B------:R-:W-:Y:S02]  /*0cf0*/  SHF.R.U32.HI R93, RZ, 0x10, R77.reuse ;  /* 0x00000010ff5d7819 */ /* 0x100fe4000001164d */
[----:B0-----:R-:W-:Y:S02]  /*0d00*/  PRMT R102, RZ, 0x5410, R77 ;  /* 0x00005410ff667816 */ /* 0x001fe4000000004d */
[----:B------:R-:W-:Y:S01]  /*0d10*/  PRMT R77, RZ, 0x5410, R91 ;  /* 0x00005410ff4d7816 */ /* 0x000fe2000000005b */
[----:B------:R-:W-:Y:S01]  /*0d20*/  FADD.FTZ R91, -R105, R94 ;  /* 0x0000005e695b7221 */ /* 0x000fe20000010100 */
[----:B------:R-:W-:Y:S01]  /*0d30*/  PRMT R94, RZ, 0x5410, R79 ;  /* 0x00005410ff5e7816 */ /* 0x000fe2000000004f */
[----:B------:R-:W-:Y:S01]  /*0d40*/  IMAD.MOV.U32 R120, RZ, RZ, R78 ;  /* 0x000000ffff787224 */ /* 0x000fe200078e004e */
[----:B------:R-:W-:-:S03]  /*0d50*/  PRMT R78, RZ, 0x5410, R106 ;  /* 0x00005410ff4e7816 */ /* 0x000fc6000000006a */
[C---:B------:R-:W-:Y:S01]  /*0d60*/  FADD.FTZ R103, -R105.reuse, R94 ;  /* 0x0000005e69677221 */ /* 0x040fe20000010100 */
[----:B------:R-:W-:Y:S01]  /*0d70*/  PRMT R95, RZ, 0x5410, R120 ;  /* 0x00005410ff5f7816 */ /* 0x000fe20000000078 */
[----:B------:R-:W-:Y:S01]  /*0d80*/  FADD.FTZ R79, -R105, R102 ;  /* 0x00000066694f7221 */ /* 0x000fe20000010100 */
[----:B------:R-:W-:Y:S01]  /*0d90*/  PRMT R106, RZ, 0x5410, R93 ;  /* 0x00005410ff6a7816 */ /* 0x000fe2000000005d */
[C---:B------:R-:W-:Y:S02]  /*0da0*/  FMUL.FTZ R91, R6.reuse, R91 ;  /* 0x0000005b065b7220 */ /* 0x040fe40000410000 */
[----:B------:R-:W-:Y:S02]  /*0db0*/  FMUL.FTZ R94, R6, R103 ;  /* 0x00000067065e7220 */ /* 0x000fe40000410000 */
        /* <DEDUP_REMOVED lines=24> */
.L_x_2098:
[----:B------:R-:W-:Y:S05]  /*0f40*/  BSYNC B1 ;  /* 0x0000000000017941 */ /* 0x000fea0003800000 */
.L_x_2097:
        /* <DEDUP_REMOVED lines=15> */
[--C-:B------:R-:W-:Y:S01]  /*1040*/  SHF.R.U64 R107, R78, 0x10, R79.reuse ;  /* 0x000000104e6b7819 */ /* 0x100fe2000000124f */
[--C-:B------:R-:W-:Y:S01]  /*1050*/  IMAD.MOV.U32 R104, RZ, RZ, R79.reuse ;  /* 0x000000ffff687224 */ /* 0x100fe200078e004f */
[----:B------:R-:W-:Y:S02]  /*1060*/  SHF.R.U32.HI R78, RZ, 0x10, R79 ;  /* 0x00000010ff4e7819 */ /* 0x000fe4000001164f */
[--C-:B------:R-:W-:Y:S02]  /*1070*/  SHF.R.U32.HI R79, RZ, 0x10, R77.reuse ;  /* 0x00000010ff4f7819 */ /* 0x100fe4000001164d */
        /* <DEDUP_REMOVED lines=22> */
[-C--:B------:R-:W-:Y:S02]  /*11e0*/  FFMA.FTZ R66, R111, R77.reuse, R66 ;  /* 0x0000004d6f427223 */ /* 0x080fe40000010042 */
[----:B------:R-:W-:Y:S02]  /*11f0*/  FMUL.FTZ R114, R38, R77 ;  /* 0x0000004d26727220 */ /* 0x000fe40000410000 */
[----:B------:R-:W-:Y:S02]  /*1200*/  FADD.FTZ R105, -R105, R82 ;  /* 0x0000005269697221 */ /* 0x000fe40000010100 */
[----:B------:R-:W-:-:S02]  /*1210*/  FADD.FTZ R77, R76, R109 ;  /* 0x0000006d4c4d7221 */ /* 0x000fc40000010000 */
[----:B------:R-:W-:Y:S02]  /*1220*/  FFMA.FTZ R80, R110, R109, R80 ;  /* 0x0000006d6e507223 */ /* 0x000fe40000010050 */
[----:B------:R-:W-:Y:S02]  /*1230*/  FMUL.FTZ R116, R6, R105 ;  /* 0x0000006906747220 */ /* 0x000fe40000410000 */
[----:B------:R-:W-:Y:S02]  /*1240*/  FADD.FTZ R76, R77, R114 ;  /* 0x000000724d4c7221 */ /* 0x000fe40000010000 */
[----:B------:R-:W-:Y:S02]  /*1250*/  FMUL.FTZ R113, R39, R78 ;  /* 0x0000004e27717220 */ /* 0x000fe40000410000 */
[----:B------:R-:W-:Y:S02]  /*1260*/  FFMA.FTZ R80, R111, R114, R80 ;  /* 0x000000726f507223 */ /* 0x000fe40000010050 */
[----:B------:R-:W-:-:S02]  /*1270*/  FADD.FTZ R55, R55, R78 ;  /* 0x0000004e37377221 */ /* 0x000fc40000010000 */
[----:B------:R-:W-:Y:S02]  /*1280*/  FFMA.FTZ R67, R116, R78, R67 ;  /* 0x0000004e74437223 */ /* 0x000fe40000010043 */
[----:B------:R-:W-:Y:S02]  /*1290*/  FADD.FTZ R81, R76, R113 ;  /* 0x000000714c517221 */ /* 0x000fe40000010000 */
[----:B------:R-:W-:Y:S02]  /*12a0*/  FFMA.FTZ R80, R116, R113, R80 ;  /* 0x0000007174507223 */ /* 0x000fe40000010050 */
.L_x_2094:
[----:B------:R-:W-:Y:S05]  /*12b0*/  BSYNC B0 ;  /* 0x0000000000007941 */ /* 0x000fea0003800000 */
.L_x_2088:
[----:B------:R-:W-:Y:S02]  /*12c0*/  LOP3.LUT P4, RZ, R7, 0xff, RZ, 0xc0, !PT ;  /* 0x000000ff07ff7812 */ /* 0x000fe4000788c0ff */
[----:B-1----:R-:W-:Y:S02]  /*12d0*/  SHF.R.U32.HI R78, RZ, 0x5, R10 ;  /* 0x00000005ff4e7819 */ /* 0x002fe4000001160a */
[----:B------:R-:W-:Y:S02]  /*12e0*/  LOP3.LUT P3, RZ, R10, 0x1f, RZ, 0xc0, !PT ;  /* 0x0000001f0aff7812 */ /* 0x000fe4000786c0ff */
[----:B------:R-:W-:-:S07]  /*12f0*/  LOP3.LUT R120, R78, 0x7fffffc, RZ, 0xc0, !PT ;  /* 0x07fffffc4e787812 */ /* 0x000fce00078ec0ff */
[----:B------:R-:W-:Y:S01]  /*1300*/  @!P4 IADD3 R120, R120, 0x4, RZ ;  /* 0x000000047878c810 */ /* 0x000fe20007ffe0ff */
[----:B------:R-:W-:Y:S05]  /*1310*/  BRA.DIV ~URZ, `(.L_x_2099) ;  /* 0x000023727f007947 */ /* 0x000fea000b800000 */
[----:B------:R1:W2:Y:S02]  /*1320*/  SHFL.DOWN PT, R122, R81, 0x10, 0x1f ;  /* 0x0a001f00517a7f89 */ /* 0x0002a400000e0000 */
.L_x_2181:
        /* <DEDUP_REMOVED lines=13> */
[----:B------:R-:W1:Y:S01]  /*1400*/  SHFL.DOWN PT, R104, R83, 0x2, 0x1f ;  /* 0x08401f0053687f89 */ /* 0x000e6200000e0000 */
[----:B--2---:R-:W-:-:S05]  /*1410*/  FADD.FTZ R80, R79, R80 ;  /* 0x000000504f507221 */ /* 0x004fca0000010000 */
[----:B------:R2:W3:Y:S01]  /*1420*/  SHFL.DOWN PT, R81, R80, 0x1, 0x1f ;  /* 0x08201f0050517f89 */ /* 0x0004e200000e0000 */
[----:B-1----:R-:W-:-:S05]  /*1430*/  FADD.FTZ R105, R83, R104 ;  /* 0x0000006853697221 */ /* 0x002fca0000010000 */
[----:B------:R2:W1:Y:S02]  /*1440*/  SHFL.DOWN PT, R122, R105, 0x1, 0x1f ;  /* 0x08201f00697a7f89 */ /* 0x00046400000e0000 */
.L_x_2182:
[----:B------:R-:W-:Y:S01]  /*1450*/  @!P3 LOP3.LUT R77, R78, 0x3, RZ, 0xc0, !PT ;  /* 0x000000034e4db812 */ /* 0x000fe200078ec0ff */
[----:B---3--:R-:W-:Y:S01]  /*1460*/  FADD.FTZ R104, R81, R80 ;  /* 0x0000005051687221 */ /* 0x008fe20000010000 */
[----:B------:R-:W-:Y:S01]  /*1470*/  WARPSYNC 0xffffffff ;  /* 0xffffffff00007948 */ /* 0x000fe20003800000 */
[----:B-12---:R-:W-:Y:S01]  /*1480*/  FADD.FTZ R105, R122, R105 ;  /* 0x000000697a697221 */ /* 0x006fe20000010000 */
[----:B------:R-:W-:Y:S01]  /*1490*/  @!P3 IADD3 R121, R120, R77, RZ ;  /* 0x0000004d7879b210 */ /* 0x000fe20007ffe0ff */
[----:B------:R-:W-:Y:S01]  /*14a0*/  BSSY B0, `(.L_x_2101) ;  /* 0x00000b9000007945 */ /* 0x000fe20003800000 */
[----:B0-----:R-:W-:-:S03]  /*14b0*/  ISETP.NE.AND P4, PT, R9, RZ, PT ;  /* 0x000000ff0900720c */ /* 0x001fc60003f85270 */
        /* <DEDUP_REMOVED lines=35> */
.L_x_2104:
[----:B------:R-:W-:Y:S05]  /*16f0*/  BSYNC B1 ;  /* 0x0000000000017941 */ /* 0x000fea0003800000 */
.L_x_2103:
        /* <DEDUP_REMOVED lines=10> */
.L_x_2106:
        /* <DEDUP_REMOVED lines=9> */
.L_x_2107:
[----:B------:R-:W-:Y:S05]  /*1830*/  BSYNC B1 ;  /* 0x0000000000017941 */ /* 0x000fea0003800000 */
.L_x_2105:
[----:B------:R-:W-:Y:S01]  /*1840*/  ISETP.NE.U32.AND P5, PT, RZ, c[0x0][0x258], PT ;  /* 0x00009600ff007a0c */ /* 0x000fe20003fa5070 */
[----:B------:R-:W-:Y:S03]  /*1850*/  BSSY B1, `(.L_x_2108) ;  /* 0x000000f000017945 */ /* 0x000fe60003800000 */
[----:B------:R-:W-:-:S13]  /*1860*/  ISETP.NE.AND.EX P5, PT, RZ, c[0x0][0x25c], PT, P5 ;  /* 0x00009700ff007a0c */ /* 0x000fda0003fa5350 */
[----:B------:R-:W-:Y:S01]  /*1870*/  @P5 F2FP.BF16.PACK_AB R78, RZ, R77 ;  /* 0x0000004dff4e523e */ /* 0x000fe200000010ff */
[----:B------:R-:W-:Y:S05]  /*1880*/  @!P3 BRA `(.L_x_2109) ;  /* 0x000000b00000b947 */ /* 0x000fea0003800000 */
[----:B-----5:R-:W-:Y:S01]  /*1890*/  LOP3.LUT P6, RZ, R4, 0xff, RZ, 0xc0, !PT ;  /* 0x000000ff04ff7812 */ /* 0x020fe200078cc0ff */
[----:B------:R-:W-:Y:S02]  /*18a0*/  FMUL.FTZ R77, R77, c[0x0][0x1ec] ;  /* 0x00007b004d4d7a20 */ /* 0x000fe40000410000 */
[----:B------:R-:W-:Y:S02]  /*18b0*/  IMAD.MOV.U32 R11, RZ, RZ, RZ ;  /* 0x000000ffff0b7224 */ /* 0x000fe400078e00ff */
[----:B------:R-:W-:-:S08]  /*18c0*/  FMUL.FTZ R77, R77, c[0x0][0x1e8] ;  /* 0x00007a004d4d7a20 */ /* 0x000fd00000410000 */
[----:B------:R-:W-:-:S05]  /*18d0*/  @P6 PRMT R76, RZ, 0x7610, R124 ;  /* 0x00007610ff4c6816 */ /* 0x000fca000000007c */
[----:B------:R-:W-:Y:S02]  /*18e0*/  @P6 FMUL.FTZ R11, R77, R76 ;  /* 0x0000004c4d0b6220 */ /* 0x000fe40000410000 */
[----:B------:R-:W-:Y:S02]  /*18f0*/  FMUL.FTZ R76, R20, R77 ;  /* 0x0000004d144c7220 */ /* 0x000fe40000410000 */
[----:B------:R-:W-:-:S03]  /*1900*/  FADD.FTZ R48, R48, R11 ;  /* 0x0000000b30307221 */ /* 0x000fc60000010000 */
[----:B------:R-:W-:-:S04]  /*1910*/  FSEL R76, R76, RZ, P6 ;  /* 0x000000ff4c4c7208 */ /* 0x000fc80003000000 */
[----:B------:R-:W-:-:S04]  /*1920*/  F2FP.BF16.PACK_AB R76, RZ, R76 ;  /* 0x0000004cff4c723e */ /* 0x000fc800000010ff */
[----:B------:R-:W-:Y:S02]  /*1930*/  PRMT R11, R76, 0x7610, R11 ;  /* 0x000076104c0b7816 */ /* 0x000fe4000000000b */
.L_x_2109:
[----:B------:R-:W-:Y:S05]  /*1940*/  BSYNC B1 ;  /* 0x0000000000017941 */ /* 0x000fea0003800000 */
.L_x_2108:
        /* <DEDUP_REMOVED lines=8> */
.L_x_2111:
[----:B------:R-:W-:Y:S01]  /*19d0*/  FFMA.FTZ R77, R115, R80, R81 ;  /* 0x00000050734d7223 */ /* 0x000fe20000010051 */
[----:B-----5:R-:W-:-:S03]  /*19e0*/  @P4 SHF.R.U64 R76, R100, 0x10, R101 ;  /* 0x00000010644c4819 */ /* 0x020fc60000001265 */
[----:B------:R-:W-:Y:S01]  /*19f0*/  FADD.FTZ R77, R88, -R77 ;  /* 0x8000004d584d7221 */ /* 0x000fe20000010000 */
[----:B------:R-:W-:-:S03]  /*1a00*/  @P4 PRMT R76, RZ, 0x5410, R76 ;  /* 0x00005410ff4c4816 */ /* 0x000fc6000000004c */
[----:B------:R-:W-:-:S04]  /*1a10*/  FMUL.FTZ R77, R6, R77 ;  /* 0x0000004d064d7220 */ /* 0x000fc80000410000 */
[----:B------:R-:W-:Y:S02]  /*1a20*/  @P4 FADD.FTZ R77, R77, R76 ;  /* 0x0000004c4d4d4221 */ /* 0x000fe40000010000 */
.L_x_2112:
[----:B------:R-:W-:Y:S05]  /*1a30*/  BSYNC B1 ;  /* 0x0000000000017941 */ /* 0x000fea0003800000 */
.L_x_2110:
[----:B------:R-:W-:Y:S01]  /*1a40*/  BSSY B1, `(.L_x_2113) ;  /* 0x000000d000017945 */ /* 0x000fe20003800000 */
[----:B------:R-:W-:Y:S01]  /*1a50*/  @P5 F2FP.BF16.PACK_AB R79, RZ, R77 ;  /* 0x0000004dff4f523e */ /* 0x000fe200000010ff */
[----:B------:R-:W-:Y:S05]  /*1a60*/  @!P3 BRA `(.L_x_2114) ;  /* 0x000000a00000b947 */ /* 0x000fea0003800000 */
[----:B-----5:R-:W-:Y:S01]  /*1a70*/  LOP3.LUT P6, RZ, R4, 0xff00, RZ, 0xc0, !PT ;  /* 0x0000ff0004ff7812 */ /* 0x020fe200078cc0ff */
[----:B------:R-:W-:Y:S01]  /*1a80*/  FMUL.FTZ R77, R77, c[0x0][0x1ec] ;  /* 0x00007b004d4d7a20 */ /* 0x000fe20000410000 */
[----:B------:R-:W-:-:S03]  /*1a90*/  MOV R76, RZ ;  /* 0x000000ff004c7202 */ /* 0x000fc60000000f00 */
[----:B------:R-:W-:-:S08]  /*1aa0*/  FMUL.FTZ R78, R77, c[0x0][0x1e8] ;  /* 0x00007a004d4e7a20 */ /* 0x000fd00000410000 */
[----:B------:R-:W-:-:S05]  /*1ab0*/  @P6 PRMT R13, RZ, 0x5410, R124 ;  /* 0x00005410ff0d6816 */ /* 0x000fca000000007c */
[----:B------:R-:W-:Y:S02]  /*1ac0*/  @P6 FMUL.FTZ R76, R78, R13 ;  /* 0x0000000d4e4c6220 */ /* 0x000fe40000410000 */
[----:B------:R-:W-:Y:S02]  /*1ad0*/  FMUL.FTZ R13, R21, R78 ;  /* 0x0000004e150d7220 */ /* 0x000fe40000410000 */
[----:B------:R-:W-:-:S03]  /*1ae0*/  FADD.FTZ R49, R49, R76 ;  /* 0x0000004c31317221 */ /* 0x000fc60000010000 */
[----:B------:R-:W-:-:S04]  /*1af0*/  FSEL R13, R13, RZ, P6 ;  /* 0x000000ff0d0d7208 */ /* 0x000fc80003000000 */
[----:B------:R-:W-:Y:S02]  /*1b00*/  F2FP.BF16.PACK_AB R13, RZ, R13 ;  /* 0x0000000dff0d723e */ /* 0x000fe400000010ff */
.L_x_2114:
[----:B------:R-:W-:Y:S05]  /*1b10*/  BSYNC B1 ;  /* 0x0000000000017941 */ /* 0x000fea0003800000 */
.L_x_2113:
[----:B------:R-:W-:Y:S01]  /*1b20*/  BSSY B1, `(.L_x_2115) ;  /* 0x000000c000017945 */ /* 0x000fe20003800000 */
[----:B------:R-:W-:Y:S01]  /*1b30*/  @P5 PRMT R14, R79, 0x7610, R14 ;  /* 0x000076104f0e5816 */ /* 0x000fe2000000000e */
[----:B------:R-:W-:Y:S05]  /*1b40*/  @P2 BRA `(.L_x_2116) ;  /* 0x0000004000002947 */ /* 0x000fea0003800000 */
[----:B------:R-:W-:Y:S01]  /*1b50*/  IMAD.MOV.U32 R77, RZ, RZ, RZ ;  /* 0x000000ffff4d7224 */ /* 0x000fe200078e00ff */
[----:B------:R-:W-:Y:S05]  /*1b60*/  @!P4 BRA `(.L_x_2117) ;  /* 0x000000700000c947 */ /* 0x000fea0003800000 */
[----:B-----5:R-:W-:Y:S01]  /*1b70*/  PRMT R77, RZ, 0x5410, R101 ;  /* 0x00005410ff4d7816 */ /* 0x020fe20000000065 */
[----:B------:R-:W-:Y:S05]  /*1b80*/  BRA `(.L_x_2117) ;  /* 0x0000005000007947 */ /* 0x000fea0003800000 */
.L_x_2116:
[----:B------:R-:W-:Y:S01]  /*1b90*/  FFMA.FTZ R77, R87, R80, R81 ;  /* 0x00000050574d7223 */ /* 0x000fe20000010051 */
[----:B-----5:R-:W-:-:S03]  /*1ba0*/  @P4 PRMT R76, RZ, 0x5410, R101 ;  /* 0x00005410ff4c4816 */ /* 0x020fc60000000065 */
[----:B------:R-:W-:-:S04]  /*1bb0*/  FADD.FTZ R77, R90, -R77 ;  /* 0x8000004d5a4d7221 */ /* 0x000fc80000010000 */
[----:B------:R-:W-:-:S04]  /*1bc0*/  FMUL.FTZ R77, R6, R77 ;  /* 0x0000004d064d7220 */ /* 0x000fc80000410000 */
[----:B------:R-:W-:Y:S02]  /*1bd0*/  @P4 FADD.FTZ R77, R77, R76 ;  /* 0x0000004c4d4d4221 */ /* 0x000fe40000010000 */
.L_x_2117:
[----:B------:R-:W-:Y:S05]  /*1be0*/  BSYNC B1 ;  /* 0x0000000000017941 */ /* 0x000fea0003800000 */
.L_x_2115:
[----:B------:R-:W-:Y:S01]  /*1bf0*/  BSSY B1, `(.L_x_2118) ;  /* 0x000000e000017945 */ /* 0x000fe20003800000 */
        /* <DEDUP_REMOVED lines=13> */
.L_x_2119:
[----:B------:R-:W-:Y:S05]  /*1cd0*/  BSYNC B1 ;  /* 0x0000000000017941 */ /* 0x000fea0003800000 */
.L_x_2118:
        /* <DEDUP_REMOVED lines=8> */
.L_x_2121:
[----:B------:R-:W-:-:S04]  /*1d60*/  FFMA.FTZ R76, R92, R80, R81 ;  /* 0x000000505c4c7223 */ /* 0x000fc80000010051 */
[----:B------:R-:W-:Y:S01]  /*1d70*/  FADD.FTZ R77, R89, -R76 ;  /* 0x8000004c594d7221 */ /* 0x000fe20000010000 */
[----:B-----5:R-:W-:-:S03]  /*1d80*/  @P4 SHF.R.U32.HI R76, RZ, 0x10, R101 ;  /* 0x00000010ff4c4819 */ /* 0x020fc60000011665 */
[----:B------:R-:W-:Y:S01]  /*1d90*/  FMUL.FTZ R77, R6, R77 ;  /* 0x0000004d064d7220 */ /* 0x000fe20000410000 */
[----:B------:R-:W-:-:S05]  /*1da0*/  @P4 PRMT R76, RZ, 0x5410, R76 ;  /* 0x00005410ff4c4816 */ /* 0x000fca000000004c */
[----:B------:R-:W-:Y:S02]  /*1db0*/  @P4 FADD.FTZ R77, R77, R76 ;  /* 0x0000004c4d4d4221 */ /* 0x000fe40000010000 */
.L_x_2122:
[----:B------:R-:W-:Y:S05]  /*1dc0*/  BSYNC B1 ;  /* 0x0000000000017941 */ /* 0x000fea0003800000 */
.L_x_2120:
[----:B------:R-:W-:Y:S01]  /*1dd0*/  @P5 F2FP.BF16.PACK_AB R76, RZ, R77 ;  /* 0x0000004dff4c523e */ /* 0x000fe200000010ff */
[----:B------:R-:W-:Y:S03]  /*1de0*/  BSSY B1, `(.L_x_2123) ;  /* 0x000000e000017945 */ /* 0x000fe60003800000 */
[----:B------:R-:W-:Y:S01]  /*1df0*/  @P5 PRMT R85, R76, 0x7610, R85 ;  /* 0x000076104c555816 */ /* 0x000fe20000000055 */
        /* <DEDUP_REMOVED lines=12> */
.L_x_2124:
[----:B------:R-:W-:Y:S05]  /*1ec0*/  BSYNC B1 ;  /* 0x0000000000017941 */ /* 0x000fea0003800000 */
.L_x_2123:
        /* <DEDUP_REMOVED lines=9> */
.L_x_2125:
        /* <DEDUP_REMOVED lines=10> */
.L_x_2127:
[----:B------:R-:W-:Y:S05]  /*2000*/  BSYNC B1 ;  /* 0x0000000000017941 */ /* 0x000fea0003800000 */
.L_x_2126:
[----:B------:R-:W-:Y:S02]  /*2010*/  IADD3 R5, R5, 0x80, RZ ;  /* 0x0000008005057810 */ /* 0x000fe40007ffe0ff */
[----:B------:R-:W-:Y:S02]  /*2020*/  IADD3 R119, R119, 0x80, RZ ;  /* 0x0000008077777810 */ /* 0x000fe40007ffe0ff */
.L_x_2102:
[----:B------:R-:W-:Y:S05]  /*2030*/  BSYNC B0 ;  /* 0x0000000000007941 */ /* 0x000fea0003800000 */
.L_x_2101:
        /* <DEDUP_REMOVED lines=12> */
.L_x_2131:
[----:B------:R-:W-:Y:S05]  /*2100*/  BSYNC B1 ;  /* 0x0000000000017941 */ /* 0x000fea0003800000 */
.L_x_2130:
        /* <DEDUP_REMOVED lines=10> */
.L_x_2133:
        /* <DEDUP_REMOVED lines=9> */
.L_x_2134:
[----:B------:R-:W-:Y:S05]  /*2240*/  BSYNC B1 ;  /* 0x0000000000017941 */ /* 0x000fea0003800000 */
.L_x_2132:
[----:B------:R-:W-:Y:S01]  /*2250*/  ISETP.NE.U32.AND P5, PT, RZ, c[0x0][0x258], PT ;  /* 0x00009600ff007a0c */ /* 0x000fe20003fa5070 */
[----:B------:R-:W-:Y:S03]  /*2260*/  BSSY B1, `(.L_x_2135) ;  /* 0x000000f000017945 */ /* 0x000fe60003800000 */
[----:B------:R-:W-:-:S13]  /*2270*/  ISETP.NE.AND.EX P5, PT, RZ, c[0x0][0x25c], PT, P5 ;  /* 0x00009700ff007a0c */ /* 0x000fda0003fa5350 */
[----:B------:R-:W-:Y:S01]  /*2280*/  @P5 F2FP.BF16.PACK_AB R78, RZ, R77 ;  /* 0x0000004dff4e523e */ /* 0x000fe200000010ff */
[----:B------:R-:W-:Y:S05]  /*2290*/  @!P3 BRA `(.L_x_2136) ;  /* 0x000000b00000b947 */ /* 0x000fea0003800000 */
[----:B-----5:R-:W-:Y:S01]  /*22a0*/  LOP3.LUT P6, RZ, R3, 0xff, RZ, 0xc0, !PT ;  /* 0x000000ff03ff7812 */ /* 0x020fe200078cc0ff */
[----:B------:R-:W-:Y:S01]  /*22b0*/  FMUL.FTZ R77, R77, c[0x0][0x1ec] ;  /* 0x00007b004d4d7a20 */ /* 0x000fe20000410000 */
[----:B------:R-:W-:-:S03]  /*22c0*/  HFMA2.MMA R11, -RZ, RZ, 0, 0 ;  /* 0x00000000ff0b7435 */ /* 0x000fc600000001ff */
[----:B------:R-:W-:-:S08]  /*22d0*/  FMUL.FTZ R77, R77, c[0x0][0x1e8] ;  /* 0x00007a004d4d7a20 */ /* 0x000fd00000410000 */
[----:B------:R-:W-:-:S05]  /*22e0*/  @P6 PRMT R76, RZ, 0x7610, R124 ;  /* 0x00007610ff4c6816 */ /* 0x000fca000000007c */
[-C--:B------:R-:W-:Y:S02]  /*22f0*/  @P6 FMUL.FTZ R11, R76, R77.reuse ;  /* 0x0000004d4c0b6220 */ /* 0x080fe40000410000 */
[----:B------:R-:W-:Y:S02]  /*2300*/  FMUL.FTZ R76, R28, R77 ;  /* 0x0000004d1c4c7220 */ /* 0x000fe40000410000 */
[----:B------:R-:W-:-:S03]  /*2310*/  FADD.FTZ R44, R44, R11 ;  /* 0x0000000b2c2c7221 */ /* 0x000fc60000010000 */
[----:B------:R-:W-:-:S04]  /*2320*/  FSEL R76, R76, RZ, P6 ;  /* 0x000000ff4c4c7208 */ /* 0x000fc80003000000 */
[----:B------:R-:W-:-:S04]  /*2330*/  F2FP.BF16.PACK_AB R76, RZ, R76 ;  /* 0x0000004cff4c723e */ /* 0x000fc800000010ff */
[----:B------:R-:W-:Y:S02]  /*2340*/  PRMT R11, R76, 0x7610, R11 ;  /* 0x000076104c0b7816 */ /* 0x000fe4000000000b */
.L_x_2136:
[----:B------:R-:W-:Y:S05]  /*2350*/  BSYNC B1 ;  /* 0x0000000000017941 */ /* 0x000fea0003800000 */
.L_x_2135:
        /* <DEDUP_REMOVED lines=8> */
.L_x_2138:
[----:B------:R-:W-:-:S04]  /*23e0*/  FFMA.FTZ R76, R94, R80, R81 ;  /* 0x000000505e4c7223 */ /* 0x000fc80000010051 */
[----:B------:R-:W-:Y:S01]  /*23f0*/  FADD.FTZ R77, R95, -R76 ;  /* 0x8000004c5f4d7221 */ /* 0x000fe20000010000 */
[----:B-----5:R-:W-:-:S03]  /*2400*/  @P4 SHF.R.U64 R76, R98, 0x10, R99 ;  /* 0x00000010624c4819 */ /* 0x020fc60000001263 */
[----:B------:R-:W-:Y:S01]  /*2410*/  FMUL.FTZ R77, R6, R77 ;  /* 0x0000004d064d7220 */ /* 0x000fe20000410000 */
[----:B------:R-:W-:-:S05]  /*2420*/  @P4 PRMT R76, RZ, 0x5410, R76 ;  /* 0x00005410ff4c4816 */ /* 0x000fca000000004c */
[----:B------:R-:W-:Y:S02]  /*2430*/  @P4 FADD.FTZ R77, R77, R76 ;  /* 0x0000004c4d4d4221 */ /* 0x000fe40000010000 */
.L_x_2139:
[----:B------:R-:W-:Y:S05]  /*2440*/  BSYNC B1 ;  /* 0x0000000000017941 */ /* 0x000fea0003800000 */
.L_x_2137:
        /* <DEDUP_REMOVED lines=8> */
[-C--:B------:R-:W-:Y:S02]  /*24d0*/  @P6 FMUL.FTZ R76, R13, R78.reuse ;  /* 0x0000004e0d4c6220 */ /* 0x080fe40000410000 */
[----:B------:R-:W-:Y:S02]  /*24e0*/  FMUL.FTZ R13, R29, R78 ;  /* 0x0000004e1d0d7220 */ /* 0x000fe40000410000 */
[----:B------:R-:W-:-:S03]  /*24f0*/  FADD.FTZ R45, R45, R76 ;  /* 0x0000004c2d2d7221 */ /* 0x000fc60000010000 */
[----:B------:R-:W-:-:S04]  /*2500*/  FSEL R13, R13, RZ, P6 ;  /* 0x000000ff0d0d7208 */ /* 0x000fc80003000000 */
[----:B------:R-:W-:Y:S02]  /*2510*/  F2FP.BF16.PACK_AB R13, RZ, R13 ;  /* 0x0000000dff0d723e */ /* 0x000fe400000010ff */
.L_x_2141:
[----:B------:R-:W-:Y:S05]  /*2520*/  BSYNC B1 ;  /* 0x0000000000017941 */ /* 0x000fea0003800000 */
.L_x_2140:
[----:B------:R-:W-:Y:S01]  /*2530*/  BSSY B1, `(.L_x_2142) ;  /* 0x000000c000017945 */ /* 0x000fe20003800000 */
[----:B------:R-:W-:Y:S01]  /*2540*/  @P5 PRMT R14, R79, 0x7610, R14 ;  /* 0x000076104f0e5816 */ /* 0x000fe2000000000e */
[----:B------:R-:W-:Y:S05]  /*2550*/  @P2 BRA `(.L_x_2143) ;  /* 0x0000004000002947 */ /* 0x000fea0003800000 */
[----:B------:R-:W-:Y:S01]  /*2560*/  MOV R77, RZ ;  /* 0x000000ff004d7202 */ /* 0x000fe20000000f00 */
[----:B------:R-:W-:Y:S05]  /*2570*/  @!P4 BRA `(.L_x_2144) ;  /* 0x000000700000c947 */ /* 0x000fea0003800000 */
[----:B-----5:R-:W-:Y:S01]  /*2580*/  PRMT R77, RZ, 0x5410, R99 ;  /* 0x00005410ff4d7816 */ /* 0x020fe20000000063 */
[----:B------:R-:W-:Y:S05]  /*2590*/  BRA `(.L_x_2144) ;  /* 0x0000005000007947 */ /* 0x000fea0003800000 */
.L_x_2143:
[----:B------:R-:W-:Y:S01]  /*25a0*/  FFMA.FTZ R77, R93, R80, R81 ;  /* 0x000000505d4d7223 */ /* 0x000fe20000010051 */
[----:B-----5:R-:W-:-:S03]  /*25b0*/  @P4 PRMT R76, RZ, 0x5410, R99 ;  /* 0x00005410ff4c4816 */ /* 0x020fc60000000063 */
[----:B------:R-:W-:-:S04]  /*25c0*/  FADD.FTZ R77, R106, -R77 ;  /* 0x8000004d6a4d7221 */ /* 0x000fc80000010000 */
[----:B------:R-:W-:-:S04]  /*25d0*/  FMUL.FTZ R77, R6, R77 ;  /* 0x0000004d064d7220 */ /* 0x000fc80000410000 */
[----:B------:R-:W-:Y:S02]  /*25e0*/  @P4 FADD.FTZ R77, R77, R76 ;  /* 0x0000004c4d4d4221 */ /* 0x000fe40000010000 */
.L_x_2144:
[----:B------:R-:W-:Y:S05]  /*25f0*/  BSYNC B1 ;  /* 0x0000000000017941 */ /* 0x000fea0003800000 */
.L_x_2142:
        /* <DEDUP_REMOVED lines=14> */
.L_x_2146:
[----:B------:R-:W-:Y:S05]  /*26e0*/  BSYNC B1 ;  /* 0x0000000000017941 */ /* 0x000fea0003800000 */
.L_x_2145:
        /* <DEDUP_REMOVED lines=8> */
.L_x_2148:
[----:B------:R-:W-:-:S04]  /*2770*/  FFMA.FTZ R76, R108, R80, R81 ;  /* 0x000000506c4c7223 */ /* 0x000fc80000010051 */
[----:B------:R-:W-:Y:S01]  /*2780*/  FADD.FTZ R77, R103, -R76 ;  /* 0x8000004c674d7221 */ /* 0x000fe20000010000 */
[----:B-----5:R-:W-:-:S03]  /*2790*/  @P4 SHF.R.U32.HI R76, RZ, 0x10, R99 ;  /* 0x00000010ff4c4819 */ /* 0x020fc60000011663 */
[----:B------:R-:W-:Y:S01]  /*27a0*/  FMUL.FTZ R77, R6, R77 ;  /* 0x0000004d064d7220 */ /* 0x000fe20000410000 */
[----:B------:R-:W-:-:S05]  /*27b0*/  @P4 PRMT R76, RZ, 0x5410, R76 ;  /* 0x00005410ff4c4816 */ /* 0x000fca000000004c */
[----:B------:R-:W-:Y:S02]  /*27c0*/  @P4 FADD.FTZ R77, R77, R76 ;  /* 0x0000004c4d4d4221 */ /* 0x000fe40000010000 */
.L_x_2149:
[----:B------:R-:W-:Y:S05]  /*27d0*/  BSYNC B1 ;  /* 0x0000000000017941 */ /* 0x000fea0003800000 */
.L_x_2147:
[----:B------:R-:W-:Y:S01]  /*27e0*/  @P5 F2FP.BF16.PACK_AB R76, RZ, R77 ;  /* 0x0000004dff4c523e */ /* 0x000fe200000010ff */
[----:B------:R-:W-:Y:S03]  /*27f0*/  BSSY B1, `(.L_x_2150) ;  /* 0x000000e000017945 */ /* 0x000fe60003800000 */
[----:B------:R-:W-:Y:S01]  /*2800*/  @P5 PRMT R85, R76, 0x7610, R85 ;  /* 0x000076104c555816 */ /* 0x000fe20000000055 */
[----:B------:R-:W-:Y:S05]  /*2810*/  @!P3 BRA `(.L_x_2151) ;  /* 0x000000b00000b947 */ /* 0x000fea0003800000 */
[----:B-----5:R-:W-:Y:S01]  /*2820*/  LOP3.LUT P4, RZ, R3, 0xff000000, RZ, 0xc0, !PT ;  /* 0xff00000003ff7812 */ /* 0x020fe2000788c0ff */
[----:B------:R-:W-:Y:S01]  /*2830*/  FMUL.FTZ R77, R77, c[0x0][0x1ec] ;  /* 0x00007b004d4d7a20 */ /* 0x000fe20000410000 */
[----:B------:R-:W-:-:S03]  /*2840*/  HFMA2.MMA R76, -RZ, RZ, 0, 0 ;  /* 0x00000000ff4c7435 */ /* 0x000fc600000001ff */
[----:B------:R-:W-:-:S04]  /*2850*/  FMUL.FTZ R78, R77, c[0x0][0x1e8] ;  /* 0x00007a004d4e7a20 */ /* 0x000fc80000410000 */
[----:B------:R-:W-:-:S04]  /*2860*/  FMUL.FTZ R77, R31, R78 ;  /* 0x0000004e1f4d7220 */ /* 0x000fc80000410000 */
[----:B------:R-:W-:Y:S02]  /*2870*/  @P4 PRMT R79, RZ, 0x7610, R125 ;  /* 0x00007610ff4f4816 */ /* 0x000fe4000000007d */
[----:B------:R-:W-:-:S03]  /*2880*/  FSEL R77, R77, RZ, P4 ;  /* 0x000000ff4d4d7208 */ /* 0x000fc60002000000 */
[----:B------:R-:W-:Y:S01]  /*2890*/  @P4 FMUL.FTZ R76, R79, R78 ;  /* 0x0000004e4f4c4220 */ /* 0x000fe20000410000 */
[----:B------:R-:W-:-:S03]  /*28a0*/  F2FP.BF16.PACK_AB R77, RZ, R77 ;  /* 0x0000004dff4d723e */ /* 0x000fc600000010ff */
[----:B------:R-:W-:Y:S01]  /*28b0*/  FADD.FTZ R47, R47, R76 ;  /* 0x0000004c2f2f7221 */ /* 0x000fe20000010000 */
[----:B------:R-:W-:Y:S02]  /*28c0*/  PRMT R86, R77, 0x7610, R86 ;  /* 0x000076104d567816 */ /* 0x000fe40000000056 */
.L_x_2151:
[----:B------:R-:W-:Y:S05]  /*28d0*/  BSYNC B1 ;  /* 0x0000000000017941 */ /* 0x000fea0003800000 */
.L_x_2150:
        /* <DEDUP_REMOVED lines=9> */
.L_x_2152:
        /* <DEDUP_REMOVED lines=10> */
.L_x_2154:
[----:B------:R-:W-:Y:S05]  /*2a10*/  BSYNC B1 ;  /* 0x0000000000017941 */ /* 0x000fea0003800000 */
.L_x_2153:
[----:B------:R-:W-:Y:S02]  /*2a20*/  IADD3 R5, R5, 0x80, RZ ;  /* 0x0000008005057810 */ /* 0x000fe40007ffe0ff */
[----:B------:R-:W-:Y:S02]  /*2a30*/  IADD3 R119, R119, 0x80, RZ ;  /* 0x0000008077777810 */ /* 0x000fe40007ffe0ff */
.L_x_2129:
[----:B------:R-:W-:Y:S05]  /*2a40*/  BSYNC B0 ;  /* 0x0000000000007941 */ /* 0x000fea0003800000 */
.L_x_2128:
        /* <DEDUP_REMOVED lines=8> */
[----:B--2---:R-:W-:Y:S02]  /*2ad0*/  PRMT R124, R124, 0x5410, R76 ;  /* 0x000054107c7c7816 */ /* 0x004fe4000000004c */
[--C-:B------:R-:W-:Y:S02]  /*2ae0*/  SHF.R.U64 R79, R76, 0x10, R77.reuse ;  /* 0x000000104c4f7819 */ /* 0x100fe4000000124d */
[----:B------:R-:W-:Y:S02]  /*2af0*/  SHF.R.U32.HI R78, RZ, 0x10, R77 ;  /* 0x00000010ff4e7819 */ /* 0x000fe4000001164d */
[----:B------:R-:W-:Y:S02]  /*2b00*/  PRMT R124, R79, 0x7610, R124 ;  /* 0x000076104f7c7816 */ /* 0x000fe4000000007c */
[----:B------:R-:W-:-:S02]  /*2b10*/  PRMT R125, R77, 0x5410, R78 ;  /* 0x000054104d7d7816 */ /* 0x000fc4000000004e */
.L_x_2158:
[----:B------:R-:W-:Y:S05]  /*2b20*/  BSYNC B1 ;  /* 0x0000000000017941 */ /* 0x000fea0003800000 */
.L_x_2157:
        /* <DEDUP_REMOVED lines=10> */
.L_x_2160:
        /* <DEDUP_REMOVED lines=9> */
.L_x_2161:
[----:B------:R-:W-:Y:S05]  /*2c60*/  BSYNC B1 ;  /* 0x0000000000017941 */ /* 0x000fea0003800000 */
.L_x_2159:
        /* <DEDUP_REMOVED lines=16> */
.L_x_2163:
[----:B------:R-:W-:Y:S05]  /*2d70*/  BSYNC B1 ;  /* 0x0000000000017941 */ /* 0x000fea0003800000 */
.L_x_2162:
        /* <DEDUP_REMOVED lines=8> */
.L_x_2165:
[----:B------:R-:W-:-:S04]  /*2e00*/  FFMA.FTZ R76, R110, R80, R81 ;  /* 0x000000506e4c7223 */ /* 0x000fc80000010051 */
[----:B------:R-:W-:Y:S01]  /*2e10*/  FADD.FTZ R77, R109, -R76 ;  /* 0x8000004c6d4d7221 */ /* 0x000fe20000010000 */
[----:B-----5:R-:W-:-:S03]  /*2e20*/  @P4 SHF.R.U64 R76, R96, 0x10, R97 ;  /* 0x00000010604c4819 */ /* 0x020fc60000001261 */
[----:B------:R-:W-:Y:S01]  /*2e30*/  FMUL.FTZ R77, R6, R77 ;  /* 0x0000004d064d7220 */ /* 0x000fe20000410000 */
[----:B------:R-:W-:-:S05]  /*2e40*/  @P4 PRMT R76, RZ, 0x5410, R76 ;  /* 0x00005410ff4c4816 */ /* 0x000fca000000004c */
[----:B------:R-:W-:Y:S02]  /*2e50*/  @P4 FADD.FTZ R77, R77, R76 ;  /* 0x0000004c4d4d4221 */ /* 0x000fe40000010000 */
.L_x_2166:
[----:B------:R-:W-:Y:S05]  /*2e60*/  BSYNC B1 ;  /* 0x0000000000017941 */ /* 0x000fea0003800000 */
.L_x_2164:
        /* <DEDUP_REMOVED lines=13> */
.L_x_2168:
[----:B------:R-:W-:Y:S05]  /*2f40*/  BSYNC B1 ;  /* 0x0000000000017941 */ /* 0x000fea0003800000 */
.L_x_2167:
[----:B------:R-:W-:Y:S01]  /*2f50*/  BSSY B1, `(.L_x_2169) ;  /* 0x000000c000017945 */ /* 0x000fe20003800000 */
[----:B------:R-:W-:Y:S01]  /*2f60*/  @P5 PRMT R14, R79, 0x7610, R14 ;  /* 0x000076104f0e5816 */ /* 0x000fe2000000000e */
[----:B------:R-:W-:Y:S05]  /*2f70*/  @P2 BRA `(.L_x_2170) ;  /* 0x0000004000002947 */ /* 0x000fea0003800000 */
[----:B------:R-:W-:Y:S01]  /*2f80*/  IMAD.MOV.U32 R77, RZ, RZ, RZ ;  /* 0x000000ffff4d7224 */ /* 0x000fe200078e00ff */
[----:B------:R-:W-:Y:S05]  /*2f90*/  @!P4 BRA `(.L_x_2171) ;  /* 0x000000700000c947 */ /* 0x000fea0003800000 */
[----:B-----5:R-:W-:Y:S01]  /*2fa0*/  PRMT R77, RZ, 0x5410, R97 ;  /* 0x00005410ff4d7816 */ /* 0x020fe20000000061 */
[----:B------:R-:W-:Y:S05]  /*2fb0*/  BRA `(.L_x_2171) ;  /* 0x0000005000007947 */ /* 0x000fea0003800000 */
.L_x_2170:
[----:B------:R-:W-:Y:S01]  /*2fc0*/  FFMA.FTZ R77, R111, R80, R81 ;  /* 0x000000506f4d7223 */ /* 0x000fe20000010051 */
[----:B-----5:R-:W-:-:S03]  /*2fd0*/  @P4 PRMT R76, RZ, 0x5410, R97 ;  /* 0x00005410ff4c4816 */ /* 0x020fc60000000061 */
[----:B------:R-:W-:-:S04]  /*2fe0*/  FADD.FTZ R77, R114, -R77 ;  /* 0x8000004d724d7221 */ /* 0x000fc80000010000 */
[----:B------:R-:W-:-:S04]  /*2ff0*/  FMUL.FTZ R77, R6, R77 ;  /* 0x0000004d064d7220 */ /* 0x000fc80000410000 */
[----:B------:R-:W-:Y:S02]  /*3000*/  @P4 FADD.FTZ R77, R77, R76 ;  /* 0x0000004c4d4d4221 */ /* 0x000fe40000010000 */
.L_x_2171:
[----:B------:R-:W-:Y:S05]  /*3010*/  BSYNC B1 ;  /* 0x0000000000017941 */ /* 0x000fea0003800000 */
.L_x_2169:
        /* <DEDUP_REMOVED lines=14> */
.L_x_2173:
[----:B------:R-:W-:Y:S05]  /*3100*/  BSYNC B1 ;  /* 0x0000000000017941 */ /* 0x000fea0003800000 */
.L_x_2172:
        /* <DEDUP_REMOVED lines=8> */
.L_x_2175:
[----:B------:R-:W-:Y:S01]  /*3190*/  FFMA.FTZ R80, R116, R80, R81 ;  /* 0x0000005074507223 */ /* 0x000fe20000010051 */
[----:B-----5:R-:W-:-:S03]  /*31a0*/  @P4 SHF.R.U32.HI R76, RZ, 0x10, R97 ;  /* 0x00000010ff4c4819 */ /* 0x020fc60000011661 */
[----:B------:R-:W-:-:S04]  /*31b0*/  FADD.FTZ R77, R113, -R80 ;  /* 0x80000050714d7221 */ /* 0x000fc80000010000 */
[----:B------:R-:W-:Y:S01]  /*31c0*/  FMUL.FTZ R6, R6, R77 ;  /* 0x0000004d06067220 */ /* 0x000fe20000410000 */
[----:B------:R-:W-:-:S05]  /*31d0*/  @P4 PRMT R77, RZ, 0x5410, R76 ;  /* 0x00005410ff4d4816 */ /* 0x000fca000000004c */
[----:B------:R-:W-:Y:S02]  /*31e0*/  @P4 FADD.FTZ R6, R6, R77 ;  /* 0x0000004d06064221 */ /* 0x000fe40000010000 */
.L_x_2176:
[----:B------:R-:W-:Y:S05]  /*31f0*/  BSYNC B1 ;  /* 0x0000000000017941 */ /* 0x000fea0003800000 */
.L_x_2174:
[----:B------:R-:W-:Y:S01]  /*3200*/  @P5 F2FP.BF16.PACK_AB R76, RZ, R6 ;  /* 0x00000006ff4c523e */ /* 0x000fe200000010ff */
[----:B------:R-:W-:Y:S03]  /*3210*/  BSSY B1, `(.L_x_2177) ;  /* 0x000000e000017945 */ /* 0x000fe60003800000 */
[----:B------:R-:W-:Y:S01]  /*3220*/  @P5 PRMT R85, R76, 0x7610, R85 ;  /* 0x000076104c555816 */ /* 0x000fe20000000055 */
[----:B------:R-:W-:Y:S05]  /*3230*/  @!P3 BRA `(.L_x_2178) ;  /* 0x000000b00000b947 */ /* 0x000fea0003800000 */
[----:B-----5:R-:W-:Y:S01]  /*3240*/  LOP3.LUT P2, RZ, R0, 0xff000000, RZ, 0xc0, !PT ;  /* 0xff00000000ff7812 */ /* 0x020fe2000784c0ff */
[----:B------:R-:W-:-:S04]  /*3250*/  FMUL.FTZ R6, R6, c[0x0][0x1ec] ;  /* 0x00007b0006067a20 */ /* 0x000fc80000410000 */
[----:B------:R-:W-:Y:S02]  /*3260*/  FMUL.FTZ R78, R6, c[0x0][0x1e8] ;  /* 0x00007a00064e7a20 */ /* 0x000fe40000410000 */
[----:B------:R-:W-:Y:S02]  /*3270*/  IMAD.MOV.U32 R6, RZ, RZ, RZ ;  /* 0x000000ffff067224 */ /* 0x000fe400078e00ff */
[----:B------:R-:W-:-:S04]  /*3280*/  FMUL.FTZ R76, R35, R78 ;  /* 0x0000004e234c7220 */ /* 0x000fc80000410000 */
[----:B------:R-:W-:Y:S02]  /*3290*/  @P2 PRMT R77, RZ, 0x7610, R125 ;  /* 0x00007610ff4d2816 */ /* 0x000fe4000000007d */
[----:B------:R-:W-:-:S03]  /*32a0*/  FSEL R76, R76, RZ, P2 ;  /* 0x000000ff4c4c7208 */ /* 0x000fc60001000000 */
[----:B------:R-:W-:Y:S01]  /*32b0*/  @P2 FMUL.FTZ R6, R77, R78 ;  /* 0x0000004e4d062220 */ /* 0x000fe20000410000 */
[----:B------:R-:W-:-:S03]  /*32c0*/  F2FP.BF16.PACK_AB R76, RZ, R76 ;  /* 0x0000004cff4c723e */ /* 0x000fc600000010ff */
[----:B------:R-:W-:Y:S01]  /*32d0*/  FADD.FTZ R43, R43, R6 ;  /* 0x000000062b2b7221 */ /* 0x000fe20000010000 */
[----:B------:R-:W-:Y:S02]  /*32e0*/  PRMT R86, R76, 0x7610, R86 ;  /* 0x000076104c567816 */ /* 0x000fe40000000056 */
.L_x_2178:
[----:B------:R-:W-:Y:S05]  /*32f0*/  BSYNC B1 ;  /* 0x0000000000017941 */ /* 0x000fea0003800000 */
.L_x_2177:
        /* <DEDUP_REMOVED lines=9> */
.L_x_2179:
        /* <DEDUP_REMOVED lines=9> */
.L_x_2156:
[----:B------:R-:W-:Y:S05]  /*3420*/  BSYNC B0 ;  /* 0x0000000000007941 */ /* 0x000fea0003800000 */
.L_x_2155:
[----:B------:R-:W-:Y:S02]  /*3430*/  IADD3 R8, R8, c[0x0][0x160], RZ ;  /* 0x0000580008087a10 */ /* 0x000fe40007ffe0ff */
[----:B------:R-:W-:Y:S02]  /*3440*/  LOP3.LUT P3, RZ, R7, 0xff, RZ, 0xc0, !PT ;  /* 0x000000ff07ff7812 */ /* 0x000fe4000786c0ff */
[----:B------:R-:W-:Y:S02]  /*3450*/  ISETP.GE.AND P2, PT, R8, c[0x0][0x164], PT ;  /* 0x0000590008007a0c */ /* 0x000fe40003f46270 */
[----:B------:R-:W-:-:S11]  /*3460*/  SEL R7, RZ, 0x1, P3 ;  /* 0x00000001ff077807 */ /* 0x000fd60001800000 */
[----:B0----5:R-:W-:Y:S01]  /*3470*/  @P2 CALL.REL.NOINC `(.L_x_2087) ;  /* 0x0000001000002944 */ /* 0x021fe20003c00000 */
[----:B------:R-:W-:Y:S05]  /*3480*/  BRA `(.L_x_2180) ;  /* 0xffffcee000007947 */ /* 0x000fea000383ffff */
.L_x_2087:
[----:B-1----:R-:W0:Y:S01]  /*3490*/  S2UR UR6, SR_CTAID.X ;  /* 0x00000000000679c3 */ /* 0x002e220000002500 */
[----:B------:R-:W0:Y:S01]  /*34a0*/  S2R R3, SR_TID.X ;  /* 0x0000000000037919 */ /* 0x000e220000002100 */
[----:B------:R-:W-:Y:S01]  /*34b0*/  @P0 IMAD.MOV.U32 R9, RZ, RZ, 0x10 ;  /* 0x00000010ff090424 */ /* 0x000fe200078e00ff */
        /* <DEDUP_REMOVED lines=29> */
.L_x_2099:
[----:B------:R-:W-:Y:S01]  /*3690*/  HFMA2.MMA R83, -RZ, RZ, 0, 9.5367431640625e-07 ;  /* 0x00000010ff537435 */ /* 0x000fe200000001ff */
[----:B------:R-:W-:Y:S01]  /*36a0*/  IMAD.MOV.U32 R104, RZ, RZ, R81 ;  /* 0x000000ffff687224 */ /* 0x000fe200078e0051 */
[----:B------:R-:W-:Y:S01]  /*36b0*/  MOV R76, 0x36f0 ;  /* 0x000036f0004c7802 */ /* 0x000fe20000000f00 */
[----:B------:R-:W-:-:S02]  /*36c0*/  IMAD.MOV.U32 R82, RZ, RZ, 0x1f ;  /* 0x0000001fff527424 */ /* 0x000fc400078e00ff */
[----:B------:R-:W-:Y:S02]  /*36d0*/  IMAD.MOV.U32 R79, RZ, RZ, -0x1 ;  /* 0xffffffffff4f7424 */ /* 0x000fe400078e00ff */
[----:B0----5:R-:W-:Y:S05]  /*36e0*/  CALL.REL.NOINC `($__internal_57_$__cuda_sm70_shflsync_down_p) ;  /* 0x0000046000007944 */ /* 0x021fea0003c00000 */
[----:B-1----:R-:W-:Y:S01]  /*36f0*/  MOV R122, R79 ;  /* 0x0000004f007a7202 */ /* 0x002fe20000000f00 */
[----:B0-----:R-:W-:Y:S05]  /*3700*/  BRA `(.L_x_2181) ;  /* 0xffffdc2000007947 */ /* 0x001fea000383ffff */
.L_x_2100:
[----:B------:R-:W-:Y:S01]  /*3710*/  HFMA2.MMA R82, -RZ, RZ, 0, 1.847743988037109375e-06 ;  /* 0x0000001fff527435 */ /* 0x000fe200000001ff */
[----:B------:R-:W-:Y:S01]  /*3720*/  IMAD.MOV.U32 R104, RZ, RZ, R80 ;  /* 0x000000ffff687224 */ /* 0x000fe200078e0050 */
[----:B------:R-:W-:Y:S01]  /*3730*/  MOV R76, 0x3770 ;  /* 0x00003770004c7802 */ /* 0x000fe20000000f00 */
[----:B------:R-:W-:Y:S02]  /*3740*/  IMAD.MOV.U32 R83, RZ, RZ, 0x10 ;  /* 0x00000010ff537424 */ /* 0x000fe400078e00ff */
[----:B------:R-:W-:Y:S02]  /*3750*/  IMAD.MOV.U32 R79, RZ, RZ, -0x1 ;  /* 0xffffffffff4f7424 */ /* 0x000fe400078e00ff */
[----:B012--5:R-:W-:Y:S05]  /*3760*/  CALL.REL.NOINC `($__internal_57_$__cuda_sm70_shflsync_down_p) ;  /* 0x000003e000007944 */ /* 0x027fea0003c00000 */
[----:B------:R-:W-:Y:S01]  /*3770*/  FADD.FTZ R81, R122, R81 ;  /* 0x000000517a517221 */ /* 0x000fe20000010000 */
[----:B0-----:R-:W-:Y:S01]  /*3780*/  MOV R82, 0x1f ;  /* 0x0000001f00527802 */ /* 0x001fe20000000f00 */
[----:B-1----:R-:W-:Y:S01]  /*3790*/  FADD.FTZ R122, R80, R79 ;  /* 0x0000004f507a7221 */ /* 0x002fe20000010000 */
[----:B------:R-:W-:Y:S01]  /*37a0*/  MOV R76, 0x37f0 ;  /* 0x000037f0004c7802 */ /* 0x000fe20000000f00 */
[----:B------:R-:W-:Y:S01]  /*37b0*/  IMAD.MOV.U32 R83, RZ, RZ, 0x8 ;  /* 0x00000008ff537424 */ /* 0x000fe200078e00ff */
[----:B------:R-:W-:Y:S01]  /*37c0*/  MOV R104, R81 ;  /* 0x0000005100687202 */ /* 0x000fe20000000f00 */
[----:B------:R-:W-:-:S02]  /*37d0*/  IMAD.MOV.U32 R79, RZ, RZ, -0x1 ;  /* 0xffffffffff4f7424 */ /* 0x000fc400078e00ff */
[----:B------:R-:W-:Y:S05]  /*37e0*/  CALL.REL.NOINC `($__internal_57_$__cuda_sm70_shflsync_down_p) ;  /* 0x0000036000007944 */ /* 0x000fea0003c00000 */
[----:B0-----:R-:W-:Y:S01]  /*37f0*/  HFMA2.MMA R82, -RZ, RZ, 0, 1.847743988037109375e-06 ;  /* 0x0000001fff527435 */ /* 0x001fe200000001ff */
[----:B-1----:R-:W-:Y:S01]  /*3800*/  IMAD.MOV.U32 R80, RZ, RZ, R79 ;  /* 0x000000ffff507224 */ /* 0x002fe200078e004f */
[----:B------:R-:W-:Y:S01]  /*3810*/  MOV R104, R122 ;  /* 0x0000007a00687202 */ /* 0x000fe20000000f00 */
[----:B------:R-:W-:Y:S01]  /*3820*/  IMAD.MOV.U32 R83, RZ, RZ, 0x8 ;  /* 0x00000008ff537424 */ /* 0x000fe200078e00ff */
[----:B------:R-:W-:Y:S01]  /*3830*/  MOV R76, 0x3860 ;  /* 0x00003860004c7802 */ /* 0x000fe20000000f00 */
[----:B------:R-:W-:-:S02]  /*3840*/  IMAD.MOV.U32 R79, RZ, RZ, -0x1 ;  /* 0xffffffffff4f7424 */ /* 0x000fc400078e00ff */
[----:B------:R-:W-:Y:S05]  /*3850*/  CALL.REL.NOINC `($__internal_57_$__cuda_sm70_shflsync_down_p) ;  /* 0x000002f000007944 */ /* 0x000fea0003c00000 */
[----:B------:R-:W-:Y:S01]  /*3860*/  FADD.FTZ R80, R80, R81 ;  /* 0x0000005150507221 */ /* 0x000fe20000010000 */
[----:B0-----:R-:W-:Y:S01]  /*3870*/  MOV R83, 0x4 ;  /* 0x0000000400537802 */ /* 0x001fe20000000f00 */
[----:B-1----:R-:W-:Y:S01]  /*3880*/  FADD.FTZ R122, R122, R79 ;  /* 0x0000004f7a7a7221 */ /* 0x002fe20000010000 */
[----:B------:R-:W-:Y:S01]  /*3890*/  MOV R79, 0xffffffff ;  /* 0xffffffff004f7802 */ /* 0x000fe20000000f00 */
[----:B------:R-:W-:Y:S01]  /*38a0*/  IMAD.MOV.U32 R82, RZ, RZ, 0x1f ;  /* 0x0000001fff527424 */ /* 0x000fe200078e00ff */
[----:B------:R-:W-:Y:S01]  /*38b0*/  MOV R76, 0x38e0 ;  /* 0x000038e0004c7802 */ /* 0x000fe20000000f00 */
[----:B------:R-:W-:-:S02]  /*38c0*/  IMAD.MOV.U32 R104, RZ, RZ, R80 ;  /* 0x000000ffff687224 */ /* 0x000fc400078e0050 */
[----:B------:R-:W-:Y:S05]  /*38d0*/  CALL.REL.NOINC `($__internal_57_$__cuda_sm70_shflsync_down_p) ;  /* 0x0000027000007944 */ /* 0x000fea0003c00000 */
[----:B0-----:R-:W-:Y:S01]  /*38e0*/  HFMA2.MMA R83, -RZ, RZ, 0, 2.384185791015625e-07 ;  /* 0x00000004ff537435 */ /* 0x001fe200000001ff */
[----:B-1----:R-:W-:Y:S01]  /*38f0*/  MOV R81, R79 ;  /* 0x0000004f00517202 */ /* 0x002fe20000000f00 */
[----:B------:R-:W-:Y:S01]  /*3900*/  IMAD.MOV.U32 R104, RZ, RZ, R122 ;  /* 0x000000ffff687224 */ /* 0x000fe200078e007a */
[----:B------:R-:W-:Y:S01]  /*3910*/  MOV R79, 0xffffffff ;  /* 0xffffffff004f7802 */ /* 0x000fe20000000f00 */
[----:B------:R-:W-:Y:S01]  /*3920*/  IMAD.MOV.U32 R82, RZ, RZ, 0x1f ;  /* 0x0000001fff527424 */ /* 0x000fe200078e00ff */
[----:B------:R-:W-:-:S02]  /*3930*/  MOV R76, 0x3950 ;  /* 0x00003950004c7802 */ /* 0x000fc40000000f00 */
[----:B------:R-:W-:Y:S05]  /*3940*/  CALL.REL.NOINC `($__internal_57_$__cuda_sm70_shflsync_down_p) ;  /* 0x0000020000007944 */ /* 0x000fea0003c00000 */
[----:B------:R-:W-:Y:S01]  /*3950*/  FADD.FTZ R80, R81, R80 ;  /* 0x0000005051507221 */ /* 0x000fe20000010000 */
[----:B0-----:R-:W-:Y:S01]  /*3960*/  HFMA2.MMA R82, -RZ, RZ, 0, 1.847743988037109375e-06 ;  /* 0x0000001fff527435 */ /* 0x001fe200000001ff */
        /* <DEDUP_REMOVED lines=21> */
[----:B0-----:R-:W-:Y:S01]  /*3ac0*/  HFMA2.MMA R83, -RZ, RZ, 0, 5.9604644775390625e-08 ;  /* 0x00000001ff537435 */ /* 0x001fe200000001ff */
[----:B-1----:R-:W-:Y:S01]  /*3ad0*/  MOV R81, R79 ;  /* 0x0000004f00517202 */ /* 0x002fe20000000f00 */
[----:B------:R-:W-:Y:S01]  /*3ae0*/  IMAD.MOV.U32 R104, RZ, RZ, R105 ;  /* 0x000000ffff687224 */ /* 0x000fe200078e0069 */
[----:B------:R-:W-:Y:S01]  /*3af0*/  MOV R79, 0xffffffff ;  /* 0xffffffff004f7802 */ /* 0x000fe20000000f00 */
[----:B------:R-:W-:Y:S01]  /*3b00*/  IMAD.MOV.U32 R82, RZ, RZ, 0x1f ;  /* 0x0000001fff527424 */ /* 0x000fe200078e00ff */
[----:B------:R-:W-:-:S02]  /*3b10*/  MOV R76, 0x3b30 ;  /* 0x00003b30004c7802 */ /* 0x000fc40000000f00 */
[----:B------:R-:W-:Y:S05]  /*3b20*/  CALL.REL.NOINC `($__internal_57_$__cuda_sm70_shflsync_down_p) ;  /* 0x0000002000007944 */ /* 0x000fea0003c00000 */
[----:B-1----:R-:W-:Y:S01]  /*3b30*/  IMAD.MOV.U32 R122, RZ, RZ, R79 ;  /* 0x000000ffff7a7224 */ /* 0x002fe200078e004f */
[----:B0-----:R-:W-:Y:S05]  /*3b40*/  BRA `(.L_x_2182) ;  /* 0xffffd90000007947 */ /* 0x001fea000383ffff */
        .weak           $__internal_57_$__cuda_sm70_shflsync_down_p
        .type           $__internal_57_$__cuda_sm70_shflsync_down_p,@function
        .size           $__internal_57_$__cuda_sm70_shflsync_down_p,(.L_x_6706 - $__internal_57_$__cuda_sm70_shflsync_down_p)
$__internal_57_$__cuda_sm70_shflsync_down_p:
[----:B------:R-:W-:Y:S01]  /*3b50*/  HFMA2.MMA R77, -RZ, RZ, 0, 0 ;  /* 0x00000000ff4d7435 */ /* 0x000fe200000001ff */
[----:B------:R-:W-:Y:S04]  /*3b60*/  WARPSYNC R79 ;  /* 0x0000004f00007348 */ /* 0x000fe80003800000 */
[----:B------:R0:W1:Y:S01]  /*3b70*/  SHFL.DOWN PT, R79, R104, R83, R82 ;  /* 0x08000053684f7389 */ /* 0x00006200000e0052 */
[----:B------:R-:W-:Y:S05]  /*3b80*/  RET.REL.NODEC R76 `(_ZN10layer_norm13ln_bwd_kernelINS_13Kernel_traitsIf13__nv_bfloat16S2_S2_fjLj1536ELj1ELj1ELj4ELj8ENS_18Kernel_traits_baseILj1536EfS2_S2_S2_fjLj128EEEEELb1ELb1ELb1ELb0EEEvNS_9BwdParamsE) ;  /* 0xffffc4704c007950 */ /* 0x000fea0003c3ffff */
.L_x_2183:
        /* <DEDUP_REMOVED lines=15> */
.L_x_6706:


//--------------------- .text._ZN10layer_norm22ln_bwd_finalize_kernelINS_22Kernel_traits_finalizeILj1536Ef13__nv_bfloat16S2_S2_fjLb1ELj1024ELj4ENS_18Kernel_traits_baseILj1536EfS2_S2_S2_fjLj1024EEEEELb1ELb1EEEvNS_9BwdParamsE --------------------------
	.section	.text._ZN10layer_norm22ln_bwd_finalize_kernelINS_22Kernel_traits_finalizeILj1536Ef13__nv_bfloat16S2_S2_fjLb1ELj1024ELj4ENS_18Kernel_traits_baseILj1536EfS2_S2_S2_fjLj1024EEEEELb1ELb1EEEvNS_9BwdParamsE,"ax",@progbits
	.sectioninfo	@"SHI_REGISTERS=32"
	.align	128
        .global         _ZN10layer_norm22ln_bwd_finalize_kernelINS_22Kernel_traits_finalizeILj1536Ef13__nv_bfloat16S2_S2_fjLb1ELj1024ELj4ENS_18Kernel_traits_baseILj1536EfS2_S2_S2_fjLj1024EEEEELb1ELb1EEEvNS_9BwdParamsE
        .type           _ZN10layer_norm22ln_bwd_finalize_kernelINS_22Kernel_traits_finalizeILj1536Ef13__nv_bfloat16S2_S2_fjLb1ELj1024ELj4ENS_18Kernel_traits_baseILj1536EfS2_S2_S2_fjLj1024EEEEELb1ELb1EEEvNS_9BwdParamsE,@function
        .size           _ZN10layer_norm22ln_bwd_finalize_kernelINS_22Kernel_traits_finalizeILj1536Ef13__nv_bfloat16S2_S2_fjLb1ELj1024ELj4ENS_18Kernel_traits_baseILj1536EfS2_S2_S2_fjLj1024EEEEELb1ELb1EEEvNS_9BwdParamsE,(.L_x_6707 - _ZN10layer_norm22ln_bwd_finalize_kernelINS_22Kernel_traits_finalizeILj1536Ef13__nv_bfloat16S2_S2_fjLb1ELj1024ELj4ENS_18Kernel_traits_baseILj1536EfS2_S2_S2_fjLj1024EEEEELb1ELb1EEEvNS_9BwdParamsE)
        .other          _ZN10layer_norm22ln_bwd_finalize_kernelINS_22Kernel_traits_finalizeILj1536Ef13__nv_bfloat16S2_S2_fjLb1ELj1024ELj4ENS_18Kernel_traits_baseILj1536EfS2_S2_S2_fjLj1024EEEEELb1ELb1EEEvNS_9BwdParamsE,@"STO_CUDA_ENTRY STV_DEFAULT"
_ZN10layer_norm22ln_bwd_finalize_kernelINS_22Kernel_traits_finalizeILj1536Ef13__nv_bfloat16S2_S2_fjLb1ELj1024ELj4ENS_18Kernel_traits_baseILj1536EfS2_S2_S2_fjLj1024EEEEELb1ELb1EEEvNS_9BwdParamsE:
.text._ZN10layer_norm22ln_bwd_finalize_kernelINS_22Kernel_traits_finalizeILj1536Ef13__nv_bfloat16S2_S2_fjLb1ELj1024ELj4ENS_18Kernel_traits_baseILj1536EfS2_S2_S2_fjLj1024EEEEELb1ELb1EEEvNS_9BwdParamsE:
        /* <DEDUP_REMOVED lines=19> */
.L_x_2196:
        /* <DEDUP_REMOVED lines=32> */
.L_x_2188:
        /* <DEDUP_REMOVED lines=47> */
.L_x_2187:
[----:B------:R-:W-:Y:S05]  /*0620*/  BSYNC B1 ;  /* 0x0000000000017941 */ /* 0x000fea0003800000 */
.L_x_2186:
        /* <DEDUP_REMOVED lines=29> */
.L_x_2190:
[----:B------:R-:W-:Y:S05]  /*0800*/  BSYNC B1 ;  /* 0x0000000000017941 */ /* 0x000fea0003800000 */
.L_x_2189:
        /* <DEDUP_REMOVED lines=13> */
.L_x_2185:
[----:B------:R-:W-:Y:S05]  /*08e0*/  BSYNC B0 ;  /* 0x0000000000007941 */ /* 0x000fea0003800000 */
.L_x_2184:
        /* <DEDUP_REMOVED lines=12> */
.L_x_2197:
        /* <DEDUP_REMOVED lines=27> */
.L_x_2198:
        /* <DEDUP_REMOVED lines=9> */
.L_x_2191:
[----:B0-----:R-:W-:Y:S01]  /*0bf0*/  WARPSYNC 0xffffffff ;  /* 0xffffffff00007948 */ /* 0x001fe20003800000 */
[----:B------:R-:W-:Y:S06]  /*0c00*/  BAR.SYNC.DEFER_BLOCKING 0x0 ;  /* 0x0000000000007b1d */ /* 0x000fec0000010000 */
[----:B------:R-:W-:Y:S01]  /*0c10*/  BSSY B0, `(.L_x_2194) ;  /* 0x000000e000007945 */ /* 0x000fe20003800000 */
[----:B------:R-:W-:Y:S05]  /*0c20*/  @!P0 BRA `(.L_x_2195) ;  /* 0x000000c000008947 */ /* 0x000fea0003800000 */
[----:B--2---:R-:W-:Y:S01]  /*0c30*/  SHF.L.U32 R8, R0, 0x3, RZ ;  /* 0x0000000300087819 */ /* 0x004fe200000006ff */
[----:B------:R-:W-:-:S03]  /*0c40*/  HFMA2.MMA R16, -RZ, RZ, 0, 4.76837158203125e-07 ;  /* 0x00000008ff107435 */ /* 0x000fc600000001ff */
[----:B-1----:R-:W-:-:S05]  /*0c50*/  LOP3.LUT R18, R8, 0xf8, RZ, 0xc0, !PT ;  /* 0x000000f808127812 */ /* 0x002fca00078ec0ff */
[----:B------:R-:W0:Y:S02]  /*0c60*/  LDS.64 R10, [R18+0x3000] ;  /* 0x00300000120a7984 */ /* 0x000e240000000a00 */
[CC--:B------:R-:W-:Y:S02]  /*0c70*/  IMAD.WIDE.U32 R12, R5.reuse, R16.reuse, c[0x0][0x268] ;  /* 0x00009a00050c7625 */ /* 0x0c0fe400078e0010 */
[----:B------:R-:W1:Y:S02]  /*0c80*/  LDS.64 R8, [R18+0x3080] ;  /* 0x0030800012087984 */ /* 0x000e640000000a00 */
[CC--:B------:R-:W-:Y:S02]  /*0c90*/  IMAD.WIDE.U32 R14, R5.reuse, R16.reuse, c[0x0][0x260] ;  /* 0x00009800050e7625 */ /* 0x0c0fe400078e0010 */
[----:B------:R-:W2:Y:S02]  /*0ca0*/  LDS.64 R20, [R18+0x3100] ;  /* 0x0031000012147984 */ /* 0x000ea40000000a00 */
[----:B------:R-:W-:-:S02]  /*0cb0*/  IMAD.WIDE.U32 R16, R5, R16, c[0x0][0x280] ;  /* 0x0000a00005107625 */ /* 0x000fc400078e0010 */
[----:B0-----:R0:W-:Y:S04]  /*0cc0*/  STG.E.64 [R12.64], R10 ;  /* 0x0000000a0c007986 */ /* 0x0011e8000c101b04 */
[----:B-1----:R0:W-:Y:S04]  /*0cd0*/  STG.E.64 [R14.64], R8 ;  /* 0x000000080e007986 */ /* 0x0021e8000c101b04 */
[----:B--2---:R0:W-:Y:S02]  /*0ce0*/  STG.E.64 [R16.64], R20 ;  /* 0x0000001410007986 */ /* 0x0041e4000c101b04 */
.L_x_2195:
[----:B------:R-:W-:Y:S05]  /*0cf0*/  BSYNC B0 ;  /* 0x0000000000007941 */ /* 0x000fea0003800000 */
.L_x_2194:
[C---:B------:R-:W-:Y:S02]  /*0d00*/  ISETP.GT.U32.AND P1, PT, R4.reuse, -0x601, PT ;  /* 0xfffff9ff0400780c */ /* 0x040fe40003f24070 */
[----:B------:R-:W-:-:S02]  /*0d10*/  IADD3 R4, R4, 0x600, RZ ;  /* 0x0000060004047810 */ /* 0x000fc40007ffe0ff */
[----:B------:R-:W-:-:S09]  /*0d20*/  IADD3 R5, R5, 0x300, RZ ;  /* 0x0000030005057810 */ /* 0x000fd20007ffe0ff */
[----:B012---:R-:W-:Y:S05]  /*0d30*/  @P1 BRA `(.L_x_2196) ;  /* 0xfffff3f000001947 */ /* 0x007fea000383ffff */
[----:B------:R-:W-:Y:S05]  /*0d40*/  EXIT ;  /* 0x000000000000794d */ /* 0x000fea0003800000 */
.L_x_2192:
[----:B------:R-:W-:Y:S01]  /*0d50*/  HFMA2.MMA R14, -RZ, RZ, 0, 1.847743988037109375e-06 ;  /* 0x0000001fff0e7435 */ /* 0x000fe200000001ff */
[----:B---3--:R-:W-:Y:S01]  /*0d60*/  IMAD.MOV.U32 R18, RZ, RZ, R10 ;  /* 0x000000ffff127224 */ /* 0x008fe200078e000a */
[----:B------:R-:W-:Y:S01]  /*0d70*/  MOV R17, 0x1 ;  /* 0x0000000100117802 */ /* 0x000fe20000000f00 */
[----:B------:R-:W-:Y:S01]  /*0d80*/  IMAD.MOV.U32 R19, RZ, RZ, -0x1 ;  /* 0xffffffffff137424 */ /* 0x000fe200078e00ff */
[----:B------:R-:W-:Y:S02]  /*0d90*/  MOV R8, 0xdb0 ;  /* 0x00000db000087802 */ /* 0x000fe40000000f00 */
[----:B012---:R-:W-:Y:S05]  /*0da0*/  CALL.REL.NOINC `($__internal_58_$__cuda_sm70_shflsync_bfly_p) ;  /* 0x0000059000007944 */ /* 0x007fea0003c00000 */
[----:B01----:R-:W-:Y:S05]  /*0db0*/  BRA `(.L_x_2197) ;  /* 0xfffffbf000007947 */ /* 0x003fea000383ffff */
.L_x_2193:
[----:B------:R-:W-:Y:S01]  /*0dc0*/  HFMA2.MMA R14, -RZ, RZ, 0, 1.847743988037109375e-06 ;  /* 0x0000001fff0e7435 */ /* 0x000fe200000001ff */
[----:B------:R-:W-:Y:S01]  /*0dd0*/  MOV R17, 0x2 ;  /* 0x0000000200117802 */ /* 0x000fe20000000f00 */
[----:B------:R-:W-:Y:S01]  /*0de0*/  IMAD.MOV.U32 R19, RZ, RZ, -0x1 ;  /* 0xffffffffff137424 */ /* 0x000fe200078e00ff */
[----:B------:R-:W-:-:S03]  /*0df0*/  MOV R8, 0xe10 ;  /* 0x00000e1000087802 */ /* 0x000fc60000000f00 */
[----:B0123--:R-:W-:Y:S05]  /*0e00*/  CALL.REL.NOINC `($__internal_58_$__cuda_sm70_shflsync_bfly_p) ;  /* 0x0000053000007944 */ /* 0x00ffea0003c00000 */
[----:B01----:R-:W-:Y:S01]  /*0e10*/  FADD.FTZ R18, R18, R14 ;  /* 0x0000000e12127221 */ /* 0x003fe20000010000 */
[----:B------:R-:W-:Y:S01]  /*0e20*/  HFMA2.MMA R14, -RZ, RZ, 0, 1.847743988037109375e-06 ;  /* 0x0000001fff0e7435 */ /* 0x000fe200000001ff */
[----:B------:R-:W-:Y:S01]  /*0e30*/  MOV R17, 0x4 ;  /* 0x0000000400117802 */ /* 0x000fe20000000f00 */
[----:B------:R-:W-:Y:S01]  /*0e40*/  IMAD.MOV.U32 R19, RZ, RZ, -0x1 ;  /* 0xffffffffff137424 */ /* 0x000fe200078e00ff */
[----:B------:R-:W-:-:S03]  /*0e50*/  MOV R8, 0xe70 ;  /* 0x00000e7000087802 */ /* 0x000fc60000000f00 */
[----:B------:R-:W-:Y:S05]  /*0e60*/  CALL.REL.NOINC `($__internal_58_$__cuda_sm70_shflsync_bfly_p) ;  /* 0x000004d000007944 */ /* 0x000fea0003c00000 */
[----:B01----:R-:W-:Y:S01]  /*0e70*/  FADD.FTZ R18, R18, R14 ;  /* 0x0000000e12127221 */ /* 0x003fe20000010000 */
[----:B------:R-:W-:Y:S01]  /*0e80*/  HFMA2.MMA R14, -RZ, RZ, 0, 1.847743988037109375e-06 ;  /* 0x0000001fff0e7435 */ /* 0x000fe200000001ff */
[----:B------:R-:W-:-:S02]  /*0e90*/  MOV R17, 0x8 ;  /* 0x0000000800117802 */ /* 0x000fc40000000f00 */
[----:B------:R-:W-:Y:S02]  /*0ea0*/  MOV R19, 0xffffffff ;  /* 0xffffffff00137802 */ /* 0x000fe40000000f00 */
[----:B------:R-:W-:Y:S02]  /*0eb0*/  MOV R8, 0xed0 ;  /* 0x00000ed000087802 */ /* 0x000fe40000000f00 */
[----:B------:R-:W-:Y:S05]  /*0ec0*/  CALL.REL.NOINC `($__internal_58_$__cuda_sm70_shflsync_bfly_p) ;  /* 0x0000047000007944 */ /* 0x000fea0003c00000 */
[----:B-1----:R-:W-:Y:S01]  /*0ed0*/  FADD.FTZ R10, R18, R14 ;  /* 0x0000000e120a7221 */ /* 0x002fe20000010000 */
[----:B------:R-:W-:Y:S01]  /*0ee0*/  HFMA2.MMA R14, -RZ, RZ, 0, 1.847743988037109375e-06 ;  /* 0x0000001fff0e7435 */ /* 0x000fe200000001ff */
[----:B0-----:R-:W-:Y:S01]  /*0ef0*/  IMAD.MOV.U32 R17, RZ, RZ, 0x10 ;  /* 0x00000010ff117424 */ /* 0x001fe200078e00ff */
[----:B------:R-:W-:Y:S02]  /*0f00*/  MOV R19, 0xffffffff ;  /* 0xffffffff00137802 */ /* 0x000fe40000000f00 */
[----:B------:R-:W-:Y:S02]  /*0f10*/  MOV R18, R10 ;  /* 0x0000000a00127202 */ /* 0x000fe40000000f00 */
[----:B------:R-:W-:Y:S02]  /*0f20*/  MOV R8, 0xf40 ;  /* 0x00000f4000087802 */ /* 0x000fe40000000f00 */
[----:B------:R-:W-:Y:S05]  /*0f30*/  CALL.REL.NOINC `($__internal_58_$__cuda_sm70_shflsync_bfly_p) ;  /* 0x0000040000007944 */ /* 0x000fea0003c00000 */
[----:B0-----:R-:W-:Y:S01]  /*0f40*/  HFMA2.MMA R17, -RZ, RZ, 0, 5.9604644775390625e-08 ;  /* 0x00000001ff117435 */ /* 0x001fe200000001ff */
[----:B-1----:R-:W-:Y:S01]  /*0f50*/  IMAD.MOV.U32 R13, RZ, RZ, R14 ;  /* 0x000000ffff0d7224 */ /* 0x002fe200078e000e */
[----:B------:R-:W-:Y:S01]  /*0f60*/  MOV R18, R15 ;  /* 0x0000000f00127202 */ /* 0x000fe20000000f00 */
[----:B------:R-:W-:Y:S01]  /*0f70*/  IMAD.MOV.U32 R19, RZ, RZ, -0x1 ;  /* 0xffffffffff137424 */ /* 0x000fe200078e00ff */
[----:B------:R-:W-:-:S02]  /*0f80*/  MOV R14, 0x1f ;  /* 0x0000001f000e7802 */ /* 0x000fc40000000f00 */
[----:B------:R-:W-:Y:S02]  /*0f90*/  MOV R8, 0xfb0 ;  /* 0x00000fb000087802 */ /* 0x000fe40000000f00 */
[----:B------:R-:W-:Y:S05]  /*0fa0*/  CALL.REL.NOINC `($__internal_58_$__cuda_sm70_shflsync_bfly_p) ;  /* 0x0000039000007944 */ /* 0x000fea0003c00000 */
[----:B0-----:R-:W-:Y:S01]  /*0fb0*/  HFMA2.MMA R17, -RZ, RZ, 0, 1.1920928955078125e-07 ;  /* 0x00000002ff117435 */ /* 0x001fe200000001ff */
[----:B-1----:R-:W-:Y:S01]  /*0fc0*/  FADD.FTZ R18, R15, R14 ;  /* 0x0000000e0f127221 */ /* 0x002fe20000010000 */
[----:B------:R-:W-:Y:S02]  /*0fd0*/  MOV R14, 0x1f ;  /* 0x0000001f000e7802 */ /* 0x000fe40000000f00 */
[----:B------:R-:W-:Y:S02]  /*0fe0*/  MOV R19, 0xffffffff ;  /* 0xffffffff00137802 */ /* 0x000fe40000000f00 */
[----:B------:R-:W-:Y:S02]  /*0ff0*/  MOV R8, 0x1010 ;  /* 0x0000101000087802 */ /* 0x000fe40000000f00 */
[----:B------:R-:W-:Y:S05]  /*1000*/  CALL.REL.NOINC `($__internal_58_$__cuda_sm70_shflsync_bfly_p) ;  /* 0x0000033000007944 */ /* 0x000fea0003c00000 */
[----:B01----:R-:W-:Y:S01]  /*1010*/  FADD.FTZ R18, R18, R14 ;  /* 0x0000000e12127221 */ /* 0x003fe20000010000 */
[----:B------:R-:W-:Y:S01]  /*1020*/  HFMA2.MMA R14, -RZ, RZ, 0, 1.847743988037109375e-06 ;  /* 0x0000001fff0e7435 */ /* 0x000fe200000001ff */
[----:B------:R-:W-:Y:S01]  /*1030*/  IMAD.MOV.U32 R17, RZ, RZ, 0x4 ;  /* 0x00000004ff117424 */ /* 0x000fe200078e00ff */
[----:B------:R-:W-:Y:S02]  /*1040*/  MOV R19, 0xffffffff ;  /* 0xffffffff00137802 */ /* 0x000fe40000000f00 */
[----:B------:R-:W-:-:S02]  /*1050*/  MOV R8, 0x1070 ;  /* 0x0000107000087802 */ /* 0x000fc40000000f00 */
[----:B------:R-:W-:Y:S05]  /*1060*/  CALL.REL.NOINC `($__internal_58_$__cuda_sm70_shflsync_bfly_p) ;  /* 0x000002d000007944 */ /* 0x000fea0003c00000 */
[----:B0-----:R-:W-:Y:S01]  /*1070*/  HFMA2.MMA R17, -RZ, RZ, 0, 4.76837158203125e-07 ;  /* 0x00000008ff117435 */ /* 0x001fe200000001ff */
[----:B-1----:R-:W-:Y:S01]  /*1080*/  FADD.FTZ R18, R18, R14 ;  /* 0x0000000e12127221 */ /* 0x002fe20000010000 */
[----:B------:R-:W-:Y:S01]  /*1090*/  MOV R19, 0xffffffff ;  /* 0xffffffff00137802 */ /* 0x000fe20000000f00 */
[----:B------:R-:W-:Y:S01]  /*10a0*/  IMAD.MOV.U32 R14, RZ, RZ, 0x1f ;  /* 0x0000001fff0e7424 */ /* 0x000fe200078e00ff */
[----:B------:R-:W-:-:S02]  /*10b0*/  MOV R8, 0x10d0 ;  /* 0x000010d000087802 */ /* 0x000fc40000000f00 */
[----:B------:R-:W-:Y:S05]  /*10c0*/  CALL.REL.NOINC `($__internal_58_$__cuda_sm70_shflsync_bfly_p) ;  /* 0x0000027000007944 */ /* 0x000fea0003c00000 */
[----:B-1----:R-:W-:Y:S01]  /*10d0*/  FADD.FTZ R12, R18, R14 ;  /* 0x0000000e120c7221 */ /* 0x002fe20000010000 */
[----:B0-----:R-:W-:Y:S01]  /*10e0*/  HFMA2.MMA R17, -RZ, RZ, 0, 9.5367431640625e-07 ;  /* 0x00000010ff117435 */ /* 0x001fe200000001ff */
[----:B------:R-:W-:Y:S01]  /*10f0*/  MOV R14, 0x1f ;  /* 0x0000001f000e7802 */ /* 0x000fe20000000f00 */
[----:B------:R-:W-:Y:S01]  /*1100*/  IMAD.MOV.U32 R19, RZ, RZ, -0x1 ;  /* 0xffffffffff137424 */ /* 0x000fe200078e00ff */
[----:B------:R-:W-:-:S02]  /*1110*/  MOV R8, 0x1140 ;  /* 0x0000114000087802 */ /* 0x000fc40000000f00 */
[----:B------:R-:W-:Y:S02]  /*1120*/  MOV R18, R12 ;  /* 0x0000000c00127202 */ /* 0x000fe40000000f00 */
[----:B------:R-:W-:Y:S05]  /*1130*/  CALL.REL.NOINC `($__internal_58_$__cuda_sm70_shflsync_bfly_p) ;  /* 0x0000020000007944 */ /* 0x000fea0003c00000 */
[----:B-1----:R-:W-:Y:S01]  /*1140*/  MOV R15, R14 ;  /* 0x0000000e000f7202 */ /* 0x002fe20000000f00 */
[----:B------:R-:W-:Y:S01]  /*1150*/  HFMA2.MMA R14, -RZ, RZ, 0, 1.847743988037109375e-06 ;  /* 0x0000001fff0e7435 */ /* 0x000fe200000001ff */
[----:B0-----:R-:W-:Y:S01]  /*1160*/  MOV R18, R11 ;  /* 0x0000000b00127202 */ /* 0x001fe20000000f00 */
[----:B------:R-:W-:Y:S01]  /*1170*/  IMAD.MOV.U32 R17, RZ, RZ, 0x1 ;  /* 0x00000001ff117424 */ /* 0x000fe200078e00ff */
[----:B------:R-:W-:Y:S02]  /*1180*/  MOV R19, 0xffffffff ;  /* 0xffffffff00137802 */ /* 0x000fe40000000f00 */
[----:B------:R-:W-:Y:S02]  /*1190*/  MOV R8, 0x11b0 ;  /* 0x000011b000087802 */ /* 0x000fe40000000f00 */
[----:B------:R-:W-:Y:S05]  /*11a0*/  CALL.REL.NOINC `($__internal_58_$__cuda_sm70_shflsync_bfly_p) ;  /* 0x0000019000007944 */ /* 0x000fea0003c00000 */
[----:B0-----:R-:W-:Y:S01]  /*11b0*/  HFMA2.MMA R17, -RZ, RZ, 0, 1.1920928955078125e-07 ;  /* 0x00000002ff117435 */ /* 0x001fe200000001ff */
[----:B-1----:R-:W-:Y:S01]  /*11c0*/  FADD.FTZ R18, R11, R14 ;  /* 0x0000000e0b127221 */ /* 0x002fe20000010000 */
[----:B------:R-:W-:Y:S01]  /*11d0*/  MOV R19, 0xffffffff ;  /* 0xffffffff00137802 */ /* 0x000fe20000000f00 */
[----:B------:R-:W-:Y:S01]  /*11e0*/  IMAD.MOV.U32 R14, RZ, RZ, 0x1f ;  /* 0x0000001fff0e7424 */ /* 0x000fe200078e00ff */
[----:B------:R-:W-:-:S02]  /*11f0*/  MOV R8, 0x1210 ;  /* 0x0000121000087802 */ /* 0x000fc40000000f00 */
[----:B------:R-:W-:Y:S05]  /*1200*/  CALL.REL.NOINC `($__internal_58_$__cuda_sm70_shflsync_bfly_p) ;  /* 0x0000013000007944 */ /* 0x000fea0003c00000 */
[----:B0-----:R-:W-:Y:S01]  /*1210*/  HFMA2.MMA R17, -RZ, RZ, 0, 2.384185791015625e-07 ;  /* 0x00000004ff117435 */ /* 0x001fe200000001ff */
[----:B-1----:R-:W-:Y:S01]  /*1220*/  FADD.FTZ R18, R18, R14 ;  /* 0x0000000e12127221 */ /* 0x002fe20000010000 */
[----:B------:R-:W-:Y:S01]  /*1230*/  MOV R14, 0x1f ;  /* 0x0000001f000e7802 */ /* 0x000fe20000000f00 */
[----:B------:R-:W-:Y:S01]  /*1240*/  IMAD.MOV.U32 R19, RZ, RZ, -0x1 ;  /* 0xffffffffff137424 */ /* 0x000fe200078e00ff */
[----:B------:R-:W-:-:S02]  /*1250*/  MOV R8, 0x1270 ;  /* 0x0000127000087802 */ /* 0x000fc40000000f00 */
[----:B------:R-:W-:Y:S05]  /*1260*/  CALL.REL.NOINC `($__internal_58_$__cuda_sm70_shflsync_bfly_p) ;  /* 0x000000d000007944 */ /* 0x000fea0003c00000 */
[----:B0-----:R-:W-:Y:S01]  /*1270*/  HFMA2.MMA R17, -RZ, RZ, 0, 4.76837158203125e-07 ;  /* 0x00000008ff117435 */ /* 0x001fe200000001ff */
[----:B-1----:R-:W-:Y:S01]  /*1280*/  FADD.FTZ R18, R18, R14 ;  /* 0x0000000e12127221 */ /* 0x002fe20000010000 */
[----:B------:R-:W-:-:S02]  /*1290*/  MOV R14, 0x1f ;  /* 0x0000001f000e7802 */ /* 0x000fc40000000f00 */
[----:B------:R-:W-:Y:S02]  /*12a0*/  MOV R19, 0xffffffff ;  /* 0xffffffff00137802 */ /* 0x000fe40000000f00 */
[----:B------:R-:W-:Y:S02]  /*12b0*/  MOV R8, 0x12d0 ;  /* 0x000012d000087802 */ /* 0x000fe40000000f00 */
[----:B------:R-:W-:Y:S05]  /*12c0*/  CALL.REL.NOINC `($__internal_58_$__cuda_sm70_shflsync_bfly_p) ;  /* 0x0000007000007944 */ /* 0x000fea0003c00000 */
[----:B01----:R-:W-:Y:S01]  /*12d0*/  FADD.FTZ R18, R18, R14 ;  /* 0x0000000e12127221 */ /* 0x003fe20000010000 */
[----:B------:R-:W-:Y:S01]  /*12e0*/  HFMA2.MMA R14, -RZ, RZ, 0, 1.847743988037109375e-06 ;  /* 0x0000001fff0e7435 */ /* 0x000fe200000001ff */
[----:B------:R-:W-:Y:S01]  /*12f0*/  IMAD.MOV.U32 R17, RZ, RZ, 0x10 ;  /* 0x00000010ff117424 */ /* 0x000fe200078e00ff */
[----:B------:R-:W-:Y:S02]  /*1300*/  MOV R19, 0xffffffff ;  /* 0xffffffff00137802 */ /* 0x000fe40000000f00 */
[----:B------:R-:W-:Y:S02]  /*1310*/  MOV R8, 0x1330 ;  /* 0x0000133000087802 */ /* 0x000fe40000000f00 */
[----:B------:R-:W-:Y:S05]  /*1320*/  CALL.REL.NOINC `($__internal_58_$__cuda_sm70_shflsync_bfly_p) ;  /* 0x0000001000007944 */ /* 0x000fea0003c00000 */
[----:B01----:R-:W-:Y:S05]  /*1330*/  BRA `(.L_x_2198) ;  /* 0xfffff82000007947 */ /* 0x003fea000383ffff */
        .weak           $__internal_58_$__cuda_sm70_shflsync_bfly_p
        .type           $__internal_58_$__cuda_sm70_shflsync_bfly_p,@function
        .size           $__internal_58_$__cuda_sm70_shflsync_bfly_p,(.L_x_6707 - $__internal_58_$__cuda_sm70_shflsync_bfly_p)
$__internal_58_$__cuda_sm70_shflsync_bfly_p:
[----:B------:R-:W-:Y:S01]  /*1340*/  HFMA2.MMA R9, -RZ, RZ, 0, 0 ;  /* 0x00000000ff097435 */ /* 0x000fe200000001ff */
[----:B------:R-:W-:Y:S04]  /*1350*/  WARPSYNC R19 ;  /* 0x0000001300007348 */ /* 0x000fe80003800000 */
[----:B------:R0:W1:Y:S01]  /*1360*/  SHFL.BFLY PT, R14, R18, R17, R14 ;  /* 0x0c000011120e7389 */ /* 0x00006200000e000e */
[----:B------:R-:W-:Y:S05]  /*1370*/  RET.REL.NODEC R8 `(_ZN10layer_norm22ln_bwd_finalize_kernelINS_22Kernel_traits_finalizeILj1536Ef13__nv_bfloat16S2_S2_fjLb1ELj1024ELj4ENS_18Kernel_traits_baseILj1536EfS2_S2_S2_fjLj1024EEEEELb1ELb1EEEvNS_9BwdParamsE) ;  /* 0xffffec8008007950 */ /* 0x000fea0003c3ffff */
.L_x_2199:
        /* <DEDUP_REMOVED lines=16> */
.L_x_6707:


//--------------------- .text._ZN10layer_norm13ln_bwd_kernelINS_13Kernel_traitsIf13__nv_bfloat16S2_S2_fjLj1536ELj1ELj1ELj4ELj8ENS_18Kernel_traits_baseILj1536EfS2_S2_S2_fjLj128EEEEELb1ELb1ELb1ELb1EEEvNS_9BwdParamsE --------------------------
	.section	.text._ZN10layer_norm13ln_bwd_kernelINS_13Kernel_traitsIf13__nv_bfloat16S2_S2_fjLj1536ELj1ELj1ELj4ELj8ENS_18Kernel_traits_baseILj1536EfS2_S2_S2_fjLj128EEEEELb1ELb1ELb1ELb1EEEvNS_9BwdParamsE,"ax",@progbits
	.sectioninfo	@"SHI_REGISTERS=128"
	.align	128
        .global         _ZN10layer_norm13ln_bwd_kernelINS_13Kernel_traitsIf13__nv_bfloat16S2_S2_fjLj1536ELj1ELj1ELj4ELj8ENS_18Kernel_traits_baseILj1536EfS2_S2_S2_fjLj128EEEEELb1ELb1ELb1ELb1EEEvNS_9BwdParamsE
        .type           _ZN10layer_norm13ln_bwd_kernelINS_13Kernel_traitsIf13__nv_bfloat16S2_S2_fjLj1536ELj1ELj1ELj4ELj8ENS_18Kernel_traits_baseILj1536EfS2_S2_S2_fjLj128EEEEELb1ELb1ELb1ELb1EEEvNS_9BwdParamsE,@function
        .size           _ZN10layer_norm13ln_bwd_kernelINS_13Kernel_traitsIf13__nv_bfloat16S2_S2_fjLj1536ELj1ELj1ELj4ELj8ENS_18Kernel_traits_baseILj1536EfS2_S2_S2_fjLj128EEEEELb1ELb1ELb1ELb1EEEvNS_9BwdParamsE,(.L_x_6708 - _ZN10layer_norm13ln_bwd_kernelINS_13Kernel_traitsIf13__nv_bfloat16S2_S2_fjLj1536ELj1ELj1ELj4ELj8ENS_18Kernel_traits_baseILj1536EfS2_S2_S2_fjLj128EEEEELb1ELb1ELb1ELb1EEEvNS_9BwdParamsE)
        .other          _ZN10layer_norm13ln_bwd_kernelINS_13Kernel_traitsIf13__nv_bfloat16S2_S2_fjLj1536ELj1ELj1ELj4ELj8ENS_18Kernel_traits_baseILj1536EfS2_S2_S2_fjLj128EEEEELb1ELb1ELb1ELb1EEEvNS_9BwdParamsE,@"STO_CUDA_ENTRY STV_DEFAULT"
_ZN10layer_norm13ln_bwd_kernelINS_13Kernel_traitsIf13__nv_bfloat16S2_S2_fjLj1536ELj1ELj1ELj4ELj8ENS_18Kernel_traits_baseILj1536EfS2_S2_S2_fjLj128EEEEELb1ELb1ELb1ELb1EEEvNS_9BwdParamsE:
.text._ZN10layer_norm13ln_bwd_kernelINS_13Kernel_traitsIf13__nv_bfloat16S2_S2_fjLj1536ELj1ELj1ELj4ELj8ENS_18Kernel_traits_baseILj1536EfS2_S2_S2_fjLj128EEEEELb1ELb1ELb1ELb1EEEvNS_9BwdParamsE:
        /* <DEDUP_REMOVED lines=26> */
.L_x_2200:
        /* <DEDUP_REMOVED lines=32> */
.L_x_2280:
[----:B------:R-:W-:-:S10]  /*03a0*/  HFMA2.MMA R100, -RZ, RZ, 0, 2.384185791015625e-07 ;  /* 0x00000004ff647435 */ /* 0x000fd400000001ff */
[----:B------:R-:W-:-:S05]  /*03b0*/  IMAD.WIDE R6, R4, R100, c[0x0][0x1d8] ;  /* 0x0000760004067625 */ /* 0x000fca00078e0264 */
[----:B------:R0:W2:Y:S01]  /*03c0*/  LDG.E R101, [R6.64] ;  /* 0x0000000406657981 */ /* 0x0000a2000c1e1900 */
[C---:B------:R-:W-:Y:S02]  /*03d0*/  IMAD R76, R4.reuse, c[0x0][0x168], RZ ;  /* 0x00005a00044c7a24 */ /* 0x040fe400078e02ff */
[----:B------:R-:W-:-:S03]  /*03e0*/  IMAD.WIDE R82, R4, R100, c[0x0][0x1d0] ;  /* 0x0000740004527625 */ /* 0x000fc600078e0264 */
[----:B------:R-:W-:Y:S01]  /*03f0*/  SHF.R.S32.HI R77, RZ, 0x1f, R76 ;  /* 0x0000001fff4d7819 */ /* 0x000fe2000001144c */
[----:B------:R-:W-:Y:S02]  /*0400*/  BSSY B0, `(.L_x_2202) ;  /* 0x00000cf000007945 */ /* 0x000fe40003800000 */
[----:B-----5:R3:W5:Y:S01]  /*0410*/  LDG.E R82, [R82.64] ;  /* 0x0000000452527981 */ /* 0x020762000c1e1900 */
[----:B0-----:R-:W-:Y:S01]  /*0420*/  IMAD.WIDE R6, R4, R100, c[0x0][0x1a8] ;  /* 0x00006a0004067625 */ /* 0x001fe200078e0264 */
[----:B------:R-:W-:-:S04]  /*0430*/  LEA.HI R118, R77, R76, RZ, 0x2 ;  /* 0x0000004c4d767211 */ /* 0x000fc800078f10ff */
[----:B------:R0:W5:Y:S02]  /*0440*/  LDG.E R0, [R6.64] ;  /* 0x0000000406007981 */ /* 0x000164000c1e1900 */
[----:B0-----:R-:W-:-:S04]  /*0450*/  LOP3.LUT R7, R5, 0x7f, RZ, 0xc0, !PT ;  /* 0x0000007f05077812 */ /* 0x001fc800078ec0ff */
[----:B------:R-:W-:Y:S01]  /*0460*/  LEA.HI.SX32 R118, R118, R7, 0x1e ;  /* 0x0000000776767211 */ /* 0x000fe200078ff2ff */
[----:B---3--:R-:W-:-:S03]  /*0470*/  IMAD.MOV.U32 R83, RZ, RZ, 0x8 ;  /* 0x00000008ff537424 */ /* 0x008fc600078e00ff */
[C---:B------:R-:W-:Y:S02]  /*0480*/  IADD3 R116, R118.reuse, 0x80, RZ ;  /* 0x0000008076747810 */ /* 0x040fe40007ffe0ff */
[C---:B------:R-:W-:Y:S01]  /*0490*/  IADD3 R6, R118.reuse, 0x100, RZ ;  /* 0x0000010076067810 */ /* 0x040fe20007ffe0ff */
[----:B------:R-:W-:-:S04]  /*04a0*/  IMAD.WIDE.U32 R80, R118, R83, c[0x0][0x218] ;  /* 0x0000860076507625 */ /* 0x000fc800078e0053 */
[----:B------:R-:W-:-:S04]  /*04b0*/  IMAD.WIDE.U32 R78, R116, R83, c[0x0][0x218] ;  /* 0x00008600744e7625 */ /* 0x000fc800078e0053 */
[----:B------:R-:W-:Y:S01]  /*04c0*/  IMAD.WIDE.U32 R76, R6, R83, c[0x0][0x218] ;  /* 0x00008600064c7625 */ /* 0x000fe200078e0053 */
        /* <DEDUP_REMOVED lines=16> */
[----:B0-----:R-:W-:-:S04]  /*05d0*/  IMAD.WIDE.U32 R80, R83, R100, c[0x0][0x190] ;  /* 0x0000640053507625 */ /* 0x001fc800078e0064 */
[-C--:B--2---:R-:W-:Y:S01]  /*05e0*/  IMAD.WIDE.U32 R78, R7, R100.reuse, c[0x0][0x190] ;  /* 0x00006400074e7625 */ /* 0x084fe200078e0064 */
[----:B------:R0:W5:Y:S03]  /*05f0*/  LDG.E R119, [R80.64] ;  /* 0x0000000450777981 */ /* 0x000166000c1e1900 */
[----:B---3--:R-:W-:Y:S01]  /*0600*/  IMAD.WIDE.U32 R76, R101, R100, c[0x0][0x190] ;  /* 0x00006400654c7625 */ /* 0x008fe200078e0064 */
[----:B------:R0:W5:Y:S04]  /*0610*/  LDG.E R117, [R78.64] ;  /* 0x000000044e757981 */ /* 0x000168000c1e1900 */
[----:B------:R0:W5:Y:S01]  /*0620*/  LDG.E R7, [R76.64] ;  /* 0x000000044c077981 */ /* 0x000162000c1e1900 */
[----:B------:R-:W-:Y:S01]  /*0630*/  MOV R124, RZ ;  /* 0x000000ff007c7202 */ /* 0x000fe20000000f00 */
[----:B------:R-:W-:Y:S01]  /*0640*/  IMAD.MOV.U32 R122, RZ, RZ, RZ ;  /* 0x000000ffff7a7224 */ /* 0x000fe200078e00ff */
[----:B------:R-:W-:Y:S05]  /*0650*/  BRA `(.L_x_2204) ;  /* 0x00000a9000007947 */ /* 0x000fea0003800000 */
.L_x_2203:
        /* <DEDUP_REMOVED lines=25> */
[----:B------:R-:W-:Y:S02]  /*07f0*/  @P2 SHF.R.S32.HI R91, RZ, 0x1f, R90 ;  /* 0x0000001fff5b2819 */ /* 0x000fe4000001145a */
[----:B------:R-:W-:Y:S02]  /*0800*/  ISETP.NE.AND.EX P0, PT, RZ, c[0x0][0x21c], PT, P0 ;  /* 0x00008700ff007a0c */ /* 0x000fe40003f05300 */
[----:B------:R-:W-:Y:S01]  /*0810*/  @P2 LEA.HI R90, R91, R90, RZ, 0x2 ;  /* 0x0000005a5b5a2211 */ /* 0x000fe200078f10ff */
[----:B------:R-:W-:-:S03]  /*0820*/  IMAD.MOV.U32 R91, RZ, RZ, RZ ;  /* 0x000000ffff5b7224 */ /* 0x000fc600078e00ff */
[----:B------:R-:W-:-:S04]  /*0830*/  @P2 LEA.HI.SX32 R91, R90, R7, 0x1e ;  /* 0x000000075a5b2211 */ /* 0x000fc800078ff2ff */
[C---:B0-----:R-:W-:Y:S02]  /*0840*/  IADD3 R89, R91.reuse, 0x80, RZ ;  /* 0x000000805b597810 */ /* 0x041fe40007ffe0ff */
[C---:B------:R-:W-:Y:S01]  /*0850*/  IADD3 R101, R91.reuse, 0x100, RZ ;  /* 0x000001005b657810 */ /* 0x040fe20007ffe0ff */
[-C--:B------:R-:W-:Y:S01]  /*0860*/  IMAD.WIDE.U32 R90, R91, R100.reuse, c[0x0][0x190] ;  /* 0x000064005b5a7625 */ /* 0x080fe200078e0064 */
[----:B------:R0:W5:Y:S03]  /*0870*/  @P0 LDG.E.64 R98, [R80.64] ;  /* 0x0000000450620981 */ /* 0x000166000c1e1b00 */
[-C--:B------:R-:W-:Y:S01]  /*0880*/  IMAD.WIDE.U32 R88, R89, R100.reuse, c[0x0][0x190] ;  /* 0x0000640059587625 */ /* 0x080fe200078e0064 */
[----:B------:R1:W5:Y:S03]  /*0890*/  @P0 LDG.E.64 R96, [R78.64] ;  /* 0x000000044e600981 */ /* 0x000366000c1e1b00 */
[----:B------:R-:W-:Y:S01]  /*08a0*/  IMAD.WIDE.U32 R100, R101, R100, c[0x0][0x190] ;  /* 0x0000640065647625 */ /* 0x000fe200078e0064 */
[----:B------:R4:W5:Y:S01]  /*08b0*/  @P0 LDG.E.64 R94, [R76.64] ;  /* 0x000000044c5e0981 */ /* 0x000962000c1e1b00 */
[----:B-1----:R-:W-:-:S03]  /*08c0*/  ISETP.NE.AND P0, PT, R3, RZ, PT ;  /* 0x000000ff0300720c */ /* 0x002fc60003f05270 */
[----:B------:R1:W5:Y:S04]  /*08d0*/  LDG.E R7, [R100.64] ;  /* 0x0000000464077981 */ /* 0x000368000c1e1900 */
[----:B------:R0:W5:Y:S04]  /*08e0*/  LDG.E R117, [R88.64] ;  /* 0x0000000458757981 */ /* 0x000168000c1e1900 */
[----:B------:R0:W5:Y:S01]  /*08f0*/  LDG.E R119, [R90.64] ;  /* 0x000000045a777981 */ /* 0x000162000c1e1900 */
[----:B--2---:R-:W-:Y:S02]  /*0900*/  MOV R105, R86 ;  /* 0x0000005600697202 */ /* 0x004fe40000000f00 */
[----:B------:R-:W-:-:S02]  /*0910*/  SHF.R.U64 R103, R86, 0x10, R87 ;  /* 0x0000001056677819 */ /* 0x000fc40000001257 */
[--C-:B---3--:R-:W-:Y:S02]  /*0920*/  SHF.R.U64 R92, R8, 0x10, R9.reuse ;  /* 0x00000010085c7819 */ /* 0x108fe40000001209 */
[----:B------:R-:W-:Y:S02]  /*0930*/  MOV R93, R9 ;  /* 0x00000009005d7202 */ /* 0x000fe40000000f00 */
[----:B-1----:R-:W-:Y:S01]  /*0940*/  SHF.R.U32.HI R100, RZ, 0x10, R9 ;  /* 0x00000010ff647819 */ /* 0x002fe20000011609 */
[--C-:B----4-:R-:W-:Y:S01]  /*0950*/  IMAD.MOV.U32 R76, RZ, RZ, R11.reuse ;  /* 0x000000ffff4c7224 */ /* 0x110fe200078e000b */
[--C-:B------:R-:W-:Y:S01]  /*0960*/  SHF.R.U64 R78, R10, 0x10, R11.reuse ;  /* 0x000000100a4e7819 */ /* 0x100fe2000000120b */
[----:B0-----:R-:W-:Y:S01]  /*0970*/  IMAD.MOV.U32 R80, RZ, RZ, R10 ;  /* 0x000000ffff507224 */ /* 0x001fe200078e000a */
[----:B------:R-:W-:Y:S02]  /*0980*/  SHF.R.U32.HI R77, RZ, 0x10, R11 ;  /* 0x00000010ff4d7819 */ /* 0x000fe4000001160b */
[----:B------:R-:W-:Y:S01]  /*0990*/  PRMT R86, RZ, 0x5410, R12 ;  /* 0x00005410ff567816 */ /* 0x000fe2000000000c */
[----:B------:R-:W-:Y:S01]  /*09a0*/  IMAD.MOV.U32 R102, RZ, RZ, R8 ;  /* 0x000000ffff667224 */ /* 0x000fe200078e0008 */
[----:B------:R-:W-:-:S02]  /*09b0*/  SHF.R.U64 R9, R12, 0x10, R13 ;  /* 0x000000100c097819 */ /* 0x000fc4000000120d */
[--C-:B------:R-:W-:Y:S02]  /*09c0*/  SHF.R.U32.HI R11, RZ, 0x10, R13.reuse ;  /* 0x00000010ff0b7819 */ /* 0x100fe4000001160d */
[----:B------:R-:W-:Y:S02]  /*09d0*/  FSEL R83, R83, RZ, !P0 ;  /* 0x000000ff53537208 */ /* 0x000fe40004000000 */
[----:B------:R-:W-:Y:S02]  /*09e0*/  PRMT R88, RZ, 0x5410, R13 ;  /* 0x00005410ff587816 */ /* 0x000fe4000000000d */
[--C-:B------:R-:W-:Y:S02]  /*09f0*/  SHF.R.U64 R13, R14, 0x10, R15.reuse ;  /* 0x000000100e0d7819 */ /* 0x100fe4000000120f */
[----:B------:R-:W-:Y:S02]  /*0a00*/  SHF.R.U32.HI R10, RZ, 0x10, R15 ;  /* 0x00000010ff0a7819 */ /* 0x000fe4000001160f */
[----:B------:R-:W-:-:S02]  /*0a10*/  SHF.R.U64 R12, R84, 0x10, R85 ;  /* 0x00000010540c7819 */ /* 0x000fc40000001255 */
[----:B------:R-:W-:Y:S02]  /*0a20*/  SHF.R.U32.HI R8, RZ, 0x10, R85 ;  /* 0x00000010ff087819 */ /* 0x000fe40000011655 */
[----:B------:R-:W-:Y:S01]  /*0a30*/  PRMT R120, RZ, 0x5410, R15 ;  /* 0x00005410ff787816 */ /* 0x000fe2000000000f */
[----:B------:R-:W-:Y:S01]  /*0a40*/  FADD.FTZ R15, -R83, R86 ;  /* 0x00000056530f7221 */ /* 0x000fe20000010100 */
        /* <DEDUP_REMOVED lines=8> */
[----:B------:R-:W-:Y:S01]  /*0ad0*/  PRMT R8, RZ, 0x5410, R8 ;  /* 0x00005410ff087816 */ /* 0x000fe20000000008 */
[----:B------:R-:W-:Y:S01]  /*0ae0*/  IMAD.MOV.U32 R104, RZ, RZ, R87 ;  /* 0x000000ffff687224 */ /* 0x000fe200078e0057 */
[----:B------:R-:W-:Y:S01]  /*0af0*/  PRMT R105, RZ, 0x5410, R105 ;  /* 0x00005410ff697816 */ /* 0x000fe20000000069 */
[C---:B------:R-:W-:Y:S01]  /*0b00*/  FADD.FTZ R11, -R83.reuse, R90 ;  /* 0x0000005a530b7221 */ /* 0x040fe20000010100 */
[----:B------:R-:W-:Y:S01]  /*0b10*/  SHF.R.U32.HI R106, RZ, 0x10, R87 ;  /* 0x00000010ff6a7819 */ /* 0x000fe20000011657 */
[----:B------:R-:W-:-:S02]  /*0b20*/  FADD.FTZ R9, -R83, R88 ;  /* 0x0000005853097221 */ /* 0x000fc40000010100 */
[C---:B------:R-:W-:Y:S02]  /*0b30*/  FADD.FTZ R13, -R83.reuse, R120 ;  /* 0x00000078530d7221 */ /* 0x040fe40000010100 */
[C---:B------:R-:W-:Y:S02]  /*0b40*/  FADD.FTZ R79, -R83.reuse, R122 ;  /* 0x0000007a534f7221 */ /* 0x040fe40000010100 */
[C---:B------:R-:W-:Y:S02]  /*0b50*/  FADD.FTZ R81, -R83.reuse, R124 ;  /* 0x0000007c53517221 */ /* 0x040fe40000010100 */
[C---:B------:R-:W-:Y:S02]  /*0b60*/  FADD.FTZ R85, -R83.reuse, R14 ;  /* 0x0000000e53557221 */ /* 0x040fe40000010100 */
[C---:B------:R-:W-:Y:S02]  /*0b70*/  FADD.FTZ R87, -R83.reuse, R84 ;  /* 0x0000005453577221 */ /* 0x040fe40000010100 */
[----:B------:R-:W-:-:S02]  /*0b80*/  FADD.FTZ R89, -R83, R86 ;  /* 0x0000005653597221 */ /* 0x000fc40000010100 */
[C---:B------:R-:W-:Y:S02]  /*0b90*/  FADD.FTZ R91, -R83.reuse, R10 ;  /* 0x0000000a535b7221 */ /* 0x040fe40000010100 */
[C---:B------:R-:W-:Y:S01]  /*0ba0*/  FADD.FTZ R101, -R83.reuse, R12 ;  /* 0x0000000c53657221 */ /* 0x040fe20000010100 */
[----:B------:R-:W-:Y:S01]  /*0bb0*/  PRMT R90, RZ, 0x5410, R103 ;  /* 0x00005410ff5a7816 */ /* 0x000fe20000000067 */
[----:B------:R-:W-:Y:S02]  /*0bc0*/  FADD.FTZ R83, -R83, R8 ;  /* 0x0000000853537221 */ /* 0x000fe40000010100 */
[C---:B------:R-:W-:Y:S02]  /*0bd0*/  FMUL.FTZ R8, R0.reuse, R15 ;  /* 0x0000000f00087220 */ /* 0x040fe40000410000 */
[----:B------:R-:W-:Y:S02]  /*0be0*/  FMUL.FTZ R10, R0, R11 ;  /* 0x0000000b000a7220 */ /* 0x000fe40000410000 */
[----:B------:R-:W-:-:S02]  /*0bf0*/  FMUL.FTZ R88, R36, R105 ;  /* 0x0000006924587220 */ /* 0x000fc40000410000 */
[C---:B------:R-:W-:Y:S02]  /*0c00*/  FMUL.FTZ R11, R0.reuse, R13 ;  /* 0x0000000d000b7220 */ /* 0x040fe40000410000 */
[C---:B------:R-:W-:Y:S02]  /*0c10*/  FMUL.FTZ R15, R0.reuse, R87 ;  /* 0x00000057000f7220 */ /* 0x040fe40000410000 */
[C---:B------:R-:W-:Y:S01]  /*0c20*/  FMUL.FTZ R86, R0.reuse, R101 ;  /* 0x0000006500567220 */ /* 0x040fe20000410000 */
[----:B------:R-:W-:Y:S01]  /*0c30*/  PRMT R101, RZ, 0x5410, R102 ;  /* 0x00005410ff657816 */ /* 0x000fe20000000066 */
        /* <DEDUP_REMOVED lines=14> */
[----:B------:R-:W-:Y:S02]  /*0d20*/  FMUL.FTZ R9, R0, R9 ;  /* 0x0000000900097220 */ /* 0x000fe40000410000 */
[----:B------:R-:W-:Y:S02]  /*0d30*/  FADD.FTZ R53, R53, R90 ;  /* 0x0000005a35357221 */ /* 0x000fe40000010000 */
[----:B------:R-:W-:-:S02]  /*0d40*/  FFMA.FTZ R41, R14, R90, R41 ;  /* 0x0000005a0e297223 */ /* 0x000fc40000010029 */
[----:B------:R-:W-:Y:S02]  /*0d50*/  FADD.FTZ R56, R56, R101 ;  /* 0x0000006538387221 */ /* 0x000fe40000010000 */
[-C--:B------:R-:W-:Y:S02]  /*0d60*/  FFMA.FTZ R44, R10, R101.reuse, R44 ;  /* 0x000000650a2c7223 */ /* 0x080fe4000001002c */
[----:B------:R-:W-:Y:S02]  /*0d70*/  FMUL.FTZ R92, R32, R101 ;  /* 0x00000065205c7220 */ /* 0x000fe40000410000 */
[----:B------:R-:W-:Y:S02]  /*0d80*/  FMUL.FTZ R90, R38, R79 ;  /* 0x0000004f265a7220 */ /* 0x000fe40000410000 */
[----:B------:R-:W-:Y:S02]  /*0d90*/  FADD.FTZ R101, R80, R89 ;  /* 0x0000005950657221 */ /* 0x000fe40000010000 */
[----:B------:R-:W-:-:S02]  /*0da0*/  FFMA.FTZ R77, R14, R89, R77 ;  /* 0x000000590e4d7223 */ /* 0x000fc4000001004d */
[----:B------:R-:W-:Y:S02]  /*0db0*/  FADD.FTZ R54, R54, R79 ;  /* 0x0000004f36367221 */ /* 0x000fe40000010000 */
[----:B------:R-:W-:Y:S01]  /*0dc0*/  FFMA.FTZ R42, R9, R79, R42 ;  /* 0x0000004f092a7223 */ /* 0x000fe2000001002a */
[----:B------:R-:W-:Y:S01]  /*0dd0*/  PRMT R79, RZ, 0x5410, R93 ;  /* 0x00005410ff4f7816 */ /* 0x000fe2000000005d */
        /* <DEDUP_REMOVED lines=8> */
[-C--:B------:R-:W-:Y:S02]  /*0e60*/  FFMA.FTZ R46, R11, R79.reuse, R46 ;  /* 0x0000004f0b2e7223 */ /* 0x080fe4000001002e */
[----:B------:R-:W-:-:S02]  /*0e70*/  FMUL.FTZ R102, R34, R79 ;  /* 0x0000004f22667220 */ /* 0x000fc40000410000 */
[----:B------:R-:W-:Y:S02]  /*0e80*/  FADD.FTZ R77, R80, R91 ;  /* 0x0000005b504d7221 */ /* 0x000fe40000010000 */
[----:B------:R-:W-:Y:S02]  /*0e90*/  FFMA.FTZ R79, R15, R91, R104 ;  /* 0x0000005b0f4f7223 */ /* 0x000fe40000010068 */
[----:B------:R-:W-:Y:S02]  /*0ea0*/  FADD.FTZ R80, R77, R92 ;  /* 0x0000005c4d507221 */ /* 0x000fe40000010000 */
[----:B------:R-:W-:Y:S01]  /*0eb0*/  FFMA.FTZ R77, R10, R92, R79 ;  /* 0x0000005c0a4d7223 */ /* 0x000fe2000001004f */
[----:B------:R-:W-:Y:S01]  /*0ec0*/  PRMT R100, RZ, 0x5410, R100 ;  /* 0x00005410ff647816 */ /* 0x000fe20000000064 */
[----:B------:R-:W-:Y:S02]  /*0ed0*/  FADD.FTZ R79, R80, R93 ;  /* 0x0000005d504f7221 */ /* 0x000fe40000010000 */
[----:B------:R-:W-:-:S02]  /*0ee0*/  FFMA.FTZ R77, R84, R93, R77 ;  /* 0x0000005d544d7223 */ /* 0x000fc4000001004d */
[----:B------:R-:W-:Y:S02]  /*0ef0*/  FADD.FTZ R59, R59, R100 ;  /* 0x000000643b3b7221 */ /* 0x000fe40000010000 */
[-C--:B------:R-:W-:Y:S02]  /*0f00*/  FFMA.FTZ R47, R85, R100.reuse, R47 ;  /* 0x00000064552f7223 */ /* 0x080fe4000001002f */
[----:B------:R-:W-:Y:S02]  /*0f10*/  FMUL.FTZ R103, R35, R100 ;  /* 0x0000006423677220 */ /* 0x000fe40000410000 */
[----:B------:R-:W-:Y:S01]  /*0f20*/  FADD.FTZ R80, R79, R102 ;  /* 0x000000664f507221 */ /* 0x000fe20000010000 */
[----:B------:R-:W-:Y:S01]  /*0f30*/  PRMT R78, RZ, 0x5410, R78 ;  /* 0x00005410ff4e7816 */ /* 0x000fe2000000004e */
[----:B------:R-:W-:Y:S02]  /*0f40*/  FFMA.FTZ R100, R11, R102, R77 ;  /* 0x000000660b647223 */ /* 0x000fe4000001004d */
        /* <DEDUP_REMOVED lines=26> */
.L_x_2204:
[----:B------:R-:W-:Y:S05]  /*10f0*/  BSYNC B0 ;  /* 0x0000000000007941 */ /* 0x000fea0003800000 */
.L_x_2202:
[----:B------:R-:W-:Y:S02]  /*1100*/  LOP3.LUT P2, RZ, R2, 0xff, RZ, 0xc0, !PT ;  /* 0x000000ff02ff7812 */ /* 0x000fe4000784c0ff */
[----:B0-----:R-:W-:Y:S02]  /*1110*/  SHF.R.U32.HI R78, RZ, 0x5, R5 ;  /* 0x00000005ff4e7819 */ /* 0x001fe40000011605 */
[----:B------:R-:W-:Y:S02]  /*1120*/  LOP3.LUT P0, RZ, R5, 0x1f, RZ, 0xc0, !PT ;  /* 0x0000001f05ff7812 */ /* 0x000fe4000780c0ff */
[----:B------:R-:W-:-:S07]  /*1130*/  LOP3.LUT R80, R78, 0x7fffffc, RZ, 0xc0, !PT ;  /* 0x07fffffc4e507812 */ /* 0x000fce00078ec0ff */
[----:B------:R-:W-:Y:S01]  /*1140*/  @!P2 IADD3 R80, R80, 0x4, RZ ;  /* 0x000000045050a810 */ /* 0x000fe20007ffe0ff */
[----:B------:R-:W-:Y:S05]  /*1150*/  BRA.DIV ~URZ, `(.L_x_2205) ;  /* 0x000020d27f007947 */ /* 0x000fea000b800000 */
[----:B------:R0:W2:Y:S02]  /*1160*/  SHFL.DOWN PT, R83, R124, 0x10, 0x1f ;  /* 0x0a001f007c537f89 */ /* 0x0000a400000e0000 */
.L_x_2281:
        /* <DEDUP_REMOVED lines=14> */
[----:B--2---:R-:W-:Y:S02]  /*1250*/  FADD.FTZ R101, R79, R120 ;  /* 0x000000784f657221 */ /* 0x004fe40000010000 */
[----:B---3--:R-:W-:-:S03]  /*1260*/  FADD.FTZ R83, R81, R122 ;  /* 0x0000007a51537221 */ /* 0x008fc60000010000 */
[----:B------:R2:W3:Y:S04]  /*1270*/  SHFL.DOWN PT, R122, R101, 0x1, 0x1f ;  /* 0x08201f00657a7f89 */ /* 0x0004e800000e0000 */
[----:B------:R2:W4:Y:S02]  /*1280*/  SHFL.DOWN PT, R120, R83, 0x1, 0x1f ;  /* 0x08201f0053787f89 */ /* 0x00052400000e0000 */
.L_x_2282:
[----:B------:R-:W-:Y:S01]  /*1290*/  ISETP.GE.AND P2, PT, R82, 0x1, PT ;  /* 0x000000015200780c */ /* 0x000fe20003f46270 */
[----:B---3--:R-:W-:Y:S01]  /*12a0*/  FADD.FTZ R76, R122, R101 ;  /* 0x000000657a4c7221 */ /* 0x008fe20000010000 */
[----:B------:R-:W-:Y:S01]  /*12b0*/  @!P0 LOP3.LUT R79, R78, 0x3, RZ, 0xc0, !PT ;  /* 0x000000034e4f8812 */ /* 0x000fe200078ec0ff */
[----:B----4-:R-:W-:Y:S01]  /*12c0*/  FADD.FTZ R77, R120, R83 ;  /* 0x00000053784d7221 */ /* 0x010fe20000010000 */
[----:B------:R-:W-:Y:S01]  /*12d0*/  WARPSYNC 0xffffffff ;  /* 0xffffffff00007948 */ /* 0x000fe20003800000 */
[----:B------:R-:W-:Y:S01]  /*12e0*/  IMAD.MOV.U32 R120, RZ, RZ, RZ ;  /* 0x000000ffff787224 */ /* 0x000fe200078e00ff */
[----:B------:R-:W-:-:S05]  /*12f0*/  @!P0 IADD3 R79, R80, R79, RZ ;  /* 0x0000004f504f8210 */ /* 0x000fca0007ffe0ff */
[----:B------:R-:W-:Y:S02]  /*1300*/  @!P0 STS.64 [R79.X8+0x1800], R76 ;  /* 0x0018004c4f008388 */ /* 0x000fe40000008a00 */
[----:B------:R-:W-:Y:S02]  /*1310*/  @P2 IADD3 R82, R82, -0x1, RZ ;  /* 0xffffffff52522810 */ /* 0x000fe40007ffe0ff */
[----:B------:R-:W-:Y:S02]  /*1320*/  @P2 LOP3.LUT R78, R5, 0x7f, RZ, 0xc0, !PT ;  /* 0x0000007f054e2812 */ /* 0x000fe400078ec0ff */
[----:B--2---:R-:W-:Y:S01]  /*1330*/  @P2 MOV R101, 0x8 ;  /* 0x0000000800652802 */ /* 0x004fe20000000f00 */
[----:B------:R-:W-:-:S05]  /*1340*/  @P2 IMAD R82, R82, c[0x0][0x168], RZ ;  /* 0x00005a0052522a24 */ /* 0x000fca00078e02ff */
[----:B------:R-:W-:-:S04]  /*1350*/  @P2 SHF.R.S32.HI R81, RZ, 0x1f, R82 ;  /* 0x0000001fff512819 */ /* 0x000fc80000011452 */
[----:B------:R-:W-:-:S04]  /*1360*/  @P2 LEA.HI R81, R81, R82, RZ, 0x2 ;  /* 0x0000005251512211 */ /* 0x000fc800078f10ff */
[----:B------:R-:W-:Y:S01]  /*1370*/  @P2 LEA.HI.SX32 R120, R81, R78, 0x1e ;  /* 0x0000004e51782211 */ /* 0x000fe200078ff2ff */
[----:B------:R-:W-:Y:S04]  /*1380*/  BAR.SYNC.DEFER_BLOCKING 0x0 ;  /* 0x0000000000007b1d */ /* 0x000fe80000010000 */
[----:B------:R-:W-:-:S06]  /*1390*/  @P2 IMAD.WIDE.U32 R100, R120, R101, c[0x0][0x170] ;  /* 0x00005c0078642625 */ /* 0x000fcc00078e0065 */
[----:B------:R-:W2:Y:S01]  /*13a0*/  @P2 LDG.E.64 R100, [R100.64] ;  /* 0x0000000464642981 */ /* 0x000ea2000c1e1b00 */
[----:B-1----:R-:W-:Y:S01]  /*13b0*/  ISETP.NE.AND P0, PT, R3, RZ, PT ;  /* 0x000000ff0300720c */ /* 0x002fe20003f05270 */
        /* <DEDUP_REMOVED lines=14> */
[----:B--2---:R-:W-:Y:S02]  /*14a0*/  @P2 PRMT R121, R121, 0x5410, R100 ;  /* 0x0000541079792816 */ /* 0x004fe40000000064 */
[----:B------:R-:W-:Y:S02]  /*14b0*/  @P2 SHF.R.U64 R78, R100, 0x10, R101 ;  /* 0x00000010644e2819 */ /* 0x000fe40000001265 */
[----:B------:R-:W-:Y:S02]  /*14c0*/  @P2 PRMT R121, R101, 0x7610, R121 ;  /* 0x0000761065792816 */ /* 0x000fe40000000079 */
        /* <DEDUP_REMOVED lines=12> */
.L_x_2208:
        /* <DEDUP_REMOVED lines=9> */
.L_x_2209:
[----:B------:R-:W-:Y:S05]  /*1620*/  BSYNC B0 ;  /* 0x0000000000007941 */ /* 0x000fea0003800000 */
.L_x_2207:
[----:B------:R-:W-:Y:S01]  /*1630*/  ISETP.NE.U32.AND P0, PT, RZ, c[0x0][0x258], PT ;  /* 0x00009600ff007a0c */ /* 0x000fe20003f05070 */
[----:B------:R-:W-:Y:S03]  /*1640*/  BSSY B0, `(.L_x_2210) ;  /* 0x000000f000007945 */ /* 0x000fe60003800000 */
[----:B------:R-:W-:-:S13]  /*1650*/  ISETP.NE.AND.EX P0, PT, RZ, c[0x0][0x25c], PT, P0 ;  /* 0x00009700ff007a0c */ /* 0x000fda0003f05300 */
[----:B------:R-:W-:Y:S01]  /*1660*/  @P0 F2FP.BF16.PACK_AB R78, RZ, R77 ;  /* 0x0000004dff4e023e */ /* 0x000fe200000010ff */
[----:B------:R-:W-:Y:S05]  /*1670*/  @!P2 BRA `(.L_x_2211) ;  /* 0x000000b00000a947 */ /* 0x000fea0003800000 */
[----:B-----5:R-:W-:Y:S01]  /*1680*/  LOP3.LUT P4, RZ, R119, 0xff, RZ, 0xc0, !PT ;  /* 0x000000ff77ff7812 */ /* 0x020fe2000788c0ff */
[----:B------:R-:W-:-:S04]  /*1690*/  FMUL.FTZ R77, R77, c[0x0][0x1ec] ;  /* 0x00007b004d4d7a20 */ /* 0x000fc80000410000 */
[----:B------:R-:W-:Y:S01]  /*16a0*/  FMUL.FTZ R79, R77, c[0x0][0x1e8] ;  /* 0x00007a004d4f7a20 */ /* 0x000fe20000410000 */
[----:B------:R-:W-:-:S07]  /*16b0*/  HFMA2.MMA R77, -RZ, RZ, 0, 0 ;  /* 0x00000000ff4d7435 */ /* 0x000fce00000001ff */
[----:B------:R-:W-:-:S05]  /*16c0*/  @P4 PRMT R76, RZ, 0x7610, R121 ;  /* 0x00007610ff4c4816 */ /* 0x000fca0000000079 */
[----:B------:R-:W-:Y:S02]  /*16d0*/  @P4 FMUL.FTZ R77, R79, R76 ;  /* 0x0000004c4f4d4220 */ /* 0x000fe40000410000 */
[----:B------:R-:W-:Y:S02]  /*16e0*/  FMUL.FTZ R76, R24, R79 ;  /* 0x0000004f184c7220 */ /* 0x000fe40000410000 */
[----:B------:R-:W-:-:S03]  /*16f0*/  FADD.FTZ R72, R72, R77 ;  /* 0x0000004d48487221 */ /* 0x000fc60000010000 */
[----:B------:R-:W-:-:S04]  /*1700*/  FSEL R76, R76, RZ, P4 ;  /* 0x000000ff4c4c7208 */ /* 0x000fc80002000000 */
[----:B------:R-:W-:-:S04]  /*1710*/  F2FP.BF16.PACK_AB R76, RZ, R76 ;  /* 0x0000004cff4c723e */ /* 0x000fc800000010ff */
[----:B------:R-:W-:Y:S02]  /*1720*/  PRMT R108, R76, 0x7610, R108 ;  /* 0x000076104c6c7816 */ /* 0x000fe4000000006c */
.L_x_2211:
[----:B------:R-:W-:Y:S05]  /*1730*/  BSYNC B0 ;  /* 0x0000000000007941 */ /* 0x000fea0003800000 */
.L_x_2210:
        /* <DEDUP_REMOVED lines=8> */
.L_x_2213:
[----:B------:R-:W-:-:S04]  /*17c0*/  FFMA.FTZ R76, R14, R80, R81 ;  /* 0x000000500e4c7223 */ /* 0x000fc80000010051 */
[----:B------:R-:W-:Y:S01]  /*17d0*/  FADD.FTZ R77, R89, -R76 ;  /* 0x8000004c594d7221 */ /* 0x000fe20000010000 */
[----:B-----5:R-:W-:-:S03]  /*17e0*/  @P3 SHF.R.U64 R76, R98, 0x10, R99 ;  /* 0x00000010624c3819 */ /* 0x020fc60000001263 */
[----:B------:R-:W-:Y:S01]  /*17f0*/  FMUL.FTZ R77, R0, R77 ;  /* 0x0000004d004d7220 */ /* 0x000fe20000410000 */
[----:B------:R-:W-:-:S05]  /*1800*/  @P3 PRMT R76, RZ, 0x5410, R76 ;  /* 0x00005410ff4c3816 */ /* 0x000fca000000004c */
[----:B------:R-:W-:Y:S02]  /*1810*/  @P3 FADD.FTZ R77, R77, R76 ;  /* 0x0000004c4d4d3221 */ /* 0x000fe40000010000 */
.L_x_2214:
[----:B------:R-:W-:Y:S05]  /*1820*/  BSYNC B0 ;  /* 0x0000000000007941 */ /* 0x000fea0003800000 */
.L_x_2212:
[----:B------:R-:W-:Y:S01]  /*1830*/  BSSY B0, `(.L_x_2215) ;  /* 0x000000e000007945 */ /* 0x000fe20003800000 */
[----:B------:R-:W-:Y:S01]  /*1840*/  @P0 F2FP.BF16.PACK_AB R79, RZ, R77 ;  /* 0x0000004dff4f023e */ /* 0x000fe200000010ff */
[----:B------:R-:W-:Y:S05]  /*1850*/  @!P2 BRA `(.L_x_2216) ;  /* 0x000000b00000a947 */ /* 0x000fea0003800000 */
[----:B-----5:R-:W-:Y:S01]  /*1860*/  LOP3.LUT P4, RZ, R119, 0xff00, RZ, 0xc0, !PT ;  /* 0x0000ff0077ff7812 */ /* 0x020fe2000788c0ff */
[----:B------:R-:W-:Y:S01]  /*1870*/  FMUL.FTZ R77, R77, c[0x0][0x1ec] ;  /* 0x00007b004d4d7a20 */ /* 0x000fe20000410000 */
[----:B------:R-:W-:-:S03]  /*1880*/  MOV R76, RZ ;  /* 0x000000ff004c7202 */ /* 0x000fc60000000f00 */
        /* <DEDUP_REMOVED lines=8> */
.L_x_2216:
[----:B------:R-:W-:Y:S05]  /*1910*/  BSYNC B0 ;  /* 0x0000000000007941 */ /* 0x000fea0003800000 */
.L_x_2215:
[----:B------:R-:W-:Y:S01]  /*1920*/  BSSY B0, `(.L_x_2217) ;  /* 0x000000c000007945 */ /* 0x000fe20003800000 */
[----:B------:R-:W-:Y:S01]  /*1930*/  @P0 PRMT R111, R79, 0x7610, R111 ;  /* 0x000076104f6f0816 */ /* 0x000fe2000000006f */
[----:B------:R-:W-:Y:S05]  /*1940*/  @P1 BRA `(.L_x_2218) ;  /* 0x0000004000001947 */ /* 0x000fea0003800000 */
[----:B------:R-:W-:Y:S01]  /*1950*/  IMAD.MOV.U32 R77, RZ, RZ, RZ ;  /* 0x000000ffff4d7224 */ /* 0x000fe200078e00ff */
[----:B------:R-:W-:Y:S05]  /*1960*/  @!P3 BRA `(.L_x_2219) ;  /* 0x000000700000b947 */ /* 0x000fea0003800000 */
[----:B-----5:R-:W-:Y:S01]  /*1970*/  PRMT R77, RZ, 0x5410, R99 ;  /* 0x00005410ff4d7816 */ /* 0x020fe20000000063 */
[----:B------:R-:W-:Y:S05]  /*1980*/  BRA `(.L_x_2219) ;  /* 0x0000005000007947 */ /* 0x000fea0003800000 */
.L_x_2218:
[----:B------:R-:W-:Y:S01]  /*1990*/  FFMA.FTZ R77, R9, R80, R81 ;  /* 0x00000050094d7223 */ /* 0x000fe20000010051 */
[----:B-----5:R-:W-:-:S03]  /*19a0*/  @P3 PRMT R76, RZ, 0x5410, R99 ;  /* 0x00005410ff4c3816 */ /* 0x020fc60000000063 */
[----:B------:R-:W-:-:S04]  /*19b0*/  FADD.FTZ R77, R90, -R77 ;  /* 0x8000004d5a4d7221 */ /* 0x000fc80000010000 */
[----:B------:R-:W-:-:S04]  /*19c0*/  FMUL.FTZ R77, R0, R77 ;  /* 0x0000004d004d7220 */ /* 0x000fc80000410000 */
[----:B------:R-:W-:Y:S02]  /*19d0*/  @P3 FADD.FTZ R77, R77, R76 ;  /* 0x0000004c4d4d3221 */ /* 0x000fe40000010000 */
.L_x_2219:
[----:B------:R-:W-:Y:S05]  /*19e0*/  BSYNC B0 ;  /* 0x0000000000007941 */ /* 0x000fea0003800000 */
.L_x_2217:
[----:B------:R-:W-:Y:S01]  /*19f0*/  BSSY B0, `(.L_x_2220) ;  /* 0x000000e000007945 */ /* 0x000fe20003800000 */
        /* <DEDUP_REMOVED lines=13> */
.L_x_2221:
[----:B------:R-:W-:Y:S05]  /*1ad0*/  BSYNC B0 ;  /* 0x0000000000007941 */ /* 0x000fea0003800000 */
.L_x_2220:
        /* <DEDUP_REMOVED lines=8> */
.L_x_2223:
[----:B------:R-:W-:Y:S01]  /*1b60*/  FFMA.FTZ R76, R15, R80, R81 ;  /* 0x000000500f4c7223 */ /* 0x000fe20000010051 */
[----:B-----5:R-:W-:-:S03]  /*1b70*/  @P3 SHF.R.U32.HI R78, RZ, 0x10, R99 ;  /* 0x00000010ff4e3819 */ /* 0x020fc60000011663 */
[----:B------:R-:W-:-:S04]  /*1b80*/  FADD.FTZ R77, R91, -R76 ;  /* 0x8000004c5b4d7221 */ /* 0x000fc80000010000 */
[----:B------:R-:W-:Y:S01]  /*1b90*/  FMUL.FTZ R76, R0, R77 ;  /* 0x0000004d004c7220 */ /* 0x000fe20000410000 */
[----:B------:R-:W-:-:S05]  /*1ba0*/  @P3 PRMT R77, RZ, 0x5410, R78 ;  /* 0x00005410ff4d3816 */ /* 0x000fca000000004e */
[----:B------:R-:W-:Y:S02]  /*1bb0*/  @P3 FADD.FTZ R76, R76, R77 ;  /* 0x0000004d4c4c3221 */ /* 0x000fe40000010000 */
.L_x_2224:
[----:B------:R-:W-:Y:S05]  /*1bc0*/  BSYNC B0 ;  /* 0x0000000000007941 */ /* 0x000fea0003800000 */
.L_x_2222:
[----:B------:R-:W-:Y:S01]  /*1bd0*/  BSSY B0, `(.L_x_2225) ;  /* 0x000000d000007945 */ /* 0x000fe20003800000 */
        /* <DEDUP_REMOVED lines=12> */
.L_x_2226:
[----:B------:R-:W-:Y:S05]  /*1ca0*/  BSYNC B0 ;  /* 0x0000000000007941 */ /* 0x000fea0003800000 */
.L_x_2225:
[----:B------:R-:W-:-:S04]  /*1cb0*/  @P0 F2FP.BF16.PACK_AB R76, RZ, R76 ;  /* 0x0000004cff4c023e */ /* 0x000fc800000010ff */
[----:B------:R-:W-:Y:S01]  /*1cc0*/  @P0 PRMT R115, R76, 0x7610, R115 ;  /* 0x000076104c730816 */ /* 0x000fe20000000073 */
[----:B------:R-:W-:Y:S05]  /*1cd0*/  @!P0 BRA `(.L_x_2227) ;  /* 0x0000008000008947 */ /* 0x000fea0003800000 */
[----:B------:R-:W-:Y:S01]  /*1ce0*/  LOP3.LUT R76, R111, 0xffff, RZ, 0xc0, !PT ;  /* 0x0000ffff6f4c7812 */ /* 0x000fe200078ec0ff */
[----:B-----5:R-:W-:Y:S01]  /*1cf0*/  IMAD.MOV.U32 R119, RZ, RZ, 0x8 ;  /* 0x00000008ff777424 */ /* 0x020fe200078e00ff */
[----:B------:R-:W-:-:S03]  /*1d00*/  PRMT R79, R113, 0x5410, R115 ;  /* 0x00005410714f7816 */ /* 0x000fc60000000073 */
[----:B------:R-:W-:-:S04]  /*1d10*/  IMAD.WIDE.U32 R76, R76, 0x10000, RZ ;  /* 0x000100004c4c7825 */ /* 0x000fc800078e00ff */
[----:B------:R-:W-:Y:S01]  /*1d20*/  IMAD.WIDE.U32 R118, R118, R119, c[0x0][0x258] ;  /* 0x0000960076767625 */ /* 0x000fe200078e0077 */
[----:B------:R-:W-:Y:S02]  /*1d30*/  LOP3.LUT R77, R79, R77, RZ, 0xfc, !PT ;  /* 0x0000004d4f4d7212 */ /* 0x000fe400078efcff */
[----:B------:R-:W-:-:S05]  /*1d40*/  LOP3.LUT R76, R76, 0xffff, R109, 0xf8, !PT ;  /* 0x0000ffff4c4c7812 */ /* 0x000fca00078ef86d */
[----:B------:R1:W-:Y:S02]  /*1d50*/  STG.E.64 [R118.64], R76 ;  /* 0x0000004c76007986 */ /* 0x0003e4000c101b04 */
.L_x_2227:
        /* <DEDUP_REMOVED lines=10> */
.L_x_2229:
[----:B------:R-:W-:Y:S05]  /*1e00*/  BSYNC B0 ;  /* 0x0000000000007941 */ /* 0x000fea0003800000 */
.L_x_2228:
[----:B------:R-:W-:Y:S01]  /*1e10*/  BSSY B0, `(.L_x_2230) ;  /* 0x000000b000007945 */ /* 0x000fe20003800000 */
[----:B------:R-:W-:Y:S05]  /*1e20*/  @!P2 BRA `(.L_x_2231) ;  /* 0x000000900000a947 */ /* 0x000fea0003800000 */
[----:B-1----:R-:W-:Y:S01]  /*1e30*/  IADD3 R76, R120, 0x80, RZ ;  /* 0x00000080784c7810 */ /* 0x002fe20007ffe0ff */
[----:B------:R-:W-:-:S04]  /*1e40*/  IMAD.MOV.U32 R77, RZ, RZ, 0x8 ;  /* 0x00000008ff4d7424 */ /* 0x000fc800078e00ff */
[----:B------:R-:W-:-:S06]  /*1e50*/  IMAD.WIDE.U32 R76, R76, R77, c[0x0][0x170] ;  /* 0x00005c004c4c7625 */ /* 0x000fcc00078e004d */
[----:B------:R-:W2:Y:S02]  /*1e60*/  LDG.E.64 R76, [R76.64] ;  /* 0x000000044c4c7981 */ /* 0x000ea4000c1e1b00 */
[--C-:B--2---:R-:W-:Y:S02]  /*1e70*/  SHF.R.U64 R125, R76, 0x10, R77.reuse ;  /* 0x000000104c7d7819 */ /* 0x104fe4000000124d */
[----:B------:R-:W-:Y:S02]  /*1e80*/  SHF.R.U32.HI R123, RZ, 0x10, R77 ;  /* 0x00000010ff7b7819 */ /* 0x000fe4000001164d */
[----:B------:R-:W-:Y:S02]  /*1e90*/  PRMT R121, R77, 0x5410, R76 ;  /* 0x000054104d797816 */ /* 0x000fe4000000004c */
[----:B------:R-:W-:Y:S02]  /*1ea0*/  PRMT R125, R125, 0x5410, R125 ;  /* 0x000054107d7d7816 */ /* 0x000fe4000000007d */
[----:B------:R-:W-:-:S02]  /*1eb0*/  PRMT R123, R123, 0x5410, R123 ;  /* 0x000054107b7b7816 */ /* 0x000fc4000000007b */
.L_x_2231:
[----:B------:R-:W-:Y:S05]  /*1ec0*/  BSYNC B0 ;  /* 0x0000000000007941 */ /* 0x000fea0003800000 */
.L_x_2230:
[----:B------:R-:W-:Y:S01]  /*1ed0*/  BSSY B0, `(.L_x_2232) ;  /* 0x000000b000007945 */ /* 0x000fe20003800000 */
[----:B------:R-:W-:Y:S05]  /*1ee0*/  @P1 BRA `(.L_x_2233) ;  /* 0x0000004000001947 */ /* 0x000fea0003800000 */
[----:B-1----:R-:W-:Y:S01]  /*1ef0*/  MOV R77, RZ ;  /* 0x000000ff004d7202 */ /* 0x002fe20000000f00 */
[----:B------:R-:W-:Y:S05]  /*1f00*/  @!P3 BRA `(.L_x_2234) ;  /* 0x000000700000b947 */ /* 0x000fea0003800000 */
[----:B-----5:R-:W-:Y:S01]  /*1f10*/  PRMT R77, RZ, 0x5410, R96 ;  /* 0x00005410ff4d7816 */ /* 0x020fe20000000060 */
[----:B------:R-:W-:Y:S05]  /*1f20*/  BRA `(.L_x_2234) ;  /* 0x0000005000007947 */ /* 0x000fea0003800000 */
.L_x_2233:
[----:B-1----:R-:W-:Y:S01]  /*1f30*/  FFMA.FTZ R77, R10, R80, R81 ;  /* 0x000000500a4d7223 */ /* 0x002fe20000010051 */
[----:B-----5:R-:W-:-:S03]  /*1f40*/  @P3 PRMT R76, RZ, 0x5410, R96 ;  /* 0x00005410ff4c3816 */ /* 0x020fc60000000060 */
[----:B------:R-:W-:-:S04]  /*1f50*/  FADD.FTZ R77, R92, -R77 ;  /* 0x8000004d5c4d7221 */ /* 0x000fc80000010000 */
[----:B------:R-:W-:-:S04]  /*1f60*/  FMUL.FTZ R77, R0, R77 ;  /* 0x0000004d004d7220 */ /* 0x000fc80000410000 */
[----:B------:R-:W-:Y:S02]  /*1f70*/  @P3 FADD.FTZ R77, R77, R76 ;  /* 0x0000004c4d4d3221 */ /* 0x000fe40000010000 */
.L_x_2234:
[----:B------:R-:W-:Y:S05]  /*1f80*/  BSYNC B0 ;  /* 0x0000000000007941 */ /* 0x000fea0003800000 */
.L_x_2232:
        /* <DEDUP_REMOVED lines=14> */
.L_x_2236:
[----:B------:R-:W-:Y:S05]  /*2070*/  BSYNC B0 ;  /* 0x0000000000007941 */ /* 0x000fea0003800000 */
.L_x_2235:
        /* <DEDUP_REMOVED lines=8> */
.L_x_2238:
[----:B------:R-:W-:-:S04]  /*2100*/  FFMA.FTZ R76, R84, R80, R81 ;  /* 0x00000050544c7223 */ /* 0x000fc80000010051 */
[----:B------:R-:W-:Y:S01]  /*2110*/  FADD.FTZ R77, R93, -R76 ;  /* 0x8000004c5d4d7221 */ /* 0x000fe20000010000 */
[----:B-----5:R-:W-:-:S03]  /*2120*/  @P3 SHF.R.U64 R76, R96, 0x10, R97 ;  /* 0x00000010604c3819 */ /* 0x020fc60000001261 */
[----:B------:R-:W-:Y:S01]  /*2130*/  FMUL.FTZ R77, R0, R77 ;  /* 0x0000004d004d7220 */ /* 0x000fe20000410000 */
[----:B------:R-:W-:-:S05]  /*2140*/  @P3 PRMT R76, RZ, 0x5410, R76 ;  /* 0x00005410ff4c3816 */ /* 0x000fca000000004c */
[----:B------:R-:W-:Y:S02]  /*2150*/  @P3 FADD.FTZ R77, R77, R76 ;  /* 0x0000004c4d4d3221 */ /* 0x000fe40000010000 */
.L_x_2239:
[----:B------:R-:W-:Y:S05]  /*2160*/  BSYNC B0 ;  /* 0x0000000000007941 */ /* 0x000fea0003800000 */
.L_x_2237:
[----:B------:R-:W-:Y:S01]  /*2170*/  BSSY B0, `(.L_x_2240) ;  /* 0x000000e000007945 */ /* 0x000fe20003800000 */
[----:B------:R-:W-:Y:S01]  /*2180*/  @P0 F2FP.BF16.PACK_AB R79, RZ, R77 ;  /* 0x0000004dff4f023e */ /* 0x000fe200000010ff */
[----:B------:R-:W-:Y:S05]  /*2190*/  @!P2 BRA `(.L_x_2241) ;  /* 0x000000b00000a947 */ /* 0x000fea0003800000 */
[----:B-----5:R-:W-:Y:S01]  /*21a0*/  LOP3.LUT P4, RZ, R117, 0xff00, RZ, 0xc0, !PT ;  /* 0x0000ff0075ff7812 */ /* 0x020fe2000788c0ff */
[----:B------:R-:W-:Y:S02]  /*21b0*/  FMUL.FTZ R77, R77, c[0x0][0x1ec] ;  /* 0x00007b004d4d7a20 */ /* 0x000fe40000410000 */
[----:B------:R-:W-:Y:S02]  /*21c0*/  IMAD.MOV.U32 R76, RZ, RZ, RZ ;  /* 0x000000ffff4c7224 */ /* 0x000fe400078e00ff */
        /* <DEDUP_REMOVED lines=8> */
.L_x_2241:
[----:B------:R-:W-:Y:S05]  /*2250*/  BSYNC B0 ;  /* 0x0000000000007941 */ /* 0x000fea0003800000 */
.L_x_2240:
[----:B------:R-:W-:Y:S01]  /*2260*/  BSSY B0, `(.L_x_2242) ;  /* 0x000000c000007945 */ /* 0x000fe20003800000 */
[----:B------:R-:W-:Y:S01]  /*2270*/  @P0 PRMT R111, R79, 0x7610, R111 ;  /* 0x000076104f6f0816 */ /* 0x000fe2000000006f */
[----:B------:R-:W-:Y:S05]  /*2280*/  @P1 BRA `(.L_x_2243) ;  /* 0x0000004000001947 */ /* 0x000fea0003800000 */
[----:B------:R-:W-:Y:S01]  /*2290*/  MOV R77, RZ ;  /* 0x000000ff004d7202 */ /* 0x000fe20000000f00 */
[----:B------:R-:W-:Y:S05]  /*22a0*/  @!P3 BRA `(.L_x_2244) ;  /* 0x000000700000b947 */ /* 0x000fea0003800000 */
[----:B-----5:R-:W-:Y:S01]  /*22b0*/  PRMT R77, RZ, 0x5410, R97 ;  /* 0x00005410ff4d7816 */ /* 0x020fe20000000061 */
[----:B------:R-:W-:Y:S05]  /*22c0*/  BRA `(.L_x_2244) ;  /* 0x0000005000007947 */ /* 0x000fea0003800000 */
.L_x_2243:
[----:B------:R-:W-:Y:S01]  /*22d0*/  FFMA.FTZ R77, R11, R80, R81 ;  /* 0x000000500b4d7223 */ /* 0x000fe20000010051 */
[----:B-----5:R-:W-:-:S03]  /*22e0*/  @P3 PRMT R76, RZ, 0x5410, R97 ;  /* 0x00005410ff4c3816 */ /* 0x020fc60000000061 */
[----:B------:R-:W-:-:S04]  /*22f0*/  FADD.FTZ R77, R102, -R77 ;  /* 0x8000004d664d7221 */ /* 0x000fc80000010000 */
[----:B------:R-:W-:-:S04]  /*2300*/  FMUL.FTZ R77, R0, R77 ;  /* 0x0000004d004d7220 */ /* 0x000fc80000410000 */
[----:B------:R-:W-:Y:S02]  /*2310*/  @P3 FADD.FTZ R77, R77, R76 ;  /* 0x0000004c4d4d3221 */ /* 0x000fe40000010000 */
.L_x_2244:
[----:B------:R-:W-:Y:S05]  /*2320*/  BSYNC B0 ;  /* 0x0000000000007941 */ /* 0x000fea0003800000 */
.L_x_2242:
        /* <DEDUP_REMOVED lines=14> */
.L_x_2246:
[----:B------:R-:W-:Y:S05]  /*2410*/  BSYNC B0 ;  /* 0x0000000000007941 */ /* 0x000fea0003800000 */
.L_x_2245:
        /* <DEDUP_REMOVED lines=8> */
.L_x_2248:
[----:B------:R-:W-:-:S04]  /*24a0*/  FFMA.FTZ R76, R85, R80, R81 ;  /* 0x00000050554c7223 */ /* 0x000fc80000010051 */
[----:B------:R-:W-:Y:S01]  /*24b0*/  FADD.FTZ R77, R103, -R76 ;  /* 0x8000004c674d7221 */ /* 0x000fe20000010000 */
[----:B-----5:R-:W-:-:S03]  /*24c0*/  @P3 SHF.R.U32.HI R76, RZ, 0x10, R97 ;  /* 0x00000010ff4c3819 */ /* 0x020fc60000011661 */
[----:B------:R-:W-:Y:S01]  /*24d0*/  FMUL.FTZ R77, R0, R77 ;  /* 0x0000004d004d7220 */ /* 0x000fe20000410000 */
[----:B------:R-:W-:-:S05]  /*24e0*/  @P3 PRMT R76, RZ, 0x5410, R76 ;  /* 0x00005410ff4c3816 */ /* 0x000fca000000004c */
[----:B------:R-:W-:Y:S02]  /*24f0*/  @P3 FADD.FTZ R77, R77, R76 ;  /* 0x0000004c4d4d3221 */ /* 0x000fe40000010000 */
.L_x_2249:
[----:B------:R-:W-:Y:S05]  /*2500*/  BSYNC B0 ;  /* 0x0000000000007941 */ /* 0x000fea0003800000 */
.L_x_2247:
        /* <DEDUP_REMOVED lines=14> */
.L_x_2251:
[----:B------:R-:W-:Y:S05]  /*25f0*/  BSYNC B0 ;  /* 0x0000000000007941 */ /* 0x000fea0003800000 */
.L_x_2250:
[----:B------:R-:W-:Y:S02]  /*2600*/  IADD3 R82, R120, 0x100, RZ ;  /* 0x0000010078527810 */ /* 0x000fe40007ffe0ff */
[----:B------:R-:W-:Y:S01]  /*2610*/  @P0 PRMT R115, R79, 0x7610, R115 ;  /* 0x000076104f730816 */ /* 0x000fe20000000073 */
[----:B------:R-:W-:Y:S05]  /*2620*/  @!P0 BRA `(.L_x_2252) ;  /* 0x0000008000008947 */ /* 0x000fea0003800000 */
[----:B------:R-:W-:Y:S02]  /*2630*/  LOP3.LUT R76, R111, 0xffff, RZ, 0xc0, !PT ;  /* 0x0000ffff6f4c7812 */ /* 0x000fe400078ec0ff */
[----:B-----5:R-:W-:Y:S02]  /*2640*/  MOV R117, 0x8 ;  /* 0x0000000800757802 */ /* 0x020fe40000000f00 */
[----:B------:R-:W-:Y:S01]  /*2650*/  PRMT R79, R113, 0x5410, R115 ;  /* 0x00005410714f7816 */ /* 0x000fe20000000073 */
[----:B------:R-:W-:-:S04]  /*2660*/  IMAD.WIDE.U32 R76, R76, 0x10000, RZ ;  /* 0x000100004c4c7825 */ /* 0x000fc800078e00ff */
[----:B------:R-:W-:Y:S01]  /*2670*/  IMAD.WIDE.U32 R116, R116, R117, c[0x0][0x258] ;  /* 0x0000960074747625 */ /* 0x000fe200078e0075 */
[----:B------:R-:W-:Y:S02]  /*2680*/  LOP3.LUT R77, R79, R77, RZ, 0xfc, !PT ;  /* 0x0000004d4f4d7212 */ /* 0x000fe400078efcff */
[----:B------:R-:W-:-:S05]  /*2690*/  LOP3.LUT R76, R76, 0xffff, R109, 0xf8, !PT ;  /* 0x0000ffff4c4c7812 */ /* 0x000fca00078ef86d */
[----:B------:R1:W-:Y:S02]  /*26a0*/  STG.E.64 [R116.64], R76 ;  /* 0x0000004c74007986 */ /* 0x0003e4000c101b04 */
.L_x_2252:
        /* <DEDUP_REMOVED lines=11> */
.L_x_2254:
[----:B------:R-:W-:Y:S05]  /*2760*/  BSYNC B0 ;  /* 0x0000000000007941 */ /* 0x000fea0003800000 */
.L_x_2253:
[----:B------:R-:W-:Y:S01]  /*2770*/  BSSY B0, `(.L_x_2255) ;  /* 0x000000a000007945 */ /* 0x000fe20003800000 */
[----:B------:R-:W-:Y:S05]  /*2780*/  @!P2 BRA `(.L_x_2256) ;  /* 0x000000800000a947 */ /* 0x000fea0003800000 */
[----:B-1----:R-:W-:-:S10]  /*2790*/  HFMA2.MMA R77, -RZ, RZ, 0, 4.76837158203125e-07 ;  /* 0x00000008ff4d7435 */ /* 0x002fd400000001ff */
[----:B------:R-:W-:-:S06]  /*27a0*/  IMAD.WIDE.U32 R76, R82, R77, c[0x0][0x170] ;  /* 0x00005c00524c7625 */ /* 0x000fcc00078e004d */
[----:B------:R-:W2:Y:S02]  /*27b0*/  LDG.E.64 R76, [R76.64] ;  /* 0x000000044c4c7981 */ /* 0x000ea4000c1e1b00 */
[--C-:B--2---:R-:W-:Y:S02]  /*27c0*/  SHF.R.U64 R125, R76, 0x10, R77.reuse ;  /* 0x000000104c7d7819 */ /* 0x104fe4000000124d */
[----:B------:R-:W-:Y:S02]  /*27d0*/  SHF.R.U32.HI R123, RZ, 0x10, R77 ;  /* 0x00000010ff7b7819 */ /* 0x000fe4000001164d */
[----:B------:R-:W-:Y:S02]  /*27e0*/  PRMT R121, R77, 0x5410, R76 ;  /* 0x000054104d797816 */ /* 0x000fe4000000004c */
[----:B------:R-:W-:Y:S02]  /*27f0*/  PRMT R125, R125, 0x5410, R125 ;  /* 0x000054107d7d7816 */ /* 0x000fe4000000007d */
[----:B------:R-:W-:-:S02]  /*2800*/  PRMT R123, R123, 0x5410, R123 ;  /* 0x000054107b7b7816 */ /* 0x000fc4000000007b */
.L_x_2256:
[----:B------:R-:W-:Y:S05]  /*2810*/  BSYNC B0 ;  /* 0x0000000000007941 */ /* 0x000fea0003800000 */
.L_x_2255:
[----:B------:R-:W-:Y:S01]  /*2820*/  BSSY B0, `(.L_x_2257) ;  /* 0x000000b000007945 */ /* 0x000fe20003800000 */
[----:B------:R-:W-:Y:S05]  /*2830*/  @P1 BRA `(.L_x_2258) ;  /* 0x0000004000001947 */ /* 0x000fea0003800000 */
[----:B-1----:R-:W-:Y:S01]  /*2840*/  IMAD.MOV.U32 R77, RZ, RZ, RZ ;  /* 0x000000ffff4d7224 */ /* 0x002fe200078e00ff */
[----:B------:R-:W-:Y:S05]  /*2850*/  @!P3 BRA `(.L_x_2259) ;  /* 0x000000700000b947 */ /* 0x000fea0003800000 */
[----:B-----5:R-:W-:Y:S01]  /*2860*/  PRMT R77, RZ, 0x5410, R94 ;  /* 0x00005410ff4d7816 */ /* 0x020fe2000000005e */
[----:B------:R-:W-:Y:S05]  /*2870*/  BRA `(.L_x_2259) ;  /* 0x0000005000007947 */ /* 0x000fea0003800000 */
.L_x_2258:
[----:B-1----:R-:W-:Y:S01]  /*2880*/  FFMA.FTZ R77, R12, R80, R81 ;  /* 0x000000500c4d7223 */ /* 0x002fe20000010051 */
[----:B-----5:R-:W-:-:S03]  /*2890*/  @P3 PRMT R76, RZ, 0x5410, R94 ;  /* 0x00005410ff4c3816 */ /* 0x020fc6000000005e */
[----:B------:R-:W-:-:S04]  /*28a0*/  FADD.FTZ R77, R104, -R77 ;  /* 0x8000004d684d7221 */ /* 0x000fc80000010000 */
[----:B------:R-:W-:-:S04]  /*28b0*/  FMUL.FTZ R77, R0, R77 ;  /* 0x0000004d004d7220 */ /* 0x000fc80000410000 */
[----:B------:R-:W-:Y:S02]  /*28c0*/  @P3 FADD.FTZ R77, R77, R76 ;  /* 0x0000004c4d4d3221 */ /* 0x000fe40000010000 */
.L_x_2259:
[----:B------:R-:W-:Y:S05]  /*28d0*/  BSYNC B0 ;  /* 0x0000000000007941 */ /* 0x000fea0003800000 */
.L_x_2257:
[----:B------:R-:W-:Y:S01]  /*28e0*/  BSSY B0, `(.L_x_2260) ;  /* 0x000000e000007945 */ /* 0x000fe20003800000 */
[----:B------:R-:W-:Y:S01]  /*28f0*/  @P0 F2FP.BF16.PACK_AB R83, RZ, R77 ;  /* 0x0000004dff53023e */ /* 0x000fe200000010ff */
[----:B------:R-:W-:Y:S05]  /*2900*/  @!P2 BRA `(.L_x_2261) ;  /* 0x000000b00000a947 */ /* 0x000fea0003800000 */
[----:B-----5:R-:W-:Y:S01]  /*2910*/  LOP3.LUT P4, RZ, R7, 0xff, RZ, 0xc0, !PT ;  /* 0x000000ff07ff7812 */ /* 0x020fe2000788c0ff */
[----:B------:R-:W-:-:S04]  /*2920*/  FMUL.FTZ R77, R77, c[0x0][0x1ec] ;  /* 0x00007b004d4d7a20 */ /* 0x000fc80000410000 */
[----:B------:R-:W-:Y:S01]  /*2930*/  FMUL.FTZ R79, R77, c[0x0][0x1e8] ;  /* 0x00007a004d4f7a20 */ /* 0x000fe20000410000 */
[----:B------:R-:W-:-:S03]  /*2940*/  MOV R77, RZ ;  /* 0x000000ff004d7202 */ /* 0x000fc60000000f00 */
[----:B------:R-:W-:-:S04]  /*2950*/  FMUL.FTZ R76, R16, R79 ;  /* 0x0000004f104c7220 */ /* 0x000fc80000410000 */
[----:B------:R-:W-:Y:S02]  /*2960*/  @P4 PRMT R78, RZ, 0x7610, R121 ;  /* 0x00007610ff4e4816 */ /* 0x000fe40000000079 */
[----:B------:R-:W-:-:S03]  /*2970*/  FSEL R76, R76, RZ, P4 ;  /* 0x000000ff4c4c7208 */ /* 0x000fc60002000000 */
[----:B------:R-:W-:Y:S01]  /*2980*/  @P4 FMUL.FTZ R77, R78, R79 ;  /* 0x0000004f4e4d4220 */ /* 0x000fe20000410000 */
[----:B------:R-:W-:-:S03]  /*2990*/  F2FP.BF16.PACK_AB R76, RZ, R76 ;  /* 0x0000004cff4c723e */ /* 0x000fc600000010ff */
[----:B------:R-:W-:Y:S01]  /*29a0*/  FADD.FTZ R64, R64, R77 ;  /* 0x0000004d40407221 */ /* 0x000fe20000010000 */
[----:B------:R-:W-:Y:S02]  /*29b0*/  PRMT R108, R76, 0x7610, R108 ;  /* 0x000076104c6c7816 */ /* 0x000fe4000000006c */
.L_x_2261:
[----:B------:R-:W-:Y:S05]  /*29c0*/  BSYNC B0 ;  /* 0x0000000000007941 */ /* 0x000fea0003800000 */
.L_x_2260:
        /* <DEDUP_REMOVED lines=8> */
.L_x_2263:
[----:B------:R-:W-:-:S04]  /*2a50*/  FFMA.FTZ R76, R86, R80, R81 ;  /* 0x00000050564c7223 */ /* 0x000fc80000010051 */
[----:B------:R-:W-:Y:S01]  /*2a60*/  FADD.FTZ R77, R105, -R76 ;  /* 0x8000004c694d7221 */ /* 0x000fe20000010000 */
[----:B-----5:R-:W-:-:S03]  /*2a70*/  @P3 SHF.R.U64 R76, R94, 0x10, R95 ;  /* 0x000000105e4c3819 */ /* 0x020fc6000000125f */
[----:B------:R-:W-:Y:S01]  /*2a80*/  FMUL.FTZ R77, R0, R77 ;  /* 0x0000004d004d7220 */ /* 0x000fe20000410000 */
[----:B------:R-:W-:-:S05]  /*2a90*/  @P3 PRMT R76, RZ, 0x5410, R76 ;  /* 0x00005410ff4c3816 */ /* 0x000fca000000004c */
[----:B------:R-:W-:Y:S02]  /*2aa0*/  @P3 FADD.FTZ R77, R77, R76 ;  /* 0x0000004c4d4d3221 */ /* 0x000fe40000010000 */
.L_x_2264:
[----:B------:R-:W-:Y:S05]  /*2ab0*/  BSYNC B0 ;  /* 0x0000000000007941 */ /* 0x000fea0003800000 */
.L_x_2262:
[----:B------:R-:W-:Y:S01]  /*2ac0*/  BSSY B0, `(.L_x_2265) ;  /* 0x000000e000007945 */ /* 0x000fe20003800000 */
[----:B------:R-:W-:Y:S01]  /*2ad0*/  @P0 F2FP.BF16.PACK_AB R79, RZ, R77 ;  /* 0x0000004dff4f023e */ /* 0x000fe200000010ff */
        /* <DEDUP_REMOVED lines=12> */
.L_x_2266:
[----:B------:R-:W-:Y:S05]  /*2ba0*/  BSYNC B0 ;  /* 0x0000000000007941 */ /* 0x000fea0003800000 */
.L_x_2265:
[----:B------:R-:W-:Y:S01]  /*2bb0*/  BSSY B0, `(.L_x_2267) ;  /* 0x000000c000007945 */ /* 0x000fe20003800000 */
[----:B------:R-:W-:Y:S01]  /*2bc0*/  @P0 PRMT R111, R79, 0x7610, R111 ;  /* 0x000076104f6f0816 */ /* 0x000fe2000000006f */
[----:B------:R-:W-:Y:S05]  /*2bd0*/  @P1 BRA `(.L_x_2268) ;  /* 0x0000004000001947 */ /* 0x000fea0003800000 */
[----:B------:R-:W-:Y:S01]  /*2be0*/  IMAD.MOV.U32 R77, RZ, RZ, RZ ;  /* 0x000000ffff4d7224 */ /* 0x000fe200078e00ff */
[----:B------:R-:W-:Y:S05]  /*2bf0*/  @!P3 BRA `(.L_x_2269) ;  /* 0x000000700000b947 */ /* 0x000fea0003800000 */
[----:B-----5:R-:W-:Y:S01]  /*2c00*/  PRMT R77, RZ, 0x5410, R95 ;  /* 0x00005410ff4d7816 */ /* 0x020fe2000000005f */
[----:B------:R-:W-:Y:S05]  /*2c10*/  BRA `(.L_x_2269) ;  /* 0x0000005000007947 */ /* 0x000fea0003800000 */
.L_x_2268:
[----:B------:R-:W-:Y:S01]  /*2c20*/  FFMA.FTZ R77, R13, R80, R81 ;  /* 0x000000500d4d7223 */ /* 0x000fe20000010051 */
[----:B-----5:R-:W-:-:S03]  /*2c30*/  @P3 PRMT R76, RZ, 0x5410, R95 ;  /* 0x00005410ff4c3816 */ /* 0x020fc6000000005f */
[----:B------:R-:W-:-:S04]  /*2c40*/  FADD.FTZ R77, R106, -R77 ;  /* 0x8000004d6a4d7221 */ /* 0x000fc80000010000 */
[----:B------:R-:W-:-:S04]  /*2c50*/  FMUL.FTZ R77, R0, R77 ;  /* 0x0000004d004d7220 */ /* 0x000fc80000410000 */
[----:B------:R-:W-:Y:S02]  /*2c60*/  @P3 FADD.FTZ R77, R77, R76 ;  /* 0x0000004c4d4d3221 */ /* 0x000fe40000010000 */
.L_x_2269:
[----:B------:R-:W-:Y:S05]  /*2c70*/  BSYNC B0 ;  /* 0x0000000000007941 */ /* 0x000fea0003800000 */
.L_x_2267:
        /* <DEDUP_REMOVED lines=14> */
.L_x_2271:
[----:B------:R-:W-:Y:S05]  /*2d60*/  BSYNC B0 ;  /* 0x0000000000007941 */ /* 0x000fea0003800000 */
.L_x_2270:
        /* <DEDUP_REMOVED lines=8> */
.L_x_2273:
[----:B------:R-:W-:Y:S01]  /*2df0*/  FFMA.FTZ R80, R87, R80, R81 ;  /* 0x0000005057507223 */ /* 0x000fe20000010051 */
[----:B-----5:R-:W-:-:S03]  /*2e00*/  @P3 SHF.R.U32.HI R76, RZ, 0x10, R95 ;  /* 0x00000010ff4c3819 */ /* 0x020fc6000001165f */
[----:B------:R-:W-:-:S04]  /*2e10*/  FADD.FTZ R77, R107, -R80 ;  /* 0x800000506b4d7221 */ /* 0x000fc80000010000 */
[----:B------:R-:W-:Y:S01]  /*2e20*/  FMUL.FTZ R0, R0, R77 ;  /* 0x0000004d00007220 */ /* 0x000fe20000410000 */
[----:B------:R-:W-:-:S05]  /*2e30*/  @P3 PRMT R77, RZ, 0x5410, R76 ;  /* 0x00005410ff4d3816 */ /* 0x000fca000000004c */
[----:B------:R-:W-:Y:S02]  /*2e40*/  @P3 FADD.FTZ R0, R0, R77 ;  /* 0x0000004d00003221 */ /* 0x000fe40000010000 */
.L_x_2274:
[----:B------:R-:W-:Y:S05]  /*2e50*/  BSYNC B0 ;  /* 0x0000000000007941 */ /* 0x000fea0003800000 */
.L_x_2272:
[----:B------:R-:W-:Y:S01]  /*2e60*/  @P0 F2FP.BF16.PACK_AB R76, RZ, R0 ;  /* 0x00000000ff4c023e */ /* 0x000fe200000010ff */
[----:B------:R-:W-:Y:S03]  /*2e70*/  BSSY B0, `(.L_x_2275) ;  /* 0x000000e000007945 */ /* 0x000fe60003800000 */
[----:B------:R-:W-:Y:S01]  /*2e80*/  @P0 PRMT R115, R76, 0x7610, R115 ;  /* 0x000076104c730816 */ /* 0x000fe20000000073 */
[----:B------:R-:W-:Y:S05]  /*2e90*/  @!P2 BRA `(.L_x_2276) ;  /* 0x000000b00000a947 */ /* 0x000fea0003800000 */
[----:B-----5:R-:W-:Y:S01]  /*2ea0*/  LOP3.LUT P1, RZ, R7, 0xff000000, RZ, 0xc0, !PT ;  /* 0xff00000007ff7812 */ /* 0x020fe2000782c0ff */
[----:B------:R-:W-:-:S04]  /*2eb0*/  FMUL.FTZ R0, R0, c[0x0][0x1ec] ;  /* 0x00007b0000007a20 */ /* 0x000fc80000410000 */
[----:B------:R-:W-:Y:S01]  /*2ec0*/  FMUL.FTZ R76, R0, c[0x0][0x1e8] ;  /* 0x00007a00004c7a20 */ /* 0x000fe20000410000 */
[----:B------:R-:W-:-:S03]  /*2ed0*/  HFMA2.MMA R0, -RZ, RZ, 0, 0 ;  /* 0x00000000ff007435 */ /* 0x000fc600000001ff */
[----:B------:R-:W-:-:S04]  /*2ee0*/  FMUL.FTZ R7, R19, R76 ;  /* 0x0000004c13077220 */ /* 0x000fc80000410000 */
[----:B------:R-:W-:Y:S02]  /*2ef0*/  @P1 PRMT R123, RZ, 0x7610, R123 ;  /* 0x00007610ff7b1816 */ /* 0x000fe4000000007b */
[----:B------:R-:W-:-:S03]  /*2f00*/  FSEL R7, R7, RZ, P1 ;  /* 0x000000ff07077208 */ /* 0x000fc60000800000 */
[----:B------:R-:W-:Y:S01]  /*2f10*/  @P1 FMUL.FTZ R0, R123, R76 ;  /* 0x0000004c7b001220 */ /* 0x000fe20000410000 */
[----:B------:R-:W-:-:S03]  /*2f20*/  F2FP.BF16.PACK_AB R7, RZ, R7 ;  /* 0x00000007ff07723e */ /* 0x000fc600000010ff */
[----:B------:R-:W-:Y:S01]  /*2f30*/  FADD.FTZ R67, R67, R0 ;  /* 0x0000000043437221 */ /* 0x000fe20000010000 */
[----:B------:R-:W-:Y:S02]  /*2f40*/  PRMT R114, R7, 0x7610, R114 ;  /* 0x0000761007727816 */ /* 0x000fe40000000072 */
.L_x_2276:
[----:B------:R-:W-:Y:S05]  /*2f50*/  BSYNC B0 ;  /* 0x0000000000007941 */ /* 0x000fea0003800000 */
.L_x_2275:
[----:B------:R-:W-:Y:S05]  /*2f60*/  @!P0 BRA `(.L_x_2277) ;  /* 0x0000008000008947 */ /* 0x000fea0003800000 */
[----:B------:R-:W-:Y:S01]  /*2f70*/  LOP3.LUT R76, R111, 0xffff, RZ, 0xc0, !PT ;  /* 0x0000ffff6f4c7812 */ /* 0x000fe200078ec0ff */
[----:B------:R-:W-:Y:S01]  /*2f80*/  IMAD.MOV.U32 R79, RZ, RZ, 0x8 ;  /* 0x00000008ff4f7424 */ /* 0x000fe200078e00ff */
[----:B-----5:R-:W-:-:S03]  /*2f90*/  PRMT R7, R113, 0x5410, R115 ;  /* 0x0000541071077816 */ /* 0x020fc60000000073 */
[----:B------:R-:W-:-:S05]  /*2fa0*/  IMAD.WIDE.U32 R76, R76, 0x10000, RZ ;  /* 0x000100004c4c7825 */ /* 0x000fca00078e00ff */
[----:B------:R-:W-:Y:S01]  /*2fb0*/  LOP3.LUT R77, R7, R77, RZ, 0xfc, !PT ;  /* 0x0000004d074d7212 */ /* 0x000fe200078efcff */
[----:B------:R-:W-:Y:S01]  /*2fc0*/  IMAD.WIDE.U32 R6, R6, R79, c[0x0][0x258] ;  /* 0x0000960006067625 */ /* 0x000fe200078e004f */
[----:B------:R-:W-:-:S05]  /*2fd0*/  LOP3.LUT R76, R76, 0xffff, R109, 0xf8, !PT ;  /* 0x0000ffff4c4c7812 */ /* 0x000fca00078ef86d */
[----:B------:R1:W-:Y:S02]  /*2fe0*/  STG.E.64 [R6.64], R76 ;  /* 0x0000004c06007986 */ /* 0x0003e4000c101b04 */
.L_x_2277:
[----:B------:R-:W-:Y:S01]  /*2ff0*/  BSSY B0, `(.L_x_2278) ;  /* 0x000000a000007945 */ /* 0x000fe20003800000 */
[----:B------:R-:W-:Y:S05]  /*3000*/  @!P2 BRA `(.L_x_2279) ;  /* 0x000000800000a947 */ /* 0x000fea0003800000 */
[----:B-1----:R-:W-:Y:S02]  /*3010*/  LOP3.LUT R6, R110, 0xffff, RZ, 0xc0, !PT ;  /* 0x0000ffff6e067812 */ /* 0x002fe400078ec0ff */
[----:B------:R-:W-:Y:S02]  /*3020*/  MOV R83, 0x8 ;  /* 0x0000000800537802 */ /* 0x000fe40000000f00 */
[----:B------:R-:W-:Y:S01]  /*3030*/  PRMT R77, R112, 0x5410, R114 ;  /* 0x00005410704d7816 */ /* 0x000fe20000000072 */
[----:B-----5:R-:W-:-:S04]  /*3040*/  IMAD.WIDE.U32 R6, R6, 0x10000, RZ ;  /* 0x0001000006067825 */ /* 0x020fc800078e00ff */
[----:B------:R-:W-:Y:S01]  /*3050*/  IMAD.WIDE.U32 R82, R82, R83, c[0x0][0x248] ;  /* 0x0000920052527625 */ /* 0x000fe200078e0053 */
[----:B------:R-:W-:Y:S02]  /*3060*/  LOP3.LUT R7, R77, R7, RZ, 0xfc, !PT ;  /* 0x000000074d077212 */ /* 0x000fe400078efcff */
[----:B------:R-:W-:-:S05]  /*3070*/  LOP3.LUT R6, R6, 0xffff, R108, 0xf8, !PT ;  /* 0x0000ffff06067812 */ /* 0x000fca00078ef86c */
[----:B------:R1:W-:Y:S02]  /*3080*/  STG.E.64 [R82.64], R6 ;  /* 0x0000000652007986 */ /* 0x0003e4000c101b04 */
.L_x_2279:
[----:B------:R-:W-:Y:S05]  /*3090*/  BSYNC B0 ;  /* 0x0000000000007941 */ /* 0x000fea0003800000 */
.L_x_2278:
[----:B------:R-:W-:Y:S02]  /*30a0*/  IADD3 R4, R4, c[0x0][0x160], RZ ;  /* 0x0000580004047a10 */ /* 0x000fe40007ffe0ff */
[----:B------:R-:W-:Y:S02]  /*30b0*/  LOP3.LUT P1, RZ, R2, 0xff, RZ, 0xc0, !PT ;  /* 0x000000ff02ff7812 */ /* 0x000fe4000782c0ff */
[----:B------:R-:W-:Y:S02]  /*30c0*/  ISETP.GE.AND P0, PT, R4, c[0x0][0x164], PT ;  /* 0x0000590004007a0c */ /* 0x000fe40003f06270 */
[----:B------:R-:W-:-:S11]  /*30d0*/  SEL R2, RZ, 0x1, P1 ;  /* 0x00000001ff027807 */ /* 0x000fd60000800000 */
[----:B01---5:R-:W-:Y:S01]  /*30e0*/  @P0 CALL.REL.NOINC `(.L_x_2201) ;  /* 0x0000001000000944 */ /* 0x023fe20003c00000 */
[----:B------:R-:W-:Y:S05]  /*30f0*/  BRA `(.L_x_2280) ;  /* 0xffffd2a000007947 */ /* 0x000fea000383ffff */
.L_x_2201:
        /* <DEDUP_REMOVED lines=19> */
.L_x_2205:
[----:B------:R-:W-:Y:S01]  /*3230*/  HFMA2.MMA R81, -RZ, RZ, 0, 1.847743988037109375e-06 ;  /* 0x0000001fff517435 */ /* 0x000fe200000001ff */
[----:B------:R-:W-:Y:S01]  /*3240*/  MOV R79, R124 ;  /* 0x0000007c004f7202 */ /* 0x000fe20000000f00 */
[----:B------:R-:W-:Y:S01]  /*3250*/  IMAD.MOV.U32 R100, RZ, RZ, 0x10 ;  /* 0x00000010ff647424 */ /* 0x000fe200078e00ff */
[----:B------:R-:W-:Y:S01]  /*3260*/  MOV R76, 0x3290 ;  /* 0x00003290004c7802 */ /* 0x000fe20000000f00 */
[----:B------:R-:W-:-:S02]  /*3270*/  IMAD.MOV.U32 R120, RZ, RZ, -0x1 ;  /* 0xffffffffff787424 */ /* 0x000fc400078e00ff */
[----:B-1---5:R-:W-:Y:S05]  /*3280*/  CALL.REL.NOINC `($__internal_59_$__cuda_sm70_shflsync_down_p) ;  /* 0x0000046000007944 */ /* 0x022fea0003c00000 */
[----:B-1----:R-:W-:Y:S01]  /*3290*/  MOV R83, R79 ;  /* 0x0000004f00537202 */ /* 0x002fe20000000f00 */
[----:B0-----:R-:W-:Y:S05]  /*32a0*/  BRA `(.L_x_2281) ;  /* 0xffffdec000007947 */ /* 0x001fea000383ffff */
.L_x_2206:
[----:B------:R-:W-:Y:S01]  /*32b0*/  HFMA2.MMA R100, -RZ, RZ, 0, 9.5367431640625e-07 ;  /* 0x00000010ff647435 */ /* 0x000fe200000001ff */
[----:B------:R-:W-:Y:S01]  /*32c0*/  IMAD.MOV.U32 R79, RZ, RZ, R122 ;  /* 0x000000ffff4f7224 */ /* 0x000fe200078e007a */
[----:B------:R-:W-:Y:S01]  /*32d0*/  MOV R120, 0xffffffff ;  /* 0xffffffff00787802 */ /* 0x000fe20000000f00 */
[----:B------:R-:W-:Y:S01]  /*32e0*/  IMAD.MOV.U32 R81, RZ, RZ, 0x1f ;  /* 0x0000001fff517424 */ /* 0x000fe200078e00ff */
[----:B------:R-:W-:-:S02]  /*32f0*/  MOV R76, 0x3310 ;  /* 0x00003310004c7802 */ /* 0x000fc40000000f00 */
[----:B012--5:R-:W-:Y:S05]  /*3300*/  CALL.REL.NOINC `($__internal_59_$__cuda_sm70_shflsync_down_p) ;  /* 0x000003e000007944 */ /* 0x027fea0003c00000 */
[----:B------:R-:W-:Y:S01]  /*3310*/  FADD.FTZ R101, R83, R124 ;  /* 0x0000007c53657221 */ /* 0x000fe20000010000 */
[----:B0-----:R-:W-:Y:S01]  /*3320*/  HFMA2.MMA R81, -RZ, RZ, 0, 1.847743988037109375e-06 ;  /* 0x0000001fff517435 */ /* 0x001fe200000001ff */
[----:B-1----:R-:W-:Y:S01]  /*3330*/  FADD.FTZ R122, R122, R79 ;  /* 0x0000004f7a7a7221 */ /* 0x002fe20000010000 */
[----:B------:R-:W-:Y:S01]  /*3340*/  MOV R76, 0x3390 ;  /* 0x00003390004c7802 */ /* 0x000fe20000000f00 */
[----:B------:R-:W-:Y:S01]  /*3350*/  IMAD.MOV.U32 R100, RZ, RZ, 0x8 ;  /* 0x00000008ff647424 */ /* 0x000fe200078e00ff */
[----:B------:R-:W-:Y:S01]  /*3360*/  MOV R79, R101 ;  /* 0x00000065004f7202 */ /* 0x000fe20000000f00 */
[----:B------:R-:W-:-:S02]  /*3370*/  IMAD.MOV.U32 R120, RZ, RZ, -0x1 ;  /* 0xffffffffff787424 */ /* 0x000fc400078e00ff */
[----:B------:R-:W-:Y:S05]  /*3380*/  CALL.REL.NOINC `($__internal_59_$__cuda_sm70_shflsync_down_p) ;  /* 0x0000036000007944 */ /* 0x000fea0003c00000 */
[----:B0-----:R-:W-:Y:S01]  /*3390*/  HFMA2.MMA R81, -RZ, RZ, 0, 1.847743988037109375e-06 ;  /* 0x0000001fff517435 */ /* 0x001fe200000001ff */
[----:B-1----:R-:W-:Y:S01]  /*33a0*/  IMAD.MOV.U32 R124, RZ, RZ, R79 ;  /* 0x000000ffff7c7224 */ /* 0x002fe200078e004f */
[----:B------:R-:W-:Y:S01]  /*33b0*/  MOV R79, R122 ;  /* 0x0000007a004f7202 */ /* 0x000fe20000000f00 */
[----:B------:R-:W-:Y:S01]  /*33c0*/  IMAD.MOV.U32 R100, RZ, RZ, 0x8 ;  /* 0x00000008ff647424 */ /* 0x000fe200078e00ff */
[----:B------:R-:W-:Y:S01]  /*33d0*/  MOV R76, 0x3400 ;  /* 0x00003400004c7802 */ /* 0x000fe20000000f00 */
[----:B------:R-:W-:-:S02]  /*33e0*/  IMAD.MOV.U32 R120, RZ, RZ, -0x1 ;  /* 0xffffffffff787424 */ /* 0x000fc400078e00ff */
[----:B------:R-:W-:Y:S05]  /*33f0*/  CALL.REL.NOINC `($__internal_59_$__cuda_sm70_shflsync_down_p) ;  /* 0x000002f000007944 */ /* 0x000fea0003c00000 */
[----:B------:R-:W-:Y:S01]  /*3400*/  FADD.FTZ R101, R124, R101 ;  /* 0x000000657c657221 */ /* 0x000fe20000010000 */
[----:B0-----:R-:W-:Y:S01]  /*3410*/  MOV R100, 0x4 ;  /* 0x0000000400647802 */ /* 0x001fe20000000f00 */
[----:B-1----:R-:W-:Y:S01]  /*3420*/  FADD.FTZ R122, R122, R79 ;  /* 0x0000004f7a7a7221 */ /* 0x002fe20000010000 */
[----:B------:R-:W-:Y:S01]  /*3430*/  MOV R120, 0xffffffff ;  /* 0xffffffff00787802 */ /* 0x000fe20000000f00 */
[----:B------:R-:W-:Y:S01]  /*3440*/  IMAD.MOV.U32 R81, RZ, RZ, 0x1f ;  /* 0x0000001fff517424 */ /* 0x000fe200078e00ff */
[----:B------:R-:W-:Y:S01]  /*3450*/  MOV R76, 0x3480 ;  /* 0x00003480004c7802 */ /* 0x000fe20000000f00 */
[----:B------:R-:W-:-:S02]  /*3460*/  IMAD.MOV.U32 R79, RZ, RZ, R101 ;  /* 0x000000ffff4f7224 */ /* 0x000fc400078e0065 */
[----:B------:R-:W-:Y:S05]  /*3470*/  CALL.REL.NOINC `($__internal_59_$__cuda_sm70_shflsync_down_p) ;  /* 0x0000027000007944 */ /* 0x000fea0003c00000 */
[----:B0-----:R-:W-:Y:S01]  /*3480*/  HFMA2.MMA R100, -RZ, RZ, 0, 2.384185791015625e-07 ;  /* 0x00000004ff647435 */ /* 0x001fe200000001ff */
[----:B-1----:R-:W-:Y:S01]  /*3490*/  MOV R124, R79 ;  /* 0x0000004f007c7202 */ /* 0x002fe20000000f00 */
[----:B------:R-:W-:Y:S01]  /*34a0*/  IMAD.MOV.U32 R79, RZ, RZ, R122 ;  /* 0x000000ffff4f7224 */ /* 0x000fe200078e007a */
[----:B------:R-:W-:Y:S01]  /*34b0*/  MOV R120, 0xffffffff ;  /* 0xffffffff00787802 */ /* 0x000fe20000000f00 */
[----:B------:R-:W-:Y:S01]  /*34c0*/  IMAD.MOV.U32 R81, RZ, RZ, 0x1f ;  /* 0x0000001fff517424 */ /* 0x000fe200078e00ff */
[----:B------:R-:W-:-:S02]  /*34d0*/  MOV R76, 0x34f0 ;  /* 0x000034f0004c7802 */ /* 0x000fc40000000f00 */
[----:B------:R-:W-:Y:S05]  /*34e0*/  CALL.REL.NOINC `($__internal_59_$__cuda_sm70_shflsync_down_p) ;  /* 0x0000020000007944 */ /* 0x000fea0003c00000 */
        /* <DEDUP_REMOVED lines=23> */
[----:B0-----:R-:W-:Y:S01]  /*3660*/  HFMA2.MMA R100, -RZ, RZ, 0, 5.9604644775390625e-08 ;  /* 0x00000001ff647435 */ /* 0x001fe200000001ff */
[----:B-1----:R-:W-:Y:S01]  /*3670*/  MOV R122, R79 ;  /* 0x0000004f007a7202 */ /* 0x002fe20000000f00 */
[----:B------:R-:W-:Y:S01]  /*3680*/  IMAD.MOV.U32 R79, RZ, RZ, R83 ;  /* 0x000000ffff4f7224 */ /* 0x000fe200078e0053 */
[----:B------:R-:W-:Y:S01]  /*3690*/  MOV R120, 0xffffffff ;  /* 0xffffffff00787802 */ /* 0x000fe20000000f00 */
[----:B------:R-:W-:Y:S01]  /*36a0*/  IMAD.MOV.U32 R81, RZ, RZ, 0x1f ;  /* 0x0000001fff517424 */ /* 0x000fe200078e00ff */
[----:B------:R-:W-:-:S02]  /*36b0*/  MOV R76, 0x36d0 ;  /* 0x000036d0004c7802 */ /* 0x000fc40000000f00 */
[----:B------:R-:W-:Y:S05]  /*36c0*/  CALL.REL.NOINC `($__internal_59_$__cuda_sm70_shflsync_down_p) ;  /* 0x0000002000007944 */ /* 0x000fea0003c00000 */
[----:B01----:R-:W-:Y:S01]  /*36d0*/  IMAD.MOV.U32 R120, RZ, RZ, R79 ;  /* 0x000000ffff787224 */ /* 0x003fe200078e004f */
[----:B------:R-:W-:Y:S05]  /*36e0*/  BRA `(.L_x_2282) ;  /* 0xffffdba000007947 */ /* 0x000fea000383ffff */
        .weak           $__internal_59_$__cuda_sm70_shflsync_down_p
        .type           $__internal_59_$__cuda_sm70_shflsync_down_p,@function
        .size           $__internal_59_$__cuda_sm70_shflsync_down_p,(.L_x_6708 - $__internal_59_$__cuda_sm70_shflsync_down_p)
$__internal_59_$__cuda_sm70_shflsync_down_p:
[----:B------:R-:W-:Y:S01]  /*36f0*/  HFMA2.MMA R77, -RZ, RZ, 0, 0 ;  /* 0x00000000ff4d7435 */ /* 0x000fe200000001ff */
[----:B------:R-:W-:Y:S04]  /*3700*/  WARPSYNC R120 ;  /* 0x0000007800007348 */ /* 0x000fe80003800000 */
[----:B------:R0:W1:Y:S01]  /*3710*/  SHFL.DOWN PT, R79, R79, R100, R81 ;  /* 0x080000644f4f7389 */ /* 0x00006200000e0051 */
[----:B------:R-:W-:Y:S05]  /*3720*/  RET.REL.NODEC R76 `(_ZN10layer_norm13ln_bwd_kernelINS_13Kernel_traitsIf13__nv_bfloat16S2_S2_fjLj1536ELj1ELj1ELj4ELj8ENS_18Kernel_traits_baseILj1536EfS2_S2_S2_fjLj128EEEEELb1ELb1ELb1ELb1EEEvNS_9BwdParamsE) ;  /* 0xffffc8d04c007950 */ /* 0x000fea0003c3ffff */
.L_x_2283:
        /* <DEDUP_REMOVED lines=13> */
.L_x_6708:


//--------------------- .text._ZN10layer_norm13ln_bwd_kernelINS_13Kernel_traitsI13__nv_bfloat16S2_fS2_fjLj1536ELj1ELj1ELj4ELj8ENS_18Kernel_traits_baseILj1536ES2_S2_fS2_fjLj128EEEEELb0ELb0ELb0ELb0EEEvNS_9BwdParamsE --------------------------
	.section	.text._ZN10layer_norm13ln_bwd_kernelINS_13Kernel_traitsI13__nv_bfloat16S2_fS2_fjLj1536ELj1ELj1ELj4ELj8ENS_18Kernel_traits_baseILj1536ES2_S2_fS2_fjLj128EEEEELb0ELb0ELb0ELb0EEEvNS_9BwdParamsE,"ax",@progbits
	.sectioninfo	@"SHI_REGISTERS=96"
	.align	128
        .global         _ZN10layer_norm13ln_bwd_kernelINS_13Kernel_traitsI13__nv_bfloat16S2_fS2_fjLj1536ELj1ELj1ELj4ELj8ENS_18Kernel_traits_baseILj1536ES2_S2_fS2_fjLj128EEEEELb0ELb0ELb0ELb0EEEvNS_9BwdParamsE
        .type           _ZN10layer_norm13ln_bwd_kernelINS_13Kernel_traitsI13__nv_bfloat16S2_fS2_fjLj1536ELj1ELj1ELj4ELj8ENS_18Kernel_traits_baseILj1536ES2_S2_fS2_fjLj128EEEEELb0ELb0ELb0ELb0EEEvNS_9BwdParamsE,@function
        .size           _ZN10layer_norm13ln_bwd_kernelINS_13Kernel_traitsI13__nv_bfloat16S2_fS2_fjLj1536ELj1ELj1ELj4ELj8ENS_18Kernel_traits_baseILj1536ES2_S2_fS2_fjLj128EEEEELb0ELb0ELb0ELb0EEEvNS_9BwdParamsE,(.L_x_6709 - _ZN10layer_norm13ln_bwd_kernelINS_13Kernel_traitsI13__nv_bfloat16S2_fS2_fjLj1536ELj1ELj1ELj4ELj8ENS_18Kernel_traits_baseILj1536ES2_S2_fS2_fjLj128EEEEELb0ELb0ELb0ELb0EEEvNS_9BwdParamsE)
        .other          _ZN10layer_norm13ln_bwd_kernelINS_13Kernel_traitsI13__nv_bfloat16S2_fS2_fjLj1536ELj1ELj1ELj4ELj8ENS_18Kernel_traits_baseILj1536ES2_S2_fS2_fjLj128EEEEELb0ELb0ELb0ELb0EEEvNS_9BwdParamsE,@"STO_CUDA_ENTRY STV_DEFAULT"
_ZN10layer_norm13ln_bwd_kernelINS_13Kernel_traitsI13__nv_bfloat16S2_fS2_fjLj1536ELj1ELj1ELj4ELj8ENS_18Kernel_traits_baseILj1536ES2_S2_fS2_fjLj128EEEEELb0ELb0ELb0ELb0EEEvNS_9BwdParamsE:
.text._ZN10layer_norm13ln_bwd_kernelINS_13Kernel_traitsI13__nv_bfloat16S2_fS2_fjLj1536ELj1ELj1ELj4ELj8ENS_18Kernel_traits_baseILj1536ES2_S2_fS2_fjLj128EEEEELb0ELb0ELb0ELb0EEEvNS_9BwdParamsE:
        /* <DEDUP_REMOVED lines=13> */
[----:B------:R-:W-:Y:S02]  /*00d0*/  @P2 MOV R13, 0x8 ;  /* 0x00000008000d2802 */ /* 0x000fe40000000f00 */
        /* <DEDUP_REMOVED lines=26> */
[--C-:B-----5:R-:W-:Y:S01]  /*0280*/  SHF.R.U64 R59, R4, 0x10, R5.reuse ;  /* 0x00000010043b7819 */ /* 0x120fe20000001205 */
[----:B------:R-:W-:Y:S01]  /*0290*/  IMAD.MOV.U32 R60, RZ, RZ, R4 ;  /* 0x000000ffff3c7224 */ /* 0x000fe200078e0004 */
[----:B------:R-:W-:Y:S02]  /*02a0*/  MOV R58, R5 ;  /* 0x00000005003a7202 */ /* 0x000fe40000000f00 */
[----:B------:R-:W-:Y:S01]  /*02b0*/  SHF.R.U32.HI R57, RZ, 0x10, R5 ;  /* 0x00000010ff397819 */ /* 0x000fe20000011605 */
[----:B------:R-:W-:Y:S01]  /*02c0*/  IMAD.MOV.U32 R5, RZ, RZ, R11 ;  /* 0x000000ffff057224 */ /* 0x000fe200078e000b */
[----:B------:R-:W-:Y:S02]  /*02d0*/  MOV R56, R6 ;  /* 0x0000000600387202 */ /* 0x000fe40000000f00 */
[----:B------:R-:W-:Y:S02]  /*02e0*/  SHF.R.U64 R0, R6, 0x10, R7 ;  /* 0x0000001006007819 */ /* 0x000fe40000001207 */
[----:B------:R-:W-:-:S02]  /*02f0*/  MOV R9, R7 ;  /* 0x0000000700097202 */ /* 0x000fc40000000f00 */
[----:B------:R-:W-:Y:S02]  /*0300*/  SHF.R.U32.HI R8, RZ, 0x10, R7 ;  /* 0x00000010ff087819 */ /* 0x000fe40000011607 */
[----:B------:R-:W-:Y:S02]  /*0310*/  MOV R7, R10 ;  /* 0x0000000a00077202 */ /* 0x000fe40000000f00 */
[--C-:B------:R-:W-:Y:S02]  /*0320*/  SHF.R.U64 R6, R10, 0x10, R11.reuse ;  /* 0x000000100a067819 */ /* 0x100fe4000000120b */
[----:B------:R-:W-:Y:S01]  /*0330*/  SHF.R.U32.HI R4, RZ, 0x10, R11 ;  /* 0x00000010ff047819 */ /* 0x000fe2000001160b */
[----:B------:R-:W-:Y:S01]  /*0340*/  HFMA2.MMA R11, -RZ, RZ, 0, 5.9604644775390625e-08 ;  /* 0x00000001ff0b7435 */ /* 0x000fe200000001ff */
[----:B------:R-:W-:Y:S02]  /*0350*/  MOV R17, RZ ;  /* 0x000000ff00117202 */ /* 0x000fe40000000f00 */
        /* <DEDUP_REMOVED lines=12> */
.L_x_2299:
[----:B------:R-:W-:Y:S02]  /*0420*/  ISETP.NE.U32.AND P0, PT, RZ, c[0x0][0x1c0], PT ;  /* 0x00007000ff007a0c */ /* 0x000fe40003f05070 */
[----:B------:R-:W-:-:S02]  /*0430*/  SHF.R.S32.HI R0, RZ, 0x1f, R61 ;  /* 0x0000001fff007819 */ /* 0x000fc4000001143d */
[----:B------:R-:W-:Y:S02]  /*0440*/  ISETP.NE.AND.EX P0, PT, RZ, c[0x0][0x1c4], PT, P0 ;  /* 0x00007100ff007a0c */ /* 0x000fe40003f05300 */
[----:B------:R-:W-:-:S11]  /*0450*/  MOV R54, 0x4 ;  /* 0x0000000400367802 */ /* 0x000fd60000000f00 */
[----:B------:R-:W-:-:S04]  /*0460*/  @P0 LEA R52, P4, R61, c[0x0][0x1c0], 0x1 ;  /* 0x000070003d340a11 */ /* 0x000fc800078808ff */
[C---:B------:R-:W-:Y:S01]  /*0470*/  @P0 LEA.HI.X R53, R61.reuse, c[0x0][0x1c4], R0, 0x1, P4 ;  /* 0x000071003d350a11 */ /* 0x040fe200020f0c00 */
[----:B------:R-:W-:-:S04]  /*0480*/  IMAD.WIDE R70, R61, R54, c[0x0][0x1a0] ;  /* 0x000068003d467625 */ /* 0x000fc800078e0236 */
[----:B------:R0:W2:Y:S01]  /*0490*/  @P0 LDG.E.U16 R52, [R52.64] ;  /* 0x0000000434340981 */ /* 0x0000a2000c1e1500 */
[----:B------:R-:W-:-:S03]  /*04a0*/  IMAD.WIDE R54, R61, R54, c[0x0][0x1a8] ;  /* 0x00006a003d367625 */ /* 0x000fc600078e0236 */
[----:B------:R1:W3:Y:S04]  /*04b0*/  LDG.E R70, [R70.64] ;  /* 0x0000000446467981 */ /* 0x0002e8000c1e1900 */
[----:B------:R4:W5:Y:S01]  /*04c0*/  LDG.E R3, [R54.64] ;  /* 0x0000000436037981 */ /* 0x000962000c1e1900 */
[----:B------:R-:W-:Y:S01]  /*04d0*/  IMAD R0, R61, c[0x0][0x168], RZ ;  /* 0x00005a003d007a24 */ /* 0x000fe200078e02ff */
[----:B0-----:R-:W-:Y:S01]  /*04e0*/  LOP3.LUT R53, R63, 0x7f, RZ, 0xc0, !PT ;  /* 0x0000007f3f357812 */ /* 0x001fe200078ec0ff */
[----:B------:R-:W-:Y:S01]  /*04f0*/  BSSY B0, `(.L_x_2285) ;  /* 0x000003b000007945 */ /* 0x000fe20003800000 */
[----:B------:R-:W-:Y:S02]  /*0500*/  MOV R2, 0x3f800000 ;  /* 0x3f80000000027802 */ /* 0x000fe40000000f00 */
[----:B------:R-:W-:-:S04]  /*0510*/  SHF.R.S32.HI R91, RZ, 0x1f, R0 ;  /* 0x0000001fff5b7819 */ /* 0x000fc80000011400 */
[----:B------:R-:W-:Y:S02]  /*0520*/  LEA.HI R0, R91, R0, RZ, 0x2 ;  /* 0x000000005b007211 */ /* 0x000fe400078f10ff */
[----:B------:R-:W-:Y:S02]  /*0530*/  CS2R R90, SRZ ;  /* 0x00000000005a7805 */ /* 0x000fe4000001ff00 */
[----:B------:R-:W-:-:S05]  /*0540*/  LEA.HI.SX32 R0, R0, R53, 0x1e ;  /* 0x0000003500007211 */ /* 0x000fca00078ff2ff */
[----:B-1----:R-:W-:Y:S01]  /*0550*/  IMAD.MOV.U32 R71, RZ, RZ, R0 ;  /* 0x000000ffff477224 */ /* 0x002fe200078e0000 */
[----:B--2---:R-:W-:Y:S02]  /*0560*/  @P0 PRMT R2, RZ, 0x5410, R52 ;  /* 0x00005410ff020816 */ /* 0x004fe40000000034 */
[----:B------:R-:W-:-:S04]  /*0570*/  ISETP.NE.AND P0, PT, R62, RZ, PT ;  /* 0x000000ff3e00720c */ /* 0x000fc80003f05270 */
[----:B---3--:R-:W-:Y:S01]  /*0580*/  FSEL R70, R70, RZ, !P0 ;  /* 0x000000ff46467208 */ /* 0x008fe20004000000 */
[----:B------:R-:W-:Y:S05]  /*0590*/  @!P1 BRA `(.L_x_2286) ;  /* 0x0000030000009947 */ /* 0x000fea0003800000 */
[----:B----4-:R-:W-:Y:S01]  /*05a0*/  HFMA2.MMA R83, -RZ, RZ, 0, 4.76837158203125e-07 ;  /* 0x00000008ff537435 */ /* 0x010fe200000001ff */
[----:B------:R-:W-:-:S04]  /*05b0*/  LEA R52, P0, R0, c[0x0][0x188], 0x4 ;  /* 0x0000620000347a11 */ /* 0x000fc800078020ff */
[----:B------:R-:W-:-:S05]  /*05c0*/  LEA.HI.X R53, R0, c[0x0][0x18c], RZ, 0x4, P0 ;  /* 0x0000630000357a11 */ /* 0x000fca00000f24ff */
[----:B------:R-:W-:Y:S01]  /*05d0*/  IMAD.WIDE.U32 R82, R0, R83, c[0x0][0x208] ;  /* 0x0000820000527625 */ /* 0x000fe200078e0053 */
[----:B------:R-:W2:Y:S05]  /*05e0*/  LDG.E.128 R52, [R52.64] ;  /* 0x0000000434347981 */ /* 0x000eaa000c1e1d00 */
[----:B------:R-:W3:Y:S01]  /*05f0*/  LDG.E.64 R82, [R82.64] ;  /* 0x0000000452527981 */ /* 0x000ee2000c1e1b00 */
[----:B------:R-:W-:-:S04]  /*0600*/  ISETP.NE.U32.AND P0, PT, RZ, c[0x0][0x218], PT ;  /* 0x00008600ff007a0c */ /* 0x000fc80003f05070 */
[----:B------:R-:W-:-:S13]  /*0610*/  ISETP.NE.AND.EX P0, PT, RZ, c[0x0][0x21c], PT, P0 ;  /* 0x00008700ff007a0c */ /* 0x000fda0003f05300 */
[----:B------:R-:W-:-:S04]  /*0620*/  @P0 LEA R84, P4, R0, c[0x0][0x218], 0x4 ;  /* 0x0000860000540a11 */ /* 0x000fc800078820ff */
[----:B------:R-:W-:-:S05]  /*0630*/  @P0 LEA.HI.X R85, R0, c[0x0][0x21c], RZ, 0x4, P4 ;  /* 0x0000870000550a11 */ /* 0x000fca00020f24ff */
[----:B------:R0:W5:Y:S01]  /*0640*/  @P0 LDG.E.128 R40, [R84.64] ;  /* 0x0000000454280981 */ /* 0x000162000c1e1d00 */
[----:B--2---:R-:W-:Y:S01]  /*0650*/  FADD.FTZ R88, -R70, R53 ;  /* 0x0000003546587221 */ /* 0x004fe20000010100 */
[----:B---3--:R-:W-:Y:S02]  /*0660*/  MOV R71, R82 ;  /* 0x0000005200477202 */ /* 0x008fe40000000f00 */
[--C-:B------:R-:W-:Y:S01]  /*0670*/  SHF.R.U64 R89, R82, 0x10, R83.reuse ;  /* 0x0000001052597819 */ /* 0x100fe20000001253 */
[C---:B------:R-:W-:Y:S01]  /*0680*/  FADD.FTZ R82, -R70.reuse, R52 ;  /* 0x0000003446527221 */ /* 0x040fe20000010100 */
[----:B------:R-:W-:Y:S01]  /*0690*/  MOV R86, R83 ;  /* 0x0000005300567202 */ /* 0x000fe20000000f00 */
[----:B------:R-:W-:Y:S01]  /*06a0*/  FADD.FTZ R90, -R70, R54 ;  /* 0x00000036465a7221 */ /* 0x000fe20000010100 */
[----:B------:R-:W-:Y:S02]  /*06b0*/  SHF.R.U32.HI R87, RZ, 0x10, R83 ;  /* 0x00000010ff577819 */ /* 0x000fe40000011653 */
[----:B------:R-:W-:-:S02]  /*06c0*/  PRMT R71, RZ, 0x5410, R71 ;  /* 0x00005410ff477816 */ /* 0x000fc40000000047 */
[----:B------:R-:W-:Y:S01]  /*06d0*/  PRMT R54, RZ, 0x5410, R89 ;  /* 0x00005410ff367816 */ /* 0x000fe20000000059 */
[C---:B-----5:R-:W-:Y:S01]  /*06e0*/  FMUL.FTZ R89, R3.reuse, R82 ;  /* 0x0000005203597220 */ /* 0x060fe20000410000 */
[----:B------:R-:W-:Y:S01]  /*06f0*/  PRMT R53, RZ, 0x5410, R86 ;  /* 0x00005410ff357816 */ /* 0x000fe20000000056 */
[----:B------:R-:W-:Y:S01]  /*0700*/  FADD.FTZ R52, -R70, R55 ;  /* 0x0000003746347221 */ /* 0x000fe20000010100 */
[----:B------:R-:W-:Y:S01]  /*0710*/  PRMT R82, RZ, 0x5410, R87 ;  /* 0x00005410ff527816 */ /* 0x000fe20000000057 */
[C---:B------:R-:W-:Y:S02]  /*0720*/  FMUL.FTZ R87, R3.reuse, R88 ;  /* 0x0000005803577220 */ /* 0x040fe40000410000 */
[----:B0-----:R-:W-:Y:S02]  /*0730*/  FMUL.FTZ R85, R3, R90 ;  /* 0x0000005a03557220 */ /* 0x001fe40000410000 */
[----:B------:R-:W-:Y:S02]  /*0740*/  FMUL.FTZ R88, R60, R71 ;  /* 0x000000473c587220 */ /* 0x000fe40000410000 */
[----:B------:R-:W-:-:S02]  /*0750*/  FADD.FTZ R26, R26, R53 ;  /* 0x000000351a1a7221 */ /* 0x000fc40000010000 */
[-C--:B------:R-:W-:Y:S02]  /*0760*/  FFMA.FTZ R18, R85, R53.reuse, R18 ;  /* 0x0000003555127223 */ /* 0x080fe40000010012 */
[----:B------:R-:W-:Y:S02]  /*0770*/  FMUL.FTZ R84, R58, R53 ;  /* 0x000000353a547220 */ /* 0x000fe40000410000 */
[----:B------:R-:W-:Y:S02]  /*0780*/  FMUL.FTZ R83, R3, R52 ;  /* 0x0000003403537220 */ /* 0x000fe40000410000 */
[----:B------:R-:W-:Y:S02]  /*0790*/  FMUL.FTZ R86, R59, R54 ;  /* 0x000000363b567220 */ /* 0x000fe40000410000 */
[----:B------:R-:W-:Y:S02]  /*07a0*/  FADD.FTZ R53, RZ, R88 ;  /* 0x00000058ff357221 */ /* 0x000fe40000010000 */
[----:B------:R-:W-:-:S02]  /*07b0*/  FFMA.FTZ R52, R89, R88, RZ ;  /* 0x0000005859347223 */ /* 0x000fc400000100ff */
        /* <DEDUP_REMOVED lines=8> */
[----:B------:R-:W-:Y:S01]  /*0840*/  FFMA.FTZ R16, R89, R71, R16 ;  /* 0x0000004759107223 */ /* 0x000fe20000010010 */
[----:B------:R-:W-:Y:S01]  /*0850*/  IADD3 R71, R0, 0x80, RZ ;  /* 0x0000008000477810 */ /* 0x000fe20007ffe0ff */
[----:B------:R-:W-:Y:S02]  /*0860*/  FADD.FTZ R25, R25, R54 ;  /* 0x0000003619197221 */ /* 0x000fe40000010000 */
[----:B------:R-:W-:Y:S02]  /*0870*/  FFMA.FTZ R17, R87, R54, R17 ;  /* 0x0000003657117223 */ /* 0x000fe40000010011 */
[----:B------:R-:W-:-:S02]  /*0880*/  FADD.FTZ R91, R53, R82 ;  /* 0x00000052355b7221 */ /* 0x000fc40000010000 */
[----:B------:R-:W-:Y:S02]  /*0890*/  FFMA.FTZ R90, R83, R82, R52 ;  /* 0x00000052535a7223 */ /* 0x000fe40000010034 */
.L_x_2286:
[----:B----4-:R-:W-:Y:S05]  /*08a0*/  BSYNC B0 ;  /* 0x0000000000007941 */ /* 0x010fea0003800000 */
.L_x_2285:
[----:B------:R-:W-:Y:S01]  /*08b0*/  BSSY B0, `(.L_x_2287) ;  /* 0x0000032000007945 */ /* 0x000fe20003800000 */
[----:B------:R-:W-:Y:S05]  /*08c0*/  @!P2 BRA `(.L_x_2288) ;  /* 0x000003000000a947 */ /* 0x000fea0003800000 */
[----:B------:R-:W-:Y:S01]  /*08d0*/  HFMA2.MMA R64, -RZ, RZ, 0, 4.76837158203125e-07 ;  /* 0x00000008ff407435 */ /* 0x000fe200000001ff */
        /* <DEDUP_REMOVED lines=10> */
[----:B------:R-:W-:Y:S01]  /*0980*/  IADD3 R71, R71, 0x80, RZ ;  /* 0x0000008047477810 */ /* 0x000fe20007ffe0ff */
[----:B---3--:R-:W-:Y:S01]  /*0990*/  IMAD.MOV.U32 R92, RZ, RZ, R64 ;  /* 0x000000ffff5c7224 */ /* 0x008fe200078e0040 */
[----:B------:R-:W-:Y:S01]  /*09a0*/  SHF.R.U64 R69, R64, 0x10, R65 ;  /* 0x0000001040457819 */ /* 0x000fe20000001241 */
[C---:B--2---:R-:W-:Y:S01]  /*09b0*/  FADD.FTZ R64, -R70.reuse, R53 ;  /* 0x0000003546407221 */ /* 0x044fe20000010100 */
[----:B------:R-:W-:Y:S02]  /*09c0*/  MOV R68, R65 ;  /* 0x0000004100447202 */ /* 0x000fe40000000f00 */
[----:B------:R-:W-:Y:S01]  /*09d0*/  SHF.R.U32.HI R73, RZ, 0x10, R65 ;  /* 0x00000010ff497819 */ /* 0x000fe20000011641 */
[C---:B------:R-:W-:Y:S01]  /*09e0*/  FADD.FTZ R65, -R70.reuse, R52 ;  /* 0x0000003446417221 */ /* 0x040fe20000010100 */
[----:B------:R-:W-:Y:S01]  /*09f0*/  PRMT R53, RZ, 0x5410, R92 ;  /* 0x00005410ff357816 */ /* 0x000fe2000000005c */
[----:B------:R-:W-:Y:S01]  /*0a00*/  FADD.FTZ R54, -R70, R54 ;  /* 0x0000003646367221 */ /* 0x000fe20000010100 */
[----:B------:R-:W-:Y:S01]  /*0a10*/  PRMT R69, RZ, 0x5410, R69 ;  /* 0x00005410ff457816 */ /* 0x000fe20000000045 */
[----:B-----5:R-:W-:-:S02]  /*0a20*/  FMUL.FTZ R64, R3, R64 ;  /* 0x0000004003407220 */ /* 0x020fc40000410000 */
[C---:B------:R-:W-:Y:S02]  /*0a30*/  FMUL.FTZ R65, R3.reuse, R65 ;  /* 0x0000004103417220 */ /* 0x040fe40000410000 */
[----:B0-----:R-:W-:Y:S01]  /*0a40*/  FMUL.FTZ R66, R56, R53 ;  /* 0x0000003538427220 */ /* 0x001fe20000410000 */
[----:B------:R-:W-:Y:S01]  /*0a50*/  PRMT R68, RZ, 0x5410, R68 ;  /* 0x00005410ff447816 */ /* 0x000fe20000000044 */
[----:B------:R-:W-:Y:S02]  /*0a60*/  FADD.FTZ R72, -R70, R55 ;  /* 0x0000003746487221 */ /* 0x000fe40000010100 */
[----:B------:R-:W-:Y:S02]  /*0a70*/  FMUL.FTZ R67, R3, R54 ;  /* 0x0000003603437220 */ /* 0x000fe40000410000 */
[----:B------:R-:W-:Y:S02]  /*0a80*/  FADD.FTZ R45, R45, R69 ;  /* 0x000000452d2d7221 */ /* 0x000fe40000010000 */
[----:B------:R-:W-:-:S02]  /*0a90*/  FFMA.FTZ R29, R64, R69, R29 ;  /* 0x00000045401d7223 */ /* 0x000fc4000001001d */
[----:B------:R-:W-:Y:S02]  /*0aa0*/  FMUL.FTZ R69, R10, R69 ;  /* 0x000000450a457220 */ /* 0x000fe40000410000 */
[----:B------:R-:W-:Y:S02]  /*0ab0*/  FADD.FTZ R52, R91, R66 ;  /* 0x000000425b347221 */ /* 0x000fe40000010000 */
[C---:B------:R-:W-:Y:S01]  /*0ac0*/  FFMA.FTZ R90, R65.reuse, R66, R90 ;  /* 0x00000042415a7223 */ /* 0x040fe2000001005a */
[----:B------:R-:W-:Y:S01]  /*0ad0*/  PRMT R73, RZ, 0x5410, R73 ;  /* 0x00005410ff497816 */ /* 0x000fe20000000049 */
        /* <DEDUP_REMOVED lines=15> */
.L_x_2288:
[----:B------:R-:W-:Y:S05]  /*0bd0*/  BSYNC B0 ;  /* 0x0000000000007941 */ /* 0x000fea0003800000 */
.L_x_2287:
        /* <DEDUP_REMOVED lines=13> */
[----:B---3--:R-:W-:Y:S02]  /*0cb0*/  MOV R78, R74 ;  /* 0x0000004a004e7202 */ /* 0x008fe40000000f00 */
[----:B------:R-:W-:Y:S01]  /*0cc0*/  SHF.R.U64 R79, R74, 0x10, R75 ;  /* 0x000000104a4f7819 */ /* 0x000fe2000000124b */
[C---:B--2---:R-:W-:Y:S01]  /*0cd0*/  FADD.FTZ R74, -R70.reuse, R52 ;  /* 0x00000034464a7221 */ /* 0x044fe20000010100 */
[----:B------:R-:W-:Y:S01]  /*0ce0*/  PRMT R78, RZ, 0x5410, R78 ;  /* 0x00005410ff4e7816 */ /* 0x000fe2000000004e */
[----:B------:R-:W-:Y:S01]  /*0cf0*/  FADD.FTZ R52, -R70, R53 ;  /* 0x0000003546347221 */ /* 0x000fe20000010100 */
[----:B------:R-:W-:Y:S02]  /*0d00*/  MOV R71, R75 ;  /* 0x0000004b00477202 */ /* 0x000fe40000000f00 */
[----:B------:R-:W-:Y:S01]  /*0d10*/  SHF.R.U32.HI R81, RZ, 0x10, R75 ;  /* 0x00000010ff517819 */ /* 0x000fe2000001164b */
[C---:B-----5:R-:W-:Y:S01]  /*0d20*/  FMUL.FTZ R75, R3.reuse, R74 ;  /* 0x0000004a034b7220 */ /* 0x060fe20000410000 */
[----:B------:R-:W-:Y:S01]  /*0d30*/  PRMT R79, RZ, 0x5410, R79 ;  /* 0x00005410ff4f7816 */ /* 0x000fe2000000004f */
[----:B------:R-:W-:-:S02]  /*0d40*/  FMUL.FTZ R74, R3, R52 ;  /* 0x00000034034a7220 */ /* 0x000fc40000410000 */
[----:B0-----:R-:W-:Y:S01]  /*0d50*/  FMUL.FTZ R76, R7, R78 ;  /* 0x0000004e074c7220 */ /* 0x001fe20000410000 */
[----:B------:R-:W-:Y:S01]  /*0d60*/  PRMT R71, RZ, 0x5410, R71 ;  /* 0x00005410ff477816 */ /* 0x000fe20000000047 */
[----:B------:R-:W-:Y:S02]  /*0d70*/  FADD.FTZ R80, -R70, R55 ;  /* 0x0000003746507221 */ /* 0x000fe40000010100 */
[----:B------:R-:W-:Y:S02]  /*0d80*/  FADD.FTZ R33, R33, R79 ;  /* 0x0000004f21217221 */ /* 0x000fe40000010000 */
[-C--:B------:R-:W-:Y:S02]  /*0d90*/  FFMA.FTZ R21, R74, R79.reuse, R21 ;  /* 0x0000004f4a157223 */ /* 0x080fe40000010015 */
[----:B------:R-:W-:Y:S02]  /*0da0*/  FADD.FTZ R54, -R70, R54 ;  /* 0x0000003646367221 */ /* 0x000fe40000010100 */
[----:B------:R-:W-:-:S02]  /*0db0*/  FMUL.FTZ R79, R6, R79 ;  /* 0x0000004f064f7220 */ /* 0x000fc40000410000 */
[----:B------:R-:W-:Y:S02]  /*0dc0*/  FADD.FTZ R52, R91, R76 ;  /* 0x0000004c5b347221 */ /* 0x000fe40000010000 */
[C---:B------:R-:W-:Y:S01]  /*0dd0*/  FFMA.FTZ R90, R75.reuse, R76, R90 ;  /* 0x0000004c4b5a7223 */ /* 0x040fe2000001005a */
[----:B------:R-:W-:Y:S01]  /*0de0*/  PRMT R81, RZ, 0x5410, R81 ;  /* 0x00005410ff517816 */ /* 0x000fe20000000051 */
[----:B------:R-:W-:Y:S02]  /*0df0*/  FADD.FTZ R32, R32, R78 ;  /* 0x0000004e20207221 */ /* 0x000fe40000010000 */
[----:B------:R-:W-:Y:S02]  /*0e00*/  FFMA.FTZ R20, R75, R78, R20 ;  /* 0x0000004e4b147223 */ /* 0x000fe40000010014 */
        /* <DEDUP_REMOVED lines=9> */
[C---:B------:R-:W-:Y:S02]  /*0ea0*/  FFMA.FTZ R90, R77.reuse, R78, R90 ;  /* 0x0000004e4d5a7223 */ /* 0x040fe4000001005a */
[----:B------:R-:W-:Y:S02]  /*0eb0*/  FADD.FTZ R34, R34, R71 ;  /* 0x0000004722227221 */ /* 0x000fe40000010000 */
[----:B------:R-:W-:Y:S02]  /*0ec0*/  FFMA.FTZ R22, R77, R71, R22 ;  /* 0x000000474d167223 */ /* 0x000fe40000010016 */
[----:B------:R-:W-:Y:S02]  /*0ed0*/  FADD.FTZ R91, R52, R81 ;  /* 0x00000051345b7221 */ /* 0x000fe40000010000 */
[----:B------:R-:W-:-:S02]  /*0ee0*/  FFMA.FTZ R90, R80, R81, R90 ;  /* 0x00000051505a7223 */ /* 0x000fc4000001005a */
.L_x_2290:
[----:B------:R-:W-:Y:S05]  /*0ef0*/  BSYNC B0 ;  /* 0x0000000000007941 */ /* 0x000fea0003800000 */
.L_x_2289:
[----:B------:R-:W-:Y:S02]  /*0f00*/  LOP3.LUT P4, RZ, R11, 0xff, RZ, 0xc0, !PT ;  /* 0x000000ff0bff7812 */ /* 0x000fe4000788c0ff */
[----:B------:R-:W-:-:S02]  /*0f10*/  SHF.R.U32.HI R52, RZ, 0x5, R63 ;  /* 0x00000005ff347819 */ /* 0x000fc4000001163f */
[----:B------:R-:W-:Y:S02]  /*0f20*/  LOP3.LUT P0, RZ, R63, 0x1f, RZ, 0xc0, !PT ;  /* 0x0000001f3fff7812 */ /* 0x000fe4000780c0ff */
[----:B------:R-:W-:-:S07]  /*0f30*/  LOP3.LUT R92, R52, 0x7fffffc, RZ, 0xc0, !PT ;  /* 0x07fffffc345c7812 */ /* 0x000fce00078ec0ff */
[----:B------:R-:W-:Y:S01]  /*0f40*/  @!P4 IADD3 R92, R92, 0x4, RZ ;  /* 0x000000045c5cc810 */ /* 0x000fe20007ffe0ff */
[----:B------:R-:W-:Y:S05]  /*0f50*/  BRA.DIV ~URZ, `(.L_x_2291) ;  /* 0x00000d027f007947 */ /* 0x000fea000b800000 */
[----:B------:R0:W1:Y:S02]  /*0f60*/  SHFL.DOWN PT, R93, R91, 0x10, 0x1f ;  /* 0x0a001f005b5d7f89 */ /* 0x00006400000e0000 */
.L_x_2300:
        /* <DEDUP_REMOVED lines=14> */
[----:B0-----:R-:W-:Y:S02]  /*1050*/  FADD.FTZ R91, R55, R90 ;  /* 0x0000005a375b7221 */ /* 0x001fe40000010000 */
[----:B-1----:R-:W-:-:S03]  /*1060*/  FADD.FTZ R90, R71, R93 ;  /* 0x0000005d475a7221 */ /* 0x002fc60000010000 */
[----:B------:R0:W1:Y:S04]  /*1070*/  SHFL.DOWN PT, R93, R91, 0x1, 0x1f ;  /* 0x08201f005b5d7f89 */ /* 0x00006800000e0000 */
[----:B------:R0:W2:Y:S02]  /*1080*/  SHFL.DOWN PT, R53, R90, 0x1, 0x1f ;  /* 0x08201f005a357f89 */ /* 0x0000a400000e0000 */
.L_x_2301:
[----:B------:R-:W-:Y:S01]  /*1090*/  @!P0 LOP3.LUT R55, R52, 0x3, RZ, 0xc0, !PT ;  /* 0x0000000334378812 */ /* 0x000fe200078ec0ff */
[----:B--2---:R-:W-:Y:S01]  /*10a0*/  FADD.FTZ R71, R53, R90 ;  /* 0x0000005a35477221 */ /* 0x004fe20000010000 */
[----:B------:R-:W-:Y:S01]  /*10b0*/  WARPSYNC 0xffffffff ;  /* 0xffffffff00007948 */ /* 0x000fe20003800000 */
[----:B-1----:R-:W-:Y:S01]  /*10c0*/  FADD.FTZ R70, R93, R91 ;  /* 0x0000005b5d467221 */ /* 0x002fe20000010000 */
[----:B0-----:R-:W-:Y:S01]  /*10d0*/  @!P0 IADD3 R90, R92, R55, RZ ;  /* 0x000000375c5a8210 */ /* 0x001fe20007ffe0ff */
[----:B------:R-:W-:Y:S04]  /*10e0*/  BSSY B0, `(.L_x_2293) ;  /* 0x000003d000007945 */ /* 0x000fe80003800000 */
[----:B------:R-:W-:Y:S04]  /*10f0*/  @!P0 STS.64 [R90.X8+0x1800], R70 ;  /* 0x001800465a008388 */ /* 0x000fe80000008a00 */
[----:B------:R-:W-:Y:S01]  /*1100*/  BAR.SYNC.DEFER_BLOCKING 0x0 ;  /* 0x0000000000007b1d */ /* 0x000fe20000010000 */
[----:B------:R-:W-:-:S05]  /*1110*/  ISETP.NE.AND P0, PT, R62, RZ, PT ;  /* 0x000000ff3e00720c */ /* 0x000fca0003f05270 */
[----:B------:R-:W0:Y:S02]  /*1120*/  LDS.128 R52, [R92.X8+0x1800] ;  /* 0x001800005c347984 */ /* 0x000e240000008c00 */
[----:B0-----:R-:W-:Y:S02]  /*1130*/  FADD.FTZ R91, RZ, R52 ;  /* 0x00000034ff5b7221 */ /* 0x001fe40000010000 */
[----:B------:R-:W-:Y:S02]  /*1140*/  FADD.FTZ R52, RZ, R53 ;  /* 0x00000035ff347221 */ /* 0x000fe40000010000 */
[----:B------:R-:W-:Y:S02]  /*1150*/  FADD.FTZ R91, R54, R91 ;  /* 0x0000005b365b7221 */ /* 0x000fe40000010000 */
[----:B------:R-:W-:Y:S02]  /*1160*/  FADD.FTZ R93, R55, R52 ;  /* 0x00000034375d7221 */ /* 0x000fe40000010000 */
[----:B------:R-:W0:Y:S02]  /*1170*/  LDS.128 R52, [R92.X8+0x1810] ;  /* 0x001810005c347984 */ /* 0x000e240000008c00 */
[----:B0-----:R-:W-:-:S02]  /*1180*/  FADD.FTZ R91, R91, R52 ;  /* 0x000000345b5b7221 */ /* 0x001fc40000010000 */
[----:B------:R-:W-:Y:S02]  /*1190*/  FADD.FTZ R52, R93, R53 ;  /* 0x000000355d347221 */ /* 0x000fe40000010000 */
[----:B------:R-:W-:Y:S02]  /*11a0*/  FADD.FTZ R54, R54, R91 ;  /* 0x0000005b36367221 */ /* 0x000fe40000010000 */
[----:B------:R-:W-:Y:S02]  /*11b0*/  FADD.FTZ R52, R55, R52 ;  /* 0x0000003437347221 */ /* 0x000fe40000010000 */
[----:B------:R-:W-:Y:S02]  /*11c0*/  FMUL.FTZ R54, R54, c[0x0][0x1e0] ;  /* 0x0000780036367a20 */ /* 0x000fe40000410000 */
[----:B------:R-:W-:-:S03]  /*11d0*/  FMUL.FTZ R90, R52, c[0x0][0x1e0] ;  /* 0x00007800345a7a20 */ /* 0x000fc60000410000 */
[----:B------:R-:W-:Y:S01]  /*11e0*/  FSEL R91, R54, RZ, !P0 ;  /* 0x000000ff365b7208 */ /* 0x000fe20004000000 */
[----:B------:R-:W-:Y:S05]  /*11f0*/  @!P1 BRA `(.L_x_2294) ;  /* 0x000002b000009947 */ /* 0x000fea0003800000 */
[-C--:B------:R-:W-:Y:S01]  /*1200*/  FFMA.FTZ R53, R87, R90.reuse, R91 ;  /* 0x0000005a57357223 */ /* 0x080fe2000001005b */
[----:B------:R-:W-:Y:S02]  /*1210*/  ISETP.NE.U32.AND P0, PT, RZ, c[0x0][0x218], PT ;  /* 0x00008600ff007a0c */ /* 0x000fe40003f05070 */
[----:B------:R-:W-:Y:S01]  /*1220*/  ISETP.NE.U32.AND P4, PT, RZ, c[0x0][0x258], PT ;  /* 0x00009600ff007a0c */ /* 0x000fe20003f85070 */
[----:B------:R-:W-:Y:S01]  /*1230*/  FADD.FTZ R52, R86, -R53 ;  /* 0x8000003556347221 */ /* 0x000fe20000010000 */
[----:B------:R-:W-:Y:S01]  /*1240*/  ISETP.NE.AND.EX P0, PT, RZ, c[0x0][0x21c], PT, P0 ;  /* 0x00008700ff007a0c */ /* 0x000fe20003f05300 */
[----:B------:R-:W-:Y:S01]  /*1250*/  FFMA.FTZ R53, R85, R90, R91 ;  /* 0x0000005a55357223 */ /* 0x000fe2000001005b */
[----:B------:R-:W-:Y:S01]  /*1260*/  ISETP.NE.AND.EX P4, PT, RZ, c[0x0][0x25c], PT, P4 ;  /* 0x00009700ff007a0c */ /* 0x000fe20003f85340 */
[----:B-----5:R-:W-:Y:S02]  /*1270*/  FMUL.FTZ R52, R3, R52 ;  /* 0x0000003403347220 */ /* 0x020fe40000410000 */
[----:B------:R-:W-:-:S02]  /*1280*/  FADD.FTZ R54, R84, -R53 ;  /* 0x8000003554367221 */ /* 0x000fc40000010000 */
[----:B------:R-:W-:Y:S02]  /*1290*/  FFMA.FTZ R53, R83, R90, R91 ;  /* 0x0000005a53357223 */ /* 0x000fe4000001005b */
[----:B------:R-:W-:Y:S02]  /*12a0*/  FMUL.FTZ R55, R3, R54 ;  /* 0x0000003603377220 */ /* 0x000fe40000410000 */
[----:B------:R-:W-:Y:S02]  /*12b0*/  FADD.FTZ R70, R82, -R53 ;  /* 0x8000003552467221 */ /* 0x000fe40000010000 */
[----:B------:R-:W-:Y:S02]  /*12c0*/  @P0 FADD.FTZ R52, R41, R52 ;  /* 0x0000003429340221 */ /* 0x000fe40000010000 */
[----:B------:R-:W-:Y:S02]  /*12d0*/  FMUL.FTZ R54, R3, R70 ;  /* 0x0000004603367220 */ /* 0x000fe40000410000 */
[----:B------:R-:W-:Y:S01]  /*12e0*/  FFMA.FTZ R53, R89, R90, R91 ;  /* 0x0000005a59357223 */ /* 0x000fe2000001005b */
[----:B------:R-:W-:Y:S01]  /*12f0*/  SEL R37, R52, R37, P4 ;  /* 0x0000002534257207 */ /* 0x000fe20002000000 */
[----:B------:R-:W-:-:S02]  /*1300*/  @P0 FADD.FTZ R54, R43, R54 ;  /* 0x000000362b360221 */ /* 0x000fc40000010000 */
[----:B------:R-:W-:Y:S02]  /*1310*/  @P0 FADD.FTZ R55, R42, R55 ;  /* 0x000000372a370221 */ /* 0x000fe40000010000 */
[----:B------:R-:W-:Y:S01]  /*1320*/  FADD.FTZ R70, R88, -R53 ;  /* 0x8000003558467221 */ /* 0x000fe20000010000 */
[----:B------:R-:W-:Y:S01]  /*1330*/  SEL R39, R54, R39, P4 ;  /* 0x0000002736277207 */ /* 0x000fe20002000000 */
[----:B------:R-:W-:Y:S01]  /*1340*/  FMUL.FTZ R52, R52, R2 ;  /* 0x0000000234347220 */ /* 0x000fe20000410000 */
[----:B------:R-:W-:Y:S01]  /*1350*/  SEL R38, R55, R38, P4 ;  /* 0x0000002637267207 */ /* 0x000fe20002000000 */
[----:B------:R-:W-:Y:S02]  /*1360*/  FMUL.FTZ R54, R54, R2 ;  /* 0x0000000236367220 */ /* 0x000fe40000410000 */
[----:B------:R-:W-:Y:S02]  /*1370*/  FMUL.FTZ R53, R3, R70 ;  /* 0x0000004603357220 */ /* 0x000fe40000410000 */
[----:B------:R-:W-:Y:S01]  /*1380*/  FMUL.FTZ R55, R55, R2 ;  /* 0x0000000237377220 */ /* 0x000fe20000410000 */
[----:B------:R-:W0:Y:S01]  /*1390*/  F2F.BF16.F32 R52, R52 ;  /* 0x0000003400347304 */ /* 0x000e220000202000 */
[----:B------:R-:W-:-:S04]  /*13a0*/  @P0 FADD.FTZ R53, R40, R53 ;  /* 0x0000003528350221 */ /* 0x000fc80000010000 */
[C---:B------:R-:W-:Y:S01]  /*13b0*/  FMUL.FTZ R92, R53.reuse, R2 ;  /* 0x00000002355c7220 */ /* 0x040fe20000410000 */
[----:B------:R-:W-:Y:S02]  /*13c0*/  SEL R36, R53, R36, P4 ;  /* 0x0000002435247207 */ /* 0x000fe40002000000 */
[----:B------:R-:W1:Y:S08]  /*13d0*/  F2F.BF16.F32 R54, R54 ;  /* 0x0000003600367304 */ /* 0x000e700000202000 */
[----:B------:R-:W2:Y:S01]  /*13e0*/  F2F.BF16.F32 R55, R55 ;  /* 0x0000003700377304 */ /* 0x000ea20000202000 */
[----:B0-----:R-:W-:-:S07]  /*13f0*/  IMAD.WIDE.U32 R52, R52, 0x10000, RZ ;  /* 0x0001000034347825 */ /* 0x001fce00078e00ff */
[----:B------:R-:W0:Y:S01]  /*1400*/  F2F.BF16.F32 R71, R92 ;  /* 0x0000005c00477304 */ /* 0x000e220000202000 */
[----:B-1----:R-:W-:-:S05]  /*1410*/  IMAD.U32 R70, R54, 0x10000, RZ ;  /* 0x0001000036467824 */ /* 0x002fca00078e00ff */
[----:B--2---:R-:W-:Y:S01]  /*1420*/  LOP3.LUT R53, R53, R70, R55, 0xfe, !PT ;  /* 0x0000004635357212 */ /* 0x004fe200078efe37 */
[----:B------:R-:W-:Y:S01]  /*1430*/  HFMA2.MMA R55, -RZ, RZ, 0, 4.76837158203125e-07 ;  /* 0x00000008ff377435 */ /* 0x000fe200000001ff */
[----:B0-----:R-:W-:Y:S02]  /*1440*/  LOP3.LUT R52, R52, R71, RZ, 0xfc, !PT ;  /* 0x0000004734347212 */ /* 0x001fe400078efcff */
[----:B------:R-:W-:-:S07]  /*1450*/  @P4 MOV R71, 0x10 ;  /* 0x0000001000474802 */ /* 0x000fce0000000f00 */
[----:B------:R-:W-:-:S04]  /*1460*/  IMAD.WIDE.U32 R54, R0, R55, c[0x0][0x248] ;  /* 0x0000920000367625 */ /* 0x000fc800078e0037 */
[C---:B------:R-:W-:Y:S01]  /*1470*/  @P4 IMAD.WIDE.U32 R70, R0.reuse, R71, c[0x0][0x258] ;  /* 0x0000960000464625 */ /* 0x040fe200078e0047 */
[----:B------:R-:W-:-:S04]  /*1480*/  IADD3 R0, R0, 0x80, RZ ;  /* 0x0000008000007810 */ /* 0x000fc80007ffe0ff */
[----:B------:R0:W-:Y:S04]  /*1490*/  @P4 STG.E.128 [R70.64], R36 ;  /* 0x0000002446004986 */ /* 0x0001e8000c101d04 */
[----:B------:R0:W-:Y:S02]  /*14a0*/  STG.E.64 [R54.64], R52 ;  /* 0x0000003436007986 */ /* 0x0001e4000c101b04 */
.L_x_2294:
[----:B------:R-:W-:Y:S05]  /*14b0*/  BSYNC B0 ;  /* 0x0000000000007941 */ /* 0x000fea0003800000 */
.L_x_2293:
[----:B------:R-:W-:Y:S01]  /*14c0*/  BSSY B0, `(.L_x_2295) ;  /* 0x000002d000007945 */ /* 0x000fe20003800000 */
[----:B------:R-:W-:Y:S05]  /*14d0*/  @!P2 BRA `(.L_x_2296) ;  /* 0x000002b00000a947 */ /* 0x000fea0003800000 */
[----:B------:R-:W-:Y:S01]  /*14e0*/  ISETP.NE.U32.AND P0, PT, RZ, c[0x0][0x218], PT ;  /* 0x00008600ff007a0c */ /* 0x000fe20003f05070 */
[-CC-:B0-----:R-:W-:Y:S01]  /*14f0*/  FFMA.FTZ R52, R64, R90.reuse, R91.reuse ;  /* 0x0000005a40347223 */ /* 0x181fe2000001005b */
[----:B------:R-:W-:Y:S01]  /*1500*/  ISETP.NE.U32.AND P4, PT, RZ, c[0x0][0x258], PT ;  /* 0x00009600ff007a0c */ /* 0x000fe20003f85070 */
[-CC-:B------:R-:W-:Y:S01]  /*1510*/  FFMA.FTZ R53, R67, R90.reuse, R91.reuse ;  /* 0x0000005a43357223 */ /* 0x180fe2000001005b */
[----:B------:R-:W-:Y:S01]  /*1520*/  ISETP.NE.AND.EX P0, PT, RZ, c[0x0][0x21c], PT, P0 ;  /* 0x00008700ff007a0c */ /* 0x000fe20003f05300 */
[----:B------:R-:W-:Y:S01]  /*1530*/  FADD.FTZ R52, R69, -R52 ;  /* 0x8000003445347221 */ /* 0x000fe20000010000 */
[----:B------:R-:W-:Y:S01]  /*1540*/  ISETP.NE.AND.EX P4, PT, RZ, c[0x0][0x25c], PT, P4 ;  /* 0x00009700ff007a0c */ /* 0x000fe20003f85340 */
[----:B------:R-:W-:-:S02]  /*1550*/  FFMA.FTZ R70, R72, R90, R91 ;  /* 0x0000005a48467223 */ /* 0x000fc4000001005b */
[----:B-----5:R-:W-:Y:S02]  /*1560*/  FMUL.FTZ R52, R3, R52 ;  /* 0x0000003403347220 */ /* 0x020fe40000410000 */
[----:B------:R-:W-:Y:S02]  /*1570*/  FADD.FTZ R54, R68, -R53 ;  /* 0x8000003544367221 */ /* 0x000fe40000010000 */
[----:B------:R-:W-:Y:S02]  /*1580*/  FADD.FTZ R70, R73, -R70 ;  /* 0x8000004649467221 */ /* 0x000fe40000010000 */
[----:B------:R-:W-:Y:S02]  /*1590*/  FMUL.FTZ R55, R3, R54 ;  /* 0x0000003603377220 */ /* 0x000fe40000410000 */
[----:B------:R-:W-:Y:S02]  /*15a0*/  @P0 FADD.FTZ R52, R13, R52 ;  /* 0x000000340d340221 */ /* 0x000fe40000010000 */
[----:B------:R-:W-:-:S02]  /*15b0*/  FMUL.FTZ R54, R3, R70 ;  /* 0x0000004603367220 */ /* 0x000fc40000410000 */
[----:B------:R-:W-:Y:S01]  /*15c0*/  FFMA.FTZ R53, R65, R90, R91 ;  /* 0x0000005a41357223 */ /* 0x000fe2000001005b */
[----:B------:R-:W-:Y:S01]  /*15d0*/  SEL R37, R52, R37, P4 ;  /* 0x0000002534257207 */ /* 0x000fe20002000000 */
[----:B------:R-:W-:Y:S02]  /*15e0*/  @P0 FADD.FTZ R55, R14, R55 ;  /* 0x000000370e370221 */ /* 0x000fe40000010000 */
[----:B------:R-:W-:Y:S02]  /*15f0*/  FADD.FTZ R70, R66, -R53 ;  /* 0x8000003542467221 */ /* 0x000fe40000010000 */
[----:B------:R-:W-:Y:S01]  /*1600*/  @P0 FADD.FTZ R54, R15, R54 ;  /* 0x000000360f360221 */ /* 0x000fe20000010000 */
[----:B------:R-:W-:Y:S01]  /*1610*/  SEL R38, R55, R38, P4 ;  /* 0x0000002637267207 */ /* 0x000fe20002000000 */
[----:B------:R-:W-:Y:S02]  /*1620*/  FMUL.FTZ R52, R52, R2 ;  /* 0x0000000234347220 */ /* 0x000fe40000410000 */
[----:B------:R-:W-:Y:S01]  /*1630*/  FMUL.FTZ R53, R3, R70 ;  /* 0x0000004603357220 */ /* 0x000fe20000410000 */
[C---:B------:R-:W-:Y:S01]  /*1640*/  SEL R39, R54.reuse, R39, P4 ;  /* 0x0000002736277207 */ /* 0x040fe20002000000 */
[----:B------:R-:W-:-:S02]  /*1650*/  FMUL.FTZ R93, R54, R2 ;  /* 0x00000002365d7220 */ /* 0x000fc40000410000 */
        /* <DEDUP_REMOVED lines=9> */
[----:B-1----:R-:W-:-:S04]  /*16f0*/  SHF.L.U32 R54, R54, 0x10, RZ ;  /* 0x0000001036367819 */ /* 0x002fc800000006ff */
        /* <DEDUP_REMOVED lines=9> */
.L_x_2296:
[----:B------:R-:W-:Y:S05]  /*1790*/  BSYNC B0 ;  /* 0x0000000000007941 */ /* 0x000fea0003800000 */
.L_x_2295:
[----:B------:R-:W-:Y:S01]  /*17a0*/  BSSY B0, `(.L_x_2297) ;  /* 0x000002c000007945 */ /* 0x000fe20003800000 */
[----:B------:R-:W-:Y:S05]  /*17b0*/  @!P3 BRA `(.L_x_2298) ;  /* 0x000002a00000b947 */ /* 0x000fea0003800000 */
[----:B------:R-:W-:Y:S01]  /*17c0*/  ISETP.NE.U32.AND P0, PT, RZ, c[0x0][0x218], PT ;  /* 0x00008600ff007a0c */ /* 0x000fe20003f05070 */
[-CC-:B0-----:R-:W-:Y:S01]  /*17d0*/  FFMA.FTZ R52, R74, R90.reuse, R91.reuse ;  /* 0x0000005a4a347223 */ /* 0x181fe2000001005b */
[----:B------:R-:W-:Y:S01]  /*17e0*/  ISETP.NE.U32.AND P4, PT, RZ, c[0x0][0x258], PT ;  /* 0x00009600ff007a0c */ /* 0x000fe20003f85070 */
[-CC-:B------:R-:W-:Y:S01]  /*17f0*/  FFMA.FTZ R53, R75, R90.reuse, R91.reuse ;  /* 0x0000005a4b357223 */ /* 0x180fe2000001005b */
[----:B------:R-:W-:Y:S01]  /*1800*/  ISETP.NE.AND.EX P0, PT, RZ, c[0x0][0x21c], PT, P0 ;  /* 0x00008700ff007a0c */ /* 0x000fe20003f05300 */
[-CC-:B------:R-:W-:Y:S01]  /*1810*/  FFMA.FTZ R55, R77, R90.reuse, R91.reuse ;  /* 0x0000005a4d377223 */ /* 0x180fe2000001005b */
[----:B------:R-:W-:Y:S01]  /*1820*/  ISETP.NE.AND.EX P4, PT, RZ, c[0x0][0x25c], PT, P4 ;  /* 0x00009700ff007a0c */ /* 0x000fe20003f85340 */
[----:B------:R-:W-:-:S02]  /*1830*/  FFMA.FTZ R90, R80, R90, R91 ;  /* 0x0000005a505a7223 */ /* 0x000fc4000001005b */
[----:B------:R-:W-:Y:S02]  /*1840*/  FADD.FTZ R52, R79, -R52 ;  /* 0x800000344f347221 */ /* 0x000fe40000010000 */
[----:B------:R-:W-:Y:S02]  /*1850*/  FADD.FTZ R90, R81, -R90 ;  /* 0x8000005a515a7221 */ /* 0x000fe40000010000 */
[C---:B-----5:R-:W-:Y:S02]  /*1860*/  FMUL.FTZ R52, R3.reuse, R52 ;  /* 0x0000003403347220 */ /* 0x060fe40000410000 */
[----:B------:R-:W-:Y:S02]  /*1870*/  FADD.FTZ R70, R78, -R55 ;  /* 0x800000374e467221 */ /* 0x000fe40000010000 */
[----:B------:R-:W-:Y:S02]  /*1880*/  FMUL.FTZ R90, R3, R90 ;  /* 0x0000005a035a7220 */ /* 0x000fe40000410000 */
[----:B------:R-:W-:-:S02]  /*1890*/  FADD.FTZ R54, R76, -R53 ;  /* 0x800000354c367221 */ /* 0x000fc40000010000 */
[----:B------:R-:W-:Y:S02]  /*18a0*/  @P0 FADD.FTZ R52, R49, R52 ;  /* 0x0000003431340221 */ /* 0x000fe40000010000 */
[----:B------:R-:W-:Y:S02]  /*18b0*/  FMUL.FTZ R55, R3, R70 ;  /* 0x0000004603377220 */ /* 0x000fe40000410000 */
[----:B------:R-:W-:Y:S01]  /*18c0*/  @P0 FADD.FTZ R90, R51, R90 ;  /* 0x0000005a335a0221 */ /* 0x000fe20000010000 */
[C---:B------:R-:W-:Y:S01]  /*18d0*/  SEL R37, R52.reuse, R37, P4 ;  /* 0x0000002534257207 */ /* 0x040fe20002000000 */
[----:B------:R-:W-:Y:S02]  /*18e0*/  FMUL.FTZ R71, R3, R54 ;  /* 0x0000003603477220 */ /* 0x000fe40000410000 */
[----:B------:R-:W-:Y:S01]  /*18f0*/  FMUL.FTZ R3, R52, R2 ;  /* 0x0000000234037220 */ /* 0x000fe20000410000 */
[----:B------:R-:W-:Y:S01]  /*1900*/  SEL R39, R90, R39, P4 ;  /* 0x000000275a277207 */ /* 0x000fe20002000000 */
[----:B------:R-:W-:-:S02]  /*1910*/  @P0 FADD.FTZ R55, R50, R55 ;  /* 0x0000003732370221 */ /* 0x000fc40000010000 */
[-C--:B------:R-:W-:Y:S02]  /*1920*/  FMUL.FTZ R70, R90, R2.reuse ;  /* 0x000000025a467220 */ /* 0x080fe40000410000 */
[C---:B------:R-:W-:Y:S01]  /*1930*/  FMUL.FTZ R53, R55.reuse, R2 ;  /* 0x0000000237357220 */ /* 0x040fe20000410000 */
[----:B------:R-:W0:Y:S01]  /*1940*/  F2F.BF16.F32 R3, R3 ;  /* 0x0000000300037304 */ /* 0x000e220000202000 */
[----:B------:R-:W-:Y:S01]  /*1950*/  @P0 FADD.FTZ R71, R48, R71 ;  /* 0x0000004730470221 */ /* 0x000fe20000010000 */
[----:B------:R-:W-:Y:S01]  /*1960*/  SEL R38, R55, R38, P4 ;  /* 0x0000002637267207 */ /* 0x000fe20002000000 */
[----:B------:R-:W-:-:S03]  /*1970*/  @P4 IMAD.MOV.U32 R55, RZ, RZ, 0x10 ;  /* 0x00000010ff374424 */ /* 0x000fc600078e00ff */
[C---:B------:R-:W-:Y:S01]  /*1980*/  SEL R36, R71.reuse, R36, P4 ;  /* 0x0000002447247207 */ /* 0x040fe20002000000 */
[----:B------:R-:W-:Y:S01]  /*1990*/  FMUL.FTZ R71, R71, R2 ;  /* 0x0000000247477220 */ /* 0x000fe20000410000 */
[----:B------:R-:W1:Y:S01]  /*19a0*/  F2F.BF16.F32 R70, R70 ;  /* 0x0000004600467304 */ /* 0x000e620000202000 */
[----:B------:R-:W-:-:S05]  /*19b0*/  @P4 IMAD.WIDE.U32 R54, R0, R55, c[0x0][0x258] ;  /* 0x0000960000364625 */ /* 0x000fca00078e0037 */
[----:B------:R2:W-:Y:S02]  /*19c0*/  @P4 STG.E.128 [R54.64], R36 ;  /* 0x0000002436004986 */ /* 0x0005e4000c101d04 */
[----:B------:R-:W3:Y:S01]  /*19d0*/  F2F.BF16.F32 R53, R53 ;  /* 0x0000003500357304 */ /* 0x000ee20000202000 */
[----:B0-----:R-:W-:-:S07]  /*19e0*/  IMAD.WIDE.U32 R2, R3, 0x10000, RZ ;  /* 0x0001000003027825 */ /* 0x001fce00078e00ff */
[----:B------:R-:W0:Y:S01]  /*19f0*/  F2F.BF16.F32 R71, R71 ;  /* 0x0000004700477304 */ /* 0x000e220000202000 */
[----:B-1----:R-:W-:-:S04]  /*1a00*/  SHF.L.U32 R52, R70, 0x10, RZ ;  /* 0x0000001046347819 */ /* 0x002fc800000006ff */
[----:B---3--:R-:W-:Y:S02]  /*1a10*/  LOP3.LUT R3, R3, R52, R53, 0xfe, !PT ;  /* 0x0000003403037212 */ /* 0x008fe400078efe35 */
[----:B------:R-:W-:-:S05]  /*1a20*/  MOV R53, 0x8 ;  /* 0x0000000800357802 */ /* 0x000fca0000000f00 */
[----:B------:R-:W-:Y:S01]  /*1a30*/  IMAD.WIDE.U32 R52, R0, R53, c[0x0][0x248] ;  /* 0x0000920000347625 */ /* 0x000fe200078e0035 */
[----:B0-----:R-:W-:-:S05]  /*1a40*/  LOP3.LUT R2, R2, R71, RZ, 0xfc, !PT ;  /* 0x0000004702027212 */ /* 0x001fca00078efcff */
[----:B------:R2:W-:Y:S02]  /*1a50*/  STG.E.64 [R52.64], R2 ;  /* 0x0000000234007986 */ /* 0x0005e4000c101b04 */
.L_x_2298:
[----:B------:R-:W-:Y:S05]  /*1a60*/  BSYNC B0 ;  /* 0x0000000000007941 */ /* 0x000fea0003800000 */
.L_x_2297:
[----:B------:R-:W-:Y:S02]  /*1a70*/  IADD3 R61, R61, c[0x0][0x160], RZ ;  /* 0x000058003d3d7a10 */ /* 0x000fe40007ffe0ff */
[----:B------:R-:W-:Y:S02]  /*1a80*/  LOP3.LUT P4, RZ, R11, 0xff, RZ, 0xc0, !PT ;  /* 0x000000ff0bff7812 */ /* 0x000fe4000788c0ff */
[----:B------:R-:W-:Y:S02]  /*1a90*/  ISETP.GE.AND P0, PT, R61, c[0x0][0x164], PT ;  /* 0x000059003d007a0c */ /* 0x000fe40003f06270 */
[----:B------:R-:W-:-:S11]  /*1aa0*/  SEL R11, RZ, 0x1, P4 ;  /* 0x00000001ff0b7807 */ /* 0x000fd60002000000 */
[----:B0-2--5:R-:W-:Y:S01]  /*1ab0*/  @P0 CALL.REL.NOINC `(.L_x_2284) ;  /* 0x0000001000000944 */ /* 0x025fe20003c00000 */
[----:B------:R-:W-:Y:S05]  /*1ac0*/  BRA `(.L_x_2299) ;  /* 0xffffe95000007947 */ /* 0x000fea000383ffff */
.L_x_2284:
        /* <DEDUP_REMOVED lines=25> */
.L_x_2291:
[----:B------:R-:W-:Y:S01]  /*1c60*/  HFMA2.MMA R54, -RZ, RZ, 0, 1.847743988037109375e-06 ;  /* 0x0000001fff367435 */ /* 0x000fe200000001ff */
[----:B------:R-:W-:Y:S01]  /*1c70*/  IMAD.MOV.U32 R70, RZ, RZ, R91 ;  /* 0x000000ffff467224 */ /* 0x000fe200078e005b */
[----:B------:R-:W-:Y:S02]  /*1c80*/  MOV R55, 0x10 ;  /* 0x0000001000377802 */ /* 0x000fe40000000f00 */
[----:B------:R-:W-:-:S02]  /*1c90*/  MOV R53, 0xffffffff ;  /* 0xffffffff00357802 */ /* 0x000fc40000000f00 */
[----:B------:R-:W-:Y:S02]  /*1ca0*/  MOV R71, 0x1cc0 ;  /* 0x00001cc000477802 */ /* 0x000fe40000000f00 */
[----:B-----5:R-:W-:Y:S05]  /*1cb0*/  CALL.REL.NOINC `($__internal_60_$__cuda_sm70_shflsync_down_p) ;  /* 0x0000046000007944 */ /* 0x020fea0003c00000 */
[----:B-1----:R-:W-:Y:S01]  /*1cc0*/  MOV R93, R55 ;  /* 0x00000037005d7202 */ /* 0x002fe20000000f00 */
[----:B------:R-:W-:Y:S05]  /*1cd0*/  BRA `(.L_x_2300) ;  /* 0xfffff29000007947 */ /* 0x000fea000383ffff */
.L_x_2292:
[----:B------:R-:W-:Y:S01]  /*1ce0*/  HFMA2.MMA R54, -RZ, RZ, 0, 1.847743988037109375e-06 ;  /* 0x0000001fff367435 */ /* 0x000fe200000001ff */
[----:B------:R-:W-:Y:S01]  /*1cf0*/  MOV R70, R90 ;  /* 0x0000005a00467202 */ /* 0x000fe20000000f00 */
[----:B------:R-:W-:Y:S01]  /*1d00*/  IMAD.MOV.U32 R55, RZ, RZ, 0x10 ;  /* 0x00000010ff377424 */ /* 0x000fe200078e00ff */
[----:B------:R-:W-:Y:S02]  /*1d10*/  MOV R53, 0xffffffff ;  /* 0xffffffff00357802 */ /* 0x000fe40000000f00 */
[----:B------:R-:W-:Y:S02]  /*1d20*/  MOV R71, 0x1d40 ;  /* 0x00001d4000477802 */ /* 0x000fe40000000f00 */
[----:B01---5:R-:W-:Y:S05]  /*1d30*/  CALL.REL.NOINC `($__internal_60_$__cuda_sm70_shflsync_down_p) ;  /* 0x000003e000007944 */ /* 0x023fea0003c00000 */
[----:B------:R-:W-:Y:S01]  /*1d40*/  FADD.FTZ R91, R93, R91 ;  /* 0x0000005b5d5b7221 */ /* 0x000fe20000010000 */
[----:B------:R-:W-:Y:S01]  /*1d50*/  MOV R54, 0x1f ;  /* 0x0000001f00367802 */ /* 0x000fe20000000f00 */
[----:B-1----:R-:W-:Y:S01]  /*1d60*/  FADD.FTZ R90, R90, R55 ;  /* 0x000000375a5a7221 */ /* 0x002fe20000010000 */
[----:B------:R-:W-:Y:S01]  /*1d70*/  HFMA2.MMA R55, -RZ, RZ, 0, 4.76837158203125e-07 ;  /* 0x00000008ff377435 */ /* 0x000fe200000001ff */
[----:B------:R-:W-:Y:S01]  /*1d80*/  MOV R53, 0xffffffff ;  /* 0xffffffff00357802 */ /* 0x000fe20000000f00 */
[----:B------:R-:W-:Y:S01]  /*1d90*/  IMAD.MOV.U32 R70, RZ, RZ, R91 ;  /* 0x000000ffff467224 */ /* 0x000fe200078e005b */
[----:B------:R-:W-:-:S03]  /*1da0*/  MOV R71, 0x1dc0 ;  /* 0x00001dc000477802 */ /* 0x000fc60000000f00 */
[----:B------:R-:W-:Y:S05]  /*1db0*/  CALL.REL.NOINC `($__internal_60_$__cuda_sm70_shflsync_down_p) ;  /* 0x0000036000007944 */ /* 0x000fea0003c00000 */
[----:B-1----:R-:W-:Y:S01]  /*1dc0*/  MOV R93, R55 ;  /* 0x00000037005d7202 */ /* 0x002fe20000000f00 */
[----:B------:R-:W-:Y:S01]  /*1dd0*/  HFMA2.MMA R55, -RZ, RZ, 0, 4.76837158203125e-07 ;  /* 0x00000008ff377435 */ /* 0x000fe200000001ff */
[----:B------:R-:W-:-:S02]  /*1de0*/  MOV R70, R90 ;  /* 0x0000005a00467202 */ /* 0x000fc40000000f00 */
[----:B------:R-:W-:Y:S02]  /*1df0*/  MOV R54, 0x1f ;  /* 0x0000001f00367802 */ /* 0x000fe40000000f00 */
[----:B------:R-:W-:Y:S02]  /*1e00*/  MOV R53, 0xffffffff ;  /* 0xffffffff00357802 */ /* 0x000fe40000000f00 */
[----:B------:R-:W-:Y:S02]  /*1e10*/  MOV R71, 0x1e30 ;  /* 0x00001e3000477802 */ /* 0x000fe40000000f00 */
[----:B------:R-:W-:Y:S05]  /*1e20*/  CALL.REL.NOINC `($__internal_60_$__cuda_sm70_shflsync_down_p) ;  /* 0x000002f000007944 */ /* 0x000fea0003c00000 */
[----:B------:R-:W-:Y:S01]  /*1e30*/  FADD.FTZ R91, R93, R91 ;  /* 0x0000005b5d5b7221 */ /* 0x000fe20000010000 */
[----:B------:R-:W-:Y:S01]  /*1e40*/  HFMA2.MMA R54, -RZ, RZ, 0, 1.847743988037109375e-06 ;  /* 0x0000001fff367435 */ /* 0x000fe200000001ff */
[----:B-1----:R-:W-:Y:S01]  /*1e50*/  FADD.FTZ R90, R90, R55 ;  /* 0x000000375a5a7221 */ /* 0x002fe20000010000 */
[----:B------:R-:W-:Y:S01]  /*1e60*/  MOV R53, 0xffffffff ;  /* 0xffffffff00357802 */ /* 0x000fe20000000f00 */
[----:B------:R-:W-:Y:S01]  /*1e70*/  IMAD.MOV.U32 R55, RZ, RZ, 0x4 ;  /* 0x00000004ff377424 */ /* 0x000fe200078e00ff */
[----:B------:R-:W-:Y:S02]  /*1e80*/  MOV R70, R91 ;  /* 0x0000005b00467202 */ /* 0x000fe40000000f00 */
[----:B------:R-:W-:-:S02]  /*1e90*/  MOV R71, 0x1eb0 ;  /* 0x00001eb000477802 */ /* 0x000fc40000000f00 */
[----:B------:R-:W-:Y:S05]  /*1ea0*/  CALL.REL.NOINC `($__internal_60_$__cuda_sm70_shflsync_down_p) ;  /* 0x0000027000007944 */ /* 0x000fea0003c00000 */
[----:B------:R-:W-:Y:S01]  /*1eb0*/  HFMA2.MMA R54, -RZ, RZ, 0, 1.847743988037109375e-06 ;  /* 0x0000001fff367435 */ /* 0x000fe200000001ff */
[----:B-1----:R-:W-:Y:S01]  /*1ec0*/  MOV R93, R55 ;  /* 0x00000037005d7202 */ /* 0x002fe20000000f00 */
[----:B------:R-:W-:Y:S01]  /*1ed0*/  IMAD.MOV.U32 R55, RZ, RZ, 0x4 ;  /* 0x00000004ff377424 */ /* 0x000fe200078e00ff */
[----:B------:R-:W-:-:S02]  /*1ee0*/  MOV R70, R90 ;  /* 0x0000005a00467202 */ /* 0x000fc40000000f00 */
[----:B------:R-:W-:Y:S02]  /*1ef0*/  MOV R53, 0xffffffff ;  /* 0xffffffff00357802 */ /* 0x000fe40000000f00 */
[----:B------:R-:W-:Y:S02]  /*1f00*/  MOV R71, 0x1f20 ;  /* 0x00001f2000477802 */ /* 0x000fe40000000f00 */
[----:B------:R-:W-:Y:S05]  /*1f10*/  CALL.REL.NOINC `($__internal_60_$__cuda_sm70_shflsync_down_p) ;  /* 0x0000020000007944 */ /* 0x000fea0003c00000 */
[----:B------:R-:W-:Y:S01]  /*1f20*/  FADD.FTZ R91, R93, R91 ;  /* 0x0000005b5d5b7221 */ /* 0x000fe20000010000 */
[----:B------:R-:W-:Y:S01]  /*1f30*/  MOV R54, 0x1f ;  /* 0x0000001f00367802 */ /* 0x000fe20000000f00 */
[----:B-1----:R-:W-:Y:S01]  /*1f40*/  FADD.FTZ R90, R90, R55 ;  /* 0x000000375a5a7221 */ /* 0x002fe20000010000 */
[----:B------:R-:W-:Y:S01]  /*1f50*/  HFMA2.MMA R55, -RZ, RZ, 0, 1.1920928955078125e-07 ;  /* 0x00000002ff377435 */ /* 0x000fe200000001ff */
[----:B------:R-:W-:Y:S01]  /*1f60*/  MOV R53, 0xffffffff ;  /* 0xffffffff00357802 */ /* 0x000fe20000000f00 */
[----:B------:R-:W-:Y:S01]  /*1f70*/  IMAD.MOV.U32 R70, RZ, RZ, R91 ;  /* 0x000000ffff467224 */ /* 0x000fe200078e005b */
[----:B------:R-:W-:-:S03]  /*1f80*/  MOV R71, 0x1fa0 ;  /* 0x00001fa000477802 */ /* 0x000fc60000000f00 */
[----:B------:R-:W-:Y:S05]  /*1f90*/  CALL.REL.NOINC `($__internal_60_$__cuda_sm70_shflsync_down_p) ;  /* 0x0000018000007944 */ /* 0x000fea0003c00000 */
[----:B-1----:R-:W-:Y:S01]  /*1fa0*/  MOV R93, R55 ;  /* 0x00000037005d7202 */ /* 0x002fe20000000f00 */
[----:B------:R-:W-:Y:S01]  /*1fb0*/  HFMA2.MMA R55, -RZ, RZ, 0, 1.1920928955078125e-07 ;  /* 0x00000002ff377435 */ /* 0x000fe200000001ff */
        /* <DEDUP_REMOVED lines=20> */
[----:B-1----:R-:W-:Y:S01]  /*2100*/  MOV R53, R55 ;  /* 0x0000003700357202 */ /* 0x002fe20000000f00 */
[----:B------:R-:W-:Y:S05]  /*2110*/  BRA `(.L_x_2301) ;  /* 0xffffef7000007947 */ /* 0x000fea000383ffff */
        .weak           $__internal_60_$__cuda_sm70_shflsync_down_p
        .type           $__internal_60_$__cuda_sm70_shflsync_down_p,@function
        .size           $__internal_60_$__cuda_sm70_shflsync_down_p,(.L_x_6709 - $__internal_60_$__cuda_sm70_shflsync_down_p)
$__internal_60_$__cuda_sm70_shflsync_down_p:
[----:B------:R-:W-:Y:S04]  /*2120*/  WARPSYNC R53 ;  /* 0x0000003500007348 */ /* 0x000fe80003800000 */
[----:B------:R0:W1:Y:S02]  /*2130*/  SHFL.DOWN PT, R55, R70, R55, R54 ;  /* 0x0800003746377389 */ /* 0x00006400000e0036 */
[----:B0-----:R-:W-:Y:S01]  /*2140*/  MOV R70, R71 ;  /* 0x0000004700467202 */ /* 0x001fe20000000f00 */
[----:B------:R-:W-:-:S06]  /*2150*/  HFMA2.MMA R71, -RZ, RZ, 0, 0 ;  /* 0x00000000ff477435 */ /* 0x000fcc00000001ff */
[----:B------:R-:W-:Y:S05]  /*2160*/  RET.REL.NODEC R70 `(_ZN10layer_norm13ln_bwd_kernelINS_13Kernel_traitsI13__nv_bfloat16S2_fS2_fjLj1536ELj1ELj1ELj4ELj8ENS_18Kernel_traits_baseILj1536ES2_S2_fS2_fjLj128EEEEELb0ELb0ELb0ELb0EEEvNS_9BwdParamsE) ;  /* 0xffffde9046007950 */ /* 0x000fea0003c3ffff */
.L_x_2302:
        /* <DEDUP_REMOVED lines=9> */
.L_x_6709:


//--------------------- .text._ZN10layer_norm13ln_bwd_kernelINS_13Kernel_traitsI13__nv_bfloat16S2_fS2_fjLj1536ELj1ELj1ELj4ELj8ENS_18Kernel_traits_baseILj1536ES2_S2_fS2_fjLj128EEEEELb0ELb0ELb0ELb1EEEvNS_9BwdParamsE --------------------------
	.section	.text._ZN10layer_norm13ln_bwd_kernelINS_13Kernel_traitsI13__nv_bfloat16S2_fS2_fjLj1536ELj1ELj1ELj4ELj8ENS_18Kernel_traits_baseILj1536ES2_S2_fS2_fjLj128EEEEELb0ELb0ELb0ELb1EEEvNS_9BwdParamsE,"ax",@progbits
	.sectioninfo	@"SHI_REGISTERS=96"
	.align	128
        .global         _ZN10layer_norm13ln_bwd_kernelINS_13Kernel_traitsI13__nv_bfloat16S2_fS2_fjLj1536ELj1ELj1ELj4ELj8ENS_18Kernel_traits_baseILj1536ES2_S2_fS2_fjLj128EEEEELb0ELb0ELb0ELb1EEEvNS_9BwdParamsE
        .type           _ZN10layer_norm13ln_bwd_kernelINS_13Kernel_traitsI13__nv_bfloat16S2_fS2_fjLj1536ELj1ELj1ELj4ELj8ENS_18Kernel_traits_baseILj1536ES2_S2_fS2_fjLj128EEEEELb0ELb0ELb0ELb1EEEvNS_9BwdParamsE,@function
        .size           _ZN10layer_norm13ln_bwd_kernelINS_13Kernel_traitsI13__nv_bfloat16S2_fS2_fjLj1536ELj1ELj1ELj4ELj8ENS_18Kernel_traits_baseILj1536ES2_S2_fS2_fjLj128EEEEELb0ELb0ELb0ELb1EEEvNS_9BwdParamsE,(.L_x_6710 - _ZN10layer_norm13ln_bwd_kernelINS_13Kernel_traitsI13__nv_bfloat16S2_fS2_fjLj1536ELj1ELj1ELj4ELj8ENS_18Kernel_traits_baseILj1536ES2_S2_fS2_fjLj128EEEEELb0ELb0ELb0ELb1EEEvNS_9BwdParamsE)
        .other          _ZN10layer_norm13ln_bwd_kernelINS_13Kernel_traitsI13__nv_bfloat16S2_fS2_fjLj1536ELj1ELj1ELj4ELj8ENS_18Kernel_traits_baseILj1536ES2_S2_fS2_fjLj128EEEEELb0ELb0ELb0ELb1EEEvNS_9BwdParamsE,@"STO_CUDA_ENTRY STV_DEFAULT"
_ZN10layer_norm13ln_bwd_kernelINS_13Kernel_traitsI13__nv_bfloat16S2_fS2_fjLj1536ELj1ELj1ELj4ELj8ENS_18Kernel_traits_baseILj1536ES2_S2_fS2_fjLj128EEEEELb0ELb0ELb0ELb1EEEvNS_9BwdParamsE:
.text._ZN10layer_norm13ln_bwd_kernelINS_13Kernel_traitsI13__nv_bfloat16S2_fS2_fjLj1536ELj1ELj1ELj4ELj8ENS_18Kernel_traits_baseILj1536ES2_S2_fS2_fjLj128EEEEELb0ELb0ELb0ELb1EEEvNS_9BwdParamsE:
        /* <DEDUP_REMOVED lines=21> */
.L_x_2303:
[----:B------:R-:W-:-:S04]  /*0150*/  SHF.L.U32 R2, R93, 0x3, RZ ;  /* 0x000000035d027819 */ /* 0x000fc800000006ff */
[----:B------:R-:W-:-:S04]  /*0160*/  LOP3.LUT R2, R2, 0x3f8, RZ, 0xc0, !PT ;  /* 0x000003f802027812 */ /* 0x000fc800078ec0ff */
[----:B------:R-:W-:-:S04]  /*0170*/  IADD3 R2, P0, R2, c[0x0][0x1b0], RZ ;  /* 0x00006c0002027a10 */ /* 0x000fc80007f1e0ff */
[----:B------:R-:W-:-:S05]  /*0180*/  IADD3.X R3, RZ, c[0x0][0x1b4], RZ, P0, !PT ;  /* 0x00006d00ff037a10 */ /* 0x000fca00007fe4ff */
[----:B------:R0:W2:Y:S04]  /*0190*/  LDG.E.64 R76, [R2.64+0x400] ;  /* 0x00040004024c7981 */ /* 0x0000a8000c1e1b00 */
[----:B------:R0:W3:Y:S04]  /*01a0*/  LDG.E.64 R4, [R2.64] ;  /* 0x0000000402047981 */ /* 0x0000e8000c1e1b00 */
        /* <DEDUP_REMOVED lines=13> */
[----:B------:R-:W-:-:S02]  /*0280*/  MOV R72, RZ ;  /* 0x000000ff00487202 */ /* 0x000fc40000000f00 */
[----:B--2---:R-:W-:Y:S02]  /*0290*/  SHF.R.U64 R78, R76, 0x10, R77 ;  /* 0x000000104c4e7819 */ /* 0x004fe4000000124d */
[----:B------:R-:W-:Y:S02]  /*02a0*/  PRMT R88, RZ, 0x5410, R76 ;  /* 0x00005410ff587816 */ /* 0x000fe4000000004c */
[--C-:B---3--:R-:W-:Y:S02]  /*02b0*/  SHF.R.U64 R91, R4, 0x10, R5.reuse ;  /* 0x00000010045b7819 */ /* 0x108fe40000001205 */
[----:B------:R-:W-:Y:S02]  /*02c0*/  SHF.R.U32.HI R89, RZ, 0x10, R5 ;  /* 0x00000010ff597819 */ /* 0x000fe40000011605 */
[----:B------:R-:W-:Y:S02]  /*02d0*/  SHF.R.U32.HI R76, RZ, 0x10, R77 ;  /* 0x00000010ff4c7819 */ /* 0x000fe4000001164d */
[----:B----4-:R-:W-:-:S02]  /*02e0*/  SHF.R.U64 R74, R16, 0x10, R17 ;  /* 0x00000010104a7819 */ /* 0x010fc40000001211 */
[----:B------:R-:W-:Y:S02]  /*02f0*/  SHF.R.U32.HI R69, RZ, 0x10, R17 ;  /* 0x00000010ff457819 */ /* 0x000fe40000011611 */
[----:B------:R-:W-:Y:S02]  /*0300*/  PRMT R92, RZ, 0x5410, R4 ;  /* 0x00005410ff5c7816 */ /* 0x000fe40000000004 */
[----:B------:R-:W-:Y:S02]  /*0310*/  PRMT R90, RZ, 0x5410, R5 ;  /* 0x00005410ff5a7816 */ /* 0x000fe40000000005 */
[----:B------:R-:W-:Y:S01]  /*0320*/  PRMT R77, RZ, 0x5410, R77 ;  /* 0x00005410ff4d7816 */ /* 0x000fe2000000004d */
[----:B------:R-:W-:Y:S01]  /*0330*/  CS2R R4, SRZ ;  /* 0x0000000000047805 */ /* 0x000fe2000001ff00 */
        /* <DEDUP_REMOVED lines=8> */
.L_x_2308:
[----:B------:R-:W-:Y:S01]  /*03c0*/  IMAD R32, R52, c[0x0][0x168], RZ ;  /* 0x00005a0034207a24 */ /* 0x000fe200078e02ff */
[----:B------:R-:W-:Y:S01]  /*03d0*/  LOP3.LUT R34, R93, 0x7f, RZ, 0xc0, !PT ;  /* 0x0000007f5d227812 */ /* 0x000fe200078ec0ff */
[----:B------:R-:W-:Y:S01]  /*03e0*/  IMAD.MOV.U32 R58, RZ, RZ, 0x8 ;  /* 0x00000008ff3a7424 */ /* 0x000fe200078e00ff */
[----:B------:R-:W-:-:S02]  /*03f0*/  MOV R61, 0x4 ;  /* 0x00000004003d7802 */ /* 0x000fc40000000f00 */
[----:B------:R-:W-:-:S04]  /*0400*/  SHF.R.S32.HI R33, RZ, 0x1f, R32 ;  /* 0x0000001fff217819 */ /* 0x000fc80000011420 */
[----:B------:R-:W-:-:S04]  /*0410*/  LEA.HI R33, R33, R32, RZ, 0x2 ;  /* 0x0000002021217211 */ /* 0x000fc800078f10ff */
[----:B------:R-:W-:Y:S01]  /*0420*/  LEA.HI.SX32 R73, R33, R34, 0x1e ;  /* 0x0000002221497211 */ /* 0x000fe200078ff2ff */
[----:B------:R-:W-:-:S03]  /*0430*/  IMAD.WIDE R34, R52, R61, c[0x0][0x1a0] ;  /* 0x0000680034227625 */ /* 0x000fc600078e023d */
[C---:B------:R-:W-:Y:S01]  /*0440*/  LEA R32, P0, R73.reuse, c[0x0][0x188], 0x4 ;  /* 0x0000620049207a11 */ /* 0x040fe200078020ff */
[CC--:B------:R-:W-:Y:S01]  /*0450*/  IMAD.WIDE.U32 R54, R73.reuse, R58.reuse, c[0x0][0x208] ;  /* 0x0000820049367625 */ /* 0x0c0fe200078e003a */
[C---:B------:R-:W-:Y:S01]  /*0460*/  IADD3 R70, R73.reuse, 0x80, RZ ;  /* 0x0000008049467810 */ /* 0x040fe20007ffe0ff */
[----:B------:R0:W2:Y:S01]  /*0470*/  LDG.E R79, [R34.64] ;  /* 0x00000004224f7981 */ /* 0x0000a2000c1e1900 */
[C---:B------:R-:W-:Y:S02]  /*0480*/  LEA.HI.X R33, R73.reuse, c[0x0][0x18c], RZ, 0x4, P0 ;  /* 0x0000630049217a11 */ /* 0x040fe400000f24ff */
[C---:B------:R-:W-:Y:S01]  /*0490*/  LEA R36, P0, R70.reuse, c[0x0][0x188], 0x4 ;  /* 0x0000620046247a11 */ /* 0x040fe200078020ff */
[CC--:B------:R-:W-:Y:S01]  /*04a0*/  IMAD.WIDE.U32 R56, R70.reuse, R58.reuse, c[0x0][0x208] ;  /* 0x0000820046387625 */ /* 0x0c0fe200078e003a */
[----:B------:R-:W-:Y:S01]  /*04b0*/  IADD3 R71, R73, 0x100, RZ ;  /* 0x0000010049477810 */ /* 0x000fe20007ffe0ff */
[----:B------:R-:W3:Y:S01]  /*04c0*/  LDG.E.64 R54, [R54.64] ;  /* 0x0000000436367981 */ /* 0x000ee2000c1e1b00 */
[----:B------:R-:W-:Y:S01]  /*04d0*/  LEA.HI.X R37, R70, c[0x0][0x18c], RZ, 0x4, P0 ;  /* 0x0000630046257a11 */ /* 0x000fe200000f24ff */
[----:B------:R-:W-:Y:S01]  /*04e0*/  IMAD.WIDE R60, R52, R61, c[0x0][0x1a8] ;  /* 0x00006a00343c7625 */ /* 0x000fe200078e023d */
[C---:B------:R-:W-:Y:S01]  /*04f0*/  LEA R40, P0, R71.reuse, c[0x0][0x188], 0x4 ;  /* 0x0000620047287a11 */ /* 0x040fe200078020ff */
[----:B0-----:R-:W4:Y:S03]  /*0500*/  LDG.E.128 R32, [R32.64] ;  /* 0x0000000420207981 */ /* 0x001f26000c1e1d00 */
[C---:B------:R-:W-:Y:S01]  /*0510*/  LEA.HI.X R41, R71.reuse, c[0x0][0x18c], RZ, 0x4, P0 ;  /* 0x0000630047297a11 */ /* 0x040fe200000f24ff */
[----:B------:R-:W4:Y:S01]  /*0520*/  LDG.E.64 R56, [R56.64] ;  /* 0x0000000438387981 */ /* 0x000f22000c1e1b00 */
[----:B------:R-:W-:-:S03]  /*0530*/  IMAD.WIDE.U32 R58, R71, R58, c[0x0][0x208] ;  /* 0x00008200473a7625 */ /* 0x000fc600078e003a */
[----:B------:R0:W4:Y:S04]  /*0540*/  LDG.E R80, [R60.64] ;  /* 0x000000043c507981 */ /* 0x000128000c1e1900 */
[----:B------:R-:W4:Y:S04]  /*0550*/  LDG.E.128 R36, [R36.64] ;  /* 0x0000000424247981 */ /* 0x000f28000c1e1d00 */
[----:B------:R-:W4:Y:S04]  /*0560*/  LDG.E.128 R40, [R40.64] ;  /* 0x0000000428287981 */ /* 0x000f28000c1e1d00 */
[----:B------:R-:W4:Y:S01]  /*0570*/  LDG.E.64 R58, [R58.64] ;  /* 0x000000043a3a7981 */ /* 0x000f22000c1e1b00 */
[----:B------:R-:W-:-:S04]  /*0580*/  ISETP.NE.U32.AND P0, PT, RZ, c[0x0][0x1c0], PT ;  /* 0x00007000ff007a0c */ /* 0x000fc80003f05070 */
[----:B------:R-:W-:Y:S02]  /*0590*/  ISETP.NE.AND.EX P0, PT, RZ, c[0x0][0x1c4], PT, P0 ;  /* 0x00007100ff007a0c */ /* 0x000fe40003f05300 */
[----:B------:R-:W-:-:S11]  /*05a0*/  SHF.R.S32.HI R63, RZ, 0x1f, R52 ;  /* 0x0000001fff3f7819 */ /* 0x000fd60000011434 */
[----:B0-----:R-:W-:-:S04]  /*05b0*/  @P0 LEA R60, P3, R52, c[0x0][0x1c0], 0x1 ;  /* 0x00007000343c0a11 */ /* 0x001fc800078608ff */
[----:B------:R-:W-:-:S05]  /*05c0*/  @P0 LEA.HI.X R61, R52, c[0x0][0x1c4], R63, 0x1, P3 ;  /* 0x00007100343d0a11 */ /* 0x000fca00018f0c3f */
[----:B------:R0:W4:Y:S01]  /*05d0*/  @P0 LDG.E.U16 R60, [R60.64] ;  /* 0x000000043c3c0981 */ /* 0x000122000c1e1500 */
[----:B------:R-:W-:-:S04]  /*05e0*/  ISETP.NE.U32.AND P1, PT, RZ, c[0x0][0x218], PT ;  /* 0x00008600ff007a0c */ /* 0x000fc80003f25070 */
[----:B------:R-:W-:-:S13]  /*05f0*/  ISETP.NE.AND.EX P1, PT, RZ, c[0x0][0x21c], PT, P1 ;  /* 0x00008700ff007a0c */ /* 0x000fda0003f25310 */
[C---:B------:R-:W-:Y:S02]  /*0600*/  @P1 LEA R62, P2, R73.reuse, c[0x0][0x218], 0x4 ;  /* 0x00008600493e1a11 */ /* 0x040fe400078420ff */
[C---:B------:R-:W-:Y:S02]  /*0610*/  @P1 LEA R64, P3, R70.reuse, c[0x0][0x218], 0x4 ;  /* 0x0000860046401a11 */ /* 0x040fe400078620ff */
[----:B------:R-:W-:Y:S02]  /*0620*/  @P1 LEA.HI.X R63, R73, c[0x0][0x21c], RZ, 0x4, P2 ;  /* 0x00008700493f1a11 */ /* 0x000fe400010f24ff */
[C---:B------:R-:W-:Y:S02]  /*0630*/  @P1 LEA R66, P2, R71.reuse, c[0x0][0x218], 0x4 ;  /* 0x0000860047421a11 */ /* 0x040fe400078420ff */
[----:B------:R-:W-:Y:S01]  /*0640*/  @P1 LEA.HI.X R65, R70, c[0x0][0x21c], RZ, 0x4, P3 ;  /* 0x0000870046411a11 */ /* 0x000fe200018f24ff */
[----:B------:R-:W-:Y:S01]  /*0650*/  ULDC.U8 UR6, c[0x0][0x1f0] ;  /* 0x00007c0000067ab9 */ /* 0x000fe20000000000 */
[----:B------:R-:W-:Y:S01]  /*0660*/  @P1 LEA.HI.X R67, R71, c[0x0][0x21c], RZ, 0x4, P2 ;  /* 0x0000870047431a11 */ /* 0x000fe200010f24ff */
[----:B------:R3:W5:Y:S04]  /*0670*/  @P1 LDG.E.128 R16, [R62.64] ;  /* 0x000000043e101981 */ /* 0x000768000c1e1d00 */
[----:B------:R1:W5:Y:S04]  /*0680*/  @P1 LDG.E.128 R20, [R64.64] ;  /* 0x0000000440141981 */ /* 0x000368000c1e1d00 */
[----:B------:R0:W5:Y:S01]  /*0690*/  @P1 LDG.E.128 R24, [R66.64] ;  /* 0x0000000442181981 */ /* 0x000162000c1e1d00 */
[----:B------:R-:W-:-:S02]  /*06a0*/  ISETP.NE.AND P1, PT, RZ, UR6, PT ;  /* 0x00000006ff007c0c */ /* 0x000fc4000bf25270 */
[----:B------:R-:W-:Y:S02]  /*06b0*/  LOP3.LUT P2, RZ, R53, 0xff, RZ, 0xc0, !PT ;  /* 0x000000ff35ff7812 */ /* 0x000fe4000784c0ff */
[----:B--2---:R-:W-:Y:S02]  /*06c0*/  FSEL R79, R79, RZ, !P1 ;  /* 0x000000ff4f4f7208 */ /* 0x004fe40004800000 */
[----:B---3--:R-:W-:-:S03]  /*06d0*/  MOV R62, R54 ;  /* 0x00000036003e7202 */ /* 0x008fc60000000f00 */
[C---:B----4-:R-:W-:Y:S01]  /*06e0*/  FADD.FTZ R86, -R79.reuse, R32 ;  /* 0x000000204f567221 */ /* 0x050fe20000010100 */
[----:B------:R-:W-:Y:S01]  /*06f0*/  PRMT R87, RZ, 0x5410, R62 ;  /* 0x00005410ff577816 */ /* 0x000fe2000000003e */
[C---:B------:R-:W-:Y:S01]  /*0700*/  FADD.FTZ R85, -R79.reuse, R33 ;  /* 0x000000214f557221 */ /* 0x040fe20000010100 */
[----:B------:R-:W-:Y:S02]  /*0710*/  SHF.R.U64 R54, R54, 0x10, R55 ;  /* 0x0000001036367819 */ /* 0x000fe40000001237 */
[----:B------:R-:W-:Y:S01]  /*0720*/  SHF.R.U64 R33, R56, 0x10, R57 ;  /* 0x0000001038217819 */ /* 0x000fe20000001239 */
[----:B------:R-:W-:Y:S01]  /*0730*/  FMUL.FTZ R86, R80, R86 ;  /* 0x0000005650567220 */ /* 0x000fe20000410000 */
[----:B0-----:R-:W-:Y:S01]  /*0740*/  MOV R61, R55 ;  /* 0x00000037003d7202 */ /* 0x001fe20000000f00 */
[C---:B------:R-:W-:Y:S02]  /*0750*/  FADD.FTZ R83, -R79.reuse, R34 ;  /* 0x000000224f537221 */ /* 0x040fe40000010100 */
[----:B------:R-:W-:Y:S01]  /*0760*/  FADD.FTZ R37, -R79, R37 ;  /* 0x000000254f257221 */ /* 0x000fe20000010100 */
[----:B------:R-:W-:Y:S01]  /*0770*/  SHF.R.U32.HI R55, RZ, 0x10, R55 ;  /* 0x00000010ff377819 */ /* 0x000fe20000011637 */
[----:B------:R-:W-:Y:S01]  /*0780*/  FADD.FTZ R51, R87, R51 ;  /* 0x0000003357337221 */ /* 0x000fe20000010000 */
[----:B------:R-:W-:Y:S01]  /*0790*/  PRMT R54, RZ, 0x5410, R54 ;  /* 0x00005410ff367816 */ /* 0x000fe20000000036 */
[-C--:B------:R-:W-:Y:S01]  /*07a0*/  FFMA.FTZ R72, R86, R87.reuse, R72 ;  /* 0x0000005756487223 */ /* 0x080fe20000010048 */
[----:B------:R-:W-:Y:S01]  /*07b0*/  PRMT R33, RZ, 0x5410, R33 ;  /* 0x00005410ff217816 */ /* 0x000fe20000000021 */
[----:B------:R-:W-:Y:S01]  /*07c0*/  FADD.FTZ R81, -R79, R35 ;  /* 0x000000234f517221 */ /* 0x000fe20000010100 */
[----:B------:R-:W-:Y:S01]  /*07d0*/  SHF.R.U32.HI R35, RZ, 0x10, R57 ;  /* 0x00000010ff237819 */ /* 0x000fe20000011639 */
[----:B------:R-:W-:Y:S01]  /*07e0*/  FMUL.FTZ R87, R92, R87 ;  /* 0x000000575c577220 */ /* 0x000fe20000410000 */
[----:B------:R-:W-:Y:S01]  /*07f0*/  PRMT R61, RZ, 0x5410, R61 ;  /* 0x00005410ff3d7816 */ /* 0x000fe2000000003d */
[----:B------:R-:W-:-:S02]  /*0800*/  FMUL.FTZ R67, R80, R37 ;  /* 0x0000002550437220 */ /* 0x000fc40000410000 */
[----:B------:R-:W-:Y:S02]  /*0810*/  IMAD.MOV.U32 R34, RZ, RZ, R57 ;  /* 0x000000ffff227224 */ /* 0x000fe400078e0039 */
[C---:B------:R-:W-:Y:S01]  /*0820*/  FADD.FTZ R57, -R79.reuse, R42 ;  /* 0x0000002a4f397221 */ /* 0x040fe20000010100 */
[----:B------:R-:W-:Y:S01]  /*0830*/  PRMT R42, RZ, 0x5410, R55 ;  /* 0x00005410ff2a7816 */ /* 0x000fe20000000037 */
[----:B------:R-:W-:Y:S02]  /*0840*/  FMUL.FTZ R83, R80, R83 ;  /* 0x0000005350537220 */ /* 0x000fe40000410000 */
[----:B------:R-:W-:Y:S02]  /*0850*/  FADD.FTZ R38, -R79, R38 ;  /* 0x000000264f267221 */ /* 0x000fe40000010100 */
[----:B------:R-:W-:Y:S02]  /*0860*/  FMUL.FTZ R84, R91, R54 ;  /* 0x000000365b547220 */ /* 0x000fe40000410000 */
[----:B------:R-:W-:-:S02]  /*0870*/  FADD.FTZ R55, RZ, R87 ;  /* 0x00000057ff377221 */ /* 0x000fc40000010000 */
[----:B------:R-:W-:Y:S02]  /*0880*/  FADD.FTZ R9, R33, R9 ;  /* 0x0000000921097221 */ /* 0x000fe40000010000 */
[-C--:B------:R-:W-:Y:S02]  /*0890*/  FFMA.FTZ R0, R67, R33.reuse, R0 ;  /* 0x0000002143007223 */ /* 0x080fe40000010000 */
[----:B-1----:R-:W-:Y:S01]  /*08a0*/  FMUL.FTZ R65, R78, R33 ;  /* 0x000000214e417220 */ /* 0x002fe20000410000 */
[----:B------:R-:W-:Y:S01]  /*08b0*/  MOV R32, R56 ;  /* 0x0000003800207202 */ /* 0x000fe20000000f00 */
[----:B------:R-:W-:Y:S01]  /*08c0*/  FMUL.FTZ R85, R80, R85 ;  /* 0x0000005550557220 */ /* 0x000fe20000410000 */
[----:B------:R-:W-:Y:S01]  /*08d0*/  MOV R63, R59 ;  /* 0x0000003b003f7202 */ /* 0x000fe20000000f00 */
[----:B------:R-:W-:Y:S01]  /*08e0*/  FFMA.FTZ R33, R86, R87, RZ ;  /* 0x0000005756217223 */ /* 0x000fe200000100ff */
[----:B------:R-:W-:Y:S01]  /*08f0*/  PRMT R34, RZ, 0x5410, R34 ;  /* 0x00005410ff227816 */ /* 0x000fe20000000022 */
[----:B------:R-:W-:Y:S01]  /*0900*/  FADD.FTZ R47, R61, R47 ;  /* 0x0000002f3d2f7221 */ /* 0x000fe20000010000 */
[----:B------:R-:W-:Y:S01]  /*0910*/  SHF.R.U32.HI R64, RZ, 0x10, R59 ;  /* 0x00000010ff407819 */ /* 0x000fe2000001163b */
[----:B------:R-:W-:-:S02]  /*0920*/  FFMA.FTZ R48, R83, R61, R48 ;  /* 0x0000003d53307223 */ /* 0x000fc40000010030 */
[----:B------:R-:W-:Y:S02]  /*0930*/  FMUL.FTZ R82, R90, R61 ;  /* 0x0000003d5a527220 */ /* 0x000fe40000410000 */
[C---:B------:R-:W-:Y:S02]  /*0940*/  FADD.FTZ R36, -R79.reuse, R36 ;  /* 0x000000244f247221 */ /* 0x040fe40000010100 */
[----:B------:R-:W-:Y:S01]  /*0950*/  FMUL.FTZ R61, R80, R38 ;  /* 0x00000026503d7220 */ /* 0x000fe20000410000 */
[----:B------:R-:W-:Y:S01]  /*0960*/  MOV R56, R58 ;  /* 0x0000003a00387202 */ /* 0x000fe20000000f00 */
[----:B------:R-:W-:Y:S02]  /*0970*/  FADD.FTZ R39, -R79, R39 ;  /* 0x000000274f277221 */ /* 0x000fe40000010100 */
[----:B------:R-:W-:Y:S01]  /*0980*/  FADD.FTZ R55, R55, R84 ;  /* 0x0000005437377221 */ /* 0x000fe20000010000 */
[----:B------:R-:W-:Y:S01]  /*0990*/  SHF.R.U64 R58, R58, 0x10, R59 ;  /* 0x000000103a3a7819 */ /* 0x000fe2000000123b */
[----:B------:R-:W-:Y:S01]  /*09a0*/  FADD.FTZ R49, R54, R49 ;  /* 0x0000003136317221 */ /* 0x000fe20000010000 */
[----:B------:R-:W-:Y:S01]  /*09b0*/  PRMT R62, RZ, 0x5410, R32 ;  /* 0x00005410ff3e7816 */ /* 0x000fe20000000020 */
[C---:B------:R-:W-:Y:S01]  /*09c0*/  FFMA.FTZ R50, R85.reuse, R54, R50 ;  /* 0x0000003655327223 */ /* 0x040fe20000010032 */
[----:B------:R-:W-:Y:S01]  /*09d0*/  PRMT R54, RZ, 0x5410, R63 ;  /* 0x00005410ff367816 */ /* 0x000fe2000000003f */
[----:B------:R-:W-:Y:S01]  /*09e0*/  FFMA.FTZ R33, R85, R84, R33 ;  /* 0x0000005455217223 */ /* 0x000fe20000010021 */
[----:B------:R-:W-:Y:S01]  /*09f0*/  PRMT R35, RZ, 0x5410, R35 ;  /* 0x00005410ff237816 */ /* 0x000fe20000000023 */
[C---:B------:R-:W-:Y:S01]  /*0a00*/  FADD.FTZ R40, -R79.reuse, R40 ;  /* 0x000000284f287221 */ /* 0x040fe20000010100 */
[----:B------:R-:W-:Y:S01]  /*0a10*/  PRMT R32, RZ, 0x5410, R64 ;  /* 0x00005410ff207816 */ /* 0x000fe20000000040 */
[----:B------:R-:W-:-:S02]  /*0a20*/  FADD.FTZ R59, -R79, R41 ;  /* 0x000000294f3b7221 */ /* 0x000fc40000010100 */
[----:B------:R-:W-:Y:S02]  /*0a30*/  FADD.FTZ R43, -R79, R43 ;  /* 0x0000002b4f2b7221 */ /* 0x000fe40000010100 */
[----:B------:R-:W-:Y:S02]  /*0a40*/  FMUL.FTZ R66, R80, R36 ;  /* 0x0000002450427220 */ /* 0x000fe40000410000 */
[----:B------:R-:W-:Y:S02]  /*0a50*/  FADD.FTZ R12, R34, R12 ;  /* 0x0000000c220c7221 */ /* 0x000fe40000010000 */
[-C--:B------:R-:W-:Y:S02]  /*0a60*/  FFMA.FTZ R4, R61, R34.reuse, R4 ;  /* 0x000000223d047223 */ /* 0x080fe40000010004 */
[----:B------:R-:W-:Y:S02]  /*0a70*/  FMUL.FTZ R63, R77, R34 ;  /* 0x000000224d3f7220 */ /* 0x000fe40000410000 */
[----:B------:R-:W-:-:S02]  /*0a80*/  FMUL.FTZ R79, R89, R42 ;  /* 0x0000002a594f7220 */ /* 0x000fc40000410000 */
[C---:B------:R-:W-:Y:S02]  /*0a90*/  FMUL.FTZ R64, R80.reuse, R39 ;  /* 0x0000002750407220 */ /* 0x040fe40000410000 */
[----:B------:R-:W-:Y:S01]  /*0aa0*/  FADD.FTZ R34, R55, R82 ;  /* 0x0000005237227221 */ /* 0x000fe20000010000 */
[----:B------:R-:W-:Y:S01]  /*0ab0*/  PRMT R41, RZ, 0x5410, R56 ;  /* 0x00005410ff297816 */ /* 0x000fe20000000038 */
[----:B------:R-:W-:Y:S02]  /*0ac0*/  FMUL.FTZ R81, R80, R81 ;  /* 0x0000005150517220 */ /* 0x000fe40000410000 */
[----:B------:R-:W-:Y:S01]  /*0ad0*/  FFMA.FTZ R36, R83, R82, R33 ;  /* 0x0000005253247223 */ /* 0x000fe20000010021 */
[----:B------:R-:W-:Y:S01]  /*0ae0*/  PRMT R56, RZ, 0x5410, R58 ;  /* 0x00005410ff387816 */ /* 0x000fe2000000003a */
        /* <DEDUP_REMOVED lines=25> */
[----:B------:R-:W-:-:S02]  /*0c80*/  FMUL.FTZ R57, R80, R57 ;  /* 0x0000003950397220 */ /* 0x000fc40000410000 */
[----:B------:R-:W-:Y:S02]  /*0c90*/  FADD.FTZ R33, R34, R41 ;  /* 0x0000002922217221 */ /* 0x000fe40000010000 */
[----:B------:R-:W-:Y:S02]  /*0ca0*/  FMUL.FTZ R56, R74, R56 ;  /* 0x000000384a387220 */ /* 0x000fe40000410000 */
[----:B------:R-:W-:Y:S01]  /*0cb0*/  FFMA.FTZ R34, R42, R41, R35 ;  /* 0x000000292a227223 */ /* 0x000fe20000010023 */
[--C-:B------:R-:W-:Y:S01]  /*0cc0*/  SHF.R.U32.HI R37, RZ, 0x7, R93.reuse ;  /* 0x00000007ff257819 */ /* 0x100fe2000001165d */
[----:B------:R-:W-:Y:S01]  /*0cd0*/  FADD.FTZ R44, R54, R44 ;  /* 0x0000002c362c7221 */ /* 0x000fe20000010000 */
[----:B------:R-:W-:Y:S01]  /*0ce0*/  SHF.R.U32.HI R38, RZ, 0x7, R93 ;  /* 0x00000007ff267819 */ /* 0x000fe2000001165d */
[----:B------:R-:W-:Y:S02]  /*0cf0*/  FFMA.FTZ R8, R57, R54, R8 ;  /* 0x0000003639087223 */ /* 0x000fe40000010008 */
[----:B------:R-:W-:-:S02]  /*0d00*/  FMUL.FTZ R55, R80, R43 ;  /* 0x0000002b50377220 */ /* 0x000fc40000410000 */
[----:B------:R-:W-:Y:S02]  /*0d10*/  FMUL.FTZ R54, R68, R54 ;  /* 0x0000003644367220 */ /* 0x000fe40000410000 */
[----:B------:R-:W-:Y:S02]  /*0d20*/  FADD.FTZ R33, R33, R56 ;  /* 0x0000003821217221 */ /* 0x000fe40000010000 */
[----:B------:R-:W-:Y:S01]  /*0d30*/  FFMA.FTZ R34, R59, R56, R34 ;  /* 0x000000383b227223 */ /* 0x000fe20000010022 */
[----:B------:R-:W-:Y:S01]  /*0d40*/  LEA R37, R37, 0x4, 0x2 ;  /* 0x0000000425257811 */ /* 0x000fe200078e10ff */
[----:B------:R-:W-:Y:S01]  /*0d50*/  FADD.FTZ R15, R32, R15 ;  /* 0x0000000f200f7221 */ /* 0x000fe20000010000 */
[----:B------:R-:W-:Y:S01]  /*0d60*/  SHF.L.U32 R38, R38, 0x2, RZ ;  /* 0x0000000226267819 */ /* 0x000fe200000006ff */
[-C--:B------:R-:W-:Y:S02]  /*0d70*/  FFMA.FTZ R7, R55, R32.reuse, R7 ;  /* 0x0000002037077223 */ /* 0x080fe40000010007 */
[----:B------:R-:W-:-:S02]  /*0d80*/  FMUL.FTZ R43, R69, R32 ;  /* 0x00000020452b7220 */ /* 0x000fc40000410000 */
[----:B------:R-:W-:Y:S02]  /*0d90*/  FADD.FTZ R32, R33, R54 ;  /* 0x0000003621207221 */ /* 0x000fe40000010000 */
[----:B------:R-:W-:Y:S01]  /*0da0*/  FFMA.FTZ R34, R57, R54, R34 ;  /* 0x0000003639227223 */ /* 0x000fe20000010022 */
[----:B------:R-:W-:Y:S01]  /*0db0*/  LOP3.LUT P1, RZ, R93, 0x1f, RZ, 0xc0, !PT ;  /* 0x0000001f5dff7812 */ /* 0x000fe2000782c0ff */
[----:B------:R-:W-:Y:S01]  /*0dc0*/  IMAD.MOV.U32 R40, RZ, RZ, 0x3f800000 ;  /* 0x3f800000ff287424 */ /* 0x000fe200078e00ff */
[----:B------:R-:W-:Y:S01]  /*0dd0*/  SEL R36, R37, R38, !P2 ;  /* 0x0000002625247207 */ /* 0x000fe20005000000 */
[----:B------:R-:W-:Y:S01]  /*0de0*/  FADD.FTZ R35, R32, R43 ;  /* 0x0000002b20237221 */ /* 0x000fe20000010000 */
[----:B------:R-:W-:Y:S01]  /*0df0*/  @P0 PRMT R40, RZ, 0x5410, R60 ;  /* 0x00005410ff280816 */ /* 0x000fe2000000003c */
[----:B------:R-:W-:Y:S01]  /*0e00*/  FFMA.FTZ R34, R55, R43, R34 ;  /* 0x0000002b37227223 */ /* 0x000fe20000010022 */
[----:B------:R-:W-:Y:S05]  /*0e10*/  BRA.DIV ~URZ, `(.L_x_2305) ;  /* 0x00000cd27f007947 */ /* 0x000fea000b800000 */
[----:B------:R0:W1:Y:S02]  /*0e20*/  SHFL.DOWN PT, R38, R35, 0x10, 0x1f ;  /* 0x0a001f0023267f89 */ /* 0x00006400000e0000 */
.L_x_2309:
        /* <DEDUP_REMOVED lines=18> */
.L_x_2310:
[----:B------:R-:W-:Y:S01]  /*0f50*/  @!P1 SHF.R.U32.HI R32, RZ, 0x5, R93 ;  /* 0x00000005ff209819 */ /* 0x000fe2000001165d */
[----:B--2---:R-:W-:Y:S01]  /*0f60*/  FADD.FTZ R33, R33, R34 ;  /* 0x0000002221217221 */ /* 0x004fe20000010000 */
[----:B------:R-:W-:Y:S01]  /*0f70*/  ULDC.U8 UR6, c[0x0][0x1f0] ;  /* 0x00007c0000067ab9 */ /* 0x000fe20000000000 */
[----:B------:R-:W-:Y:S02]  /*0f80*/  ISETP.NE.U32.AND P2, PT, RZ, c[0x0][0x258], PT ;  /* 0x00009600ff007a0c */ /* 0x000fe40003f45070 */
[----:B------:R-:W-:Y:S01]  /*0f90*/  @!P1 LOP3.LUT R37, R32, 0x3, RZ, 0xc0, !PT ;  /* 0x0000000320259812 */ /* 0x000fe200078ec0ff */
[----:B-1----:R-:W-:Y:S01]  /*0fa0*/  FADD.FTZ R32, R38, R35 ;  /* 0x0000002326207221 */ /* 0x002fe20000010000 */
[----:B------:R-:W-:Y:S01]  /*0fb0*/  ISETP.NE.AND P0, PT, RZ, UR6, PT ;  /* 0x00000006ff007c0c */ /* 0x000fe2000bf05270 */
[----:B------:R-:W-:Y:S01]  /*0fc0*/  WARPSYNC 0xffffffff ;  /* 0xffffffff00007948 */ /* 0x000fe20003800000 */
[----:B------:R-:W-:-:S02]  /*0fd0*/  @!P1 IADD3 R60, R36, R37, RZ ;  /* 0x00000025243c9210 */ /* 0x000fc40007ffe0ff */
[----:B------:R-:W-:-:S03]  /*0fe0*/  IADD3 R52, R52, c[0x0][0x160], RZ ;  /* 0x0000580034347a10 */ /* 0x000fc60007ffe0ff */
[----:B------:R-:W-:Y:S04]  /*0ff0*/  @!P1 STS.64 [R60.X8+0x1800], R32 ;  /* 0x001800203c009388 */ /* 0x000fe80000008a00 */
[----:B------:R-:W-:Y:S01]  /*1000*/  BAR.SYNC.DEFER_BLOCKING 0x0 ;  /* 0x0000000000007b1d */ /* 0x000fe20000010000 */
[----:B------:R-:W-:-:S04]  /*1010*/  ISETP.NE.U32.AND P1, PT, RZ, c[0x0][0x218], PT ;  /* 0x00008600ff007a0c */ /* 0x000fc80003f25070 */
[----:B------:R-:W-:Y:S01]  /*1020*/  ISETP.NE.AND.EX P1, PT, RZ, c[0x0][0x21c], PT, P1 ;  /* 0x00008700ff007a0c */ /* 0x000fe20003f25310 */
[----:B0-----:R-:W0:Y:S04]  /*1030*/  LDS.128 R32, [R36.X8+0x1800] ;  /* 0x0018000024207984 */ /* 0x001e280000008c00 */
[----:B------:R-:W1:Y:S01]  /*1040*/  LDS.128 R36, [R36.X8+0x1810] ;  /* 0x0018100024247984 */ /* 0x000e620000008c00 */
[----:B0-----:R-:W-:-:S04]  /*1050*/  FADD.FTZ R32, RZ, R32 ;  /* 0x00000020ff207221 */ /* 0x001fc80000010000 */
[----:B------:R-:W-:Y:S02]  /*1060*/  FADD.FTZ R32, R34, R32 ;  /* 0x0000002022207221 */ /* 0x000fe40000010000 */
[----:B------:R-:W-:Y:S02]  /*1070*/  FADD.FTZ R34, RZ, R33 ;  /* 0x00000021ff227221 */ /* 0x000fe40000010000 */
[----:B-1----:R-:W-:Y:S02]  /*1080*/  FADD.FTZ R33, R32, R36 ;  /* 0x0000002420217221 */ /* 0x002fe40000010000 */
[----:B------:R-:W-:Y:S02]  /*1090*/  FADD.FTZ R34, R35, R34 ;  /* 0x0000002223227221 */ /* 0x000fe40000010000 */
[----:B------:R-:W-:Y:S02]  /*10a0*/  FADD.FTZ R38, R38, R33 ;  /* 0x0000002126267221 */ /* 0x000fe40000010000 */
[----:B------:R-:W-:-:S02]  /*10b0*/  FADD.FTZ R34, R34, R37 ;  /* 0x0000002522227221 */ /* 0x000fc40000010000 */
[----:B------:R-:W-:Y:S02]  /*10c0*/  FMUL.FTZ R33, R38, c[0x0][0x1e0] ;  /* 0x0000780026217a20 */ /* 0x000fe40000410000 */
[----:B------:R-:W-:-:S03]  /*10d0*/  FADD.FTZ R34, R39, R34 ;  /* 0x0000002227227221 */ /* 0x000fc60000010000 */
[----:B------:R-:W-:Y:S01]  /*10e0*/  FSEL R33, R33, RZ, !P0 ;  /* 0x000000ff21217208 */ /* 0x000fe20004000000 */
[----:B------:R-:W-:Y:S01]  /*10f0*/  FMUL.FTZ R35, R34, c[0x0][0x1e0] ;  /* 0x0000780022237a20 */ /* 0x000fe20000410000 */
[----:B------:R-:W-:-:S03]  /*1100*/  ISETP.NE.U32.AND P0, PT, RZ, c[0x0][0x258], PT ;  /* 0x00009600ff007a0c */ /* 0x000fc60003f05070 */
[-CC-:B------:R-:W-:Y:S01]  /*1110*/  FFMA.FTZ R86, R86, R35.reuse, R33.reuse ;  /* 0x0000002356567223 */ /* 0x180fe20000010021 */
[----:B------:R-:W-:Y:S01]  /*1120*/  ISETP.NE.AND.EX P0, PT, RZ, c[0x0][0x25c], PT, P0 ;  /* 0x00009700ff007a0c */ /* 0x000fe20003f05300 */
[----:B------:R-:W-:Y:S02]  /*1130*/  FFMA.FTZ R60, R81, R35, R33 ;  /* 0x00000023513c7223 */ /* 0x000fe40000010021 */
[----:B------:R-:W-:Y:S02]  /*1140*/  FADD.FTZ R87, R87, -R86 ;  /* 0x8000005657577221 */ /* 0x000fe40000010000 */
[----:B------:R-:W-:Y:S02]  /*1150*/  FADD.FTZ R79, R79, -R60 ;  /* 0x8000003c4f4f7221 */ /* 0x000fe40000010000 */
[C---:B------:R-:W-:Y:S02]  /*1160*/  FMUL.FTZ R32, R80.reuse, R87 ;  /* 0x0000005750207220 */ /* 0x040fe40000410000 */
[----:B------:R-:W-:-:S02]  /*1170*/  FMUL.FTZ R79, R80, R79 ;  /* 0x0000004f504f7220 */ /* 0x000fc40000410000 */
[----:B-----5:R-:W-:Y:S02]  /*1180*/  @P1 FADD.FTZ R32, R16, R32 ;  /* 0x0000002010201221 */ /* 0x020fe40000010000 */
[-CC-:B------:R-:W-:Y:S02]  /*1190*/  FFMA.FTZ R83, R83, R35.reuse, R33.reuse ;  /* 0x0000002353537223 */ /* 0x180fe40000010021 */
[----:B------:R-:W-:Y:S02]  /*11a0*/  FFMA.FTZ R37, R66, R35, R33 ;  /* 0x0000002342257223 */ /* 0x000fe40000010021 */
[----:B------:R-:W-:Y:S02]  /*11b0*/  FMUL.FTZ R36, R32, R40 ;  /* 0x0000002820247220 */ /* 0x000fe40000410000 */
[----:B------:R-:W-:Y:S02]  /*11c0*/  @P1 FADD.FTZ R79, R19, R79 ;  /* 0x0000004f134f1221 */ /* 0x000fe40000010000 */
[----:B------:R-:W-:-:S02]  /*11d0*/  FADD.FTZ R83, R82, -R83 ;  /* 0x8000005352537221 */ /* 0x000fc40000010000 */
[----:B------:R-:W-:Y:S01]  /*11e0*/  FADD.FTZ R37, R62, -R37 ;  /* 0x800000253e257221 */ /* 0x000fe20000010000 */
[----:B------:R0:W-:Y:S01]  /*11f0*/  F2F.BF16.F32 R82, R36 ;  /* 0x0000002400527304 */ /* 0x0001e20000202000 */
[-CC-:B------:R-:W-:Y:S02]  /*1200*/  FFMA.FTZ R60, R67, R35.reuse, R33.reuse ;  /* 0x00000023433c7223 */ /* 0x180fe40000010021 */
[-CC-:B------:R-:W-:Y:S02]  /*1210*/  FFMA.FTZ R57, R57, R35.reuse, R33.reuse ;  /* 0x0000002339397223 */ /* 0x180fe40000010021 */
[----:B------:R-:W-:Y:S02]  /*1220*/  FFMA.FTZ R85, R85, R35, R33 ;  /* 0x0000002355557223 */ /* 0x000fe40000010021 */
[----:B------:R-:W-:Y:S02]  /*1230*/  FMUL.FTZ R39, R80, R83 ;  /* 0x0000005350277220 */ /* 0x000fe40000410000 */
[----:B0-----:R-:W-:-:S02]  /*1240*/  FMUL.FTZ R36, R79, R40 ;  /* 0x000000284f247220 */ /* 0x001fc40000410000 */
[----:B------:R-:W-:Y:S02]  /*1250*/  FMUL.FTZ R62, R80, R37 ;  /* 0x00000025503e7220 */ /* 0x000fe40000410000 */
[----:B------:R-:W-:Y:S02]  /*1260*/  FADD.FTZ R37, R65, -R60 ;  /* 0x8000003c41257221 */ /* 0x000fe40000010000 */
[----:B------:R-:W-:Y:S01]  /*1270*/  FFMA.FTZ R83, R59, R35, R33 ;  /* 0x000000233b537223 */ /* 0x000fe20000010021 */
[----:B------:R0:W1:Y:S01]  /*1280*/  F2F.BF16.F32 R65, R36 ;  /* 0x0000002400417304 */ /* 0x0000620000202000 */
[----:B------:R-:W-:Y:S02]  /*1290*/  FADD.FTZ R57, R54, -R57 ;  /* 0x8000003936397221 */ /* 0x000fe40000010000 */
[----:B------:R-:W-:Y:S02]  /*12a0*/  FADD.FTZ R85, R84, -R85 ;  /* 0x8000005554557221 */ /* 0x000fe40000010000 */
[----:B------:R-:W-:-:S02]  /*12b0*/  FADD.FTZ R83, R56, -R83 ;  /* 0x8000005338537221 */ /* 0x000fc40000010000 */
[C---:B------:R-:W-:Y:S02]  /*12c0*/  FMUL.FTZ R56, R80.reuse, R57 ;  /* 0x0000003950387220 */ /* 0x040fe40000410000 */
[--C-:B0-----:R-:W-:Y:S02]  /*12d0*/  FFMA.FTZ R36, R55, R35, R33.reuse ;  /* 0x0000002337247223 */ /* 0x101fe40000010021 */
[----:B------:R-:W-:Y:S02]  /*12e0*/  FMUL.FTZ R34, R80, R85 ;  /* 0x0000005550227220 */ /* 0x000fe40000410000 */
[----:B------:R-:W-:Y:S01]  /*12f0*/  FADD.FTZ R57, R43, -R36 ;  /* 0x800000242b397221 */ /* 0x000fe20000010000 */
[----:B------:R-:W-:Y:S01]  /*1300*/  @P0 LEA R36, P3, R73, c[0x0][0x258], 0x4 ;  /* 0x0000960049240a11 */ /* 0x000fe200078620ff */
[-CC-:B------:R-:W-:Y:S01]  /*1310*/  FFMA.FTZ R60, R61, R35.reuse, R33.reuse ;  /* 0x000000233d3c7223 */ /* 0x180fe20000010021 */
[----:B-1----:R-:W-:Y:S01]  /*1320*/  SHF.L.U32 R65, R65, 0x10, RZ ;  /* 0x0000001041417819 */ /* 0x002fe200000006ff */
[----:B------:R-:W-:-:S02]  /*1330*/  FFMA.FTZ R81, R64, R35, R33 ;  /* 0x0000002340517223 */ /* 0x000fc40000010021 */
[----:B------:R-:W-:Y:S02]  /*1340*/  FFMA.FTZ R42, R42, R35, R33 ;  /* 0x000000232a2a7223 */ /* 0x000fe40000010021 */
[----:B------:R-:W-:Y:S02]  /*1350*/  @P1 FADD.FTZ R34, R17, R34 ;  /* 0x0000002211221221 */ /* 0x000fe40000010000 */
[----:B------:R-:W-:Y:S02]  /*1360*/  FMUL.FTZ R57, R80, R57 ;  /* 0x0000003950397220 */ /* 0x000fe40000410000 */
[----:B------:R-:W-:Y:S02]  /*1370*/  FADD.FTZ R67, R63, -R60 ;  /* 0x8000003c3f437221 */ /* 0x000fe40000010000 */
[----:B------:R-:W-:Y:S02]  /*1380*/  FADD.FTZ R81, R58, -R81 ;  /* 0x800000513a517221 */ /* 0x000fe40000010000 */
[----:B------:R-:W-:-:S02]  /*1390*/  FMUL.FTZ R58, R80, R83 ;  /* 0x00000053503a7220 */ /* 0x000fc40000410000 */
[----:B------:R-:W-:Y:S02]  /*13a0*/  FADD.FTZ R41, R41, -R42 ;  /* 0x8000002a29297221 */ /* 0x000fe40000010000 */
[----:B------:R-:W-:Y:S02]  /*13b0*/  FMUL.FTZ R38, R34, R40 ;  /* 0x0000002822267220 */ /* 0x000fe40000410000 */
[----:B------:R-:W-:Y:S02]  /*13c0*/  @P1 FADD.FTZ R57, R27, R57 ;  /* 0x000000391b391221 */ /* 0x000fe40000010000 */
[C---:B------:R-:W-:Y:S02]  /*13d0*/  FMUL.FTZ R61, R80.reuse, R37 ;  /* 0x00000025503d7220 */ /* 0x040fe40000410000 */
[C---:B------:R-:W-:Y:S01]  /*13e0*/  FMUL.FTZ R60, R80.reuse, R67 ;  /* 0x00000043503c7220 */ /* 0x040fe20000410000 */
[----:B------:R-:W0:Y:S01]  /*13f0*/  F2F.BF16.F32 R38, R38 ;  /* 0x0000002600267304 */ /* 0x000e220000202000 */
[----:B------:R-:W-:-:S02]  /*1400*/  FMUL.FTZ R59, R80, R81 ;  /* 0x00000051503b7220 */ /* 0x000fc40000410000 */
[----:B------:R-:W-:Y:S02]  /*1410*/  @P1 FADD.FTZ R58, R25, R58 ;  /* 0x0000003a193a1221 */ /* 0x000fe40000010000 */
[----:B------:R-:W-:Y:S02]  /*1420*/  FMUL.FTZ R80, R80, R41 ;  /* 0x0000002950507220 */ /* 0x000fe40000410000 */
[-C--:B------:R-:W-:Y:S02]  /*1430*/  FMUL.FTZ R42, R57, R40.reuse ;  /* 0x00000028392a7220 */ /* 0x080fe40000410000 */
[----:B------:R-:W-:Y:S02]  /*1440*/  @P1 FADD.FTZ R39, R18, R39 ;  /* 0x0000002712271221 */ /* 0x000fe40000010000 */
[----:B------:R-:W-:Y:S02]  /*1450*/  @P1 FADD.FTZ R56, R26, R56 ;  /* 0x000000381a381221 */ /* 0x000fe40000010000 */
[----:B------:R-:W-:Y:S01]  /*1460*/  FMUL.FTZ R55, R58, R40 ;  /* 0x000000283a377220 */ /* 0x000fe20000410000 */
[----:B------:R-:W1:Y:S01]  /*1470*/  F2F.BF16.F32 R42, R42 ;  /* 0x0000002a002a7304 */ /* 0x000e620000202000 */
[----:B------:R-:W-:-:S02]  /*1480*/  @P1 FADD.FTZ R80, R24, R80 ;  /* 0x0000005018501221 */ /* 0x000fc40000010000 */
[-C--:B------:R-:W-:Y:S02]  /*1490*/  FMUL.FTZ R66, R39, R40.reuse ;  /* 0x0000002827427220 */ /* 0x080fe40000410000 */
[-C--:B------:R-:W-:Y:S02]  /*14a0*/  FMUL.FTZ R54, R56, R40.reuse ;  /* 0x0000002838367220 */ /* 0x080fe40000410000 */
[----:B------:R-:W-:Y:S01]  /*14b0*/  FMUL.FTZ R81, R80, R40 ;  /* 0x0000002850517220 */ /* 0x000fe20000410000 */
[----:B------:R1:W-:Y:S01]  /*14c0*/  F2F.BF16.F32 R43, R55 ;  /* 0x00000037002b7304 */ /* 0x0003e20000202000 */
[----:B------:R-:W-:Y:S02]  /*14d0*/  @P1 FADD.FTZ R62, R20, R62 ;  /* 0x0000003e143e1221 */ /* 0x000fe40000010000 */
[----:B------:R-:W-:Y:S02]  /*14e0*/  @P1 FADD.FTZ R61, R21, R61 ;  /* 0x0000003d153d1221 */ /* 0x000fe40000010000 */
[----:B------:R-:W-:-:S02]  /*14f0*/  @P1 FADD.FTZ R60, R22, R60 ;  /* 0x0000003c163c1221 */ /* 0x000fc40000010000 */
[----:B------:R-:W-:Y:S01]  /*1500*/  @P1 FADD.FTZ R59, R23, R59 ;  /* 0x0000003b173b1221 */ /* 0x000fe20000010000 */
[----:B------:R-:W-:Y:S01]  /*1510*/  F2F.BF16.F32 R66, R66 ;  /* 0x0000004200427304 */ /* 0x000fe20000202000 */
[-C--:B------:R-:W-:Y:S01]  /*1520*/  FMUL.FTZ R37, R62, R40.reuse ;  /* 0x000000283e257220 */ /* 0x080fe20000410000 */
[----:B------:R-:W-:Y:S01]  /*1530*/  ISETP.NE.AND.EX P1, PT, RZ, c[0x0][0x25c], PT, P2 ;  /* 0x00009700ff007a0c */ /* 0x000fe20003f25320 */
[-C--:B------:R-:W-:Y:S02]  /*1540*/  FMUL.FTZ R67, R61, R40.reuse ;  /* 0x000000283d437220 */ /* 0x080fe40000410000 */
[-C--:B------:R-:W-:Y:S01]  /*1550*/  FMUL.FTZ R64, R60, R40.reuse ;  /* 0x000000283c407220 */ /* 0x080fe20000410000 */
[----:B------:R-:W-:Y:S01]  /*1560*/  SEL R33, R34, R29, P1 ;  /* 0x0000001d22217207 */ /* 0x000fe20000800000 */
[----:B------:R-:W-:Y:S01]  /*1570*/  FMUL.FTZ R83, R59, R40 ;  /* 0x000000283b537220 */ /* 0x000fe20000410000 */
[----:B------:R-:W-:Y:S01]  /*1580*/  F2F.BF16.F32 R54, R54 ;  /* 0x0000003600367304 */ /* 0x000fe20000202000 */
[----:B------:R-:W-:Y:S01]  /*1590*/  SEL R32, R32, R28, P1 ;  /* 0x0000001c20207207 */ /* 0x000fe20000800000 */
[----:B0-----:R-:W-:Y:S01]  /*15a0*/  IMAD.WIDE.U32 R40, R38, 0x10000, RZ ;  /* 0x0001000026287825 */ /* 0x001fe200078e00ff */
[----:B------:R-:W-:-:S02]  /*15b0*/  SEL R34, R39, R30, P1 ;  /* 0x0000001e27227207 */ /* 0x000fc40000800000 */
[----:B------:R-:W-:Y:S01]  /*15c0*/  SEL R35, R79, R31, P1 ;  /* 0x0000001f4f237207 */ /* 0x000fe20000800000 */
[----:B-1----:R-:W-:Y:S02]  /*15d0*/  IMAD.U32 R55, R42, 0x10000, RZ ;  /* 0x000100002a377824 */ /* 0x002fe400078e00ff */
[----:B------:R-:W-:Y:S08]  /*15e0*/  F2F.BF16.F32 R81, R81 ;  /* 0x0000005100517304 */ /* 0x000ff00000202000 */
[----:B------:R0:W-:Y:S08]  /*15f0*/  F2F.BF16.F32 R63, R37 ;  /* 0x00000025003f7304 */ /* 0x0001f00000202000 */
[----:B------:R-:W1:Y:S01]  /*1600*/  F2F.BF16.F32 R67, R67 ;  /* 0x0000004300437304 */ /* 0x000e620000202000 */
[----:B0-----:R-:W-:-:S02]  /*1610*/  @P0 LEA.HI.X R37, R73, c[0x0][0x25c], RZ, 0x4, P3 ;  /* 0x0000970049250a11 */ /* 0x001fc400018f24ff */
[----:B------:R-:W-:-:S03]  /*1620*/  @P0 LEA R42, P3, R70, c[0x0][0x258], 0x4 ;  /* 0x00009600462a0a11 */ /* 0x000fc600078620ff */
[----:B------:R0:W-:Y:S02]  /*1630*/  @P0 STG.E.128 [R36.64], R32 ;  /* 0x0000002024000986 */ /* 0x0001e4000c101d04 */
[----:B------:R-:W2:Y:S08]  /*1640*/  F2F.BF16.F32 R83, R83 ;  /* 0x0000005300537304 */ /* 0x000eb00000202000 */
[----:B------:R-:W3:Y:S01]  /*1650*/  F2F.BF16.F32 R64, R64 ;  /* 0x0000004000407304 */ /* 0x000ee20000202000 */
[----:B-1----:R-:W-:-:S05]  /*1660*/  IMAD.WIDE.U32 R38, R67, 0x10000, RZ ;  /* 0x0001000043267825 */ /* 0x002fca00078e00ff */
[----:B------:R-:W-:Y:S01]  /*1670*/  LOP3.LUT R38, R38, R63, RZ, 0xfc, !PT ;  /* 0x0000003f26267212 */ /* 0x000fe200078efcff */
[----:B0-----:R-:W-:Y:S01]  /*1680*/  IMAD.WIDE.U32 R32, R43, 0x10000, RZ ;  /* 0x000100002b207825 */ /* 0x001fe200078e00ff */
[----:B------:R-:W-:Y:S02]  /*1690*/  LOP3.LUT R36, R40, R82, RZ, 0xfc, !PT ;  /* 0x0000005228247212 */ /* 0x000fe400078efcff */
[----:B------:R-:W-:Y:S02]  /*16a0*/  LEA R40, P2, R73, c[0x0][0x248], 0x3 ;  /* 0x0000920049287a11 */ /* 0x000fe400078418ff */
[----:B------:R-:W-:Y:S02]  /*16b0*/  LOP3.LUT R37, R41, R65, R66, 0xfe, !PT ;  /* 0x0000004129257212 */ /* 0x000fe400078efe42 */
[----:B------:R-:W-:Y:S02]  /*16c0*/  LOP3.LUT R55, R33, R55, R54, 0xfe, !PT ;  /* 0x0000003721377212 */ /* 0x000fe400078efe36 */
[----:B------:R-:W-:-:S02]  /*16d0*/  LOP3.LUT R54, R32, R81, RZ, 0xfc, !PT ;  /* 0x0000005120367212 */ /* 0x000fc400078efcff */
[----:B------:R-:W-:Y:S02]  /*16e0*/  LEA.HI.X R41, R73, c[0x0][0x24c], RZ, 0x3, P2 ;  /* 0x0000930049297a11 */ /* 0x000fe400010f1cff */
[----:B------:R-:W-:Y:S02]  /*16f0*/  @P0 LEA.HI.X R43, R70, c[0x0][0x25c], RZ, 0x4, P3 ;  /* 0x00009700462b0a11 */ /* 0x000fe400018f24ff */
[----:B------:R-:W-:Y:S01]  /*1700*/  SEL R32, R62, R28, P1 ;  /* 0x0000001c3e207207 */ /* 0x000fe20000800000 */
[----:B------:R-:W-:Y:S01]  /*1710*/  STG.E.64 [R40.64], R36 ;  /* 0x0000002428007986 */ /* 0x000fe2000c101b04 */
[----:B------:R-:W-:Y:S02]  /*1720*/  SEL R33, R61, R29, P1 ;  /* 0x0000001d3d217207 */ /* 0x000fe40000800000 */
[----:B------:R-:W-:Y:S02]  /*1730*/  SEL R34, R60, R30, P1 ;  /* 0x0000001e3c227207 */ /* 0x000fe40000800000 */
[----:B------:R-:W-:-:S02]  /*1740*/  SEL R35, R59, R31, P1 ;  /* 0x0000001f3b237207 */ /* 0x000fc40000800000 */
[----:B--2---:R-:W-:Y:S02]  /*1750*/  SHF.L.U32 R83, R83, 0x10, RZ ;  /* 0x0000001053537819 */ /* 0x004fe400000006ff */
[----:B------:R-:W-:Y:S01]  /*1760*/  SEL R28, R80, R28, P1 ;  /* 0x0000001c501c7207 */ /* 0x000fe20000800000 */
[----:B------:R0:W-:Y:S01]  /*1770*/  @P0 STG.E.128 [R42.64], R32 ;  /* 0x000000202a000986 */ /* 0x0001e2000c101d04 */
[----:B---3--:R-:W-:Y:S02]  /*1780*/  LOP3.LUT R39, R39, R83, R64, 0xfe, !PT ;  /* 0x0000005327277212 */ /* 0x008fe400078efe40 */
[----:B------:R-:W-:Y:S02]  /*1790*/  SEL R29, R58, R29, P1 ;  /* 0x0000001d3a1d7207 */ /* 0x000fe40000800000 */
[----:B------:R-:W-:Y:S02]  /*17a0*/  SEL R30, R56, R30, P1 ;  /* 0x0000001e381e7207 */ /* 0x000fe40000800000 */
[----:B------:R-:W-:-:S02]  /*17b0*/  SEL R31, R57, R31, P1 ;  /* 0x0000001f391f7207 */ /* 0x000fc40000800000 */
[----:B------:R-:W-:-:S04]  /*17c0*/  LOP3.LUT P1, RZ, R53, 0xff, RZ, 0xc0, !PT ;  /* 0x000000ff35ff7812 */ /* 0x000fc8000782c0ff */
[----:B------:R-:W-:Y:S02]  /*17d0*/  SEL R53, RZ, 0x1, P1 ;  /* 0x00000001ff357807 */ /* 0x000fe40000800000 */
[C---:B0-----:R-:W-:Y:S02]  /*17e0*/  LEA R34, P3, R70.reuse, c[0x0][0x248], 0x3 ;  /* 0x0000920046227a11 */ /* 0x041fe400078618ff */
[C---:B------:R-:W-:Y:S02]  /*17f0*/  LEA R32, P2, R71.reuse, c[0x0][0x248], 0x3 ;  /* 0x0000920047207a11 */ /* 0x040fe400078418ff */
[----:B------:R-:W-:Y:S02]  /*1800*/  LEA.HI.X R35, R70, c[0x0][0x24c], RZ, 0x3, P3 ;  /* 0x0000930046237a11 */ /* 0x000fe400018f1cff */
[C---:B------:R-:W-:Y:S02]  /*1810*/  @P0 LEA R36, P3, R71.reuse, c[0x0][0x258], 0x4 ;  /* 0x0000960047240a11 */ /* 0x040fe400078620ff */
[C---:B------:R-:W-:Y:S01]  /*1820*/  LEA.HI.X R33, R71.reuse, c[0x0][0x24c], RZ, 0x3, P2 ;  /* 0x0000930047217a11 */ /* 0x040fe200010f1cff */
[----:B------:R0:W-:Y:S01]  /*1830*/  STG.E.64 [R34.64], R38 ;  /* 0x0000002622007986 */ /* 0x0001e2000c101b04 */
[----:B------:R-:W-:-:S05]  /*1840*/  @P0 LEA.HI.X R37, R71, c[0x0][0x25c], RZ, 0x4, P3 ;  /* 0x0000970047250a11 */ /* 0x000fca00018f24ff */
[----:B------:R0:W-:Y:S01]  /*1850*/  @P0 STG.E.128 [R36.64], R28 ;  /* 0x0000001c24000986 */ /* 0x0001e2000c101d04 */
[----:B------:R-:W-:-:S03]  /*1860*/  ISETP.GE.AND P0, PT, R52, c[0x0][0x164], PT ;  /* 0x0000590034007a0c */ /* 0x000fc60003f06270 */
[----:B------:R0:W-:Y:S10]  /*1870*/  STG.E.64 [R32.64], R54 ;  /* 0x0000003620007986 */ /* 0x0001f4000c101b04 */
[----:B0-----:R-:W-:Y:S01]  /*1880*/  @P0 CALL.REL.NOINC `(.L_x_2307) ;  /* 0x0000001000000944 */ /* 0x001fe20003c00000 */
[----:B------:R-:W-:Y:S05]  /*1890*/  BRA `(.L_x_2308) ;  /* 0xffffeb2000007947 */ /* 0x000fea000383ffff */
.L_x_2307:
        /* <DEDUP_REMOVED lines=22> */
.L_x_2304:
[----:B------:R-:W0:Y:S01]  /*1a00*/  S2UR UR6, SR_CTAID.X ;  /* 0x00000000000679c3 */ /* 0x000e220000002500 */
[----:B------:R-:W-:Y:S01]  /*1a10*/  HFMA2.MMA R5, -RZ, RZ, 0, 9.5367431640625e-07 ;  /* 0x00000010ff057435 */ /* 0x000fe200000001ff */
        /* <DEDUP_REMOVED lines=13> */
.L_x_2305:
[----:B------:R-:W-:Y:S01]  /*1af0*/  HFMA2.MMA R37, -RZ, RZ, 0, 9.5367431640625e-07 ;  /* 0x00000010ff257435 */ /* 0x000fe200000001ff */
[----:B------:R-:W-:Y:S01]  /*1b00*/  MOV R33, R35 ;  /* 0x0000002300217202 */ /* 0x000fe20000000f00 */
[----:B------:R-:W-:Y:S01]  /*1b10*/  IMAD.MOV.U32 R60, RZ, RZ, 0x1f ;  /* 0x0000001fff3c7424 */ /* 0x000fe200078e00ff */
[----:B------:R-:W-:-:S02]  /*1b20*/  MOV R39, 0xffffffff ;  /* 0xffffffff00277802 */ /* 0x000fc40000000f00 */
[----:B------:R-:W-:Y:S02]  /*1b30*/  MOV R32, 0x1b50 ;  /* 0x00001b5000207802 */ /* 0x000fe40000000f00 */
[----:B-----5:R-:W-:Y:S05]  /*1b40*/  CALL.REL.NOINC `($__internal_61_$__cuda_sm70_shflsync_down_p) ;  /* 0x0000046000007944 */ /* 0x020fea0003c00000 */
[----:B-1----:R-:W-:Y:S01]  /*1b50*/  MOV R38, R37 ;  /* 0x0000002500267202 */ /* 0x002fe20000000f00 */
[----:B------:R-:W-:Y:S05]  /*1b60*/  BRA `(.L_x_2309) ;  /* 0xfffff2c000007947 */ /* 0x000fea000383ffff */
.L_x_2306:
[----:B------:R-:W-:Y:S01]  /*1b70*/  HFMA2.MMA R37, -RZ, RZ, 0, 9.5367431640625e-07 ;  /* 0x00000010ff257435 */ /* 0x000fe200000001ff */
[----:B------:R-:W-:Y:S01]  /*1b80*/  MOV R33, R34 ;  /* 0x0000002200217202 */ /* 0x000fe20000000f00 */
[----:B------:R-:W-:Y:S01]  /*1b90*/  IMAD.MOV.U32 R60, RZ, RZ, 0x1f ;  /* 0x0000001fff3c7424 */ /* 0x000fe200078e00ff */
[----:B------:R-:W-:Y:S02]  /*1ba0*/  MOV R39, 0xffffffff ;  /* 0xffffffff00277802 */ /* 0x000fe40000000f00 */
[----:B------:R-:W-:Y:S02]  /*1bb0*/  MOV R32, 0x1bd0 ;  /* 0x00001bd000207802 */ /* 0x000fe40000000f00 */
[----:B01---5:R-:W-:Y:S05]  /*1bc0*/  CALL.REL.NOINC `($__internal_61_$__cuda_sm70_shflsync_down_p) ;  /* 0x000003e000007944 */ /* 0x023fea0003c00000 */
[----:B------:R-:W-:Y:S01]  /*1bd0*/  FADD.FTZ R35, R35, R38 ;  /* 0x0000002623237221 */ /* 0x000fe20000010000 */
[----:B------:R-:W-:Y:S01]  /*1be0*/  MOV R60, 0x1f ;  /* 0x0000001f003c7802 */ /* 0x000fe20000000f00 */
[----:B-1----:R-:W-:Y:S01]  /*1bf0*/  FADD.FTZ R34, R34, R37 ;  /* 0x0000002522227221 */ /* 0x002fe20000010000 */
[----:B------:R-:W-:Y:S01]  /*1c00*/  HFMA2.MMA R37, -RZ, RZ, 0, 4.76837158203125e-07 ;  /* 0x00000008ff257435 */ /* 0x000fe200000001ff */
[----:B------:R-:W-:Y:S01]  /*1c10*/  MOV R39, 0xffffffff ;  /* 0xffffffff00277802 */ /* 0x000fe20000000f00 */
[----:B------:R-:W-:Y:S01]  /*1c20*/  IMAD.MOV.U32 R33, RZ, RZ, R35 ;  /* 0x000000ffff217224 */ /* 0x000fe200078e0023 */
[----:B------:R-:W-:-:S03]  /*1c30*/  MOV R32, 0x1c50 ;  /* 0x00001c5000207802 */ /* 0x000fc60000000f00 */
[----:B------:R-:W-:Y:S05]  /*1c40*/  CALL.REL.NOINC `($__internal_61_$__cuda_sm70_shflsync_down_p) ;  /* 0x0000036000007944 */ /* 0x000fea0003c00000 */
[----:B-1----:R-:W-:Y:S01]  /*1c50*/  MOV R38, R37 ;  /* 0x0000002500267202 */ /* 0x002fe20000000f00 */
[----:B------:R-:W-:Y:S01]  /*1c60*/  HFMA2.MMA R37, -RZ, RZ, 0, 4.76837158203125e-07 ;  /* 0x00000008ff257435 */ /* 0x000fe200000001ff */
[----:B------:R-:W-:Y:S01]  /*1c70*/  MOV R33, R34 ;  /* 0x0000002200217202 */ /* 0x000fe20000000f00 */
[----:B------:R-:W-:Y:S01]  /*1c80*/  IMAD.MOV.U32 R39, RZ, RZ, -0x1 ;  /* 0xffffffffff277424 */ /* 0x000fe200078e00ff */
[----:B------:R-:W-:-:S02]  /*1c90*/  MOV R60, 0x1f ;  /* 0x0000001f003c7802 */ /* 0x000fc40000000f00 */
[----:B------:R-:W-:Y:S02]  /*1ca0*/  MOV R32, 0x1cc0 ;  /* 0x00001cc000207802 */ /* 0x000fe40000000f00 */
[----:B------:R-:W-:Y:S05]  /*1cb0*/  CALL.REL.NOINC `($__internal_61_$__cuda_sm70_shflsync_down_p) ;  /* 0x000002f000007944 */ /* 0x000fea0003c00000 */
[----:B------:R-:W-:Y:S01]  /*1cc0*/  FADD.FTZ R35, R38, R35 ;  /* 0x0000002326237221 */ /* 0x000fe20000010000 */
[----:B------:R-:W-:Y:S01]  /*1cd0*/  MOV R60, 0x1f ;  /* 0x0000001f003c7802 */ /* 0x000fe20000000f00 */
[----:B-1----:R-:W-:Y:S01]  /*1ce0*/  FADD.FTZ R34, R34, R37 ;  /* 0x0000002522227221 */ /* 0x002fe20000010000 */
[----:B------:R-:W-:Y:S01]  /*1cf0*/  HFMA2.MMA R37, -RZ, RZ, 0, 2.384185791015625e-07 ;  /* 0x00000004ff257435 */ /* 0x000fe200000001ff */
[----:B------:R-:W-:Y:S02]  /*1d00*/  MOV R39, 0xffffffff ;  /* 0xffffffff00277802 */ /* 0x000fe40000000f00 */
[----:B------:R-:W-:Y:S02]  /*1d10*/  MOV R33, R35 ;  /* 0x0000002300217202 */ /* 0x000fe40000000f00 */
[----:B------:R-:W-:Y:S02]  /*1d20*/  MOV R32, 0x1d40 ;  /* 0x00001d4000207802 */ /* 0x000fe40000000f00 */
[----:B------:R-:W-:Y:S05]  /*1d30*/  CALL.REL.NOINC `($__internal_61_$__cuda_sm70_shflsync_down_p) ;  /* 0x0000027000007944 */ /* 0x000fea0003c00000 */
[----:B-1----:R-:W-:Y:S01]  /*1d40*/  IMAD.MOV.U32 R38, RZ, RZ, R37 ;  /* 0x000000ffff267224 */ /* 0x002fe200078e0025 */
[----:B------:R-:W-:Y:S01]  /*1d50*/  HFMA2.MMA R37, -RZ, RZ, 0, 2.384185791015625e-07 ;  /* 0x00000004ff257435 */ /* 0x000fe200000001ff */
[----:B------:R-:W-:-:S02]  /*1d60*/  MOV R33, R34 ;  /* 0x0000002200217202 */ /* 0x000fc40000000f00 */
[----:B------:R-:W-:Y:S02]  /*1d70*/  MOV R60, 0x1f ;  /* 0x0000001f003c7802 */ /* 0x000fe40000000f00 */
[----:B------:R-:W-:Y:S02]  /*1d80*/  MOV R39, 0xffffffff ;  /* 0xffffffff00277802 */ /* 0x000fe40000000f00 */
[----:B------:R-:W-:Y:S02]  /*1d90*/  MOV R32, 0x1db0 ;  /* 0x00001db000207802 */ /* 0x000fe40000000f00 */
[----:B------:R-:W-:Y:S05]  /*1da0*/  CALL.REL.NOINC `($__internal_61_$__cuda_sm70_shflsync_down_p) ;  /* 0x0000020000007944 */ /* 0x000fea0003c00000 */
[----:B------:R-:W-:Y:S01]  /*1db0*/  FADD.FTZ R35, R38, R35 ;  /* 0x0000002326237221 */ /* 0x000fe20000010000 */
[----:B------:R-:W-:Y:S01]  /*1dc0*/  HFMA2.MMA R60, -RZ, RZ, 0, 1.847743988037109375e-06 ;  /* 0x0000001fff3c7435 */ /* 0x000fe200000001ff */
[----:B-1----:R-:W-:Y:S01]  /*1dd0*/  FADD.FTZ R34, R34, R37 ;  /* 0x0000002522227221 */ /* 0x002fe20000010000 */
[----:B------:R-:W-:Y:S01]  /*1de0*/  MOV R39, 0xffffffff ;  /* 0xffffffff00277802 */ /* 0x000fe20000000f00 */
[----:B------:R-:W-:Y:S01]  /*1df0*/  IMAD.MOV.U32 R37, RZ, RZ, 0x2 ;  /* 0x00000002ff257424 */ /* 0x000fe200078e00ff */
[----:B------:R-:W-:Y:S02]  /*1e00*/  MOV R33, R35 ;  /* 0x0000002300217202 */ /* 0x000fe40000000f00 */
[----:B------:R-:W-:-:S02]  /*1e10*/  MOV R32, 0x1e30 ;  /* 0x00001e3000207802 */ /* 0x000fc40000000f00 */
[----:B------:R-:W-:Y:S05]  /*1e20*/  CALL.REL.NOINC `($__internal_61_$__cuda_sm70_shflsync_down_p) ;  /* 0x0000018000007944 */ /* 0x000fea0003c00000 */
[----:B-1----:R-:W-:Y:S01]  /*1e30*/  MOV R38, R37 ;  /* 0x0000002500267202 */ /* 0x002fe20000000f00 */
[----:B------:R-:W-:Y:S01]  /*1e40*/  HFMA2.MMA R37, -RZ, RZ, 0, 1.1920928955078125e-07 ;  /* 0x00000002ff257435 */ /* 0x000fe200000001ff */
[----:B------:R-:W-:Y:S01]  /*1e50*/  IMAD.MOV.U32 R33, RZ, RZ, R34 ;  /* 0x000000ffff217224 */ /* 0x000fe200078e0022 */
[----:B------:R-:W-:-:S02]  /*1e60*/  MOV R60, 0x1f ;  /* 0x0000001f003c7802 */ /* 0x000fc40000000f00 */
[----:B------:R-:W-:Y:S02]  /*1e70*/  MOV R39, 0xffffffff ;  /* 0xffffffff00277802 */ /* 0x000fe40000000f00 */
[----:B------:R-:W-:Y:S02]  /*1e80*/  MOV R32, 0x1ea0 ;  /* 0x00001ea000207802 */ /* 0x000fe40000000f00 */
[----:B------:R-:W-:Y:S05]  /*1e90*/  CALL.REL.NOINC `($__internal_61_$__cuda_sm70_shflsync_down_p) ;  /* 0x0000011000007944 */ /* 0x000fea0003c00000 */
[----:B------:R-:W-:Y:S01]  /*1ea0*/  FADD.FTZ R35, R38, R35 ;  /* 0x0000002326237221 */ /* 0x000fe20000010000 */
[----:B------:R-:W-:Y:S01]  /*1eb0*/  MOV R39, 0xffffffff ;  /* 0xffffffff00277802 */ /* 0x000fe20000000f00 */
[----:B-1----:R-:W-:Y:S01]  /*1ec0*/  FADD.FTZ R34, R34, R37 ;  /* 0x0000002522227221 */ /* 0x002fe20000010000 */
[----:B------:R-:W-:Y:S01]  /*1ed0*/  HFMA2.MMA R37, -RZ, RZ, 0, 5.9604644775390625e-08 ;  /* 0x00000001ff257435 */ /* 0x000fe200000001ff */
[----:B------:R-:W-:Y:S01]  /*1ee0*/  IMAD.MOV.U32 R60, RZ, RZ, 0x1f ;  /* 0x0000001fff3c7424 */ /* 0x000fe200078e00ff */
[----:B------:R-:W-:Y:S02]  /*1ef0*/  MOV R33, R35 ;  /* 0x0000002300217202 */ /* 0x000fe40000000f00 */
[----:B------:R-:W-:Y:S02]  /*1f00*/  MOV R32, 0x1f20 ;  /* 0x00001f2000207802 */ /* 0x000fe40000000f00 */
[----:B------:R-:W-:Y:S05]  /*1f10*/  CALL.REL.NOINC `($__internal_61_$__cuda_sm70_shflsync_down_p) ;  /* 0x0000009000007944 */ /* 0x000fea0003c00000 */
[----:B------:R-:W-:Y:S01]  /*1f20*/  HFMA2.MMA R60, -RZ, RZ, 0, 1.847743988037109375e-06 ;  /* 0x0000001fff3c7435 */ /* 0x000fe200000001ff */
[----:B-1----:R-:W-:Y:S01]  /*1f30*/  MOV R38, R37 ;  /* 0x0000002500267202 */ /* 0x002fe20000000f00 */
[----:B------:R-:W-:Y:S01]  /*1f40*/  IMAD.MOV.U32 R37, RZ, RZ, 0x1 ;  /* 0x00000001ff257424 */ /* 0x000fe200078e00ff */
[----:B------:R-:W-:-:S02]  /*1f50*/  MOV R33, R34 ;  /* 0x0000002200217202 */ /* 0x000fc40000000f00 */
[----:B------:R-:W-:Y:S02]  /*1f60*/  MOV R39, 0xffffffff ;  /* 0xffffffff00277802 */ /* 0x000fe40000000f00 */
[----:B------:R-:W-:Y:S02]  /*1f70*/  MOV R32, 0x1f90 ;  /* 0x00001f9000207802 */ /* 0x000fe40000000f00 */
[----:B------:R-:W-:Y:S05]  /*1f80*/  CALL.REL.NOINC `($__internal_61_$__cuda_sm70_shflsync_down_p) ;  /* 0x0000002000007944 */ /* 0x000fea0003c00000 */
[----:B-1----:R-:W-:Y:S01]  /*1f90*/  MOV R33, R37 ;  /* 0x0000002500217202 */ /* 0x002fe20000000f00 */
[----:B------:R-:W-:Y:S05]  /*1fa0*/  BRA `(.L_x_2310) ;  /* 0xffffefa000007947 */ /* 0x000fea000383ffff */
        .weak           $__internal_61_$__cuda_sm70_shflsync_down_p
        .type           $__internal_61_$__cuda_sm70_shflsync_down_p,@function
        .size           $__internal_61_$__cuda_sm70_shflsync_down_p,(.L_x_6710 - $__internal_61_$__cuda_sm70_shflsync_down_p)
$__internal_61_$__cuda_sm70_shflsync_down_p:
[----:B------:R-:W-:Y:S04]  /*1fb0*/  WARPSYNC R39 ;  /* 0x0000002700007348 */ /* 0x000fe80003800000 */
[----:B------:R0:W1:Y:S02]  /*1fc0*/  SHFL.DOWN PT, R37, R33, R37, R60 ;  /* 0x0800002521257389 */ /* 0x00006400000e003c */
[----:B0-----:R-:W-:-:S06]  /*1fd0*/  HFMA2.MMA R33, -RZ, RZ, 0, 0 ;  /* 0x00000000ff217435 */ /* 0x001fcc00000001ff */
[----:B------:R-:W-:Y:S05]  /*1fe0*/  RET.REL.NODEC R32 `(_ZN10layer_norm13ln_bwd_kernelINS_13Kernel_traitsI13__nv_bfloat16S2_fS2_fjLj1536ELj1ELj1ELj4ELj8ENS_18Kernel_traits_baseILj1536ES2_S2_fS2_fjLj128EEEEELb0ELb0ELb0ELb1EEEvNS_9BwdParamsE) ;  /* 0xffffe01020007950 */ /* 0x000fea0003c3ffff */
.L_x_2311:
        /* <DEDUP_REMOVED lines=9> */
.L_x_6710:


//--------------------- .text._ZN10layer_norm13ln_bwd_kernelINS_13Kernel_traitsI13__nv_bfloat16S2_fS2_fjLj1536ELj1ELj1ELj4ELj8ENS_18Kernel_traits_baseILj1536ES2_S2_fS2_fjLj128EEEEELb0ELb0ELb1ELb0EEEvNS_9BwdParamsE --------------------------
	.section	.text._ZN10layer_norm13ln_bwd_kernelINS_13Kernel_traitsI13__nv_bfloat16S2_fS2_fjLj1536ELj1ELj1ELj4ELj8ENS_18Kernel_traits_baseILj1536ES2_S2_fS2_fjLj128EEEEELb0ELb0ELb1ELb0EEEvNS_9BwdParamsE,"ax",@progbits
	.sectioninfo	@"SHI_REGISTERS=106"
	.align	128
        .global         _ZN10layer_norm13ln_bwd_kernelINS_13Kernel_traitsI13__nv_bfloat16S2_fS2_fjLj1536ELj1ELj1ELj4ELj8ENS_18Kernel_traits_baseILj1536ES2_S2_fS2_fjLj128EEEEELb0ELb0ELb1ELb0EEEvNS_9BwdParamsE
        .type           _ZN10layer_norm13ln_bwd_kernelINS_13Kernel_traitsI13__nv_bfloat16S2_fS2_fjLj1536ELj1ELj1ELj4ELj8ENS_18Kernel_traits_baseILj1536ES2_S2_fS2_fjLj128EEEEELb0ELb0ELb1ELb0EEEvNS_9BwdParamsE,@function
        .size           _ZN10layer_norm13ln_bwd_kernelINS_13Kernel_traitsI13__nv_bfloat16S2_fS2_fjLj1536ELj1ELj1ELj4ELj8ENS_18Kernel_traits_baseILj1536ES2_S2_fS2_fjLj128EEEEELb0ELb0ELb1ELb0EEEvNS_9BwdParamsE,(.L_x_6711 - _ZN10layer_norm13ln_bwd_kernelINS_13Kernel_traitsI13__nv_bfloat16S2_fS2_fjLj1536ELj1ELj1ELj4ELj8ENS_18Kernel_traits_baseILj1536ES2_S2_fS2_fjLj128EEEEELb0ELb0ELb1ELb0EEEvNS_9BwdParamsE)
        .other          _ZN10layer_norm13ln_bwd_kernelINS_13Kernel_traitsI13__nv_bfloat16S2_fS2_fjLj1536ELj1ELj1ELj4ELj8ENS_18Kernel_traits_baseILj1536ES2_S2_fS2_fjLj128EEEEELb0ELb0ELb1ELb0EEEvNS_9BwdParamsE,@"STO_CUDA_ENTRY STV_DEFAULT"
_ZN10layer_norm13ln_bwd_kernelINS_13Kernel_traitsI13__nv_bfloat16S2_fS2_fjLj1536ELj1ELj1ELj4ELj8ENS_18Kernel_traits_baseILj1536ES2_S2_fS2_fjLj128EEEEELb0ELb0ELb1ELb0EEEvNS_9BwdParamsE:
.text._ZN10layer_norm13ln_bwd_kernelINS_13Kernel_traitsI13__nv_bfloat16S2_fS2_fjLj1536ELj1ELj1ELj4ELj8ENS_18Kernel_traits_baseILj1536ES2_S2_fS2_fjLj128EEEEELb0ELb0ELb1ELb0EEEvNS_9BwdParamsE:
        /* <DEDUP_REMOVED lines=41> */
[----:B------:R-:W-:Y:S01]  /*0290*/  IMAD.MOV.U32 R0, RZ, RZ, R6 ;  /* 0x000000ffff007224 */ /* 0x000fe200078e0006 */
[--C-:B------:R-:W-:Y:S01]  /*02a0*/  SHF.R.U64 R14, R4, 0x10, R5.reuse ;  /* 0x00000010040e7819 */ /* 0x100fe20000001205 */
[----:B------:R-:W-:Y:S01]  /*02b0*/  IMAD.MOV.U32 R13, RZ, RZ, R5 ;  /* 0x000000ffff0d7224 */ /* 0x000fe200078e0005 */
[----:B------:R-:W-:Y:S01]  /*02c0*/  SHF.R.U64 R9, R6, 0x10, R7 ;  /* 0x0000001006097819 */ /* 0x000fe20000001207 */
[----:B------:R-:W-:Y:S01]  /*02d0*/  IMAD.MOV.U32 R6, RZ, RZ, R10 ;  /* 0x000000ffff067224 */ /* 0x000fe200078e000a */
[----:B------:R-:W-:Y:S01]  /*02e0*/  SHF.R.U32.HI R12, RZ, 0x10, R5 ;  /* 0x00000010ff0c7819 */ /* 0x000fe20000011605 */
[----:B------:R-:W-:Y:S01]  /*02f0*/  IMAD.MOV.U32 R4, RZ, RZ, R11 ;  /* 0x000000ffff047224 */ /* 0x000fe200078e000b */
[----:B------:R-:W-:Y:S01]  /*0300*/  MOV R8, R7 ;  /* 0x0000000700087202 */ /* 0x000fe20000000f00 */
[----:B------:R-:W-:Y:S01]  /*0310*/  IMAD.MOV.U32 R21, RZ, RZ, RZ ;  /* 0x000000ffff157224 */ /* 0x000fe200078e00ff */
[----:B------:R-:W-:-:S02]  /*0320*/  SHF.R.U32.HI R7, RZ, 0x10, R7 ;  /* 0x00000010ff077819 */ /* 0x000fc40000011607 */
[--C-:B------:R-:W-:Y:S01]  /*0330*/  SHF.R.U64 R5, R10, 0x10, R11.reuse ;  /* 0x000000100a057819 */ /* 0x100fe2000000120b */
[----:B------:R-:W-:Y:S01]  /*0340*/  HFMA2.MMA R10, -RZ, RZ, 0, 5.9604644775390625e-08 ;  /* 0x00000001ff0a7435 */ /* 0x000fe200000001ff */
        /* <DEDUP_REMOVED lines=13> */
.L_x_2362:
        /* <DEDUP_REMOVED lines=23> */
[----:B------:R0:W5:Y:S02]  /*0590*/  LDG.E.128 R44, [R64.64] ;  /* 0x00000004402c7981 */ /* 0x000164000c1e1d00 */
.L_x_2317:
[----:B------:R-:W-:Y:S02]  /*05a0*/  IADD3 R60, R0, 0x80, RZ ;  /* 0x00000080003c7810 */ /* 0x000fe40007ffe0ff */
.L_x_2316:
[----:B------:R-:W-:Y:S05]  /*05b0*/  BSYNC B1 ;  /* 0x0000000000017941 */ /* 0x000fea0003800000 */
.L_x_2315:
[----:B------:R-:W-:Y:S01]  /*05c0*/  BSSY B1, `(.L_x_2318) ;  /* 0x0000008000017945 */ /* 0x000fe20003800000 */
[----:B------:R-:W-:Y:S05]  /*05d0*/  @!P2 BRA `(.L_x_2319) ;  /* 0x000000600000a947 */ /* 0x000fea0003800000 */
[----:B------:R-:W-:-:S04]  /*05e0*/  ISETP.NE.U32.AND P0, PT, RZ, c[0x0][0x218], PT ;  /* 0x00008600ff007a0c */ /* 0x000fc80003f05070 */
[----:B------:R-:W-:-:S13]  /*05f0*/  ISETP.NE.AND.EX P0, PT, RZ, c[0x0][0x21c], PT, P0 ;  /* 0x00008700ff007a0c */ /* 0x000fda0003f05300 */
[----:B------:R-:W-:Y:S05]  /*0600*/  @!P0 BRA `(.L_x_2320) ;  /* 0x0000002000008947 */ /* 0x000fea0003800000 */
[----:B------:R-:W-:-:S06]  /*0610*/  IMAD.WIDE.U32 R48, R60, R91, c[0x0][0x218] ;  /* 0x000086003c307625 */ /* 0x000fcc00078e005b */
[----:B------:R-:W5:Y:S02]  /*0620*/  LDG.E.128 R48, [R48.64] ;  /* 0x0000000430307981 */ /* 0x000f64000c1e1d00 */
.L_x_2320:
[----:B------:R-:W-:Y:S02]  /*0630*/  IADD3 R60, R60, 0x80, RZ ;  /* 0x000000803c3c7810 */ /* 0x000fe40007ffe0ff */
.L_x_2319:
[----:B------:R-:W-:Y:S05]  /*0640*/  BSYNC B1 ;  /* 0x0000000000017941 */ /* 0x000fea0003800000 */
.L_x_2318:
[----:B------:R-:W-:Y:S01]  /*0650*/  ISETP.NE.U32.AND P0, PT, RZ, c[0x0][0x218], PT ;  /* 0x00008600ff007a0c */ /* 0x000fe20003f05070 */
[----:B------:R-:W-:Y:S01]  /*0660*/  IMAD.MOV.U32 R101, RZ, RZ, RZ ;  /* 0x000000ffff657224 */ /* 0x000fe200078e00ff */
[----:B------:R-:W-:Y:S02]  /*0670*/  MOV R99, RZ ;  /* 0x000000ff00637202 */ /* 0x000fe40000000f00 */
[----:B------:R-:W-:-:S04]  /*0680*/  ISETP.NE.AND.EX P0, PT, RZ, c[0x0][0x21c], PT, P0 ;  /* 0x00008700ff007a0c */ /* 0x000fc80003f05300 */
[----:B------:R-:W-:-:S13]  /*0690*/  ISETP.LT.U32.OR P0, PT, R18, 0x180, !P0 ;  /* 0x000001801200780c */ /* 0x000fda0004701470 */
[----:B------:R-:W-:Y:S05]  /*06a0*/  @P0 BRA `(.L_x_2321) ;  /* 0x00000a0000000947 */ /* 0x000fea0003800000 */
[----:B------:R-:W-:-:S06]  /*06b0*/  IMAD.WIDE.U32 R52, R60, R91, c[0x0][0x218] ;  /* 0x000086003c347625 */ /* 0x000fcc00078e005b */
[----:B------:R-:W5:Y:S01]  /*06c0*/  LDG.E.128 R52, [R52.64] ;  /* 0x0000000434347981 */ /* 0x000f62000c1e1d00 */
[----:B------:R-:W-:Y:S05]  /*06d0*/  BRA `(.L_x_2321) ;  /* 0x000009d000007947 */ /* 0x000fea0003800000 */
.L_x_2314:
[----:B-1----:R-:W-:-:S06]  /*06e0*/  IMAD.WIDE R60, R16, R99, c[0x0][0x1a0] ;  /* 0x00006800103c7625 */ /* 0x002fcc00078e0263 */
[----:B------:R-:W2:Y:S01]  /*06f0*/  LDG.E R60, [R60.64] ;  /* 0x000000043c3c7981 */ /* 0x000ea2000c1e1900 */
[----:B------:R-:W-:Y:S01]  /*0700*/  IADD3 R62, R66, -0x1, RZ ;  /* 0xffffffff423e7810 */ /* 0x000fe20007ffe0ff */
[----:B------:R-:W-:Y:S01]  /*0710*/  BSSY B1, `(.L_x_2322) ;  /* 0x0000039000017945 */ /* 0x000fe20003800000 */
[----:B------:R-:W-:Y:S01]  /*0720*/  ISETP.NE.AND P0, PT, R17, RZ, PT ;  /* 0x000000ff1100720c */ /* 0x000fe20003f05270 */
[----:B------:R-:W-:Y:S01]  /*0730*/  IMAD.MOV.U32 R101, RZ, RZ, RZ ;  /* 0x000000ffff657224 */ /* 0x000fe200078e00ff */
[----:B------:R-:W-:Y:S01]  /*0740*/  MOV R102, R0 ;  /* 0x0000000000667202 */ /* 0x000fe20000000f00 */
[----:B------:R-:W-:Y:S02]  /*0750*/  IMAD R62, R62, c[0x0][0x168], RZ ;  /* 0x00005a003e3e7a24 */ /* 0x000fe400078e02ff */
[----:B------:R-:W-:-:S03]  /*0760*/  IMAD.MOV.U32 R99, RZ, RZ, RZ ;  /* 0x000000ffff637224 */ /* 0x000fc600078e00ff */
[----:B------:R-:W-:-:S04]  /*0770*/  SHF.R.S32.HI R63, RZ, 0x1f, R62 ;  /* 0x0000001fff3f7819 */ /* 0x000fc8000001143e */
[----:B------:R-:W-:-:S04]  /*0780*/  LEA.HI R63, R63, R62, RZ, 0x2 ;  /* 0x0000003e3f3f7211 */ /* 0x000fc800078f10ff */
[----:B------:R-:W-:Y:S02]  /*0790*/  LEA.HI.SX32 R100, R63, R100, 0x1e ;  /* 0x000000643f647211 */ /* 0x000fe400078ff2ff */
[----:B--2---:R-:W-:Y:S01]  /*07a0*/  FSEL R90, R60, RZ, !P0 ;  /* 0x000000ff3c5a7208 */ /* 0x004fe20004000000 */
[----:B------:R-:W-:Y:S05]  /*07b0*/  @!P1 BRA `(.L_x_2323) ;  /* 0x000002e000009947 */ /* 0x000fea0003800000 */
[----:B------:R-:W-:Y:S02]  /*07c0*/  IMAD.MOV.U32 R67, RZ, RZ, 0x8 ;  /* 0x00000008ff437424 */ /* 0x000fe400078e00ff */
[----:B------:R-:W-:-:S04]  /*07d0*/  IMAD.WIDE.U32 R60, R0, R91, c[0x0][0x188] ;  /* 0x00006200003c7625 */ /* 0x000fc800078e005b */
[----:B------:R-:W-:Y:S02]  /*07e0*/  IMAD.WIDE.U32 R66, R100, R67, c[0x0][0x208] ;  /* 0x0000820064427625 */ /* 0x000fe400078e0043 */
[----:B------:R-:W2:Y:S04]  /*07f0*/  LDG.E.128 R60, [R60.64] ;  /* 0x000000043c3c7981 */ /* 0x000ea8000c1e1d00 */
[----:B------:R-:W3:Y:S01]  /*0800*/  LDG.E.64 R66, [R66.64] ;  /* 0x0000000442427981 */ /* 0x000ee2000c1e1b00 */
[----:B------:R-:W-:-:S04]  /*0810*/  ISETP.NE.U32.AND P0, PT, RZ, c[0x0][0x218], PT ;  /* 0x00008600ff007a0c */ /* 0x000fc80003f05070 */
[----:B------:R-:W-:-:S13]  /*0820*/  ISETP.NE.AND.EX P0, PT, RZ, c[0x0][0x21c], PT, P0 ;  /* 0x00008700ff007a0c */ /* 0x000fda0003f05300 */
[----:B------:R0:W5:Y:S01]  /*0830*/  @P0 LDG.E.128 R44, [R64.64] ;  /* 0x00000004402c0981 */ /* 0x000162000c1e1d00 */
[----:B------:R-:W-:Y:S02]  /*0840*/  IADD3 R102, R0, 0x80, RZ ;  /* 0x0000008000667810 */ /* 0x000fe40007ffe0ff */
[----:B------:R-:W-:Y:S01]  /*0850*/  IADD3 R100, R100, 0x80, RZ ;  /* 0x0000008064647810 */ /* 0x000fe20007ffe0ff */
[----:B--2---:R-:W-:Y:S02]  /*0860*/  FADD.FTZ R73, -R90, R60 ;  /* 0x0000003c5a497221 */ /* 0x004fe40000010100 */
[----:B---3--:R-:W-:Y:S01]  /*0870*/  IMAD.MOV.U32 R76, RZ, RZ, R66 ;  /* 0x000000ffff4c7224 */ /* 0x008fe200078e0042 */
[----:B------:R-:W-:Y:S01]  /*0880*/  SHF.R.U64 R78, R66, 0x10, R67 ;  /* 0x00000010424e7819 */ /* 0x000fe20000001243 */
[----:B------:R-:W-:Y:S02]  /*0890*/  FADD.FTZ R75, -R90, R61 ;  /* 0x0000003d5a4b7221 */ /* 0x000fe40000010100 */
[C---:B-----5:R-:W-:Y:S01]  /*08a0*/  FMUL.FTZ R73, R2.reuse, R73 ;  /* 0x0000004902497220 */ /* 0x060fe20000410000 */
[----:B------:R-:W-:Y:S01]  /*08b0*/  PRMT R76, RZ, 0x5410, R76 ;  /* 0x00005410ff4c7816 */ /* 0x000fe2000000004c */
[----:B------:R-:W-:Y:S01]  /*08c0*/  FMUL.FTZ R72, R2, R75 ;  /* 0x0000004b02487220 */ /* 0x000fe20000410000 */
[----:B------:R-:W-:-:S02]  /*08d0*/  MOV R77, R67 ;  /* 0x00000043004d7202 */ /* 0x000fc40000000f00 */
[----:B------:R-:W-:Y:S01]  /*08e0*/  SHF.R.U32.HI R79, RZ, 0x10, R67 ;  /* 0x00000010ff4f7819 */ /* 0x000fe20000011643 */
[----:B------:R-:W-:Y:S01]  /*08f0*/  FADD.FTZ R67, -R90, R62 ;  /* 0x0000003e5a437221 */ /* 0x000fe20000010100 */
[----:B------:R-:W-:Y:S01]  /*0900*/  PRMT R60, RZ, 0x5410, R78 ;  /* 0x00005410ff3c7816 */ /* 0x000fe2000000004e */
[----:B------:R-:W-:Y:S02]  /*0910*/  FADD.FTZ R32, R32, R76 ;  /* 0x0000004c20207221 */ /* 0x000fe40000010000 */
[-C--:B------:R-:W-:Y:S02]  /*0920*/  FFMA.FTZ R20, R73, R76.reuse, R20 ;  /* 0x0000004c49147223 */ /* 0x080fe40000010014 */
[----:B------:R-:W-:Y:S01]  /*0930*/  FMUL.FTZ R76, R15, R76 ;  /* 0x0000004c0f4c7220 */ /* 0x000fe20000410000 */
[----:B------:R-:W-:Y:S01]  /*0940*/  PRMT R78, RZ, 0x5410, R77 ;  /* 0x00005410ff4e7816 */ /* 0x000fe2000000004d */
[----:B------:R-:W-:Y:S02]  /*0950*/  FADD.FTZ R63, -R90, R63 ;  /* 0x0000003f5a3f7221 */ /* 0x000fe40000010100 */
[----:B------:R-:W-:-:S02]  /*0960*/  FMUL.FTZ R75, R2, R67 ;  /* 0x00000043024b7220 */ /* 0x000fc40000410000 */
[----:B------:R-:W-:Y:S02]  /*0970*/  FADD.FTZ R33, R33, R60 ;  /* 0x0000003c21217221 */ /* 0x000fe40000010000 */
[-C--:B------:R-:W-:Y:S02]  /*0980*/  FFMA.FTZ R21, R72, R60.reuse, R21 ;  /* 0x0000003c48157223 */ /* 0x080fe40000010015 */
[----:B------:R-:W-:Y:S02]  /*0990*/  FMUL.FTZ R77, R14, R60 ;  /* 0x0000003c0e4d7220 */ /* 0x000fe40000410000 */
[----:B------:R-:W-:Y:S02]  /*09a0*/  FADD.FTZ R60, RZ, R76 ;  /* 0x0000004cff3c7221 */ /* 0x000fe40000010000 */
[----:B------:R-:W-:Y:S01]  /*09b0*/  FFMA.FTZ R61, R73, R76, RZ ;  /* 0x0000004c493d7223 */ /* 0x000fe200000100ff */
        /* <DEDUP_REMOVED lines=14> */
.L_x_2323:
[----:B0-----:R-:W-:Y:S05]  /*0aa0*/  BSYNC B1 ;  /* 0x0000000000017941 */ /* 0x001fea0003800000 */
.L_x_2322:
[----:B------:R-:W-:Y:S01]  /*0ab0*/  BSSY B1, `(.L_x_2324) ;  /* 0x0000031000017945 */ /* 0x000fe20003800000 */
        /* <DEDUP_REMOVED lines=8> */
[----:B------:R-:W-:-:S05]  /*0b40*/  @P0 IMAD.WIDE.U32 R66, R102, R91, c[0x0][0x218] ;  /* 0x0000860066420625 */ /* 0x000fca00078e005b */
[----:B------:R0:W5:Y:S01]  /*0b50*/  @P0 LDG.E.128 R48, [R66.64] ;  /* 0x0000000442300981 */ /* 0x000162000c1e1d00 */
[----:B------:R-:W-:Y:S02]  /*0b60*/  IADD3 R100, R100, 0x80, RZ ;  /* 0x0000008064647810 */ /* 0x000fe40007ffe0ff */
[----:B------:R-:W-:Y:S01]  /*0b70*/  IADD3 R102, R102, 0x80, RZ ;  /* 0x0000008066667810 */ /* 0x000fe20007ffe0ff */
[----:B--2---:R-:W-:Y:S02]  /*0b80*/  FADD.FTZ R81, -R90, R60 ;  /* 0x0000003c5a517221 */ /* 0x004fe40000010100 */
[----:B---3--:R-:W-:Y:S01]  /*0b90*/  IMAD.MOV.U32 R84, RZ, RZ, R64 ;  /* 0x000000ffff547224 */ /* 0x008fe200078e0040 */
[--C-:B------:R-:W-:Y:S01]  /*0ba0*/  SHF.R.U64 R87, R64, 0x10, R65.reuse ;  /* 0x0000001040577819 */ /* 0x100fe20000001241 */
[----:B-----5:R-:W-:Y:S01]  /*0bb0*/  FMUL.FTZ R81, R2, R81 ;  /* 0x0000005102517220 */ /* 0x020fe20000410000 */
[----:B------:R-:W-:Y:S02]  /*0bc0*/  MOV R85, R65 ;  /* 0x0000004100557202 */ /* 0x000fe40000000f00 */
[----:B------:R-:W-:Y:S01]  /*0bd0*/  SHF.R.U32.HI R86, RZ, 0x10, R65 ;  /* 0x00000010ff567819 */ /* 0x000fe20000011641 */
[C---:B------:R-:W-:Y:S01]  /*0be0*/  FADD.FTZ R65, -R90.reuse, R61 ;  /* 0x0000003d5a417221 */ /* 0x040fe20000010100 */
[----:B------:R-:W-:Y:S01]  /*0bf0*/  PRMT R84, RZ, 0x5410, R84 ;  /* 0x00005410ff547816 */ /* 0x000fe20000000054 */
[----:B------:R-:W-:Y:S01]  /*0c00*/  FADD.FTZ R83, -R90, R62 ;  /* 0x0000003e5a537221 */ /* 0x000fe20000010100 */
[----:B------:R-:W-:Y:S01]  /*0c10*/  PRMT R60, RZ, 0x5410, R87 ;  /* 0x00005410ff3c7816 */ /* 0x000fe20000000057 */
[----:B------:R-:W-:-:S02]  /*0c20*/  FMUL.FTZ R80, R2, R65 ;  /* 0x0000004102507220 */ /* 0x000fc40000410000 */
[----:B------:R-:W-:Y:S02]  /*0c30*/  FADD.FTZ R36, R36, R84 ;  /* 0x0000005424247221 */ /* 0x000fe40000010000 */
[-C--:B------:R-:W-:Y:S02]  /*0c40*/  FFMA.FTZ R24, R81, R84.reuse, R24 ;  /* 0x0000005451187223 */ /* 0x080fe40000010018 */
[----:B------:R-:W-:Y:S01]  /*0c50*/  FMUL.FTZ R84, R11, R84 ;  /* 0x000000540b547220 */ /* 0x000fe20000410000 */
[----:B------:R-:W-:Y:S01]  /*0c60*/  PRMT R61, RZ, 0x5410, R85 ;  /* 0x00005410ff3d7816 */ /* 0x000fe20000000055 */
[----:B------:R-:W-:Y:S02]  /*0c70*/  FMUL.FTZ R83, R2, R83 ;  /* 0x0000005302537220 */ /* 0x000fe40000410000 */
[----:B------:R-:W-:Y:S02]  /*0c80*/  FADD.FTZ R37, R37, R60 ;  /* 0x0000003c25257221 */ /* 0x000fe40000010000 */
        /* <DEDUP_REMOVED lines=19> */
.L_x_2325:
[----:B0-----:R-:W-:Y:S05]  /*0dc0*/  BSYNC B1 ;  /* 0x0000000000017941 */ /* 0x001fea0003800000 */
.L_x_2324:
        /* <DEDUP_REMOVED lines=10> */
[----:B---3--:R-:W-:Y:S01]  /*0e70*/  IMAD.MOV.U32 R91, RZ, RZ, R64 ;  /* 0x000000ffff5b7224 */ /* 0x008fe200078e0040 */
[--C-:B------:R-:W-:Y:S02]  /*0e80*/  SHF.R.U64 R95, R64, 0x10, R65.reuse ;  /* 0x00000010405f7819 */ /* 0x100fe40000001241 */
[----:B------:R-:W-:Y:S02]  /*0e90*/  MOV R94, R65 ;  /* 0x00000041005e7202 */ /* 0x000fe40000000f00 */
[----:B------:R-:W-:Y:S01]  /*0ea0*/  SHF.R.U32.HI R97, RZ, 0x10, R65 ;  /* 0x00000010ff617819 */ /* 0x000fe20000011641 */
[C---:B--2---:R-:W-:Y:S01]  /*0eb0*/  FADD.FTZ R65, -R90.reuse, R61 ;  /* 0x0000003d5a417221 */ /* 0x044fe20000010100 */
[----:B------:R-:W-:Y:S01]  /*0ec0*/  PRMT R91, RZ, 0x5410, R91 ;  /* 0x00005410ff5b7816 */ /* 0x000fe2000000005b */
[C---:B------:R-:W-:Y:S01]  /*0ed0*/  FADD.FTZ R89, -R90.reuse, R60 ;  /* 0x0000003c5a597221 */ /* 0x040fe20000010100 */
[----:B------:R-:W-:Y:S01]  /*0ee0*/  PRMT R60, RZ, 0x5410, R95 ;  /* 0x00005410ff3c7816 */ /* 0x000fe2000000005f */
[----:B------:R-:W-:Y:S01]  /*0ef0*/  FADD.FTZ R93, -R90, R62 ;  /* 0x0000003e5a5d7221 */ /* 0x000fe20000010100 */
[----:B------:R-:W-:Y:S01]  /*0f00*/  PRMT R61, RZ, 0x5410, R94 ;  /* 0x00005410ff3d7816 */ /* 0x000fe2000000005e */
[----:B-----5:R-:W-:-:S02]  /*0f10*/  FMUL.FTZ R88, R2, R65 ;  /* 0x0000004102587220 */ /* 0x020fc40000410000 */
[----:B------:R-:W-:Y:S02]  /*0f20*/  FMUL.FTZ R89, R2, R89 ;  /* 0x0000005902597220 */ /* 0x000fe40000410000 */
        /* <DEDUP_REMOVED lines=24> */
.L_x_2321:
[----:B0-----:R-:W-:Y:S05]  /*10b0*/  BSYNC B0 ;  /* 0x0000000000007941 */ /* 0x001fea0003800000 */
.L_x_2313:
[----:B------:R-:W-:Y:S02]  /*10c0*/  LOP3.LUT P5, RZ, R10, 0xff, RZ, 0xc0, !PT ;  /* 0x000000ff0aff7812 */ /* 0x000fe400078ac0ff */
[----:B------:R-:W-:-:S02]  /*10d0*/  SHF.R.U32.HI R62, RZ, 0x5, R19 ;  /* 0x00000005ff3e7819 */ /* 0x000fc40000011613 */
[----:B------:R-:W-:Y:S02]  /*10e0*/  LOP3.LUT P0, RZ, R19, 0x1f, RZ, 0xc0, !PT ;  /* 0x0000001f13ff7812 */ /* 0x000fe4000780c0ff */
[----:B------:R-:W-:-:S07]  /*10f0*/  LOP3.LUT R100, R62, 0x7fffffc, RZ, 0xc0, !PT ;  /* 0x07fffffc3e647812 */ /* 0x000fce00078ec0ff */
[----:B------:R-:W-:Y:S01]  /*1100*/  @!P5 IADD3 R100, R100, 0x4, RZ ;  /* 0x000000046464d810 */ /* 0x000fe20007ffe0ff */
[----:B------:R-:W-:Y:S05]  /*1110*/  BRA.DIV ~URZ, `(.L_x_2326) ;  /* 0x000015027f007947 */ /* 0x000fea000b800000 */
[----:B------:R0:W1:Y:S02]  /*1120*/  SHFL.DOWN PT, R64, R101, 0x10, 0x1f ;  /* 0x0a001f0065407f89 */ /* 0x00006400000e0000 */
.L_x_2363:
        /* <DEDUP_REMOVED lines=18> */
.L_x_2364:
[----:B------:R-:W-:Y:S01]  /*1250*/  @!P0 LOP3.LUT R61, R62, 0x3, RZ, 0xc0, !PT ;  /* 0x000000033e3d8812 */ /* 0x000fe200078ec0ff */
[----:B---3--:R-:W-:Y:S01]  /*1260*/  FADD.FTZ R90, R90, R65 ;  /* 0x000000415a5a7221 */ /* 0x008fe20000010000 */
        /* <DEDUP_REMOVED lines=10> */
[----:B------:R-:W2:Y:S04]  /*1310*/  LDS.128 R60, [R100.X8+0x1800] ;  /* 0x00180000643c7984 */ /* 0x000ea80000008c00 */
[----:B-1----:R-:W1:Y:S01]  /*1320*/  LDS.128 R64, [R100.X8+0x1810] ;  /* 0x0018100064407984 */ /* 0x002e620000008c00 */
[----:B0-2---:R-:W-:Y:S02]  /*1330*/  FADD.FTZ R101, RZ, R60 ;  /* 0x0000003cff657221 */ /* 0x005fe40000010000 */
        /* <DEDUP_REMOVED lines=16> */
[----:B------:R-:W-:Y:S01]  /*1440*/  @!P4 ISETP.NE.U32.AND P0, PT, RZ, c[0x0][0x218], PT ;  /* 0x00008600ff00ca0c */ /* 0x000fe20003f05070 */
[----:B------:R-:W-:Y:S01]  /*1450*/  BSSY B1, `(.L_x_2330) ;  /* 0x0000015000017945 */ /* 0x000fe20003800000 */
[----:B------:R-:W-:-:S02]  /*1460*/  @!P4 ISETP.NE.U32.AND P6, PT, RZ, c[0x0][0x218], PT ;  /* 0x00008600ff00ca0c */ /* 0x000fc40003fc5070 */
[----:B------:R-:W-:Y:S02]  /*1470*/  @!P4 ISETP.NE.AND.EX P0, PT, RZ, c[0x0][0x21c], PT, P0 ;  /* 0x00008700ff00ca0c */ /* 0x000fe40003f05300 */
[----:B------:R-:W-:Y:S02]  /*1480*/  @!P4 ISETP.NE.AND.EX P6, PT, RZ, c[0x0][0x21c], PT, P6 ;  /* 0x00008700ff00ca0c */ /* 0x000fe40003fc5360 */
[----:B------:R-:W-:Y:S02]  /*1490*/  @!P4 FSEL R63, R44, RZ, P0 ;  /* 0x000000ff2c3fc208 */ /* 0x000fe40000000000 */
[----:B------:R-:W-:Y:S02]  /*14a0*/  @!P4 ISETP.NE.U32.AND P0, PT, RZ, c[0x0][0x218], PT ;  /* 0x00008600ff00ca0c */ /* 0x000fe40003f05070 */
[----:B------:R-:W-:Y:S02]  /*14b0*/  @!P4 FSEL R62, R45, RZ, P6 ;  /* 0x000000ff2d3ec208 */ /* 0x000fe40003000000 */
[----:B------:R-:W-:-:S02]  /*14c0*/  @!P4 ISETP.NE.AND.EX P0, PT, RZ, c[0x0][0x21c], PT, P0 ;  /* 0x00008700ff00ca0c */ /* 0x000fc40003f05300 */
[----:B------:R-:W-:Y:S02]  /*14d0*/  ISETP.NE.U32.AND P6, PT, RZ, c[0x0][0x258], PT ;  /* 0x00009600ff007a0c */ /* 0x000fe40003fc5070 */
[----:B------:R-:W-:Y:S02]  /*14e0*/  @!P4 FSEL R67, R46, RZ, P0 ;  /* 0x000000ff2e43c208 */ /* 0x000fe40000000000 */
[----:B------:R-:W-:Y:S02]  /*14f0*/  @!P4 ISETP.NE.U32.AND P0, PT, RZ, c[0x0][0x218], PT ;  /* 0x00008600ff00ca0c */ /* 0x000fe40003f05070 */
[----:B------:R-:W-:Y:S02]  /*1500*/  ISETP.NE.AND.EX P6, PT, RZ, c[0x0][0x25c], PT, P6 ;  /* 0x00009700ff007a0c */ /* 0x000fe40003fc5360 */
[----:B------:R-:W-:-:S04]  /*1510*/  @!P4 ISETP.NE.AND.EX P0, PT, RZ, c[0x0][0x21c], PT, P0 ;  /* 0x00008700ff00ca0c */ /* 0x000fc80003f05300 */
[----:B------:R-:W-:Y:S01]  /*1520*/  @!P4 FSEL R90, R47, RZ, P0 ;  /* 0x000000ff2f5ac208 */ /* 0x000fe20000000000 */
[----:B------:R-:W-:Y:S05]  /*1530*/  @!P4 BRA `(.L_x_2331) ;  /* 0x000000600000c947 */ /* 0x000fea0003800000 */
[----:B------:R-:W-:Y:S01]  /*1540*/  ISETP.NE.U32.AND P0, PT, RZ, c[0x0][0x218], PT ;  /* 0x00008600ff007a0c */ /* 0x000fe20003f05070 */
[----:B------:R-:W-:-:S03]  /*1550*/  FFMA.FTZ R61, R73, R65, R66 ;  /* 0x00000041493d7223 */ /* 0x000fc60000010042 */
[----:B------:R-:W-:Y:S01]  /*1560*/  ISETP.NE.AND.EX P0, PT, RZ, c[0x0][0x21c], PT, P0 ;  /* 0x00008700ff007a0c */ /* 0x000fe20003f05300 */
[----:B------:R-:W-:-:S04]  /*1570*/  FADD.FTZ R61, R76, -R61 ;  /* 0x8000003d4c3d7221 */ /* 0x000fc80000010000 */
[----:B------:R-:W-:-:S08]  /*1580*/  FMUL.FTZ R63, R2, R61 ;  /* 0x0000003d023f7220 */ /* 0x000fd00000410000 */
[----:B------:R-:W-:Y:S02]  /*1590*/  @P0 FADD.FTZ R63, R44, R63 ;  /* 0x0000003f2c3f0221 */ /* 0x000fe40000010000 */
.L_x_2331:
[----:B------:R-:W-:Y:S05]  /*15a0*/  BSYNC B1 ;  /* 0x0000000000017941 */ /* 0x000fea0003800000 */
.L_x_2330:
[----:B------:R-:W-:Y:S01]  /*15b0*/  BSSY B1, `(.L_x_2332) ;  /* 0x0000008000017945 */ /* 0x000fe20003800000 */
[----:B------:R-:W-:Y:S05]  /*15c0*/  @!P4 BRA `(.L_x_2333) ;  /* 0x000000600000c947 */ /* 0x000fea0003800000 */
[----:B------:R-:W-:Y:S01]  /*15d0*/  ISETP.NE.U32.AND P0, PT, RZ, c[0x0][0x218], PT ;  /* 0x00008600ff007a0c */ /* 0x000fe20003f05070 */
[----:B------:R-:W-:-:S03]  /*15e0*/  FFMA.FTZ R60, R72, R65, R66 ;  /* 0x00000041483c7223 */ /* 0x000fc60000010042 */
[----:B------:R-:W-:Y:S01]  /*15f0*/  ISETP.NE.AND.EX P0, PT, RZ, c[0x0][0x21c], PT, P0 ;  /* 0x00008700ff007a0c */ /* 0x000fe20003f05300 */
[----:B------:R-:W-:-:S04]  /*1600*/  FADD.FTZ R61, R77, -R60 ;  /* 0x8000003c4d3d7221 */ /* 0x000fc80000010000 */
[----:B------:R-:W-:-:S08]  /*1610*/  FMUL.FTZ R62, R2, R61 ;  /* 0x0000003d023e7220 */ /* 0x000fd00000410000 */
[----:B------:R-:W-:Y:S02]  /*1620*/  @P0 FADD.FTZ R62, R45, R62 ;  /* 0x0000003e2d3e0221 */ /* 0x000fe40000010000 */
.L_x_2333:
[----:B------:R-:W-:Y:S05]  /*1630*/  BSYNC B1 ;  /* 0x0000000000017941 */ /* 0x000fea0003800000 */
.L_x_2332:
        /* <DEDUP_REMOVED lines=8> */
.L_x_2335:
[----:B------:R-:W-:Y:S05]  /*16c0*/  BSYNC B1 ;  /* 0x0000000000017941 */ /* 0x000fea0003800000 */
.L_x_2334:
        /* <DEDUP_REMOVED lines=8> */
.L_x_2337:
[----:B------:R-:W-:Y:S05]  /*1750*/  BSYNC B1 ;  /* 0x0000000000017941 */ /* 0x000fea0003800000 */
.L_x_2336:
[----:B------:R-:W-:Y:S01]  /*1760*/  ISETP.NE.U32.AND P0, PT, RZ, c[0x0][0x258], PT ;  /* 0x00009600ff007a0c */ /* 0x000fe20003f05070 */
[----:B------:R-:W-:Y:S01]  /*1770*/  BSSY B1, `(.L_x_2338) ;  /* 0x000001e000017945 */ /* 0x000fe20003800000 */
[----:B------:R-:W-:Y:S02]  /*1780*/  @P6 MOV R61, 0x10 ;  /* 0x00000010003d6802 */ /* 0x000fe40000000f00 */
[----:B------:R-:W-:-:S03]  /*1790*/  ISETP.NE.AND.EX P0, PT, RZ, c[0x0][0x25c], PT, P0 ;  /* 0x00009700ff007a0c */ /* 0x000fc60003f05300 */
[----:B------:R-:W-:Y:S01]  /*17a0*/  @P6 IMAD.WIDE.U32 R60, R0, R61, c[0x0][0x258] ;  /* 0x00009600003c6625 */ /* 0x000fe200078e003d */
[C---:B------:R-:W-:Y:S02]  /*17b0*/  SEL R56, R63.reuse, R56, P0 ;  /* 0x000000383f387207 */ /* 0x040fe40000000000 */
[C---:B------:R-:W-:Y:S01]  /*17c0*/  SEL R57, R62.reuse, R57, P0 ;  /* 0x000000393e397207 */ /* 0x040fe20000000000 */
[----:B------:R-:W-:Y:S01]  /*17d0*/  @P5 FMUL.FTZ R63, R63, c[0x0][0x1ec] ;  /* 0x00007b003f3f5a20 */ /* 0x000fe20000410000 */
[C---:B------:R-:W-:Y:S01]  /*17e0*/  SEL R58, R67.reuse, R58, P0 ;  /* 0x0000003a433a7207 */ /* 0x040fe20000000000 */
[----:B------:R-:W-:Y:S01]  /*17f0*/  @P5 FMUL.FTZ R62, R62, c[0x0][0x1ec] ;  /* 0x00007b003e3e5a20 */ /* 0x000fe20000410000 */
[C---:B------:R-:W-:Y:S01]  /*1800*/  SEL R59, R90.reuse, R59, P0 ;  /* 0x0000003b5a3b7207 */ /* 0x040fe20000000000 */
[----:B------:R-:W-:Y:S01]  /*1810*/  @P5 FMUL.FTZ R67, R67, c[0x0][0x1ec] ;  /* 0x00007b0043435a20 */ /* 0x000fe20000410000 */
[----:B------:R-:W-:Y:S01]  /*1820*/  @P5 F2FP.BF16.PACK_AB R63, RZ, R63 ;  /* 0x0000003fff3f523e */ /* 0x000fe200000010ff */
[----:B------:R-:W-:Y:S01]  /*1830*/  @P5 FMUL.FTZ R90, R90, c[0x0][0x1ec] ;  /* 0x00007b005a5a5a20 */ /* 0x000fe20000410000 */
[----:B------:R-:W-:Y:S01]  /*1840*/  @P5 F2FP.BF16.PACK_AB R62, RZ, R62 ;  /* 0x0000003eff3e523e */ /* 0x000fe200000010ff */
[----:B------:R0:W-:Y:S01]  /*1850*/  @P6 STG.E.128 [R60.64], R56 ;  /* 0x000000383c006986 */ /* 0x0001e2000c101d04 */
[----:B------:R-:W-:-:S02]  /*1860*/  @P5 F2FP.BF16.PACK_AB R67, RZ, R67 ;  /* 0x00000043ff43523e */ /* 0x000fc400000010ff */
[----:B------:R-:W-:Y:S02]  /*1870*/  @P5 F2FP.BF16.PACK_AB R90, RZ, R90 ;  /* 0x0000005aff5a523e */ /* 0x000fe400000010ff */
[----:B------:R-:W-:Y:S02]  /*1880*/  @P5 PRMT R68, R63, 0x7610, R68 ;  /* 0x000076103f445816 */ /* 0x000fe40000000044 */
[----:B------:R-:W-:Y:S02]  /*1890*/  @P5 PRMT R69, R62, 0x7610, R69 ;  /* 0x000076103e455816 */ /* 0x000fe40000000045 */
[----:B------:R-:W-:Y:S02]  /*18a0*/  @P5 PRMT R70, R67, 0x7610, R70 ;  /* 0x0000761043465816 */ /* 0x000fe40000000046 */
        /* <DEDUP_REMOVED lines=10> */
.L_x_2339:
[----:B------:R-:W-:Y:S05]  /*1950*/  BSYNC B1 ;  /* 0x0000000000017941 */ /* 0x000fea0003800000 */
.L_x_2338:
[----:B------:R-:W-:Y:S02]  /*1960*/  IADD3 R0, R0, 0x80, RZ ;  /* 0x0000008000007810 */ /* 0x000fe40007ffe0ff */
[----:B------:R-:W-:Y:S02]  /*1970*/  IADD3 R64, R64, 0x80, RZ ;  /* 0x0000008040407810 */ /* 0x000fe40007ffe0ff */
.L_x_2329:
[----:B------:R-:W-:Y:S05]  /*1980*/  BSYNC B0 ;  /* 0x0000000000007941 */ /* 0x000fea0003800000 */
.L_x_2328:
[----:B------:R-:W-:Y:S01]  /*1990*/  BSSY B0, `(.L_x_2340) ;  /* 0x0000056000007945 */ /* 0x000fe20003800000 */
[----:B------:R-:W-:Y:S05]  /*19a0*/  @!P2 BRA `(.L_x_2341) ;  /* 0x000005400000a947 */ /* 0x000fea0003800000 */
[----:B------:R-:W-:Y:S01]  /*19b0*/  @!P4 ISETP.NE.U32.AND P0, PT, RZ, c[0x0][0x218], PT ;  /* 0x00008600ff00ca0c */ /* 0x000fe20003f05070 */
[----:B------:R-:W-:Y:S01]  /*19c0*/  BSSY B1, `(.L_x_2342) ;  /* 0x0000015000017945 */ /* 0x000fe20003800000 */
[----:B------:R-:W-:Y:S02]  /*19d0*/  @!P4 ISETP.NE.U32.AND P6, PT, RZ, c[0x0][0x218], PT ;  /* 0x00008600ff00ca0c */ /* 0x000fe40003fc5070 */
[----:B------:R-:W-:Y:S02]  /*19e0*/  @!P4 ISETP.NE.AND.EX P0, PT, RZ, c[0x0][0x21c], PT, P0 ;  /* 0x00008700ff00ca0c */ /* 0x000fe40003f05300 */
[----:B------:R-:W-:Y:S02]  /*19f0*/  @!P4 ISETP.NE.AND.EX P6, PT, RZ, c[0x0][0x21c], PT, P6 ;  /* 0x00008700ff00ca0c */ /* 0x000fe40003fc5360 */
[----:B0-----:R-:W-:-:S02]  /*1a00*/  @!P4 FSEL R63, R48, RZ, P0 ;  /* 0x000000ff303fc208 */ /* 0x001fc40000000000 */
[----:B------:R-:W-:Y:S02]  /*1a10*/  @!P4 ISETP.NE.U32.AND P0, PT, RZ, c[0x0][0x218], PT ;  /* 0x00008600ff00ca0c */ /* 0x000fe40003f05070 */
[----:B------:R-:W-:Y:S02]  /*1a20*/  @!P4 FSEL R62, R49, RZ, P6 ;  /* 0x000000ff313ec208 */ /* 0x000fe40003000000 */
[----:B------:R-:W-:Y:S02]  /*1a30*/  @!P4 ISETP.NE.AND.EX P0, PT, RZ, c[0x0][0x21c], PT, P0 ;  /* 0x00008700ff00ca0c */ /* 0x000fe40003f05300 */
[----:B------:R-:W-:Y:S02]  /*1a40*/  ISETP.NE.U32.AND P6, PT, RZ, c[0x0][0x258], PT ;  /* 0x00009600ff007a0c */ /* 0x000fe40003fc5070 */
[----:B------:R-:W-:Y:S02]  /*1a50*/  @!P4 FSEL R67, R50, RZ, P0 ;  /* 0x000000ff3243c208 */ /* 0x000fe40000000000 */
[----:B------:R-:W-:-:S02]  /*1a60*/  @!P4 ISETP.NE.U32.AND P0, PT, RZ, c[0x0][0x218], PT ;  /* 0x00008600ff00ca0c */ /* 0x000fc40003f05070 */
        /* <DEDUP_REMOVED lines=10> */
.L_x_2343:
[----:B------:R-:W-:Y:S05]  /*1b10*/  BSYNC B1 ;  /* 0x0000000000017941 */ /* 0x000fea0003800000 */
.L_x_2342:
        /* <DEDUP_REMOVED lines=8> */
.L_x_2345:
[----:B------:R-:W-:Y:S05]  /*1ba0*/  BSYNC B1 ;  /* 0x0000000000017941 */ /* 0x000fea0003800000 */
.L_x_2344:
        /* <DEDUP_REMOVED lines=8> */
.L_x_2347:
[----:B------:R-:W-:Y:S05]  /*1c30*/  BSYNC B1 ;  /* 0x0000000000017941 */ /* 0x000fea0003800000 */
.L_x_2346:
        /* <DEDUP_REMOVED lines=8> */
.L_x_2349:
[----:B------:R-:W-:Y:S05]  /*1cc0*/  BSYNC B1 ;  /* 0x0000000000017941 */ /* 0x000fea0003800000 */
.L_x_2348:
[----:B------:R-:W-:Y:S01]  /*1cd0*/  ISETP.NE.U32.AND P0, PT, RZ, c[0x0][0x258], PT ;  /* 0x00009600ff007a0c */ /* 0x000fe20003f05070 */
[----:B------:R-:W-:Y:S01]  /*1ce0*/  @P6 IMAD.MOV.U32 R61, RZ, RZ, 0x10 ;  /* 0x00000010ff3d6424 */ /* 0x000fe200078e00ff */
[----:B------:R-:W-:Y:S02]  /*1cf0*/  BSSY B1, `(.L_x_2350) ;  /* 0x000001d000017945 */ /* 0x000fe40003800000 */
[----:B------:R-:W-:Y:S01]  /*1d00*/  ISETP.NE.AND.EX P0, PT, RZ, c[0x0][0x25c], PT, P0 ;  /* 0x00009700ff007a0c */ /* 0x000fe20003f05300 */
[----:B------:R-:W-:-:S03]  /*1d10*/  @P6 IMAD.WIDE.U32 R60, R0, R61, c[0x0][0x258] ;  /* 0x00009600003c6625 */ /* 0x000fc600078e003d */
[C---:B------:R-:W-:Y:S01]  /*1d20*/  SEL R56, R63.reuse, R56, P0 ;  /* 0x000000383f387207 */ /* 0x040fe20000000000 */
[----:B------:R-:W-:Y:S01]  /*1d30*/  @P5 FMUL.FTZ R63, R63, c[0x0][0x1ec] ;  /* 0x00007b003f3f5a20 */ /* 0x000fe20000410000 */
[C---:B------:R-:W-:Y:S01]  /*1d40*/  SEL R57, R62.reuse, R57, P0 ;  /* 0x000000393e397207 */ /* 0x040fe20000000000 */
[----:B------:R-:W-:Y:S01]  /*1d50*/  @P5 FMUL.FTZ R62, R62, c[0x0][0x1ec] ;  /* 0x00007b003e3e5a20 */ /* 0x000fe20000410000 */
[C---:B------:R-:W-:Y:S01]  /*1d60*/  SEL R58, R67.reuse, R58, P0 ;  /* 0x0000003a433a7207 */ /* 0x040fe20000000000 */
[----:B------:R-:W-:Y:S01]  /*1d70*/  @P5 FMUL.FTZ R67, R67, c[0x0][0x1ec] ;  /* 0x00007b0043435a20 */ /* 0x000fe20000410000 */
[C---:B------:R-:W-:Y:S01]  /*1d80*/  SEL R59, R90.reuse, R59, P0 ;  /* 0x0000003b5a3b7207 */ /* 0x040fe20000000000 */
[----:B------:R-:W-:Y:S01]  /*1d90*/  @P5 FMUL.FTZ R90, R90, c[0x0][0x1ec] ;  /* 0x00007b005a5a5a20 */ /* 0x000fe20000410000 */
[----:B------:R-:W-:Y:S02]  /*1da0*/  @P5 F2FP.BF16.PACK_AB R63, RZ, R63 ;  /* 0x0000003fff3f523e */ /* 0x000fe400000010ff */
        /* <DEDUP_REMOVED lines=17> */
.L_x_2351:
[----:B------:R-:W-:Y:S05]  /*1ec0*/  BSYNC B1 ;  /* 0x0000000000017941 */ /* 0x000fea0003800000 */
.L_x_2350:
[----:B------:R-:W-:Y:S02]  /*1ed0*/  IADD3 R0, R0, 0x80, RZ ;  /* 0x0000008000007810 */ /* 0x000fe40007ffe0ff */
[----:B------:R-:W-:Y:S02]  /*1ee0*/  IADD3 R64, R64, 0x80, RZ ;  /* 0x0000008040407810 */ /* 0x000fe40007ffe0ff */
.L_x_2341:
[----:B------:R-:W-:Y:S05]  /*1ef0*/  BSYNC B0 ;  /* 0x0000000000007941 */ /* 0x000fea0003800000 */
.L_x_2340:
        /* <DEDUP_REMOVED lines=24> */
.L_x_2355:
[----:B------:R-:W-:Y:S05]  /*2080*/  BSYNC B1 ;  /* 0x0000000000017941 */ /* 0x000fea0003800000 */
.L_x_2354:
        /* <DEDUP_REMOVED lines=8> */
.L_x_2357:
[----:B------:R-:W-:Y:S05]  /*2110*/  BSYNC B1 ;  /* 0x0000000000017941 */ /* 0x000fea0003800000 */
.L_x_2356:
        /* <DEDUP_REMOVED lines=8> */
.L_x_2359:
[----:B------:R-:W-:Y:S05]  /*21a0*/  BSYNC B1 ;  /* 0x0000000000017941 */ /* 0x000fea0003800000 */
.L_x_2358:
[----:B------:R-:W-:Y:S01]  /*21b0*/  ISETP.NE.U32.AND P0, PT, RZ, c[0x0][0x258], PT ;  /* 0x00009600ff007a0c */ /* 0x000fe20003f05070 */
[----:B------:R-:W-:Y:S01]  /*21c0*/  @P6 IMAD.MOV.U32 R61, RZ, RZ, 0x10 ;  /* 0x00000010ff3d6424 */ /* 0x000fe200078e00ff */
[----:B------:R-:W-:Y:S02]  /*21d0*/  BSSY B1, `(.L_x_2360) ;  /* 0x000000b000017945 */ /* 0x000fe40003800000 */
[----:B------:R-:W-:Y:S01]  /*21e0*/  ISETP.NE.AND.EX P0, PT, RZ, c[0x0][0x25c], PT, P0 ;  /* 0x00009700ff007a0c */ /* 0x000fe20003f05300 */
[----:B------:R-:W-:-:S03]  /*21f0*/  @P6 IMAD.WIDE.U32 R60, R0, R61, c[0x0][0x258] ;  /* 0x00009600003c6625 */ /* 0x000fc600078e003d */
[----:B------:R-:W-:Y:S01]  /*2200*/  SEL R56, R63, R56, P0 ;  /* 0x000000383f387207 */ /* 0x000fe20000000000 */
[----:B------:R-:W-:Y:S05]  /*2210*/  @!P4 BRA `(.L_x_2361) ;  /* 0x000000600000c947 */ /* 0x000fea0003800000 */
[----:B------:R-:W-:Y:S01]  /*2220*/  ISETP.NE.U32.AND P4, PT, RZ, c[0x0][0x218], PT ;  /* 0x00008600ff007a0c */ /* 0x000fe20003f85070 */
[----:B------:R-:W-:-:S03]  /*2230*/  FFMA.FTZ R66, R92, R65, R66 ;  /* 0x000000415c427223 */ /* 0x000fc60000010042 */
[----:B------:R-:W-:Y:S01]  /*2240*/  ISETP.NE.AND.EX P4, PT, RZ, c[0x0][0x21c], PT, P4 ;  /* 0x00008700ff007a0c */ /* 0x000fe20003f85340 */
[----:B------:R-:W-:-:S04]  /*2250*/  FADD.FTZ R65, R97, -R66 ;  /* 0x8000004261417221 */ /* 0x000fc80000010000 */
[----:B------:R-:W-:-:S08]  /*2260*/  FMUL.FTZ R90, R2, R65 ;  /* 0x00000041025a7220 */ /* 0x000fd00000410000 */
[----:B------:R-:W-:Y:S02]  /*2270*/  @P4 FADD.FTZ R90, R55, R90 ;  /* 0x0000005a375a4221 */ /* 0x000fe40000010000 */
.L_x_2361:
[----:B------:R-:W-:Y:S05]  /*2280*/  BSYNC B1 ;  /* 0x0000000000017941 */ /* 0x000fea0003800000 */
.L_x_2360:
        /* <DEDUP_REMOVED lines=25> */
.L_x_2353:
[----:B------:R-:W-:Y:S05]  /*2420*/  BSYNC B0 ;  /* 0x0000000000007941 */ /* 0x000fea0003800000 */
.L_x_2352:
[----:B------:R-:W-:Y:S02]  /*2430*/  IADD3 R16, R16, c[0x0][0x160], RZ ;  /* 0x0000580010107a10 */ /* 0x000fe40007ffe0ff */
[----:B------:R-:W-:Y:S02]  /*2440*/  LOP3.LUT P4, RZ, R10, 0xff, RZ, 0xc0, !PT ;  /* 0x000000ff0aff7812 */ /* 0x000fe4000788c0ff */
[----:B------:R-:W-:Y:S02]  /*2450*/  ISETP.GE.AND P0, PT, R16, c[0x0][0x164], PT ;  /* 0x0000590010007a0c */ /* 0x000fe40003f06270 */
[----:B------:R-:W-:-:S11]  /*2460*/  SEL R10, RZ, 0x1, P4 ;  /* 0x00000001ff0a7807 */ /* 0x000fd60002000000 */
[----:B0-----:R-:W-:Y:S01]  /*2470*/  @P0 CALL.REL.NOINC `(.L_x_2312) ;  /* 0x0000001000000944 */ /* 0x001fe20003c00000 */
[----:B------:R-:W-:Y:S05]  /*2480*/  BRA `(.L_x_2362) ;  /* 0xffffdf9000007947 */ /* 0x000fea000383ffff */
.L_x_2312:
        /* <DEDUP_REMOVED lines=25> */
.L_x_2326:
[----:B------:R-:W-:Y:S01]  /*2620*/  MOV R66, R101 ;  /* 0x0000006500427202 */ /* 0x000fe20000000f00 */
[----:B------:R-:W-:Y:S01]  /*2630*/  IMAD.MOV.U32 R91, RZ, RZ, 0x10 ;  /* 0x00000010ff5b7424 */ /* 0x000fe200078e00ff */
[----:B------:R-:W-:Y:S01]  /*2640*/  MOV R103, 0xffffffff ;  /* 0xffffffff00677802 */ /* 0x000fe20000000f00 */
[----:B------:R-:W-:Y:S01]  /*2650*/  IMAD.MOV.U32 R102, RZ, RZ, 0x1f ;  /* 0x0000001fff667424 */ /* 0x000fe200078e00ff */
[----:B------:R-:W-:-:S02]  /*2660*/  MOV R60, 0x2680 ;  /* 0x00002680003c7802 */ /* 0x000fc40000000f00 */
[----:B-----5:R-:W-:Y:S05]  /*2670*/  CALL.REL.NOINC `($__internal_62_$__cuda_sm70_shflsync_down_p) ;  /* 0x0000046000007944 */ /* 0x020fea0003c00000 */
[----:B-1----:R-:W-:Y:S01]  /*2680*/  IMAD.MOV.U32 R64, RZ, RZ, R66 ;  /* 0x000000ffff407224 */ /* 0x002fe200078e0042 */
[----:B0-----:R-:W-:Y:S05]  /*2690*/  BRA `(.L_x_2363) ;  /* 0xffffea9000007947 */ /* 0x001fea000383ffff */
.L_x_2327:
[----:B------:R-:W-:Y:S01]  /*26a0*/  HFMA2.MMA R91, -RZ, RZ, 0, 9.5367431640625e-07 ;  /* 0x00000010ff5b7435 */ /* 0x000fe200000001ff */
[----:B------:R-:W-:Y:S01]  /*26b0*/  IMAD.MOV.U32 R66, RZ, RZ, R99 ;  /* 0x000000ffff427224 */ /* 0x000fe200078e0063 */
[----:B------:R-:W-:Y:S01]  /*26c0*/  MOV R60, 0x2700 ;  /* 0x00002700003c7802 */ /* 0x000fe20000000f00 */
[----:B------:R-:W-:-:S02]  /*26d0*/  IMAD.MOV.U32 R102, RZ, RZ, 0x1f ;  /* 0x0000001fff667424 */ /* 0x000fc400078e00ff */
[----:B------:R-:W-:Y:S02]  /*26e0*/  IMAD.MOV.U32 R103, RZ, RZ, -0x1 ;  /* 0xffffffffff677424 */ /* 0x000fe400078e00ff */
[----:B01---5:R-:W-:Y:S05]  /*26f0*/  CALL.REL.NOINC `($__internal_62_$__cuda_sm70_shflsync_down_p) ;  /* 0x000003e000007944 */ /* 0x023fea0003c00000 */
[----:B------:R-:W-:Y:S01]  /*2700*/  FADD.FTZ R64, R64, R101 ;  /* 0x0000006540407221 */ /* 0x000fe20000010000 */
[----:B0-----:R-:W-:Y:S01]  /*2710*/  MOV R91, 0x8 ;  /* 0x00000008005b7802 */ /* 0x001fe20000000f00 */
[----:B-1----:R-:W-:Y:S01]  /*2720*/  FADD.FTZ R99, R99, R66 ;  /* 0x0000004263637221 */ /* 0x002fe20000010000 */
[----:B------:R-:W-:Y:S01]  /*2730*/  MOV R60, 0x2780 ;  /* 0x00002780003c7802 */ /* 0x000fe20000000f00 */
[----:B------:R-:W-:Y:S01]  /*2740*/  IMAD.MOV.U32 R102, RZ, RZ, 0x1f ;  /* 0x0000001fff667424 */ /* 0x000fe200078e00ff */
[----:B------:R-:W-:Y:S01]  /*2750*/  MOV R66, R64 ;  /* 0x0000004000427202 */ /* 0x000fe20000000f00 */
[----:B------:R-:W-:Y:S02]  /*2760*/  IMAD.MOV.U32 R103, RZ, RZ, -0x1 ;  /* 0xffffffffff677424 */ /* 0x000fe400078e00ff */
[----:B------:R-:W-:Y:S05]  /*2770*/  CALL.REL.NOINC `($__internal_62_$__cuda_sm70_shflsync_down_p) ;  /* 0x0000036000007944 */ /* 0x000fea0003c00000 */
[----:B0-----:R-:W-:Y:S01]  /*2780*/  HFMA2.MMA R91, -RZ, RZ, 0, 4.76837158203125e-07 ;  /* 0x00000008ff5b7435 */ /* 0x001fe200000001ff */
[----:B-1----:R-:W-:Y:S01]  /*2790*/  IMAD.MOV.U32 R63, RZ, RZ, R66 ;  /* 0x000000ffff3f7224 */ /* 0x002fe200078e0042 */
[----:B------:R-:W-:Y:S01]  /*27a0*/  MOV R60, 0x27f0 ;  /* 0x000027f0003c7802 */ /* 0x000fe20000000f00 */
[----:B------:R-:W-:Y:S02]  /*27b0*/  IMAD.MOV.U32 R66, RZ, RZ, R99 ;  /* 0x000000ffff427224 */ /* 0x000fe400078e0063 */
[----:B------:R-:W-:-:S02]  /*27c0*/  IMAD.MOV.U32 R102, RZ, RZ, 0x1f ;  /* 0x0000001fff667424 */ /* 0x000fc400078e00ff */
[----:B------:R-:W-:Y:S02]  /*27d0*/  IMAD.MOV.U32 R103, RZ, RZ, -0x1 ;  /* 0xffffffffff677424 */ /* 0x000fe400078e00ff */
[----:B------:R-:W-:Y:S05]  /*27e0*/  CALL.REL.NOINC `($__internal_62_$__cuda_sm70_shflsync_down_p) ;  /* 0x000002f000007944 */ /* 0x000fea0003c00000 */
        /* <DEDUP_REMOVED lines=8> */
[----:B0-----:R-:W-:Y:S01]  /*2870*/  HFMA2.MMA R91, -RZ, RZ, 0, 2.384185791015625e-07 ;  /* 0x00000004ff5b7435 */ /* 0x001fe200000001ff */
        /* <DEDUP_REMOVED lines=14> */
[----:B0-----:R-:W-:Y:S01]  /*2960*/  HFMA2.MMA R102, -RZ, RZ, 0, 1.847743988037109375e-06 ;  /* 0x0000001fff667435 */ /* 0x001fe200000001ff */
[----:B-1----:R-:W-:Y:S01]  /*2970*/  IMAD.MOV.U32 R63, RZ, RZ, R66 ;  /* 0x000000ffff3f7224 */ /* 0x002fe200078e0042 */
[----:B------:R-:W-:Y:S01]  /*2980*/  MOV R66, R67 ;  /* 0x0000004300427202 */ /* 0x000fe20000000f00 */
[----:B------:R-:W-:Y:S01]  /*2990*/  IMAD.MOV.U32 R91, RZ, RZ, 0x2 ;  /* 0x00000002ff5b7424 */ /* 0x000fe200078e00ff */
[----:B------:R-:W-:Y:S01]  /*29a0*/  MOV R60, 0x29d0 ;  /* 0x000029d0003c7802 */ /* 0x000fe20000000f00 */
[----:B------:R-:W-:-:S02]  /*29b0*/  IMAD.MOV.U32 R103, RZ, RZ, -0x1 ;  /* 0xffffffffff677424 */ /* 0x000fc400078e00ff */
[----:B------:R-:W-:Y:S05]  /*29c0*/  CALL.REL.NOINC `($__internal_62_$__cuda_sm70_shflsync_down_p) ;  /* 0x0000011000007944 */ /* 0x000fea0003c00000 */
[----:B------:R-:W-:Y:S01]  /*29d0*/  FADD.FTZ R65, R63, R64 ;  /* 0x000000403f417221 */ /* 0x000fe20000010000 */
[----:B0-----:R-:W-:Y:S01]  /*29e0*/  MOV R91, 0x1 ;  /* 0x00000001005b7802 */ /* 0x001fe20000000f00 */
[----:B-1----:R-:W-:Y:S01]  /*29f0*/  FADD.FTZ R67, R67, R66 ;  /* 0x0000004243437221 */ /* 0x002fe20000010000 */
[----:B------:R-:W-:Y:S01]  /*2a00*/  MOV R103, 0xffffffff ;  /* 0xffffffff00677802 */ /* 0x000fe20000000f00 */
[----:B------:R-:W-:Y:S01]  /*2a10*/  IMAD.MOV.U32 R102, RZ, RZ, 0x1f ;  /* 0x0000001fff667424 */ /* 0x000fe200078e00ff */
[----:B------:R-:W-:Y:S01]  /*2a20*/  MOV R60, 0x2a50 ;  /* 0x00002a50003c7802 */ /* 0x000fe20000000f00 */
[----:B------:R-:W-:-:S02]  /*2a30*/  IMAD.MOV.U32 R66, RZ, RZ, R65 ;  /* 0x000000ffff427224 */ /* 0x000fc400078e0041 */
[----:B------:R-:W-:Y:S05]  /*2a40*/  CALL.REL.NOINC `($__internal_62_$__cuda_sm70_shflsync_down_p) ;  /* 0x0000009000007944 */ /* 0x000fea0003c00000 */
[----:B0-----:R-:W-:Y:S01]  /*2a50*/  HFMA2.MMA R91, -RZ, RZ, 0, 5.9604644775390625e-08 ;  /* 0x00000001ff5b7435 */ /* 0x001fe200000001ff */
[----:B-1----:R-:W-:Y:S01]  /*2a60*/  MOV R90, R66 ;  /* 0x00000042005a7202 */ /* 0x002fe20000000f00 */
[----:B------:R-:W-:Y:S01]  /*2a70*/  IMAD.MOV.U32 R66, RZ, RZ, R67 ;  /* 0x000000ffff427224 */ /* 0x000fe200078e0043 */
[----:B------:R-:W-:Y:S01]  /*2a80*/  MOV R103, 0xffffffff ;  /* 0xffffffff00677802 */ /* 0x000fe20000000f00 */
[----:B------:R-:W-:Y:S01]  /*2a90*/  IMAD.MOV.U32 R102, RZ, RZ, 0x1f ;  /* 0x0000001fff667424 */ /* 0x000fe200078e00ff */
[----:B------:R-:W-:-:S02]  /*2aa0*/  MOV R60, 0x2ac0 ;  /* 0x00002ac0003c7802 */ /* 0x000fc40000000f00 */
[----:B------:R-:W-:Y:S05]  /*2ab0*/  CALL.REL.NOINC `($__internal_62_$__cuda_sm70_shflsync_down_p) ;  /* 0x0000002000007944 */ /* 0x000fea0003c00000 */
[----:B-1----:R-:W-:Y:S01]  /*2ac0*/  IMAD.MOV.U32 R60, RZ, RZ, R66 ;  /* 0x000000ffff3c7224 */ /* 0x002fe200078e0042 */
[----:B0-----:R-:W-:Y:S05]  /*2ad0*/  BRA `(.L_x_2364) ;  /* 0xffffe77000007947 */ /* 0x001fea000383ffff */
        .weak           $__internal_62_$__cuda_sm70_shflsync_down_p
        .type           $__internal_62_$__cuda_sm70_shflsync_down_p,@function
        .size           $__internal_62_$__cuda_sm70_shflsync_down_p,(.L_x_6711 - $__internal_62_$__cuda_sm70_shflsync_down_p)
$__internal_62_$__cuda_sm70_shflsync_down_p:
[----:B------:R-:W-:Y:S01]  /*2ae0*/  HFMA2.MMA R61, -RZ, RZ, 0, 0 ;  /* 0x00000000ff3d7435 */ /* 0x000fe200000001ff */
[----:B------:R-:W-:Y:S04]  /*2af0*/  WARPSYNC R103 ;  /* 0x0000006700007348 */ /* 0x000fe80003800000 */
[----:B------:R0:W1:Y:S01]  /*2b00*/  SHFL.DOWN PT, R66, R66, R91, R102 ;  /* 0x0800005b42427389 */ /* 0x00006200000e0066 */
[----:B------:R-:W-:Y:S05]  /*2b10*/  RET.REL.NODEC R60 `(_ZN10layer_norm13ln_bwd_kernelINS_13Kernel_traitsI13__nv_bfloat16S2_fS2_fjLj1536ELj1ELj1ELj4ELj8ENS_18Kernel_traits_baseILj1536ES2_S2_fS2_fjLj128EEEEELb0ELb0ELb1ELb0EEEvNS_9BwdParamsE) ;  /* 0xffffd4e03c007950 */ /* 0x000fea0003c3ffff */
.L_x_2365:
        /* <DEDUP_REMOVED lines=14> */
.L_x_6711:


//--------------------- .text._ZN10layer_norm13ln_bwd_kernelINS_13Kernel_traitsI13__nv_bfloat16S2_fS2_fjLj1536ELj1ELj1ELj4ELj8ENS_18Kernel_traits_baseILj1536ES2_S2_fS2_fjLj128EEEEELb0ELb0ELb1ELb1EEEvNS_9BwdParamsE --------------------------
	.section	.text._ZN10layer_norm13ln_bwd_kernelINS_13Kernel_traitsI13__nv_bfloat16S2_fS2_fjLj1536ELj1ELj1ELj4ELj8ENS_18Kernel_traits_baseILj1536ES2_S2_fS2_fjLj128EEEEELb0ELb0ELb1ELb1EEEvNS_9BwdParamsE,"ax",@progbits
	.sectioninfo	@"SHI_REGISTERS=108"
	.align	128
        .global         _ZN10layer_norm13ln_bwd_kernelINS_13Kernel_traitsI13__nv_bfloat16S2_fS2_fjLj1536ELj1ELj1ELj4ELj8ENS_18Kernel_traits_baseILj1536ES2_S2_fS2_fjLj128EEEEELb0ELb0ELb1ELb1EEEvNS_9BwdParamsE
        .type           _ZN10layer_norm13ln_bwd_kernelINS_13Kernel_traitsI13__nv_bfloat16S2_fS2_fjLj1536ELj1ELj1ELj4ELj8ENS_18Kernel_traits_baseILj1536ES2_S2_fS2_fjLj128EEEEELb0ELb0ELb1ELb1EEEvNS_9BwdParamsE,@function
        .size           _ZN10layer_norm13ln_bwd_kernelINS_13Kernel_traitsI13__nv_bfloat16S2_fS2_fjLj1536ELj1ELj1ELj4ELj8ENS_18Kernel_traits_baseILj1536ES2_S2_fS2_fjLj128EEEEELb0ELb0ELb1ELb1EEEvNS_9BwdParamsE,(.L_x_6712 - _ZN10layer_norm13ln_bwd_kernelINS_13Kernel_traitsI13__nv_bfloat16S2_fS2_fjLj1536ELj1ELj1ELj4ELj8ENS_18Kernel_traits_baseILj1536ES2_S2_fS2_fjLj128EEEEELb0ELb0ELb1ELb1EEEvNS_9BwdParamsE)
        .other          _ZN10layer_norm13ln_bwd_kernelINS_13Kernel_traitsI13__nv_bfloat16S2_fS2_fjLj1536ELj1ELj1ELj4ELj8ENS_18Kernel_traits_baseILj1536ES2_S2_fS2_fjLj128EEEEELb0ELb0ELb1ELb1EEEvNS_9BwdParamsE,@"STO_CUDA_ENTRY STV_DEFAULT"
_ZN10layer_norm13ln_bwd_kernelINS_13Kernel_traitsI13__nv_bfloat16S2_fS2_fjLj1536ELj1ELj1ELj4ELj8ENS_18Kernel_traits_baseILj1536ES2_S2_fS2_fjLj128EEEEELb0ELb0ELb1ELb1EEEvNS_9BwdParamsE:
.text._ZN10layer_norm13ln_bwd_kernelINS_13Kernel_traitsI13__nv_bfloat16S2_fS2_fjLj1536ELj1ELj1ELj4ELj8ENS_18Kernel_traits_baseILj1536ES2_S2_fS2_fjLj128EEEEELb0ELb0ELb1ELb1EEEvNS_9BwdParamsE:
        /* <DEDUP_REMOVED lines=20> */
.L_x_2366:
[----:B------:R-:W-:-:S05]  /*0140*/  IMAD.SHL.U32 R3, R0, 0x8, RZ ;  /* 0x0000000800037824 */ /* 0x000fca00078e00ff */
[----:B------:R-:W-:-:S04]  /*0150*/  LOP3.LUT R3, R3, 0x3f8, RZ, 0xc0, !PT ;  /* 0x000003f803037812 */ /* 0x000fc800078ec0ff */
[----:B------:R-:W-:-:S04]  /*0160*/  IADD3 R4, P0, R3, c[0x0][0x1b0], RZ ;  /* 0x00006c0003047a10 */ /* 0x000fc80007f1e0ff */
[----:B------:R-:W-:-:S05]  /*0170*/  IADD3.X R5, RZ, c[0x0][0x1b4], RZ, P0, !PT ;  /* 0x00006d00ff057a10 */ /* 0x000fca00007fe4ff */
        /* <DEDUP_REMOVED lines=27> */
[----:B------:R-:W-:Y:S01]  /*0330*/  IMAD.MOV.U32 R8, RZ, RZ, 0x1 ;  /* 0x00000001ff087424 */ /* 0x000fe200078e00ff */
[----:B------:R-:W-:Y:S02]  /*0340*/  PRMT R10, RZ, 0x5410, R17 ;  /* 0x00005410ff0a7816 */ /* 0x000fe40000000011 */
[----:B------:R-:W-:-:S02]  /*0350*/  PRMT R11, RZ, 0x5410, R11 ;  /* 0x00005410ff0b7816 */ /* 0x000fc4000000000b */
[----:B------:R-:W-:Y:S02]  /*0360*/  PRMT R12, RZ, 0x5410, R12 ;  /* 0x00005410ff0c7816 */ /* 0x000fe4000000000c */
[----:B------:R-:W-:Y:S02]  /*0370*/  PRMT R13, RZ, 0x5410, R13 ;  /* 0x00005410ff0d7816 */ /* 0x000fe4000000000d */
[----:B------:R-:W-:Y:S02]  /*0380*/  PRMT R14, RZ, 0x5410, R14 ;  /* 0x00005410ff0e7816 */ /* 0x000fe4000000000e */
[----:B------:R-:W-:Y:S02]  /*0390*/  PRMT R15, RZ, 0x5410, R15 ;  /* 0x00005410ff0f7816 */ /* 0x000fe4000000000f */
[----:B0-----:R-:W-:Y:S02]  /*03a0*/  PRMT R16, RZ, 0x5410, R16 ;  /* 0x00005410ff107816 */ /* 0x001fe40000000010 */
.L_x_2403:
[----:B------:R-:W-:-:S04]  /*03b0*/  IMAD.MOV.U32 R105, RZ, RZ, 0x4 ;  /* 0x00000004ff697424 */ /* 0x000fc800078e00ff */
[----:B------:R-:W-:-:S06]  /*03c0*/  IMAD.WIDE R64, R2, R105, c[0x0][0x1d8] ;  /* 0x0000760002407625 */ /* 0x000fcc00078e0269 */
[----:B------:R-:W2:Y:S01]  /*03d0*/  LDG.E R64, [R64.64] ;  /* 0x0000000440407981 */ /* 0x000ea2000c1e1900 */
[----:B------:R-:W-:-:S04]  /*03e0*/  IMAD.WIDE R62, R2, R105, c[0x0][0x1a8] ;  /* 0x00006a00023e7625 */ /* 0x000fc800078e0269 */
[C---:B------:R-:W-:Y:S01]  /*03f0*/  IMAD.WIDE R60, R2.reuse, R105, c[0x0][0x1d0] ;  /* 0x00007400023c7625 */ /* 0x040fe200078e0269 */
[----:B------:R0:W5:Y:S04]  /*0400*/  LDG.E R17, [R62.64] ;  /* 0x000000043e117981 */ /* 0x000168000c1e1900 */
[----:B------:R0:W5:Y:S01]  /*0410*/  LDG.E R102, [R60.64] ;  /* 0x000000043c667981 */ /* 0x000162000c1e1900 */
[----:B------:R-:W-:Y:S01]  /*0420*/  IMAD R18, R2, c[0x0][0x168], RZ ;  /* 0x00005a0002127a24 */ /* 0x000fe200078e02ff */
[----:B------:R-:W-:Y:S01]  /*0430*/  LOP3.LUT R104, R0, 0x7f, RZ, 0xc0, !PT ;  /* 0x0000007f00687812 */ /* 0x000fe200078ec0ff */
[----:B------:R-:W-:Y:S01]  /*0440*/  HFMA2.MMA R66, -RZ, RZ, 0, 9.5367431640625e-07 ;  /* 0x00000010ff427435 */ /* 0x000fe200000001ff */
[----:B------:R-:W-:Y:S02]  /*0450*/  BSSY B0, `(.L_x_2368) ;  /* 0x000009f000007945 */ /* 0x000fe40003800000 */
[----:B------:R-:W-:-:S04]  /*0460*/  SHF.R.S32.HI R67, RZ, 0x1f, R18 ;  /* 0x0000001fff437819 */ /* 0x000fc80000011412 */
[----:B------:R-:W-:-:S04]  /*0470*/  LEA.HI R67, R67, R18, RZ, 0x2 ;  /* 0x0000001243437211 */ /* 0x000fc800078f10ff */
[----:B------:R-:W-:-:S04]  /*0480*/  LEA.HI.SX32 R103, R67, R104, 0x1e ;  /* 0x0000006843677211 */ /* 0x000fc800078ff2ff */
[C---:B------:R-:W-:Y:S01]  /*0490*/  IADD3 R75, R103.reuse, 0x80, RZ ;  /* 0x00000080674b7810 */ /* 0x040fe20007ffe0ff */
[C---:B------:R-:W-:Y:S01]  /*04a0*/  IMAD.WIDE.U32 R86, R103.reuse, R66, c[0x0][0x218] ;  /* 0x0000860067567625 */ /* 0x040fe200078e0042 */
[----:B------:R-:W-:-:S03]  /*04b0*/  IADD3 R18, R103, 0x100, RZ ;  /* 0x0000010067127810 */ /* 0x000fc60007ffe0ff */
[----:B------:R-:W-:-:S04]  /*04c0*/  IMAD.WIDE.U32 R84, R75, R66, c[0x0][0x218] ;  /* 0x000086004b547625 */ /* 0x000fc800078e0042 */
[----:B------:R-:W-:Y:S01]  /*04d0*/  IMAD.WIDE.U32 R82, R18, R66, c[0x0][0x218] ;  /* 0x0000860012527625 */ /* 0x000fe200078e0042 */
[----:B--2---:R-:W-:-:S13]  /*04e0*/  ISETP.GT.AND P6, PT, R64, RZ, PT ;  /* 0x000000ff4000720c */ /* 0x004fda0003fc4270 */
[----:B------:R-:W-:Y:S05]  /*04f0*/  @P6 BRA `(.L_x_2369) ;  /* 0x000000b000006947 */ /* 0x000fea0003800000 */
[----:B0-----:R-:W-:Y:S01]  /*0500*/  ISETP.NE.U32.AND P0, PT, RZ, c[0x0][0x218], PT ;  /* 0x00008600ff007a0c */ /* 0x001fe20003f05070 */
[----:B------:R-:W-:Y:S01]  /*0510*/  IMAD.MOV.U32 R64, RZ, RZ, RZ ;  /* 0x000000ffff407224 */ /* 0x000fe200078e00ff */
[----:B------:R-:W-:Y:S02]  /*0520*/  MOV R63, RZ ;  /* 0x000000ff003f7202 */ /* 0x000fe40000000f00 */
[----:B------:R-:W-:-:S13]  /*0530*/  ISETP.NE.AND.EX P0, PT, RZ, c[0x0][0x21c], PT, P0 ;  /* 0x00008700ff007a0c */ /* 0x000fda0003f05300 */
[----:B------:R-:W-:Y:S05]  /*0540*/  @!P0 BRA `(.L_x_2370) ;  /* 0x000008f000008947 */ /* 0x000fea0003800000 */
[----:B------:R0:W5:Y:S04]  /*0550*/  LDG.E.128 R44, [R86.64] ;  /* 0x00000004562c7981 */ /* 0x000168000c1e1d00 */
[----:B------:R0:W5:Y:S04]  /*0560*/  LDG.E.128 R48, [R84.64] ;  /* 0x0000000454307981 */ /* 0x000168000c1e1d00 */
[----:B------:R0:W5:Y:S01]  /*0570*/  LDG.E.128 R52, [R82.64] ;  /* 0x0000000452347981 */ /* 0x000162000c1e1d00 */
[----:B------:R-:W-:Y:S01]  /*0580*/  IMAD.MOV.U32 R64, RZ, RZ, RZ ;  /* 0x000000ffff407224 */ /* 0x000fe200078e00ff */
[----:B------:R-:W-:Y:S01]  /*0590*/  MOV R63, RZ ;  /* 0x000000ff003f7202 */ /* 0x000fe20000000f00 */
[----:B------:R-:W-:Y:S05]  /*05a0*/  BRA `(.L_x_2370) ;  /* 0x0000089000007947 */ /* 0x000fea0003800000 */
.L_x_2369:
[----:B0-----:R-:W-:Y:S01]  /*05b0*/  IADD3 R60, R64, -0x1, RZ ;  /* 0xffffffff403c7810 */ /* 0x001fe20007ffe0ff */
[----:B------:R-:W-:-:S02]  /*05c0*/  IMAD.MOV.U32 R81, RZ, RZ, 0x8 ;  /* 0x00000008ff517424 */ /* 0x000fc400078e00ff */
[----:B------:R-:W-:-:S04]  /*05d0*/  IMAD.WIDE R64, R2, R105, c[0x0][0x1a0] ;  /* 0x0000680002407625 */ /* 0x000fc800078e0269 */
[----:B------:R-:W-:Y:S01]  /*05e0*/  IMAD R60, R60, c[0x0][0x168], RZ ;  /* 0x00005a003c3c7a24 */ /* 0x000fe200078e02ff */
[----:B------:R0:W2:Y:S04]  /*05f0*/  LDG.E R90, [R64.64] ;  /* 0x00000004405a7981 */ /* 0x0000a8000c1e1900 */
[----:B------:R-:W-:-:S04]  /*0600*/  SHF.R.S32.HI R61, RZ, 0x1f, R60 ;  /* 0x0000001fff3d7819 */ /* 0x000fc8000001143c */
[----:B------:R-:W-:-:S04]  /*0610*/  LEA.HI R61, R61, R60, RZ, 0x2 ;  /* 0x0000003c3d3d7211 */ /* 0x000fc800078f10ff */
[----:B------:R-:W-:Y:S01]  /*0620*/  LEA.HI.SX32 R80, R61, R104, 0x1e ;  /* 0x000000683d507211 */ /* 0x000fe200078ff2ff */
[----:B------:R-:W-:-:S03]  /*0630*/  IMAD.WIDE.U32 R60, R103, R66, c[0x0][0x188] ;  /* 0x00006200673c7625 */ /* 0x000fc600078e0042 */
[C---:B------:R-:W-:Y:S01]  /*0640*/  IADD3 R78, R80.reuse, 0x80, RZ ;  /* 0x00000080504e7810 */ /* 0x040fe20007ffe0ff */
[CC--:B------:R-:W-:Y:S01]  /*0650*/  IMAD.WIDE.U32 R76, R80.reuse, R81.reuse, c[0x0][0x208] ;  /* 0x00008200504c7625 */ /* 0x0c0fe200078e0051 */
[----:B------:R-:W-:Y:S01]  /*0660*/  IADD3 R80, R80, 0x100, RZ ;  /* 0x0000010050507810 */ /* 0x000fe20007ffe0ff */
[----:B------:R-:W3:Y:S02]  /*0670*/  LDG.E.128 R60, [R60.64] ;  /* 0x000000043c3c7981 */ /* 0x000ee4000c1e1d00 */
[-C--:B------:R-:W-:Y:S02]  /*0680*/  IMAD.WIDE.U32 R78, R78, R81.reuse, c[0x0][0x208] ;  /* 0x000082004e4e7625 */ /* 0x080fe400078e0051 */
[----:B------:R-:W4:Y:S02]  /*0690*/  LDG.E.64 R76, [R76.64] ;  /* 0x000000044c4c7981 */ /* 0x000f24000c1e1b00 */
[----:B------:R-:W-:Y:S02]  /*06a0*/  IMAD.WIDE.U32 R80, R80, R81, c[0x0][0x208] ;  /* 0x0000820050507625 */ /* 0x000fe400078e0051 */
[----:B------:R-:W4:Y:S02]  /*06b0*/  LDG.E.64 R78, [R78.64] ;  /* 0x000000044e4e7981 */ /* 0x000f24000c1e1b00 */
[----:B------:R-:W-:-:S02]  /*06c0*/  IMAD.WIDE.U32 R68, R18, R66, c[0x0][0x188] ;  /* 0x0000620012447625 */ /* 0x000fc400078e0042 */
[----:B------:R-:W4:Y:S02]  /*06d0*/  LDG.E.64 R80, [R80.64] ;  /* 0x0000000450507981 */ /* 0x000f24000c1e1b00 */
[----:B------:R-:W-:Y:S02]  /*06e0*/  IMAD.WIDE.U32 R88, R75, R66, c[0x0][0x188] ;  /* 0x000062004b587625 */ /* 0x000fe400078e0042 */
[----:B------:R-:W4:Y:S04]  /*06f0*/  LDG.E.128 R68, [R68.64] ;  /* 0x0000000444447981 */ /* 0x000f28000c1e1d00 */
[----:B0-----:R0:W4:Y:S01]  /*0700*/  LDG.E.128 R64, [R88.64] ;  /* 0x0000000458407981 */ /* 0x001122000c1e1d00 */
[----:B------:R-:W-:-:S04]  /*0710*/  ISETP.NE.U32.AND P0, PT, RZ, c[0x0][0x218], PT ;  /* 0x00008600ff007a0c */ /* 0x000fc80003f05070 */
[----:B------:R-:W-:-:S13]  /*0720*/  ISETP.NE.AND.EX P0, PT, RZ, c[0x0][0x21c], PT, P0 ;  /* 0x00008700ff007a0c */ /* 0x000fda0003f05300 */
[----:B------:R1:W5:Y:S04]  /*0730*/  @P0 LDG.E.128 R44, [R86.64] ;  /* 0x00000004562c0981 */ /* 0x000368000c1e1d00 */
[----:B------:R0:W5:Y:S04]  /*0740*/  @P0 LDG.E.128 R48, [R84.64] ;  /* 0x0000000454300981 */ /* 0x000168000c1e1d00 */
[----:B------:R0:W5:Y:S01]  /*0750*/  @P0 LDG.E.128 R52, [R82.64] ;  /* 0x0000000452340981 */ /* 0x000162000c1e1d00 */
[----:B------:R-:W-:-:S04]  /*0760*/  ISETP.NE.AND P0, PT, R7, RZ, PT ;  /* 0x000000ff0700720c */ /* 0x000fc80003f05270 */
[----:B--2---:R-:W-:-:S05]  /*0770*/  FSEL R96, R90, RZ, !P0 ;  /* 0x000000ff5a607208 */ /* 0x004fca0004000000 */
[----:B---3--:R-:W-:Y:S01]  /*0780*/  FADD.FTZ R62, -R96, R62 ;  /* 0x0000003e603e7221 */ /* 0x008fe20000010100 */
[----:B----4-:R-:W-:Y:S02]  /*0790*/  MOV R90, R76 ;  /* 0x0000004c005a7202 */ /* 0x010fe40000000f00 */
[----:B------:R-:W-:Y:S01]  /*07a0*/  SHF.R.U64 R98, R76, 0x10, R77 ;  /* 0x000000104c627819 */ /* 0x000fe2000000124d */
[C---:B------:R-:W-:Y:S01]  /*07b0*/  FADD.FTZ R76, -R96.reuse, R60 ;  /* 0x0000003c604c7221 */ /* 0x040fe20000010100 */
[----:B0-----:R-:W-:Y:S01]  /*07c0*/  MOV R82, R78 ;  /* 0x0000004e00527202 */ /* 0x001fe20000000f00 */
[----:B------:R-:W-:Y:S01]  /*07d0*/  FADD.FTZ R88, -R96, R61 ;  /* 0x0000003d60587221 */ /* 0x000fe20000010100 */
[----:B------:R-:W-:Y:S01]  /*07e0*/  SHF.R.U64 R95, R78, 0x10, R79 ;  /* 0x000000104e5f7819 */ /* 0x000fe2000000124f */
[----:B------:R-:W-:Y:S01]  /*07f0*/  FADD.FTZ R84, -R96, R63 ;  /* 0x0000003f60547221 */ /* 0x000fe20000010100 */
[----:B------:R-:W-:Y:S02]  /*0800*/  MOV R85, R80 ;  /* 0x0000005000557202 */ /* 0x000fe40000000f00 */
[----:B-1----:R-:W-:Y:S01]  /*0810*/  SHF.R.U64 R87, R80, 0x10, R81 ;  /* 0x0000001050577819 */ /* 0x002fe20000001251 */
[C---:B------:R-:W-:Y:S01]  /*0820*/  FADD.FTZ R92, -R96.reuse, R69 ;  /* 0x00000045605c7221 */ /* 0x040fe20000010100 */
[----:B------:R-:W-:Y:S01]  /*0830*/  PRMT R90, RZ, 0x5410, R90 ;  /* 0x00005410ff5a7816 */ /* 0x000fe2000000005a */
[----:B------:R-:W-:-:S02]  /*0840*/  FADD.FTZ R86, -R96, R68 ;  /* 0x0000004460567221 */ /* 0x000fc40000010100 */
[C---:B------:R-:W-:Y:S02]  /*0850*/  FADD.FTZ R64, -R96.reuse, R64 ;  /* 0x0000004060407221 */ /* 0x040fe40000010100 */
[C---:B------:R-:W-:Y:S02]  /*0860*/  FADD.FTZ R78, -R96.reuse, R65 ;  /* 0x00000041604e7221 */ /* 0x040fe40000010100 */
[C---:B------:R-:W-:Y:S02]  /*0870*/  FADD.FTZ R66, -R96.reuse, R66 ;  /* 0x0000004260427221 */ /* 0x040fe40000010100 */
[C---:B------:R-:W-:Y:S02]  /*0880*/  FADD.FTZ R80, -R96.reuse, R67 ;  /* 0x0000004360507221 */ /* 0x040fe40000010100 */
[----:B------:R-:W-:Y:S02]  /*0890*/  FADD.FTZ R94, -R96, R70 ;  /* 0x00000046605e7221 */ /* 0x000fe40000010100 */
[----:B-----5:R-:W-:-:S02]  /*08a0*/  FMUL.FTZ R69, R17, R76 ;  /* 0x0000004c11457220 */ /* 0x020fc40000410000 */
[----:B------:R-:W-:Y:S02]  /*08b0*/  FADD.FTZ R96, -R96, R71 ;  /* 0x0000004760607221 */ /* 0x000fe40000010100 */
[----:B------:R-:W-:Y:S02]  /*08c0*/  IMAD.MOV.U32 R91, RZ, RZ, R77 ;  /* 0x000000ffff5b7224 */ /* 0x000fe400078e004d */
[C---:B------:R-:W-:Y:S01]  /*08d0*/  FMUL.FTZ R71, R17.reuse, R62 ;  /* 0x0000003e11477220 */ /* 0x040fe20000410000 */
[----:B------:R-:W-:Y:S01]  /*08e0*/  PRMT R62, RZ, 0x5410, R98 ;  /* 0x00005410ff3e7816 */ /* 0x000fe20000000062 */
[----:B------:R-:W-:Y:S02]  /*08f0*/  FMUL.FTZ R68, R17, R88 ;  /* 0x0000005811447220 */ /* 0x000fe40000410000 */
[----:B------:R-:W-:Y:S02]  /*0900*/  FADD.FTZ R28, R28, R90 ;  /* 0x0000005a1c1c7221 */ /* 0x000fe40000010000 */
[----:B------:R-:W-:-:S02]  /*0910*/  FFMA.FTZ R40, R69, R90, R40 ;  /* 0x0000005a45287223 */ /* 0x000fc40000010028 */
[----:B------:R-:W-:Y:S02]  /*0920*/  IMAD.MOV.U32 R61, RZ, RZ, R81 ;  /* 0x000000ffff3d7224 */ /* 0x000fe400078e0051 */
[----:B------:R-:W-:Y:S01]  /*0930*/  FMUL.FTZ R90, R3, R90 ;  /* 0x0000005a035a7220 */ /* 0x000fe20000410000 */
[----:B------:R-:W-:Y:S01]  /*0940*/  SHF.R.U32.HI R93, RZ, 0x10, R77 ;  /* 0x00000010ff5d7819 */ /* 0x000fe2000001164d */
[----:B------:R-:W-:Y:S01]  /*0950*/  FADD.FTZ R29, R29, R62 ;  /* 0x0000003e1d1d7221 */ /* 0x000fe20000010000 */
[----:B------:R-:W-:Y:S01]  /*0960*/  PRMT R63, RZ, 0x5410, R91 ;  /* 0x00005410ff3f7816 */ /* 0x000fe2000000005b */
[-C--:B------:R-:W-:Y:S02]  /*0970*/  FFMA.FTZ R41, R68, R62.reuse, R41 ;  /* 0x0000003e44297223 */ /* 0x080fe40000010029 */
[----:B------:R-:W-:Y:S01]  /*0980*/  FMUL.FTZ R91, R11, R62 ;  /* 0x0000003e0b5b7220 */ /* 0x000fe20000410000 */
[----:B------:R-:W-:Y:S01]  /*0990*/  PRMT R65, RZ, 0x5410, R61 ;  /* 0x00005410ff417816 */ /* 0x000fe2000000003d */
[----:B------:R-:W-:-:S02]  /*09a0*/  FMUL.FTZ R76, R17, R78 ;  /* 0x0000004e114c7220 */ /* 0x000fc40000410000 */
[----:B------:R-:W-:Y:S01]  /*09b0*/  FADD.FTZ R62, RZ, R90 ;  /* 0x0000005aff3e7221 */ /* 0x000fe20000010000 */
[----:B------:R-:W-:Y:S01]  /*09c0*/  PRMT R93, RZ, 0x5410, R93 ;  /* 0x00005410ff5d7816 */ /* 0x000fe2000000005d */
[C---:B------:R-:W-:Y:S02]  /*09d0*/  FMUL.FTZ R78, R17.reuse, R80 ;  /* 0x00000050114e7220 */ /* 0x040fe40000410000 */
[----:B------:R-:W-:Y:S02]  /*09e0*/  FMUL.FTZ R80, R17, R92 ;  /* 0x0000005c11507220 */ /* 0x000fe40000410000 */
[----:B------:R-:W-:Y:S02]  /*09f0*/  FFMA.FTZ R61, R69, R90, RZ ;  /* 0x0000005a453d7223 */ /* 0x000fe400000100ff */
[----:B------:R-:W-:Y:S02]  /*0a00*/  FMUL.FTZ R70, R17, R84 ;  /* 0x0000005411467220 */ /* 0x000fe40000410000 */
[----:B------:R-:W-:-:S02]  /*0a10*/  FADD.FTZ R30, R30, R63 ;  /* 0x0000003f1e1e7221 */ /* 0x000fc40000010000 */
[-C--:B------:R-:W-:Y:S02]  /*0a20*/  FFMA.FTZ R42, R71, R63.reuse, R42 ;  /* 0x0000003f472a7223 */ /* 0x080fe4000001002a */
[----:B------:R-:W-:Y:S02]  /*0a30*/  FMUL.FTZ R92, R4, R63 ;  /* 0x0000003f045c7220 */ /* 0x000fe40000410000 */
[----:B------:R-:W-:Y:S01]  /*0a40*/  FADD.FTZ R63, R62, R91 ;  /* 0x0000005b3e3f7221 */ /* 0x000fe20000010000 */
[----:B------:R-:W-:Y:S01]  /*0a50*/  PRMT R82, RZ, 0x5410, R82 ;  /* 0x00005410ff527816 */ /* 0x000fe20000000052 */
[----:B------:R-:W-:Y:S02]  /*0a60*/  FFMA.FTZ R61, R68, R91, R61 ;  /* 0x0000005b443d7223 */ /* 0x000fe4000001003d */
[----:B------:R-:W-:Y:S02]  /*0a70*/  FADD.FTZ R31, R31, R93 ;  /* 0x0000005d1f1f7221 */ /* 0x000fe40000010000 */
[----:B------:R-:W-:-:S02]  /*0a80*/  FFMA.FTZ R43, R70, R93, R43 ;  /* 0x0000005d462b7223 */ /* 0x000fc4000001002b */
[----:B------:R-:W-:Y:S02]  /*0a90*/  FMUL.FTZ R93, R12, R93 ;  /* 0x0000005d0c5d7220 */ /* 0x000fe40000410000 */
[----:B------:R-:W-:Y:S02]  /*0aa0*/  FADD.FTZ R62, R63, R92 ;  /* 0x0000005c3f3e7221 */ /* 0x000fe40000010000 */
[----:B------:R-:W-:Y:S02]  /*0ab0*/  IMAD.MOV.U32 R83, RZ, RZ, R79 ;  /* 0x000000ffff537224 */ /* 0x000fe400078e004f */
[----:B------:R-:W-:Y:S01]  /*0ac0*/  FMUL.FTZ R77, R17, R64 ;  /* 0x00000040114d7220 */ /* 0x000fe20000410000 */
[----:B------:R-:W-:Y:S01]  /*0ad0*/  PRMT R64, RZ, 0x5410, R95 ;  /* 0x00005410ff407816 */ /* 0x000fe2000000005f */
[----:B------:R-:W-:Y:S02]  /*0ae0*/  FFMA.FTZ R61, R71, R92, R61 ;  /* 0x0000005c473d7223 */ /* 0x000fe4000001003d */
[----:B------:R-:W-:-:S02]  /*0af0*/  FMUL.FTZ R89, R17, R94 ;  /* 0x0000005e11597220 */ /* 0x000fc40000410000 */
[----:B------:R-:W-:Y:S02]  /*0b00*/  FMUL.FTZ R94, R5, R82 ;  /* 0x00000052055e7220 */ /* 0x000fe40000410000 */
[----:B------:R-:W-:Y:S01]  /*0b10*/  FADD.FTZ R63, R62, R93 ;  /* 0x0000005d3e3f7221 */ /* 0x000fe20000010000 */
[----:B------:R-:W-:Y:S01]  /*0b20*/  SHF.R.U32.HI R97, RZ, 0x10, R79 ;  /* 0x00000010ff617819 */ /* 0x000fe2000001164f */
[----:B------:R-:W-:Y:S01]  /*0b30*/  FFMA.FTZ R61, R70, R93, R61 ;  /* 0x0000005d463d7223 */ /* 0x000fe2000001003d */
[----:B------:R-:W-:Y:S01]  /*0b40*/  PRMT R83, RZ, 0x5410, R83 ;  /* 0x00005410ff537816 */ /* 0x000fe20000000053 */
[----:B------:R-:W-:Y:S02]  /*0b50*/  FMUL.FTZ R95, R13, R64 ;  /* 0x000000400d5f7220 */ /* 0x000fe40000410000 */
[----:B------:R-:W-:Y:S01]  /*0b60*/  FADD.FTZ R62, R63, R94 ;  /* 0x0000005e3f3e7221 */ /* 0x000fe20000010000 */
[----:B------:R-:W-:Y:S01]  /*0b70*/  PRMT R97, RZ, 0x5410, R97 ;  /* 0x00005410ff617816 */ /* 0x000fe20000000061 */
[----:B------:R-:W-:-:S02]  /*0b80*/  FFMA.FTZ R61, R77, R94, R61 ;  /* 0x0000005e4d3d7223 */ /* 0x000fc4000001003d */
[C---:B------:R-:W-:Y:S02]  /*0b90*/  FMUL.FTZ R88, R17.reuse, R96 ;  /* 0x0000006011587220 */ /* 0x040fe40000410000 */
[----:B------:R-:W-:Y:S02]  /*0ba0*/  FMUL.FTZ R96, R6, R83 ;  /* 0x0000005306607220 */ /* 0x000fe40000410000 */
[----:B------:R-:W-:Y:S01]  /*0bb0*/  FADD.FTZ R63, R62, R95 ;  /* 0x0000005f3e3f7221 */ /* 0x000fe20000010000 */
[----:B------:R-:W-:Y:S01]  /*0bc0*/  PRMT R85, RZ, 0x5410, R85 ;  /* 0x00005410ff557816 */ /* 0x000fe20000000055 */
[----:B------:R-:W-:Y:S02]  /*0bd0*/  FMUL.FTZ R79, R17, R66 ;  /* 0x00000042114f7220 */ /* 0x000fe40000410000 */
[----:B------:R-:W-:Y:S02]  /*0be0*/  FFMA.FTZ R61, R76, R95, R61 ;  /* 0x0000005f4c3d7223 */ /* 0x000fe4000001003d */
[----:B------:R-:W-:-:S02]  /*0bf0*/  FADD.FTZ R27, R27, R97 ;  /* 0x000000611b1b7221 */ /* 0x000fc40000010000 */
[-C--:B------:R-:W-:Y:S02]  /*0c00*/  FFMA.FTZ R39, R78, R97.reuse, R39 ;  /* 0x000000614e277223 */ /* 0x080fe40000010027 */
[----:B------:R-:W-:Y:S02]  /*0c10*/  FMUL.FTZ R97, R14, R97 ;  /* 0x000000610e617220 */ /* 0x000fe40000410000 */
[----:B------:R-:W-:Y:S01]  /*0c20*/  FADD.FTZ R62, R63, R96 ;  /* 0x000000603f3e7221 */ /* 0x000fe20000010000 */
[----:B------:R-:W-:Y:S01]  /*0c30*/  PRMT R66, RZ, 0x5410, R87 ;  /* 0x00005410ff427816 */ /* 0x000fe20000000057 */
[----:B------:R-:W-:Y:S01]  /*0c40*/  FFMA.FTZ R61, R79, R96, R61 ;  /* 0x000000604f3d7223 */ /* 0x000fe2000001003d */
[----:B------:R-:W-:Y:S01]  /*0c50*/  SHF.R.U32.HI R60, RZ, 0x10, R81 ;  /* 0x00000010ff3c7819 */ /* 0x000fe20000011651 */
[----:B------:R-:W-:Y:S02]  /*0c60*/  FMUL.FTZ R98, R9, R85 ;  /* 0x0000005509627220 */ /* 0x000fe40000410000 */
[----:B------:R-:W-:-:S02]  /*0c70*/  FADD.FTZ R63, R62, R97 ;  /* 0x000000613e3f7221 */ /* 0x000fc40000010000 */
[----:B------:R-:W-:Y:S02]  /*0c80*/  FMUL.FTZ R81, R17, R86 ;  /* 0x0000005611517220 */ /* 0x000fe40000410000 */
[----:B------:R-:W-:Y:S02]  /*0c90*/  FFMA.FTZ R61, R78, R97, R61 ;  /* 0x000000614e3d7223 */ /* 0x000fe4000001003d */
[----:B------:R-:W-:Y:S02]  /*0ca0*/  FMUL.FTZ R99, R15, R66 ;  /* 0x000000420f637220 */ /* 0x000fe40000410000 */
[----:B------:R-:W-:Y:S02]  /*0cb0*/  FADD.FTZ R62, R63, R98 ;  /* 0x000000623f3e7221 */ /* 0x000fe40000010000 */
[----:B------:R-:W-:Y:S02]  /*0cc0*/  FFMA.FTZ R61, R81, R98, R61 ;  /* 0x00000062513d7223 */ /* 0x000fe4000001003d */
[----:B------:R-:W-:Y:S01]  /*0cd0*/  FADD.FTZ R63, R62, R99 ;  /* 0x000000633e3f7221 */ /* 0x000fe20000010000 */
[----:B------:R-:W-:Y:S01]  /*0ce0*/  PRMT R62, RZ, 0x5410, R60 ;  /* 0x00005410ff3e7816 */ /* 0x000fe2000000003c */
[----:B------:R-:W-:-:S02]  /*0cf0*/  FMUL.FTZ R100, R10, R65 ;  /* 0x000000410a647220 */ /* 0x000fc40000410000 */
        /* <DEDUP_REMOVED lines=20> */
.L_x_2370:
[----:B------:R-:W-:Y:S05]  /*0e40*/  BSYNC B0 ;  /* 0x0000000000007941 */ /* 0x000fea0003800000 */
.L_x_2368:
[----:B------:R-:W-:Y:S02]  /*0e50*/  LOP3.LUT P1, RZ, R8, 0xff, RZ, 0xc0, !PT ;  /* 0x000000ff08ff7812 */ /* 0x000fe4000782c0ff */
[----:B------:R-:W-:Y:S02]  /*0e60*/  SHF.R.U32.HI R62, RZ, 0x5, R0 ;  /* 0x00000005ff3e7819 */ /* 0x000fe40000011600 */
[----:B------:R-:W-:Y:S02]  /*0e70*/  LOP3.LUT P0, RZ, R0, 0x1f, RZ, 0xc0, !PT ;  /* 0x0000001f00ff7812 */ /* 0x000fe4000780c0ff */
[----:B0-----:R-:W-:-:S07]  /*0e80*/  LOP3.LUT R84, R62, 0x7fffffc, RZ, 0xc0, !PT ;  /* 0x07fffffc3e547812 */ /* 0x001fce00078ec0ff */
[----:B------:R-:W-:Y:S01]  /*0e90*/  @!P1 IADD3 R84, R84, 0x4, RZ ;  /* 0x0000000454549810 */ /* 0x000fe20007ffe0ff */
[----:B------:R-:W-:Y:S05]  /*0ea0*/  BRA.DIV ~URZ, `(.L_x_2371) ;  /* 0x000013527f007947 */ /* 0x000fea000b800000 */
[----:B------:R0:W1:Y:S02]  /*0eb0*/  SHFL.DOWN PT, R66, R63, 0x10, 0x1f ;  /* 0x0a001f003f427f89 */ /* 0x00006400000e0000 */
.L_x_2404:
        /* <DEDUP_REMOVED lines=18> */
.L_x_2405:
[----:B------:R-:W-:Y:S01]  /*0fe0*/  @!P0 LOP3.LUT R61, R62, 0x3, RZ, 0xc0, !PT ;  /* 0x000000033e3d8812 */ /* 0x000fe200078ec0ff */
[----:B--2---:R-:W-:Y:S01]  /*0ff0*/  FADD.FTZ R82, R67, R64 ;  /* 0x0000004043527221 */ /* 0x004fe20000010000 */
[----:B------:R-:W-:Y:S01]  /*1000*/  WARPSYNC 0xffffffff ;  /* 0xffffffff00007948 */ /* 0x000fe20003800000 */
[----:B01----:R-:W-:Y:S01]  /*1010*/  FADD.FTZ R83, R86, R83 ;  /* 0x0000005356537221 */ /* 0x003fe20000010000 */
[----:B------:R-:W-:Y:S01]  /*1020*/  @!P0 IADD3 R85, R84, R61, RZ ;  /* 0x0000003d54558210 */ /* 0x000fe20007ffe0ff */
[----:B------:R-:W-:Y:S01]  /*1030*/  BSSY B0, `(.L_x_2373) ;  /* 0x0000025000007945 */ /* 0x000fe20003800000 */
[----:B-----5:R-:W-:Y:S02]  /*1040*/  ISETP.GE.AND P5, PT, R102, 0x1, PT ;  /* 0x000000016600780c */ /* 0x020fe40003fa6270 */
[----:B------:R-:W-:Y:S01]  /*1050*/  @!P6 ISETP.NE.U32.AND P3, PT, RZ, c[0x0][0x218], PT ;  /* 0x00008600ff00ea0c */ /* 0x000fe20003f65070 */
[----:B------:R-:W-:Y:S04]  /*1060*/  @!P0 STS.64 [R85.X8+0x1800], R82 ;  /* 0x0018005255008388 */ /* 0x000fe80000008a00 */
[----:B------:R-:W-:Y:S01]  /*1070*/  BAR.SYNC.DEFER_BLOCKING 0x0 ;  /* 0x0000000000007b1d */ /* 0x000fe20000010000 */
[----:B------:R-:W-:-:S02]  /*1080*/  @!P6 ISETP.NE.U32.AND P2, PT, RZ, c[0x0][0x218], PT ;  /* 0x00008600ff00ea0c */ /* 0x000fc40003f45070 */
[----:B------:R-:W-:Y:S02]  /*1090*/  ISETP.NE.AND P1, PT, R7, RZ, PT ;  /* 0x000000ff0700720c */ /* 0x000fe40003f25270 */
[----:B------:R-:W-:Y:S02]  /*10a0*/  @!P6 ISETP.NE.AND.EX P3, PT, RZ, c[0x0][0x21c], PT, P3 ;  /* 0x00008700ff00ea0c */ /* 0x000fe40003f65330 */
[----:B------:R-:W-:Y:S02]  /*10b0*/  @P5 IADD3 R102, R102, -0x1, RZ ;  /* 0xffffffff66665810 */ /* 0x000fe40007ffe0ff */
[----:B------:R-:W-:Y:S02]  /*10c0*/  @!P6 ISETP.NE.AND.EX P2, PT, RZ, c[0x0][0x21c], PT, P2 ;  /* 0x00008700ff00ea0c */ /* 0x000fe40003f45320 */
[----:B------:R-:W-:Y:S01]  /*10d0*/  ISETP.NE.U32.AND P0, PT, RZ, c[0x0][0x258], PT ;  /* 0x00009600ff007a0c */ /* 0x000fe20003f05070 */
[----:B------:R-:W-:Y:S01]  /*10e0*/  @P5 IMAD R102, R102, c[0x0][0x168], RZ ;  /* 0x00005a0066665a24 */ /* 0x000fe200078e02ff */
[----:B------:R-:W-:Y:S01]  /*10f0*/  @!P6 ISETP.NE.U32.AND P4, PT, RZ, c[0x0][0x218], PT ;  /* 0x00008600ff00ea0c */ /* 0x000fe20003f85070 */
[----:B------:R-:W0:Y:S04]  /*1100*/  LDS.128 R60, [R84.X8+0x1800] ;  /* 0x00180000543c7984 */ /* 0x000e280000008c00 */
[----:B------:R-:W1:Y:S01]  /*1110*/  LDS.128 R64, [R84.X8+0x1810] ;  /* 0x0018100054407984 */ /* 0x000e620000008c00 */
[----:B0-----:R-:W-:-:S02]  /*1120*/  FADD.FTZ R87, RZ, R60 ;  /* 0x0000003cff577221 */ /* 0x001fc40000010000 */
[----:B------:R-:W-:Y:S02]  /*1130*/  FADD.FTZ R60, RZ, R61 ;  /* 0x0000003dff3c7221 */ /* 0x000fe40000010000 */
[----:B------:R-:W-:Y:S01]  /*1140*/  FADD.FTZ R87, R62, R87 ;  /* 0x000000573e577221 */ /* 0x000fe20000010000 */
[----:B------:R-:W-:Y:S01]  /*1150*/  @!P6 FSEL R62, R45, RZ, P2 ;  /* 0x000000ff2d3ee208 */ /* 0x000fe20001000000 */
[----:B------:R-:W-:Y:S01]  /*1160*/  FADD.FTZ R60, R63, R60 ;  /* 0x0000003c3f3c7221 */ /* 0x000fe20000010000 */
[----:B------:R-:W-:Y:S01]  /*1170*/  @!P6 FSEL R63, R44, RZ, P3 ;  /* 0x000000ff2c3fe208 */ /* 0x000fe20001800000 */
[----:B-1----:R-:W-:Y:S01]  /*1180*/  FADD.FTZ R87, R87, R64 ;  /* 0x0000004057577221 */ /* 0x002fe20000010000 */
[----:B------:R-:W-:Y:S01]  /*1190*/  ISETP.NE.U32.AND P3, PT, RZ, c[0x0][0x258], PT ;  /* 0x00009600ff007a0c */ /* 0x000fe20003f65070 */
[----:B------:R-:W-:Y:S02]  /*11a0*/  FADD.FTZ R60, R60, R65 ;  /* 0x000000413c3c7221 */ /* 0x000fe40000010000 */
[----:B------:R-:W-:-:S02]  /*11b0*/  FADD.FTZ R66, R66, R87 ;  /* 0x0000005742427221 */ /* 0x000fc40000010000 */
[----:B------:R-:W-:Y:S02]  /*11c0*/  FADD.FTZ R60, R67, R60 ;  /* 0x0000003c433c7221 */ /* 0x000fe40000010000 */
[----:B------:R-:W-:Y:S02]  /*11d0*/  FMUL.FTZ R66, R66, c[0x0][0x1e0] ;  /* 0x0000780042427a20 */ /* 0x000fe40000410000 */
[----:B------:R-:W-:-:S03]  /*11e0*/  FMUL.FTZ R83, R60, c[0x0][0x1e0] ;  /* 0x000078003c537a20 */ /* 0x000fc60000410000 */
[----:B------:R-:W-:Y:S02]  /*11f0*/  FSEL R82, R66, RZ, !P1 ;  /* 0x000000ff42527208 */ /* 0x000fe40004800000 */
[----:B------:R-:W-:Y:S01]  /*1200*/  @!P6 ISETP.NE.U32.AND P1, PT, RZ, c[0x0][0x218], PT ;  /* 0x00008600ff00ea0c */ /* 0x000fe20003f25070 */
[----:B------:R-:W-:Y:S07]  /*1210*/  @!P6 BRA `(.L_x_2374) ;  /* 0x000000600000e947 */ /* 0x000fee0003800000 */
[----:B------:R-:W-:Y:S01]  /*1220*/  ISETP.NE.U32.AND P2, PT, RZ, c[0x0][0x218], PT ;  /* 0x00008600ff007a0c */ /* 0x000fe20003f45070 */
[----:B------:R-:W-:-:S03]  /*1230*/  FFMA.FTZ R61, R69, R83, R82 ;  /* 0x00000053453d7223 */ /* 0x000fc60000010052 */
[----:B------:R-:W-:Y:S01]  /*1240*/  ISETP.NE.AND.EX P2, PT, RZ, c[0x0][0x21c], PT, P2 ;  /* 0x00008700ff007a0c */ /* 0x000fe20003f45320 */
[----:B------:R-:W-:-:S04]  /*1250*/  FADD.FTZ R60, R90, -R61 ;  /* 0x8000003d5a3c7221 */ /* 0x000fc80000010000 */
[----:B------:R-:W-:-:S08]  /*1260*/  FMUL.FTZ R63, R17, R60 ;  /* 0x0000003c113f7220 */ /* 0x000fd00000410000 */
[----:B------:R-:W-:Y:S02]  /*1270*/  @P2 FADD.FTZ R63, R44, R63 ;  /* 0x0000003f2c3f2221 */ /* 0x000fe40000010000 */
.L_x_2374:
[----:B------:R-:W-:Y:S05]  /*1280*/  BSYNC B0 ;  /* 0x0000000000007941 */ /* 0x000fea0003800000 */
.L_x_2373:
[----:B------:R-:W-:Y:S01]  /*1290*/  @P5 FMUL.FTZ R60, R63, c[0x0][0x1ec] ;  /* 0x00007b003f3c5a20 */ /* 0x000fe20000410000 */
[----:B------:R-:W-:Y:S01]  /*12a0*/  @P5 SHF.R.S32.HI R61, RZ, 0x1f, R102 ;  /* 0x0000001fff3d5819 */ /* 0x000fe20000011466 */
[----:B------:R-:W-:Y:S01]  /*12b0*/  BSSY B0, `(.L_x_2375) ;  /* 0x000000e000007945 */ /* 0x000fe20003800000 */
[----:B------:R-:W-:Y:S02]  /*12c0*/  @!P6 ISETP.NE.AND.EX P4, PT, RZ, c[0x0][0x21c], PT, P4 ;  /* 0x00008700ff00ea0c */ /* 0x000fe40003f85340 */
[----:B------:R-:W-:Y:S02]  /*12d0*/  @!P6 ISETP.NE.U32.AND P2, PT, RZ, c[0x0][0x218], PT ;  /* 0x00008600ff00ea0c */ /* 0x000fe40003f45070 */
[----:B------:R-:W-:Y:S02]  /*12e0*/  ISETP.NE.AND.EX P3, PT, RZ, c[0x0][0x25c], PT, P3 ;  /* 0x00009700ff007a0c */ /* 0x000fe40003f65330 */
[----:B------:R-:W-:Y:S02]  /*12f0*/  @P5 LEA.HI R61, R61, R102, RZ, 0x2 ;  /* 0x000000663d3d5211 */ /* 0x000fe400078f10ff */
[----:B------:R-:W-:-:S02]  /*1300*/  @P5 F2FP.BF16.PACK_AB R85, RZ, R60 ;  /* 0x0000003cff55523e */ /* 0x000fc400000010ff */
        /* <DEDUP_REMOVED lines=8> */
.L_x_2376:
[----:B------:R-:W-:Y:S05]  /*1390*/  BSYNC B0 ;  /* 0x0000000000007941 */ /* 0x000fea0003800000 */
.L_x_2375:
        /* <DEDUP_REMOVED lines=8> */
.L_x_2378:
[----:B------:R-:W-:Y:S05]  /*1420*/  BSYNC B0 ;  /* 0x0000000000007941 */ /* 0x000fea0003800000 */
.L_x_2377:
[----:B------:R-:W-:Y:S01]  /*1430*/  @P5 FMUL.FTZ R64, R67, c[0x0][0x1ec] ;  /* 0x00007b0043405a20 */ /* 0x000fe20000410000 */
[----:B------:R-:W-:Y:S01]  /*1440*/  @P5 LOP3.LUT R66, R0, 0x7f, RZ, 0xc0, !PT ;  /* 0x0000007f00425812 */ /* 0x000fe200078ec0ff */
[----:B------:R-:W-:Y:S01]  /*1450*/  @P5 FMUL.FTZ R60, R62, c[0x0][0x1ec] ;  /* 0x00007b003e3c5a20 */ /* 0x000fe20000410000 */
[----:B------:R-:W-:Y:S01]  /*1460*/  @!P6 ISETP.NE.AND.EX P1, PT, RZ, c[0x0][0x21c], PT, P1 ;  /* 0x00008700ff00ea0c */ /* 0x000fe20003f25310 */
[----:B------:R-:W-:Y:S01]  /*1470*/  BSSY B0, `(.L_x_2379) ;  /* 0x0000011000007945 */ /* 0x000fe20003800000 */
[----:B------:R-:W-:Y:S01]  /*1480*/  IMAD.MOV.U32 R84, RZ, RZ, RZ ;  /* 0x000000ffff547224 */ /* 0x000fe200078e00ff */
[----:B------:R-:W-:Y:S02]  /*1490*/  @P5 LEA.HI.SX32 R84, R61, R66, 0x1e ;  /* 0x000000423d545211 */ /* 0x000fe400078ff2ff */
[----:B------:R-:W-:Y:S02]  /*14a0*/  @P5 F2FP.BF16.PACK_AB R87, RZ, R64 ;  /* 0x00000040ff57523e */ /* 0x000fe400000010ff */
[----:B------:R-:W-:-:S02]  /*14b0*/  @!P6 ISETP.NE.U32.AND P4, PT, RZ, c[0x0][0x218], PT ;  /* 0x00008600ff00ea0c */ /* 0x000fc40003f85070 */
[----:B------:R-:W-:Y:S02]  /*14c0*/  ISETP.NE.AND.EX P0, PT, RZ, c[0x0][0x25c], PT, P0 ;  /* 0x00009700ff007a0c */ /* 0x000fe40003f05300 */
[----:B------:R-:W-:Y:S02]  /*14d0*/  @P5 PRMT R19, R85, 0x7610, R19 ;  /* 0x0000761055135816 */ /* 0x000fe40000000013 */
[----:B------:R-:W-:Y:S02]  /*14e0*/  @P5 F2FP.BF16.PACK_AB R86, RZ, R60 ;  /* 0x0000003cff56523e */ /* 0x000fe400000010ff */
[----:B------:R-:W-:Y:S02]  /*14f0*/  @P3 MOV R64, 0x10 ;  /* 0x0000001000403802 */ /* 0x000fe40000000f00 */
        /* <DEDUP_REMOVED lines=8> */
.L_x_2380:
[----:B------:R-:W-:Y:S05]  /*1580*/  BSYNC B0 ;  /* 0x0000000000007941 */ /* 0x000fea0003800000 */
.L_x_2379:
[----:B------:R-:W-:Y:S01]  /*1590*/  SEL R60, R63, R56, P0 ;  /* 0x000000383f3c7207 */ /* 0x000fe20000000000 */
[----:B------:R-:W-:Y:S01]  /*15a0*/  @P3 IMAD.WIDE.U32 R64, R103, R64, c[0x0][0x258] ;  /* 0x0000960067403625 */ /* 0x000fe200078e0040 */
[----:B------:R-:W-:Y:S01]  /*15b0*/  SEL R61, R62, R57, P0 ;  /* 0x000000393e3d7207 */ /* 0x000fe20000000000 */
[----:B------:R-:W-:Y:S01]  /*15c0*/  BSSY B0, `(.L_x_2381) ;  /* 0x0000015000007945 */ /* 0x000fe20003800000 */
[----:B------:R-:W-:Y:S01]  /*15d0*/  SEL R62, R67, R58, P0 ;  /* 0x0000003a433e7207 */ /* 0x000fe20000000000 */
[C---:B------:R-:W-:Y:S01]  /*15e0*/  @P5 FMUL.FTZ R85, R66.reuse, c[0x0][0x1ec] ;  /* 0x00007b0042555a20 */ /* 0x040fe20000410000 */
[----:B------:R-:W-:Y:S02]  /*15f0*/  SEL R63, R66, R59, P0 ;  /* 0x0000003b423f7207 */ /* 0x000fe40000000000 */
[----:B------:R-:W-:Y:S02]  /*1600*/  @!P6 ISETP.NE.AND.EX P2, PT, RZ, c[0x0][0x21c], PT, P2 ;  /* 0x00008700ff00ea0c */ /* 0x000fe40003f45320 */
[----:B------:R-:W-:Y:S01]  /*1610*/  @P5 F2FP.BF16.PACK_AB R85, RZ, R85 ;  /* 0x00000055ff55523e */ /* 0x000fe200000010ff */
[----:B------:R0:W-:Y:S01]  /*1620*/  @P3 STG.E.128 [R64.64], R60 ;  /* 0x0000003c40003986 */ /* 0x0001e2000c101d04 */
[----:B------:R-:W-:-:S02]  /*1630*/  @!P6 ISETP.NE.U32.AND P1, PT, RZ, c[0x0][0x218], PT ;  /* 0x00008600ff00ea0c */ /* 0x000fc40003f25070 */
[----:B------:R-:W-:Y:S02]  /*1640*/  @P5 PRMT R72, R86, 0x7610, R72 ;  /* 0x0000761056485816 */ /* 0x000fe40000000048 */
[----:B------:R-:W-:Y:S02]  /*1650*/  @P5 PRMT R73, R87, 0x7610, R73 ;  /* 0x0000761057495816 */ /* 0x000fe40000000049 */
[----:B------:R-:W-:Y:S02]  /*1660*/  @!P6 FSEL R67, R48, RZ, P2 ;  /* 0x000000ff3043e208 */ /* 0x000fe40001000000 */
        /* <DEDUP_REMOVED lines=10> */
.L_x_2382:
[----:B------:R-:W-:Y:S05]  /*1710*/  BSYNC B0 ;  /* 0x0000000000007941 */ /* 0x000fea0003800000 */
.L_x_2381:
[----:B------:R-:W-:Y:S01]  /*1720*/  BSSY B0, `(.L_x_2383) ;  /* 0x0000008000007945 */ /* 0x000fe20003800000 */
[----:B------:R-:W-:Y:S05]  /*1730*/  @!P6 BRA `(.L_x_2384) ;  /* 0x000000600000e947 */ /* 0x000fea0003800000 */
[----:B------:R-:W-:Y:S01]  /*1740*/  ISETP.NE.U32.AND P2, PT, RZ, c[0x0][0x218], PT ;  /* 0x00008600ff007a0c */ /* 0x000fe20003f45070 */
[----:B0-----:R-:W-:-:S03]  /*1750*/  FFMA.FTZ R61, R77, R83, R82 ;  /* 0x000000534d3d7223 */ /* 0x001fc60000010052 */
[----:B------:R-:W-:Y:S01]  /*1760*/  ISETP.NE.AND.EX P2, PT, RZ, c[0x0][0x21c], PT, P2 ;  /* 0x00008700ff007a0c */ /* 0x000fe20003f45320 */
[----:B------:R-:W-:-:S04]  /*1770*/  FADD.FTZ R60, R94, -R61 ;  /* 0x8000003d5e3c7221 */ /* 0x000fc80000010000 */
[----:B------:R-:W-:-:S08]  /*1780*/  FMUL.FTZ R67, R17, R60 ;  /* 0x0000003c11437220 */ /* 0x000fd00000410000 */
[----:B------:R-:W-:Y:S02]  /*1790*/  @P2 FADD.FTZ R67, R48, R67 ;  /* 0x0000004330432221 */ /* 0x000fe40000010000 */
.L_x_2384:
[----:B------:R-:W-:Y:S05]  /*17a0*/  BSYNC B0 ;  /* 0x0000000000007941 */ /* 0x000fea0003800000 */
.L_x_2383:
[----:B------:R-:W-:Y:S01]  /*17b0*/  @!P6 ISETP.NE.AND.EX P4, PT, RZ, c[0x0][0x21c], PT, P4 ;  /* 0x00008700ff00ea0c */ /* 0x000fe20003f85340 */
[----:B------:R-:W-:Y:S01]  /*17c0*/  BSSY B0, `(.L_x_2385) ;  /* 0x000000c000007945 */ /* 0x000fe20003800000 */
[----:B------:R-:W-:Y:S01]  /*17d0*/  @!P6 ISETP.NE.U32.AND P2, PT, RZ, c[0x0][0x218], PT ;  /* 0x00008600ff00ea0c */ /* 0x000fe20003f45070 */
[----:B0-----:R-:W-:Y:S01]  /*17e0*/  @P5 FMUL.FTZ R60, R67, c[0x0][0x1ec] ;  /* 0x00007b00433c5a20 */ /* 0x001fe20000410000 */
[----:B------:R-:W-:Y:S02]  /*17f0*/  @!P6 ISETP.NE.AND.EX P1, PT, RZ, c[0x0][0x21c], PT, P1 ;  /* 0x00008700ff00ea0c */ /* 0x000fe40003f25310 */
        /* <DEDUP_REMOVED lines=8> */
.L_x_2386:
[----:B------:R-:W-:Y:S05]  /*1880*/  BSYNC B0 ;  /* 0x0000000000007941 */ /* 0x000fea0003800000 */
.L_x_2385:
[----:B------:R-:W-:Y:S01]  /*1890*/  BSSY B0, `(.L_x_2387) ;  /* 0x000000a000007945 */ /* 0x000fe20003800000 */
[----:B------:R-:W-:Y:S01]  /*18a0*/  @P5 FMUL.FTZ R61, R62, c[0x0][0x1ec] ;  /* 0x00007b003e3d5a20 */ /* 0x000fe20000410000 */
        /* <DEDUP_REMOVED lines=8> */
.L_x_2388:
[----:B------:R-:W-:Y:S05]  /*1930*/  BSYNC B0 ;  /* 0x0000000000007941 */ /* 0x000fea0003800000 */
.L_x_2387:
[----:B------:R-:W-:Y:S01]  /*1940*/  @P5 FMUL.FTZ R64, R63, c[0x0][0x1ec] ;  /* 0x00007b003f405a20 */ /* 0x000fe20000410000 */
[----:B------:R-:W-:Y:S01]  /*1950*/  @!P6 ISETP.NE.AND.EX P1, PT, RZ, c[0x0][0x21c], PT, P2 ;  /* 0x00008700ff00ea0c */ /* 0x000fe20003f25320 */
[----:B------:R-:W-:Y:S01]  /*1960*/  BSSY B0, `(.L_x_2389) ;  /* 0x0000015000007945 */ /* 0x000fe20003800000 */
[----:B------:R-:W-:Y:S02]  /*1970*/  @!P6 ISETP.NE.U32.AND P2, PT, RZ, c[0x0][0x218], PT ;  /* 0x00008600ff00ea0c */ /* 0x000fe40003f45070 */
[----:B------:R-:W-:Y:S02]  /*1980*/  @P5 F2FP.BF16.PACK_AB R64, RZ, R64 ;  /* 0x00000040ff40523e */ /* 0x000fe400000010ff */
[----:B------:R-:W-:Y:S02]  /*1990*/  @P5 F2FP.BF16.PACK_AB R60, RZ, R60 ;  /* 0x0000003cff3c523e */ /* 0x000fe400000010ff */
[----:B------:R-:W-:Y:S02]  /*19a0*/  @P5 F2FP.BF16.PACK_AB R61, RZ, R61 ;  /* 0x0000003dff3d523e */ /* 0x000fe400000010ff */
[----:B------:R-:W-:-:S02]  /*19b0*/  @!P6 ISETP.NE.AND.EX P2, PT, RZ, c[0x0][0x21c], PT, P2 ;  /* 0x00008700ff00ea0c */ /* 0x000fc40003f45320 */
[----:B------:R-:W-:Y:S02]  /*19c0*/  @!P6 FSEL R66, R51, RZ, P1 ;  /* 0x000000ff3342e208 */ /* 0x000fe40000800000 */
[----:B------:R-:W-:Y:S02]  /*19d0*/  @P5 PRMT R73, R64, 0x7610, R73 ;  /* 0x0000761040495816 */ /* 0x000fe40000000049 */
[----:B------:R-:W-:Y:S02]  /*19e0*/  @!P6 ISETP.NE.U32.AND P4, PT, RZ, c[0x0][0x218], PT ;  /* 0x00008600ff00ea0c */ /* 0x000fe40003f85070 */
[----:B------:R-:W-:Y:S02]  /*19f0*/  @!P6 ISETP.NE.U32.AND P1, PT, RZ, c[0x0][0x218], PT ;  /* 0x00008600ff00ea0c */ /* 0x000fe40003f25070 */
[----:B------:R-:W-:Y:S02]  /*1a00*/  @P5 PRMT R19, R60, 0x7610, R19 ;  /* 0x000076103c135816 */ /* 0x000fe40000000013 */
[----:B------:R-:W-:-:S02]  /*1a10*/  @P5 PRMT R72, R61, 0x7610, R72 ;  /* 0x000076103d485816 */ /* 0x000fc40000000048 */
        /* <DEDUP_REMOVED lines=9> */
.L_x_2390:
[----:B------:R-:W-:Y:S05]  /*1ab0*/  BSYNC B0 ;  /* 0x0000000000007941 */ /* 0x000fea0003800000 */
.L_x_2389:
[----:B------:R-:W-:Y:S01]  /*1ac0*/  SEL R61, R62, R57, P0 ;  /* 0x000000393e3d7207 */ /* 0x000fe20000000000 */
[----:B------:R-:W-:Y:S01]  /*1ad0*/  @P3 IMAD.WIDE.U32 R64, R75, R64, c[0x0][0x258] ;  /* 0x000096004b403625 */ /* 0x000fe200078e0040 */
[----:B------:R-:W-:Y:S01]  /*1ae0*/  SEL R62, R63, R58, P0 ;  /* 0x0000003a3f3e7207 */ /* 0x000fe20000000000 */
[----:B------:R-:W-:Y:S01]  /*1af0*/  BSSY B0, `(.L_x_2391) ;  /* 0x0000019000007945 */ /* 0x000fe20003800000 */
[----:B------:R-:W-:Y:S01]  /*1b00*/  SEL R60, R67, R56, P0 ;  /* 0x00000038433c7207 */ /* 0x000fe20000000000 */
[----:B------:R-:W-:Y:S01]  /*1b10*/  @P3 IMAD.MOV.U32 R67, RZ, RZ, 0x10 ;  /* 0x00000010ff433424 */ /* 0x000fe200078e00ff */
[C---:B------:R-:W-:Y:S01]  /*1b20*/  SEL R63, R66.reuse, R59, P0 ;  /* 0x0000003b423f7207 */ /* 0x040fe20000000000 */
[----:B------:R-:W-:Y:S01]  /*1b30*/  @P5 FMUL.FTZ R66, R66, c[0x0][0x1ec] ;  /* 0x00007b0042425a20 */ /* 0x000fe20000410000 */
[----:B------:R-:W-:Y:S02]  /*1b40*/  @!P6 ISETP.NE.U32.AND P2, PT, RZ, c[0x0][0x218], PT ;  /* 0x00008600ff00ea0c */ /* 0x000fe40003f45070 */
[----:B------:R-:W-:Y:S01]  /*1b50*/  @!P6 ISETP.NE.AND.EX P1, PT, RZ, c[0x0][0x21c], PT, P1 ;  /* 0x00008700ff00ea0c */ /* 0x000fe20003f25310 */
[----:B------:R0:W-:Y:S01]  /*1b60*/  @P3 STG.E.128 [R64.64], R60 ;  /* 0x0000003c40003986 */ /* 0x0001e2000c101d04 */
[----:B------:R-:W-:-:S02]  /*1b70*/  @!P6 ISETP.NE.AND.EX P2, PT, RZ, c[0x0][0x21c], PT, P2 ;  /* 0x00008700ff00ea0c */ /* 0x000fc40003f45320 */
[----:B------:R-:W-:Y:S02]  /*1b80*/  @!P6 ISETP.NE.AND.EX P4, PT, RZ, c[0x0][0x21c], PT, P4 ;  /* 0x00008700ff00ea0c */ /* 0x000fe40003f85340 */
[----:B------:R-:W-:Y:S02]  /*1b90*/  @!P6 FSEL R75, R54, RZ, P1 ;  /* 0x000000ff364be208 */ /* 0x000fe40000800000 */
[----:B------:R-:W-:Y:S02]  /*1ba0*/  @!P6 FSEL R86, R55, RZ, P2 ;  /* 0x000000ff3756e208 */ /* 0x000fe40001000000 */
[----:B0-----:R-:W-:Y:S01]  /*1bb0*/  @P5 F2FP.BF16.PACK_AB R65, RZ, R66 ;  /* 0x00000042ff41523e */ /* 0x001fe200000010ff */
[----:B------:R-:W-:-:S03]  /*1bc0*/  @P3 IMAD.WIDE.U32 R66, R18, R67, c[0x0][0x258] ;  /* 0x0000960012423625 */ /* 0x000fc600078e0043 */
[----:B------:R-:W-:Y:S01]  /*1bd0*/  @P5 PRMT R74, R65, 0x7610, R74 ;  /* 0x00007610414a5816 */ /* 0x000fe2000000004a */
[----:B------:R-:W-:Y:S05]  /*1be0*/  @!P5 BRA `(.L_x_2392) ;  /* 0x000000900000d947 */ /* 0x000fea0003800000 */
[----:B------:R-:W-:Y:S01]  /*1bf0*/  LOP3.LUT R60, R72, 0xffff, RZ, 0xc0, !PT ;  /* 0x0000ffff483c7812 */ /* 0x000fe200078ec0ff */
[----:B------:R-:W-:Y:S01]  /*1c00*/  HFMA2.MMA R65, -RZ, RZ, 0, 4.76837158203125e-07 ;  /* 0x00000008ff417435 */ /* 0x000fe200000001ff */
[----:B------:R-:W-:Y:S02]  /*1c10*/  PRMT R63, R73, 0x5410, R74 ;  /* 0x00005410493f7816 */ /* 0x000fe4000000004a */
[----:B------:R-:W-:Y:S01]  /*1c20*/  IADD3 R62, R84, 0x80, RZ ;  /* 0x00000080543e7810 */ /* 0x000fe20007ffe0ff */
[----:B------:R-:W-:-:S05]  /*1c30*/  IMAD.WIDE.U32 R60, R60, 0x10000, RZ ;  /* 0x000100003c3c7825 */ /* 0x000fca00078e00ff */
[----:B------:R-:W-:Y:S01]  /*1c40*/  LOP3.LUT R61, R63, R61, RZ, 0xfc, !PT ;  /* 0x0000003d3f3d7212 */ /* 0x000fe200078efcff */
[----:B------:R-:W-:Y:S01]  /*1c50*/  IMAD.WIDE.U32 R62, R62, R65, c[0x0][0x248] ;  /* 0x000092003e3e7625 */ /* 0x000fe200078e0041 */
[----:B------:R-:W-:-:S05]  /*1c60*/  LOP3.LUT R60, R60, 0xffff, R19, 0xf8, !PT ;  /* 0x0000ffff3c3c7812 */ /* 0x000fca00078ef813 */
[----:B------:R0:W-:Y:S02]  /*1c70*/  STG.E.64 [R62.64], R60 ;  /* 0x0000003c3e007986 */ /* 0x0001e4000c101b04 */
.L_x_2392:
[----:B------:R-:W-:Y:S05]  /*1c80*/  BSYNC B0 ;  /* 0x0000000000007941 */ /* 0x000fea0003800000 */
.L_x_2391:
        /* <DEDUP_REMOVED lines=8> */
.L_x_2394:
[----:B------:R-:W-:Y:S05]  /*1d10*/  BSYNC B0 ;  /* 0x0000000000007941 */ /* 0x000fea0003800000 */
.L_x_2393:
[----:B------:R-:W-:Y:S01]  /*1d20*/  BSSY B0, `(.L_x_2395) ;  /* 0x000000a000007945 */ /* 0x000fe20003800000 */
[----:B------:R-:W-:Y:S02]  /*1d30*/  SEL R56, R85, R56, P0 ;  /* 0x0000003855387207 */ /* 0x000fe40000000000 */
        /* <DEDUP_REMOVED lines=8> */
.L_x_2396:
[----:B------:R-:W-:Y:S05]  /*1dc0*/  BSYNC B0 ;  /* 0x0000000000007941 */ /* 0x000fea0003800000 */
.L_x_2395:
        /* <DEDUP_REMOVED lines=8> */
.L_x_2398:
[----:B------:R-:W-:Y:S05]  /*1e50*/  BSYNC B0 ;  /* 0x0000000000007941 */ /* 0x000fea0003800000 */
.L_x_2397:
        /* <DEDUP_REMOVED lines=8> */
.L_x_2400:
[----:B------:R-:W-:Y:S05]  /*1ee0*/  BSYNC B0 ;  /* 0x0000000000007941 */ /* 0x000fea0003800000 */
.L_x_2399:
        /* <DEDUP_REMOVED lines=10> */
[----:B------:R-:W-:Y:S01]  /*1f90*/  @P5 F2FP.BF16.PACK_AB R75, RZ, R75 ;  /* 0x0000004bff4b523e */ /* 0x000fe200000010ff */
[----:B------:R-:W-:Y:S01]  /*1fa0*/  BSSY B0, `(.L_x_2401) ;  /* 0x0000010000007945 */ /* 0x000fe20003800000 */
[----:B------:R-:W-:-:S02]  /*1fb0*/  @P5 F2FP.BF16.PACK_AB R86, RZ, R86 ;  /* 0x00000056ff56523e */ /* 0x000fc400000010ff */
[----:B------:R-:W-:Y:S02]  /*1fc0*/  @P5 PRMT R19, R85, 0x7610, R19 ;  /* 0x0000761055135816 */ /* 0x000fe40000000013 */
[----:B------:R-:W-:Y:S02]  /*1fd0*/  @P5 PRMT R72, R18, 0x7610, R72 ;  /* 0x0000761012485816 */ /* 0x000fe40000000048 */
[----:B------:R-:W-:Y:S02]  /*1fe0*/  @P5 PRMT R73, R75, 0x7610, R73 ;  /* 0x000076104b495816 */ /* 0x000fe40000000049 */
        /* <DEDUP_REMOVED lines=11> */
.L_x_2402:
[----:B------:R-:W-:Y:S05]  /*20a0*/  BSYNC B0 ;  /* 0x0000000000007941 */ /* 0x000fea0003800000 */
.L_x_2401:
[----:B------:R-:W-:Y:S02]  /*20b0*/  IADD3 R2, R2, c[0x0][0x160], RZ ;  /* 0x0000580002027a10 */ /* 0x000fe40007ffe0ff */
[----:B------:R-:W-:Y:S02]  /*20c0*/  LOP3.LUT P1, RZ, R8, 0xff, RZ, 0xc0, !PT ;  /* 0x000000ff08ff7812 */ /* 0x000fe4000782c0ff */
[----:B------:R-:W-:Y:S02]  /*20d0*/  ISETP.GE.AND P0, PT, R2, c[0x0][0x164], PT ;  /* 0x0000590002007a0c */ /* 0x000fe40003f06270 */
[----:B------:R-:W-:-:S11]  /*20e0*/  SEL R8, RZ, 0x1, P1 ;  /* 0x00000001ff087807 */ /* 0x000fd60000800000 */
[----:B01----:R-:W-:Y:S01]  /*20f0*/  @P0 CALL.REL.NOINC `(.L_x_2367) ;  /* 0x0000001000000944 */ /* 0x003fe20003c00000 */
[----:B------:R-:W-:Y:S05]  /*2100*/  BRA `(.L_x_2403) ;  /* 0xffffe2a000007947 */ /* 0x000fea000383ffff */
.L_x_2367:
[----:B------:R-:W0:Y:S01]  /*2110*/  S2UR UR6, SR_CTAID.X ;  /* 0x00000000000679c3 */ /* 0x000e220000002500 */
[C---:B------:R-:W-:Y:S02]  /*2120*/  LOP3.LUT R3, R0.reuse, 0x7f, RZ, 0xc0, !PT ;  /* 0x0000007f00037812 */ /* 0x040fe400078ec0ff */
[----:B------:R-:W-:Y:S02]  /*2130*/  MOV R5, 0x10 ;  /* 0x0000001000057802 */ /* 0x000fe40000000f00 */
        /* <DEDUP_REMOVED lines=12> */
.L_x_2371:
[----:B------:R-:W-:Y:S01]  /*2200*/  HFMA2.MMA R86, -RZ, RZ, 0, 9.5367431640625e-07 ;  /* 0x00000010ff567435 */ /* 0x000fe200000001ff */
[----:B------:R-:W-:Y:S01]  /*2210*/  IMAD.MOV.U32 R65, RZ, RZ, R63 ;  /* 0x000000ffff417224 */ /* 0x000fe200078e003f */
[----:B------:R-:W-:Y:S01]  /*2220*/  MOV R85, 0xffffffff ;  /* 0xffffffff00557802 */ /* 0x000fe20000000f00 */
[----:B------:R-:W-:Y:S01]  /*2230*/  IMAD.MOV.U32 R82, RZ, RZ, 0x1f ;  /* 0x0000001fff527424 */ /* 0x000fe200078e00ff */
[----:B------:R-:W-:-:S02]  /*2240*/  MOV R60, 0x2260 ;  /* 0x00002260003c7802 */ /* 0x000fc40000000f00 */
[----:B-----5:R-:W-:Y:S05]  /*2250*/  CALL.REL.NOINC `($__internal_63_$__cuda_sm70_shflsync_down_p) ;  /* 0x0000045000007944 */ /* 0x020fea0003c00000 */
[----:B-1----:R-:W-:Y:S01]  /*2260*/  IMAD.MOV.U32 R66, RZ, RZ, R86 ;  /* 0x000000ffff427224 */ /* 0x002fe200078e0056 */
[----:B0-----:R-:W-:Y:S05]  /*2270*/  BRA `(.L_x_2404) ;  /* 0xffffec4000007947 */ /* 0x001fea000383ffff */
.L_x_2372:
[----:B------:R-:W-:Y:S01]  /*2280*/  HFMA2.MMA R82, -RZ, RZ, 0, 1.847743988037109375e-06 ;  /* 0x0000001fff527435 */ /* 0x000fe200000001ff */
[----:B------:R-:W-:Y:S01]  /*2290*/  MOV R65, R64 ;  /* 0x0000004000417202 */ /* 0x000fe20000000f00 */
[----:B------:R-:W-:Y:S01]  /*22a0*/  IMAD.MOV.U32 R86, RZ, RZ, 0x10 ;  /* 0x00000010ff567424 */ /* 0x000fe200078e00ff */
[----:B------:R-:W-:Y:S01]  /*22b0*/  MOV R60, 0x22e0 ;  /* 0x000022e0003c7802 */ /* 0x000fe20000000f00 */
[----:B------:R-:W-:-:S02]  /*22c0*/  IMAD.MOV.U32 R85, RZ, RZ, -0x1 ;  /* 0xffffffffff557424 */ /* 0x000fc400078e00ff */
[----:B01---5:R-:W-:Y:S05]  /*22d0*/  CALL.REL.NOINC `($__internal_63_$__cuda_sm70_shflsync_down_p) ;  /* 0x000003d000007944 */ /* 0x023fea0003c00000 */
[----:B------:R-:W-:Y:S01]  /*22e0*/  FADD.FTZ R66, R66, R63 ;  /* 0x0000003f42427221 */ /* 0x000fe20000010000 */
[----:B0-----:R-:W-:Y:S01]  /*22f0*/  MOV R85, 0xffffffff ;  /* 0xffffffff00557802 */ /* 0x001fe20000000f00 */
[----:B-1----:R-:W-:Y:S01]  /*2300*/  FADD.FTZ R67, R64, R86 ;  /* 0x0000005640437221 */ /* 0x002fe20000010000 */
[----:B------:R-:W-:Y:S01]  /*2310*/  MOV R86, 0x8 ;  /* 0x0000000800567802 */ /* 0x000fe20000000f00 */
[----:B------:R-:W-:Y:S01]  /*2320*/  IMAD.MOV.U32 R82, RZ, RZ, 0x1f ;  /* 0x0000001fff527424 */ /* 0x000fe200078e00ff */
[----:B------:R-:W-:Y:S01]  /*2330*/  MOV R60, 0x2360 ;  /* 0x00002360003c7802 */ /* 0x000fe20000000f00 */
[----:B------:R-:W-:-:S02]  /*2340*/  IMAD.MOV.U32 R65, RZ, RZ, R66 ;  /* 0x000000ffff417224 */ /* 0x000fc400078e0042 */
[----:B------:R-:W-:Y:S05]  /*2350*/  CALL.REL.NOINC `($__internal_63_$__cuda_sm70_shflsync_down_p) ;  /* 0x0000035000007944 */ /* 0x000fea0003c00000 */
[----:B-1----:R-:W-:Y:S01]  /*2360*/  MOV R63, R86 ;  /* 0x00000056003f7202 */ /* 0x002fe20000000f00 */
[----:B------:R-:W-:Y:S01]  /*2370*/  HFMA2.MMA R86, -RZ, RZ, 0, 4.76837158203125e-07 ;  /* 0x00000008ff567435 */ /* 0x000fe200000001ff */
[----:B0-----:R-:W-:Y:S01]  /*2380*/  IMAD.MOV.U32 R65, RZ, RZ, R67 ;  /* 0x000000ffff417224 */ /* 0x001fe200078e0043 */
[----:B------:R-:W-:Y:S01]  /*2390*/  MOV R85, 0xffffffff ;  /* 0xffffffff00557802 */ /* 0x000fe20000000f00 */
[----:B------:R-:W-:Y:S01]  /*23a0*/  IMAD.MOV.U32 R82, RZ, RZ, 0x1f ;  /* 0x0000001fff527424 */ /* 0x000fe200078e00ff */
[----:B------:R-:W-:-:S02]  /*23b0*/  MOV R60, 0x23d0 ;  /* 0x000023d0003c7802 */ /* 0x000fc40000000f00 */
[----:B------:R-:W-:Y:S05]  /*23c0*/  CALL.REL.NOINC `($__internal_63_$__cuda_sm70_shflsync_down_p) ;  /* 0x000002e000007944 */ /* 0x000fea0003c00000 */
[----:B------:R-:W-:Y:S01]  /*23d0*/  FADD.FTZ R66, R63, R66 ;  /* 0x000000423f427221 */ /* 0x000fe20000010000 */
[----:B0-----:R-:W-:Y:S01]  /*23e0*/  HFMA2.MMA R82, -RZ, RZ, 0, 1.847743988037109375e-06 ;  /* 0x0000001fff527435 */ /* 0x001fe200000001ff */
[----:B-1----:R-:W-:Y:S01]  /*23f0*/  FADD.FTZ R67, R67, R86 ;  /* 0x0000005643437221 */ /* 0x002fe20000010000 */
[----:B------:R-:W-:Y:S01]  /*2400*/  MOV R60, 0x2450 ;  /* 0x00002450003c7802 */ /* 0x000fe20000000f00 */
[----:B------:R-:W-:Y:S01]  /*2410*/  IMAD.MOV.U32 R86, RZ, RZ, 0x4 ;  /* 0x00000004ff567424 */ /* 0x000fe200078e00ff */
[----:B------:R-:W-:Y:S01]  /*2420*/  MOV R65, R66 ;  /* 0x0000004200417202 */ /* 0x000fe20000000f00 */
[----:B------:R-:W-:-:S02]  /*2430*/  IMAD.MOV.U32 R85, RZ, RZ, -0x1 ;  /* 0xffffffffff557424 */ /* 0x000fc400078e00ff */
[----:B------:R-:W-:Y:S05]  /*2440*/  CALL.REL.NOINC `($__internal_63_$__cuda_sm70_shflsync_down_p) ;  /* 0x0000026000007944 */ /* 0x000fea0003c00000 */
[----:B0-----:R-:W-:Y:S01]  /*2450*/  HFMA2.MMA R82, -RZ, RZ, 0, 1.847743988037109375e-06 ;  /* 0x0000001fff527435 */ /* 0x001fe200000001ff */
[----:B-1----:R-:W-:Y:S01]  /*2460*/  IMAD.MOV.U32 R63, RZ, RZ, R86 ;  /* 0x000000ffff3f7224 */ /* 0x002fe200078e0056 */
[----:B------:R-:W-:Y:S01]  /*2470*/  MOV R65, R67 ;  /* 0x0000004300417202 */ /* 0x000fe20000000f00 */
[----:B------:R-:W-:Y:S01]  /*2480*/  IMAD.MOV.U32 R86, RZ, RZ, 0x4 ;  /* 0x00000004ff567424 */ /* 0x000fe200078e00ff */
[----:B------:R-:W-:Y:S01]  /*2490*/  MOV R60, 0x24c0 ;  /* 0x000024c0003c7802 */ /* 0x000fe20000000f00 */
[----:B------:R-:W-:-:S02]  /*24a0*/  IMAD.MOV.U32 R85, RZ, RZ, -0x1 ;  /* 0xffffffffff557424 */ /* 0x000fc400078e00ff */
[----:B------:R-:W-:Y:S05]  /*24b0*/  CALL.REL.NOINC `($__internal_63_$__cuda_sm70_shflsync_down_p) ;  /* 0x000001f000007944 */ /* 0x000fea0003c00000 */
        /* <DEDUP_REMOVED lines=9> */
[----:B------:R-:W-:Y:S01]  /*2550*/  HFMA2.MMA R86, -RZ, RZ, 0, 1.1920928955078125e-07 ;  /* 0x00000002ff567435 */ /* 0x000fe200000001ff */
        /* <DEDUP_REMOVED lines=20> */
[----:B01----:R-:W-:Y:S05]  /*26a0*/  BRA `(.L_x_2405) ;  /* 0xffffe93000007947 */ /* 0x003fea000383ffff */
        .weak           $__internal_63_$__cuda_sm70_shflsync_down_p
        .type           $__internal_63_$__cuda_sm70_shflsync_down_p,@function
        .size           $__internal_63_$__cuda_sm70_shflsync_down_p,(.L_x_6712 - $__internal_63_$__cuda_sm70_shflsync_down_p)
$__internal_63_$__cuda_sm70_shflsync_down_p:
[----:B------:R-:W-:Y:S01]  /*26b0*/  MOV R61, 0x0 ;  /* 0x00000000003d7802 */ /* 0x000fe20000000f00 */
[----:B------:R-:W-:Y:S04]  /*26c0*/  WARPSYNC R85 ;  /* 0x0000005500007348 */ /* 0x000fe80003800000 */
[----:B------:R0:W1:Y:S01]  /*26d0*/  SHFL.DOWN PT, R86, R65, R86, R82 ;  /* 0x0800005641567389 */ /* 0x00006200000e0052 */
[----:B------:R-:W-:Y:S05]  /*26e0*/  RET.REL.NODEC R60 `(_ZN10layer_norm13ln_bwd_kernelINS_13Kernel_traitsI13__nv_bfloat16S2_fS2_fjLj1536ELj1ELj1ELj4ELj8ENS_18Kernel_traits_baseILj1536ES2_S2_fS2_fjLj128EEEEELb0ELb0ELb1ELb1EEEvNS_9BwdParamsE) ;  /* 0xffffd9103c007950 */ /* 0x000fea0003c3ffff */
.L_x_2406:
        /* <DEDUP_REMOVED lines=9> */
.L_x_6712:


//--------------------- .text._ZN10layer_norm13ln_bwd_kernelINS_13Kernel_traitsI13__nv_bfloat16S2_fS2_fjLj1536ELj1ELj1ELj4ELj8ENS_18Kernel_traits_baseILj1536ES2_S2_fS2_fjLj128EEEEELb0ELb1ELb0ELb0EEEvNS_9BwdParamsE --------------------------
	.section	.text._ZN10layer_norm13ln_bwd_kernelINS_13Kernel_traitsI13__nv_bfloat16S2_fS2_fjLj1536ELj1ELj1ELj4ELj8ENS_18Kernel_traits_baseILj1536ES2_S2_fS2_fjLj128EEEEELb0ELb1ELb0ELb0EEEvNS_9BwdParamsE,"ax",@progbits
	.sectioninfo	@"SHI_REGISTERS=127"
	.align	128
        .global         _ZN10layer_norm13ln_bwd_kernelINS_13Kernel_traitsI13__nv_bfloat16S2_fS2_fjLj1536ELj1ELj1ELj4ELj8ENS_18Kernel_traits_baseILj1536ES2_S2_fS2_fjLj128EEEEELb0ELb1ELb0ELb0EEEvNS_9BwdParamsE
        .type           _ZN10layer_norm13ln_bwd_kernelINS_13Kernel_traitsI13__nv_bfloat16S2_fS2_fjLj1536ELj1ELj1ELj4ELj8ENS_18Kernel_traits_baseILj1536ES2_S2_fS2_fjLj128EEEEELb0ELb1ELb0ELb0EEEvNS_9BwdParamsE,@function
        .size           _ZN10layer_norm13ln_bwd_kernelINS_13Kernel_traitsI13__nv_bfloat16S2_fS2_fjLj1536ELj1ELj1ELj4ELj8ENS_18Kernel_traits_baseILj1536ES2_S2_fS2_fjLj128EEEEELb0ELb1ELb0ELb0EEEvNS_9BwdParamsE,(.L_x_6713 - _ZN10layer_norm13ln_bwd_kernelINS_13Kernel_traitsI13__nv_bfloat16S2_fS2_fjLj1536ELj1ELj1ELj4ELj8ENS_18Kernel_traits_baseILj1536ES2_S2_fS2_fjLj128EEEEELb0ELb1ELb0ELb0EEEvNS_9BwdParamsE)
        .other          _ZN10layer_norm13ln_bwd_kernelINS_13Kernel_traitsI13__nv_bfloat16S2_fS2_fjLj1536ELj1ELj1ELj4ELj8ENS_18Kernel_traits_baseILj1536ES2_S2_fS2_fjLj128EEEEELb0ELb1ELb0ELb0EEEvNS_9BwdParamsE,@"STO_CUDA_ENTRY STV_DEFAULT"
_ZN10layer_norm13ln_bwd_kernelINS_13Kernel_traitsI13__nv_bfloat16S2_fS2_fjLj1536ELj1ELj1ELj4ELj8ENS_18Kernel_traits_baseILj1536ES2_S2_fS2_fjLj128EEEEELb0ELb1ELb0ELb0EEEvNS_9BwdParamsE:
.text._ZN10layer_norm13ln_bwd_kernelINS_13Kernel_traitsI13__nv_bfloat16S2_fS2_fjLj1536ELj1ELj1ELj4ELj8ENS_18Kernel_traits_baseILj1536ES2_S2_fS2_fjLj128EEEEELb0ELb1ELb0ELb0EEEvNS_9BwdParamsE:
[----:B------:R-:W-:Y:S02]  /*0000*/  MOV R1, c[0x0][0x28] ;  /* 0x00000a0000017a02 */ /* 0x000fe40000000f00 */
[----:B------:R-:W0:Y:S01]  /*0010*/  S2R R94, SR_TID.X ;  /* 0x00000000005e7919 */ /* 0x000e220000002100 */
[----:B------:R-:W-:Y:S01]  /*0020*/  MOV R0, c[0x0][0x168] ;  /* 0x00005a0000007a02 */ /* 0x000fe20000000f00 */
[----:B------:R-:W-:-:S03]  /*0030*/  ULDC.64 UR4, c[0x0][0x118] ;  /* 0x0000460000047ab9 */ /* 0x000fc60000000a00 */
[----:B------:R-:W-:-:S04]  /*0040*/  SHF.R.S32.HI R0, RZ, 0x1f, R0 ;  /* 0x0000001fff007819 */ /* 0x000fc80000011400 */
[----:B------:R-:W-:Y:S02]  /*0050*/  LEA.HI R0, R0, c[0x0][0x168], RZ, 0x2 ;  /* 0x00005a0000007a11 */ /* 0x000fe400078f10ff */
[----:B0-----:R-:W-:-:S04]  /*0060*/  LOP3.LUT R93, R94, 0x7f, RZ, 0xc0, !PT ;  /* 0x0000007f5e5d7812 */ /* 0x001fc800078ec0ff */
[----:B------:R-:W-:-:S04]  /*0070*/  LOP3.LUT R3, R93, 0x7f, RZ, 0x3c, !PT ;  /* 0x0000007f5d037812 */ /* 0x000fc800078e3cff */
[----:B------:R-:W-:-:S04]  /*0080*/  LEA.HI.SX32 R0, R0, R3, 0x1e ;  /* 0x0000000300007211 */ /* 0x000fc800078ff2ff */
[C---:B------:R-:W-:Y:S02]  /*0090*/  LOP3.LUT P1, RZ, R0.reuse, 0xffffff80, RZ, 0xc0, !PT ;  /* 0xffffff8000ff7812 */ /* 0x040fe4000782c0ff */
[C---:B------:R-:W-:Y:S02]  /*00a0*/  ISETP.GE.U32.AND P2, PT, R0.reuse, 0x100, PT ;  /* 0x000001000000780c */ /* 0x040fe40003f46070 */
[----:B------:R-:W-:Y:S01]  /*00b0*/  ISETP.GE.U32.AND P3, PT, R0, 0x180, PT ;  /* 0x000001800000780c */ /* 0x000fe20003f66070 */
[----:B------:R-:W-:-:S08]  /*00c0*/  IMAD.MOV.U32 R0, RZ, RZ, R93 ;  /* 0x000000ffff007224 */ /* 0x000fd000078e005d */
[----:B------:R-:W-:Y:S01]  /*00d0*/  @P1 LOP3.LUT R0, R93, 0x80, RZ, 0xfc, !PT ;  /* 0x000000805d001812 */ /* 0x000fe200078efcff */
[----:B------:R-:W-:Y:S01]  /*00e0*/  @P1 IMAD.MOV.U32 R4, RZ, RZ, 0x8 ;  /* 0x00000008ff041424 */ /* 0x000fe200078e00ff */
[----:B------:R-:W-:Y:S02]  /*00f0*/  @P2 MOV R11, 0x8 ;  /* 0x00000008000b2802 */ /* 0x000fe40000000f00 */
[----:B------:R-:W-:-:S03]  /*0100*/  @P3 MOV R17, 0x8 ;  /* 0x0000000800113802 */ /* 0x000fc60000000f00 */
[----:B------:R-:W-:-:S04]  /*0110*/  @P2 IMAD.WIDE.U32 R6, R0, R11, c[0x0][0x1b0] ;  /* 0x00006c0000062625 */ /* 0x000fc800078e000b */
[C---:B------:R-:W-:Y:S01]  /*0120*/  @P2 IMAD.WIDE.U32 R10, R0.reuse, R11, c[0x0][0x1c8] ;  /* 0x00007200000a2625 */ /* 0x040fe200078e000b */
[----:B------:R-:W-:Y:S01]  /*0130*/  @P2 IADD3 R0, R0, 0x80, RZ ;  /* 0x0000008000002810 */ /* 0x000fe20007ffe0ff */
[----:B------:R0:W5:Y:S02]  /*0140*/  @P2 LDG.E.64 R8, [R6.64] ;  /* 0x0000000406082981 */ /* 0x000164000c1e1b00 */
[CC--:B------:R-:W-:Y:S02]  /*0150*/  @P1 IMAD.WIDE.U32 R2, R93.reuse, R4.reuse, c[0x0][0x1b0] ;  /* 0x00006c005d021625 */ /* 0x0c0fe400078e0004 */
[----:B------:R0:W5:Y:S02]  /*0160*/  @P2 LDG.E.64 R12, [R10.64] ;  /* 0x000000040a0c2981 */ /* 0x000164000c1e1b00 */
[----:B------:R-:W-:Y:S02]  /*0170*/  @P3 IMAD.WIDE.U32 R14, R0, R17, c[0x0][0x1b0] ;  /* 0x00006c00000e3625 */ /* 0x000fe400078e0011 */
[----:B------:R0:W5:Y:S02]  /*0180*/  @P1 LDG.E.64 R90, [R2.64] ;  /* 0x00000004025a1981 */ /* 0x000164000c1e1b00 */
[----:B------:R-:W-:-:S02]  /*0190*/  @P1 IMAD.WIDE.U32 R4, R93, R4, c[0x0][0x1c8] ;  /* 0x000072005d041625 */ /* 0x000fc400078e0004 */
[----:B------:R0:W5:Y:S01]  /*01a0*/  @P3 LDG.E.64 R52, [R14.64] ;  /* 0x000000040e343981 */ /* 0x000162000c1e1b00 */
[----:B------:R-:W1:Y:S01]  /*01b0*/  S2UR UR6, SR_CTAID.X ;  /* 0x00000000000679c3 */ /* 0x000e620000002500 */
[----:B------:R-:W-:Y:S02]  /*01c0*/  @P3 IMAD.WIDE.U32 R16, R0, R17, c[0x0][0x1c8] ;  /* 0x0000720000103625 */ /* 0x000fe400078e0011 */
[----:B------:R0:W5:Y:S01]  /*01d0*/  @P1 LDG.E.64 R88, [R4.64] ;  /* 0x0000000404581981 */ /* 0x000162000c1e1b00 */
[----:B------:R-:W-:Y:S01]  /*01e0*/  SHF.R.U32.HI R0, RZ, 0x7, R94 ;  /* 0x00000007ff007819 */ /* 0x000fe2000001165e */
[----:B------:R-:W-:Y:S01]  /*01f0*/  CS2R R48, SRZ ;  /* 0x0000000000307805 */ /* 0x000fe2000001ff00 */
[----:B------:R-:W-:Y:S01]  /*0200*/  CS2R R50, SRZ ;  /* 0x0000000000327805 */ /* 0x000fe2000001ff00 */
[----:B------:R2:W5:Y:S01]  /*0210*/  @P3 LDG.E.64 R54, [R16.64] ;  /* 0x0000000410363981 */ /* 0x000562000c1e1b00 */
[----:B-1----:R-:W-:-:S04]  /*0220*/  IADD3 R87, R0, UR6, RZ ;  /* 0x0000000600577c10 */ /* 0x002fc8000fffe0ff */
        /* <DEDUP_REMOVED lines=18> */
[----:B0-----:R-:W0:Y:S01]  /*0350*/  LDC.U8 R86, c[0x0][0x1f0] ;  /* 0x00007c00ff567b82 */ /* 0x001e220000000000 */
[----:B-----5:R-:W-:Y:S01]  /*0360*/  SHF.R.U64 R7, R90, 0x10, R91 ;  /* 0x000000105a077819 */ /* 0x020fe2000000125b */
[----:B------:R-:W-:Y:S01]  /*0370*/  IMAD.MOV.U32 R81, RZ, RZ, R52 ;  /* 0x000000ffff517224 */ /* 0x000fe200078e0034 */
[----:B------:R-:W-:Y:S01]  /*0380*/  PRMT R92, RZ, 0x5410, R90 ;  /* 0x00005410ff5c7816 */ /* 0x000fe2000000005a */
[----:B------:R-:W-:Y:S01]  /*0390*/  IMAD.MOV.U32 R15, RZ, RZ, R13 ;  /* 0x000000ffff0f7224 */ /* 0x000fe200078e000d */
[----:B------:R-:W-:-:S02]  /*03a0*/  SHF.R.U64 R5, R88, 0x10, R89 ;  /* 0x0000001058057819 */ /* 0x000fc40000001259 */
[----:B------:R-:W-:Y:S01]  /*03b0*/  PRMT R90, RZ, 0x5410, R88 ;  /* 0x00005410ff5a7816 */ /* 0x000fe20000000058 */
[----:B------:R-:W-:Y:S01]  /*03c0*/  IMAD.SHL.U32 R88, R0, 0x4, RZ ;  /* 0x0000000400587824 */ /* 0x000fe200078e00ff */
[----:B------:R-:W-:Y:S02]  /*03d0*/  MOV R85, R8 ;  /* 0x0000000800557202 */ /* 0x000fe40000000f00 */
[--C-:B------:R-:W-:Y:S02]  /*03e0*/  SHF.R.U64 R84, R8, 0x10, R9.reuse ;  /* 0x0000001008547819 */ /* 0x100fe40000001209 */
[----:B------:R-:W-:Y:S02]  /*03f0*/  MOV R83, R9 ;  /* 0x0000000900537202 */ /* 0x000fe40000000f00 */
[----:B------:R-:W-:Y:S02]  /*0400*/  SHF.R.U32.HI R82, RZ, 0x10, R9 ;  /* 0x00000010ff527819 */ /* 0x000fe40000011609 */
[----:B------:R-:W-:-:S02]  /*0410*/  SHF.R.U64 R76, R12, 0x10, R13 ;  /* 0x000000100c4c7819 */ /* 0x000fc4000000120d */
[----:B------:R-:W-:Y:S02]  /*0420*/  SHF.R.U32.HI R14, RZ, 0x10, R13 ;  /* 0x00000010ff0e7819 */ /* 0x000fe4000001160d */
[--C-:B------:R-:W-:Y:S02]  /*0430*/  SHF.R.U64 R80, R52, 0x10, R53.reuse ;  /* 0x0000001034507819 */ /* 0x100fe40000001235 */
[----:B------:R-:W-:Y:S02]  /*0440*/  MOV R79, R53 ;  /* 0x00000035004f7202 */ /* 0x000fe40000000f00 */
[----:B------:R-:W-:Y:S02]  /*0450*/  SHF.R.U32.HI R78, RZ, 0x10, R53 ;  /* 0x00000010ff4e7819 */ /* 0x000fe40000011635 */
[----:B------:R-:W-:Y:S01]  /*0460*/  MOV R77, R12 ;  /* 0x0000000c004d7202 */ /* 0x000fe20000000f00 */
[----:B------:R-:W-:Y:S01]  /*0470*/  HFMA2.MMA R12, -RZ, RZ, 0, 5.9604644775390625e-08 ;  /* 0x00000001ff0c7435 */ /* 0x000fe200000001ff */
[----:B------:R-:W-:-:S02]  /*0480*/  MOV R13, R54 ;  /* 0x00000036000d7202 */ /* 0x000fc40000000f00 */
[--C-:B------:R-:W-:Y:S02]  /*0490*/  SHF.R.U64 R10, R54, 0x10, R55.reuse ;  /* 0x00000010360a7819 */ /* 0x100fe40000001237 */
[----:B------:R-:W-:Y:S02]  /*04a0*/  MOV R9, R55 ;  /* 0x0000003700097202 */ /* 0x000fe40000000f00 */
[----:B------:R-:W-:Y:S02]  /*04b0*/  SHF.R.U32.HI R8, RZ, 0x10, R55 ;  /* 0x00000010ff087819 */ /* 0x000fe40000011637 */
[----:B------:R-:W-:Y:S02]  /*04c0*/  SHF.R.U32.HI R6, RZ, 0x10, R91 ;  /* 0x00000010ff067819 */ /* 0x000fe4000001165b */
[----:B------:R-:W-:Y:S02]  /*04d0*/  SHF.R.U32.HI R4, RZ, 0x10, R89 ;  /* 0x00000010ff047819 */ /* 0x000fe40000011659 */
[----:B------:R-:W-:-:S02]  /*04e0*/  PRMT R91, RZ, 0x5410, R91 ;  /* 0x00005410ff5b7816 */ /* 0x000fc4000000005b */
[----:B------:R-:W-:Y:S02]  /*04f0*/  PRMT R89, RZ, 0x5410, R89 ;  /* 0x00005410ff597816 */ /* 0x000fe40000000059 */
[----:B------:R-:W-:Y:S02]  /*0500*/  MOV R49, RZ ;  /* 0x000000ff00317202 */ /* 0x000fe40000000f00 */
        /* <DEDUP_REMOVED lines=13> */
[----:B------:R-:W-:Y:S02]  /*05e0*/  IADD3 R11, R88, 0x4, RZ ;  /* 0x00000004580b7810 */ /* 0x000fe40007ffe0ff */
[----:B------:R-:W-:Y:S02]  /*05f0*/  PRMT R10, RZ, 0x5410, R10 ;  /* 0x00005410ff0a7816 */ /* 0x000fe4000000000a */
[----:B------:R-:W-:-:S02]  /*0600*/  PRMT R9, RZ, 0x5410, R9 ;  /* 0x00005410ff097816 */ /* 0x000fc40000000009 */
[----:B------:R-:W-:Y:S02]  /*0610*/  PRMT R8, RZ, 0x5410, R8 ;  /* 0x00005410ff087816 */ /* 0x000fe40000000008 */
[----:B------:R-:W-:Y:S02]  /*0620*/  PRMT R7, RZ, 0x5410, R7 ;  /* 0x00005410ff077816 */ /* 0x000fe40000000007 */
[----:B------:R-:W-:Y:S02]  /*0630*/  PRMT R6, RZ, 0x5410, R6 ;  /* 0x00005410ff067816 */ /* 0x000fe40000000006 */
[----:B------:R-:W-:Y:S02]  /*0640*/  PRMT R5, RZ, 0x5410, R5 ;  /* 0x00005410ff057816 */ /* 0x000fe40000000005 */
[----:B0-----:R-:W-:Y:S02]  /*0650*/  PRMT R4, RZ, 0x5410, R4 ;  /* 0x00005410ff047816 */ /* 0x001fe40000000004 */
.L_x_2422:
[----:B------:R-:W-:Y:S01]  /*0660*/  ISETP.NE.U32.AND P0, PT, RZ, c[0x0][0x1c0], PT ;  /* 0x00007000ff007a0c */ /* 0x000fe20003f05070 */
[----:B------:R-:W-:Y:S01]  /*0670*/  IMAD.MOV.U32 R98, RZ, RZ, 0x4 ;  /* 0x00000004ff627424 */ /* 0x000fe200078e00ff */
[----:B------:R-:W-:-:S02]  /*0680*/  SHF.R.S32.HI R0, RZ, 0x1f, R87 ;  /* 0x0000001fff007819 */ /* 0x000fc40000011457 */
[----:B------:R-:W-:Y:S01]  /*0690*/  ISETP.NE.AND.EX P0, PT, RZ, c[0x0][0x1c4], PT, P0 ;  /* 0x00007100ff007a0c */ /* 0x000fe20003f05300 */
[----:B------:R-:W-:-:S12]  /*06a0*/  IMAD.WIDE R70, R87, R98, c[0x0][0x1a0] ;  /* 0x0000680057467625 */ /* 0x000fd800078e0262 */
[C---:B------:R-:W-:Y:S01]  /*06b0*/  @P0 LEA R68, P4, R87.reuse, c[0x0][0x1c0], 0x1 ;  /* 0x0000700057440a11 */ /* 0x040fe200078808ff */
[C---:B------:R-:W-:Y:S01]  /*06c0*/  IMAD.WIDE R98, R87.reuse, R98, c[0x0][0x1a8] ;  /* 0x00006a0057627625 */ /* 0x040fe200078e0262 */
[----:B------:R-:W2:Y:S02]  /*06d0*/  LDG.E R70, [R70.64] ;  /* 0x0000000446467981 */ /* 0x000ea4000c1e1900 */
[C---:B------:R-:W-:Y:S02]  /*06e0*/  @P0 LEA.HI.X R69, R87.reuse, c[0x0][0x1c4], R0, 0x1, P4 ;  /* 0x0000710057450a11 */ /* 0x040fe400020f0c00 */
[----:B------:R0:W5:Y:S04]  /*06f0*/  LDG.E R3, [R98.64] ;  /* 0x0000000462037981 */ /* 0x000168000c1e1900 */
[----:B------:R-:W3:Y:S01]  /*0700*/  @P0 LDG.E.U16 R68, [R68.64] ;  /* 0x0000000444440981 */ /* 0x000ee2000c1e1500 */
[----:B------:R-:W-:-:S05]  /*0710*/  IMAD R0, R87, c[0x0][0x168], RZ ;  /* 0x00005a0057007a24 */ /* 0x000fca00078e02ff */
[----:B------:R-:W-:Y:S02]  /*0720*/  SHF.R.S32.HI R73, RZ, 0x1f, R0 ;  /* 0x0000001fff497819 */ /* 0x000fe40000011400 */
[----:B------:R-:W-:Y:S02]  /*0730*/  MOV R2, 0x3f800000 ;  /* 0x3f80000000027802 */ /* 0x000fe40000000f00 */
[----:B------:R-:W-:Y:S01]  /*0740*/  LEA.HI R0, R73, R0, RZ, 0x2 ;  /* 0x0000000049007211 */ /* 0x000fe200078f10ff */
[----:B------:R-:W-:Y:S03]  /*0750*/  BSSY B0, `(.L_x_2408) ;  /* 0x000003a000007945 */ /* 0x000fe60003800000 */
[----:B------:R-:W-:Y:S01]  /*0760*/  LEA.HI.SX32 R0, R0, R93, 0x1e ;  /* 0x0000005d00007211 */ /* 0x000fe200078ff2ff */
[----:B------:R-:W-:Y:S01]  /*0770*/  IMAD.MOV.U32 R74, RZ, RZ, RZ ;  /* 0x000000ffff4a7224 */ /* 0x000fe200078e00ff */
[----:B------:R-:W-:-:S02]  /*0780*/  LOP3.LUT P4, RZ, R12, 0xff, RZ, 0xc0, !PT ;  /* 0x000000ff0cff7812 */ /* 0x000fc4000788c0ff */
[----:B------:R-:W-:Y:S02]  /*0790*/  MOV R73, RZ ;  /* 0x000000ff00497202 */ /* 0x000fe40000000f00 */
[----:B------:R-:W-:Y:S02]  /*07a0*/  MOV R75, R0 ;  /* 0x00000000004b7202 */ /* 0x000fe40000000f00 */
[----:B---3--:R-:W-:Y:S02]  /*07b0*/  @P0 PRMT R2, RZ, 0x5410, R68 ;  /* 0x00005410ff020816 */ /* 0x008fe40000000044 */
[----:B------:R-:W-:-:S04]  /*07c0*/  ISETP.NE.AND P0, PT, R86, RZ, PT ;  /* 0x000000ff5600720c */ /* 0x000fc80003f05270 */
[----:B--2---:R-:W-:Y:S01]  /*07d0*/  FSEL R72, R70, RZ, !P0 ;  /* 0x000000ff46487208 */ /* 0x004fe20004000000 */
[----:B------:R-:W-:Y:S05]  /*07e0*/  @!P1 BRA `(.L_x_2409) ;  /* 0x0000030000009947 */ /* 0x000fea0003800000 */
[----:B0-----:R-:W-:Y:S01]  /*07f0*/  HFMA2.MMA R75, -RZ, RZ, 0, 4.76837158203125e-07 ;  /* 0x00000008ff4b7435 */ /* 0x001fe200000001ff */
[----:B------:R-:W-:-:S04]  /*0800*/  LEA R68, P0, R0, c[0x0][0x188], 0x4 ;  /* 0x0000620000447a11 */ /* 0x000fc800078020ff */
[----:B------:R-:W-:-:S05]  /*0810*/  LEA.HI.X R69, R0, c[0x0][0x18c], RZ, 0x4, P0 ;  /* 0x0000630000457a11 */ /* 0x000fca00000f24ff */
[----:B------:R-:W-:Y:S01]  /*0820*/  IMAD.WIDE.U32 R74, R0, R75, c[0x0][0x208] ;  /* 0x00008200004a7625 */ /* 0x000fe200078e004b */
[----:B------:R-:W-:Y:S01]  /*0830*/  ISETP.NE.U32.AND P0, PT, RZ, c[0x0][0x218], PT ;  /* 0x00008600ff007a0c */ /* 0x000fe20003f05070 */
[----:B------:R-:W2:Y:S04]  /*0840*/  LDG.E.128 R68, [R68.64] ;  /* 0x0000000444447981 */ /* 0x000ea8000c1e1d00 */
[----:B------:R-:W3:Y:S01]  /*0850*/  LDG.E.64 R74, [R74.64] ;  /* 0x000000044a4a7981 */ /* 0x000ee2000c1e1b00 */
[----:B------:R-:W-:-:S13]  /*0860*/  ISETP.NE.AND.EX P0, PT, RZ, c[0x0][0x21c], PT, P0 ;  /* 0x00008700ff007a0c */ /* 0x000fda0003f05300 */
[----:B------:R-:W-:-:S04]  /*0870*/  @P0 LEA R98, P5, R0, c[0x0][0x218], 0x4 ;  /* 0x0000860000620a11 */ /* 0x000fc800078a20ff */
[----:B------:R-:W-:-:S05]  /*0880*/  @P0 LEA.HI.X R99, R0, c[0x0][0x21c], RZ, 0x4, P5 ;  /* 0x0000870000630a11 */ /* 0x000fca00028f24ff */
[----:B------:R0:W5:Y:S01]  /*0890*/  @P0 LDG.E.128 R52, [R98.64] ;  /* 0x0000000462340981 */ /* 0x000162000c1e1d00 */
[----:B---3--:R-:W-:Y:S01]  /*08a0*/  IMAD.MOV.U32 R113, RZ, RZ, R74 ;  /* 0x000000ffff717224 */ /* 0x008fe200078e004a */
[----:B------:R-:W-:Y:S01]  /*08b0*/  SHF.R.U64 R115, R74, 0x10, R75 ;  /* 0x000000104a737819 */ /* 0x000fe2000000124b */
[C---:B--2---:R-:W-:Y:S02]  /*08c0*/  FADD.FTZ R118, -R72.reuse, R69 ;  /* 0x0000004548767221 */ /* 0x044fe40000010100 */
[C---:B------:R-:W-:Y:S01]  /*08d0*/  FADD.FTZ R120, -R72.reuse, R68 ;  /* 0x0000004448787221 */ /* 0x040fe20000010100 */
[----:B------:R-:W-:Y:S01]  /*08e0*/  PRMT R113, RZ, 0x5410, R113 ;  /* 0x00005410ff717816 */ /* 0x000fe20000000071 */
[----:B------:R-:W-:Y:S01]  /*08f0*/  FADD.FTZ R70, -R72, R70 ;  /* 0x0000004648467221 */ /* 0x000fe20000010100 */
[----:B------:R-:W-:Y:S01]  /*0900*/  MOV R114, R75 ;  /* 0x0000004b00727202 */ /* 0x000fe20000000f00 */
[C---:B-----5:R-:W-:Y:S01]  /*0910*/  FMUL.FTZ R118, R3.reuse, R118 ;  /* 0x0000007603767220 */ /* 0x060fe20000410000 */
[----:B------:R-:W-:Y:S01]  /*0920*/  PRMT R68, RZ, 0x5410, R115 ;  /* 0x00005410ff447816 */ /* 0x000fe20000000073 */
[----:B------:R-:W-:-:S02]  /*0930*/  FMUL.FTZ R120, R3, R120 ;  /* 0x0000007803787220 */ /* 0x000fc40000410000 */
[----:B------:R-:W-:Y:S01]  /*0940*/  FMUL.FTZ R119, R92, R113 ;  /* 0x000000715c777220 */ /* 0x000fe20000410000 */
[----:B------:R-:W-:Y:S01]  /*0950*/  PRMT R115, RZ, 0x5410, R114 ;  /* 0x00005410ff737816 */ /* 0x000fe20000000072 */
[----:B------:R-:W-:Y:S01]  /*0960*/  FADD.FTZ R37, R37, R68 ;  /* 0x0000004425257221 */ /* 0x000fe20000010000 */
[----:B------:R-:W-:Y:S01]  /*0970*/  SHF.R.U32.HI R73, RZ, 0x10, R75 ;  /* 0x00000010ff497819 */ /* 0x000fe2000001164b */
[-C--:B------:R-:W-:Y:S02]  /*0980*/  FFMA.FTZ R49, R118, R68.reuse, R49 ;  /* 0x0000004476317223 */ /* 0x080fe40000010031 */
[----:B------:R-:W-:Y:S02]  /*0990*/  FMUL.FTZ R117, R7, R68 ;  /* 0x0000004407757220 */ /* 0x000fe40000410000 */
[----:B------:R-:W-:Y:S02]  /*09a0*/  FMUL.FTZ R116, R3, R70 ;  /* 0x0000004603747220 */ /* 0x000fe40000410000 */
[----:B------:R-:W-:-:S02]  /*09b0*/  FADD.FTZ R68, RZ, R119 ;  /* 0x00000077ff447221 */ /* 0x000fc40000010000 */
[----:B------:R-:W-:Y:S01]  /*09c0*/  FFMA.FTZ R69, R120, R119, RZ ;  /* 0x0000007778457223 */ /* 0x000fe200000100ff */
[----:B------:R-:W-:Y:S01]  /*09d0*/  PRMT R73, RZ, 0x5410, R73 ;  /* 0x00005410ff497816 */ /* 0x000fe20000000049 */
[----:B------:R-:W-:Y:S02]  /*09e0*/  FADD.FTZ R74, -R72, R71 ;  /* 0x00000047484a7221 */ /* 0x000fe40000010100 */
        /* <DEDUP_REMOVED lines=8> */
[----:B------:R-:W-:Y:S02]  /*0a70*/  FADD.FTZ R68, R68, R115 ;  /* 0x0000007344447221 */ /* 0x000fe40000010000 */
[----:B------:R-:W-:-:S02]  /*0a80*/  FMUL.FTZ R113, R6, R73 ;  /* 0x0000004906717220 */ /* 0x000fc40000410000 */
[----:B------:R-:W-:Y:S01]  /*0a90*/  FFMA.FTZ R69, R116, R115, R69 ;  /* 0x0000007374457223 */ /* 0x000fe20000010045 */
[----:B------:R-:W-:Y:S01]  /*0aa0*/  IADD3 R75, R0, 0x80, RZ ;  /* 0x00000080004b7810 */ /* 0x000fe20007ffe0ff */
[----:B------:R-:W-:Y:S02]  /*0ab0*/  FADD.FTZ R39, R39, R73 ;  /* 0x0000004927277221 */ /* 0x000fe40000010000 */
[----:B------:R-:W-:Y:S02]  /*0ac0*/  FFMA.FTZ R51, R114, R73, R51 ;  /* 0x0000004972337223 */ /* 0x000fe40000010033 */
[----:B------:R-:W-:Y:S02]  /*0ad0*/  FADD.FTZ R73, R68, R113 ;  /* 0x0000007144497221 */ /* 0x000fe40000010000 */
[----:B------:R-:W-:Y:S02]  /*0ae0*/  FFMA.FTZ R74, R114, R113, R69 ;  /* 0x00000071724a7223 */ /* 0x000fe40000010045 */
.L_x_2409:
[----:B0-----:R-:W-:Y:S05]  /*0af0*/  BSYNC B0 ;  /* 0x0000000000007941 */ /* 0x001fea0003800000 */
.L_x_2408:
        /* <DEDUP_REMOVED lines=14> */
[----:B--2---:R-:W-:Y:S02]  /*0be0*/  FADD.FTZ R112, -R72, R68 ;  /* 0x0000004448707221 */ /* 0x004fe40000010100 */
[----:B---3--:R-:W-:Y:S01]  /*0bf0*/  IMAD.MOV.U32 R95, RZ, RZ, R96 ;  /* 0x000000ffff5f7224 */ /* 0x008fe200078e0060 */
[----:B------:R-:W-:Y:S01]  /*0c00*/  SHF.R.U64 R101, R96, 0x10, R97 ;  /* 0x0000001060657819 */ /* 0x000fe20000001261 */
[C---:B------:R-:W-:Y:S02]  /*0c10*/  FADD.FTZ R96, -R72.reuse, R69 ;  /* 0x0000004548607221 */ /* 0x040fe40000010100 */
[C---:B-----5:R-:W-:Y:S01]  /*0c20*/  FMUL.FTZ R112, R3.reuse, R112 ;  /* 0x0000007003707220 */ /* 0x060fe20000410000 */
[----:B------:R-:W-:Y:S01]  /*0c30*/  PRMT R95, RZ, 0x5410, R95 ;  /* 0x00005410ff5f7816 */ /* 0x000fe2000000005f */
[----:B------:R-:W-:Y:S01]  /*0c40*/  FADD.FTZ R70, -R72, R70 ;  /* 0x0000004648467221 */ /* 0x000fe20000010100 */
[----:B------:R-:W-:Y:S01]  /*0c50*/  MOV R100, R97 ;  /* 0x0000006100647202 */ /* 0x000fe20000000f00 */
[----:B------:R-:W-:Y:S01]  /*0c60*/  FMUL.FTZ R96, R3, R96 ;  /* 0x0000006003607220 */ /* 0x000fe20000410000 */
[----:B------:R-:W-:Y:S01]  /*0c70*/  PRMT R101, RZ, 0x5410, R101 ;  /* 0x00005410ff657816 */ /* 0x000fe20000000065 */
[----:B------:R-:W-:-:S02]  /*0c80*/  FADD.FTZ R32, R32, R95 ;  /* 0x0000005f20207221 */ /* 0x000fc40000010000 */
[-C--:B------:R-:W-:Y:S02]  /*0c90*/  FFMA.FTZ R44, R112, R95.reuse, R44 ;  /* 0x0000005f702c7223 */ /* 0x080fe4000001002c */
[----:B------:R-:W-:Y:S01]  /*0ca0*/  FMUL.FTZ R95, R85, R95 ;  /* 0x0000005f555f7220 */ /* 0x000fe20000410000 */
[----:B------:R-:W-:Y:S01]  /*0cb0*/  SHF.R.U32.HI R103, RZ, 0x10, R97 ;  /* 0x00000010ff677819 */ /* 0x000fe20000011661 */
[----:B------:R-:W-:Y:S01]  /*0cc0*/  FADD.FTZ R102, -R72, R71 ;  /* 0x0000004748667221 */ /* 0x000fe20000010100 */
        /* <DEDUP_REMOVED lines=21> */
.L_x_2411:
[----:B0-----:R-:W-:Y:S05]  /*0e20*/  BSYNC B0 ;  /* 0x0000000000007941 */ /* 0x001fea0003800000 */
.L_x_2410:
        /* <DEDUP_REMOVED lines=13> */
[----:B---3--:R-:W-:Y:S01]  /*0f00*/  IMAD.MOV.U32 R75, RZ, RZ, R98 ;  /* 0x000000ffff4b7224 */ /* 0x008fe200078e0062 */
[----:B------:R-:W-:Y:S01]  /*0f10*/  SHF.R.U64 R107, R98, 0x10, R99 ;  /* 0x00000010626b7819 */ /* 0x000fe20000001263 */
[C---:B--2---:R-:W-:Y:S01]  /*0f20*/  FADD.FTZ R98, -R72.reuse, R68 ;  /* 0x0000004448627221 */ /* 0x044fe20000010100 */
[----:B------:R-:W-:Y:S01]  /*0f30*/  MOV R106, R99 ;  /* 0x00000063006a7202 */ /* 0x000fe20000000f00 */
[C---:B------:R-:W-:Y:S01]  /*0f40*/  FADD.FTZ R68, -R72.reuse, R69 ;  /* 0x0000004548447221 */ /* 0x040fe20000010100 */
[----:B------:R-:W-:Y:S01]  /*0f50*/  PRMT R75, RZ, 0x5410, R75 ;  /* 0x00005410ff4b7816 */ /* 0x000fe2000000004b */
[----:B------:R-:W-:Y:S01]  /*0f60*/  FADD.FTZ R70, -R72, R70 ;  /* 0x0000004648467221 */ /* 0x000fe20000010100 */
[----:B------:R-:W-:Y:S01]  /*0f70*/  SHF.R.U32.HI R109, RZ, 0x10, R99 ;  /* 0x00000010ff6d7819 */ /* 0x000fe20000011663 */
[C---:B0----5:R-:W-:Y:S01]  /*0f80*/  FMUL.FTZ R104, R3.reuse, R68 ;  /* 0x0000004403687220 */ /* 0x061fe20000410000 */
[----:B------:R-:W-:Y:S01]  /*0f90*/  PRMT R107, RZ, 0x5410, R107 ;  /* 0x00005410ff6b7816 */ /* 0x000fe2000000006b */
[----:B------:R-:W-:Y:S01]  /*0fa0*/  FMUL.FTZ R105, R3, R98 ;  /* 0x0000006203697220 */ /* 0x000fe20000410000 */
        /* <DEDUP_REMOVED lines=25> */
.L_x_2413:
[----:B------:R-:W-:Y:S05]  /*1140*/  BSYNC B0 ;  /* 0x0000000000007941 */ /* 0x000fea0003800000 */
.L_x_2412:
[----:B------:R-:W-:Y:S01]  /*1150*/  SEL R121, R11, R88, !P4 ;  /* 0x000000580b797207 */ /* 0x000fe20006000000 */
[----:B------:R-:W-:Y:S05]  /*1160*/  BRA.DIV ~URZ, `(.L_x_2414) ;  /* 0x000011127f007947 */ /* 0x000fea000b800000 */
[----:B------:R0:W1:Y:S02]  /*1170*/  SHFL.DOWN PT, R98, R73, 0x10, 0x1f ;  /* 0x0a001f0049627f89 */ /* 0x00006400000e0000 */
.L_x_2423:
        /* <DEDUP_REMOVED lines=18> */
.L_x_2424:
[----:B------:R-:W-:Y:S01]  /*12a0*/  LOP3.LUT P0, RZ, R94, 0x1f, RZ, 0xc0, !PT ;  /* 0x0000001f5eff7812 */ /* 0x000fe2000780c0ff */
[----:B-12---:R-:W-:Y:S01]  /*12b0*/  FADD.FTZ R98, R123, R98 ;  /* 0x000000627b627221 */ /* 0x006fe20000010000 */
[----:B------:R-:W-:Y:S01]  /*12c0*/  WARPSYNC 0xffffffff ;  /* 0xffffffff00007948 */ /* 0x000fe20003800000 */
[----:B0-----:R-:W-:Y:S01]  /*12d0*/  FADD.FTZ R99, R72, R99 ;  /* 0x0000006348637221 */ /* 0x001fe20000010000 */
[----:B------:R-:W-:Y:S09]  /*12e0*/  BSSY B0, `(.L_x_2416) ;  /* 0x0000054000007945 */ /* 0x000ff20003800000 */
[----:B------:R-:W0:Y:S02]  /*12f0*/  @!P0 S2R R94, SR_TID.X ;  /* 0x00000000005e8919 */ /* 0x000e240000002100 */
[----:B0-----:R-:W-:-:S04]  /*1300*/  @!P0 SHF.R.U32.HI R68, RZ, 0x5, R94 ;  /* 0x00000005ff448819 */ /* 0x001fc8000001165e */
[----:B------:R-:W-:-:S04]  /*1310*/  @!P0 LOP3.LUT R68, R68, 0x3, RZ, 0xc0, !PT ;  /* 0x0000000344448812 */ /* 0x000fc800078ec0ff */
[----:B------:R-:W-:-:S05]  /*1320*/  @!P0 IADD3 R122, R121, R68, RZ ;  /* 0x00000044797a8210 */ /* 0x000fca0007ffe0ff */
[----:B------:R-:W-:Y:S04]  /*1330*/  @!P0 STS.64 [R122.X8+0x1800], R98 ;  /* 0x001800627a008388 */ /* 0x000fe80000008a00 */
[----:B------:R-:W-:Y:S01]  /*1340*/  BAR.SYNC.DEFER_BLOCKING 0x0 ;  /* 0x0000000000007b1d */ /* 0x000fe20000010000 */
[----:B------:R-:W-:-:S05]  /*1350*/  ISETP.NE.AND P0, PT, R86, RZ, PT ;  /* 0x000000ff5600720c */ /* 0x000fca0003f05270 */
[----:B------:R-:W0:Y:S04]  /*1360*/  LDS.128 R68, [R121.X8+0x1800] ;  /* 0x0018000079447984 */ /* 0x000e280000008c00 */
[----:B------:R-:W1:Y:S01]  /*1370*/  LDS.128 R72, [R121.X8+0x1810] ;  /* 0x0018100079487984 */ /* 0x000e620000008c00 */
[----:B0-----:R-:W-:Y:S02]  /*1380*/  FADD.FTZ R123, RZ, R68 ;  /* 0x00000044ff7b7221 */ /* 0x001fe40000010000 */
[----:B------:R-:W-:Y:S02]  /*1390*/  FADD.FTZ R68, RZ, R69 ;  /* 0x00000045ff447221 */ /* 0x000fe40000010000 */
[----:B------:R-:W-:Y:S02]  /*13a0*/  FADD.FTZ R123, R70, R123 ;  /* 0x0000007b467b7221 */ /* 0x000fe40000010000 */
[----:B------:R-:W-:-:S02]  /*13b0*/  FADD.FTZ R68, R71, R68 ;  /* 0x0000004447447221 */ /* 0x000fc40000010000 */
[----:B-1----:R-:W-:Y:S02]  /*13c0*/  FADD.FTZ R123, R123, R72 ;  /* 0x000000487b7b7221 */ /* 0x002fe40000010000 */
[----:B------:R-:W-:Y:S02]  /*13d0*/  FADD.FTZ R68, R68, R73 ;  /* 0x0000004944447221 */ /* 0x000fe40000010000 */
[----:B------:R-:W-:Y:S02]  /*13e0*/  FADD.FTZ R74, R74, R123 ;  /* 0x0000007b4a4a7221 */ /* 0x000fe40000010000 */
        /* <DEDUP_REMOVED lines=16> */
[----:B-----5:R-:W-:-:S02]  /*14f0*/  FMUL.FTZ R70, R3, R70 ;  /* 0x0000004603467220 */ /* 0x020fc40000410000 */
[----:B------:R-:W-:-:S06]  /*1500*/  FMUL.FTZ R75, R3, R72 ;  /* 0x00000048034b7220 */ /* 0x000fcc0000410000 */
[----:B------:R-:W-:Y:S02]  /*1510*/  @P4 FADD.FTZ R70, R53, R70 ;  /* 0x0000004635464221 */ /* 0x000fe40000010000 */
[----:B------:R-:W-:-:S03]  /*1520*/  @P4 FADD.FTZ R75, R54, R75 ;  /* 0x0000004b364b4221 */ /* 0x000fc60000010000 */
[C---:B------:R-:W-:Y:S01]  /*1530*/  SEL R65, R70.reuse, R65, P0 ;  /* 0x0000004146417207 */ /* 0x040fe20000000000 */
[----:B------:R-:W-:Y:S01]  /*1540*/  FMUL.FTZ R70, R70, R2 ;  /* 0x0000000246467220 */ /* 0x000fe20000410000 */
[----:B------:R-:W-:-:S03]  /*1550*/  SEL R66, R75, R66, P0 ;  /* 0x000000424b427207 */ /* 0x000fc60000000000 */
[----:B------:R-:W-:Y:S01]  /*1560*/  FMUL.FTZ R122, R5, R70 ;  /* 0x00000046057a7220 */ /* 0x000fe20000410000 */
[--C-:B--2---:R-:W-:Y:S02]  /*1570*/  SHF.R.U64 R71, R68, 0x10, R69.reuse ;  /* 0x0000001044477819 */ /* 0x104fe40000001245 */
[----:B------:R-:W-:Y:S02]  /*1580*/  PRMT R72, RZ, 0x5410, R69 ;  /* 0x00005410ff487816 */ /* 0x000fe40000000045 */
[----:B------:R-:W-:Y:S02]  /*1590*/  PRMT R71, RZ, 0x5410, R71 ;  /* 0x00005410ff477816 */ /* 0x000fe40000000047 */
[----:B------:R-:W-:-:S03]  /*15a0*/  PRMT R68, RZ, 0x5410, R68 ;  /* 0x00005410ff447816 */ /* 0x000fc60000000044 */
[----:B------:R-:W-:Y:S02]  /*15b0*/  FFMA.FTZ R25, R70, R71, R25 ;  /* 0x0000004746197223 */ /* 0x000fe40000010019 */
[----:B------:R-:W-:Y:S02]  /*15c0*/  FMUL.FTZ R71, R75, R2 ;  /* 0x000000024b477220 */ /* 0x000fe40000410000 */
[-C--:B------:R-:W-:Y:S02]  /*15d0*/  FFMA.FTZ R70, R120, R99.reuse, R98 ;  /* 0x0000006378467223 */ /* 0x080fe40000010062 */
[----:B------:R-:W-:Y:S02]  /*15e0*/  FFMA.FTZ R26, R71, R72, R26 ;  /* 0x00000048471a7223 */ /* 0x000fe4000001001a */
[----:B------:R-:W-:Y:S02]  /*15f0*/  FFMA.FTZ R72, R114, R99, R98 ;  /* 0x0000006372487223 */ /* 0x000fe40000010062 */
[----:B------:R-:W-:-:S02]  /*1600*/  FMUL.FTZ R73, R89, R71 ;  /* 0x0000004759497220 */ /* 0x000fc40000410000 */
[----:B------:R-:W-:Y:S02]  /*1610*/  FADD.FTZ R74, R113, -R72 ;  /* 0x80000048714a7221 */ /* 0x000fe40000010000 */
[----:B------:R-:W-:Y:S02]  /*1620*/  FADD.FTZ R72, R119, -R70 ;  /* 0x8000004677487221 */ /* 0x000fe40000010000 */
[C---:B------:R-:W-:Y:S01]  /*1630*/  FMUL.FTZ R74, R3.reuse, R74 ;  /* 0x0000004a034a7220 */ /* 0x040fe20000410000 */
[----:B------:R-:W0:Y:S01]  /*1640*/  F2F.BF16.F32 R70, R122 ;  /* 0x0000007a00467304 */ /* 0x000e220000202000 */
[----:B------:R-:W-:Y:S02]  /*1650*/  FMUL.FTZ R123, R3, R72 ;  /* 0x00000048037b7220 */ /* 0x000fe40000410000 */
[----:B------:R-:W-:Y:S02]  /*1660*/  @P4 FADD.FTZ R74, R55, R74 ;  /* 0x0000004a374a4221 */ /* 0x000fe40000010000 */
[----:B------:R-:W-:Y:S01]  /*1670*/  @P4 FADD.FTZ R123, R52, R123 ;  /* 0x0000007b347b4221 */ /* 0x000fe20000010000 */
[----:B------:R-:W-:Y:S01]  /*1680*/  ISETP.NE.U32.AND P4, PT, RZ, c[0x0][0x258], PT ;  /* 0x00009600ff007a0c */ /* 0x000fe20003f85070 */
[C---:B------:R-:W-:Y:S01]  /*1690*/  FMUL.FTZ R121, R74.reuse, R2 ;  /* 0x000000024a797220 */ /* 0x040fe20000410000 */
[----:B------:R-:W-:Y:S01]  /*16a0*/  F2F.BF16.F32 R73, R73 ;  /* 0x0000004900497304 */ /* 0x000fe20000202000 */
[----:B------:R-:W-:-:S02]  /*16b0*/  SEL R67, R74, R67, P0 ;  /* 0x000000434a437207 */ /* 0x000fc40000000000 */
[C---:B------:R-:W-:Y:S01]  /*16c0*/  SEL R64, R123.reuse, R64, P0 ;  /* 0x000000407b407207 */ /* 0x040fe20000000000 */
[----:B------:R-:W-:Y:S01]  /*16d0*/  FMUL.FTZ R123, R123, R2 ;  /* 0x000000027b7b7220 */ /* 0x000fe20000410000 */
[----:B------:R-:W-:Y:S01]  /*16e0*/  ISETP.NE.AND.EX P4, PT, RZ, c[0x0][0x25c], PT, P4 ;  /* 0x00009700ff007a0c */ /* 0x000fe20003f85340 */
[----:B------:R-:W-:Y:S02]  /*16f0*/  FMUL.FTZ R124, R4, R121 ;  /* 0x00000079047c7220 */ /* 0x000fe40000410000 */
[----:B------:R-:W-:Y:S01]  /*1700*/  FFMA.FTZ R24, R123, R68, R24 ;  /* 0x000000447b187223 */ /* 0x000fe20000010018 */
[----:B------:R-:W-:Y:S01]  /*1710*/  SHF.R.U32.HI R68, RZ, 0x10, R69 ;  /* 0x00000010ff447819 */ /* 0x000fe20000011645 */
[----:B------:R-:W-:Y:S01]  /*1720*/  FMUL.FTZ R123, R90, R123 ;  /* 0x0000007b5a7b7220 */ /* 0x000fe20000410000 */
[----:B------:R-:W1:Y:S01]  /*1730*/  F2F.BF16.F32 R72, R124 ;  /* 0x0000007c00487304 */ /* 0x000e620000202000 */
[----:B0-----:R-:W-:Y:S01]  /*1740*/  IMAD.WIDE.U32 R70, R70, 0x10000, RZ ;  /* 0x0001000046467825 */ /* 0x001fe200078e00ff */
[----:B------:R-:W-:-:S05]  /*1750*/  PRMT R68, RZ, 0x5410, R68 ;  /* 0x00005410ff447816 */ /* 0x000fca0000000044 */
[C---:B------:R-:W-:Y:S01]  /*1760*/  @P4 LEA R74, P0, R0.reuse, c[0x0][0x258], 0x4 ;  /* 0x00009600004a4a11 */ /* 0x040fe200078020ff */
[----:B------:R-:W0:Y:S01]  /*1770*/  F2F.BF16.F32 R123, R123 ;  /* 0x0000007b007b7304 */ /* 0x000e220000202000 */
[----:B------:R-:W-:Y:S02]  /*1780*/  FFMA.FTZ R27, R121, R68, R27 ;  /* 0x00000044791b7223 */ /* 0x000fe4000001001b */
[----:B------:R-:W-:Y:S02]  /*1790*/  @P4 LEA.HI.X R75, R0, c[0x0][0x25c], RZ, 0x4, P0 ;  /* 0x00009700004b4a11 */ /* 0x000fe400000f24ff */
[----:B-1----:R-:W-:-:S03]  /*17a0*/  SHF.L.U32 R72, R72, 0x10, RZ ;  /* 0x0000001048487819 */ /* 0x002fc600000006ff */
[----:B------:R1:W-:Y:S01]  /*17b0*/  @P4 STG.E.128 [R74.64], R64 ;  /* 0x000000404a004986 */ /* 0x0003e2000c101d04 */
[----:B------:R-:W-:Y:S02]  /*17c0*/  LOP3.LUT R73, R71, R72, R73, 0xfe, !PT ;  /* 0x0000004847497212 */ /* 0x000fe400078efe49 */
[----:B0-----:R-:W-:Y:S02]  /*17d0*/  LOP3.LUT R72, R70, R123, RZ, 0xfc, !PT ;  /* 0x0000007b46487212 */ /* 0x001fe400078efcff */
[----:B------:R-:W-:-:S04]  /*17e0*/  LEA R70, P0, R0, c[0x0][0x248], 0x3 ;  /* 0x0000920000467a11 */ /* 0x000fc800078018ff */
[C---:B------:R-:W-:Y:S02]  /*17f0*/  LEA.HI.X R71, R0.reuse, c[0x0][0x24c], RZ, 0x3, P0 ;  /* 0x0000930000477a11 */ /* 0x040fe400000f1cff */
[----:B------:R-:W-:-:S03]  /*1800*/  IADD3 R0, R0, 0x80, RZ ;  /* 0x0000008000007810 */ /* 0x000fc60007ffe0ff */
[----:B------:R1:W-:Y:S04]  /*1810*/  STG.E.64 [R70.64], R72 ;  /* 0x0000004846007986 */ /* 0x0003e8000c101b04 */
.L_x_2417:
[----:B------:R-:W-:Y:S05]  /*1820*/  BSYNC B0 ;  /* 0x0000000000007941 */ /* 0x000fea0003800000 */
.L_x_2416:
[----:B------:R-:W-:Y:S01]  /*1830*/  BSSY B0, `(.L_x_2418) ;  /* 0x0000040000007945 */ /* 0x000fe20003800000 */
[----:B------:R-:W-:Y:S05]  /*1840*/  @!P2 BRA `(.L_x_2419) ;  /* 0x000003e00000a947 */ /* 0x000fea0003800000 */
[----:B------:R-:W-:-:S10]  /*1850*/  HFMA2.MMA R69, -RZ, RZ, 0, 4.76837158203125e-07 ;  /* 0x00000008ff457435 */ /* 0x000fd400000001ff */
[----:B------:R-:W-:-:S06]  /*1860*/  IMAD.WIDE.U32 R68, R0, R69, c[0x0][0x170] ;  /* 0x00005c0000447625 */ /* 0x000fcc00078e0045 */
[----:B------:R-:W2:Y:S01]  /*1870*/  LDG.E.64 R68, [R68.64] ;  /* 0x0000000444447981 */ /* 0x000ea2000c1e1b00 */
[----:B------:R-:W-:Y:S01]  /*1880*/  ISETP.NE.U32.AND P0, PT, RZ, c[0x0][0x218], PT ;  /* 0x00008600ff007a0c */ /* 0x000fe20003f05070 */
[-CC-:B-1----:R-:W-:Y:S02]  /*1890*/  FFMA.FTZ R70, R96, R99.reuse, R98.reuse ;  /* 0x0000006360467223 */ /* 0x182fe40000010062 */
[----:B------:R-:W-:Y:S01]  /*18a0*/  FFMA.FTZ R71, R97, R99, R98 ;  /* 0x0000006361477223 */ /* 0x000fe20000010062 */
[----:B------:R-:W-:Y:S01]  /*18b0*/  ISETP.NE.AND.EX P4, PT, RZ, c[0x0][0x21c], PT, P0 ;  /* 0x00008700ff007a0c */ /* 0x000fe20003f85300 */
[----:B------:R-:W-:Y:S01]  /*18c0*/  FADD.FTZ R70, R101, -R70 ;  /* 0x8000004665467221 */ /* 0x000fe20000010000 */
[----:B------:R-:W-:Y:S01]  /*18d0*/  ISETP.NE.U32.AND P0, PT, RZ, c[0x0][0x258], PT ;  /* 0x00009600ff007a0c */ /* 0x000fe20003f05070 */
[----:B------:R-:W-:Y:S02]  /*18e0*/  FADD.FTZ R72, R100, -R71 ;  /* 0x8000004764487221 */ /* 0x000fe40000010000 */
[C---:B-----5:R-:W-:Y:S01]  /*18f0*/  FMUL.FTZ R70, R3.reuse, R70 ;  /* 0x0000004603467220 */ /* 0x060fe20000410000 */
[----:B------:R-:W-:Y:S01]  /*1900*/  ISETP.NE.AND.EX P0, PT, RZ, c[0x0][0x25c], PT, P0 ;  /* 0x00009700ff007a0c */ /* 0x000fe20003f05300 */
        /* <DEDUP_REMOVED lines=34> */
[----:B------:R-:W1:Y:S01]  /*1b30*/  F2F.BF16.F32 R72, R124 ;  /* 0x0000007c00487304 */ /* 0x000e620000202000 */
[----:B------:R-:W-:Y:S02]  /*1b40*/  FMUL.FTZ R123, R77, R123 ;  /* 0x0000007b4d7b7220 */ /* 0x000fe40000410000 */
[----:B0-----:R-:W-:Y:S01]  /*1b50*/  IMAD.WIDE.U32 R70, R70, 0x10000, RZ ;  /* 0x0001000046467825 */ /* 0x001fe200078e00ff */
[----:B------:R-:W-:-:S04]  /*1b60*/  PRMT R68, RZ, 0x5410, R68 ;  /* 0x00005410ff447816 */ /* 0x000fc80000000044 */
[----:B------:R-:W0:Y:S01]  /*1b70*/  F2F.BF16.F32 R123, R123 ;  /* 0x0000007b007b7304 */ /* 0x000e220000202000 */
[----:B------:R-:W-:Y:S01]  /*1b80*/  @P4 LEA R74, P0, R0, c[0x0][0x258], 0x4 ;  /* 0x00009600004a4a11 */ /* 0x000fe200078020ff */
[----:B------:R-:W-:-:S03]  /*1b90*/  FFMA.FTZ R23, R121, R68, R23 ;  /* 0x0000004479177223 */ /* 0x000fc60000010017 */
[----:B------:R-:W-:Y:S01]  /*1ba0*/  @P4 LEA.HI.X R75, R0, c[0x0][0x25c], RZ, 0x4, P0 ;  /* 0x00009700004b4a11 */ /* 0x000fe200000f24ff */
[----:B-1----:R-:W-:-:S04]  /*1bb0*/  IMAD.U32 R72, R72, 0x10000, RZ ;  /* 0x0001000048487824 */ /* 0x002fc800078e00ff */
[----:B------:R1:W-:Y:S01]  /*1bc0*/  @P4 STG.E.128 [R74.64], R64 ;  /* 0x000000404a004986 */ /* 0x0003e2000c101d04 */
[----:B------:R-:W-:Y:S02]  /*1bd0*/  LOP3.LUT R73, R71, R72, R73, 0xfe, !PT ;  /* 0x0000004847497212 */ /* 0x000fe400078efe49 */
[----:B0-----:R-:W-:Y:S02]  /*1be0*/  LOP3.LUT R72, R70, R123, RZ, 0xfc, !PT ;  /* 0x0000007b46487212 */ /* 0x001fe400078efcff */
[----:B------:R-:W-:-:S04]  /*1bf0*/  LEA R70, P0, R0, c[0x0][0x248], 0x3 ;  /* 0x0000920000467a11 */ /* 0x000fc800078018ff */
[C---:B------:R-:W-:Y:S02]  /*1c00*/  LEA.HI.X R71, R0.reuse, c[0x0][0x24c], RZ, 0x3, P0 ;  /* 0x0000930000477a11 */ /* 0x040fe400000f1cff */
[----:B------:R-:W-:-:S03]  /*1c10*/  IADD3 R0, R0, 0x80, RZ ;  /* 0x0000008000007810 */ /* 0x000fc60007ffe0ff */
[----:B------:R1:W-:Y:S04]  /*1c20*/  STG.E.64 [R70.64], R72 ;  /* 0x0000004846007986 */ /* 0x0003e8000c101b04 */
.L_x_2419:
[----:B------:R-:W-:Y:S05]  /*1c30*/  BSYNC B0 ;  /* 0x0000000000007941 */ /* 0x000fea0003800000 */
.L_x_2418:
[----:B------:R-:W-:Y:S01]  /*1c40*/  BSSY B0, `(.L_x_2420) ;  /* 0x000003f000007945 */ /* 0x000fe20003800000 */
[----:B------:R-:W-:Y:S05]  /*1c50*/  @!P3 BRA `(.L_x_2421) ;  /* 0x000003d00000b947 */ /* 0x000fea0003800000 */
[----:B------:R-:W-:-:S05]  /*1c60*/  MOV R69, 0x8 ;  /* 0x0000000800457802 */ /* 0x000fca0000000f00 */
[----:B------:R-:W-:-:S06]  /*1c70*/  IMAD.WIDE.U32 R68, R0, R69, c[0x0][0x170] ;  /* 0x00005c0000447625 */ /* 0x000fcc00078e0045 */
[----:B------:R-:W2:Y:S01]  /*1c80*/  LDG.E.64 R68, [R68.64] ;  /* 0x0000000444447981 */ /* 0x000ea2000c1e1b00 */
[----:B------:R-:W-:Y:S01]  /*1c90*/  ISETP.NE.U32.AND P4, PT, RZ, c[0x0][0x218], PT ;  /* 0x00008600ff007a0c */ /* 0x000fe20003f85070 */
[-CC-:B-1----:R-:W-:Y:S01]  /*1ca0*/  FFMA.FTZ R70, R104, R99.reuse, R98.reuse ;  /* 0x0000006368467223 */ /* 0x182fe20000010062 */
[----:B------:R-:W-:Y:S01]  /*1cb0*/  ISETP.NE.U32.AND P0, PT, RZ, c[0x0][0x258], PT ;  /* 0x00009600ff007a0c */ /* 0x000fe20003f05070 */
[-C--:B------:R-:W-:Y:S01]  /*1cc0*/  FFMA.FTZ R71, R105, R99.reuse, R98 ;  /* 0x0000006369477223 */ /* 0x080fe20000010062 */
[----:B------:R-:W-:Y:S01]  /*1cd0*/  ISETP.NE.AND.EX P4, PT, RZ, c[0x0][0x21c], PT, P4 ;  /* 0x00008700ff007a0c */ /* 0x000fe20003f85340 */
[----:B------:R-:W-:Y:S01]  /*1ce0*/  FADD.FTZ R70, R107, -R70 ;  /* 0x800000466b467221 */ /* 0x000fe20000010000 */
[----:B------:R-:W-:Y:S01]  /*1cf0*/  ISETP.NE.AND.EX P0, PT, RZ, c[0x0][0x25c], PT, P0 ;  /* 0x00009700ff007a0c */ /* 0x000fe20003f05300 */
[-CC-:B------:R-:W-:Y:S01]  /*1d00*/  FFMA.FTZ R73, R109, R99.reuse, R98.reuse ;  /* 0x000000636d497223 */ /* 0x180fe20000010062 */
[----:B------:R-:W-:Y:S01]  /*1d10*/  ISETP.NE.U32.AND P5, PT, RZ, c[0x0][0x258], PT ;  /* 0x00009600ff007a0c */ /* 0x000fe20003fa5070 */
[----:B------:R-:W-:-:S02]  /*1d20*/  FFMA.FTZ R99, R111, R99, R98 ;  /* 0x000000636f637223 */ /* 0x000fc40000010062 */
[C---:B-----5:R-:W-:Y:S01]  /*1d30*/  FMUL.FTZ R74, R3.reuse, R70 ;  /* 0x00000046034a7220 */ /* 0x060fe20000410000 */
[----:B------:R-:W-:Y:S01]  /*1d40*/  ISETP.NE.AND.EX P5, PT, RZ, c[0x0][0x25c], PT, P5 ;  /* 0x00009700ff007a0c */ /* 0x000fe20003fa5350 */
[----:B------:R-:W-:Y:S02]  /*1d50*/  FADD.FTZ R70, R106, -R71 ;  /* 0x800000476a467221 */ /* 0x000fe40000010000 */
[----:B------:R-:W-:Y:S02]  /*1d60*/  FADD.FTZ R98, R110, -R99 ;  /* 0x800000636e627221 */ /* 0x000fe40000010000 */
[----:B------:R-:W-:Y:S02]  /*1d70*/  FADD.FTZ R72, R108, -R73 ;  /* 0x800000496c487221 */ /* 0x000fe40000010000 */
[C---:B------:R-:W-:Y:S02]  /*1d80*/  FMUL.FTZ R99, R3.reuse, R70 ;  /* 0x0000004603637220 */ /* 0x040fe40000410000 */
[----:B------:R-:W-:-:S02]  /*1d90*/  FMUL.FTZ R70, R3, R98 ;  /* 0x0000006203467220 */ /* 0x000fc40000410000 */
[----:B------:R-:W-:Y:S02]  /*1da0*/  @P4 FADD.FTZ R74, R61, R74 ;  /* 0x0000004a3d4a4221 */ /* 0x000fe40000010000 */
[----:B------:R-:W-:Y:S02]  /*1db0*/  FMUL.FTZ R75, R3, R72 ;  /* 0x00000048034b7220 */ /* 0x000fe40000410000 */
[----:B------:R-:W-:Y:S01]  /*1dc0*/  @P4 FADD.FTZ R70, R63, R70 ;  /* 0x000000463f464221 */ /* 0x000fe20000010000 */
[----:B------:R-:W-:Y:S01]  /*1dd0*/  SEL R65, R74, R65, P0 ;  /* 0x000000414a417207 */ /* 0x000fe20000000000 */
[----:B------:R-:W-:Y:S02]  /*1de0*/  @P4 FADD.FTZ R75, R62, R75 ;  /* 0x0000004b3e4b4221 */ /* 0x000fe40000010000 */
[----:B------:R-:W-:Y:S01]  /*1df0*/  FMUL.FTZ R74, R74, R2 ;  /* 0x000000024a4a7220 */ /* 0x000fe20000410000 */
[----:B------:R-:W-:Y:S01]  /*1e00*/  SEL R67, R70, R67, P0 ;  /* 0x0000004346437207 */ /* 0x000fe20000000000 */
[----:B------:R-:W-:Y:S01]  /*1e10*/  @P4 FADD.FTZ R99, R60, R99 ;  /* 0x000000633c634221 */ /* 0x000fe20000010000 */
[----:B------:R-:W-:Y:S01]  /*1e20*/  SEL R66, R75, R66, P0 ;  /* 0x000000424b427207 */ /* 0x000fe20000000000 */
[----:B------:R-:W-:-:S02]  /*1e30*/  FMUL.FTZ R98, R70, R2 ;  /* 0x0000000246627220 */ /* 0x000fc40000410000 */
[----:B------:R-:W-:Y:S01]  /*1e40*/  FMUL.FTZ R3, R10, R74 ;  /* 0x0000004a0a037220 */ /* 0x000fe20000410000 */
[----:B------:R-:W-:Y:S01]  /*1e50*/  SEL R64, R99, R64, P0 ;  /* 0x0000004063407207 */ /* 0x000fe20000000000 */
[----:B------:R-:W-:Y:S01]  /*1e60*/  FMUL.FTZ R75, R75, R2 ;  /* 0x000000024b4b7220 */ /* 0x000fe20000410000 */
[----:B------:R-:W-:Y:S01]  /*1e70*/  @P5 LEA R72, P0, R0, c[0x0][0x258], 0x4 ;  /* 0x0000960000485a11 */ /* 0x000fe200078020ff */
[----:B------:R-:W-:Y:S02]  /*1e80*/  FMUL.FTZ R122, R8, R98 ;  /* 0x00000062087a7220 */ /* 0x000fe40000410000 */
[----:B------:R-:W-:Y:S01]  /*1e90*/  FMUL.FTZ R99, R99, R2 ;  /* 0x0000000263637220 */ /* 0x000fe20000410000 */
[----:B------:R-:W0:Y:S01]  /*1ea0*/  F2F.BF16.F32 R3, R3 ;  /* 0x0000000300037304 */ /* 0x000e220000202000 */
[----:B------:R-:W-:Y:S01]  /*1eb0*/  FMUL.FTZ R71, R9, R75 ;  /* 0x0000004b09477220 */ /* 0x000fe20000410000 */
[----:B------:R-:W-:Y:S01]  /*1ec0*/  @P5 LEA.HI.X R73, R0, c[0x0][0x25c], RZ, 0x4, P0 ;  /* 0x0000970000495a11 */ /* 0x000fe200000f24ff */
[----:B------:R-:W-:-:S04]  /*1ed0*/  FMUL.FTZ R121, R13, R99 ;  /* 0x000000630d797220 */ /* 0x000fc80000410000 */
[----:B------:R1:W-:Y:S01]  /*1ee0*/  @P5 STG.E.128 [R72.64], R64 ;  /* 0x0000004048005986 */ /* 0x0003e2000c101d04 */
[----:B------:R-:W3:Y:S08]  /*1ef0*/  F2F.BF16.F32 R122, R122 ;  /* 0x0000007a007a7304 */ /* 0x000ef00000202000 */
[----:B------:R-:W4:Y:S01]  /*1f00*/  F2F.BF16.F32 R71, R71 ;  /* 0x0000004700477304 */ /* 0x000f220000202000 */
[----:B0-----:R-:W-:-:S07]  /*1f10*/  IMAD.WIDE.U32 R2, R3, 0x10000, RZ ;  /* 0x0001000003027825 */ /* 0x001fce00078e00ff */
[----:B------:R-:W0:Y:S01]  /*1f20*/  F2F.BF16.F32 R121, R121 ;  /* 0x0000007900797304 */ /* 0x000e220000202000 */
[----:B---3--:R-:W-:-:S04]  /*1f30*/  SHF.L.U32 R70, R122, 0x10, RZ ;  /* 0x000000107a467819 */ /* 0x008fc800000006ff */
[----:B----4-:R-:W-:Y:S02]  /*1f40*/  LOP3.LUT R71, R3, R70, R71, 0xfe, !PT ;  /* 0x0000004603477212 */ /* 0x010fe400078efe47 */
[----:B0-----:R-:W-:Y:S02]  /*1f50*/  LOP3.LUT R70, R2, R121, RZ, 0xfc, !PT ;  /* 0x0000007902467212 */ /* 0x001fe400078efcff */
[----:B------:R-:W-:-:S04]  /*1f60*/  LEA R2, P0, R0, c[0x0][0x248], 0x3 ;  /* 0x0000920000027a11 */ /* 0x000fc800078018ff */
[----:B------:R-:W-:-:S05]  /*1f70*/  LEA.HI.X R3, R0, c[0x0][0x24c], RZ, 0x3, P0 ;  /* 0x0000930000037a11 */ /* 0x000fca00000f1cff */
[----:B------:R1:W-:Y:S01]  /*1f80*/  STG.E.64 [R2.64], R70 ;  /* 0x0000004602007986 */ /* 0x0003e2000c101b04 */
[----:B--2---:R-:W-:Y:S02]  /*1f90*/  SHF.R.U64 R0, R68, 0x10, R69 ;  /* 0x0000001044007819 */ /* 0x004fe40000001245 */
[----:B------:R-:W-:Y:S02]  /*1fa0*/  PRMT R68, RZ, 0x5410, R68 ;  /* 0x00005410ff447816 */ /* 0x000fe40000000044 */
[----:B------:R-:W-:-:S03]  /*1fb0*/  PRMT R0, RZ, 0x5410, R0 ;  /* 0x00005410ff007816 */ /* 0x000fc60000000000 */
[----:B------:R-:W-:Y:S01]  /*1fc0*/  FFMA.FTZ R16, R99, R68, R16 ;  /* 0x0000004463107223 */ /* 0x000fe20000010010 */
[----:B------:R-:W-:Y:S01]  /*1fd0*/  SHF.R.U32.HI R68, RZ, 0x10, R69 ;  /* 0x00000010ff447819 */ /* 0x000fe20000011645 */
[----:B------:R-:W-:Y:S01]  /*1fe0*/  FFMA.FTZ R17, R74, R0, R17 ;  /* 0x000000004a117223 */ /* 0x000fe20000010011 */
[----:B------:R-:W-:Y:S02]  /*1ff0*/  PRMT R69, RZ, 0x5410, R69 ;  /* 0x00005410ff457816 */ /* 0x000fe40000000045 */
[----:B------:R-:W-:-:S03]  /*2000*/  PRMT R0, RZ, 0x5410, R68 ;  /* 0x00005410ff007816 */ /* 0x000fc60000000044 */
[----:B------:R-:W-:Y:S02]  /*2010*/  FFMA.FTZ R18, R75, R69, R18 ;  /* 0x000000454b127223 */ /* 0x000fe40000010012 */
[----:B------:R-:W-:Y:S02]  /*2020*/  FFMA.FTZ R19, R98, R0, R19 ;  /* 0x0000000062137223 */ /* 0x000fe40000010013 */
.L_x_2421:
[----:B-1----:R-:W-:Y:S05]  /*2030*/  BSYNC B0 ;  /* 0x0000000000007941 */ /* 0x002fea0003800000 */
.L_x_2420:
[----:B------:R-:W-:Y:S02]  /*2040*/  IADD3 R87, R87, c[0x0][0x160], RZ ;  /* 0x0000580057577a10 */ /* 0x000fe40007ffe0ff */
[----:B------:R-:W-:Y:S02]  /*2050*/  LOP3.LUT P4, RZ, R12, 0xff, RZ, 0xc0, !PT ;  /* 0x000000ff0cff7812 */ /* 0x000fe4000788c0ff */
[----:B------:R-:W-:Y:S02]  /*2060*/  ISETP.GE.AND P0, PT, R87, c[0x0][0x164], PT ;  /* 0x0000590057007a0c */ /* 0x000fe40003f06270 */
[----:B------:R-:W-:-:S11]  /*2070*/  SEL R12, RZ, 0x1, P4 ;  /* 0x00000001ff0c7807 */ /* 0x000fd60002000000 */
[----:B-----5:R-:W-:Y:S01]  /*2080*/  @P0 CALL.REL.NOINC `(.L_x_2407) ;  /* 0x0000001000000944 */ /* 0x020fe20003c00000 */
[----:B------:R-:W-:Y:S05]  /*2090*/  BRA `(.L_x_2422) ;  /* 0xffffe5c000007947 */ /* 0x000fea000383ffff */
.L_x_2407:
[----:B0-----:R-:W0:Y:S01]  /*20a0*/  S2UR UR6, SR_CTAID.X ;  /* 0x00000000000679c3 */ /* 0x001e220000002500 */
[----:B------:R-:W0:Y:S01]  /*20b0*/  S2R R0, SR_TID.X ;  /* 0x0000000000007919 */ /* 0x000e220000002100 */
[----:B------:R-:W-:Y:S01]  /*20c0*/  @P1 IMAD.MOV.U32 R7, RZ, RZ, 0x10 ;  /* 0x00000010ff071424 */ /* 0x000fe200078e00ff */
[----:B-----5:R-:W-:Y:S02]  /*20d0*/  @P2 MOV R13, 0x10 ;  /* 0x00000010000d2802 */ /* 0x020fe40000000f00 */
[----:B0-----:R-:W-:-:S05]  /*20e0*/  LEA.HI R0, R0, UR6, RZ, 0x19 ;  /* 0x0000000600007c11 */ /* 0x001fca000f8fc8ff */
        /* <DEDUP_REMOVED lines=25> */
.L_x_2414:
[----:B------:R-:W-:Y:S01]  /*2280*/  HFMA2.MMA R70, -RZ, RZ, 0, 1.847743988037109375e-06 ;  /* 0x0000001fff467435 */ /* 0x000fe200000001ff */
[----:B------:R-:W-:Y:S01]  /*2290*/  IMAD.MOV.U32 R75, RZ, RZ, R73 ;  /* 0x000000ffff4b7224 */ /* 0x000fe200078e0049 */
[----:B------:R-:W-:Y:S01]  /*22a0*/  MOV R72, 0x10 ;  /* 0x0000001000487802 */ /* 0x000fe20000000f00 */
[----:B------:R-:W-:Y:S01]  /*22b0*/  IMAD.MOV.U32 R71, RZ, RZ, -0x1 ;  /* 0xffffffffff477424 */ /* 0x000fe200078e00ff */
[----:B------:R-:W-:-:S02]  /*22c0*/  MOV R68, 0x22e0 ;  /* 0x000022e000447802 */ /* 0x000fc40000000f00 */
[----:B-----5:R-:W-:Y:S05]  /*22d0*/  CALL.REL.NOINC `($__internal_64_$__cuda_sm70_shflsync_down_p) ;  /* 0x0000046000007944 */ /* 0x020fea0003c00000 */
[----:B-1----:R-:W-:Y:S01]  /*22e0*/  MOV R98, R71 ;  /* 0x0000004700627202 */ /* 0x002fe20000000f00 */
[----:B0-----:R-:W-:Y:S05]  /*22f0*/  BRA `(.L_x_2423) ;  /* 0xffffee8000007947 */ /* 0x001fea000383ffff */
.L_x_2415:
[----:B------:R-:W-:Y:S01]  /*2300*/  HFMA2.MMA R70, -RZ, RZ, 0, 1.847743988037109375e-06 ;  /* 0x0000001fff467435 */ /* 0x000fe200000001ff */
[----:B------:R-:W-:Y:S01]  /*2310*/  MOV R75, R74 ;  /* 0x0000004a004b7202 */ /* 0x000fe20000000f00 */
[----:B------:R-:W-:Y:S01]  /*2320*/  IMAD.MOV.U32 R72, RZ, RZ, 0x10 ;  /* 0x00000010ff487424 */ /* 0x000fe200078e00ff */
[----:B------:R-:W-:-:S02]  /*2330*/  MOV R71, 0xffffffff ;  /* 0xffffffff00477802 */ /* 0x000fc40000000f00 */
[----:B------:R-:W-:Y:S02]  /*2340*/  MOV R68, 0x2360 ;  /* 0x0000236000447802 */ /* 0x000fe40000000f00 */
[----:B01---5:R-:W-:Y:S05]  /*2350*/  CALL.REL.NOINC `($__internal_64_$__cuda_sm70_shflsync_down_p) ;  /* 0x000003e000007944 */ /* 0x023fea0003c00000 */
[----:B------:R-:W-:Y:S01]  /*2360*/  FADD.FTZ R98, R98, R73 ;  /* 0x0000004962627221 */ /* 0x000fe20000010000 */
[----:B0-----:R-:W-:Y:S01]  /*2370*/  HFMA2.MMA R70, -RZ, RZ, 0, 1.847743988037109375e-06 ;  /* 0x0000001fff467435 */ /* 0x001fe200000001ff */
[----:B-1----:R-:W-:Y:S01]  /*2380*/  FADD.FTZ R74, R74, R71 ;  /* 0x000000474a4a7221 */ /* 0x002fe20000010000 */
[----:B------:R-:W-:Y:S01]  /*2390*/  MOV R71, 0xffffffff ;  /* 0xffffffff00477802 */ /* 0x000fe20000000f00 */
[----:B------:R-:W-:Y:S01]  /*23a0*/  IMAD.MOV.U32 R72, RZ, RZ, 0x8 ;  /* 0x00000008ff487424 */ /* 0x000fe200078e00ff */
[----:B------:R-:W-:Y:S01]  /*23b0*/  MOV R68, 0x23e0 ;  /* 0x000023e000447802 */ /* 0x000fe20000000f00 */
[----:B------:R-:W-:Y:S02]  /*23c0*/  IMAD.MOV.U32 R75, RZ, RZ, R98 ;  /* 0x000000ffff4b7224 */ /* 0x000fe400078e0062 */
[----:B------:R-:W-:Y:S05]  /*23d0*/  CALL.REL.NOINC `($__internal_64_$__cuda_sm70_shflsync_down_p) ;  /* 0x0000036000007944 */ /* 0x000fea0003c00000 */
[----:B0-----:R-:W-:Y:S01]  /*23e0*/  HFMA2.MMA R70, -RZ, RZ, 0, 1.847743988037109375e-06 ;  /* 0x0000001fff467435 */ /* 0x001fe200000001ff */
[----:B-1----:R-:W-:Y:S01]  /*23f0*/  MOV R73, R71 ;  /* 0x0000004700497202 */ /* 0x002fe20000000f00 */
[----:B------:R-:W-:Y:S01]  /*2400*/  IMAD.MOV.U32 R72, RZ, RZ, 0x8 ;  /* 0x00000008ff487424 */ /* 0x000fe200078e00ff */
[----:B------:R-:W-:Y:S02]  /*2410*/  MOV R75, R74 ;  /* 0x0000004a004b7202 */ /* 0x000fe40000000f00 */
[----:B------:R-:W-:-:S02]  /*2420*/  MOV R71, 0xffffffff ;  /* 0xffffffff00477802 */ /* 0x000fc40000000f00 */
[----:B------:R-:W-:Y:S02]  /*2430*/  MOV R68, 0x2450 ;  /* 0x0000245000447802 */ /* 0x000fe40000000f00 */
[----:B------:R-:W-:Y:S05]  /*2440*/  CALL.REL.NOINC `($__internal_64_$__cuda_sm70_shflsync_down_p) ;  /* 0x000002f000007944 */ /* 0x000fea0003c00000 */
        /* <DEDUP_REMOVED lines=38> */
[----:B0-----:R-:W-:Y:S01]  /*26b0*/  HFMA2.MMA R72, -RZ, RZ, 0, 5.9604644775390625e-08 ;  /* 0x00000001ff487435 */ /* 0x001fe200000001ff */
[----:B-1----:R-:W-:Y:S01]  /*26c0*/  MOV R123, R71 ;  /* 0x00000047007b7202 */ /* 0x002fe20000000f00 */
[----:B------:R-:W-:Y:S01]  /*26d0*/  IMAD.MOV.U32 R70, RZ, RZ, 0x1f ;  /* 0x0000001fff467424 */ /* 0x000fe200078e00ff */
[----:B------:R-:W-:Y:S02]  /*26e0*/  MOV R75, R99 ;  /* 0x00000063004b7202 */ /* 0x000fe40000000f00 */
[----:B------:R-:W-:-:S02]  /*26f0*/  MOV R71, 0xffffffff ;  /* 0xffffffff00477802 */ /* 0x000fc40000000f00 */
[----:B------:R-:W-:Y:S02]  /*2700*/  MOV R68, 0x2720 ;  /* 0x0000272000447802 */ /* 0x000fe40000000f00 */
[----:B------:R-:W-:Y:S05]  /*2710*/  CALL.REL.NOINC `($__internal_64_$__cuda_sm70_shflsync_down_p) ;  /* 0x0000002000007944 */ /* 0x000fea0003c00000 */
[----:B01----:R-:W-:Y:S01]  /*2720*/  MOV R72, R71 ;  /* 0x0000004700487202 */ /* 0x003fe20000000f00 */
[----:B------:R-:W-:Y:S05]  /*2730*/  BRA `(.L_x_2424) ;  /* 0xffffeb6000007947 */ /* 0x000fea000383ffff */
        .weak           $__internal_64_$__cuda_sm70_shflsync_down_p
        .type           $__internal_64_$__cuda_sm70_shflsync_down_p,@function
        .size           $__internal_64_$__cuda_sm70_shflsync_down_p,(.L_x_6713 - $__internal_64_$__cuda_sm70_shflsync_down_p)
$__internal_64_$__cuda_sm70_shflsync_down_p:
[----:B------:R-:W-:Y:S01]  /*2740*/  HFMA2.MMA R69, -RZ, RZ, 0, 0 ;  /* 0x00000000ff457435 */ /* 0x000fe200000001ff */
[----:B------:R-:W-:Y:S04]  /*2750*/  WARPSYNC R71 ;  /* 0x0000004700007348 */ /* 0x000fe80003800000 */
[----:B------:R0:W1:Y:S01]  /*2760*/  SHFL.DOWN PT, R71, R75, R72, R70 ;  /* 0x080000484b477389 */ /* 0x00006200000e0046 */
[----:B------:R-:W-:Y:S05]  /*2770*/  RET.REL.NODEC R68 `(_ZN10layer_norm13ln_bwd_kernelINS_13Kernel_traitsI13__nv_bfloat16S2_fS2_fjLj1536ELj1ELj1ELj4ELj8ENS_18Kernel_traits_baseILj1536ES2_S2_fS2_fjLj128EEEEELb0ELb1ELb0ELb0EEEvNS_9BwdParamsE) ;  /* 0xffffd88044007950 */ /* 0x000fea0003c3ffff */
.L_x_2425:
        /* <DEDUP_REMOVED lines=16> */
.L_x_6713:


//--------------------- .text._ZN10layer_norm13ln_bwd_kernelINS_13Kernel_traitsI13__nv_bfloat16S2_fS2_fjLj1536ELj1ELj1ELj4ELj8ENS_18Kernel_traits_baseILj1536ES2_S2_fS2_fjLj128EEEEELb0ELb1ELb0ELb1EEEvNS_9BwdParamsE --------------------------
	.section	.text._ZN10layer_norm13ln_bwd_kernelINS_13Kernel_traitsI13__nv_bfloat16S2_fS2_fjLj1536ELj1ELj1ELj4ELj8ENS_18Kernel_traits_baseILj1536ES2_S2_fS2_fjLj128EEEEELb0ELb1ELb0ELb1EEEvNS_9BwdParamsE,"ax",@progbits
	.sectioninfo	@"SHI_REGISTERS=124"
	.align	128
        .global         _ZN10layer_norm13ln_bwd_kernelINS_13Kernel_traitsI13__nv_bfloat16S2_fS2_fjLj1536ELj1ELj1ELj4ELj8ENS_18Kernel_traits_baseILj1536ES2_S2_fS2_fjLj128EEEEELb0ELb1ELb0ELb1EEEvNS_9BwdParamsE
        .type           _ZN10layer_norm13ln_bwd_kernelINS_13Kernel_traitsI13__nv_bfloat16S2_fS2_fjLj1536ELj1ELj1ELj4ELj8ENS_18Kernel_traits_baseILj1536ES2_S2_fS2_fjLj128EEEEELb0ELb1ELb0ELb1EEEvNS_9BwdParamsE,@function
        .size           _ZN10layer_norm13ln_bwd_kernelINS_13Kernel_traitsI13__nv_bfloat16S2_fS2_fjLj1536ELj1ELj1ELj4ELj8ENS_18Kernel_traits_baseILj1536ES2_S2_fS2_fjLj128EEEEELb0ELb1ELb0ELb1EEEvNS_9BwdParamsE,(.L_x_6714 - _ZN10layer_norm13ln_bwd_kernelINS_13Kernel_traitsI13__nv_bfloat16S2_fS2_fjLj1536ELj1ELj1ELj4ELj8ENS_18Kernel_traits_baseILj1536ES2_S2_fS2_fjLj128EEEEELb0ELb1ELb0ELb1EEEvNS_9BwdParamsE)
        .other          _ZN10layer_norm13ln_bwd_kernelINS_13Kernel_traitsI13__nv_bfloat16S2_fS2_fjLj1536ELj1ELj1ELj4ELj8ENS_18Kernel_traits_baseILj1536ES2_S2_fS2_fjLj128EEEEELb0ELb1ELb0ELb1EEEvNS_9BwdParamsE,@"STO_CUDA_ENTRY STV_DEFAULT"
_ZN10layer_norm13ln_bwd_kernelINS_13Kernel_traitsI13__nv_bfloat16S2_fS2_fjLj1536ELj1ELj1ELj4ELj8ENS_18Kernel_traits_baseILj1536ES2_S2_fS2_fjLj128EEEEELb0ELb1ELb0ELb1EEEvNS_9BwdParamsE:
.text._ZN10layer_norm13ln_bwd_kernelINS_13Kernel_traitsI13__nv_bfloat16S2_fS2_fjLj1536ELj1ELj1ELj4ELj8ENS_18Kernel_traits_baseILj1536ES2_S2_fS2_fjLj128EEEEELb0ELb1ELb0ELb1EEEvNS_9BwdParamsE:
        /* <DEDUP_REMOVED lines=26> */
.L_x_2426:
        /* <DEDUP_REMOVED lines=12> */
[----:B------:R-:W-:Y:S01]  /*0260*/  HFMA2.MMA R20, -RZ, RZ, 0, 0 ;  /* 0x00000000ff147435 */ /* 0x000fe200000001ff */
[----:B------:R-:W-:Y:S01]  /*0270*/  IMAD.MOV.U32 R83, RZ, RZ, 0x1 ;  /* 0x00000001ff537424 */ /* 0x000fe200078e00ff */
[----:B------:R-:W-:Y:S01]  /*0280*/  HFMA2.MMA R0, -RZ, RZ, 0, 0 ;  /* 0x00000000ff007435 */ /* 0x000fe200000001ff */
        /* <DEDUP_REMOVED lines=8> */
[----:B------:R-:W-:Y:S01]  /*0310*/  MOV R64, RZ ;  /* 0x000000ff00407202 */ /* 0x000fe20000000f00 */
        /* <DEDUP_REMOVED lines=45> */
.L_x_2431:
[----:B------:R-:W-:Y:S01]  /*05f0*/  IMAD R40, R77, c[0x0][0x168], RZ ;  /* 0x00005a004d287a24 */ /* 0x000fe200078e02ff */
[----:B------:R-:W-:Y:S01]  /*0600*/  LOP3.LUT R82, R21, 0x7f, RZ, 0xc0, !PT ;  /* 0x0000007f15527812 */ /* 0x000fe200078ec0ff */
[----:B------:R-:W-:Y:S01]  /*0610*/  IMAD.MOV.U32 R96, RZ, RZ, 0x4 ;  /* 0x00000004ff607424 */ /* 0x000fe200078e00ff */
[----:B------:R-:W-:-:S02]  /*0620*/  MOV R99, 0x8 ;  /* 0x0000000800637802 */ /* 0x000fc40000000f00 */
[----:B------:R-:W-:Y:S01]  /*0630*/  SHF.R.S32.HI R41, RZ, 0x1f, R40 ;  /* 0x0000001fff297819 */ /* 0x000fe20000011428 */
[----:B------:R-:W-:Y:S01]  /*0640*/  IMAD.WIDE R48, R77, R96, c[0x0][0x1a0] ;  /* 0x000068004d307625 */ /* 0x000fe200078e0260 */
[----:B------:R-:W-:Y:S02]  /*0650*/  MOV R105, 0x10 ;  /* 0x0000001000697802 */ /* 0x000fe40000000f00 */
[----:B------:R-:W-:Y:S02]  /*0660*/  LEA.HI R41, R41, R40, RZ, 0x2 ;  /* 0x0000002829297211 */ /* 0x000fe400078f10ff */
[----:B------:R0:W2:Y:S02]  /*0670*/  LDG.E R81, [R48.64] ;  /* 0x0000000430517981 */ /* 0x0000a4000c1e1900 */
[----:B------:R-:W-:-:S04]  /*0680*/  LEA.HI.SX32 R82, R41, R82, 0x1e ;  /* 0x0000005229527211 */ /* 0x000fc800078ff2ff */
[C---:B------:R-:W-:Y:S01]  /*0690*/  IADD3 R80, R82.reuse, 0x80, RZ ;  /* 0x0000008052507810 */ /* 0x040fe20007ffe0ff */
[C---:B------:R-:W-:Y:S01]  /*06a0*/  IMAD.WIDE.U32 R102, R82.reuse, R99, c[0x0][0x208] ;  /* 0x0000820052667625 */ /* 0x040fe200078e0063 */
[----:B------:R-:W-:-:S03]  /*06b0*/  IADD3 R79, R82, 0x100, RZ ;  /* 0x00000100524f7810 */ /* 0x000fc60007ffe0ff */
[----:B------:R-:W-:Y:S02]  /*06c0*/  IMAD.WIDE.U32 R40, R82, R105, c[0x0][0x188] ;  /* 0x0000620052287625 */ /* 0x000fe400078e0069 */
[----:B------:R-:W3:Y:S02]  /*06d0*/  LDG.E.64 R102, [R102.64] ;  /* 0x0000000466667981 */ /* 0x000ee4000c1e1b00 */
[C---:B------:R-:W-:Y:S02]  /*06e0*/  IMAD.WIDE.U32 R100, R80.reuse, R99, c[0x0][0x208] ;  /* 0x0000820050647625 */ /* 0x040fe400078e0063 */
[----:B------:R-:W4:Y:S02]  /*06f0*/  LDG.E.128 R40, [R40.64] ;  /* 0x0000000428287981 */ /* 0x000f24000c1e1d00 */
[----:B------:R-:W-:Y:S02]  /*0700*/  IMAD.WIDE.U32 R44, R80, R105, c[0x0][0x188] ;  /* 0x00006200502c7625 */ /* 0x000fe400078e0069 */
[----:B------:R-:W4:Y:S02]  /*0710*/  LDG.E.64 R100, [R100.64] ;  /* 0x0000000464647981 */ /* 0x000f24000c1e1b00 */
[----:B------:R-:W-:-:S02]  /*0720*/  IMAD.WIDE.U32 R98, R79, R99, c[0x0][0x208] ;  /* 0x000082004f627625 */ /* 0x000fc400078e0063 */
[----:B------:R-:W4:Y:S02]  /*0730*/  LDG.E.128 R44, [R44.64] ;  /* 0x000000042c2c7981 */ /* 0x000f24000c1e1d00 */
[----:B0-----:R-:W-:Y:S02]  /*0740*/  IMAD.WIDE.U32 R48, R79, R105, c[0x0][0x188] ;  /* 0x000062004f307625 */ /* 0x001fe400078e0069 */
[----:B------:R-:W4:Y:S02]  /*0750*/  LDG.E.64 R98, [R98.64] ;  /* 0x0000000462627981 */ /* 0x000f24000c1e1b00 */
[----:B------:R-:W-:Y:S02]  /*0760*/  IMAD.WIDE R96, R77, R96, c[0x0][0x1a8] ;  /* 0x00006a004d607625 */ /* 0x000fe400078e0260 */
[----:B------:R-:W4:Y:S04]  /*0770*/  LDG.E.128 R48, [R48.64] ;  /* 0x0000000430307981 */ /* 0x000f28000c1e1d00 */
        /* <DEDUP_REMOVED lines=10> */
[----:B------:R-:W-:-:S04]  /*0820*/  @P1 IMAD.WIDE.U32 R108, R82, R105, c[0x0][0x218] ;  /* 0x00008600526c1625 */ /* 0x000fc800078e0069 */
[-C--:B------:R-:W-:Y:S01]  /*0830*/  @P1 IMAD.WIDE.U32 R106, R80, R105.reuse, c[0x0][0x218] ;  /* 0x00008600506a1625 */ /* 0x080fe200078e0069 */
[----:B------:R1:W5:Y:S03]  /*0840*/  @P1 LDG.E.128 R24, [R108.64] ;  /* 0x000000046c181981 */ /* 0x000366000c1e1d00 */
[----:B------:R-:W-:Y:S01]  /*0850*/  @P1 IMAD.WIDE.U32 R104, R79, R105, c[0x0][0x218] ;  /* 0x000086004f681625 */ /* 0x000fe200078e0069 */
[----:B------:R0:W5:Y:S04]  /*0860*/  @P1 LDG.E.128 R28, [R106.64] ;  /* 0x000000046a1c1981 */ /* 0x000168000c1e1d00 */
[----:B------:R0:W5:Y:S01]  /*0870*/  @P1 LDG.E.128 R32, [R104.64] ;  /* 0x0000000468201981 */ /* 0x000162000c1e1d00 */
[----:B------:R-:W-:-:S04]  /*0880*/  ISETP.NE.AND P1, PT, RZ, UR6, PT ;  /* 0x00000006ff007c0c */ /* 0x000fc8000bf25270 */
[----:B--2---:R-:W-:Y:S02]  /*0890*/  FSEL R114, R81, RZ, !P1 ;  /* 0x000000ff51727208 */ /* 0x004fe40004800000 */
[----:B---3--:R-:W-:Y:S02]  /*08a0*/  MOV R113, R102 ;  /* 0x0000006600717202 */ /* 0x008fe40000000f00 */
[----:B------:R-:W-:Y:S02]  /*08b0*/  SHF.R.U64 R81, R102, 0x10, R103 ;  /* 0x0000001066517819 */ /* 0x000fe40000001267 */
[----:B------:R-:W-:Y:S01]  /*08c0*/  PRMT R113, RZ, 0x5410, R113 ;  /* 0x00005410ff717816 */ /* 0x000fe20000000071 */
[C---:B----4-:R-:W-:Y:S01]  /*08d0*/  FADD.FTZ R111, -R114.reuse, R42 ;  /* 0x0000002a726f7221 */ /* 0x050fe20000010100 */
[----:B0-----:R-:W-:Y:S01]  /*08e0*/  MOV R97, R103 ;  /* 0x0000006700617202 */ /* 0x001fe20000000f00 */
[C---:B------:R-:W-:Y:S01]  /*08f0*/  FADD.FTZ R121, -R114.reuse, R40 ;  /* 0x0000002872797221 */ /* 0x040fe20000010100 */
[----:B------:R-:W-:Y:S01]  /*0900*/  SHF.R.U32.HI R102, RZ, 0x10, R103 ;  /* 0x00000010ff667819 */ /* 0x000fe20000011667 */
[----:B------:R-:W-:Y:S01]  /*0910*/  IMAD.MOV.U32 R42, RZ, RZ, R100 ;  /* 0x000000ffff2a7224 */ /* 0x000fe200078e0064 */
[----:B------:R-:W-:Y:S01]  /*0920*/  PRMT R81, RZ, 0x5410, R81 ;  /* 0x00005410ff517816 */ /* 0x000fe20000000051 */
[----:B------:R-:W-:-:S02]  /*0930*/  FADD.FTZ R103, -R114, R44 ;  /* 0x0000002c72677221 */ /* 0x000fc40000010100 */
[C---:B------:R-:W-:Y:S02]  /*0940*/  FADD.FTZ R105, -R114.reuse, R45 ;  /* 0x0000002d72697221 */ /* 0x040fe40000010100 */
[C---:B------:R-:W-:Y:S01]  /*0950*/  FADD.FTZ R107, -R114.reuse, R46 ;  /* 0x0000002e726b7221 */ /* 0x040fe20000010100 */
[----:B------:R-:W-:Y:S01]  /*0960*/  MOV R44, R98 ;  /* 0x00000062002c7202 */ /* 0x000fe20000000f00 */
[----:B------:R-:W-:Y:S01]  /*0970*/  FADD.FTZ R47, -R114, R47 ;  /* 0x0000002f722f7221 */ /* 0x000fe20000010100 */
[----:B------:R-:W-:Y:S01]  /*0980*/  SHF.R.U64 R45, R98, 0x10, R99 ;  /* 0x00000010622d7819 */ /* 0x000fe20000001263 */
[----:B------:R-:W-:Y:S01]  /*0990*/  FMUL.FTZ R117, R65, R113 ;  /* 0x0000007141757220 */ /* 0x000fe20000410000 */
[----:B------:R-:W-:Y:S01]  /*09a0*/  MOV R46, R99 ;  /* 0x00000063002e7202 */ /* 0x000fe20000000f00 */
[C---:B------:R-:W-:Y:S01]  /*09b0*/  FADD.FTZ R119, -R114.reuse, R41 ;  /* 0x0000002972777221 */ /* 0x040fe20000010100 */
[----:B------:R-:W-:Y:S01]  /*09c0*/  SHF.R.U32.HI R98, RZ, 0x10, R99 ;  /* 0x00000010ff627819 */ /* 0x000fe20000011663 */
[----:B------:R-:W-:Y:S01]  /*09d0*/  FADD.FTZ R99, -R114, R50 ;  /* 0x0000003272637221 */ /* 0x000fe20000010100 */
[----:B------:R-:W-:Y:S01]  /*09e0*/  PRMT R50, RZ, 0x5410, R42 ;  /* 0x00005410ff327816 */ /* 0x000fe2000000002a */
[C---:B------:R-:W-:Y:S01]  /*09f0*/  FMUL.FTZ R121, R96.reuse, R121 ;  /* 0x0000007960797220 */ /* 0x040fe20000410000 */
[----:B------:R-:W-:Y:S01]  /*0a00*/  PRMT R97, RZ, 0x5410, R97 ;  /* 0x00005410ff617816 */ /* 0x000fe20000000061 */
[----:B------:R-:W-:Y:S01]  /*0a10*/  FMUL.FTZ R116, R96, R47 ;  /* 0x0000002f60747220 */ /* 0x000fe20000410000 */
[----:B------:R-:W-:Y:S01]  /*0a20*/  PRMT R42, RZ, 0x5410, R45 ;  /* 0x00005410ff2a7816 */ /* 0x000fe2000000002d */
[----:B-1----:R-:W-:Y:S01]  /*0a30*/  FMUL.FTZ R108, R84, R81 ;  /* 0x00000051546c7220 */ /* 0x002fe20000410000 */
[----:B------:R-:W-:Y:S01]  /*0a40*/  PRMT R45, RZ, 0x5410, R46 ;  /* 0x00005410ff2d7816 */ /* 0x000fe2000000002e */
[----:B------:R-:W-:-:S02]  /*0a50*/  FADD.FTZ R47, RZ, R117 ;  /* 0x00000075ff2f7221 */ /* 0x000fc40000010000 */
[----:B------:R-:W-:Y:S01]  /*0a60*/  FADD.FTZ R115, -R114, R43 ;  /* 0x0000002b72737221 */ /* 0x000fe20000010100 */
[----:B------:R-:W-:Y:S01]  /*0a70*/  MOV R43, R101 ;  /* 0x00000065002b7202 */ /* 0x000fe20000000f00 */
[----:B------:R-:W-:Y:S02]  /*0a80*/  FMUL.FTZ R119, R96, R119 ;  /* 0x0000007760777220 */ /* 0x000fe40000410000 */
[----:B------:R-:W-:Y:S01]  /*0a90*/  FFMA.FTZ R46, R121, R117, RZ ;  /* 0x00000075792e7223 */ /* 0x000fe200000100ff */
[----:B------:R-:W-:Y:S01]  /*0aa0*/  PRMT R102, RZ, 0x5410, R102 ;  /* 0x00005410ff667816 */ /* 0x000fe20000000066 */
[----:B------:R-:W-:Y:S02]  /*0ab0*/  FADD.FTZ R109, -R114, R48 ;  /* 0x00000030726d7221 */ /* 0x000fe40000010100 */
[----:B------:R-:W-:Y:S02]  /*0ac0*/  FADD.FTZ R64, R113, R64 ;  /* 0x0000004071407221 */ /* 0x000fe40000010000 */
[----:B------:R-:W-:-:S02]  /*0ad0*/  FFMA.FTZ R78, R121, R113, R78 ;  /* 0x00000071794e7223 */ /* 0x000fc4000001004e */
[----:B------:R-:W-:Y:S02]  /*0ae0*/  FMUL.FTZ R113, R66, R97 ;  /* 0x0000006142717220 */ /* 0x000fe40000410000 */
[----:B------:R-:W-:Y:S01]  /*0af0*/  FADD.FTZ R48, R47, R108 ;  /* 0x0000006c2f307221 */ /* 0x000fe20000010000 */
[----:B------:R-:W-:Y:S01]  /*0b00*/  PRMT R43, RZ, 0x5410, R43 ;  /* 0x00005410ff2b7816 */ /* 0x000fe2000000002b */
[----:B------:R-:W-:Y:S02]  /*0b10*/  FMUL.FTZ R120, R96, R111 ;  /* 0x0000006f60787220 */ /* 0x000fe40000410000 */
[----:B------:R-:W-:Y:S02]  /*0b20*/  FFMA.FTZ R46, R119, R108, R46 ;  /* 0x0000006c772e7223 */ /* 0x000fe4000001002e */
[----:B------:R-:W-:Y:S02]  /*0b30*/  FADD.FTZ R62, R81, R62 ;  /* 0x0000003e513e7221 */ /* 0x000fe40000010000 */
[----:B------:R-:W-:Y:S01]  /*0b40*/  FFMA.FTZ R63, R119, R81, R63 ;  /* 0x00000051773f7223 */ /* 0x000fe2000001003f */
[----:B------:R-:W-:Y:S01]  /*0b50*/  SHF.R.U64 R40, R100, 0x10, R101 ;  /* 0x0000001064287819 */ /* 0x000fe20000001265 */
[----:B------:R-:W-:-:S02]  /*0b60*/  FMUL.FTZ R118, R96, R115 ;  /* 0x0000007360767220 */ /* 0x000fc40000410000 */
[C---:B------:R-:W-:Y:S02]  /*0b70*/  FMUL.FTZ R81, R96.reuse, R103 ;  /* 0x0000006760517220 */ /* 0x040fe40000410000 */
[----:B------:R-:W-:Y:S02]  /*0b80*/  FMUL.FTZ R110, R96, R107 ;  /* 0x0000006b606e7220 */ /* 0x000fe40000410000 */
[----:B------:R-:W-:Y:S02]  /*0b90*/  FMUL.FTZ R115, R85, R102 ;  /* 0x0000006655737220 */ /* 0x000fe40000410000 */
[----:B------:R-:W-:Y:S02]  /*0ba0*/  FADD.FTZ R48, R48, R113 ;  /* 0x0000007130307221 */ /* 0x000fe40000010000 */
[----:B------:R-:W-:Y:S02]  /*0bb0*/  FFMA.FTZ R46, R120, R113, R46 ;  /* 0x00000071782e7223 */ /* 0x000fe4000001002e */
[----:B------:R-:W-:Y:S01]  /*0bc0*/  FADD.FTZ R41, -R114, R51 ;  /* 0x0000003372297221 */ /* 0x000fe20000010100 */
[----:B------:R-:W-:Y:S01]  /*0bd0*/  PRMT R51, RZ, 0x5410, R40 ;  /* 0x00005410ff337816 */ /* 0x000fe20000000028 */
[----:B------:R-:W-:-:S02]  /*0be0*/  FADD.FTZ R56, R50, R56 ;  /* 0x0000003832387221 */ /* 0x000fc40000010000 */
[-C--:B------:R-:W-:Y:S02]  /*0bf0*/  FFMA.FTZ R57, R81, R50.reuse, R57 ;  /* 0x0000003251397223 */ /* 0x080fe40000010039 */
[----:B------:R-:W-:Y:S02]  /*0c00*/  FADD.FTZ R52, R43, R52 ;  /* 0x000000342b347221 */ /* 0x000fe40000010000 */
[-C--:B------:R-:W-:Y:S02]  /*0c10*/  FFMA.FTZ R53, R110, R43.reuse, R53 ;  /* 0x0000002b6e357223 */ /* 0x080fe40000010035 */
[----:B------:R-:W-:Y:S02]  /*0c20*/  FMUL.FTZ R111, R68, R43 ;  /* 0x0000002b446f7220 */ /* 0x000fe40000410000 */
[----:B------:R-:W-:Y:S02]  /*0c30*/  FMUL.FTZ R50, R67, R50 ;  /* 0x0000003243327220 */ /* 0x000fe40000410000 */
[----:B------:R-:W-:-:S02]  /*0c40*/  FADD.FTZ R43, R48, R115 ;  /* 0x00000073302b7221 */ /* 0x000fc40000010000 */
[----:B------:R-:W-:Y:S02]  /*0c50*/  FFMA.FTZ R47, R118, R115, R46 ;  /* 0x00000073762f7223 */ /* 0x000fe4000001002e */
[----:B------:R-:W-:Y:S01]  /*0c60*/  FADD.FTZ R49, -R114, R49 ;  /* 0x0000003172317221 */ /* 0x000fe20000010100 */
[----:B------:R-:W-:Y:S01]  /*0c70*/  SHF.R.U32.HI R100, RZ, 0x10, R101 ;  /* 0x00000010ff647819 */ /* 0x000fe20000011665 */
[C---:B------:R-:W-:Y:S02]  /*0c80*/  FMUL.FTZ R114, R96.reuse, R105 ;  /* 0x0000006960727220 */ /* 0x040fe40000410000 */
[----:B------:R-:W-:Y:S02]  /*0c90*/  FMUL.FTZ R105, R96, R109 ;  /* 0x0000006d60697220 */ /* 0x000fe40000410000 */
[----:B------:R-:W-:Y:S02]  /*0ca0*/  FADD.FTZ R46, R43, R50 ;  /* 0x000000322b2e7221 */ /* 0x000fe40000010000 */
[----:B------:R-:W-:-:S02]  /*0cb0*/  FMUL.FTZ R109, R86, R51 ;  /* 0x00000033566d7220 */ /* 0x000fc40000410000 */
[----:B------:R-:W-:Y:S01]  /*0cc0*/  FFMA.FTZ R43, R81, R50, R47 ;  /* 0x00000032512b7223 */ /* 0x000fe2000001002f */
[----:B------:R-:W-:Y:S01]  /*0cd0*/  PRMT R100, RZ, 0x5410, R100 ;  /* 0x00005410ff647816 */ /* 0x000fe20000000064 */
[----:B------:R-:W-:Y:S02]  /*0ce0*/  FADD.FTZ R46, R46, R109 ;  /* 0x0000006d2e2e7221 */ /* 0x000fe40000010000 */
[C---:B------:R-:W-:Y:S01]  /*0cf0*/  FFMA.FTZ R43, R114.reuse, R109, R43 ;  /* 0x0000006d722b7223 */ /* 0x040fe2000001002b */
[----:B------:R-:W-:Y:S01]  /*0d00*/  PRMT R44, RZ, 0x5410, R44 ;  /* 0x00005410ff2c7816 */ /* 0x000fe2000000002c */
[----:B------:R-:W-:Y:S02]  /*0d10*/  FADD.FTZ R54, R51, R54 ;  /* 0x0000003633367221 */ /* 0x000fe40000010000 */
        /* <DEDUP_REMOVED lines=29> */
[----:B------:R-:W-:Y:S01]  /*0ef0*/  FFMA.FTZ R42, R99, R104, R42 ;  /* 0x00000068632a7223 */ /* 0x000fe2000001002a */
[----:B------:R-:W-:Y:S01]  /*0f00*/  MOV R101, 0x3f800000 ;  /* 0x3f80000000657802 */ /* 0x000fe20000000f00 */
[----:B------:R-:W-:Y:S01]  /*0f10*/  FADD.FTZ R8, R45, R8 ;  /* 0x000000082d087221 */ /* 0x000fe20000010000 */
[----:B------:R-:W-:Y:S01]  /*0f20*/  LOP3.LUT P1, RZ, R21, 0x1f, RZ, 0xc0, !PT ;  /* 0x0000001f15ff7812 */ /* 0x000fe2000782c0ff */
[----:B------:R-:W-:Y:S01]  /*0f30*/  FFMA.FTZ R4, R99, R45, R4 ;  /* 0x0000002d63047223 */ /* 0x000fe20000010004 */
[----:B------:R-:W-:Y:S01]  /*0f40*/  @P0 PRMT R101, RZ, 0x5410, R112 ;  /* 0x00005410ff650816 */ /* 0x000fe20000000070 */
[----:B------:R-:W-:Y:S02]  /*0f50*/  FADD.FTZ R7, R40, R7 ;  /* 0x0000000728077221 */ /* 0x000fe40000010000 */
[----:B------:R-:W-:-:S02]  /*0f60*/  FFMA.FTZ R3, R100, R40, R3 ;  /* 0x0000002864037223 */ /* 0x000fc40000010003 */
[----:B------:R-:W-:Y:S02]  /*0f70*/  FADD.FTZ R47, R44, R103 ;  /* 0x000000672c2f7221 */ /* 0x000fe40000010000 */
[----:B------:R-:W-:Y:S01]  /*0f80*/  FFMA.FTZ R49, R100, R103, R42 ;  /* 0x0000006764317223 */ /* 0x000fe2000001002a */
[----:B------:R-:W-:Y:S05]  /*0f90*/  BRA.DIV ~URZ, `(.L_x_2428) ;  /* 0x000011527f007947 */ /* 0x000fea000b800000 */
[----:B------:R0:W1:Y:S02]  /*0fa0*/  SHFL.DOWN PT, R46, R47, 0x10, 0x1f ;  /* 0x0a001f002f2e7f89 */ /* 0x00006400000e0000 */
.L_x_2432:
        /* <DEDUP_REMOVED lines=15> */
[----:B0-----:R0:W1:Y:S01]  /*10a0*/  SHFL.DOWN PT, R47, R48, 0x1, 0x1f ;  /* 0x08201f00302f7f89 */ /* 0x00106200000e0000 */
[----:B--2---:R-:W-:-:S05]  /*10b0*/  FADD.FTZ R49, R44, R49 ;  /* 0x000000312c317221 */ /* 0x004fca0000010000 */
[----:B------:R0:W2:Y:S02]  /*10c0*/  SHFL.DOWN PT, R40, R49, 0x1, 0x1f ;  /* 0x08201f0031287f89 */ /* 0x0000a400000e0000 */
.L_x_2433:
[----:B------:R-:W-:Y:S01]  /*10d0*/  LOP3.LUT P3, RZ, R83, 0xff, RZ, 0xc0, !PT ;  /* 0x000000ff53ff7812 */ /* 0x000fe2000786c0ff */
[----:B01----:R-:W-:Y:S01]  /*10e0*/  FADD.FTZ R48, R47, R48 ;  /* 0x000000302f307221 */ /* 0x003fe20000010000 */
[----:B------:R-:W-:Y:S01]  /*10f0*/  PLOP3.LUT P0, PT, PT, PT, PT, 0x80, 0x0 ;  /* 0x000000000000781c */ /* 0x000fe20003f0f070 */
[----:B--2---:R-:W-:Y:S01]  /*1100*/  FADD.FTZ R49, R40, R49 ;  /* 0x0000003128317221 */ /* 0x004fe20000010000 */
[----:B------:R-:W-:Y:S01]  /*1110*/  @!P1 PLOP3.LUT P0, PT, P3, PT, PT, 0x80, 0x0 ;  /* 0x000000000000981c */ /* 0x000fe20001f0f070 */
[----:B------:R-:W-:Y:S01]  /*1120*/  ULDC.U8 UR6, c[0x0][0x1f0] ;  /* 0x00007c0000067ab9 */ /* 0x000fe20000000000 */
[----:B------:R-:W-:Y:S02]  /*1130*/  SHF.R.U32.HI R41, RZ, 0x5, R21 ;  /* 0x00000005ff297819 */ /* 0x000fe40000011615 */
[----:B------:R-:W-:Y:S02]  /*1140*/  ISETP.NE.U32.AND P2, PT, RZ, c[0x0][0x258], PT ;  /* 0x00009600ff007a0c */ /* 0x000fe40003f45070 */
[----:B------:R-:W-:-:S02]  /*1150*/  @!P1 LOP3.LUT R42, R41, 0x7fffffc, RZ, 0xc0, !PT ;  /* 0x07fffffc292a9812 */ /* 0x000fc400078ec0ff */
[----:B------:R-:W-:Y:S02]  /*1160*/  LOP3.LUT R106, R41, 0x7fffffc, RZ, 0xc0, !PT ;  /* 0x07fffffc296a7812 */ /* 0x000fe400078ec0ff */
[----:B------:R-:W-:Y:S02]  /*1170*/  ISETP.NE.AND.EX P2, PT, RZ, c[0x0][0x25c], PT, P2 ;  /* 0x00009700ff007a0c */ /* 0x000fe40003f45320 */
        /* <DEDUP_REMOVED lines=8> */
[----:B------:R-:W-:-:S04]  /*1200*/  ISETP.NE.U32.AND P1, PT, RZ, c[0x0][0x218], PT ;  /* 0x00008600ff007a0c */ /* 0x000fc80003f25070 */
[----:B------:R-:W-:Y:S01]  /*1210*/  ISETP.NE.AND.EX P1, PT, RZ, c[0x0][0x21c], PT, P1 ;  /* 0x00008700ff007a0c */ /* 0x000fe20003f25310 */
[----:B0-----:R-:W-:Y:S01]  /*1220*/  HFMA2.MMA R83, -RZ, RZ, 0, 4.76837158203125e-07 ;  /* 0x00000008ff537435 */ /* 0x001fe200000001ff */
        /* <DEDUP_REMOVED lines=9> */
[----:B------:R-:W-:Y:S02]  /*12c0*/  FADD.FTZ R40, R47, R40 ;  /* 0x000000282f287221 */ /* 0x000fe40000010000 */
[----:B------:R-:W-:-:S02]  /*12d0*/  FMUL.FTZ R46, R46, c[0x0][0x1e0] ;  /* 0x000078002e2e7a20 */ /* 0x000fc40000410000 */
[----:B------:R-:W-:Y:S02]  /*12e0*/  FMUL.FTZ R106, R40, c[0x0][0x1e0] ;  /* 0x00007800286a7a20 */ /* 0x000fe40000410000 */
[----:B------:R-:W-:Y:S01]  /*12f0*/  IMAD.WIDE.U32 R44, R82, R83, c[0x0][0x170] ;  /* 0x00005c00522c7625 */ /* 0x000fe200078e0053 */
[----:B------:R-:W-:Y:S02]  /*1300*/  FSEL R107, R46, RZ, !P0 ;  /* 0x000000ff2e6b7208 */ /* 0x000fe40004000000 */
[----:B------:R-:W-:-:S03]  /*1310*/  ISETP.NE.U32.AND P0, PT, RZ, c[0x0][0x258], PT ;  /* 0x00009600ff007a0c */ /* 0x000fc60003f05070 */
[-CC-:B------:R-:W-:Y:S01]  /*1320*/  FFMA.FTZ R119, R119, R106.reuse, R107.reuse ;  /* 0x0000006a77777223 */ /* 0x180fe2000001006b */
[----:B------:R-:W-:Y:S01]  /*1330*/  ISETP.NE.AND.EX P0, PT, RZ, c[0x0][0x25c], PT, P0 ;  /* 0x00009700ff007a0c */ /* 0x000fe20003f05300 */
[-C--:B------:R-:W-:Y:S01]  /*1340*/  FFMA.FTZ R118, R118, R106.reuse, R107 ;  /* 0x0000006a76767223 */ /* 0x080fe2000001006b */
[----:B------:R-:W2:Y:S01]  /*1350*/  LDG.E.64 R44, [R44.64] ;  /* 0x000000042c2c7981 */ /* 0x000ea2000c1e1b00 */
[----:B------:R-:W-:Y:S02]  /*1360*/  FADD.FTZ R119, R108, -R119 ;  /* 0x800000776c777221 */ /* 0x000fe40000010000 */
[-CC-:B------:R-:W-:Y:S02]  /*1370*/  FFMA.FTZ R120, R120, R106.reuse, R107.reuse ;  /* 0x0000006a78787223 */ /* 0x180fe4000001006b */
[----:B------:R-:W-:Y:S02]  /*1380*/  FFMA.FTZ R40, R121, R106, R107 ;  /* 0x0000006a79287223 */ /* 0x000fe4000001006b */
[----:B------:R-:W-:-:S02]  /*1390*/  FADD.FTZ R115, R115, -R118 ;  /* 0x8000007673737221 */ /* 0x000fc40000010000 */
[C---:B------:R-:W-:Y:S02]  /*13a0*/  FMUL.FTZ R108, R96.reuse, R119 ;  /* 0x00000077606c7220 */ /* 0x040fe40000410000 */
[----:B------:R-:W-:Y:S01]  /*13b0*/  FADD.FTZ R113, R113, -R120 ;  /* 0x8000007871717221 */ /* 0x000fe20000010000 */
[----:B------:R-:W-:Y:S01]  /*13c0*/  @P0 MOV R47, 0x10 ;  /* 0x00000010002f0802 */ /* 0x000fe20000000f00 */
[----:B------:R-:W-:Y:S02]  /*13d0*/  FADD.FTZ R49, R117, -R40 ;  /* 0x8000002875317221 */ /* 0x000fe40000010000 */
[C---:B------:R-:W-:Y:S02]  /*13e0*/  FMUL.FTZ R112, R96.reuse, R115 ;  /* 0x0000007360707220 */ /* 0x040fe40000410000 */
[----:B-----5:R-:W-:Y:S02]  /*13f0*/  @P1 FADD.FTZ R108, R25, R108 ;  /* 0x0000006c196c1221 */ /* 0x020fe40000010000 */
[----:B------:R-:W-:-:S02]  /*1400*/  FMUL.FTZ R113, R96, R113 ;  /* 0x0000007160717220 */ /* 0x000fc40000410000 */
[----:B------:R-:W-:Y:S01]  /*1410*/  FMUL.FTZ R49, R96, R49 ;  /* 0x0000003160317220 */ /* 0x000fe20000410000 */
[----:B------:R-:W-:Y:S01]  /*1420*/  SEL R41, R108, R37, P2 ;  /* 0x000000256c297207 */ /* 0x000fe20001000000 */
[----:B------:R-:W-:Y:S02]  /*1430*/  @P1 FADD.FTZ R112, R27, R112 ;  /* 0x000000701b701221 */ /* 0x000fe40000010000 */
[----:B------:R-:W-:Y:S02]  /*1440*/  @P1 FADD.FTZ R113, R26, R113 ;  /* 0x000000711a711221 */ /* 0x000fe40000010000 */
[----:B------:R-:W-:Y:S01]  /*1450*/  @P1 FADD.FTZ R49, R24, R49 ;  /* 0x0000003118311221 */ /* 0x000fe20000010000 */
[----:B------:R-:W-:Y:S01]  /*1460*/  SEL R43, R112, R39, P2 ;  /* 0x00000027702b7207 */ /* 0x000fe20001000000 */
[-C--:B------:R-:W-:Y:S01]  /*1470*/  FMUL.FTZ R108, R108, R101.reuse ;  /* 0x000000656c6c7220 */ /* 0x080fe20000410000 */
[----:B------:R-:W-:Y:S01]  /*1480*/  SEL R42, R113, R38, P2 ;  /* 0x00000026712a7207 */ /* 0x000fe20001000000 */
[----:B------:R-:W-:Y:S01]  /*1490*/  FMUL.FTZ R112, R112, R101 ;  /* 0x0000006570707220 */ /* 0x000fe20000410000 */
[----:B------:R-:W-:Y:S01]  /*14a0*/  SEL R40, R49, R36, P2 ;  /* 0x0000002431287207 */ /* 0x000fe20001000000 */
[----:B------:R-:W-:-:S02]  /*14b0*/  FMUL.FTZ R48, R90, R108 ;  /* 0x0000006c5a307220 */ /* 0x000fc40000410000 */
[----:B------:R-:W-:-:S04]  /*14c0*/  @P0 IMAD.WIDE.U32 R46, R82, R47, c[0x0][0x258] ;  /* 0x00009600522e0625 */ /* 0x000fc800078e002f */
[-C--:B------:R-:W-:Y:S02]  /*14d0*/  FMUL.FTZ R113, R113, R101.reuse ;  /* 0x0000006571717220 */ /* 0x080fe40000410000 */
[----:B------:R-:W-:Y:S02]  /*14e0*/  FFMA.FTZ R120, R114, R106, R107 ;  /* 0x0000006a72787223 */ /* 0x000fe4000001006b */
[----:B------:R-:W-:Y:S02]  /*14f0*/  FMUL.FTZ R118, R91, R112 ;  /* 0x000000705b767220 */ /* 0x000fe40000410000 */
[----:B------:R-:W-:Y:S01]  /*1500*/  FMUL.FTZ R114, R49, R101 ;  /* 0x0000006531727220 */ /* 0x000fe20000410000 */
[----:B------:R0:W-:Y:S01]  /*1510*/  @P0 STG.E.128 [R46.64], R40 ;  /* 0x000000282e000986 */ /* 0x0001e2000c101d04 */
[----:B------:R-:W-:Y:S01]  /*1520*/  FMUL.FTZ R115, R72, R113 ;  /* 0x0000007148737220 */ /* 0x000fe20000410000 */
[----:B------:R-:W-:Y:S01]  /*1530*/  F2F.BF16.F32 R48, R48 ;  /* 0x0000003000307304 */ /* 0x000fe20000202000 */
[----:B------:R-:W-:-:S02]  /*1540*/  FADD.FTZ R109, R109, -R120 ;  /* 0x800000786d6d7221 */ /* 0x000fc40000010000 */
[----:B------:R-:W-:Y:S02]  /*1550*/  FFMA.FTZ R116, R116, R106, R107 ;  /* 0x0000006a74747223 */ /* 0x000fe4000001006b */
[----:B------:R-:W-:-:S03]  /*1560*/  FMUL.FTZ R120, R96, R109 ;  /* 0x0000006d60787220 */ /* 0x000fc60000410000 */
[----:B------:R-:W1:Y:S01]  /*1570*/  F2F.BF16.F32 R49, R118 ;  /* 0x0000007600317304 */ /* 0x000e620000202000 */
[----:B0-----:R-:W-:-:S07]  /*1580*/  FMUL.FTZ R42, R71, R114 ;  /* 0x00000072472a7220 */ /* 0x001fce0000410000 */
[----:B------:R-:W0:Y:S01]  /*1590*/  F2F.BF16.F32 R115, R115 ;  /* 0x0000007300737304 */ /* 0x000e220000202000 */
[----:B------:R-:W-:Y:S02]  /*15a0*/  FFMA.FTZ R81, R81, R106, R107 ;  /* 0x0000006a51517223 */ /* 0x000fe4000001006b */
[----:B------:R-:W-:-:S05]  /*15b0*/  FADD.FTZ R51, R51, -R116 ;  /* 0x8000007433337221 */ /* 0x000fca0000010000 */
[----:B------:R-:W3:Y:S01]  /*15c0*/  F2F.BF16.F32 R109, R42 ;  /* 0x0000002a006d7304 */ /* 0x000ee20000202000 */
[----:B------:R-:W-:Y:S02]  /*15d0*/  FFMA.FTZ R110, R110, R106, R107 ;  /* 0x0000006a6e6e7223 */ /* 0x000fe4000001006b */
[----:B------:R-:W-:Y:S02]  /*15e0*/  FADD.FTZ R47, R50, -R81 ;  /* 0x80000051322f7221 */ /* 0x000fe40000010000 */
[----:B------:R-:W-:Y:S02]  /*15f0*/  FMUL.FTZ R50, R96, R51 ;  /* 0x0000003360327220 */ /* 0x000fe40000410000 */
[----:B------:R-:W-:Y:S01]  /*1600*/  FADD.FTZ R111, R111, -R110 ;  /* 0x8000006e6f6f7221 */ /* 0x000fe20000010000 */
[----:B-1----:R-:W-:Y:S01]  /*1610*/  SHF.L.U32 R49, R49, 0x10, RZ ;  /* 0x0000001031317819 */ /* 0x002fe200000006ff */
[----:B------:R-:W-:-:S04]  /*1620*/  IMAD.WIDE.U32 R40, R48, 0x10000, RZ ;  /* 0x0001000030287825 */ /* 0x000fc800078e00ff */
[----:B------:R-:W-:Y:S02]  /*1630*/  @P1 FADD.FTZ R120, R29, R120 ;  /* 0x000000781d781221 */ /* 0x000fe40000010000 */
[----:B------:R-:W-:Y:S02]  /*1640*/  @P1 FADD.FTZ R50, R31, R50 ;  /* 0x000000321f321221 */ /* 0x000fe40000010000 */
[----:B------:R-:W-:Y:S01]  /*1650*/  FMUL.FTZ R117, R96, R111 ;  /* 0x0000006f60757220 */ /* 0x000fe20000410000 */
[----:B0-----:R-:W-:Y:S01]  /*1660*/  LOP3.LUT R43, R41, R49, R115, 0xfe, !PT ;  /* 0x00000031292b7212 */ /* 0x001fe200078efe73 */
[----:B------:R-:W-:Y:S01]  /*1670*/  FMUL.FTZ R110, R120, R101 ;  /* 0x00000065786e7220 */ /* 0x000fe20000410000 */
[----:B---3--:R-:W-:Y:S01]  /*1680*/  LOP3.LUT R42, R40, R109, RZ, 0xfc, !PT ;  /* 0x0000006d282a7212 */ /* 0x008fe200078efcff */
[----:B------:R-:W-:Y:S02]  /*1690*/  FMUL.FTZ R41, R96, R47 ;  /* 0x0000002f60297220 */ /* 0x000fe40000410000 */
[----:B------:R-:W-:-:S02]  /*16a0*/  FMUL.FTZ R109, R50, R101 ;  /* 0x00000065326d7220 */ /* 0x000fc40000410000 */
[----:B------:R-:W-:Y:S01]  /*16b0*/  @P1 FADD.FTZ R117, R30, R117 ;  /* 0x000000751e751221 */ /* 0x000fe20000010000 */
[C---:B------:R-:W-:Y:S01]  /*16c0*/  IADD3 R118, R82.reuse, 0x80, RZ ;  /* 0x0000008052767810 */ /* 0x040fe20007ffe0ff */
[----:B------:R-:W-:-:S04]  /*16d0*/  IMAD.WIDE.U32 R48, R82, R83, c[0x0][0x248] ;  /* 0x0000920052307625 */ /* 0x000fc800078e0053 */
[----:B------:R-:W-:Y:S02]  /*16e0*/  FMUL.FTZ R81, R92, R110 ;  /* 0x0000006e5c517220 */ /* 0x000fe40000410000 */
[----:B------:R-:W-:Y:S02]  /*16f0*/  @P1 FADD.FTZ R41, R28, R41 ;  /* 0x000000291c291221 */ /* 0x000fe40000010000 */
[----:B------:R-:W-:Y:S02]  /*1700*/  FMUL.FTZ R116, R93, R109 ;  /* 0x0000006d5d747220 */ /* 0x000fe40000410000 */
[-C--:B------:R-:W-:Y:S01]  /*1710*/  FMUL.FTZ R111, R117, R101.reuse ;  /* 0x00000065756f7220 */ /* 0x080fe20000410000 */
[----:B------:R0:W-:Y:S01]  /*1720*/  STG.E.64 [R48.64], R42 ;  /* 0x0000002a30007986 */ /* 0x0001e2000c101b04 */
[----:B------:R-:W-:Y:S01]  /*1730*/  FMUL.FTZ R115, R41, R101 ;  /* 0x0000006529737220 */ /* 0x000fe20000410000 */
[----:B------:R-:W1:Y:S01]  /*1740*/  F2F.BF16.F32 R81, R81 ;  /* 0x0000005100517304 */ /* 0x000e620000202000 */
[----:B------:R-:W-:-:S02]  /*1750*/  FMUL.FTZ R51, R74, R111 ;  /* 0x0000006f4a337220 */ /* 0x000fc40000410000 */
[----:B------:R-:W-:-:S05]  /*1760*/  FMUL.FTZ R119, R73, R115 ;  /* 0x0000007349777220 */ /* 0x000fca0000410000 */
[----:B------:R-:W3:Y:S01]  /*1770*/  F2F.BF16.F32 R116, R116 ;  /* 0x0000007400747304 */ /* 0x000ee20000202000 */
[----:B0-----:R-:W-:Y:S01]  /*1780*/  IMAD.WIDE.U32 R48, R118, R83, c[0x0][0x170] ;  /* 0x00005c0076307625 */ /* 0x001fe200078e0053 */
[----:B------:R-:W-:-:S06]  /*1790*/  SEL R42, R117, R38, P2 ;  /* 0x00000026752a7207 */ /* 0x000fcc0001000000 */
[----:B------:R-:W0:Y:S01]  /*17a0*/  F2F.BF16.F32 R51, R51 ;  /* 0x0000003300337304 */ /* 0x000e220000202000 */
[----:B------:R-:W4:Y:S01]  /*17b0*/  LDG.E.64 R48, [R48.64] ;  /* 0x0000000430307981 */ /* 0x000f22000c1e1b00 */
[----:B------:R-:W-:-:S06]  /*17c0*/  @P0 MOV R47, 0x10 ;  /* 0x00000010002f0802 */ /* 0x000fcc0000000f00 */
[----:B------:R-:W0:Y:S01]  /*17d0*/  F2F.BF16.F32 R117, R119 ;  /* 0x0000007700757304 */ /* 0x000e220000202000 */
[----:B------:R-:W-:Y:S01]  /*17e0*/  SEL R40, R41, R36, P2 ;  /* 0x0000002429287207 */ /* 0x000fe20001000000 */
[----:B------:R-:W-:Y:S01]  /*17f0*/  @P0 IMAD.WIDE.U32 R46, R80, R47, c[0x0][0x258] ;  /* 0x00009600502e0625 */ /* 0x000fe200078e002f */
[----:B------:R-:W-:Y:S02]  /*1800*/  SEL R41, R120, R37, P2 ;  /* 0x0000002578297207 */ /* 0x000fe40001000000 */
[----:B------:R-:W-:Y:S01]  /*1810*/  SEL R43, R50, R39, P2 ;  /* 0x00000027322b7207 */ /* 0x000fe20001000000 */
[----:B-1----:R-:W-:Y:S01]  /*1820*/  IMAD.WIDE.U32 R80, R81, 0x10000, RZ ;  /* 0x0001000051507825 */ /* 0x002fe200078e00ff */
[----:B------:R-:W-:-:S03]  /*1830*/  LEA R50, P4, R118, c[0x0][0x248], 0x3 ;  /* 0x0000920076327a11 */ /* 0x000fc600078818ff */
[----:B---3--:R-:W-:Y:S01]  /*1840*/  IMAD.U32 R120, R116, 0x10000, RZ ;  /* 0x0001000074787824 */ /* 0x008fe200078e00ff */
[----:B------:R-:W-:-:S04]  /*1850*/  IADD3 R116, R82, 0x100, RZ ;  /* 0x0000010052747810 */ /* 0x000fc80007ffe0ff */
[----:B0-----:R-:W-:Y:S01]  /*1860*/  LOP3.LUT R81, R81, R120, R51, 0xfe, !PT ;  /* 0x0000007851517212 */ /* 0x001fe200078efe33 */
[----:B------:R-:W-:Y:S01]  /*1870*/  IMAD.WIDE.U32 R82, R116, R83, c[0x0][0x170] ;  /* 0x00005c0074527625 */ /* 0x000fe200078e0053 */
[----:B------:R-:W-:Y:S02]  /*1880*/  LEA.HI.X R51, R118, c[0x0][0x24c], RZ, 0x3, P4 ;  /* 0x0000930076337a11 */ /* 0x000fe400020f1cff */
[----:B------:R-:W-:Y:S01]  /*1890*/  LOP3.LUT R80, R80, R117, RZ, 0xfc, !PT ;  /* 0x0000007550507212 */ /* 0x000fe200078efcff */
[----:B------:R0:W-:Y:S04]  /*18a0*/  @P0 STG.E.128 [R46.64], R40 ;  /* 0x000000282e000986 */ /* 0x0001e8000c101d04 */
[----:B------:R1:W-:Y:S04]  /*18b0*/  STG.E.64 [R50.64], R80 ;  /* 0x0000005032007986 */ /* 0x0003e8000c101b04 */
[----:B------:R-:W3:Y:S01]  /*18c0*/  LDG.E.64 R82, [R82.64] ;  /* 0x0000000452527981 */ /* 0x000ee2000c1e1b00 */
[----:B------:R-:W-:-:S02]  /*18d0*/  FFMA.FTZ R97, R97, R106, R107 ;  /* 0x0000006a61617223 */ /* 0x000fc4000001006b */
[-C--:B------:R-:W-:Y:S02]  /*18e0*/  FFMA.FTZ R100, R100, R106.reuse, R107 ;  /* 0x0000006a64647223 */ /* 0x080fe4000001006b */
[----:B------:R-:W-:Y:S02]  /*18f0*/  FADD.FTZ R97, R98, -R97 ;  /* 0x8000006162617221 */ /* 0x000fe40000010000 */
[-CC-:B------:R-:W-:Y:S02]  /*1900*/  FFMA.FTZ R99, R99, R106.reuse, R107.reuse ;  /* 0x0000006a63637223 */ /* 0x180fe4000001006b */
[----:B------:R-:W-:Y:S02]  /*1910*/  FADD.FTZ R103, R103, -R100 ;  /* 0x8000006467677221 */ /* 0x000fe40000010000 */
[----:B0-----:R-:W-:Y:S02]  /*1920*/  FMUL.FTZ R42, R96, R97 ;  /* 0x00000061602a7220 */ /* 0x001fe40000410000 */
[----:B------:R-:W-:-:S02]  /*1930*/  FFMA.FTZ R105, R105, R106, R107 ;  /* 0x0000006a69697223 */ /* 0x000fc4000001006b */
[----:B------:R-:W-:Y:S02]  /*1940*/  FADD.FTZ R99, R104, -R99 ;  /* 0x8000006368637221 */ /* 0x000fe40000010000 */
[----:B------:R-:W-:Y:S02]  /*1950*/  FMUL.FTZ R98, R96, R103 ;  /* 0x0000006760627220 */ /* 0x000fe40000410000 */
[----:B------:R-:W-:Y:S02]  /*1960*/  @P1 FADD.FTZ R42, R33, R42 ;  /* 0x0000002a212a1221 */ /* 0x000fe40000010000 */
[----:B------:R-:W-:Y:S02]  /*1970*/  FADD.FTZ R105, R102, -R105 ;  /* 0x8000006966697221 */ /* 0x000fe40000010000 */
[----:B------:R-:W-:Y:S02]  /*1980*/  FMUL.FTZ R43, R96, R99 ;  /* 0x00000063602b7220 */ /* 0x000fe40000410000 */
[----:B------:R-:W-:-:S02]  /*1990*/  @P1 FADD.FTZ R98, R35, R98 ;  /* 0x0000006223621221 */ /* 0x000fc40000010000 */
[----:B------:R-:W-:Y:S02]  /*19a0*/  FMUL.FTZ R47, R42, R101 ;  /* 0x000000652a2f7220 */ /* 0x000fe40000410000 */
[----:B------:R-:W-:Y:S02]  /*19b0*/  FMUL.FTZ R105, R96, R105 ;  /* 0x0000006960697220 */ /* 0x000fe40000410000 */
[----:B------:R-:W-:Y:S02]  /*19c0*/  @P1 FADD.FTZ R43, R34, R43 ;  /* 0x0000002b222b1221 */ /* 0x000fe40000010000 */
[----:B-1----:R-:W-:Y:S02]  /*19d0*/  FMUL.FTZ R50, R98, R101 ;  /* 0x0000006562327220 */ /* 0x002fe40000410000 */
[----:B------:R-:W-:Y:S02]  /*19e0*/  FMUL.FTZ R40, R94, R47 ;  /* 0x0000002f5e287220 */ /* 0x000fe40000410000 */
[----:B------:R-:W-:-:S02]  /*19f0*/  @P1 FADD.FTZ R105, R32, R105 ;  /* 0x0000006920691221 */ /* 0x000fc40000010000 */
[-C--:B------:R-:W-:Y:S02]  /*1a00*/  FMUL.FTZ R46, R43, R101.reuse ;  /* 0x000000652b2e7220 */ /* 0x080fe40000410000 */
[----:B------:R-:W-:Y:S02]  /*1a10*/  FMUL.FTZ R96, R95, R50 ;  /* 0x000000325f607220 */ /* 0x000fe40000410000 */
[----:B------:R-:W-:Y:S01]  /*1a20*/  FMUL.FTZ R80, R105, R101 ;  /* 0x0000006569507220 */ /* 0x000fe20000410000 */
[----:B------:R-:W0:Y:S01]  /*1a30*/  F2F.BF16.F32 R40, R40 ;  /* 0x0000002800287304 */ /* 0x000e220000202000 */
[----:B------:R-:W-:Y:S02]  /*1a40*/  FMUL.FTZ R81, R76, R46 ;  /* 0x0000002e4c517220 */ /* 0x000fe40000410000 */
[----:B------:R-:W-:-:S05]  /*1a50*/  FMUL.FTZ R51, R75, R80 ;  /* 0x000000504b337220 */ /* 0x000fca0000410000 */
[----:B------:R-:W1:Y:S08]  /*1a60*/  F2F.BF16.F32 R96, R96 ;  /* 0x0000006000607304 */ /* 0x000e700000202000 */
[----:B------:R-:W1:Y:S08]  /*1a70*/  F2F.BF16.F32 R81, R81 ;  /* 0x0000005100517304 */ /* 0x000e700000202000 */
[----:B------:R-:W1:Y:S01]  /*1a80*/  F2F.BF16.F32 R51, R51 ;  /* 0x0000003300337304 */ /* 0x000e620000202000 */
[----:B0-----:R-:W-:Y:S01]  /*1a90*/  IMAD.WIDE.U32 R40, R40, 0x10000, RZ ;  /* 0x0001000028287825 */ /* 0x001fe200078e00ff */
[----:B-1----:R-:W-:-:S04]  /*1aa0*/  SHF.L.U32 R97, R96, 0x10, RZ ;  /* 0x0000001060617819 */ /* 0x002fc800000006ff */
[----:B------:R-:W-:Y:S02]  /*1ab0*/  LOP3.LUT R41, R41, R97, R81, 0xfe, !PT ;  /* 0x0000006129297212 */ /* 0x000fe400078efe51 */
[----:B------:R-:W-:Y:S02]  /*1ac0*/  LOP3.LUT R40, R40, R51, RZ, 0xfc, !PT ;  /* 0x0000003328287212 */ /* 0x000fe400078efcff */
[----:B------:R-:W-:Y:S02]  /*1ad0*/  SEL R38, R43, R38, P2 ;  /* 0x000000262b267207 */ /* 0x000fe40001000000 */
[----:B------:R-:W-:Y:S02]  /*1ae0*/  SEL R37, R42, R37, P2 ;  /* 0x000000252a257207 */ /* 0x000fe40001000000 */
[----:B------:R-:W-:Y:S02]  /*1af0*/  LEA R42, P1, R116, c[0x0][0x248], 0x3 ;  /* 0x00009200742a7a11 */ /* 0x000fe400078218ff */
[----:B------:R-:W-:-:S02]  /*1b00*/  SEL R36, R105, R36, P2 ;  /* 0x0000002469247207 */ /* 0x000fc40001000000 */
[----:B------:R-:W-:Y:S02]  /*1b10*/  SEL R39, R98, R39, P2 ;  /* 0x0000002762277207 */ /* 0x000fe40001000000 */
[----:B------:R-:W-:Y:S02]  /*1b20*/  IADD3 R77, R77, c[0x0][0x160], RZ ;  /* 0x000058004d4d7a10 */ /* 0x000fe40007ffe0ff */
[----:B--2---:R-:W-:Y:S02]  /*1b30*/  SHF.R.U64 R97, R44, 0x10, R45 ;  /* 0x000000102c617819 */ /* 0x004fe4000000122d */
[----:B------:R-:W-:Y:S02]  /*1b40*/  PRMT R51, RZ, 0x5410, R44 ;  /* 0x00005410ff337816 */ /* 0x000fe4000000002c */
[----:B------:R-:W-:Y:S02]  /*1b50*/  PRMT R44, RZ, 0x5410, R97 ;  /* 0x00005410ff2c7816 */ /* 0x000fe40000000061 */
[----:B------:R-:W-:-:S03]  /*1b60*/  SHF.R.U32.HI R81, RZ, 0x10, R45 ;  /* 0x00000010ff517819 */ /* 0x000fc6000001162d */
[----:B------:R-:W-:Y:S01]  /*1b70*/  FFMA.FTZ R9, R108, R44, R9 ;  /* 0x0000002c6c097223 */ /* 0x000fe20000010009 */
[----:B------:R-:W-:Y:S02]  /*1b80*/  PRMT R44, RZ, 0x5410, R81 ;  /* 0x00005410ff2c7816 */ /* 0x000fe40000000051 */
[----:B------:R-:W-:-:S03]  /*1b90*/  PRMT R45, RZ, 0x5410, R45 ;  /* 0x00005410ff2d7816 */ /* 0x000fc6000000002d */
[----:B------:R-:W-:Y:S01]  /*1ba0*/  FFMA.FTZ R11, R112, R44, R11 ;  /* 0x0000002c700b7223 */ /* 0x000fe2000001000b */
[----:B------:R-:W-:Y:S01]  /*1bb0*/  @P0 MOV R44, 0x10 ;  /* 0x00000010002c0802 */ /* 0x000fe20000000f00 */
[----:B------:R-:W-:-:S04]  /*1bc0*/  FFMA.FTZ R12, R113, R45, R12 ;  /* 0x0000002d710c7223 */ /* 0x000fc8000001000c */
[----:B------:R-:W-:-:S05]  /*1bd0*/  @P0 IMAD.WIDE.U32 R44, R79, R44, c[0x0][0x258] ;  /* 0x000096004f2c0625 */ /* 0x000fca00078e002c */
[----:B------:R-:W-:Y:S01]  /*1be0*/  @P0 STG.E.128 [R44.64], R36 ;  /* 0x000000242c000986 */ /* 0x000fe2000c101d04 */
[----:B------:R-:W-:Y:S01]  /*1bf0*/  ISETP.GE.AND P0, PT, R77, c[0x0][0x164], PT ;  /* 0x000059004d007a0c */ /* 0x000fe20003f06270 */
[----:B------:R-:W-:Y:S01]  /*1c00*/  FFMA.FTZ R10, R114, R51, R10 ;  /* 0x00000033720a7223 */ /* 0x000fe2000001000a */
[----:B----4-:R-:W-:Y:S02]  /*1c10*/  PRMT R43, RZ, 0x5410, R48 ;  /* 0x00005410ff2b7816 */ /* 0x010fe40000000030 */
[----:B------:R-:W-:-:S03]  /*1c20*/  SHF.R.U64 R48, R48, 0x10, R49 ;  /* 0x0000001030307819 */ /* 0x000fc60000001231 */
[----:B------:R-:W-:Y:S01]  /*1c30*/  FFMA.FTZ R14, R115, R43, R14 ;  /* 0x0000002b730e7223 */ /* 0x000fe2000001000e */
[----:B------:R-:W-:Y:S02]  /*1c40*/  LEA.HI.X R43, R116, c[0x0][0x24c], RZ, 0x3, P1 ;  /* 0x00009300742b7a11 */ /* 0x000fe400008f1cff */
[----:B------:R-:W-:-:S03]  /*1c50*/  PRMT R96, RZ, 0x5410, R49 ;  /* 0x00005410ff607816 */ /* 0x000fc60000000031 */
[----:B------:R0:W-:Y:S01]  /*1c60*/  STG.E.64 [R42.64], R40 ;  /* 0x000000282a007986 */ /* 0x0001e2000c101b04 */
[----:B------:R-:W-:Y:S02]  /*1c70*/  SHF.R.U32.HI R49, RZ, 0x10, R49 ;  /* 0x00000010ff317819 */ /* 0x000fe40000011631 */
[----:B0-----:R-:W-:-:S05]  /*1c80*/  PRMT R40, RZ, 0x5410, R48 ;  /* 0x00005410ff287816 */ /* 0x001fca0000000030 */
[----:B------:R-:W-:Y:S01]  /*1c90*/  FFMA.FTZ R13, R110, R40, R13 ;  /* 0x000000286e0d7223 */ /* 0x000fe2000001000d */
[----:B------:R-:W-:-:S05]  /*1ca0*/  PRMT R40, RZ, 0x5410, R49 ;  /* 0x00005410ff287816 */ /* 0x000fca0000000031 */
[----:B------:R-:W-:Y:S01]  /*1cb0*/  FFMA.FTZ R20, R109, R40, R20 ;  /* 0x000000286d147223 */ /* 0x000fe20000010014 */
[----:B---3--:R-:W-:Y:S02]  /*1cc0*/  PRMT R40, RZ, 0x5410, R82 ;  /* 0x00005410ff287816 */ /* 0x008fe40000000052 */
[----:B------:R-:W-:-:S03]  /*1cd0*/  SHF.R.U64 R82, R82, 0x10, R83 ;  /* 0x0000001052527819 */ /* 0x000fc60000001253 */
[----:B------:R-:W-:Y:S01]  /*1ce0*/  FFMA.FTZ R17, R80, R40, R17 ;  /* 0x0000002850117223 */ /* 0x000fe20000010011 */
[--C-:B------:R-:W-:Y:S02]  /*1cf0*/  PRMT R40, RZ, 0x5410, R83.reuse ;  /* 0x00005410ff287816 */ /* 0x100fe40000000053 */
[----:B------:R-:W-:-:S03]  /*1d00*/  SHF.R.U32.HI R41, RZ, 0x10, R83 ;  /* 0x00000010ff297819 */ /* 0x000fc60000011653 */
[----:B------:R-:W-:Y:S01]  /*1d10*/  FFMA.FTZ R15, R46, R40, R15 ;  /* 0x000000282e0f7223 */ /* 0x000fe2000001000f */
[----:B------:R-:W-:Y:S02]  /*1d20*/  PRMT R40, RZ, 0x5410, R82 ;  /* 0x00005410ff287816 */ /* 0x000fe40000000052 */
[----:B------:R-:W-:Y:S01]  /*1d30*/  PRMT R41, RZ, 0x5410, R41 ;  /* 0x00005410ff297816 */ /* 0x000fe20000000029 */
[----:B------:R-:W-:Y:S01]  /*1d40*/  FFMA.FTZ R19, R111, R96, R19 ;  /* 0x000000606f137223 */ /* 0x000fe20000010013 */
[----:B------:R-:W-:Y:S01]  /*1d50*/  SEL R83, RZ, 0x1, P3 ;  /* 0x00000001ff537807 */ /* 0x000fe20001800000 */
[----:B------:R-:W-:Y:S02]  /*1d60*/  FFMA.FTZ R18, R47, R40, R18 ;  /* 0x000000282f127223 */ /* 0x000fe40000010012 */
[----:B------:R-:W-:Y:S01]  /*1d70*/  FFMA.FTZ R16, R50, R41, R16 ;  /* 0x0000002932107223 */ /* 0x000fe20000010010 */
[----:B------:R-:W-:Y:S01]  /*1d80*/  @P0 CALL.REL.NOINC `(.L_x_2430) ;  /* 0x0000001000000944 */ /* 0x000fe20003c00000 */
[----:B------:R-:W-:Y:S05]  /*1d90*/  BRA `(.L_x_2431) ;  /* 0xffffe85000007947 */ /* 0x000fea000383ffff */
.L_x_2430:
        /* <DEDUP_REMOVED lines=34> */
.L_x_2427:
        /* <DEDUP_REMOVED lines=19> */
.L_x_2428:
[----:B------:R-:W-:Y:S01]  /*20f0*/  HFMA2.MMA R44, -RZ, RZ, 0, 9.5367431640625e-07 ;  /* 0x00000010ff2c7435 */ /* 0x000fe200000001ff */
[----:B------:R-:W-:-:S02]  /*2100*/  MOV R45, R47 ;  /* 0x0000002f002d7202 */ /* 0x000fc40000000f00 */
[----:B------:R-:W-:Y:S02]  /*2110*/  MOV R43, 0x1f ;  /* 0x0000001f002b7802 */ /* 0x000fe40000000f00 */
[----:B------:R-:W-:Y:S02]  /*2120*/  MOV R42, 0xffffffff ;  /* 0xffffffff002a7802 */ /* 0x000fe40000000f00 */
[----:B------:R-:W-:Y:S02]  /*2130*/  MOV R40, 0x2150 ;  /* 0x0000215000287802 */ /* 0x000fe40000000f00 */
[----:B-----5:R-:W-:Y:S05]  /*2140*/  CALL.REL.NOINC `($__internal_65_$__cuda_sm70_shflsync_down_p) ;  /* 0x0000046000007944 */ /* 0x020fea0003c00000 */
[----:B-1----:R-:W-:Y:S01]  /*2150*/  MOV R46, R42 ;  /* 0x0000002a002e7202 */ /* 0x002fe20000000f00 */
[----:B0-----:R-:W-:Y:S05]  /*2160*/  BRA `(.L_x_2432) ;  /* 0xffffee4000007947 */ /* 0x001fea000383ffff */
.L_x_2429:
[----:B------:R-:W-:Y:S01]  /*2170*/  HFMA2.MMA R44, -RZ, RZ, 0, 9.5367431640625e-07 ;  /* 0x00000010ff2c7435 */ /* 0x000fe200000001ff */
[----:B------:R-:W-:Y:S01]  /*2180*/  IMAD.MOV.U32 R45, RZ, RZ, R49 ;  /* 0x000000ffff2d7224 */ /* 0x000fe200078e0031 */
[----:B------:R-:W-:Y:S02]  /*2190*/  MOV R43, 0x1f ;  /* 0x0000001f002b7802 */ /* 0x000fe40000000f00 */
[----:B------:R-:W-:Y:S02]  /*21a0*/  MOV R42, 0xffffffff ;  /* 0xffffffff002a7802 */ /* 0x000fe40000000f00 */
[----:B------:R-:W-:-:S02]  /*21b0*/  MOV R40, 0x21d0 ;  /* 0x000021d000287802 */ /* 0x000fc40000000f00 */
[----:B01---5:R-:W-:Y:S05]  /*21c0*/  CALL.REL.NOINC `($__internal_65_$__cuda_sm70_shflsync_down_p) ;  /* 0x000003e000007944 */ /* 0x023fea0003c00000 */
[----:B------:R-:W-:Y:S01]  /*21d0*/  FADD.FTZ R47, R47, R46 ;  /* 0x0000002e2f2f7221 */ /* 0x000fe20000010000 */
[----:B0-----:R-:W-:Y:S01]  /*21e0*/  HFMA2.MMA R44, -RZ, RZ, 0, 4.76837158203125e-07 ;  /* 0x00000008ff2c7435 */ /* 0x001fe200000001ff */
[----:B-1----:R-:W-:Y:S01]  /*21f0*/  FADD.FTZ R49, R49, R42 ;  /* 0x0000002a31317221 */ /* 0x002fe20000010000 */
[----:B------:R-:W-:Y:S01]  /*2200*/  MOV R43, 0x1f ;  /* 0x0000001f002b7802 */ /* 0x000fe20000000f00 */
[----:B------:R-:W-:Y:S01]  /*2210*/  IMAD.MOV.U32 R42, RZ, RZ, -0x1 ;  /* 0xffffffffff2a7424 */ /* 0x000fe200078e00ff */
[----:B------:R-:W-:-:S02]  /*2220*/  MOV R45, R47 ;  /* 0x0000002f002d7202 */ /* 0x000fc40000000f00 */
[----:B------:R-:W-:Y:S02]  /*2230*/  MOV R40, 0x2250 ;  /* 0x0000225000287802 */ /* 0x000fe40000000f00 */
[----:B------:R-:W-:Y:S05]  /*2240*/  CALL.REL.NOINC `($__internal_65_$__cuda_sm70_shflsync_down_p) ;  /* 0x0000036000007944 */ /* 0x000fea0003c00000 */
[----:B0-----:R-:W-:Y:S01]  /*2250*/  HFMA2.MMA R44, -RZ, RZ, 0, 4.76837158203125e-07 ;  /* 0x00000008ff2c7435 */ /* 0x001fe200000001ff */
[----:B-1----:R-:W-:Y:S01]  /*2260*/  MOV R46, R42 ;  /* 0x0000002a002e7202 */ /* 0x002fe20000000f00 */
[----:B------:R-:W-:Y:S01]  /*2270*/  IMAD.MOV.U32 R42, RZ, RZ, -0x1 ;  /* 0xffffffffff2a7424 */ /* 0x000fe200078e00ff */
[----:B------:R-:W-:Y:S02]  /*2280*/  MOV R45, R49 ;  /* 0x00000031002d7202 */ /* 0x000fe40000000f00 */
[----:B------:R-:W-:Y:S02]  /*2290*/  MOV R43, 0x1f ;  /* 0x0000001f002b7802 */ /* 0x000fe40000000f00 */
[----:B------:R-:W-:Y:S02]  /*22a0*/  MOV R40, 0x22c0 ;  /* 0x000022c000287802 */ /* 0x000fe40000000f00 */
[----:B------:R-:W-:Y:S05]  /*22b0*/  CALL.REL.NOINC `($__internal_65_$__cuda_sm70_shflsync_down_p) ;  /* 0x000002f000007944 */ /* 0x000fea0003c00000 */
[----:B------:R-:W-:Y:S01]  /*22c0*/  FADD.FTZ R47, R46, R47 ;  /* 0x0000002f2e2f7221 */ /* 0x000fe20000010000 */
[----:B0-----:R-:W-:Y:S01]  /*22d0*/  HFMA2.MMA R44, -RZ, RZ, 0, 2.384185791015625e-07 ;  /* 0x00000004ff2c7435 */ /* 0x001fe200000001ff */
[----:B-1----:R-:W-:Y:S01]  /*22e0*/  FADD.FTZ R49, R49, R42 ;  /* 0x0000002a31317221 */ /* 0x002fe20000010000 */
[----:B------:R-:W-:-:S02]  /*22f0*/  MOV R43, 0x1f ;  /* 0x0000001f002b7802 */ /* 0x000fc40000000f00 */
[----:B------:R-:W-:Y:S02]  /*2300*/  MOV R42, 0xffffffff ;  /* 0xffffffff002a7802 */ /* 0x000fe40000000f00 */
[----:B------:R-:W-:Y:S02]  /*2310*/  MOV R45, R47 ;  /* 0x0000002f002d7202 */ /* 0x000fe40000000f00 */
[----:B------:R-:W-:Y:S02]  /*2320*/  MOV R40, 0x2340 ;  /* 0x0000234000287802 */ /* 0x000fe40000000f00 */
[----:B------:R-:W-:Y:S05]  /*2330*/  CALL.REL.NOINC `($__internal_65_$__cuda_sm70_shflsync_down_p) ;  /* 0x0000027000007944 */ /* 0x000fea0003c00000 */
[----:B0-----:R-:W-:Y:S01]  /*2340*/  HFMA2.MMA R44, -RZ, RZ, 0, 2.384185791015625e-07 ;  /* 0x00000004ff2c7435 */ /* 0x001fe200000001ff */
[----:B-1----:R-:W-:Y:S01]  /*2350*/  MOV R46, R42 ;  /* 0x0000002a002e7202 */ /* 0x002fe20000000f00 */
[----:B------:R-:W-:Y:S01]  /*2360*/  IMAD.MOV.U32 R45, RZ, RZ, R49 ;  /* 0x000000ffff2d7224 */ /* 0x000fe200078e0031 */
[----:B------:R-:W-:Y:S02]  /*2370*/  MOV R43, 0x1f ;  /* 0x0000001f002b7802 */ /* 0x000fe40000000f00 */
[----:B------:R-:W-:Y:S02]  /*2380*/  MOV R42, 0xffffffff ;  /* 0xffffffff002a7802 */ /* 0x000fe40000000f00 */
[----:B------:R-:W-:-:S02]  /*2390*/  MOV R40, 0x23b0 ;  /* 0x000023b000287802 */ /* 0x000fc40000000f00 */
[----:B------:R-:W-:Y:S05]  /*23a0*/  CALL.REL.NOINC `($__internal_65_$__cuda_sm70_shflsync_down_p) ;  /* 0x0000020000007944 */ /* 0x000fea0003c00000 */
[----:B------:R-:W-:Y:S01]  /*23b0*/  FADD.FTZ R47, R46, R47 ;  /* 0x0000002f2e2f7221 */ /* 0x000fe20000010000 */
[----:B0-----:R-:W-:Y:S01]  /*23c0*/  HFMA2.MMA R44, -RZ, RZ, 0, 1.1920928955078125e-07 ;  /* 0x00000002ff2c7435 */ /* 0x001fe200000001ff */
[----:B-1----:R-:W-:Y:S01]  /*23d0*/  FADD.FTZ R49, R49, R42 ;  /* 0x0000002a31317221 */ /* 0x002fe20000010000 */
[----:B------:R-:W-:Y:S01]  /*23e0*/  MOV R43, 0x1f ;  /* 0x0000001f002b7802 */ /* 0x000fe20000000f00 */
[----:B------:R-:W-:Y:S01]  /*23f0*/  IMAD.MOV.U32 R42, RZ, RZ, -0x1 ;  /* 0xffffffffff2a7424 */ /* 0x000fe200078e00ff */
[----:B------:R-:W-:-:S02]  /*2400*/  MOV R45, R47 ;  /* 0x0000002f002d7202 */ /* 0x000fc40000000f00 */
[----:B------:R-:W-:Y:S02]  /*2410*/  MOV R40, 0x2430 ;  /* 0x0000243000287802 */ /* 0x000fe40000000f00 */
[----:B------:R-:W-:Y:S05]  /*2420*/  CALL.REL.NOINC `($__internal_65_$__cuda_sm70_shflsync_down_p) ;  /* 0x0000018000007944 */ /* 0x000fea0003c00000 */
[----:B0-----:R-:W-:Y:S01]  /*2430*/  HFMA2.MMA R44, -RZ, RZ, 0, 1.1920928955078125e-07 ;  /* 0x00000002ff2c7435 */ /* 0x001fe200000001ff */
[----:B-1----:R-:W-:Y:S01]  /*2440*/  MOV R46, R42 ;  /* 0x0000002a002e7202 */ /* 0x002fe20000000f00 */
[----:B------:R-:W-:Y:S01]  /*2450*/  IMAD.MOV.U32 R42, RZ, RZ, -0x1 ;  /* 0xffffffffff2a7424 */ /* 0x000fe200078e00ff */
[----:B------:R-:W-:Y:S02]  /*2460*/  MOV R45, R49 ;  /* 0x00000031002d7202 */ /* 0x000fe40000000f00 */
[----:B------:R-:W-:Y:S02]  /*2470*/  MOV R43, 0x1f ;  /* 0x0000001f002b7802 */ /* 0x000fe40000000f00 */
[----:B------:R-:W-:Y:S02]  /*2480*/  MOV R40, 0x24a0 ;  /* 0x000024a000287802 */ /* 0x000fe40000000f00 */
[----:B------:R-:W-:Y:S05]  /*2490*/  CALL.REL.NOINC `($__internal_65_$__cuda_sm70_shflsync_down_p) ;  /* 0x0000011000007944 */ /* 0x000fea0003c00000 */
[----:B------:R-:W-:Y:S01]  /*24a0*/  FADD.FTZ R48, R46, R47 ;  /* 0x0000002f2e307221 */ /* 0x000fe20000010000 */
[----:B0-----:R-:W-:Y:S01]  /*24b0*/  HFMA2.MMA R44, -RZ, RZ, 0, 5.9604644775390625e-08 ;  /* 0x00000001ff2c7435 */ /* 0x001fe200000001ff */
[----:B-1----:R-:W-:Y:S01]  /*24c0*/  FADD.FTZ R49, R49, R42 ;  /* 0x0000002a31317221 */ /* 0x002fe20000010000 */
[----:B------:R-:W-:-:S02]  /*24d0*/  MOV R43, 0x1f ;  /* 0x0000001f002b7802 */ /* 0x000fc40000000f00 */
[----:B------:R-:W-:Y:S02]  /*24e0*/  MOV R42, 0xffffffff ;  /* 0xffffffff002a7802 */ /* 0x000fe40000000f00 */
[----:B------:R-:W-:Y:S02]  /*24f0*/  MOV R45, R48 ;  /* 0x00000030002d7202 */ /* 0x000fe40000000f00 */
[----:B------:R-:W-:Y:S02]  /*2500*/  MOV R40, 0x2520 ;  /* 0x0000252000287802 */ /* 0x000fe40000000f00 */
[----:B------:R-:W-:Y:S05]  /*2510*/  CALL.REL.NOINC `($__internal_65_$__cuda_sm70_shflsync_down_p) ;  /* 0x0000009000007944 */ /* 0x000fea0003c00000 */
[----:B0-----:R-:W-:Y:S01]  /*2520*/  HFMA2.MMA R44, -RZ, RZ, 0, 5.9604644775390625e-08 ;  /* 0x00000001ff2c7435 */ /* 0x001fe200000001ff */
[----:B-1----:R-:W-:Y:S01]  /*2530*/  MOV R47, R42 ;  /* 0x0000002a002f7202 */ /* 0x002fe20000000f00 */
[----:B------:R-:W-:Y:S01]  /*2540*/  IMAD.MOV.U32 R45, RZ, RZ, R49 ;  /* 0x000000ffff2d7224 */ /* 0x000fe200078e0031 */
[----:B------:R-:W-:Y:S02]  /*2550*/  MOV R43, 0x1f ;  /* 0x0000001f002b7802 */ /* 0x000fe40000000f00 */
[----:B------:R-:W-:Y:S02]  /*2560*/  MOV R42, 0xffffffff ;  /* 0xffffffff002a7802 */ /* 0x000fe40000000f00 */
[----:B------:R-:W-:-:S02]  /*2570*/  MOV R40, 0x2590 ;  /* 0x0000259000287802 */ /* 0x000fc40000000f00 */
[----:B------:R-:W-:Y:S05]  /*2580*/  CALL.REL.NOINC `($__internal_65_$__cuda_sm70_shflsync_down_p) ;  /* 0x0000002000007944 */ /* 0x000fea0003c00000 */
[----:B-1----:R-:W-:Y:S01]  /*2590*/  MOV R40, R42 ;  /* 0x0000002a00287202 */ /* 0x002fe20000000f00 */
[----:B0-----:R-:W-:Y:S05]  /*25a0*/  BRA `(.L_x_2433) ;  /* 0xffffeb2000007947 */ /* 0x001fea000383ffff */
        .weak           $__internal_65_$__cuda_sm70_shflsync_down_p
        .type           $__internal_65_$__cuda_sm70_shflsync_down_p,@function
        .size           $__internal_65_$__cuda_sm70_shflsync_down_p,(.L_x_6714 - $__internal_65_$__cuda_sm70_shflsync_down_p)
$__internal_65_$__cuda_sm70_shflsync_down_p:
[----:B------:R-:W-:Y:S01]  /*25b0*/  HFMA2.MMA R41, -RZ, RZ, 0, 0 ;  /* 0x00000000ff297435 */ /* 0x000fe200000001ff */
[----:B------:R-:W-:Y:S04]  /*25c0*/  WARPSYNC R42 ;  /* 0x0000002a00007348 */ /* 0x000fe80003800000 */
[----:B------:R0:W1:Y:S01]  /*25d0*/  SHFL.DOWN PT, R42, R45, R44, R43 ;  /* 0x0800002c2d2a7389 */ /* 0x00006200000e002b */
[----:B------:R-:W-:Y:S05]  /*25e0*/  RET.REL.NODEC R40 `(_ZN10layer_norm13ln_bwd_kernelINS_13Kernel_traitsI13__nv_bfloat16S2_fS2_fjLj1536ELj1ELj1ELj4ELj8ENS_18Kernel_traits_baseILj1536ES2_S2_fS2_fjLj128EEEEELb0ELb1ELb0ELb1EEEvNS_9BwdParamsE) ;  /* 0xffffda1028007950 */ /* 0x000fea0003c3ffff */
.L_x_2434:
        /* <DEDUP_REMOVED lines=9> */
.L_x_6714:


//--------------------- .text._ZN10layer_norm13ln_bwd_kernelINS_13Kernel_traitsI13__nv_bfloat16S2_fS2_fjLj1536ELj1ELj1ELj4ELj8ENS_18Kernel_traits_baseILj1536ES2_S2_fS2_fjLj128EEEEELb0ELb1ELb1ELb0EEEvNS_9BwdParamsE --------------------------
	.section	.text._ZN10layer_norm13ln_bwd_kernelINS_13Kernel_traitsI13__nv_bfloat16S2_fS2_fjLj1536ELj1ELj1ELj4ELj8ENS_18Kernel_traits_baseILj1536ES2_S2_fS2_fjLj128EEEEELb0ELb1ELb1ELb0EEEvNS_9BwdParamsE,"ax",@progbits
	.sectioninfo	@"SHI_REGISTERS=128"
	.align	128
        .global         _ZN10layer_norm13ln_bwd_kernelINS_13Kernel_traitsI13__nv_bfloat16S2_fS2_fjLj1536ELj1ELj1ELj4ELj8ENS_18Kernel_traits_baseILj1536ES2_S2_fS2_fjLj128EEEEELb0ELb1ELb1ELb0EEEvNS_9BwdParamsE
        .type           _ZN10layer_norm13ln_bwd_kernelINS_13Kernel_traitsI13__nv_bfloat16S2_fS2_fjLj1536ELj1ELj1ELj4ELj8ENS_18Kernel_traits_baseILj1536ES2_S2_fS2_fjLj128EEEEELb0ELb1ELb1ELb0EEEvNS_9BwdParamsE,@function
        .size           _ZN10layer_norm13ln_bwd_kernelINS_13Kernel_traitsI13__nv_bfloat16S2_fS2_fjLj1536ELj1ELj1ELj4ELj8ENS_18Kernel_traits_baseILj1536ES2_S2_fS2_fjLj128EEEEELb0ELb1ELb1ELb0EEEvNS_9BwdParamsE,(.L_x_6715 - _ZN10layer_norm13ln_bwd_kernelINS_13Kernel_traitsI13__nv_bfloat16S2_fS2_fjLj1536ELj1ELj1ELj4ELj8ENS_18Kernel_traits_baseILj1536ES2_S2_fS2_fjLj128EEEEELb0ELb1ELb1ELb0EEEvNS_9BwdParamsE)
        .other          _ZN10layer_norm13ln_bwd_kernelINS_13Kernel_traitsI13__nv_bfloat16S2_fS2_fjLj1536ELj1ELj1ELj4ELj8ENS_18Kernel_traits_baseILj1536ES2_S2_fS2_fjLj128EEEEELb0ELb1ELb1ELb0EEEvNS_9BwdParamsE,@"STO_CUDA_ENTRY STV_DEFAULT"
_ZN10layer_norm13ln_bwd_kernelINS_13Kernel_traitsI13__nv_bfloat16S2_fS2_fjLj1536ELj1ELj1ELj4ELj8ENS_18Kernel_traits_baseILj1536ES2_S2_fS2_fjLj128EEEEELb0ELb1ELb1ELb0EEEvNS_9BwdParamsE:
.text._ZN10layer_norm13ln_bwd_kernelINS_13Kernel_traitsI13__nv_bfloat16S2_fS2_fjLj1536ELj1ELj1ELj4ELj8ENS_18Kernel_traits_baseILj1536ES2_S2_fS2_fjLj128EEEEELb0ELb1ELb1ELb0EEEvNS_9BwdParamsE:
        /* <DEDUP_REMOVED lines=14> */
[----:B------:R-:W-:-:S04]  /*00e0*/  @P1 IMAD.WIDE.U32 R4, R20, R9, c[0x0][0x1b0] ;  /* 0x00006c0014041625 */ /* 0x000fc800078e0009 */
[C---:B------:R-:W-:Y:S01]  /*00f0*/  @P1 IMAD.WIDE.U32 R8, R20.reuse, R9, c[0x0][0x1c8] ;  /* 0x0000720014081625 */ /* 0x040fe200078e0009 */
[----:B------:R-:W-:Y:S01]  /*0100*/  @P1 LOP3.LUT R20, R20, 0x80, RZ, 0xfc, !PT ;  /* 0x0000008014141812 */ /* 0x000fe200078efcff */
[----:B------:R-:W0:Y:S01]  /*0110*/  S2UR UR6, SR_CTAID.X ;  /* 0x00000000000679c3 */ /* 0x000e220000002500 */
[----:B------:R0:W5:Y:S01]  /*0120*/  @P1 LDG.E.64 R6, [R4.64] ;  /* 0x0000000404061981 */ /* 0x000162000c1e1b00 */
[----:B------:R-:W-:Y:S02]  /*0130*/  @P3 IMAD.MOV.U32 R21, RZ, RZ, 0x8 ;  /* 0x00000008ff153424 */ /* 0x000fe400078e00ff */
[CC--:B------:R-:W-:Y:S01]  /*0140*/  @P2 IMAD.WIDE.U32 R22, R20.reuse, R33.reuse, c[0x0][0x1b0] ;  /* 0x00006c0014162625 */ /* 0x0c0fe200078e0021 */
[----:B------:R1:W5:Y:S03]  /*0150*/  @P1 LDG.E.64 R10, [R8.64] ;  /* 0x00000004080a1981 */ /* 0x000366000c1e1b00 */
[C---:B------:R-:W-:Y:S01]  /*0160*/  @P2 IMAD.WIDE.U32 R32, R20.reuse, R33, c[0x0][0x1c8] ;  /* 0x0000720014202625 */ /* 0x040fe200078e0021 */
[----:B------:R-:W-:Y:S01]  /*0170*/  @P2 IADD3 R20, R20, 0x80, RZ ;  /* 0x0000008014142810 */ /* 0x000fe20007ffe0ff */
[----:B------:R1:W5:Y:S04]  /*0180*/  @P2 LDG.E.64 R12, [R22.64] ;  /* 0x00000004160c2981 */ /* 0x000368000c1e1b00 */
[CC--:B------:R-:W-:Y:S01]  /*0190*/  @P3 IMAD.WIDE.U32 R16, R20.reuse, R21.reuse, c[0x0][0x1b0] ;  /* 0x00006c0014103625 */ /* 0x0c0fe200078e0015 */
[----:B------:R2:W5:Y:S03]  /*01a0*/  @P2 LDG.E.64 R14, [R32.64] ;  /* 0x00000004200e2981 */ /* 0x000566000c1e1b00 */
[----:B------:R-:W-:Y:S01]  /*01b0*/  @P3 IMAD.WIDE.U32 R20, R20, R21, c[0x0][0x1c8] ;  /* 0x0000720014143625 */ /* 0x000fe200078e0015 */
[----:B------:R1:W5:Y:S04]  /*01c0*/  @P3 LDG.E.64 R18, [R16.64] ;  /* 0x0000000410123981 */ /* 0x000368000c1e1b00 */
[----:B------:R1:W5:Y:S01]  /*01d0*/  @P3 LDG.E.64 R2, [R20.64] ;  /* 0x0000000414023981 */ /* 0x000362000c1e1b00 */
        /* <DEDUP_REMOVED lines=22> */
[----:B-----5:R-:W-:Y:S01]  /*0340*/  IMAD.MOV.U32 R5, RZ, RZ, R3 ;  /* 0x000000ffff057224 */ /* 0x020fe200078e0003 */
[--C-:B------:R-:W-:Y:S01]  /*0350*/  SHF.R.U64 R118, R6, 0x10, R7.reuse ;  /* 0x0000001006767819 */ /* 0x100fe20000001207 */
[----:B------:R-:W-:Y:S01]  /*0360*/  IMAD.MOV.U32 R119, RZ, RZ, R6 ;  /* 0x000000ffff777224 */ /* 0x000fe200078e0006 */
[--C-:B------:R-:W-:Y:S01]  /*0370*/  SHF.R.U32.HI R116, RZ, 0x10, R7.reuse ;  /* 0x00000010ff747819 */ /* 0x100fe20000011607 */
[----:B------:R-:W-:Y:S01]  /*0380*/  IMAD.MOV.U32 R117, RZ, RZ, R7 ;  /* 0x000000ffff757224 */ /* 0x000fe200078e0007 */
[----:B------:R-:W-:Y:S01]  /*0390*/  MOV R115, R12 ;  /* 0x0000000c00737202 */ /* 0x000fe20000000f00 */
[--C-:B------:R-:W-:Y:S01]  /*03a0*/  IMAD.MOV.U32 R113, RZ, RZ, R13.reuse ;  /* 0x000000ffff717224 */ /* 0x100fe200078e000d */
[--C-:B------:R-:W-:Y:S01]  /*03b0*/  SHF.R.U64 R114, R12, 0x10, R13.reuse ;  /* 0x000000100c727819 */ /* 0x100fe2000000120d */
[----:B------:R-:W-:Y:S01]  /*03c0*/  IMAD.MOV.U32 R111, RZ, RZ, R18 ;  /* 0x000000ffff6f7224 */ /* 0x000fe200078e0012 */
[----:B------:R-:W-:Y:S01]  /*03d0*/  SHF.R.U32.HI R112, RZ, 0x10, R13 ;  /* 0x00000010ff707819 */ /* 0x000fe2000001160d */
        /* <DEDUP_REMOVED lines=8> */
[----:B------:R-:W-:Y:S01]  /*0460*/  HFMA2.MMA R25, -RZ, RZ, 0, 0 ;  /* 0x00000000ff197435 */ /* 0x000fe200000001ff */
[----:B------:R-:W-:-:S02]  /*0470*/  SHF.R.U32.HI R103, RZ, 0x10, R11 ;  /* 0x00000010ff677819 */ /* 0x000fc4000001160b */
[--C-:B------:R-:W-:Y:S02]  /*0480*/  SHF.R.U64 R100, R14, 0x10, R15.reuse ;  /* 0x000000100e647819 */ /* 0x100fe4000000120f */
[----:B------:R-:W-:Y:S02]  /*0490*/  SHF.R.U32.HI R95, RZ, 0x10, R15 ;  /* 0x00000010ff5f7819 */ /* 0x000fe4000001160f */
[----:B------:R-:W-:Y:S02]  /*04a0*/  MOV R94, R2 ;  /* 0x00000002005e7202 */ /* 0x000fe40000000f00 */
[--C-:B------:R-:W-:Y:S01]  /*04b0*/  SHF.R.U64 R92, R2, 0x10, R3.reuse ;  /* 0x00000010025c7819 */ /* 0x100fe20000001203 */
[----:B------:R-:W-:Y:S01]  /*04c0*/  IMAD.MOV.U32 R2, RZ, RZ, R4 ;  /* 0x000000ffff027224 */ /* 0x000fe200078e0004 */
[----:B------:R-:W-:Y:S01]  /*04d0*/  SHF.R.U32.HI R6, RZ, 0x10, R3 ;  /* 0x00000010ff067819 */ /* 0x000fe20000011603 */
[----:B------:R-:W-:Y:S01]  /*04e0*/  IMAD.MOV.U32 R3, RZ, RZ, 0x1 ;  /* 0x00000001ff037424 */ /* 0x000fe200078e00ff */
        /* <DEDUP_REMOVED lines=24> */
.L_x_2491:
[----:B------:R-:W-:-:S04]  /*0670*/  IMAD.MOV.U32 R75, RZ, RZ, 0x4 ;  /* 0x00000004ff4b7424 */ /* 0x000fc800078e00ff */
[----:B------:R-:W-:-:S05]  /*0680*/  IMAD.WIDE R6, R2, R75, c[0x0][0x1d8] ;  /* 0x0000760002067625 */ /* 0x000fca00078e024b */
[----:B------:R0:W2:Y:S01]  /*0690*/  LDG.E R74, [R6.64] ;  /* 0x00000004064a7981 */ /* 0x0000a2000c1e1900 */
[----:B------:R-:W-:Y:S01]  /*06a0*/  IMAD R96, R2, c[0x0][0x168], RZ ;  /* 0x00005a0002607a24 */ /* 0x000fe200078e02ff */
[----:B------:R-:W-:-:S04]  /*06b0*/  LOP3.LUT R102, R121, 0x7f, RZ, 0xc0, !PT ;  /* 0x0000007f79667812 */ /* 0x000fc800078ec0ff */
[----:B------:R-:W-:Y:S01]  /*06c0*/  SHF.R.S32.HI R97, RZ, 0x1f, R96 ;  /* 0x0000001fff617819 */ /* 0x000fe20000011460 */
[----:B0-----:R-:W-:-:S03]  /*06d0*/  IMAD.WIDE R6, R2, R75, c[0x0][0x1a8] ;  /* 0x00006a0002067625 */ /* 0x001fc600078e024b */
[----:B------:R-:W-:Y:S01]  /*06e0*/  LEA.HI R97, R97, R96, RZ, 0x2 ;  /* 0x0000006061617211 */ /* 0x000fe200078f10ff */
[----:B------:R-:W-:Y:S02]  /*06f0*/  IMAD.WIDE R72, R2, R75, c[0x0][0x1d0] ;  /* 0x0000740002487625 */ /* 0x000fe400078e024b */
[----:B------:R0:W5:Y:S01]  /*0700*/  LDG.E R6, [R6.64] ;  /* 0x0000000406067981 */ /* 0x000162000c1e1900 */
[----:B------:R-:W-:Y:S01]  /*0710*/  BSSY B0, `(.L_x_2436) ;  /* 0x00000bf000007945 */ /* 0x000fe20003800000 */
[----:B------:R-:W-:Y:S02]  /*0720*/  IMAD.MOV.U32 R120, RZ, RZ, 0x10 ;  /* 0x00000010ff787424 */ /* 0x000fe400078e00ff */
[----:B------:R1:W5:Y:S01]  /*0730*/  LDG.E R93, [R72.64] ;  /* 0x00000004485d7981 */ /* 0x000362000c1e1900 */
[----:B0-----:R-:W-:-:S05]  /*0740*/  LEA.HI.SX32 R7, R97, R102, 0x1e ;  /* 0x0000006661077211 */ /* 0x001fca00078ff2ff */
[----:B-1----:R-:W-:Y:S01]  /*0750*/  IMAD.WIDE.U32 R72, R7, R120, c[0x0][0x218] ;  /* 0x0000860007487625 */ /* 0x002fe200078e0078 */
[----:B--2---:R-:W-:-:S13]  /*0760*/  ISETP.GT.AND P4, PT, R74, RZ, PT ;  /* 0x000000ff4a00720c */ /* 0x004fda0003f84270 */
[----:B------:R-:W-:Y:S05]  /*0770*/  @P4 BRA `(.L_x_2437) ;  /* 0x000001b000004947 */ /* 0x000fea0003800000 */
[----:B------:R-:W-:Y:S01]  /*0780*/  BSSY B1, `(.L_x_2438) ;  /* 0x0000008000017945 */ /* 0x000fe20003800000 */
[----:B------:R-:W-:Y:S01]  /*0790*/  IMAD.MOV.U32 R75, RZ, RZ, R7 ;  /* 0x000000ffff4b7224 */ /* 0x000fe200078e0007 */
[----:B------:R-:W-:Y:S05]  /*07a0*/  @!P1 BRA `(.L_x_2439) ;  /* 0x0000005000009947 */ /* 0x000fea0003800000 */
[----:B------:R-:W-:-:S04]  /*07b0*/  ISETP.NE.U32.AND P0, PT, RZ, c[0x0][0x218], PT ;  /* 0x00008600ff007a0c */ /* 0x000fc80003f05070 */
[----:B------:R-:W-:-:S13]  /*07c0*/  ISETP.NE.AND.EX P0, PT, RZ, c[0x0][0x21c], PT, P0 ;  /* 0x00008700ff007a0c */ /* 0x000fda0003f05300 */
[----:B------:R-:W-:Y:S05]  /*07d0*/  @!P0 BRA `(.L_x_2440) ;  /* 0x0000001000008947 */ /* 0x000fea0003800000 */
[----:B------:R0:W5:Y:S02]  /*07e0*/  LDG.E.128 R60, [R72.64] ;  /* 0x00000004483c7981 */ /* 0x000164000c1e1d00 */
.L_x_2440:
[----:B------:R-:W-:Y:S02]  /*07f0*/  IADD3 R75, R7, 0x80, RZ ;  /* 0x00000080074b7810 */ /* 0x000fe40007ffe0ff */
.L_x_2439:
[----:B------:R-:W-:Y:S05]  /*0800*/  BSYNC B1 ;  /* 0x0000000000017941 */ /* 0x000fea0003800000 */
.L_x_2438:
[----:B------:R-:W-:Y:S01]  /*0810*/  BSSY B1, `(.L_x_2441) ;  /* 0x0000008000017945 */ /* 0x000fe20003800000 */
[----:B------:R-:W-:Y:S05]  /*0820*/  @!P2 BRA `(.L_x_2442) ;  /* 0x000000600000a947 */ /* 0x000fea0003800000 */
[----:B------:R-:W-:-:S04]  /*0830*/  ISETP.NE.U32.AND P0, PT, RZ, c[0x0][0x218], PT ;  /* 0x00008600ff007a0c */ /* 0x000fc80003f05070 */
[----:B------:R-:W-:-:S13]  /*0840*/  ISETP.NE.AND.EX P0, PT, RZ, c[0x0][0x21c], PT, P0 ;  /* 0x00008700ff007a0c */ /* 0x000fda0003f05300 */
[----:B------:R-:W-:Y:S05]  /*0850*/  @!P0 BRA `(.L_x_2443) ;  /* 0x0000002000008947 */ /* 0x000fea0003800000 */
[----:B------:R-:W-:-:S06]  /*0860*/  IMAD.WIDE.U32 R64, R75, R120, c[0x0][0x218] ;  /* 0x000086004b407625 */ /* 0x000fcc00078e0078 */
[----:B------:R-:W5:Y:S02]  /*0870*/  LDG.E.128 R64, [R64.64] ;  /* 0x0000000440407981 */ /* 0x000f64000c1e1d00 */
.L_x_2443:
[----:B------:R-:W-:Y:S02]  /*0880*/  IADD3 R75, R75, 0x80, RZ ;  /* 0x000000804b4b7810 */ /* 0x000fe40007ffe0ff */
.L_x_2442:
[----:B------:R-:W-:Y:S05]  /*0890*/  BSYNC B1 ;  /* 0x0000000000017941 */ /* 0x000fea0003800000 */
.L_x_2441:
        /* <DEDUP_REMOVED lines=9> */
.L_x_2437:
[----:B------:R-:W-:-:S05]  /*0930*/  IADD3 R74, R74, -0x1, RZ ;  /* 0xffffffff4a4a7810 */ /* 0x000fca0007ffe0ff */
[----:B------:R-:W-:-:S05]  /*0940*/  IMAD R74, R74, c[0x0][0x168], RZ ;  /* 0x00005a004a4a7a24 */ /* 0x000fca00078e02ff */
[----:B------:R-:W-:-:S04]  /*0950*/  SHF.R.S32.HI R97, RZ, 0x1f, R74 ;  /* 0x0000001fff617819 */ /* 0x000fc8000001144a */
[----:B------:R-:W-:Y:S01]  /*0960*/  LEA.HI R97, R97, R74, RZ, 0x2 ;  /* 0x0000004a61617211 */ /* 0x000fe200078f10ff */
[----:B------:R-:W-:Y:S01]  /*0970*/  IMAD.WIDE R74, R2, R75, c[0x0][0x1a0] ;  /* 0x00006800024a7625 */ /* 0x000fe200078e024b */
[----:B------:R-:W-:Y:S01]  /*0980*/  ISETP.NE.AND P0, PT, R122, RZ, PT ;  /* 0x000000ff7a00720c */ /* 0x000fe20003f05270 */
[----:B------:R-:W-:Y:S01]  /*0990*/  BSSY B1, `(.L_x_2445) ;  /* 0x0000036000017945 */ /* 0x000fe20003800000 */
[----:B------:R-:W-:-:S03]  /*09a0*/  LEA.HI.SX32 R102, R97, R102, 0x1e ;  /* 0x0000006661667211 */ /* 0x000fc600078ff2ff */
[----:B------:R-:W2:Y:S01]  /*09b0*/  LDG.E R74, [R74.64] ;  /* 0x000000044a4a7981 */ /* 0x000ea2000c1e1900 */
[----:B------:R-:W-:Y:S01]  /*09c0*/  IMAD.MOV.U32 R97, RZ, RZ, RZ ;  /* 0x000000ffff617224 */ /* 0x000fe200078e00ff */
[----:B------:R-:W-:Y:S01]  /*09d0*/  MOV R104, R7 ;  /* 0x0000000700687202 */ /* 0x000fe20000000f00 */
[----:B------:R-:W-:Y:S01]  /*09e0*/  IMAD.MOV.U32 R98, RZ, RZ, RZ ;  /* 0x000000ffff627224 */ /* 0x000fe200078e00ff */
        /* <DEDUP_REMOVED lines=8> */
[----:B------:R-:W-:Y:S02]  /*0a70*/  ISETP.NE.AND.EX P0, PT, RZ, c[0x0][0x21c], PT, P0 ;  /* 0x00008700ff007a0c */ /* 0x000fe40003f05300 */
[----:B------:R-:W-:-:S11]  /*0a80*/  IADD3 R102, R102, 0x80, RZ ;  /* 0x0000008066667810 */ /* 0x000fd60007ffe0ff */
[----:B------:R0:W5:Y:S01]  /*0a90*/  @P0 LDG.E.128 R60, [R72.64] ;  /* 0x00000004483c0981 */ /* 0x000162000c1e1d00 */
[----:B------:R-:W-:Y:S02]  /*0aa0*/  IADD3 R104, R7, 0x80, RZ ;  /* 0x0000008007687810 */ /* 0x000fe40007ffe0ff */
[--C-:B---3--:R-:W-:Y:S01]  /*0ab0*/  SHF.R.U64 R19, R16, 0x10, R17.reuse ;  /* 0x0000001010137819 */ /* 0x108fe20000001211 */
[----:B------:R-:W-:Y:S01]  /*0ac0*/  IMAD.MOV.U32 R74, RZ, RZ, R16 ;  /* 0x000000ffff4a7224 */ /* 0x000fe200078e0010 */
[----:B------:R-:W-:Y:S02]  /*0ad0*/  MOV R18, R17 ;  /* 0x0000001100127202 */ /* 0x000fe40000000f00 */
[----:B------:R-:W-:Y:S01]  /*0ae0*/  SHF.R.U32.HI R75, RZ, 0x10, R17 ;  /* 0x00000010ff4b7819 */ /* 0x000fe20000011611 */
[C---:B--2---:R-:W-:Y:S02]  /*0af0*/  FADD.FTZ R17, -R96.reuse, R13 ;  /* 0x0000000d60117221 */ /* 0x044fe40000010100 */
[----:B------:R-:W-:-:S02]  /*0b00*/  FADD.FTZ R97, -R96, R12 ;  /* 0x0000000c60617221 */ /* 0x000fc40000010100 */
[C---:B-----5:R-:W-:Y:S01]  /*0b10*/  FMUL.FTZ R13, R6.reuse, R17 ;  /* 0x00000011060d7220 */ /* 0x060fe20000410000 */
[----:B------:R-:W-:Y:S01]  /*0b20*/  PRMT R17, RZ, 0x5410, R74 ;  /* 0x00005410ff117816 */ /* 0x000fe2000000004a */
[----:B------:R-:W-:Y:S01]  /*0b30*/  FMUL.FTZ R12, R6, R97 ;  /* 0x00000061060c7220 */ /* 0x000fe20000410000 */
[----:B------:R-:W-:Y:S01]  /*0b40*/  PRMT R74, RZ, 0x5410, R19 ;  /* 0x00005410ff4a7816 */ /* 0x000fe20000000013 */
[----:B------:R-:W-:Y:S02]  /*0b50*/  FADD.FTZ R14, -R96, R14 ;  /* 0x0000000e600e7221 */ /* 0x000fe40000010100 */
[-C--:B------:R-:W-:Y:S01]  /*0b60*/  FMUL.FTZ R16, R119, R17.reuse ;  /* 0x0000001177107220 */ /* 0x080fe20000410000 */
[----:B------:R-:W-:Y:S01]  /*0b70*/  PRMT R19, RZ, 0x5410, R18 ;  /* 0x00005410ff137816 */ /* 0x000fe20000000012 */
[----:B------:R-:W-:Y:S02]  /*0b80*/  FADD.FTZ R36, R36, R17 ;  /* 0x0000001124247221 */ /* 0x000fe40000010000 */
[----:B------:R-:W-:-:S02]  /*0b90*/  FFMA.FTZ R24, R12, R17, R24 ;  /* 0x000000110c187223 */ /* 0x000fc40000010018 */
[----:B------:R-:W-:Y:S02]  /*0ba0*/  FADD.FTZ R15, -R96, R15 ;  /* 0x0000000f600f7221 */ /* 0x000fe40000010100 */
[----:B------:R-:W-:Y:S02]  /*0bb0*/  FADD.FTZ R37, R37, R74 ;  /* 0x0000004a25257221 */ /* 0x000fe40000010000 */
[-C--:B------:R-:W-:Y:S02]  /*0bc0*/  FFMA.FTZ R25, R13, R74.reuse, R25 ;  /* 0x0000004a0d197223 */ /* 0x080fe40000010019 */
[----:B------:R-:W-:Y:S02]  /*0bd0*/  FMUL.FTZ R17, R118, R74 ;  /* 0x0000004a76117220 */ /* 0x000fe40000410000 */
[----:B------:R-:W-:Y:S02]  /*0be0*/  FADD.FTZ R74, RZ, R16 ;  /* 0x00000010ff4a7221 */ /* 0x000fe40000010000 */
[----:B------:R-:W-:Y:S01]  /*0bf0*/  FFMA.FTZ R98, R12, R16, RZ ;  /* 0x000000100c627223 */ /* 0x000fe200000100ff */
[----:B0-----:R-:W-:Y:S01]  /*0c00*/  PRMT R72, RZ, 0x5410, R75 ;  /* 0x00005410ff487816 */ /* 0x001fe2000000004b */
[----:B------:R-:W-:-:S02]  /*0c10*/  FMUL.FTZ R14, R6, R14 ;  /* 0x0000000e060e7220 */ /* 0x000fc40000410000 */
[----:B------:R-:W-:Y:S02]  /*0c20*/  FMUL.FTZ R15, R6, R15 ;  /* 0x0000000f060f7220 */ /* 0x000fe40000410000 */
[----:B------:R-:W-:Y:S02]  /*0c30*/  FMUL.FTZ R18, R117, R19 ;  /* 0x0000001375127220 */ /* 0x000fe40000410000 */
[----:B------:R-:W-:Y:S02]  /*0c40*/  FADD.FTZ R73, R74, R17 ;  /* 0x000000114a497221 */ /* 0x000fe40000010000 */
[----:B------:R-:W-:Y:S02]  /*0c50*/  FFMA.FTZ R75, R13, R17, R98 ;  /* 0x000000110d4b7223 */ /* 0x000fe40000010062 */
        /* <DEDUP_REMOVED lines=9> */
.L_x_2446:
[----:B------:R-:W-:Y:S05]  /*0cf0*/  BSYNC B1 ;  /* 0x0000000000017941 */ /* 0x000fea0003800000 */
.L_x_2445:
        /* <DEDUP_REMOVED lines=13> */
[----:B--2---:R-:W-:Y:S01]  /*0dd0*/  FADD.FTZ R73, -R96, R73 ;  /* 0x0000004960497221 */ /* 0x004fe20000010100 */
[--C-:B---3--:R-:W-:Y:S02]  /*0de0*/  SHF.R.U64 R81, R76, 0x10, R77.reuse ;  /* 0x000000104c517819 */ /* 0x108fe4000000124d */
[----:B------:R-:W-:Y:S02]  /*0df0*/  MOV R82, R77 ;  /* 0x0000004d00527202 */ /* 0x000fe40000000f00 */
[----:B------:R-:W-:Y:S01]  /*0e00*/  SHF.R.U32.HI R83, RZ, 0x10, R77 ;  /* 0x00000010ff537819 */ /* 0x000fe2000001164d */
[----:B------:R-:W-:-:S02]  /*0e10*/  FADD.FTZ R77, -R96, R72 ;  /* 0x00000048604d7221 */ /* 0x000fc40000010100 */
[----:B------:R-:W-:Y:S02]  /*0e20*/  IMAD.MOV.U32 R80, RZ, RZ, R76 ;  /* 0x000000ffff507224 */ /* 0x000fe400078e004c */
[C---:B-----5:R-:W-:Y:S02]  /*0e30*/  FMUL.FTZ R76, R6.reuse, R77 ;  /* 0x0000004d064c7220 */ /* 0x060fe40000410000 */
[----:B------:R-:W-:Y:S01]  /*0e40*/  FMUL.FTZ R77, R6, R73 ;  /* 0x00000049064d7220 */ /* 0x000fe20000410000 */
[----:B------:R-:W-:Y:S01]  /*0e50*/  PRMT R73, RZ, 0x5410, R80 ;  /* 0x00005410ff497816 */ /* 0x000fe20000000050 */
[C---:B------:R-:W-:Y:S01]  /*0e60*/  FADD.FTZ R75, -R96.reuse, R75 ;  /* 0x0000004b604b7221 */ /* 0x040fe20000010100 */
[----:B------:R-:W-:Y:S01]  /*0e70*/  PRMT R72, RZ, 0x5410, R81 ;  /* 0x00005410ff487816 */ /* 0x000fe20000000051 */
[----:B------:R-:W-:Y:S02]  /*0e80*/  FADD.FTZ R74, -R96, R74 ;  /* 0x0000004a604a7221 */ /* 0x000fe40000010100 */
[----:B------:R-:W-:-:S02]  /*0e90*/  FMUL.FTZ R80, R115, R73 ;  /* 0x0000004973507220 */ /* 0x000fc40000410000 */
[C---:B0-----:R-:W-:Y:S01]  /*0ea0*/  FMUL.FTZ R79, R6.reuse, R75 ;  /* 0x0000004b064f7220 */ /* 0x041fe20000410000 */
[----:B------:R-:W-:Y:S01]  /*0eb0*/  PRMT R75, RZ, 0x5410, R82 ;  /* 0x00005410ff4b7816 */ /* 0x000fe20000000052 */
[----:B------:R-:W-:Y:S02]  /*0ec0*/  FMUL.FTZ R78, R6, R74 ;  /* 0x0000004a064e7220 */ /* 0x000fe40000410000 */
[----:B------:R-:W-:Y:S02]  /*0ed0*/  FADD.FTZ R41, R41, R72 ;  /* 0x0000004829297221 */ /* 0x000fe40000010000 */
[-C--:B------:R-:W-:Y:S02]  /*0ee0*/  FFMA.FTZ R29, R77, R72.reuse, R29 ;  /* 0x000000484d1d7223 */ /* 0x080fe4000001001d */
        /* <DEDUP_REMOVED lines=9> */
[----:B------:R-:W-:Y:S02]  /*0f80*/  FADD.FTZ R73, R72, R81 ;  /* 0x0000005148497221 */ /* 0x000fe40000010000 */
[----:B------:R-:W-:Y:S02]  /*0f90*/  FFMA.FTZ R75, R77, R81, R98 ;  /* 0x000000514d4b7223 */ /* 0x000fe40000010062 */
[----:B------:R-:W-:Y:S02]  /*0fa0*/  FMUL.FTZ R83, R112, R74 ;  /* 0x0000004a70537220 */ /* 0x000fe40000410000 */
[----:B------:R-:W-:Y:S02]  /*0fb0*/  FADD.FTZ R72, R73, R82 ;  /* 0x0000005249487221 */ /* 0x000fe40000010000 */
[----:B------:R-:W-:Y:S02]  /*0fc0*/  FFMA.FTZ R98, R78, R82, R75 ;  /* 0x000000524e627223 */ /* 0x000fe4000001004b */
[----:B------:R-:W-:-:S02]  /*0fd0*/  FADD.FTZ R43, R43, R74 ;  /* 0x0000004a2b2b7221 */ /* 0x000fc40000010000 */
[C---:B------:R-:W-:Y:S02]  /*0fe0*/  FFMA.FTZ R31, R79.reuse, R74, R31 ;  /* 0x0000004a4f1f7223 */ /* 0x040fe4000001001f */
[----:B------:R-:W-:Y:S02]  /*0ff0*/  FADD.FTZ R97, R72, R83 ;  /* 0x0000005348617221 */ /* 0x000fe40000010000 */
[----:B------:R-:W-:Y:S02]  /*1000*/  FFMA.FTZ R98, R79, R83, R98 ;  /* 0x000000534f627223 */ /* 0x000fe40000010062 */
.L_x_2448:
[----:B------:R-:W-:Y:S05]  /*1010*/  BSYNC B1 ;  /* 0x0000000000017941 */ /* 0x000fea0003800000 */
.L_x_2447:
        /* <DEDUP_REMOVED lines=10> */
[C---:B--2---:R-:W-:Y:S02]  /*10c0*/  FADD.FTZ R102, -R96.reuse, R73 ;  /* 0x0000004960667221 */ /* 0x044fe40000010100 */
[----:B------:R-:W-:Y:S02]  /*10d0*/  FADD.FTZ R73, -R96, R74 ;  /* 0x0000004a60497221 */ /* 0x000fe40000010100 */
[----:B---3--:R-:W-:Y:S01]  /*10e0*/  IMAD.MOV.U32 R90, RZ, RZ, R84 ;  /* 0x000000ffff5a7224 */ /* 0x008fe200078e0054 */
[----:B------:R-:W-:Y:S01]  /*10f0*/  SHF.R.U64 R89, R84, 0x10, R85 ;  /* 0x0000001054597819 */ /* 0x000fe20000001255 */
[----:B------:R-:W-:Y:S01]  /*1100*/  FADD.FTZ R75, -R96, R75 ;  /* 0x0000004b604b7221 */ /* 0x000fe20000010100 */
[----:B------:R-:W-:Y:S01]  /*1110*/  MOV R88, R85 ;  /* 0x0000005500587202 */ /* 0x000fe20000000f00 */
[----:B0----5:R-:W-:Y:S01]  /*1120*/  FMUL.FTZ R86, R6, R73 ;  /* 0x0000004906567220 */ /* 0x021fe20000410000 */
[----:B------:R-:W-:Y:S01]  /*1130*/  SHF.R.U32.HI R91, RZ, 0x10, R85 ;  /* 0x00000010ff5b7819 */ /* 0x000fe20000011655 */
[----:B------:R-:W-:Y:S01]  /*1140*/  FADD.FTZ R85, -R96, R72 ;  /* 0x0000004860557221 */ /* 0x000fe20000010100 */
[----:B------:R-:W-:Y:S01]  /*1150*/  PRMT R73, RZ, 0x5410, R90 ;  /* 0x00005410ff497816 */ /* 0x000fe2000000005a */
        /* <DEDUP_REMOVED lines=26> */
.L_x_2444:
[----:B------:R-:W-:Y:S05]  /*1300*/  BSYNC B0 ;  /* 0x0000000000007941 */ /* 0x000fea0003800000 */
.L_x_2436:
[----:B------:R-:W-:Y:S02]  /*1310*/  LOP3.LUT P5, RZ, R3, 0xff, RZ, 0xc0, !PT ;  /* 0x000000ff03ff7812 */ /* 0x000fe400078ac0ff */
[----:B------:R-:W-:Y:S02]  /*1320*/  SHF.R.U32.HI R74, RZ, 0x5, R121 ;  /* 0x00000005ff4a7819 */ /* 0x000fe40000011679 */
[----:B------:R-:W-:Y:S02]  /*1330*/  LOP3.LUT P0, RZ, R121, 0x1f, RZ, 0xc0, !PT ;  /* 0x0000001f79ff7812 */ /* 0x000fe4000780c0ff */
[----:B------:R-:W-:-:S07]  /*1340*/  LOP3.LUT R96, R74, 0x7fffffc, RZ, 0xc0, !PT ;  /* 0x07fffffc4a607812 */ /* 0x000fce00078ec0ff */
[----:B------:R-:W-:Y:S01]  /*1350*/  @!P5 IADD3 R96, R96, 0x4, RZ ;  /* 0x000000046060d810 */ /* 0x000fe20007ffe0ff */
[----:B------:R-:W-:Y:S05]  /*1360*/  BRA.DIV ~URZ, `(.L_x_2449) ;  /* 0x000019e27f007947 */ /* 0x000fea000b800000 */
[----:B------:R1:W2:Y:S02]  /*1370*/  SHFL.DOWN PT, R102, R97, 0x10, 0x1f ;  /* 0x0a001f0061667f89 */ /* 0x0002a400000e0000 */
.L_x_2492:
[----:B------:R-:W-:Y:S05]  /*1380*/  BRA.DIV ~URZ, `(.L_x_2450) ;  /* 0x00001a427f007947 */ /* 0x000fea000b800000 */
[----:B0-----:R-:W0:Y:S01]  /*1390*/  SHFL.DOWN PT, R73, R98, 0x10, 0x1f ;  /* 0x0a001f0062497f89 */ /* 0x001e2200000e0000 */
[----:B--2---:R-:W-:-:S05]  /*13a0*/  FADD.FTZ R75, R102, R97 ;  /* 0x00000061664b7221 */ /* 0x004fca0000010000 */
[----:B------:R-:W2:Y:S01]  /*13b0*/  SHFL.DOWN PT, R72, R75, 0x8, 0x1f ;  /* 0x09001f004b487f89 */ /* 0x000ea200000e0000 */
[----:B0-----:R-:W-:-:S05]  /*13c0*/  FADD.FTZ R73, R73, R98 ;  /* 0x0000006249497221 */ /* 0x001fca0000010000 */
[----:B------:R-:W0:Y:S01]  /*13d0*/  SHFL.DOWN PT, R102, R73, 0x8, 0x1f ;  /* 0x09001f0049667f89 */ /* 0x000e2200000e0000 */
[----:B--2---:R-:W-:-:S05]  /*13e0*/  FADD.FTZ R72, R72, R75 ;  /* 0x0000004b48487221 */ /* 0x004fca0000010000 */
[----:B-1----:R-:W1:Y:S01]  /*13f0*/  SHFL.DOWN PT, R97, R72, 0x4, 0x1f ;  /* 0x08801f0048617f89 */ /* 0x002e6200000e0000 */
        /* <DEDUP_REMOVED lines=10> */
.L_x_2493:
[----:B------:R-:W-:Y:S01]  /*14a0*/  @!P0 LOP3.LUT R75, R74, 0x3, RZ, 0xc0, !PT ;  /* 0x000000034a4b8812 */ /* 0x000fe200078ec0ff */
[----:B--2---:R-:W-:Y:S01]  /*14b0*/  FADD.FTZ R72, R102, R97 ;  /* 0x0000006166487221 */ /* 0x004fe20000010000 */
[----:B-----5:R-:W-:Y:S01]  /*14c0*/  ISETP.GE.AND P5, PT, R93, 0x1, PT ;  /* 0x000000015d00780c */ /* 0x020fe20003fa6270 */
[----:B0-----:R-:W-:Y:S01]  /*14d0*/  FADD.FTZ R73, R73, R98 ;  /* 0x0000006249497221 */ /* 0x001fe20000010000 */
[----:B------:R-:W-:Y:S01]  /*14e0*/  WARPSYNC 0xffffffff ;  /* 0xffffffff00007948 */ /* 0x000fe20003800000 */
[----:B-1----:R-:W-:Y:S01]  /*14f0*/  @!P0 IMAD.IADD R97, R96, 0x1, R75 ;  /* 0x0000000160618824 */ /* 0x002fe200078e024b */
[----:B------:R-:W-:Y:S04]  /*1500*/  BSSY B0, `(.L_x_2451) ;  /* 0x0000085000007945 */ /* 0x000fe80003800000 */
[----:B------:R-:W-:Y:S04]  /*1510*/  @!P0 STS.64 [R97.X8+0x1800], R72 ;  /* 0x0018004861008388 */ /* 0x000fe80000008a00 */
[----:B------:R-:W-:Y:S01]  /*1520*/  BAR.SYNC.DEFER_BLOCKING 0x0 ;  /* 0x0000000000007b1d */ /* 0x000fe20000010000 */
[----:B------:R-:W-:-:S02]  /*1530*/  @P5 IADD3 R93, R93, -0x1, RZ ;  /* 0xffffffff5d5d5810 */ /* 0x000fc40007ffe0ff */
[----:B------:R-:W-:Y:S02]  /*1540*/  @P5 LOP3.LUT R75, R121, 0x7f, RZ, 0xc0, !PT ;  /* 0x0000007f794b5812 */ /* 0x000fe400078ec0ff */
[----:B------:R-:W-:Y:S01]  /*1550*/  ISETP.NE.AND P0, PT, R122, RZ, PT ;  /* 0x000000ff7a00720c */ /* 0x000fe20003f05270 */
[----:B------:R-:W-:-:S05]  /*1560*/  @P5 IMAD R93, R93, c[0x0][0x168], RZ ;  /* 0x00005a005d5d5a24 */ /* 0x000fca00078e02ff */
[----:B------:R-:W-:-:S04]  /*1570*/  @P5 SHF.R.S32.HI R74, RZ, 0x1f, R93 ;  /* 0x0000001fff4a5819 */ /* 0x000fc8000001145d */
[----:B------:R-:W-:Y:S01]  /*1580*/  @P5 LEA.HI R74, R74, R93, RZ, 0x2 ;  /* 0x0000005d4a4a5211 */ /* 0x000fe200078f10ff */
[----:B------:R-:W-:-:S03]  /*1590*/  IMAD.MOV.U32 R93, RZ, RZ, RZ ;  /* 0x000000ffff5d7224 */ /* 0x000fc600078e00ff */
        /* <DEDUP_REMOVED lines=15> */
[----:B------:R-:W-:Y:S01]  /*1690*/  @!P4 ISETP.NE.U32.AND P0, PT, RZ, c[0x0][0x218], PT ;  /* 0x00008600ff00ca0c */ /* 0x000fe20003f05070 */
[----:B------:R-:W-:Y:S01]  /*16a0*/  BSSY B1, `(.L_x_2453) ;  /* 0x000000d000017945 */ /* 0x000fe20003800000 */
[----:B------:R-:W-:Y:S02]  /*16b0*/  ISETP.NE.U32.AND P6, PT, RZ, c[0x0][0x258], PT ;  /* 0x00009600ff007a0c */ /* 0x000fe40003fc5070 */
[----:B------:R-:W-:Y:S01]  /*16c0*/  @!P4 ISETP.NE.AND.EX P0, PT, RZ, c[0x0][0x21c], PT, P0 ;  /* 0x00008700ff00ca0c */ /* 0x000fe20003f05300 */
[----:B------:R-:W-:Y:S07]  /*16d0*/  @!P5 BRA `(.L_x_2454) ;  /* 0x000000900000d947 */ /* 0x000fee0003800000 */
[----:B------:R-:W-:-:S10]  /*16e0*/  HFMA2.MMA R72, -RZ, RZ, 0, 4.76837158203125e-07 ;  /* 0x00000008ff487435 */ /* 0x000fd400000001ff */
        /* <DEDUP_REMOVED lines=8> */
.L_x_2454:
[----:B------:R-:W-:Y:S05]  /*1770*/  BSYNC B1 ;  /* 0x0000000000017941 */ /* 0x000fea0003800000 */
.L_x_2453:
[----:B------:R-:W-:Y:S01]  /*1780*/  BSSY B1, `(.L_x_2455) ;  /* 0x0000009000017945 */ /* 0x000fe20003800000 */
        /* <DEDUP_REMOVED lines=8> */
.L_x_2456:
[----:B------:R-:W-:Y:S05]  /*1810*/  BSYNC B1 ;  /* 0x0000000000017941 */ /* 0x000fea0003800000 */
.L_x_2455:
[----:B------:R-:W-:Y:S01]  /*1820*/  @!P4 ISETP.NE.U32.AND P0, PT, RZ, c[0x0][0x218], PT ;  /* 0x00008600ff00ca0c */ /* 0x000fe20003f05070 */
[----:B------:R-:W-:Y:S01]  /*1830*/  BSSY B1, `(.L_x_2457) ;  /* 0x000000d000017945 */ /* 0x000fe20003800000 */
[----:B------:R-:W-:Y:S01]  /*1840*/  ISETP.NE.AND.EX P6, PT, RZ, c[0x0][0x25c], PT, P6 ;  /* 0x00009700ff007a0c */ /* 0x000fe20003fc5360 */
[C---:B------:R-:W-:Y:S01]  /*1850*/  @P5 FMUL.FTZ R74, R73.reuse, c[0x0][0x1ec] ;  /* 0x00007b00494a5a20 */ /* 0x040fe20000410000 */
[----:B------:R-:W-:Y:S02]  /*1860*/  @!P4 ISETP.NE.AND.EX P0, PT, RZ, c[0x0][0x21c], PT, P0 ;  /* 0x00008700ff00ca0c */ /* 0x000fe40003f05300 */
        /* <DEDUP_REMOVED lines=9> */
.L_x_2458:
[----:B------:R-:W-:Y:S05]  /*1900*/  BSYNC B1 ;  /* 0x0000000000017941 */ /* 0x000fea0003800000 */
.L_x_2457:
[----:B------:R-:W-:Y:S01]  /*1910*/  @!P4 ISETP.NE.U32.AND P0, PT, RZ, c[0x0][0x218], PT ;  /* 0x00008600ff00ca0c */ /* 0x000fe20003f05070 */
[----:B------:R-:W-:Y:S01]  /*1920*/  @P5 FMUL.FTZ R75, R72, c[0x0][0x1ec] ;  /* 0x00007b00484b5a20 */ /* 0x000fe20000410000 */
[----:B------:R-:W-:Y:S01]  /*1930*/  @P5 PRMT R73, RZ, 0x7610, R123 ;  /* 0x00007610ff495816 */ /* 0x000fe2000000007b */
[----:B------:R-:W-:Y:S01]  /*1940*/  BSSY B1, `(.L_x_2459) ;  /* 0x000000d000017945 */ /* 0x000fe20003800000 */
[----:B------:R-:W-:Y:S02]  /*1950*/  @P5 PRMT R125, RZ, 0x7610, R125 ;  /* 0x00007610ff7d5816 */ /* 0x000fe4000000007d */
[----:B------:R-:W-:Y:S01]  /*1960*/  @!P4 ISETP.NE.AND.EX P0, PT, RZ, c[0x0][0x21c], PT, P0 ;  /* 0x00008700ff00ca0c */ /* 0x000fe20003f05300 */
[----:B------:R-:W-:Y:S02]  /*1970*/  @P5 FFMA.FTZ R48, R74, R73, R48 ;  /* 0x000000494a305223 */ /* 0x000fe40000010030 */
[----:B------:R-:W-:Y:S01]  /*1980*/  @P5 FFMA.FTZ R49, R75, R125, R49 ;  /* 0x0000007d4b315223 */ /* 0x000fe20000010031 */
        /* <DEDUP_REMOVED lines=8> */
.L_x_2460:
[----:B------:R-:W-:Y:S05]  /*1a10*/  BSYNC B1 ;  /* 0x0000000000017941 */ /* 0x000fea0003800000 */
.L_x_2459:
[----:B------:R-:W-:Y:S01]  /*1a20*/  @!P4 ISETP.NE.U32.AND P0, PT, RZ, c[0x0][0x218], PT ;  /* 0x00008600ff00ca0c */ /* 0x000fe20003f05070 */
[----:B------:R-:W-:Y:S01]  /*1a30*/  @P5 FMUL.FTZ R74, R107, R74 ;  /* 0x0000004a6b4a5220 */ /* 0x000fe20000410000 */
[----:B------:R-:W-:Y:S01]  /*1a40*/  BSSY B1, `(.L_x_2461) ;  /* 0x000000d000017945 */ /* 0x000fe20003800000 */
[----:B------:R-:W-:Y:S01]  /*1a50*/  @P5 FMUL.FTZ R75, R106, R75 ;  /* 0x0000004b6a4b5220 */ /* 0x000fe20000410000 */
[----:B------:R-:W-:Y:S02]  /*1a60*/  @!P4 ISETP.NE.AND.EX P0, PT, RZ, c[0x0][0x21c], PT, P0 ;  /* 0x00008700ff00ca0c */ /* 0x000fe40003f05300 */
[----:B------:R-:W-:Y:S02]  /*1a70*/  @P5 F2FP.BF16.PACK_AB R74, RZ, R74 ;  /* 0x0000004aff4a523e */ /* 0x000fe400000010ff */
[----:B------:R-:W-:Y:S02]  /*1a80*/  @P5 F2FP.BF16.PACK_AB R75, RZ, R75 ;  /* 0x0000004bff4b523e */ /* 0x000fe400000010ff */
        /* <DEDUP_REMOVED lines=8> */
.L_x_2462:
[----:B------:R-:W-:Y:S05]  /*1b10*/  BSYNC B1 ;  /* 0x0000000000017941 */ /* 0x000fea0003800000 */
.L_x_2461:
[----:B------:R-:W-:Y:S01]  /*1b20*/  ISETP.NE.U32.AND P0, PT, RZ, c[0x0][0x258], PT ;  /* 0x00009600ff007a0c */ /* 0x000fe20003f05070 */
[C---:B------:R-:W-:Y:S01]  /*1b30*/  @P5 FMUL.FTZ R102, R73.reuse, c[0x0][0x1ec] ;  /* 0x00007b0049665a20 */ /* 0x040fe20000410000 */
[----:B------:R-:W-:Y:S01]  /*1b40*/  SEL R69, R72, R69, P6 ;  /* 0x0000004548457207 */ /* 0x000fe20003000000 */
[----:B------:R-:W-:Y:S01]  /*1b50*/  BSSY B1, `(.L_x_2463) ;  /* 0x000001d000017945 */ /* 0x000fe20003800000 */
[----:B------:R-:W-:Y:S02]  /*1b60*/  ISETP.NE.AND.EX P0, PT, RZ, c[0x0][0x25c], PT, P0 ;  /* 0x00009700ff007a0c */ /* 0x000fe40003f05300 */
[C---:B------:R-:W-:Y:S01]  /*1b70*/  SEL R71, R98.reuse, R71, P6 ;  /* 0x0000004762477207 */ /* 0x040fe20003000000 */
[----:B------:R-:W-:Y:S01]  /*1b80*/  @P5 FMUL.FTZ R98, R98, c[0x0][0x1ec] ;  /* 0x00007b0062625a20 */ /* 0x000fe20000410000 */
[----:B------:R-:W-:Y:S02]  /*1b90*/  @P5 PRMT R72, RZ, 0x5410, R123 ;  /* 0x00005410ff485816 */ /* 0x000fe4000000007b */
[----:B------:R-:W-:-:S02]  /*1ba0*/  SEL R70, R73, R70, P6 ;  /* 0x0000004649467207 */ /* 0x000fc40003000000 */
[----:B------:R-:W-:Y:S01]  /*1bb0*/  @P5 PRMT R124, RZ, 0x7610, R124 ;  /* 0x00007610ff7c5816 */ /* 0x000fe2000000007c */
[----:B------:R-:W-:Y:S01]  /*1bc0*/  @P5 FFMA.FTZ R51, R98, R72, R51 ;  /* 0x0000004862335223 */ /* 0x000fe20000010033 */
[----:B------:R-:W-:Y:S01]  /*1bd0*/  @P5 PRMT R8, R74, 0x7610, R8 ;  /* 0x000076104a085816 */ /* 0x000fe20000000008 */
[----:B------:R-:W-:Y:S01]  /*1be0*/  @P5 FMUL.FTZ R98, R103, R98 ;  /* 0x0000006267625220 */ /* 0x000fe20000410000 */
[----:B------:R-:W-:Y:S01]  /*1bf0*/  @P5 PRMT R9, R75, 0x7610, R9 ;  /* 0x000076104b095816 */ /* 0x000fe20000000009 */
[----:B------:R-:W-:Y:S02]  /*1c00*/  @P0 IMAD.MOV.U32 R72, RZ, RZ, 0x10 ;  /* 0x00000010ff480424 */ /* 0x000fe400078e00ff */
[----:B------:R-:W-:Y:S01]  /*1c10*/  @P5 FFMA.FTZ R50, R102, R124, R50 ;  /* 0x0000007c66325223 */ /* 0x000fe20000010032 */
[----:B------:R-:W-:Y:S01]  /*1c20*/  @P5 F2FP.BF16.PACK_AB R98, RZ, R98 ;  /* 0x00000062ff62523e */ /* 0x000fe200000010ff */
[----:B------:R-:W-:-:S03]  /*1c30*/  @P0 IMAD.WIDE.U32 R72, R7, R72, c[0x0][0x258] ;  /* 0x0000960007480625 */ /* 0x000fc600078e0048 */
[----:B------:R-:W-:Y:S01]  /*1c40*/  @P5 PRMT R11, R98, 0x7610, R11 ;  /* 0x00007610620b5816 */ /* 0x000fe2000000000b */
[----:B------:R-:W-:Y:S01]  /*1c50*/  @P5 FMUL.FTZ R102, R105, R102 ;  /* 0x0000006669665220 */ /* 0x000fe20000410000 */
[----:B------:R0:W-:Y:S04]  /*1c60*/  @P0 STG.E.128 [R72.64], R68 ;  /* 0x0000004448000986 */ /* 0x0001e8000c101d04 */
[----:B------:R-:W-:-:S04]  /*1c70*/  @P5 F2FP.BF16.PACK_AB R102, RZ, R102 ;  /* 0x00000066ff66523e */ /* 0x000fc800000010ff */
        /* <DEDUP_REMOVED lines=10> */
.L_x_2464:
[----:B------:R-:W-:Y:S05]  /*1d20*/  BSYNC B1 ;  /* 0x0000000000017941 */ /* 0x000fea0003800000 */
.L_x_2463:
[----:B------:R-:W-:Y:S02]  /*1d30*/  IADD3 R7, R7, 0x80, RZ ;  /* 0x0000008007077810 */ /* 0x000fe40007ffe0ff */
[----:B------:R-:W-:Y:S02]  /*1d40*/  IADD3 R93, R93, 0x80, RZ ;  /* 0x000000805d5d7810 */ /* 0x000fe40007ffe0ff */
.L_x_2452:
[----:B------:R-:W-:Y:S05]  /*1d50*/  BSYNC B0 ;  /* 0x0000000000007941 */ /* 0x000fea0003800000 */
.L_x_2451:
[----:B------:R-:W-:Y:S01]  /*1d60*/  BSSY B0, `(.L_x_2465) ;  /* 0x000006e000007945 */ /* 0x000fe20003800000 */
[----:B------:R-:W-:Y:S05]  /*1d70*/  @!P2 BRA `(.L_x_2466) ;  /* 0x000006c00000a947 */ /* 0x000fea0003800000 */
[----:B------:R-:W-:Y:S01]  /*1d80*/  @!P4 ISETP.NE.U32.AND P6, PT, RZ, c[0x0][0x218], PT ;  /* 0x00008600ff00ca0c */ /* 0x000fe20003fc5070 */
[----:B------:R-:W-:Y:S01]  /*1d90*/  BSSY B1, `(.L_x_2467) ;  /* 0x000000d000017945 */ /* 0x000fe20003800000 */
[----:B------:R-:W-:Y:S02]  /*1da0*/  @!P4 ISETP.NE.U32.AND P0, PT, RZ, c[0x0][0x218], PT ;  /* 0x00008600ff00ca0c */ /* 0x000fe40003f05070 */
[----:B------:R-:W-:Y:S01]  /*1db0*/  @!P4 ISETP.NE.AND.EX P6, PT, RZ, c[0x0][0x21c], PT, P6 ;  /* 0x00008700ff00ca0c */ /* 0x000fe20003fc5360 */
[----:B------:R-:W-:Y:S07]  /*1dc0*/  @!P5 BRA `(.L_x_2468) ;  /* 0x000000900000d947 */ /* 0x000fee0003800000 */
[----:B0-----:R-:W-:-:S05]  /*1dd0*/  MOV R72, 0x8 ;  /* 0x0000000800487802 */ /* 0x001fca0000000f00 */
        /* <DEDUP_REMOVED lines=8> */
.L_x_2468:
[----:B------:R-:W-:Y:S05]  /*1e60*/  BSYNC B1 ;  /* 0x0000000000017941 */ /* 0x000fea0003800000 */
.L_x_2467:
[----:B------:R-:W-:Y:S01]  /*1e70*/  BSSY B1, `(.L_x_2469) ;  /* 0x0000009000017945 */ /* 0x000fe20003800000 */
[----:B------:R-:W-:Y:S01]  /*1e80*/  @!P4 FSEL R98, R64, RZ, P6 ;  /* 0x000000ff4062c208 */ /* 0x000fe20003000000 */
[----:B------:R-:W-:Y:S05]  /*1e90*/  @!P4 BRA `(.L_x_2470) ;  /* 0x000000600000c947 */ /* 0x000fea0003800000 */
[----:B------:R-:W-:Y:S01]  /*1ea0*/  ISETP.NE.U32.AND P6, PT, RZ, c[0x0][0x218], PT ;  /* 0x00008600ff007a0c */ /* 0x000fe20003fc5070 */
[----:B0-----:R-:W-:-:S03]  /*1eb0*/  FFMA.FTZ R73, R76, R96, R97 ;  /* 0x000000604c497223 */ /* 0x001fc60000010061 */
[----:B------:R-:W-:Y:S01]  /*1ec0*/  ISETP.NE.AND.EX P6, PT, RZ, c[0x0][0x21c], PT, P6 ;  /* 0x00008700ff007a0c */ /* 0x000fe20003fc5360 */
[----:B------:R-:W-:-:S04]  /*1ed0*/  FADD.FTZ R73, R80, -R73 ;  /* 0x8000004950497221 */ /* 0x000fc80000010000 */
[----:B------:R-:W-:-:S08]  /*1ee0*/  FMUL.FTZ R98, R6, R73 ;  /* 0x0000004906627220 */ /* 0x000fd00000410000 */
[----:B------:R-:W-:Y:S02]  /*1ef0*/  @P6 FADD.FTZ R98, R64, R98 ;  /* 0x0000006240626221 */ /* 0x000fe40000010000 */
.L_x_2470:
[----:B------:R-:W-:Y:S05]  /*1f00*/  BSYNC B1 ;  /* 0x0000000000017941 */ /* 0x000fea0003800000 */
.L_x_2469:
[----:B0-----:R-:W-:Y:S01]  /*1f10*/  @P5 PRMT R73, RZ, 0x7610, R123 ;  /* 0x00007610ff495816 */ /* 0x001fe2000000007b */
[----:B------:R-:W-:Y:S01]  /*1f20*/  @P5 FMUL.FTZ R74, R98, c[0x0][0x1ec] ;  /* 0x00007b00624a5a20 */ /* 0x000fe20000410000 */
[----:B------:R-:W-:Y:S01]  /*1f30*/  @!P4 ISETP.NE.AND.EX P0, PT, RZ, c[0x0][0x21c], PT, P0 ;  /* 0x00008700ff00ca0c */ /* 0x000fe20003f05300 */
[----:B------:R-:W-:Y:S01]  /*1f40*/  BSSY B1, `(.L_x_2471) ;  /* 0x000000b000017945 */ /* 0x000fe20003800000 */
[----:B------:R-:W-:Y:S01]  /*1f50*/  @!P4 ISETP.NE.U32.AND P6, PT, RZ, c[0x0][0x218], PT ;  /* 0x00008600ff00ca0c */ /* 0x000fe20003fc5070 */
        /* <DEDUP_REMOVED lines=9> */
.L_x_2472:
[----:B------:R-:W-:Y:S05]  /*1ff0*/  BSYNC B1 ;  /* 0x0000000000017941 */ /* 0x000fea0003800000 */
.L_x_2471:
[----:B------:R-:W-:Y:S01]  /*2000*/  @P5 PRMT R125, RZ, 0x7610, R125 ;  /* 0x00007610ff7d5816 */ /* 0x000fe2000000007d */
[----:B------:R-:W-:Y:S01]  /*2010*/  @P5 FMUL.FTZ R75, R72, c[0x0][0x1ec] ;  /* 0x00007b00484b5a20 */ /* 0x000fe20000410000 */
[----:B------:R-:W-:Y:S01]  /*2020*/  @!P4 ISETP.NE.AND.EX P6, PT, RZ, c[0x0][0x21c], PT, P6 ;  /* 0x00008700ff00ca0c */ /* 0x000fe20003fc5360 */
[----:B------:R-:W-:Y:S01]  /*2030*/  BSSY B1, `(.L_x_2473) ;  /* 0x000000b000017945 */ /* 0x000fe20003800000 */
[----:B------:R-:W-:Y:S01]  /*2040*/  ISETP.NE.U32.AND P0, PT, RZ, c[0x0][0x258], PT ;  /* 0x00009600ff007a0c */ /* 0x000fe20003f05070 */
        /* <DEDUP_REMOVED lines=9> */
.L_x_2474:
[----:B------:R-:W-:Y:S05]  /*20e0*/  BSYNC B1 ;  /* 0x0000000000017941 */ /* 0x000fea0003800000 */
.L_x_2473:
        /* <DEDUP_REMOVED lines=15> */
.L_x_2476:
[----:B------:R-:W-:Y:S05]  /*21e0*/  BSYNC B1 ;  /* 0x0000000000017941 */ /* 0x000fea0003800000 */
.L_x_2475:
[----:B------:R-:W-:Y:S01]  /*21f0*/  ISETP.NE.U32.AND P6, PT, RZ, c[0x0][0x258], PT ;  /* 0x00009600ff007a0c */ /* 0x000fe20003fc5070 */
[----:B------:R-:W-:Y:S01]  /*2200*/  BSSY B1, `(.L_x_2477) ;  /* 0x0000021000017945 */ /* 0x000fe20003800000 */
[----:B------:R-:W-:Y:S02]  /*2210*/  ISETP.NE.AND.EX P0, PT, RZ, c[0x0][0x25c], PT, P0 ;  /* 0x00009700ff007a0c */ /* 0x000fe40003f05300 */
[----:B------:R-:W-:Y:S02]  /*2220*/  ISETP.NE.AND.EX P6, PT, RZ, c[0x0][0x25c], PT, P6 ;  /* 0x00009700ff007a0c */ /* 0x000fe40003fc5360 */
[----:B------:R-:W-:Y:S02]  /*2230*/  SEL R69, R72, R69, P0 ;  /* 0x0000004548457207 */ /* 0x000fe40000000000 */
[C---:B------:R-:W-:Y:S01]  /*2240*/  SEL R71, R102.reuse, R71, P0 ;  /* 0x0000004766477207 */ /* 0x040fe20000000000 */
[----:B------:R-:W-:Y:S01]  /*2250*/  @P5 FMUL.FTZ R102, R102, c[0x0][0x1ec] ;  /* 0x00007b0066665a20 */ /* 0x000fe20000410000 */
[----:B------:R-:W-:-:S02]  /*2260*/  @P5 PRMT R72, RZ, 0x5410, R123 ;  /* 0x00005410ff485816 */ /* 0x000fc4000000007b */
[----:B------:R-:W-:Y:S01]  /*2270*/  SEL R68, R98, R68, P0 ;  /* 0x0000004462447207 */ /* 0x000fe20000000000 */
[C---:B------:R-:W-:Y:S01]  /*2280*/  @P5 FMUL.FTZ R98, R73.reuse, c[0x0][0x1ec] ;  /* 0x00007b0049625a20 */ /* 0x040fe20000410000 */
[----:B------:R-:W-:Y:S01]  /*2290*/  SEL R70, R73, R70, P0 ;  /* 0x0000004649467207 */ /* 0x000fe20000000000 */
[-C--:B------:R-:W-:Y:S01]  /*22a0*/  @P5 FFMA.FTZ R55, R72, R102.reuse, R55 ;  /* 0x0000006648375223 */ /* 0x080fe20000010037 */
[----:B------:R-:W-:Y:S01]  /*22b0*/  @P5 PRMT R124, RZ, 0x7610, R124 ;  /* 0x00007610ff7c5816 */ /* 0x000fe2000000007c */
[----:B------:R-:W-:Y:S01]  /*22c0*/  @P6 IMAD.MOV.U32 R104, RZ, RZ, 0x10 ;  /* 0x00000010ff686424 */ /* 0x000fe200078e00ff */
[----:B------:R-:W-:Y:S01]  /*22d0*/  @P5 PRMT R8, R75, 0x7610, R8 ;  /* 0x000076104b085816 */ /* 0x000fe20000000008 */
[----:B------:R-:W-:Y:S01]  /*22e0*/  @P5 FMUL.FTZ R102, R95, R102 ;  /* 0x000000665f665220 */ /* 0x000fe20000410000 */
[----:B------:R-:W-:Y:S01]  /*22f0*/  @P5 PRMT R9, R74, 0x7610, R9 ;  /* 0x000076104a095816 */ /* 0x000fe20000000009 */
[----:B------:R-:W-:-:S03]  /*2300*/  @P6 IMAD.WIDE.U32 R72, R7, R104, c[0x0][0x258] ;  /* 0x0000960007486625 */ /* 0x000fc600078e0068 */
[----:B------:R-:W-:Y:S01]  /*2310*/  @P5 F2FP.BF16.PACK_AB R102, RZ, R102 ;  /* 0x00000066ff66523e */ /* 0x000fe200000010ff */
[-C--:B------:R-:W-:Y:S01]  /*2320*/  @P5 FFMA.FTZ R54, R124, R98.reuse, R54 ;  /* 0x000000627c365223 */ /* 0x080fe20000010036 */
[----:B------:R0:W-:Y:S01]  /*2330*/  @P6 STG.E.128 [R72.64], R68 ;  /* 0x0000004448006986 */ /* 0x0001e2000c101d04 */
[----:B------:R-:W-:Y:S01]  /*2340*/  @P5 FMUL.FTZ R98, R99, R98 ;  /* 0x0000006263625220 */ /* 0x000fe20000410000 */
[----:B------:R-:W-:-:S04]  /*2350*/  @P5 PRMT R11, R102, 0x7610, R11 ;  /* 0x00007610660b5816 */ /* 0x000fc8000000000b */
        /* <DEDUP_REMOVED lines=11> */
.L_x_2478:
[----:B------:R-:W-:Y:S05]  /*2410*/  BSYNC B1 ;  /* 0x0000000000017941 */ /* 0x000fea0003800000 */
.L_x_2477:
[----:B------:R-:W-:Y:S02]  /*2420*/  IADD3 R7, R7, 0x80, RZ ;  /* 0x0000008007077810 */ /* 0x000fe40007ffe0ff */
[----:B------:R-:W-:Y:S02]  /*2430*/  IADD3 R93, R93, 0x80, RZ ;  /* 0x000000805d5d7810 */ /* 0x000fe40007ffe0ff */
.L_x_2466:
[----:B------:R-:W-:Y:S05]  /*2440*/  BSYNC B0 ;  /* 0x0000000000007941 */ /* 0x000fea0003800000 */
.L_x_2465:
[----:B------:R-:W-:Y:S01]  /*2450*/  BSSY B0, `(.L_x_2479) ;  /* 0x000006a000007945 */ /* 0x000fe20003800000 */
[----:B------:R-:W-:Y:S05]  /*2460*/  @!P3 BRA `(.L_x_2480) ;  /* 0x000006800000b947 */ /* 0x000fea0003800000 */
[----:B------:R-:W-:Y:S01]  /*2470*/  @!P4 ISETP.NE.U32.AND P6, PT, RZ, c[0x0][0x218], PT ;  /* 0x00008600ff00ca0c */ /* 0x000fe20003fc5070 */
[----:B------:R-:W-:Y:S01]  /*2480*/  BSSY B1, `(.L_x_2481) ;  /* 0x000000d000017945 */ /* 0x000fe20003800000 */
[----:B------:R-:W-:Y:S02]  /*2490*/  @!P4 ISETP.NE.U32.AND P0, PT, RZ, c[0x0][0x218], PT ;  /* 0x00008600ff00ca0c */ /* 0x000fe40003f05070 */
[----:B------:R-:W-:Y:S01]  /*24a0*/  @!P4 ISETP.NE.AND.EX P6, PT, RZ, c[0x0][0x21c], PT, P6 ;  /* 0x00008700ff00ca0c */ /* 0x000fe20003fc5360 */
[----:B------:R-:W-:Y:S07]  /*24b0*/  @!P5 BRA `(.L_x_2482) ;  /* 0x000000900000d947 */ /* 0x000fee0003800000 */
[----:B0-----:R-:W-:-:S10]  /*24c0*/  HFMA2.MMA R72, -RZ, RZ, 0, 4.76837158203125e-07 ;  /* 0x00000008ff487435 */ /* 0x001fd400000001ff */
        /* <DEDUP_REMOVED lines=8> */
.L_x_2482:
[----:B------:R-:W-:Y:S05]  /*2550*/  BSYNC B1 ;  /* 0x0000000000017941 */ /* 0x000fea0003800000 */
.L_x_2481:
[----:B------:R-:W-:Y:S01]  /*2560*/  BSSY B1, `(.L_x_2483) ;  /* 0x0000009000017945 */ /* 0x000fe20003800000 */
[----:B0-----:R-:W-:Y:S01]  /*2570*/  @!P4 FSEL R73, R20, RZ, P6 ;  /* 0x000000ff1449c208 */ /* 0x001fe20003000000 */
[----:B------:R-:W-:Y:S05]  /*2580*/  @!P4 BRA `(.L_x_2484) ;  /* 0x000000600000c947 */ /* 0x000fea0003800000 */
[----:B------:R-:W-:Y:S01]  /*2590*/  ISETP.NE.U32.AND P6, PT, RZ, c[0x0][0x218], PT ;  /* 0x00008600ff007a0c */ /* 0x000fe20003fc5070 */
[----:B------:R-:W-:-:S03]  /*25a0*/  FFMA.FTZ R73, R84, R96, R97 ;  /* 0x0000006054497223 */ /* 0x000fc60000010061 */
[----:B------:R-:W-:Y:S01]  /*25b0*/  ISETP.NE.AND.EX P6, PT, RZ, c[0x0][0x21c], PT, P6 ;  /* 0x00008700ff007a0c */ /* 0x000fe20003fc5360 */
[----:B------:R-:W-:-:S04]  /*25c0*/  FADD.FTZ R73, R88, -R73 ;  /* 0x8000004958497221 */ /* 0x000fc80000010000 */
[----:B------:R-:W-:-:S08]  /*25d0*/  FMUL.FTZ R73, R6, R73 ;  /* 0x0000004906497220 */ /* 0x000fd00000410000 */
[----:B------:R-:W-:Y:S02]  /*25e0*/  @P6 FADD.FTZ R73, R20, R73 ;  /* 0x0000004914496221 */ /* 0x000fe40000010000 */
.L_x_2484:
[----:B------:R-:W-:Y:S05]  /*25f0*/  BSYNC B1 ;  /* 0x0000000000017941 */ /* 0x000fea0003800000 */
.L_x_2483:
[----:B------:R-:W-:Y:S01]  /*2600*/  @!P4 ISETP.NE.AND.EX P0, PT, RZ, c[0x0][0x21c], PT, P0 ;  /* 0x00008700ff00ca0c */ /* 0x000fe20003f05300 */
[----:B------:R-:W-:Y:S01]  /*2610*/  BSSY B1, `(.L_x_2485) ;  /* 0x000000a000017945 */ /* 0x000fe20003800000 */
[----:B------:R-:W-:Y:S02]  /*2620*/  @!P4 ISETP.NE.U32.AND P6, PT, RZ, c[0x0][0x218], PT ;  /* 0x00008600ff00ca0c */ /* 0x000fe40003fc5070 */
        /* <DEDUP_REMOVED lines=8> */
.L_x_2486:
[----:B------:R-:W-:Y:S05]  /*26b0*/  BSYNC B1 ;  /* 0x0000000000017941 */ /* 0x000fea0003800000 */
.L_x_2485:
[----:B------:R-:W-:Y:S01]  /*26c0*/  @!P4 ISETP.NE.AND.EX P6, PT, RZ, c[0x0][0x21c], PT, P6 ;  /* 0x00008700ff00ca0c */ /* 0x000fe20003fc5360 */
[----:B------:R-:W-:Y:S01]  /*26d0*/  BSSY B1, `(.L_x_2487) ;  /* 0x000000a000017945 */ /* 0x000fe20003800000 */
[----:B------:R-:W-:Y:S02]  /*26e0*/  ISETP.NE.U32.AND P0, PT, RZ, c[0x0][0x258], PT ;  /* 0x00009600ff007a0c */ /* 0x000fe40003f05070 */
        /* <DEDUP_REMOVED lines=8> */
.L_x_2488:
[----:B------:R-:W-:Y:S05]  /*2770*/  BSYNC B1 ;  /* 0x0000000000017941 */ /* 0x000fea0003800000 */
.L_x_2487:
[----:B------:R-:W-:Y:S01]  /*2780*/  @!P4 ISETP.NE.U32.AND P6, PT, RZ, c[0x0][0x218], PT ;  /* 0x00008600ff00ca0c */ /* 0x000fe20003fc5070 */
[----:B------:R-:W-:Y:S01]  /*2790*/  BSSY B1, `(.L_x_2489) ;  /* 0x000000b000017945 */ /* 0x000fe20003800000 */
        /* <DEDUP_REMOVED lines=10> */
.L_x_2490:
[----:B------:R-:W-:Y:S05]  /*2840*/  BSYNC B1 ;  /* 0x0000000000017941 */ /* 0x000fea0003800000 */
.L_x_2489:
[----:B------:R-:W-:Y:S01]  /*2850*/  ISETP.NE.U32.AND P4, PT, RZ, c[0x0][0x258], PT ;  /* 0x00009600ff007a0c */ /* 0x000fe20003f85070 */
[----:B------:R-:W-:Y:S01]  /*2860*/  @P0 IMAD.MOV.U32 R6, RZ, RZ, 0x10 ;  /* 0x00000010ff060424 */ /* 0x000fe200078e00ff */
[----:B------:R-:W-:Y:S02]  /*2870*/  @P5 PRMT R125, RZ, 0x7610, R125 ;  /* 0x00007610ff7d5816 */ /* 0x000fe4000000007d */
[----:B------:R-:W-:Y:S01]  /*2880*/  ISETP.NE.AND.EX P4, PT, RZ, c[0x0][0x25c], PT, P4 ;  /* 0x00009700ff007a0c */ /* 0x000fe20003f85340 */
[----:B------:R-:W-:Y:S01]  /*2890*/  @P0 IMAD.WIDE.U32 R6, R7, R6, c[0x0][0x258] ;  /* 0x0000960007060625 */ /* 0x000fe200078e0006 */
[----:B------:R-:W-:Y:S02]  /*28a0*/  @P5 PRMT R124, RZ, 0x7610, R124 ;  /* 0x00007610ff7c5816 */ /* 0x000fe4000000007c */
[C---:B------:R-:W-:Y:S01]  /*28b0*/  SEL R68, R73.reuse, R68, P4 ;  /* 0x0000004449447207 */ /* 0x040fe20002000000 */
[----:B------:R-:W-:Y:S01]  /*28c0*/  @P5 FMUL.FTZ R73, R73, c[0x0][0x1ec] ;  /* 0x00007b0049495a20 */ /* 0x000fe20000410000 */
[C---:B------:R-:W-:Y:S01]  /*28d0*/  SEL R69, R74.reuse, R69, P4 ;  /* 0x000000454a457207 */ /* 0x040fe20002000000 */
[----:B------:R-:W-:Y:S01]  /*28e0*/  @P5 FMUL.FTZ R74, R74, c[0x0][0x1ec] ;  /* 0x00007b004a4a5a20 */ /* 0x000fe20000410000 */
[C---:B------:R-:W-:Y:S01]  /*28f0*/  SEL R70, R75.reuse, R70, P4 ;  /* 0x000000464b467207 */ /* 0x040fe20002000000 */
[----:B------:R-:W-:Y:S01]  /*2900*/  @P5 FMUL.FTZ R75, R75, c[0x0][0x1ec] ;  /* 0x00007b004b4b5a20 */ /* 0x000fe20000410000 */
[C---:B------:R-:W-:Y:S01]  /*2910*/  SEL R71, R72.reuse, R71, P4 ;  /* 0x0000004748477207 */ /* 0x040fe20002000000 */
[----:B------:R-:W-:-:S02]  /*2920*/  @P5 FMUL.FTZ R72, R72, c[0x0][0x1ec] ;  /* 0x00007b0048485a20 */ /* 0x000fc40000410000 */
[-C--:B------:R-:W-:Y:S02]  /*2930*/  @P5 FFMA.FTZ R57, R125, R74.reuse, R57 ;  /* 0x0000004a7d395223 */ /* 0x080fe40000010039 */
[----:B------:R0:W-:Y:S01]  /*2940*/  @P0 STG.E.128 [R6.64], R68 ;  /* 0x0000004406000986 */ /* 0x0001e2000c101d04 */
[-C--:B------:R-:W-:Y:S02]  /*2950*/  @P5 FFMA.FTZ R58, R124, R75.reuse, R58 ;  /* 0x0000004b7c3a5223 */ /* 0x080fe4000001003a */
[----:B------:R-:W-:Y:S02]  /*2960*/  @P5 FMUL.FTZ R74, R92, R74 ;  /* 0x0000004a5c4a5220 */ /* 0x000fe40000410000 */
[----:B------:R-:W-:-:S03]  /*2970*/  @P5 FMUL.FTZ R75, R4, R75 ;  /* 0x0000004b044b5220 */ /* 0x000fc60000410000 */
[----:B------:R-:W-:Y:S02]  /*2980*/  @P5 F2FP.BF16.PACK_AB R74, RZ, R74 ;  /* 0x0000004aff4a523e */ /* 0x000fe400000010ff */
[----:B------:R-:W-:Y:S02]  /*2990*/  @P5 F2FP.BF16.PACK_AB R75, RZ, R75 ;  /* 0x0000004bff4b523e */ /* 0x000fe400000010ff */
[----:B------:R-:W-:Y:S02]  /*29a0*/  @P5 PRMT R9, R74, 0x7610, R9 ;  /* 0x000076104a095816 */ /* 0x000fe40000000009 */
[----:B------:R-:W-:Y:S02]  /*29b0*/  @P5 PRMT R10, R75, 0x7610, R10 ;  /* 0x000076104b0a5816 */ /* 0x000fe4000000000a */
[----:B0-----:R-:W-:-:S05]  /*29c0*/  @P5 PRMT R6, RZ, 0x7610, R123 ;  /* 0x00007610ff065816 */ /* 0x001fca000000007b */
[-C--:B------:R-:W-:Y:S01]  /*29d0*/  @P5 FFMA.FTZ R56, R6, R73.reuse, R56 ;  /* 0x0000004906385223 */ /* 0x080fe20000010038 */
[----:B------:R-:W-:Y:S01]  /*29e0*/  @P5 PRMT R6, RZ, 0x5410, R123 ;  /* 0x00005410ff065816 */ /* 0x000fe2000000007b */
[----:B------:R-:W-:-:S04]  /*29f0*/  @P5 FMUL.FTZ R73, R94, R73 ;  /* 0x000000495e495220 */ /* 0x000fc80000410000 */
[-C--:B------:R-:W-:Y:S01]  /*2a00*/  @P5 FFMA.FTZ R59, R6, R72.reuse, R59 ;  /* 0x00000048063b5223 */ /* 0x080fe2000001003b */
[----:B------:R-:W-:Y:S01]  /*2a10*/  @P5 F2FP.BF16.PACK_AB R73, RZ, R73 ;  /* 0x00000049ff49523e */ /* 0x000fe200000010ff */
[----:B------:R-:W-:-:S03]  /*2a20*/  @P5 FMUL.FTZ R72, R5, R72 ;  /* 0x0000004805485220 */ /* 0x000fc60000410000 */
        /* <DEDUP_REMOVED lines=12> */
.L_x_2480:
[----:B------:R-:W-:Y:S05]  /*2af0*/  BSYNC B0 ;  /* 0x0000000000007941 */ /* 0x000fea0003800000 */
.L_x_2479:
[----:B------:R-:W-:Y:S02]  /*2b00*/  IADD3 R2, R2, c[0x0][0x160], RZ ;  /* 0x0000580002027a10 */ /* 0x000fe40007ffe0ff */
[----:B------:R-:W-:Y:S02]  /*2b10*/  LOP3.LUT P4, RZ, R3, 0xff, RZ, 0xc0, !PT ;  /* 0x000000ff03ff7812 */ /* 0x000fe4000788c0ff */
[----:B------:R-:W-:Y:S02]  /*2b20*/  ISETP.GE.AND P0, PT, R2, c[0x0][0x164], PT ;  /* 0x0000590002007a0c */ /* 0x000fe40003f06270 */
[----:B------:R-:W-:-:S11]  /*2b30*/  SEL R3, RZ, 0x1, P4 ;  /* 0x00000001ff037807 */ /* 0x000fd60002000000 */
[----:B0-----:R-:W-:Y:S01]  /*2b40*/  @P0 CALL.REL.NOINC `(.L_x_2435) ;  /* 0x0000001000000944 */ /* 0x001fe20003c00000 */
[----:B------:R-:W-:Y:S05]  /*2b50*/  BRA `(.L_x_2491) ;  /* 0xffffdb1000007947 */ /* 0x000fea000383ffff */
.L_x_2435:
[----:B-1----:R-:W0:Y:S01]  /*2b60*/  S2UR UR6, SR_CTAID.X ;  /* 0x00000000000679c3 */ /* 0x002e220000002500 */
[----:B-----5:R-:W0:Y:S01]  /*2b70*/  S2R R2, SR_TID.X ;  /* 0x0000000000027919 */ /* 0x020e220000002100 */
        /* <DEDUP_REMOVED lines=29> */
.L_x_2449:
[----:B0-----:R-:W-:Y:S01]  /*2d50*/  MOV R73, R97 ;  /* 0x0000006100497202 */ /* 0x001fe20000000f00 */
[----:B------:R-:W-:Y:S01]  /*2d60*/  IMAD.MOV.U32 R75, RZ, RZ, 0x10 ;  /* 0x00000010ff4b7424 */ /* 0x000fe200078e00ff */
[----:B------:R-:W-:Y:S01]  /*2d70*/  MOV R104, 0xffffffff ;  /* 0xffffffff00687802 */ /* 0x000fe20000000f00 */
[----:B------:R-:W-:Y:S01]  /*2d80*/  IMAD.MOV.U32 R120, RZ, RZ, 0x1f ;  /* 0x0000001fff787424 */ /* 0x000fe200078e00ff */
[----:B------:R-:W-:-:S02]  /*2d90*/  MOV R72, 0x2db0 ;  /* 0x00002db000487802 */ /* 0x000fc40000000f00 */
[----:B-----5:R-:W-:Y:S05]  /*2da0*/  CALL.REL.NOINC `($__internal_66_$__cuda_sm70_shflsync_down_p) ;  /* 0x0000046000007944 */ /* 0x020fea0003c00000 */
[----:B-1----:R-:W-:Y:S01]  /*2db0*/  IMAD.MOV.U32 R102, RZ, RZ, R75 ;  /* 0x000000ffff667224 */ /* 0x002fe200078e004b */
[----:B------:R-:W-:Y:S05]  /*2dc0*/  BRA `(.L_x_2492) ;  /* 0xffffe5b000007947 */ /* 0x000fea000383ffff */
.L_x_2450:
[----:B------:R-:W-:Y:S01]  /*2dd0*/  HFMA2.MMA R75, -RZ, RZ, 0, 9.5367431640625e-07 ;  /* 0x00000010ff4b7435 */ /* 0x000fe200000001ff */
[----:B0-----:R-:W-:Y:S01]  /*2de0*/  IMAD.MOV.U32 R73, RZ, RZ, R98 ;  /* 0x000000ffff497224 */ /* 0x001fe200078e0062 */
[----:B------:R-:W-:Y:S01]  /*2df0*/  MOV R72, 0x2e30 ;  /* 0x00002e3000487802 */ /* 0x000fe20000000f00 */
[----:B------:R-:W-:-:S02]  /*2e00*/  IMAD.MOV.U32 R120, RZ, RZ, 0x1f ;  /* 0x0000001fff787424 */ /* 0x000fc400078e00ff */
[----:B------:R-:W-:Y:S02]  /*2e10*/  IMAD.MOV.U32 R104, RZ, RZ, -0x1 ;  /* 0xffffffffff687424 */ /* 0x000fe400078e00ff */
[----:B-12--5:R-:W-:Y:S05]  /*2e20*/  CALL.REL.NOINC `($__internal_66_$__cuda_sm70_shflsync_down_p) ;  /* 0x000003e000007944 */ /* 0x026fea0003c00000 */
[----:B------:R-:W-:Y:S01]  /*2e30*/  FADD.FTZ R97, R102, R97 ;  /* 0x0000006166617221 */ /* 0x000fe20000010000 */
[----:B------:R-:W-:Y:S01]  /*2e40*/  MOV R72, 0x2eb0 ;  /* 0x00002eb000487802 */ /* 0x000fe20000000f00 */
[----:B-1----:R-:W-:Y:S01]  /*2e50*/  FADD.FTZ R98, R98, R75 ;  /* 0x0000004b62627221 */ /* 0x002fe20000010000 */
[----:B------:R-:W-:Y:S01]  /*2e60*/  MOV R75, 0x8 ;  /* 0x00000008004b7802 */ /* 0x000fe20000000f00 */
[----:B------:R-:W-:Y:S01]  /*2e70*/  IMAD.MOV.U32 R120, RZ, RZ, 0x1f ;  /* 0x0000001fff787424 */ /* 0x000fe200078e00ff */
[----:B------:R-:W-:Y:S01]  /*2e80*/  MOV R73, R97 ;  /* 0x0000006100497202 */ /* 0x000fe20000000f00 */
[----:B------:R-:W-:Y:S02]  /*2e90*/  IMAD.MOV.U32 R104, RZ, RZ, -0x1 ;  /* 0xffffffffff687424 */ /* 0x000fe400078e00ff */
[----:B------:R-:W-:Y:S05]  /*2ea0*/  CALL.REL.NOINC `($__internal_66_$__cuda_sm70_shflsync_down_p) ;  /* 0x0000036000007944 */ /* 0x000fea0003c00000 */
[----:B-1----:R-:W-:Y:S01]  /*2eb0*/  IMAD.MOV.U32 R102, RZ, RZ, R75 ;  /* 0x000000ffff667224 */ /* 0x002fe200078e004b */
[----:B------:R-:W-:Y:S01]  /*2ec0*/  HFMA2.MMA R75, -RZ, RZ, 0, 4.76837158203125e-07 ;  /* 0x00000008ff4b7435 */ /* 0x000fe200000001ff */
[----:B------:R-:W-:Y:S01]  /*2ed0*/  IMAD.MOV.U32 R73, RZ, RZ, R98 ;  /* 0x000000ffff497224 */ /* 0x000fe200078e0062 */
[----:B------:R-:W-:Y:S01]  /*2ee0*/  MOV R72, 0x2f20 ;  /* 0x00002f2000487802 */ /* 0x000fe20000000f00 */
[----:B------:R-:W-:-:S02]  /*2ef0*/  IMAD.MOV.U32 R120, RZ, RZ, 0x1f ;  /* 0x0000001fff787424 */ /* 0x000fc400078e00ff */
[----:B------:R-:W-:Y:S02]  /*2f00*/  IMAD.MOV.U32 R104, RZ, RZ, -0x1 ;  /* 0xffffffffff687424 */ /* 0x000fe400078e00ff */
[----:B------:R-:W-:Y:S05]  /*2f10*/  CALL.REL.NOINC `($__internal_66_$__cuda_sm70_shflsync_down_p) ;  /* 0x000002f000007944 */ /* 0x000fea0003c00000 */
        /* <DEDUP_REMOVED lines=9> */
[----:B------:R-:W-:Y:S01]  /*2fb0*/  HFMA2.MMA R75, -RZ, RZ, 0, 2.384185791015625e-07 ;  /* 0x00000004ff4b7435 */ /* 0x000fe200000001ff */
        /* <DEDUP_REMOVED lines=14> */
[----:B------:R-:W-:Y:S01]  /*30a0*/  HFMA2.MMA R75, -RZ, RZ, 0, 1.1920928955078125e-07 ;  /* 0x00000002ff4b7435 */ /* 0x000fe200000001ff */
        /* <DEDUP_REMOVED lines=14> */
[----:B------:R-:W-:Y:S01]  /*3190*/  HFMA2.MMA R75, -RZ, RZ, 0, 5.9604644775390625e-08 ;  /* 0x00000001ff4b7435 */ /* 0x000fe200000001ff */
[----:B------:R-:W-:Y:S01]  /*31a0*/  IMAD.MOV.U32 R73, RZ, RZ, R98 ;  /* 0x000000ffff497224 */ /* 0x000fe200078e0062 */
[----:B------:R-:W-:Y:S01]  /*31b0*/  MOV R72, 0x31f0 ;  /* 0x000031f000487802 */ /* 0x000fe20000000f00 */
[----:B------:R-:W-:-:S02]  /*31c0*/  IMAD.MOV.U32 R120, RZ, RZ, 0x1f ;  /* 0x0000001fff787424 */ /* 0x000fc400078e00ff */
[----:B------:R-:W-:Y:S02]  /*31d0*/  IMAD.MOV.U32 R104, RZ, RZ, -0x1 ;  /* 0xffffffffff687424 */ /* 0x000fe400078e00ff */
[----:B------:R-:W-:Y:S05]  /*31e0*/  CALL.REL.NOINC `($__internal_66_$__cuda_sm70_shflsync_down_p) ;  /* 0x0000002000007944 */ /* 0x000fea0003c00000 */
[----:B-1----:R-:W-:Y:S01]  /*31f0*/  MOV R73, R75 ;  /* 0x0000004b00497202 */ /* 0x002fe20000000f00 */
[----:B------:R-:W-:Y:S05]  /*3200*/  BRA `(.L_x_2493) ;  /* 0xffffe29000007947 */ /* 0x000fea000383ffff */
        .weak           $__internal_66_$__cuda_sm70_shflsync_down_p
        .type           $__internal_66_$__cuda_sm70_shflsync_down_p,@function
        .size           $__internal_66_$__cuda_sm70_shflsync_down_p,(.L_x_6715 - $__internal_66_$__cuda_sm70_shflsync_down_p)
$__internal_66_$__cuda_sm70_shflsync_down_p:
[----:B------:R-:W-:Y:S04]  /*3210*/  WARPSYNC R104 ;  /* 0x0000006800007348 */ /* 0x000fe80003800000 */
[----:B------:R0:W1:Y:S02]  /*3220*/  SHFL.DOWN PT, R75, R73, R75, R120 ;  /* 0x0800004b494b7389 */ /* 0x00006400000e0078 */
[----:B0-----:R-:W-:-:S04]  /*3230*/  IMAD.MOV.U32 R73, RZ, RZ, 0x0 ;  /* 0x00000000ff497424 */ /* 0x001fc800078e00ff */
[----:B------:R-:W-:Y:S05]  /*3240*/  RET.REL.NODEC R72 `(_ZN10layer_norm13ln_bwd_kernelINS_13Kernel_traitsI13__nv_bfloat16S2_fS2_fjLj1536ELj1ELj1ELj4ELj8ENS_18Kernel_traits_baseILj1536ES2_S2_fS2_fjLj128EEEEELb0ELb1ELb1ELb0EEEvNS_9BwdParamsE) ;  /* 0xffffcdb048007950 */ /* 0x000fea0003c3ffff */
.L_x_2494:
        /* <DEDUP_REMOVED lines=11> */
.L_x_6715:


//--------------------- .text._ZN10layer_norm13ln_bwd_kernelINS_13Kernel_traitsI13__nv_bfloat16S2_fS2_fjLj1536ELj1ELj1ELj4ELj8ENS_18Kernel_traits_baseILj1536ES2_S2_fS2_fjLj128EEEEELb0ELb1ELb1ELb1EEEvNS_9BwdParamsE --------------------------
	.section	.text._ZN10layer_norm13ln_bwd_kernelINS_13Kernel_traitsI13__nv_bfloat16S2_fS2_fjLj1536ELj1ELj1ELj4ELj8ENS_18Kernel_traits_baseILj1536ES2_S2_fS2_fjLj128EEEEELb0ELb1ELb1ELb1EEEvNS_9BwdParamsE,"ax",@progbits
	.sectioninfo	@"SHI_REGISTERS=128"
	.align	128
        .global         _ZN10layer_norm13ln_bwd_kernelINS_13Kernel_traitsI13__nv_bfloat16S2_fS2_fjLj1536ELj1ELj1ELj4ELj8ENS_18Kernel_traits_baseILj1536ES2_S2_fS2_fjLj128EEEEELb0ELb1ELb1ELb1EEEvNS_9BwdParamsE
        .type           _ZN10layer_norm13ln_bwd_kernelINS_13Kernel_traitsI13__nv_bfloat16S2_fS2_fjLj1536ELj1ELj1ELj4ELj8ENS_18Kernel_traits_baseILj1536ES2_S2_fS2_fjLj128EEEEELb0ELb1ELb1ELb1EEEvNS_9BwdParamsE,@function
        .size           _ZN10layer_norm13ln_bwd_kernelINS_13Kernel_traitsI13__nv_bfloat16S2_fS2_fjLj1536ELj1ELj1ELj4ELj8ENS_18Kernel_traits_baseILj1536ES2_S2_fS2_fjLj128EEEEELb0ELb1ELb1ELb1EEEvNS_9BwdParamsE,(.L_x_6716 - _ZN10layer_norm13ln_bwd_kernelINS_13Kernel_traitsI13__nv_bfloat16S2_fS2_fjLj1536ELj1ELj1ELj4ELj8ENS_18Kernel_traits_baseILj1536ES2_S2_fS2_fjLj128EEEEELb0ELb1ELb1ELb1EEEvNS_9BwdParamsE)
        .other          _ZN10layer_norm13ln_bwd_kernelINS_13Kernel_traitsI13__nv_bfloat16S2_fS2_fjLj1536ELj1ELj1ELj4ELj8ENS_18Kernel_traits_baseILj1536ES2_S2_fS2_fjLj128EEEEELb0ELb1ELb1ELb1EEEvNS_9BwdParamsE,@"STO_CUDA_ENTRY STV_DEFAULT"
_ZN10layer_norm13ln_bwd_kernelINS_13Kernel_traitsI13__nv_bfloat16S2_fS2_fjLj1536ELj1ELj1ELj4ELj8ENS_18Kernel_traits_baseILj1536ES2_S2_fS2_fjLj128EEEEELb0ELb1ELb1ELb1EEEvNS_9BwdParamsE:
.text._ZN10layer_norm13ln_bwd_kernelINS_13Kernel_traitsI13__nv_bfloat16S2_fS2_fjLj1536ELj1ELj1ELj4ELj8ENS_18Kernel_traits_baseILj1536ES2_S2_fS2_fjLj128EEEEELb0ELb1ELb1ELb1EEEvNS_9BwdParamsE:
        /* <DEDUP_REMOVED lines=26> */
.L_x_2495:
[----:B------:R-:W-:-:S05]  /*01a0*/  IMAD.SHL.U32 R2, R124, 0x8, RZ ;  /* 0x000000087c027824 */ /* 0x000fca00078e00ff */
[----:B------:R-:W-:-:S04]  /*01b0*/  LOP3.LUT R4, R2, 0x3f8, RZ, 0xc0, !PT ;  /* 0x000003f802047812 */ /* 0x000fc800078ec0ff */
[----:B------:R-:W-:-:S05]  /*01c0*/  IADD3 R2, P0, R4, c[0x0][0x1b0], RZ ;  /* 0x00006c0004027a10 */ /* 0x000fca0007f1e0ff */
[----:B------:R-:W-:Y:S01]  /*01d0*/  IMAD.X R3, RZ, RZ, c[0x0][0x1b4], P0 ;  /* 0x00006d00ff037624 */ /* 0x000fe200000e06ff */
[----:B------:R-:W-:-:S04]  /*01e0*/  IADD3 R4, P0, R4, c[0x0][0x1c8], RZ ;  /* 0x0000720004047a10 */ /* 0x000fc80007f1e0ff */
[----:B------:R-:W-:Y:S01]  /*01f0*/  IADD3.X R5, RZ, c[0x0][0x1cc], RZ, P0, !PT ;  /* 0x00007300ff057a10 */ /* 0x000fe200007fe4ff */
[----:B------:R0:W2:Y:S04]  /*0200*/  LDG.E.64 R116, [R2.64] ;  /* 0x0000000402747981 */ /* 0x0000a8000c1e1b00 */
[----:B------:R0:W3:Y:S04]  /*0210*/  LDG.E.64 R112, [R2.64+0x400] ;  /* 0x0004000402707981 */ /* 0x0000e8000c1e1b00 */
[----:B------:R0:W4:Y:S04]  /*0220*/  LDG.E.64 R108, [R2.64+0x800] ;  /* 0x00080004026c7981 */ /* 0x000128000c1e1b00 */
[----:B------:R-:W5:Y:S04]  /*0230*/  LDG.E.64 R104, [R4.64] ;  /* 0x0000000404687981 */ /* 0x000f68000c1e1b00 */
[----:B------:R-:W5:Y:S04]  /*0240*/  LDG.E.64 R100, [R4.64+0x400] ;  /* 0x0004000404647981 */ /* 0x000f68000c1e1b00 */
[----:B------:R-:W5:Y:S01]  /*0250*/  LDG.E.64 R6, [R4.64+0x800] ;  /* 0x0008000404067981 */ /* 0x000f62000c1e1b00 */
[----:B------:R-:W1:Y:S01]  /*0260*/  LDC.U8 R125, c[0x0][0x1f0] ;  /* 0x00007c00ff7d7b82 */ /* 0x000e620000000000 */
        /* <DEDUP_REMOVED lines=29> */
[----:B------:R-:W-:Y:S02]  /*0440*/  SHF.R.U32.HI R116, RZ, 0x10, R117 ;  /* 0x00000010ff747819 */ /* 0x000fe40000011675 */
[----:B------:R-:W-:Y:S02]  /*0450*/  SHF.R.U32.HI R112, RZ, 0x10, R113 ;  /* 0x00000010ff707819 */ /* 0x000fe40000011671 */
[----:B------:R-:W-:-:S02]  /*0460*/  SHF.R.U32.HI R108, RZ, 0x10, R109 ;  /* 0x00000010ff6c7819 */ /* 0x000fc4000001166d */
[----:B------:R-:W-:Y:S02]  /*0470*/  SHF.R.U32.HI R104, RZ, 0x10, R105 ;  /* 0x00000010ff687819 */ /* 0x000fe40000011669 */
[----:B------:R-:W-:Y:S02]  /*0480*/  SHF.R.U32.HI R100, RZ, 0x10, R101 ;  /* 0x00000010ff647819 */ /* 0x000fe40000011665 */
        /* <DEDUP_REMOVED lines=21> */
.L_x_2536:
[----:B------:R-:W-:-:S04]  /*05e0*/  IMAD.MOV.U32 R122, RZ, RZ, 0x4 ;  /* 0x00000004ff7a7424 */ /* 0x000fc800078e00ff */
[----:B------:R-:W-:-:S05]  /*05f0*/  IMAD.WIDE R72, R0, R122, c[0x0][0x1d8] ;  /* 0x0000760000487625 */ /* 0x000fca00078e027a */
[----:B------:R0:W2:Y:S01]  /*0600*/  LDG.E R98, [R72.64] ;  /* 0x0000000448627981 */ /* 0x0000a2000c1e1900 */
[----:B------:R-:W-:Y:S01]  /*0610*/  IMAD R6, R0, c[0x0][0x168], RZ ;  /* 0x00005a0000067a24 */ /* 0x000fe200078e02ff */
[----:B------:R-:W-:-:S04]  /*0620*/  LOP3.LUT R123, R124, 0x7f, RZ, 0xc0, !PT ;  /* 0x0000007f7c7b7812 */ /* 0x000fc800078ec0ff */
[----:B------:R-:W-:Y:S01]  /*0630*/  SHF.R.S32.HI R75, RZ, 0x1f, R6 ;  /* 0x0000001fff4b7819 */ /* 0x000fe20000011406 */
[----:B------:R-:W-:-:S03]  /*0640*/  HFMA2.MMA R99, -RZ, RZ, 0, 9.5367431640625e-07 ;  /* 0x00000010ff637435 */ /* 0x000fc600000001ff */
[----:B------:R-:W-:Y:S01]  /*0650*/  LEA.HI R6, R75, R6, RZ, 0x2 ;  /* 0x000000064b067211 */ /* 0x000fe200078f10ff */
[----:B0-----:R-:W-:-:S03]  /*0660*/  IMAD.WIDE R72, R0, R122, c[0x0][0x1a8] ;  /* 0x00006a0000487625 */ /* 0x001fc600078e027a */
[----:B------:R-:W-:Y:S02]  /*0670*/  LEA.HI.SX32 R95, R6, R123, 0x1e ;  /* 0x0000007b065f7211 */ /* 0x000fe400078ff2ff */
[----:B------:R0:W5:Y:S02]  /*0680*/  LDG.E R5, [R72.64] ;  /* 0x0000000448057981 */ /* 0x000164000c1e1900 */
[C---:B------:R-:W-:Y:S02]  /*0690*/  IADD3 R94, R95.reuse, 0x80, RZ ;  /* 0x000000805f5e7810 */ /* 0x040fe40007ffe0ff */
[----:B------:R-:W-:Y:S01]  /*06a0*/  IADD3 R6, R95, 0x100, RZ ;  /* 0x000001005f067810 */ /* 0x000fe20007ffe0ff */
[----:B------:R-:W-:Y:S01]  /*06b0*/  BSSY B0, `(.L_x_2497) ;  /* 0x000009a000007945 */ /* 0x000fe20003800000 */
[----:B0-----:R-:W-:-:S04]  /*06c0*/  IMAD.WIDE R72, R0, R122, c[0x0][0x1d0] ;  /* 0x0000740000487625 */ /* 0x001fc800078e027a */
[-C--:B------:R-:W-:Y:S01]  /*06d0*/  IMAD.WIDE.U32 R90, R95, R99.reuse, c[0x0][0x218] ;  /* 0x000086005f5a7625 */ /* 0x080fe200078e0063 */
[----:B------:R0:W5:Y:S03]  /*06e0*/  LDG.E R93, [R72.64] ;  /* 0x00000004485d7981 */ /* 0x000166000c1e1900 */
[----:B------:R-:W-:-:S04]  /*06f0*/  IMAD.WIDE.U32 R74, R94, R99, c[0x0][0x218] ;  /* 0x000086005e4a7625 */ /* 0x000fc800078e0063 */
[----:B0-----:R-:W-:Y:S01]  /*0700*/  IMAD.WIDE.U32 R72, R6, R99, c[0x0][0x218] ;  /* 0x0000860006487625 */ /* 0x001fe200078e0063 */
[----:B--2---:R-:W-:-:S13]  /*0710*/  ISETP.GT.AND P6, PT, R98, RZ, PT ;  /* 0x000000ff6200720c */ /* 0x004fda0003fc4270 */
[----:B------:R-:W-:Y:S05]  /*0720*/  @P6 BRA `(.L_x_2498) ;  /* 0x0000009000006947 */ /* 0x000fea0003800000 */
[----:B------:R-:W-:Y:S01]  /*0730*/  ISETP.NE.U32.AND P0, PT, RZ, c[0x0][0x218], PT ;  /* 0x00008600ff007a0c */ /* 0x000fe20003f05070 */
[----:B------:R-:W-:-:S03]  /*0740*/  CS2R R98, SRZ ;  /* 0x0000000000627805 */ /* 0x000fc6000001ff00 */
[----:B------:R-:W-:-:S13]  /*0750*/  ISETP.NE.AND.EX P0, PT, RZ, c[0x0][0x21c], PT, P0 ;  /* 0x00008700ff007a0c */ /* 0x000fda0003f05300 */
[----:B------:R-:W-:Y:S05]  /*0760*/  @!P0 BRA `(.L_x_2499) ;  /* 0x000008e000008947 */ /* 0x000fea0003800000 */
[----:B------:R0:W5:Y:S04]  /*0770*/  LDG.E.128 R56, [R90.64] ;  /* 0x000000045a387981 */ /* 0x000168000c1e1d00 */
[----:B------:R0:W5:Y:S04]  /*0780*/  LDG.E.128 R60, [R74.64] ;  /* 0x000000044a3c7981 */ /* 0x000168000c1e1d00 */
[----:B------:R0:W5:Y:S01]  /*0790*/  LDG.E.128 R64, [R72.64] ;  /* 0x0000000448407981 */ /* 0x000162000c1e1d00 */
[----:B------:R-:W-:Y:S01]  /*07a0*/  CS2R R98, SRZ ;  /* 0x0000000000627805 */ /* 0x000fe2000001ff00 */
[----:B------:R-:W-:Y:S05]  /*07b0*/  BRA `(.L_x_2499) ;  /* 0x0000089000007947 */ /* 0x000fea0003800000 */
.L_x_2498:
[----:B------:R-:W-:Y:S01]  /*07c0*/  IADD3 R98, R98, -0x1, RZ ;  /* 0xffffffff62627810 */ /* 0x000fe20007ffe0ff */
[----:B------:R-:W-:-:S04]  /*07d0*/  IMAD.MOV.U32 R81, RZ, RZ, 0x8 ;  /* 0x00000008ff517424 */ /* 0x000fc800078e00ff */
[----:B------:R-:W-:-:S05]  /*07e0*/  IMAD R98, R98, c[0x0][0x168], RZ ;  /* 0x00005a0062627a24 */ /* 0x000fca00078e02ff */
[----:B------:R-:W-:-:S04]  /*07f0*/  SHF.R.S32.HI R7, RZ, 0x1f, R98 ;  /* 0x0000001fff077819 */ /* 0x000fc80000011462 */
[----:B------:R-:W-:-:S04]  /*0800*/  LEA.HI R98, R7, R98, RZ, 0x2 ;  /* 0x0000006207627211 */ /* 0x000fc800078f10ff */
[----:B------:R-:W-:Y:S01]  /*0810*/  LEA.HI.SX32 R98, R98, R123, 0x1e ;  /* 0x0000007b62627211 */ /* 0x000fe200078ff2ff */
[----:B------:R-:W-:-:S03]  /*0820*/  IMAD.WIDE R8, R0, R122, c[0x0][0x1a0] ;  /* 0x0000680000087625 */ /* 0x000fc600078e027a */
[----:B------:R-:W-:Y:S01]  /*0830*/  IADD3 R78, R98, 0x80, RZ ;  /* 0x00000080624e7810 */ /* 0x000fe20007ffe0ff */
[----:B------:R-:W-:Y:S01]  /*0840*/  IMAD.WIDE.U32 R12, R94, R99, c[0x0][0x188] ;  /* 0x000062005e0c7625 */ /* 0x000fe200078e0063 */
[----:B------:R0:W2:Y:S01]  /*0850*/  LDG.E R7, [R8.64] ;  /* 0x0000000408077981 */ /* 0x0000a2000c1e1900 */
[----:B------:R-:W-:Y:S02]  /*0860*/  IADD3 R80, R98, 0x100, RZ ;  /* 0x0000010062507810 */ /* 0x000fe40007ffe0ff */
[-C--:B------:R-:W-:Y:S02]  /*0870*/  IMAD.WIDE.U32 R78, R78, R81.reuse, c[0x0][0x208] ;  /* 0x000082004e4e7625 */ /* 0x080fe400078e0051 */
[----:B------:R-:W3:Y:S02]  /*0880*/  LDG.E.128 R12, [R12.64] ;  /* 0x000000040c0c7981 */ /* 0x000ee4000c1e1d00 */
[----:B------:R-:W-:Y:S02]  /*0890*/  IMAD.WIDE.U32 R76, R98, R81, c[0x0][0x208] ;  /* 0x00008200624c7625 */ /* 0x000fe400078e0051 */
[----:B------:R-:W4:Y:S02]  /*08a0*/  LDG.E.64 R78, [R78.64] ;  /* 0x000000044e4e7981 */ /* 0x000f24000c1e1b00 */
[----:B0-----:R-:W-:-:S02]  /*08b0*/  IMAD.WIDE.U32 R8, R95, R99, c[0x0][0x188] ;  /* 0x000062005f087625 */ /* 0x001fc400078e0063 */
[----:B------:R-:W3:Y:S02]  /*08c0*/  LDG.E.64 R76, [R76.64] ;  /* 0x000000044c4c7981 */ /* 0x000ee4000c1e1b00 */
[----:B------:R-:W-:Y:S02]  /*08d0*/  IMAD.WIDE.U32 R16, R6, R99, c[0x0][0x188] ;  /* 0x0000620006107625 */ /* 0x000fe400078e0063 */
[----:B------:R-:W3:Y:S02]  /*08e0*/  LDG.E.128 R8, [R8.64] ;  /* 0x0000000408087981 */ /* 0x000ee4000c1e1d00 */
[----:B------:R-:W-:Y:S02]  /*08f0*/  IMAD.WIDE.U32 R80, R80, R81, c[0x0][0x208] ;  /* 0x0000820050507625 */ /* 0x000fe400078e0051 */
[----:B------:R-:W3:Y:S04]  /*0900*/  LDG.E.128 R16, [R16.64] ;  /* 0x0000000410107981 */ /* 0x000ee8000c1e1d00 */
[----:B------:R-:W3:Y:S01]  /*0910*/  LDG.E.64 R80, [R80.64] ;  /* 0x0000000450507981 */ /* 0x000ee2000c1e1b00 */
[----:B------:R-:W-:-:S04]  /*0920*/  ISETP.NE.U32.AND P0, PT, RZ, c[0x0][0x218], PT ;  /* 0x00008600ff007a0c */ /* 0x000fc80003f05070 */
[----:B------:R-:W-:-:S13]  /*0930*/  ISETP.NE.AND.EX P0, PT, RZ, c[0x0][0x21c], PT, P0 ;  /* 0x00008700ff007a0c */ /* 0x000fda0003f05300 */
[----:B------:R0:W5:Y:S04]  /*0940*/  @P0 LDG.E.128 R56, [R90.64] ;  /* 0x000000045a380981 */ /* 0x000168000c1e1d00 */
[----:B------:R4:W5:Y:S04]  /*0950*/  @P0 LDG.E.128 R60, [R74.64] ;  /* 0x000000044a3c0981 */ /* 0x000968000c1e1d00 */
[----:B------:R1:W5:Y:S01]  /*0960*/  @P0 LDG.E.128 R64, [R72.64] ;  /* 0x0000000448400981 */ /* 0x000362000c1e1d00 */
[----:B------:R-:W-:-:S04]  /*0970*/  ISETP.NE.AND P0, PT, R125, RZ, PT ;  /* 0x000000ff7d00720c */ /* 0x000fc80003f05270 */
[----:B--2---:R-:W-:Y:S01]  /*0980*/  FSEL R7, R7, RZ, !P0 ;  /* 0x000000ff07077208 */ /* 0x004fe20004000000 */
[----:B----4-:R-:W-:Y:S01]  /*0990*/  IMAD.MOV.U32 R74, RZ, RZ, R78 ;  /* 0x000000ffff4a7224 */ /* 0x010fe200078e004e */
[----:B-1----:R-:W-:-:S03]  /*09a0*/  SHF.R.U64 R73, R78, 0x10, R79 ;  /* 0x000000104e497819 */ /* 0x002fc6000000124f */
[C---:B---3--:R-:W-:Y:S02]  /*09b0*/  FADD.FTZ R78, -R7.reuse, R8 ;  /* 0x00000008074e7221 */ /* 0x048fe40000010100 */
[C---:B------:R-:W-:Y:S02]  /*09c0*/  FADD.FTZ R8, -R7.reuse, R9 ;  /* 0x0000000907087221 */ /* 0x040fe40000010100 */
[C---:B------:R-:W-:Y:S02]  /*09d0*/  FADD.FTZ R9, -R7.reuse, R10 ;  /* 0x0000000a07097221 */ /* 0x040fe40000010100 */
[C---:B------:R-:W-:Y:S01]  /*09e0*/  FADD.FTZ R10, -R7.reuse, R11 ;  /* 0x0000000b070a7221 */ /* 0x040fe20000010100 */
[----:B------:R-:W-:Y:S01]  /*09f0*/  SHF.R.U64 R75, R76, 0x10, R77 ;  /* 0x000000104c4b7819 */ /* 0x000fe2000000124d */
[C---:B------:R-:W-:Y:S02]  /*0a00*/  FADD.FTZ R11, -R7.reuse, R12 ;  /* 0x0000000c070b7221 */ /* 0x040fe40000010100 */
[----:B------:R-:W-:-:S02]  /*0a10*/  FADD.FTZ R12, -R7, R13 ;  /* 0x0000000d070c7221 */ /* 0x000fc40000010100 */
[C---:B------:R-:W-:Y:S02]  /*0a20*/  FADD.FTZ R13, -R7.reuse, R14 ;  /* 0x0000000e070d7221 */ /* 0x040fe40000010100 */
[----:B------:R-:W-:Y:S02]  /*0a30*/  IMAD.MOV.U32 R82, RZ, RZ, R76 ;  /* 0x000000ffff527224 */ /* 0x000fe400078e004c */
[C---:B------:R-:W-:Y:S01]  /*0a40*/  FADD.FTZ R14, -R7.reuse, R15 ;  /* 0x0000000f070e7221 */ /* 0x040fe20000010100 */
[----:B------:R-:W-:Y:S01]  /*0a50*/  MOV R76, R77 ;  /* 0x0000004d004c7202 */ /* 0x000fe20000000f00 */
[C---:B------:R-:W-:Y:S01]  /*0a60*/  FADD.FTZ R15, -R7.reuse, R16 ;  /* 0x00000010070f7221 */ /* 0x040fe20000010100 */
[----:B------:R-:W-:Y:S01]  /*0a70*/  PRMT R75, RZ, 0x5410, R75 ;  /* 0x00005410ff4b7816 */ /* 0x000fe2000000004b */
[C---:B------:R-:W-:Y:S02]  /*0a80*/  FADD.FTZ R16, -R7.reuse, R17 ;  /* 0x0000001107107221 */ /* 0x040fe40000010100 */
[----:B------:R-:W-:-:S02]  /*0a90*/  FADD.FTZ R17, -R7, R18 ;  /* 0x0000001207117221 */ /* 0x000fc40000010100 */
[----:B-----5:R-:W-:Y:S01]  /*0aa0*/  FMUL.FTZ R8, R5, R8 ;  /* 0x0000000805087220 */ /* 0x020fe20000410000 */
[----:B------:R-:W-:Y:S01]  /*0ab0*/  PRMT R82, RZ, 0x5410, R82 ;  /* 0x00005410ff527816 */ /* 0x000fe20000000052 */
[----:B------:R-:W-:Y:S02]  /*0ac0*/  FADD.FTZ R18, -R7, R19 ;  /* 0x0000001307127221 */ /* 0x000fe40000010100 */
[----:B------:R-:W-:Y:S01]  /*0ad0*/  FMUL.FTZ R7, R5, R78 ;  /* 0x0000004e05077220 */ /* 0x000fe20000410000 */
[----:B------:R-:W-:Y:S01]  /*0ae0*/  PRMT R78, RZ, 0x5410, R76 ;  /* 0x00005410ff4e7816 */ /* 0x000fe2000000004c */
[----:B------:R-:W-:Y:S01]  /*0af0*/  IMAD.MOV.U32 R72, RZ, RZ, R79 ;  /* 0x000000ffff487224 */ /* 0x000fe200078e004f */
[----:B------:R-:W-:Y:S01]  /*0b00*/  SHF.R.U32.HI R77, RZ, 0x10, R77 ;  /* 0x00000010ff4d7819 */ /* 0x000fe2000001164d */
[----:B------:R-:W-:Y:S01]  /*0b10*/  FADD.FTZ R25, R25, R75 ;  /* 0x0000004b19197221 */ /* 0x000fe20000010000 */
[----:B------:R-:W-:Y:S01]  /*0b20*/  MOV R83, R80 ;  /* 0x0000005000537202 */ /* 0x000fe20000000f00 */
[-C--:B------:R-:W-:Y:S01]  /*0b30*/  FFMA.FTZ R53, R8, R75.reuse, R53 ;  /* 0x0000004b08357223 */ /* 0x080fe20000010035 */
[----:B------:R-:W-:Y:S01]  /*0b40*/  SHF.R.U32.HI R79, RZ, 0x10, R79 ;  /* 0x00000010ff4f7819 */ /* 0x000fe2000001164f */
[----:B------:R-:W-:Y:S01]  /*0b50*/  FMUL.FTZ R76, R118, R75 ;  /* 0x0000004b764c7220 */ /* 0x000fe20000410000 */
[--C-:B------:R-:W-:Y:S01]  /*0b60*/  SHF.R.U64 R80, R80, 0x10, R81.reuse ;  /* 0x0000001050507819 */ /* 0x100fe20000001251 */
[--C-:B------:R-:W-:Y:S01]  /*0b70*/  IMAD.MOV.U32 R84, RZ, RZ, R81.reuse ;  /* 0x000000ffff547224 */ /* 0x100fe200078e0051 */
[----:B------:R-:W-:Y:S01]  /*0b80*/  PRMT R75, RZ, 0x5410, R74 ;  /* 0x00005410ff4b7816 */ /* 0x000fe2000000004a */
[----:B------:R-:W-:Y:S01]  /*0b90*/  FMUL.FTZ R11, R5, R11 ;  /* 0x0000000b050b7220 */ /* 0x000fe20000410000 */
[----:B------:R-:W-:Y:S01]  /*0ba0*/  SHF.R.U32.HI R81, RZ, 0x10, R81 ;  /* 0x00000010ff517819 */ /* 0x000fe20000011651 */
[----:B------:R-:W-:Y:S01]  /*0bb0*/  FMUL.FTZ R19, R121, R82 ;  /* 0x0000005279137220 */ /* 0x000fe20000410000 */
[----:B------:R-:W-:Y:S01]  /*0bc0*/  PRMT R85, RZ, 0x5410, R77 ;  /* 0x00005410ff557816 */ /* 0x000fe2000000004d */
[----:B------:R-:W-:Y:S01]  /*0bd0*/  FMUL.FTZ R9, R5, R9 ;  /* 0x0000000905097220 */ /* 0x000fe20000410000 */
[----:B------:R-:W-:Y:S01]  /*0be0*/  PRMT R74, RZ, 0x5410, R73 ;  /* 0x00005410ff4a7816 */ /* 0x000fe20000000049 */
[----:B------:R-:W-:-:S02]  /*0bf0*/  FADD.FTZ R24, R24, R82 ;  /* 0x0000005218187221 */ /* 0x000fc40000010000 */
[----:B------:R-:W-:Y:S01]  /*0c00*/  FFMA.FTZ R52, R7, R82, R52 ;  /* 0x0000005207347223 */ /* 0x000fe20000010034 */
[----:B------:R-:W-:Y:S01]  /*0c10*/  PRMT R82, RZ, 0x5410, R79 ;  /* 0x00005410ff527816 */ /* 0x000fe2000000004f */
[C---:B------:R-:W-:Y:S01]  /*0c20*/  FMUL.FTZ R10, R5.reuse, R10 ;  /* 0x0000000a050a7220 */ /* 0x040fe20000410000 */
[----:B------:R-:W-:Y:S01]  /*0c30*/  PRMT R86, RZ, 0x5410, R81 ;  /* 0x00005410ff567816 */ /* 0x000fe20000000051 */
        /* <DEDUP_REMOVED lines=8> */
[----:B------:R-:W-:Y:S02]  /*0cc0*/  FADD.FTZ R26, R26, R78 ;  /* 0x0000004e1a1a7221 */ /* 0x000fe40000010000 */
[-C--:B------:R-:W-:Y:S02]  /*0cd0*/  FFMA.FTZ R54, R9, R78.reuse, R54 ;  /* 0x0000004e09367223 */ /* 0x080fe40000010036 */
[----:B------:R-:W-:Y:S02]  /*0ce0*/  FMUL.FTZ R77, R117, R78 ;  /* 0x0000004e754d7220 */ /* 0x000fe40000410000 */
[----:B------:R-:W-:Y:S02]  /*0cf0*/  FADD.FTZ R27, R27, R85 ;  /* 0x000000551b1b7221 */ /* 0x000fe40000010000 */
[----:B------:R-:W-:-:S02]  /*0d00*/  FFMA.FTZ R55, R10, R85, R55 ;  /* 0x000000550a377223 */ /* 0x000fc40000010037 */
[----:B------:R-:W-:Y:S01]  /*0d10*/  FMUL.FTZ R78, R116, R85 ;  /* 0x00000055744e7220 */ /* 0x000fe20000410000 */
[----:B------:R-:W-:Y:S01]  /*0d20*/  PRMT R85, RZ, 0x5410, R84 ;  /* 0x00005410ff557816 */ /* 0x000fe20000000054 */
[----:B------:R-:W-:Y:S02]  /*0d30*/  FADD.FTZ R29, R29, R74 ;  /* 0x0000004a1d1d7221 */ /* 0x000fe40000010000 */
[-C--:B------:R-:W-:Y:S02]  /*0d40*/  FFMA.FTZ R49, R12, R74.reuse, R49 ;  /* 0x0000004a0c317223 */ /* 0x080fe40000010031 */
[----:B------:R-:W-:Y:S02]  /*0d50*/  FMUL.FTZ R80, R114, R74 ;  /* 0x0000004a72507220 */ /* 0x000fe40000410000 */
[----:B------:R-:W-:Y:S02]  /*0d60*/  FADD.FTZ R74, R75, R76 ;  /* 0x0000004c4b4a7221 */ /* 0x000fe40000010000 */
[----:B------:R-:W-:-:S02]  /*0d70*/  FFMA.FTZ R84, R8, R76, R81 ;  /* 0x0000004c08547223 */ /* 0x000fc40000010051 */
[----:B------:R-:W-:Y:S02]  /*0d80*/  FADD.FTZ R75, R74, R77 ;  /* 0x0000004d4a4b7221 */ /* 0x000fe40000010000 */
[----:B0-----:R-:W-:Y:S02]  /*0d90*/  FFMA.FTZ R91, R9, R77, R84 ;  /* 0x0000004d095b7223 */ /* 0x001fe40000010054 */
        /* <DEDUP_REMOVED lines=8> */
[----:B------:R-:W-:Y:S02]  /*0e20*/  FMUL.FTZ R14, R5, R14 ;  /* 0x0000000e050e7220 */ /* 0x000fe40000410000 */
[----:B------:R-:W-:-:S02]  /*0e30*/  FADD.FTZ R74, R73, R80 ;  /* 0x00000050494a7221 */ /* 0x000fc40000010000 */
[----:B------:R-:W-:Y:S01]  /*0e40*/  FFMA.FTZ R84, R12, R80, R75 ;  /* 0x000000500c547223 */ /* 0x000fe2000001004b */
[----:B------:R-:W-:Y:S01]  /*0e50*/  PRMT R83, RZ, 0x5410, R83 ;  /* 0x00005410ff537816 */ /* 0x000fe20000000053 */
[C---:B------:R-:W-:Y:S02]  /*0e60*/  FMUL.FTZ R15, R5.reuse, R15 ;  /* 0x0000000f050f7220 */ /* 0x040fe40000410000 */
[----:B------:R-:W-:Y:S02]  /*0e70*/  FMUL.FTZ R16, R5, R16 ;  /* 0x0000001005107220 */ /* 0x000fe40000410000 */
        /* <DEDUP_REMOVED lines=13> */
[----:B------:R-:W-:Y:S02]  /*0f50*/  FMUL.FTZ R17, R5, R17 ;  /* 0x0000001105117220 */ /* 0x000fe40000410000 */
[----:B------:R-:W-:-:S02]  /*0f60*/  FADD.FTZ R73, R72, R83 ;  /* 0x0000005348497221 */ /* 0x000fc40000010000 */
[----:B------:R-:W-:Y:S02]  /*0f70*/  FFMA.FTZ R75, R15, R83, R74 ;  /* 0x000000530f4b7223 */ /* 0x000fe4000001004a */
[----:B------:R-:W-:Y:S02]  /*0f80*/  FMUL.FTZ R18, R5, R18 ;  /* 0x0000001205127220 */ /* 0x000fe40000410000 */
        /* <DEDUP_REMOVED lines=12> */
.L_x_2499:
[----:B------:R-:W-:Y:S05]  /*1050*/  BSYNC B0 ;  /* 0x0000000000007941 */ /* 0x000fea0003800000 */
.L_x_2497:
[----:B------:R-:W-:Y:S02]  /*1060*/  LOP3.LUT P1, RZ, R3, 0xff, RZ, 0xc0, !PT ;  /* 0x000000ff03ff7812 */ /* 0x000fe4000782c0ff */
[----:B------:R-:W-:Y:S02]  /*1070*/  SHF.R.U32.HI R122, RZ, 0x5, R124 ;  /* 0x00000005ff7a7819 */ /* 0x000fe4000001167c */
[----:B------:R-:W-:Y:S02]  /*1080*/  LOP3.LUT P0, RZ, R124, 0x1f, RZ, 0xc0, !PT ;  /* 0x0000001f7cff7812 */ /* 0x000fe4000780c0ff */
[----:B0-----:R-:W-:-:S07]  /*1090*/  LOP3.LUT R90, R122, 0x7fffffc, RZ, 0xc0, !PT ;  /* 0x07fffffc7a5a7812 */ /* 0x001fce00078ec0ff */
[----:B------:R-:W-:Y:S01]  /*10a0*/  @!P1 IADD3 R90, R90, 0x4, RZ ;  /* 0x000000045a5a9810 */ /* 0x000fe20007ffe0ff */
[----:B------:R-:W-:Y:S05]  /*10b0*/  BRA.DIV ~URZ, `(.L_x_2500) ;  /* 0x000017b27f007947 */ /* 0x000fea000b800000 */
[----:B------:R0:W1:Y:S02]  /*10c0*/  SHFL.DOWN PT, R75, R98, 0x10, 0x1f ;  /* 0x0a001f00624b7f89 */ /* 0x00006400000e0000 */
.L_x_2537:
        /* <DEDUP_REMOVED lines=18> */
.L_x_2538:
[----:B--2---:R-:W-:Y:S01]  /*11f0*/  FADD.FTZ R72, R98, R91 ;  /* 0x0000005b62487221 */ /* 0x004fe20000010000 */
[----:B0-----:R-:W-:Y:S01]  /*1200*/  @!P0 LOP3.LUT R91, R122, 0x3, RZ, 0xc0, !PT ;  /* 0x000000037a5b8812 */ /* 0x001fe200078ec0ff */
[----:B-1----:R-:W-:Y:S01]  /*1210*/  FADD.FTZ R73, R74, R75 ;  /* 0x0000004b4a497221 */ /* 0x002fe20000010000 */
[----:B-----5:R-:W-:Y:S01]  /*1220*/  ISETP.GE.AND P5, PT, R93, 0x1, PT ;  /* 0x000000015d00780c */ /* 0x020fe20003fa6270 */
[----:B------:R-:W-:Y:S02]  /*1230*/  WARPSYNC 0xffffffff ;  /* 0xffffffff00007948 */ /* 0x000fe40003800000 */
[----:B------:R-:W-:-:S05]  /*1240*/  @!P0 IMAD.IADD R91, R90, 0x1, R91 ;  /* 0x000000015a5b8824 */ /* 0x000fca00078e025b */
[----:B------:R-:W-:Y:S05]  /*1250*/  @!P0 STS.64 [R91.X8+0x1800], R72 ;  /* 0x001800485b008388 */ /* 0x000fea0000008a00 */
[----:B------:R-:W-:Y:S02]  /*1260*/  @P5 IADD3 R93, R93, -0x1, RZ ;  /* 0xffffffff5d5d5810 */ /* 0x000fe40007ffe0ff */
[----:B------:R-:W-:-:S03]  /*1270*/  @P5 LOP3.LUT R75, R124, 0x7f, RZ, 0xc0, !PT ;  /* 0x0000007f7c4b5812 */ /* 0x000fc600078ec0ff */
[----:B------:R-:W-:-:S05]  /*1280*/  @P5 IMAD R93, R93, c[0x0][0x168], RZ ;  /* 0x00005a005d5d5a24 */ /* 0x000fca00078e02ff */
[----:B------:R-:W-:-:S04]  /*1290*/  @P5 SHF.R.S32.HI R74, RZ, 0x1f, R93 ;  /* 0x0000001fff4a5819 */ /* 0x000fc8000001145d */
[----:B------:R-:W-:Y:S02]  /*12a0*/  @P5 LEA.HI R74, R74, R93, RZ, 0x2 ;  /* 0x0000005d4a4a5211 */ /* 0x000fe400078f10ff */
[----:B------:R-:W-:Y:S02]  /*12b0*/  MOV R93, RZ ;  /* 0x000000ff005d7202 */ /* 0x000fe40000000f00 */
[----:B------:R-:W-:Y:S01]  /*12c0*/  @P5 LEA.HI.SX32 R93, R74, R75, 0x1e ;  /* 0x0000004b4a5d5211 */ /* 0x000fe200078ff2ff */
[----:B------:R-:W-:Y:S06]  /*12d0*/  BAR.SYNC.DEFER_BLOCKING 0x0 ;  /* 0x0000000000007b1d */ /* 0x000fec0000010000 */
[----:B------:R-:W0:Y:S02]  /*12e0*/  LDS.128 R72, [R90.X8+0x1800] ;  /* 0x001800005a487984 */ /* 0x000e240000008c00 */
[----:B0-----:R-:W-:-:S02]  /*12f0*/  FADD.FTZ R91, RZ, R72 ;  /* 0x00000048ff5b7221 */ /* 0x001fc40000010000 */
[----:B------:R-:W-:Y:S02]  /*1300*/  FADD.FTZ R72, RZ, R73 ;  /* 0x00000049ff487221 */ /* 0x000fe40000010000 */
[----:B------:R-:W-:Y:S02]  /*1310*/  FADD.FTZ R91, R74, R91 ;  /* 0x0000005b4a5b7221 */ /* 0x000fe40000010000 */
[----:B------:R-:W-:Y:S02]  /*1320*/  FADD.FTZ R98, R75, R72 ;  /* 0x000000484b627221 */ /* 0x000fe40000010000 */
[----:B------:R-:W0:Y:S02]  /*1330*/  LDS.128 R72, [R90.X8+0x1810] ;  /* 0x001810005a487984 */ /* 0x000e240000008c00 */
[----:B0-----:R-:W-:Y:S02]  /*1340*/  FADD.FTZ R91, R91, R72 ;  /* 0x000000485b5b7221 */ /* 0x001fe40000010000 */
[----:B------:R-:W-:-:S02]  /*1350*/  @P5 IMAD.MOV.U32 R72, RZ, RZ, 0x8 ;  /* 0x00000008ff485424 */ /* 0x000fc400078e00ff */
[----:B------:R-:W-:Y:S02]  /*1360*/  FADD.FTZ R98, R98, R73 ;  /* 0x0000004962627221 */ /* 0x000fe40000010000 */
[----:B------:R-:W-:-:S06]  /*1370*/  @P5 IMAD.WIDE.U32 R72, R93, R72, c[0x0][0x170] ;  /* 0x00005c005d485625 */ /* 0x000fcc00078e0048 */
[----:B------:R-:W2:Y:S01]  /*1380*/  @P5 LDG.E.64 R72, [R72.64] ;  /* 0x0000000448485981 */ /* 0x000ea2000c1e1b00 */
[----:B------:R-:W-:Y:S01]  /*1390*/  FADD.FTZ R74, R74, R91 ;  /* 0x0000005b4a4a7221 */ /* 0x000fe20000010000 */
[----:B------:R-:W-:Y:S01]  /*13a0*/  @!P6 ISETP.NE.U32.AND P0, PT, RZ, c[0x0][0x218], PT ;  /* 0x00008600ff00ea0c */ /* 0x000fe20003f05070 */
[----:B------:R-:W-:Y:S01]  /*13b0*/  FADD.FTZ R98, R75, R98 ;  /* 0x000000624b627221 */ /* 0x000fe20000010000 */
[----:B------:R-:W-:Y:S01]  /*13c0*/  ISETP.NE.AND P1, PT, R125, RZ, PT ;  /* 0x000000ff7d00720c */ /* 0x000fe20003f25270 */
[----:B------:R-:W-:Y:S01]  /*13d0*/  FMUL.FTZ R74, R74, c[0x0][0x1e0] ;  /* 0x000078004a4a7a20 */ /* 0x000fe20000410000 */
[----:B------:R-:W-:Y:S01]  /*13e0*/  @!P6 ISETP.NE.AND.EX P0, PT, RZ, c[0x0][0x21c], PT, P0 ;  /* 0x00008700ff00ea0c */ /* 0x000fe20003f05300 */
[----:B------:R-:W-:Y:S01]  /*13f0*/  BSSY B0, `(.L_x_2502) ;  /* 0x0000011000007945 */ /* 0x000fe20003800000 */
[----:B------:R-:W-:Y:S02]  /*1400*/  FMUL.FTZ R98, R98, c[0x0][0x1e0] ;  /* 0x0000780062627a20 */ /* 0x000fe40000410000 */
[----:B------:R-:W-:-:S02]  /*1410*/  FSEL R99, R74, RZ, !P1 ;  /* 0x000000ff4a637208 */ /* 0x000fc40004800000 */
[C---:B--2---:R-:W-:Y:S02]  /*1420*/  @P5 SHF.R.U64 R91, R72.reuse, 0x10, R73 ;  /* 0x00000010485b5819 */ /* 0x044fe40000001249 */
[----:B------:R-:W-:Y:S02]  /*1430*/  @P5 PRMT R119, R72, 0x7610, R119 ;  /* 0x0000761048775816 */ /* 0x000fe40000000077 */
[--C-:B------:R-:W-:Y:S02]  /*1440*/  @P5 SHF.R.U32.HI R75, RZ, 0x10, R73.reuse ;  /* 0x00000010ff4b5819 */ /* 0x100fe40000011649 */
[----:B------:R-:W-:Y:S02]  /*1450*/  @P5 PRMT R120, R91, 0x7610, R120 ;  /* 0x000076105b785816 */ /* 0x000fe40000000078 */
[----:B------:R-:W-:Y:S02]  /*1460*/  @P5 PRMT R119, R119, 0x5410, R73 ;  /* 0x0000541077775816 */ /* 0x000fe40000000049 */
[----:B------:R-:W-:-:S02]  /*1470*/  @P5 PRMT R120, R120, 0x5410, R75 ;  /* 0x0000541078785816 */ /* 0x000fc4000000004b */
        /* <DEDUP_REMOVED lines=8> */
.L_x_2503:
[----:B------:R-:W-:Y:S05]  /*1500*/  BSYNC B0 ;  /* 0x0000000000007941 */ /* 0x000fea0003800000 */
.L_x_2502:
[----:B------:R-:W-:Y:S01]  /*1510*/  @P5 PRMT R75, RZ, 0x5410, R119 ;  /* 0x00005410ff4b5816 */ /* 0x000fe20000000077 */
[----:B------:R-:W-:Y:S01]  /*1520*/  @P5 FMUL.FTZ R72, R73, c[0x0][0x1ec] ;  /* 0x00007b0049485a20 */ /* 0x000fe20000410000 */
[----:B------:R-:W-:Y:S01]  /*1530*/  @!P6 ISETP.NE.U32.AND P0, PT, RZ, c[0x0][0x218], PT ;  /* 0x00008600ff00ea0c */ /* 0x000fe20003f05070 */
[----:B------:R-:W-:Y:S02]  /*1540*/  BSSY B0, `(.L_x_2504) ;  /* 0x000000e000007945 */ /* 0x000fe40003800000 */
[----:B------:R-:W-:Y:S01]  /*1550*/  @P5 FFMA.FTZ R36, R72, R75, R36 ;  /* 0x0000004b48245223 */ /* 0x000fe20000010024 */
[----:B------:R-:W-:Y:S01]  /*1560*/  @!P6 ISETP.NE.AND.EX P0, PT, RZ, c[0x0][0x21c], PT, P0 ;  /* 0x00008700ff00ea0c */ /* 0x000fe20003f05300 */
[----:B------:R-:W-:-:S03]  /*1570*/  @P5 FMUL.FTZ R72, R107, R72 ;  /* 0x000000486b485220 */ /* 0x000fc60000410000 */
[----:B------:R-:W-:Y:S02]  /*1580*/  @!P6 FSEL R74, R57, RZ, P0 ;  /* 0x000000ff394ae208 */ /* 0x000fe40000000000 */
[----:B------:R-:W-:-:S04]  /*1590*/  @P5 F2FP.BF16.PACK_AB R72, RZ, R72 ;  /* 0x00000048ff48523e */ /* 0x000fc800000010ff */
[----:B------:R-:W-:Y:S01]  /*15a0*/  @P5 PRMT R87, R72, 0x7610, R87 ;  /* 0x0000761048575816 */ /* 0x000fe20000000057 */
[----:B------:R-:W-:Y:S05]  /*15b0*/  @!P6 BRA `(.L_x_2505) ;  /* 0x000000600000e947 */ /* 0x000fea0003800000 */
[----:B------:R-:W-:Y:S01]  /*15c0*/  ISETP.NE.U32.AND P0, PT, RZ, c[0x0][0x218], PT ;  /* 0x00008600ff007a0c */ /* 0x000fe20003f05070 */
[----:B------:R-:W-:-:S03]  /*15d0*/  FFMA.FTZ R75, R8, R98, R99 ;  /* 0x00000062084b7223 */ /* 0x000fc60000010063 */
[----:B------:R-:W-:Y:S01]  /*15e0*/  ISETP.NE.AND.EX P0, PT, RZ, c[0x0][0x21c], PT, P0 ;  /* 0x00008700ff007a0c */ /* 0x000fe20003f05300 */
[----:B------:R-:W-:-:S04]  /*15f0*/  FADD.FTZ R74, R76, -R75 ;  /* 0x8000004b4c4a7221 */ /* 0x000fc80000010000 */
[----:B------:R-:W-:-:S08]  /*1600*/  FMUL.FTZ R74, R5, R74 ;  /* 0x0000004a054a7220 */ /* 0x000fd00000410000 */
[----:B------:R-:W-:Y:S02]  /*1610*/  @P0 FADD.FTZ R74, R57, R74 ;  /* 0x0000004a394a0221 */ /* 0x000fe40000010000 */
.L_x_2505:
[----:B------:R-:W-:Y:S05]  /*1620*/  BSYNC B0 ;  /* 0x0000000000007941 */ /* 0x000fea0003800000 */
.L_x_2504:
        /* <DEDUP_REMOVED lines=17> */
.L_x_2507:
[----:B------:R-:W-:Y:S05]  /*1740*/  BSYNC B0 ;  /* 0x0000000000007941 */ /* 0x000fea0003800000 */
.L_x_2506:
        /* <DEDUP_REMOVED lines=17> */
.L_x_2509:
[----:B------:R-:W-:Y:S05]  /*1860*/  BSYNC B0 ;  /* 0x0000000000007941 */ /* 0x000fea0003800000 */
.L_x_2508:
[----:B------:R-:W-:Y:S01]  /*1870*/  ISETP.NE.U32.AND P1, PT, RZ, c[0x0][0x258], PT ;  /* 0x00009600ff007a0c */ /* 0x000fe20003f25070 */
[----:B------:R-:W-:Y:S01]  /*1880*/  @P5 FMUL.FTZ R72, R122, c[0x0][0x1ec] ;  /* 0x00007b007a485a20 */ /* 0x000fe20000410000 */
[----:B------:R-:W-:Y:S01]  /*1890*/  @P5 PRMT R90, RZ, 0x7610, R120 ;  /* 0x00007610ff5a5816 */ /* 0x000fe20000000078 */
[----:B------:R-:W-:Y:S01]  /*18a0*/  BSSY B0, `(.L_x_2510) ;  /* 0x000001c000007945 */ /* 0x000fe20003800000 */
[----:B------:R-:W-:Y:S02]  /*18b0*/  ISETP.NE.AND.EX P1, PT, RZ, c[0x0][0x25c], PT, P1 ;  /* 0x00009700ff007a0c */ /* 0x000fe40003f25310 */
[----:B------:R-:W-:Y:S01]  /*18c0*/  ISETP.NE.U32.AND P0, PT, RZ, c[0x0][0x258], PT ;  /* 0x00009600ff007a0c */ /* 0x000fe20003f05070 */
[----:B------:R-:W-:Y:S01]  /*18d0*/  @P5 FFMA.FTZ R39, R72, R90, R39 ;  /* 0x0000005a48275223 */ /* 0x000fe20000010027 */
[----:B------:R-:W-:Y:S01]  /*18e0*/  @!P6 ISETP.NE.U32.AND P2, PT, RZ, c[0x0][0x218], PT ;  /* 0x00008600ff00ea0c */ /* 0x000fe20003f45070 */
[----:B------:R-:W-:Y:S01]  /*18f0*/  @P5 FMUL.FTZ R72, R104, R72 ;  /* 0x0000004868485220 */ /* 0x000fe20000410000 */
[----:B------:R-:W-:-:S02]  /*1900*/  ISETP.NE.AND.EX P0, PT, RZ, c[0x0][0x25c], PT, P0 ;  /* 0x00009700ff007a0c */ /* 0x000fc40003f05300 */
[----:B------:R-:W-:Y:S02]  /*1910*/  @!P6 ISETP.NE.U32.AND P4, PT, RZ, c[0x0][0x218], PT ;  /* 0x00008600ff00ea0c */ /* 0x000fe40003f85070 */
[----:B------:R-:W-:Y:S02]  /*1920*/  @P5 F2FP.BF16.PACK_AB R72, RZ, R72 ;  /* 0x00000048ff48523e */ /* 0x000fe400000010ff */
[----:B------:R-:W-:Y:S01]  /*1930*/  @!P6 ISETP.NE.AND.EX P3, PT, RZ, c[0x0][0x21c], PT, P2 ;  /* 0x00008700ff00ea0c */ /* 0x000fe20003f65320 */
[----:B------:R-:W-:Y:S01]  /*1940*/  @P1 IMAD.MOV.U32 R90, RZ, RZ, 0x10 ;  /* 0x00000010ff5a1424 */ /* 0x000fe200078e00ff */
[----:B------:R-:W-:Y:S02]  /*1950*/  @P5 PRMT R92, R72, 0x7610, R92 ;  /* 0x00007610485c5816 */ /* 0x000fe4000000005c */
[----:B------:R-:W-:Y:S01]  /*1960*/  SEL R72, R73, R68, P0 ;  /* 0x0000004449487207 */ /* 0x000fe20000000000 */
[----:B------:R-:W-:Y:S01]  /*1970*/  @P1 IMAD.WIDE.U32 R90, R95, R90, c[0x0][0x258] ;  /* 0x000096005f5a1625 */ /* 0x000fe200078e005a */
[----:B------:R-:W-:-:S02]  /*1980*/  SEL R73, R74, R69, P0 ;  /* 0x000000454a497207 */ /* 0x000fc40000000000 */
[----:B------:R-:W-:Y:S02]  /*1990*/  SEL R74, R75, R70, P0 ;  /* 0x000000464b4a7207 */ /* 0x000fe40000000000 */
[----:B------:R-:W-:Y:S02]  /*19a0*/  SEL R75, R122, R71, P0 ;  /* 0x000000477a4b7207 */ /* 0x000fe40000000000 */
[----:B------:R-:W-:-:S03]  /*19b0*/  @!P6 ISETP.NE.AND.EX P2, PT, RZ, c[0x0][0x21c], PT, P4 ;  /* 0x00008700ff00ea0c */ /* 0x000fc60003f45340 */
[----:B------:R0:W-:Y:S01]  /*19c0*/  @P1 STG.E.128 [R90.64], R72 ;  /* 0x000000485a001986 */ /* 0x0001e2000c101d04 */
        /* <DEDUP_REMOVED lines=9> */
.L_x_2511:
[----:B------:R-:W-:Y:S05]  /*1a60*/  BSYNC B0 ;  /* 0x0000000000007941 */ /* 0x000fea0003800000 */
.L_x_2510:
[----:B------:R-:W-:Y:S01]  /*1a70*/  BSSY B0, `(.L_x_2512) ;  /* 0x000000a000007945 */ /* 0x000fe20003800000 */
[----:B------:R-:W-:Y:S05]  /*1a80*/  @!P5 BRA `(.L_x_2513) ;  /* 0x000000800000d947 */ /* 0x000fea0003800000 */
[----:B0-----:R-:W-:Y:S01]  /*1a90*/  IADD3 R72, R93, 0x80, RZ ;  /* 0x000000805d487810 */ /* 0x001fe20007ffe0ff */
[----:B------:R-:W-:-:S04]  /*1aa0*/  IMAD.MOV.U32 R73, RZ, RZ, 0x8 ;  /* 0x00000008ff497424 */ /* 0x000fc800078e00ff */
[----:B------:R-:W-:-:S06]  /*1ab0*/  IMAD.WIDE.U32 R72, R72, R73, c[0x0][0x170] ;  /* 0x00005c0048487625 */ /* 0x000fcc00078e0049 */
[----:B------:R-:W2:Y:S02]  /*1ac0*/  LDG.E.64 R72, [R72.64] ;  /* 0x0000000448487981 */ /* 0x000ea4000c1e1b00 */
[C-C-:B--2---:R-:W-:Y:S02]  /*1ad0*/  SHF.R.U64 R120, R72.reuse, 0x10, R73.reuse ;  /* 0x0000001048787819 */ /* 0x144fe40000001249 */
[--C-:B------:R-:W-:Y:S02]  /*1ae0*/  SHF.R.U32.HI R74, RZ, 0x10, R73.reuse ;  /* 0x00000010ff4a7819 */ /* 0x100fe40000011649 */
[----:B------:R-:W-:Y:S02]  /*1af0*/  PRMT R119, R72, 0x5410, R73 ;  /* 0x0000541048777816 */ /* 0x000fe40000000049 */
[----:B------:R-:W-:Y:S02]  /*1b00*/  PRMT R120, R120, 0x5410, R74 ;  /* 0x0000541078787816 */ /* 0x000fe4000000004a */
.L_x_2513:
[----:B------:R-:W-:Y:S05]  /*1b10*/  BSYNC B0 ;  /* 0x0000000000007941 */ /* 0x000fea0003800000 */
.L_x_2512:
        /* <DEDUP_REMOVED lines=9> */
.L_x_2515:
[----:B------:R-:W-:Y:S05]  /*1bb0*/  BSYNC B0 ;  /* 0x0000000000007941 */ /* 0x000fea0003800000 */
.L_x_2514:
[----:B------:R-:W-:Y:S01]  /*1bc0*/  @P5 PRMT R75, RZ, 0x5410, R119 ;  /* 0x00005410ff4b5816 */ /* 0x000fe20000000077 */
[----:B------:R-:W-:Y:S01]  /*1bd0*/  @P5 FMUL.FTZ R72, R73, c[0x0][0x1ec] ;  /* 0x00007b0049485a20 */ /* 0x000fe20000410000 */
[----:B------:R-:W-:Y:S01]  /*1be0*/  BSSY B0, `(.L_x_2516) ;  /* 0x000000a000007945 */ /* 0x000fe20003800000 */
[----:B------:R-:W-:Y:S02]  /*1bf0*/  @!P6 FSEL R74, R61, RZ, P2 ;  /* 0x000000ff3d4ae208 */ /* 0x000fe40001000000 */
[----:B------:R-:W-:Y:S01]  /*1c00*/  @P5 FFMA.FTZ R40, R75, R72, R40 ;  /* 0x000000484b285223 */ /* 0x000fe20000010028 */
[----:B------:R-:W-:Y:S05]  /*1c10*/  @!P6 BRA `(.L_x_2517) ;  /* 0x000000600000e947 */ /* 0x000fea0003800000 */
[----:B------:R-:W-:Y:S01]  /*1c20*/  ISETP.NE.U32.AND P2, PT, RZ, c[0x0][0x218], PT ;  /* 0x00008600ff007a0c */ /* 0x000fe20003f45070 */
[----:B------:R-:W-:-:S03]  /*1c30*/  FFMA.FTZ R75, R12, R98, R99 ;  /* 0x000000620c4b7223 */ /* 0x000fc60000010063 */
[----:B------:R-:W-:Y:S01]  /*1c40*/  ISETP.NE.AND.EX P2, PT, RZ, c[0x0][0x21c], PT, P2 ;  /* 0x00008700ff007a0c */ /* 0x000fe20003f45320 */
[----:B------:R-:W-:-:S04]  /*1c50*/  FADD.FTZ R74, R80, -R75 ;  /* 0x8000004b504a7221 */ /* 0x000fc80000010000 */
[----:B------:R-:W-:-:S08]  /*1c60*/  FMUL.FTZ R74, R5, R74 ;  /* 0x0000004a054a7220 */ /* 0x000fd00000410000 */
[----:B------:R-:W-:Y:S02]  /*1c70*/  @P2 FADD.FTZ R74, R61, R74 ;  /* 0x0000004a3d4a2221 */ /* 0x000fe40000010000 */
.L_x_2517:
[----:B------:R-:W-:Y:S05]  /*1c80*/  BSYNC B0 ;  /* 0x0000000000007941 */ /* 0x000fea0003800000 */
.L_x_2516:
[----:B------:R-:W-:Y:S01]  /*1c90*/  @P5 PRMT R90, RZ, 0x5410, R120 ;  /* 0x00005410ff5a5816 */ /* 0x000fe20000000078 */
[----:B------:R-:W-:Y:S01]  /*1ca0*/  @P5 FMUL.FTZ R75, R74, c[0x0][0x1ec] ;  /* 0x00007b004a4b5a20 */ /* 0x000fe20000410000 */
[----:B------:R-:W-:Y:S01]  /*1cb0*/  @!P6 ISETP.NE.U32.AND P2, PT, RZ, c[0x0][0x218], PT ;  /* 0x00008600ff00ea0c */ /* 0x000fe20003f45070 */
[----:B------:R-:W-:Y:S01]  /*1cc0*/  @P5 FMUL.FTZ R72, R103, R72 ;  /* 0x0000004867485220 */ /* 0x000fe20000410000 */
[----:B------:R-:W-:Y:S01]  /*1cd0*/  BSSY B0, `(.L_x_2518) ;  /* 0x0000010000007945 */ /* 0x000fe20003800000 */
[-C--:B------:R-:W-:Y:S01]  /*1ce0*/  @P5 FFMA.FTZ R41, R90, R75.reuse, R41 ;  /* 0x0000004b5a295223 */ /* 0x080fe20000010029 */
[----:B------:R-:W-:Y:S01]  /*1cf0*/  @!P6 ISETP.NE.AND.EX P2, PT, RZ, c[0x0][0x21c], PT, P2 ;  /* 0x00008700ff00ea0c */ /* 0x000fe20003f45320 */
[----:B------:R-:W-:Y:S01]  /*1d00*/  @P5 FMUL.FTZ R75, R102, R75 ;  /* 0x0000004b664b5220 */ /* 0x000fe20000410000 */
[----:B------:R-:W-:-:S04]  /*1d10*/  @P5 F2FP.BF16.PACK_AB R72, RZ, R72 ;  /* 0x00000048ff48523e */ /* 0x000fc800000010ff */
[----:B------:R-:W-:Y:S02]  /*1d20*/  @P5 F2FP.BF16.PACK_AB R75, RZ, R75 ;  /* 0x0000004bff4b523e */ /* 0x000fe400000010ff */
[----:B------:R-:W-:Y:S02]  /*1d30*/  @P5 PRMT R87, R72, 0x7610, R87 ;  /* 0x0000761048575816 */ /* 0x000fe40000000057 */
[----:B------:R-:W-:Y:S02]  /*1d40*/  @P5 PRMT R88, R75, 0x7610, R88 ;  /* 0x000076104b585816 */ /* 0x000fe40000000058 */
        /* <DEDUP_REMOVED lines=8> */
.L_x_2519:
[----:B------:R-:W-:Y:S05]  /*1dd0*/  BSYNC B0 ;  /* 0x0000000000007941 */ /* 0x000fea0003800000 */
.L_x_2518:
[----:B------:R-:W-:Y:S01]  /*1de0*/  @P5 PRMT R91, RZ, 0x7610, R119 ;  /* 0x00007610ff5b5816 */ /* 0x000fe20000000077 */
[----:B------:R-:W-:Y:S01]  /*1df0*/  @P5 FMUL.FTZ R72, R75, c[0x0][0x1ec] ;  /* 0x00007b004b485a20 */ /* 0x000fe20000410000 */
[----:B------:R-:W-:Y:S01]  /*1e00*/  @!P6 ISETP.NE.U32.AND P2, PT, RZ, c[0x0][0x218], PT ;  /* 0x00008600ff00ea0c */ /* 0x000fe20003f45070 */
[----:B------:R-:W-:Y:S02]  /*1e10*/  BSSY B0, `(.L_x_2520) ;  /* 0x000000e000007945 */ /* 0x000fe40003800000 */
[-C--:B------:R-:W-:Y:S01]  /*1e20*/  @P5 FFMA.FTZ R42, R91, R72.reuse, R42 ;  /* 0x000000485b2a5223 */ /* 0x080fe2000001002a */
        /* <DEDUP_REMOVED lines=12> */
.L_x_2521:
[----:B------:R-:W-:Y:S05]  /*1ef0*/  BSYNC B0 ;  /* 0x0000000000007941 */ /* 0x000fea0003800000 */
.L_x_2520:
[----:B------:R-:W-:Y:S01]  /*1f00*/  @P5 PRMT R90, RZ, 0x7610, R120 ;  /* 0x00007610ff5a5816 */ /* 0x000fe20000000078 */
[----:B------:R-:W-:Y:S01]  /*1f10*/  @P5 FMUL.FTZ R72, R122, c[0x0][0x1ec] ;  /* 0x00007b007a485a20 */ /* 0x000fe20000410000 */
[----:B------:R-:W-:Y:S01]  /*1f20*/  @!P6 ISETP.NE.U32.AND P3, PT, RZ, c[0x0][0x218], PT ;  /* 0x00008600ff00ea0c */ /* 0x000fe20003f65070 */
[----:B------:R-:W-:Y:S01]  /*1f30*/  @P1 IMAD.MOV.U32 R91, RZ, RZ, 0x10 ;  /* 0x00000010ff5b1424 */ /* 0x000fe200078e00ff */
[----:B------:R-:W-:Y:S01]  /*1f40*/  BSSY B0, `(.L_x_2522) ;  /* 0x0000018000007945 */ /* 0x000fe20003800000 */
[-C--:B------:R-:W-:Y:S01]  /*1f50*/  @P5 FFMA.FTZ R43, R90, R72.reuse, R43 ;  /* 0x000000485a2b5223 */ /* 0x080fe2000001002b */
[----:B------:R-:W-:Y:S01]  /*1f60*/  @!P6 ISETP.NE.U32.AND P4, PT, RZ, c[0x0][0x218], PT ;  /* 0x00008600ff00ea0c */ /* 0x000fe20003f85070 */
[----:B------:R-:W-:Y:S01]  /*1f70*/  @P5 FMUL.FTZ R72, R100, R72 ;  /* 0x0000004864485220 */ /* 0x000fe20000410000 */
[----:B------:R-:W-:Y:S01]  /*1f80*/  @!P6 ISETP.NE.U32.AND P2, PT, RZ, c[0x0][0x218], PT ;  /* 0x00008600ff00ea0c */ /* 0x000fe20003f45070 */
[----:B------:R-:W-:Y:S01]  /*1f90*/  @P1 IMAD.WIDE.U32 R90, R94, R91, c[0x0][0x258] ;  /* 0x000096005e5a1625 */ /* 0x000fe200078e005b */
[----:B------:R-:W-:-:S02]  /*1fa0*/  @!P6 ISETP.NE.AND.EX P3, PT, RZ, c[0x0][0x21c], PT, P3 ;  /* 0x00008700ff00ea0c */ /* 0x000fc40003f65330 */
[----:B------:R-:W-:-:S04]  /*1fb0*/  @P5 F2FP.BF16.PACK_AB R72, RZ, R72 ;  /* 0x00000048ff48523e */ /* 0x000fc800000010ff */
[----:B------:R-:W-:Y:S02]  /*1fc0*/  @P5 PRMT R92, R72, 0x7610, R92 ;  /* 0x00007610485c5816 */ /* 0x000fe4000000005c */
[----:B------:R-:W-:Y:S02]  /*1fd0*/  SEL R72, R73, R68, P0 ;  /* 0x0000004449487207 */ /* 0x000fe40000000000 */
[----:B------:R-:W-:Y:S02]  /*1fe0*/  SEL R73, R74, R69, P0 ;  /* 0x000000454a497207 */ /* 0x000fe40000000000 */
[----:B------:R-:W-:Y:S02]  /*1ff0*/  SEL R74, R75, R70, P0 ;  /* 0x000000464b4a7207 */ /* 0x000fe40000000000 */
[----:B------:R-:W-:-:S05]  /*2000*/  SEL R75, R122, R71, P0 ;  /* 0x000000477a4b7207 */ /* 0x000fca0000000000 */
[----:B------:R0:W-:Y:S01]  /*2010*/  @P1 STG.E.128 [R90.64], R72 ;  /* 0x000000485a001986 */ /* 0x0001e2000c101d04 */
        /* <DEDUP_REMOVED lines=10> */
.L_x_2523:
[----:B------:R-:W-:Y:S05]  /*20c0*/  BSYNC B0 ;  /* 0x0000000000007941 */ /* 0x000fea0003800000 */
.L_x_2522:
[----:B------:R-:W-:Y:S01]  /*20d0*/  BSSY B0, `(.L_x_2524) ;  /* 0x000000a000007945 */ /* 0x000fe20003800000 */
[----:B0-----:R-:W-:Y:S01]  /*20e0*/  IADD3 R74, R93, 0x100, RZ ;  /* 0x000001005d4a7810 */ /* 0x001fe20007ffe0ff */
[----:B------:R-:W-:Y:S05]  /*20f0*/  @!P5 BRA `(.L_x_2525) ;  /* 0x000000700000d947 */ /* 0x000fea0003800000 */
[----:B------:R-:W-:-:S04]  /*2100*/  IMAD.MOV.U32 R73, RZ, RZ, 0x8 ;  /* 0x00000008ff497424 */ /* 0x000fc800078e00ff */
[----:B------:R-:W-:-:S06]  /*2110*/  IMAD.WIDE.U32 R72, R74, R73, c[0x0][0x170] ;  /* 0x00005c004a487625 */ /* 0x000fcc00078e0049 */
[----:B------:R-:W2:Y:S02]  /*2120*/  LDG.E.64 R72, [R72.64] ;  /* 0x0000000448487981 */ /* 0x000ea4000c1e1b00 */
[C-C-:B--2---:R-:W-:Y:S02]  /*2130*/  SHF.R.U64 R120, R72.reuse, 0x10, R73.reuse ;  /* 0x0000001048787819 */ /* 0x144fe40000001249 */
[--C-:B------:R-:W-:Y:S02]  /*2140*/  SHF.R.U32.HI R75, RZ, 0x10, R73.reuse ;  /* 0x00000010ff4b7819 */ /* 0x100fe40000011649 */
[----:B------:R-:W-:Y:S02]  /*2150*/  PRMT R119, R72, 0x5410, R73 ;  /* 0x0000541048777816 */ /* 0x000fe40000000049 */
[----:B------:R-:W-:Y:S02]  /*2160*/  PRMT R120, R120, 0x5410, R75 ;  /* 0x0000541078787816 */ /* 0x000fe4000000004b */
.L_x_2525:
[----:B------:R-:W-:Y:S05]  /*2170*/  BSYNC B0 ;  /* 0x0000000000007941 */ /* 0x000fea0003800000 */
.L_x_2524:
        /* <DEDUP_REMOVED lines=9> */
.L_x_2527:
[----:B------:R-:W-:Y:S05]  /*2210*/  BSYNC B0 ;  /* 0x0000000000007941 */ /* 0x000fea0003800000 */
.L_x_2526:
[----:B------:R-:W-:Y:S01]  /*2220*/  @!P6 ISETP.NE.U32.AND P3, PT, RZ, c[0x0][0x218], PT ;  /* 0x00008600ff00ea0c */ /* 0x000fe20003f65070 */
[----:B------:R-:W-:Y:S01]  /*2230*/  BSSY B0, `(.L_x_2528) ;  /* 0x000000c000007945 */ /* 0x000fe20003800000 */
[----:B------:R-:W-:Y:S02]  /*2240*/  @!P6 ISETP.NE.AND.EX P4, PT, RZ, c[0x0][0x21c], PT, P4 ;  /* 0x00008700ff00ea0c */ /* 0x000fe40003f85340 */
[----:B------:R-:W-:Y:S02]  /*2250*/  @!P6 ISETP.NE.AND.EX P3, PT, RZ, c[0x0][0x21c], PT, P3 ;  /* 0x00008700ff00ea0c */ /* 0x000fe40003f65330 */
        /* <DEDUP_REMOVED lines=9> */
.L_x_2529:
[----:B------:R-:W-:Y:S05]  /*22f0*/  BSYNC B0 ;  /* 0x0000000000007941 */ /* 0x000fea0003800000 */
.L_x_2528:
        /* <DEDUP_REMOVED lines=9> */
.L_x_2531:
[----:B------:R-:W-:Y:S05]  /*2390*/  BSYNC B0 ;  /* 0x0000000000007941 */ /* 0x000fea0003800000 */
.L_x_2530:
        /* <DEDUP_REMOVED lines=9> */
.L_x_2533:
[----:B------:R-:W-:Y:S05]  /*2430*/  BSYNC B0 ;  /* 0x0000000000007941 */ /* 0x000fea0003800000 */
.L_x_2532:
[C---:B------:R-:W-:Y:S01]  /*2440*/  SEL R68, R91.reuse, R68, P0 ;  /* 0x000000445b447207 */ /* 0x040fe20000000000 */
[----:B------:R-:W-:Y:S01]  /*2450*/  @P5 FMUL.FTZ R91, R91, c[0x0][0x1ec] ;  /* 0x00007b005b5b5a20 */ /* 0x000fe20000410000 */
[----:B------:R-:W-:Y:S01]  /*2460*/  @P5 PRMT R5, RZ, 0x5410, R119 ;  /* 0x00005410ff055816 */ /* 0x000fe20000000077 */
[----:B------:R-:W-:Y:S01]  /*2470*/  @P1 IMAD.MOV.U32 R73, RZ, RZ, 0x10 ;  /* 0x00000010ff491424 */ /* 0x000fe200078e00ff */
[C---:B------:R-:W-:Y:S01]  /*2480*/  SEL R69, R94.reuse, R69, P0 ;  /* 0x000000455e457207 */ /* 0x040fe20000000000 */
[----:B------:R-:W-:Y:S01]  /*2490*/  @P5 FMUL.FTZ R94, R94, c[0x0][0x1ec] ;  /* 0x00007b005e5e5a20 */ /* 0x000fe20000410000 */
[----:B------:R-:W-:Y:S01]  /*24a0*/  SEL R70, R75, R70, P0 ;  /* 0x000000464b467207 */ /* 0x000fe20000000000 */
[----:B------:R-:W-:Y:S01]  /*24b0*/  @P5 FFMA.FTZ R44, R5, R91, R44 ;  /* 0x0000005b052c5223 */ /* 0x000fe2000001002c */
[----:B------:R-:W-:Y:S01]  /*24c0*/  @P5 PRMT R5, RZ, 0x5410, R120 ;  /* 0x00005410ff055816 */ /* 0x000fe20000000078 */
[----:B------:R-:W-:Y:S01]  /*24d0*/  @P1 IMAD.WIDE.U32 R72, R6, R73, c[0x0][0x258] ;  /* 0x0000960006481625 */ /* 0x000fe200078e0049 */
[----:B------:R-:W-:Y:S01]  /*24e0*/  SEL R71, R90, R71, P0 ;  /* 0x000000475a477207 */ /* 0x000fe20000000000 */
[----:B------:R-:W-:Y:S02]  /*24f0*/  BSSY B0, `(.L_x_2534) ;  /* 0x000001e000007945 */ /* 0x000fe40003800000 */
[----:B------:R-:W-:Y:S01]  /*2500*/  @P5 FFMA.FTZ R45, R5, R94, R45 ;  /* 0x0000005e052d5223 */ /* 0x000fe2000001002d */
[----:B------:R-:W-:Y:S01]  /*2510*/  @P5 PRMT R5, RZ, 0x7610, R119 ;  /* 0x00007610ff055816 */ /* 0x000fe20000000077 */
[----:B------:R0:W-:Y:S01]  /*2520*/  @P1 STG.E.128 [R72.64], R68 ;  /* 0x0000004448001986 */ /* 0x0001e2000c101d04 */
[----:B------:R-:W-:-:S02]  /*2530*/  @P5 FMUL.FTZ R75, R75, c[0x0][0x1ec] ;  /* 0x00007b004b4b5a20 */ /* 0x000fc40000410000 */
[----:B------:R-:W-:Y:S02]  /*2540*/  @P5 FMUL.FTZ R90, R90, c[0x0][0x1ec] ;  /* 0x00007b005a5a5a20 */ /* 0x000fe40000410000 */
[----:B------:R-:W-:Y:S02]  /*2550*/  @P5 FFMA.FTZ R46, R5, R75, R46 ;  /* 0x0000004b052e5223 */ /* 0x000fe4000001002e */
[----:B------:R-:W-:Y:S02]  /*2560*/  @P5 FMUL.FTZ R5, R4, R90 ;  /* 0x0000005a04055220 */ /* 0x000fe40000410000 */
[----:B------:R-:W-:Y:S02]  /*2570*/  @P5 FMUL.FTZ R91, R97, R91 ;  /* 0x0000005b615b5220 */ /* 0x000fe40000410000 */
[----:B------:R-:W-:Y:S01]  /*2580*/  @P5 FMUL.FTZ R94, R96, R94 ;  /* 0x0000005e605e5220 */ /* 0x000fe20000410000 */
[----:B------:R-:W-:Y:S01]  /*2590*/  @P5 F2FP.BF16.PACK_AB R5, RZ, R5 ;  /* 0x00000005ff05523e */ /* 0x000fe200000010ff */
[----:B------:R-:W-:Y:S01]  /*25a0*/  @P5 FMUL.FTZ R75, R2, R75 ;  /* 0x0000004b024b5220 */ /* 0x000fe20000410000 */
[----:B------:R-:W-:-:S02]  /*25b0*/  @P5 F2FP.BF16.PACK_AB R91, RZ, R91 ;  /* 0x0000005bff5b523e */ /* 0x000fc400000010ff */
[----:B------:R-:W-:Y:S02]  /*25c0*/  @P5 PRMT R92, R5, 0x7610, R92 ;  /* 0x00007610055c5816 */ /* 0x000fe4000000005c */
[----:B------:R-:W-:Y:S02]  /*25d0*/  @P5 PRMT R5, RZ, 0x7610, R120 ;  /* 0x00007610ff055816 */ /* 0x000fe40000000078 */
[----:B------:R-:W-:Y:S02]  /*25e0*/  @P5 F2FP.BF16.PACK_AB R94, RZ, R94 ;  /* 0x0000005eff5e523e */ /* 0x000fe400000010ff */
[----:B------:R-:W-:Y:S01]  /*25f0*/  @P5 F2FP.BF16.PACK_AB R75, RZ, R75 ;  /* 0x0000004bff4b523e */ /* 0x000fe200000010ff */
[----:B------:R-:W-:Y:S01]  /*2600*/  @P5 FFMA.FTZ R47, R5, R90, R47 ;  /* 0x0000005a052f5223 */ /* 0x000fe2000001002f */
[----:B------:R-:W-:Y:S02]  /*2610*/  @P5 PRMT R87, R91, 0x7610, R87 ;  /* 0x000076105b575816 */ /* 0x000fe40000000057 */
[----:B------:R-:W-:-:S02]  /*2620*/  @P5 PRMT R88, R94, 0x7610, R88 ;  /* 0x000076105e585816 */ /* 0x000fc40000000058 */
        /* <DEDUP_REMOVED lines=10> */
.L_x_2535:
[----:B0-----:R-:W-:Y:S05]  /*26d0*/  BSYNC B0 ;  /* 0x0000000000007941 */ /* 0x001fea0003800000 */
.L_x_2534:
[----:B------:R-:W-:Y:S02]  /*26e0*/  IADD3 R0, R0, c[0x0][0x160], RZ ;  /* 0x0000580000007a10 */ /* 0x000fe40007ffe0ff */
[----:B------:R-:W-:Y:S02]  /*26f0*/  LOP3.LUT P1, RZ, R3, 0xff, RZ, 0xc0, !PT ;  /* 0x000000ff03ff7812 */ /* 0x000fe4000782c0ff */
[----:B------:R-:W-:Y:S02]  /*2700*/  ISETP.GE.AND P0, PT, R0, c[0x0][0x164], PT ;  /* 0x0000590000007a0c */ /* 0x000fe40003f06270 */
[----:B------:R-:W-:-:S11]  /*2710*/  SEL R3, RZ, 0x1, P1 ;  /* 0x00000001ff037807 */ /* 0x000fd60000800000 */
[----:B------:R-:W-:Y:S01]  /*2720*/  @P0 CALL.REL.NOINC `(.L_x_2496) ;  /* 0x0000001000000944 */ /* 0x000fe20003c00000 */
[----:B------:R-:W-:Y:S05]  /*2730*/  BRA `(.L_x_2536) ;  /* 0xffffdea000007947 */ /* 0x000fea000383ffff */
.L_x_2496:
        /* <DEDUP_REMOVED lines=19> */
.L_x_2500:
[----:B------:R-:W-:Y:S01]  /*2870*/  IMAD.MOV.U32 R73, RZ, RZ, R98 ;  /* 0x000000ffff497224 */ /* 0x000fe200078e0062 */
[----:B------:R-:W-:Y:S01]  /*2880*/  MOV R74, 0x10 ;  /* 0x00000010004a7802 */ /* 0x000fe20000000f00 */
[----:B------:R-:W-:Y:S01]  /*2890*/  IMAD.MOV.U32 R123, RZ, RZ, -0x1 ;  /* 0xffffffffff7b7424 */ /* 0x000fe200078e00ff */
[----:B------:R-:W-:-:S02]  /*28a0*/  MOV R72, 0x28c0 ;  /* 0x000028c000487802 */ /* 0x000fc40000000f00 */
[----:B-----5:R-:W-:Y:S05]  /*28b0*/  CALL.REL.NOINC `($__internal_67_$__cuda_sm70_shflsync_down_p) ;  /* 0x000003c000007944 */ /* 0x020fea0003c00000 */
[----:B-1----:R-:W-:Y:S01]  /*28c0*/  IMAD.MOV.U32 R75, RZ, RZ, R74 ;  /* 0x000000ffff4b7224 */ /* 0x002fe200078e004a */
[----:B------:R-:W-:Y:S05]  /*28d0*/  BRA `(.L_x_2537) ;  /* 0xffffe7f000007947 */ /* 0x000fea000383ffff */
.L_x_2501:
[----:B------:R-:W-:Y:S01]  /*28e0*/  MOV R73, R99 ;  /* 0x0000006300497202 */ /* 0x000fe20000000f00 */
[----:B------:R-:W-:Y:S01]  /*28f0*/  IMAD.MOV.U32 R74, RZ, RZ, 0x10 ;  /* 0x00000010ff4a7424 */ /* 0x000fe200078e00ff */
[----:B------:R-:W-:Y:S01]  /*2900*/  MOV R72, 0x2930 ;  /* 0x0000293000487802 */ /* 0x000fe20000000f00 */
[----:B------:R-:W-:-:S02]  /*2910*/  IMAD.MOV.U32 R123, RZ, RZ, -0x1 ;  /* 0xffffffffff7b7424 */ /* 0x000fc400078e00ff */
[----:B01---5:R-:W-:Y:S05]  /*2920*/  CALL.REL.NOINC `($__internal_67_$__cuda_sm70_shflsync_down_p) ;  /* 0x0000035000007944 */ /* 0x023fea0003c00000 */
[----:B------:R-:W-:Y:S01]  /*2930*/  FADD.FTZ R91, R75, R98 ;  /* 0x000000624b5b7221 */ /* 0x000fe20000010000 */
[----:B------:R-:W-:Y:S01]  /*2940*/  MOV R72, 0x29a0 ;  /* 0x000029a000487802 */ /* 0x000fe20000000f00 */
[----:B-1----:R-:W-:Y:S01]  /*2950*/  FADD.FTZ R75, R99, R74 ;  /* 0x0000004a634b7221 */ /* 0x002fe20000010000 */
[----:B------:R-:W-:Y:S01]  /*2960*/  HFMA2.MMA R74, -RZ, RZ, 0, 4.76837158203125e-07 ;  /* 0x00000008ff4a7435 */ /* 0x000fe200000001ff */
[----:B------:R-:W-:-:S02]  /*2970*/  IMAD.MOV.U32 R123, RZ, RZ, -0x1 ;  /* 0xffffffffff7b7424 */ /* 0x000fc400078e00ff */
[----:B------:R-:W-:-:S03]  /*2980*/  IMAD.MOV.U32 R73, RZ, RZ, R91 ;  /* 0x000000ffff497224 */ /* 0x000fc600078e005b */
[----:B------:R-:W-:Y:S05]  /*2990*/  CALL.REL.NOINC `($__internal_67_$__cuda_sm70_shflsync_down_p) ;  /* 0x000002e000007944 */ /* 0x000fea0003c00000 */
[----:B-1----:R-:W-:Y:S01]  /*29a0*/  MOV R98, R74 ;  /* 0x0000004a00627202 */ /* 0x002fe20000000f00 */
[----:B------:R-:W-:Y:S01]  /*29b0*/  IMAD.MOV.U32 R73, RZ, RZ, R75 ;  /* 0x000000ffff497224 */ /* 0x000fe200078e004b */
[----:B------:R-:W-:Y:S01]  /*29c0*/  MOV R123, 0xffffffff ;  /* 0xffffffff007b7802 */ /* 0x000fe20000000f00 */
[----:B------:R-:W-:Y:S01]  /*29d0*/  IMAD.MOV.U32 R74, RZ, RZ, 0x8 ;  /* 0x00000008ff4a7424 */ /* 0x000fe200078e00ff */
[----:B------:R-:W-:Y:S02]  /*29e0*/  MOV R72, 0x2a00 ;  /* 0x00002a0000487802 */ /* 0x000fe40000000f00 */
[----:B------:R-:W-:Y:S05]  /*29f0*/  CALL.REL.NOINC `($__internal_67_$__cuda_sm70_shflsync_down_p) ;  /* 0x0000028000007944 */ /* 0x000fea0003c00000 */
[----:B------:R-:W-:Y:S01]  /*2a00*/  FADD.FTZ R91, R98, R91 ;  /* 0x0000005b625b7221 */ /* 0x000fe20000010000 */
[----:B------:R-:W-:Y:S01]  /*2a10*/  MOV R72, 0x2a70 ;  /* 0x00002a7000487802 */ /* 0x000fe20000000f00 */
[----:B-1----:R-:W-:Y:S02]  /*2a20*/  FADD.FTZ R75, R75, R74 ;  /* 0x0000004a4b4b7221 */ /* 0x002fe40000010000 */
[----:B------:R-:W-:Y:S01]  /*2a30*/  IMAD.MOV.U32 R74, RZ, RZ, 0x4 ;  /* 0x00000004ff4a7424 */ /* 0x000fe200078e00ff */
[----:B------:R-:W-:Y:S01]  /*2a40*/  MOV R73, R91 ;  /* 0x0000005b00497202 */ /* 0x000fe20000000f00 */
[----:B------:R-:W-:-:S02]  /*2a50*/  IMAD.MOV.U32 R123, RZ, RZ, -0x1 ;  /* 0xffffffffff7b7424 */ /* 0x000fc400078e00ff */
[----:B------:R-:W-:Y:S05]  /*2a60*/  CALL.REL.NOINC `($__internal_67_$__cuda_sm70_shflsync_down_p) ;  /* 0x0000021000007944 */ /* 0x000fea0003c00000 */
[----:B-1----:R-:W-:Y:S01]  /*2a70*/  IMAD.MOV.U32 R98, RZ, RZ, R74 ;  /* 0x000000ffff627224 */ /* 0x002fe200078e004a */
[----:B------:R-:W-:Y:S01]  /*2a80*/  HFMA2.MMA R74, -RZ, RZ, 0, 2.384185791015625e-07 ;  /* 0x00000004ff4a7435 */ /* 0x000fe200000001ff */
[----:B------:R-:W-:Y:S01]  /*2a90*/  IMAD.MOV.U32 R73, RZ, RZ, R75 ;  /* 0x000000ffff497224 */ /* 0x000fe200078e004b */
[----:B------:R-:W-:Y:S01]  /*2aa0*/  MOV R72, 0x2ad0 ;  /* 0x00002ad000487802 */ /* 0x000fe20000000f00 */
[----:B------:R-:W-:-:S03]  /*2ab0*/  IMAD.MOV.U32 R123, RZ, RZ, -0x1 ;  /* 0xffffffffff7b7424 */ /* 0x000fc600078e00ff */
[----:B------:R-:W-:Y:S05]  /*2ac0*/  CALL.REL.NOINC `($__internal_67_$__cuda_sm70_shflsync_down_p) ;  /* 0x000001b000007944 */ /* 0x000fea0003c00000 */
[----:B------:R-:W-:Y:S01]  /*2ad0*/  FADD.FTZ R91, R98, R91 ;  /* 0x0000005b625b7221 */ /* 0x000fe20000010000 */
[----:B------:R-:W-:Y:S01]  /*2ae0*/  MOV R123, 0xffffffff ;  /* 0xffffffff007b7802 */ /* 0x000fe20000000f00 */
[----:B-1----:R-:W-:Y:S01]  /*2af0*/  FADD.FTZ R75, R75, R74 ;  /* 0x0000004a4b4b7221 */ /* 0x002fe20000010000 */
[----:B------:R-:W-:Y:S01]  /*2b00*/  MOV R72, 0x2b40 ;  /* 0x00002b4000487802 */ /* 0x000fe20000000f00 */
[----:B------:R-:W-:-:S02]  /*2b10*/  IMAD.MOV.U32 R74, RZ, RZ, 0x2 ;  /* 0x00000002ff4a7424 */ /* 0x000fc400078e00ff */
[----:B------:R-:W-:Y:S02]  /*2b20*/  IMAD.MOV.U32 R73, RZ, RZ, R91 ;  /* 0x000000ffff497224 */ /* 0x000fe400078e005b */
[----:B------:R-:W-:Y:S05]  /*2b30*/  CALL.REL.NOINC `($__internal_67_$__cuda_sm70_shflsync_down_p) ;  /* 0x0000014000007944 */ /* 0x000fea0003c00000 */
[----:B-1----:R-:W-:Y:S01]  /*2b40*/  IMAD.MOV.U32 R98, RZ, RZ, R74 ;  /* 0x000000ffff627224 */ /* 0x002fe200078e004a */
[----:B------:R-:W-:Y:S01]  /*2b50*/  MOV R73, R75 ;  /* 0x0000004b00497202 */ /* 0x000fe20000000f00 */
[----:B------:R-:W-:Y:S01]  /*2b60*/  IMAD.MOV.U32 R74, RZ, RZ, 0x2 ;  /* 0x00000002ff4a7424 */ /* 0x000fe200078e00ff */
[----:B------:R-:W-:Y:S01]  /*2b70*/  MOV R72, 0x2ba0 ;  /* 0x00002ba000487802 */ /* 0x000fe20000000f00 */
[----:B------:R-:W-:Y:S02]  /*2b80*/  IMAD.MOV.U32 R123, RZ, RZ, -0x1 ;  /* 0xffffffffff7b7424 */ /* 0x000fe400078e00ff */
[----:B------:R-:W-:Y:S05]  /*2b90*/  CALL.REL.NOINC `($__internal_67_$__cuda_sm70_shflsync_down_p) ;  /* 0x000000e000007944 */ /* 0x000fea0003c00000 */
[----:B------:R-:W-:Y:S01]  /*2ba0*/  FADD.FTZ R91, R98, R91 ;  /* 0x0000005b625b7221 */ /* 0x000fe20000010000 */
[----:B------:R-:W-:Y:S01]  /*2bb0*/  MOV R72, 0x2c10 ;  /* 0x00002c1000487802 */ /* 0x000fe20000000f00 */
[----:B-1----:R-:W-:Y:S01]  /*2bc0*/  FADD.FTZ R75, R75, R74 ;  /* 0x0000004a4b4b7221 */ /* 0x002fe20000010000 */
[----:B------:R-:W-:Y:S01]  /*2bd0*/  HFMA2.MMA R74, -RZ, RZ, 0, 5.9604644775390625e-08 ;  /* 0x00000001ff4a7435 */ /* 0x000fe200000001ff */
[----:B------:R-:W-:Y:S02]  /*2be0*/  IMAD.MOV.U32 R123, RZ, RZ, -0x1 ;  /* 0xffffffffff7b7424 */ /* 0x000fe400078e00ff */
[----:B------:R-:W-:-:S03]  /*2bf0*/  IMAD.MOV.U32 R73, RZ, RZ, R91 ;  /* 0x000000ffff497224 */ /* 0x000fc600078e005b */
[----:B------:R-:W-:Y:S05]  /*2c00*/  CALL.REL.NOINC `($__internal_67_$__cuda_sm70_shflsync_down_p) ;  /* 0x0000007000007944 */ /* 0x000fea0003c00000 */
[----:B-1----:R-:W-:Y:S01]  /*2c10*/  MOV R98, R74 ;  /* 0x0000004a00627202 */ /* 0x002fe20000000f00 */
[----:B------:R-:W-:Y:S01]  /*2c20*/  IMAD.MOV.U32 R73, RZ, RZ, R75 ;  /* 0x000000ffff497224 */ /* 0x000fe200078e004b */
[----:B------:R-:W-:Y:S01]  /*2c30*/  MOV R123, 0xffffffff ;  /* 0xffffffff007b7802 */ /* 0x000fe20000000f00 */
[----:B------:R-:W-:Y:S01]  /*2c40*/  IMAD.MOV.U32 R74, RZ, RZ, 0x1 ;  /* 0x00000001ff4a7424 */ /* 0x000fe200078e00ff */
[----:B------:R-:W-:-:S02]  /*2c50*/  MOV R72, 0x2c70 ;  /* 0x00002c7000487802 */ /* 0x000fc40000000f00 */
[----:B------:R-:W-:Y:S05]  /*2c60*/  CALL.REL.NOINC `($__internal_67_$__cuda_sm70_shflsync_down_p) ;  /* 0x0000001000007944 */ /* 0x000fea0003c00000 */
[----:B-1----:R-:W-:Y:S05]  /*2c70*/  BRA `(.L_x_2538) ;  /* 0xffffe57000007947 */ /* 0x002fea000383ffff */
        .weak           $__internal_67_$__cuda_sm70_shflsync_down_p
        .type           $__internal_67_$__cuda_sm70_shflsync_down_p,@function
        .size           $__internal_67_$__cuda_sm70_shflsync_down_p,(.L_x_6716 - $__internal_67_$__cuda_sm70_shflsync_down_p)
$__internal_67_$__cuda_sm70_shflsync_down_p:
[----:B------:R-:W-:Y:S01]  /*2c80*/  IMAD.MOV.U32 R122, RZ, RZ, 0x1f ;  /* 0x0000001fff7a7424 */ /* 0x000fe200078e00ff */
[----:B------:R-:W-:Y:S04]  /*2c90*/  WARPSYNC R123 ;  /* 0x0000007b00007348 */ /* 0x000fe80003800000 */
[----:B------:R0:W1:Y:S02]  /*2ca0*/  SHFL.DOWN PT, R74, R73, R74, R122 ;  /* 0x0800004a494a7389 */ /* 0x00006400000e007a */
[----:B0-----:R-:W-:Y:S01]  /*2cb0*/  HFMA2.MMA R73, -RZ, RZ, 0, 0 ;  /* 0x00000000ff497435 */ /* 0x001fe200000001ff */
[----:B------:R-:W-:-:S05]  /*2cc0*/  SHF.R.U32.HI R122, RZ, 0x5, R124 ;  /* 0x00000005ff7a7819 */ /* 0x000fca000001167c */
[----:B------:R-:W-:Y:S05]  /*2cd0*/  RET.REL.NODEC R72 `(_ZN10layer_norm13ln_bwd_kernelINS_13Kernel_traitsI13__nv_bfloat16S2_fS2_fjLj1536ELj1ELj1ELj4ELj8ENS_18Kernel_traits_baseILj1536ES2_S2_fS2_fjLj128EEEEELb0ELb1ELb1ELb1EEEvNS_9BwdParamsE) ;  /* 0xffffd32048007950 */ /* 0x000fea0003c3ffff */
.L_x_2539:
        /* <DEDUP_REMOVED lines=10> */
.L_x_6716:


//--------------------- .text._ZN10layer_norm13ln_bwd_kernelINS_13Kernel_traitsI13__nv_bfloat16S2_fS2_fjLj1536ELj1ELj1ELj4ELj8ENS_18Kernel_traits_baseILj1536ES2_S2_fS2_fjLj128EEEEELb1ELb0ELb0ELb0EEEvNS_9BwdParamsE --------------------------
	.section	.text._ZN10layer_norm13ln_bwd_kernelINS_13Kernel_traitsI13__nv_bfloat16S2_fS2_fjLj1536ELj1ELj1ELj4ELj8ENS_18Kernel_traits_baseILj1536ES2_S2_fS2_fjLj128EEEEELb1ELb0ELb0ELb0EEEvNS_9BwdParamsE,"ax",@progbits
	.sectioninfo	@"SHI_REGISTERS=105"
	.align	128
        .global         _ZN10layer_norm13ln_bwd_kernelINS_13Kernel_traitsI13__nv_bfloat16S2_fS2_fjLj1536ELj1ELj1ELj4ELj8ENS_18Kernel_traits_baseILj1536ES2_S2_fS2_fjLj128EEEEELb1ELb0ELb0ELb0EEEvNS_9BwdParamsE
        .type           _ZN10layer_norm13ln_bwd_kernelINS_13Kernel_traitsI13__nv_bfloat16S2_fS2_fjLj1536ELj1ELj1ELj4ELj8ENS_18Kernel_traits_baseILj1536ES2_S2_fS2_fjLj128EEEEELb1ELb0ELb0ELb0EEEvNS_9BwdParamsE,@function
        .size           _ZN10layer_norm13ln_bwd_kernelINS_13Kernel_traitsI13__nv_bfloat16S2_fS2_fjLj1536ELj1ELj1ELj4ELj8ENS_18Kernel_traits_baseILj1536ES2_S2_fS2_fjLj128EEEEELb1ELb0ELb0ELb0EEEvNS_9BwdParamsE,(.L_x_6717 - _ZN10layer_norm13ln_bwd_kernelINS_13Kernel_traitsI13__nv_bfloat16S2_fS2_fjLj1536ELj1ELj1ELj4ELj8ENS_18Kernel_traits_baseILj1536ES2_S2_fS2_fjLj128EEEEELb1ELb0ELb0ELb0EEEvNS_9BwdParamsE)
        .other          _ZN10layer_norm13ln_bwd_kernelINS_13Kernel_traitsI13__nv_bfloat16S2_fS2_fjLj1536ELj1ELj1ELj4ELj8ENS_18Kernel_traits_baseILj1536ES2_S2_fS2_fjLj128EEEEELb1ELb0ELb0ELb0EEEvNS_9BwdParamsE,@"STO_CUDA_ENTRY STV_DEFAULT"
_ZN10layer_norm13ln_bwd_kernelINS_13Kernel_traitsI13__nv_bfloat16S2_fS2_fjLj1536ELj1ELj1ELj4ELj8ENS_18Kernel_traits_baseILj1536ES2_S2_fS2_fjLj128EEEEELb1ELb0ELb0ELb0EEEvNS_9BwdParamsE:
.text._ZN10layer_norm13ln_bwd_kernelINS_13Kernel_traitsI13__nv_bfloat16S2_fS2_fjLj1536ELj1ELj1ELj4ELj8ENS_18Kernel_traits_baseILj1536ES2_S2_fS2_fjLj128EEEEELb1ELb0ELb0ELb0EEEvNS_9BwdParamsE:
        /* <DEDUP_REMOVED lines=41> */
[----:B------:R-:W-:Y:S01]  /*0290*/  SHF.R.U64 R15, R4, 0x10, R5 ;  /* 0x00000010040f7819 */ /* 0x000fe20000001205 */
[----:B------:R-:W-:Y:S01]  /*02a0*/  IMAD.MOV.U32 R9, RZ, RZ, R7 ;  /* 0x000000ffff097224 */ /* 0x000fe200078e0007 */
[----:B------:R-:W-:Y:S01]  /*02b0*/  MOV R14, R5 ;  /* 0x00000005000e7202 */ /* 0x000fe20000000f00 */
[----:B------:R-:W-:Y:S01]  /*02c0*/  HFMA2.MMA R21, -RZ, RZ, 0, 0 ;  /* 0x00000000ff157435 */ /* 0x000fe200000001ff */
[----:B------:R-:W-:Y:S02]  /*02d0*/  SHF.R.U32.HI R13, RZ, 0x10, R5 ;  /* 0x00000010ff0d7819 */ /* 0x000fe40000011605 */
[----:B------:R-:W-:Y:S02]  /*02e0*/  MOV R12, R6 ;  /* 0x00000006000c7202 */ /* 0x000fe40000000f00 */
[----:B------:R-:W-:-:S02]  /*02f0*/  SHF.R.U64 R0, R6, 0x10, R7 ;  /* 0x0000001006007819 */ /* 0x000fc40000001207 */
[----:B------:R-:W-:Y:S02]  /*0300*/  SHF.R.U32.HI R8, RZ, 0x10, R7 ;  /* 0x00000010ff087819 */ /* 0x000fe40000011607 */
[----:B------:R-:W-:Y:S02]  /*0310*/  MOV R7, R10 ;  /* 0x0000000a00077202 */ /* 0x000fe40000000f00 */
[--C-:B------:R-:W-:Y:S02]  /*0320*/  SHF.R.U64 R6, R10, 0x10, R11.reuse ;  /* 0x000000100a067819 */ /* 0x100fe4000000120b */
[----:B------:R-:W-:Y:S02]  /*0330*/  MOV R5, R11 ;  /* 0x0000000b00057202 */ /* 0x000fe40000000f00 */
        /* <DEDUP_REMOVED lines=14> */
.L_x_2555:
        /* <DEDUP_REMOVED lines=11> */
[----:B------:R-:W-:Y:S01]  /*04d0*/  IMAD R66, R17, c[0x0][0x168], RZ ;  /* 0x00005a0011427a24 */ /* 0x000fe200078e02ff */
[----:B------:R-:W-:-:S04]  /*04e0*/  LOP3.LUT R68, R19, 0x7f, RZ, 0xc0, !PT ;  /* 0x0000007f13447812 */ /* 0x000fc800078ec0ff */
[----:B------:R-:W-:-:S04]  /*04f0*/  SHF.R.S32.HI R67, RZ, 0x1f, R66 ;  /* 0x0000001fff437819 */ /* 0x000fc80000011442 */
[----:B------:R-:W-:Y:S01]  /*0500*/  LEA.HI R67, R67, R66, RZ, 0x2 ;  /* 0x0000004243437211 */ /* 0x000fe200078f10ff */
[----:B------:R-:W-:Y:S01]  /*0510*/  BSSY B0, `(.L_x_2541) ;  /* 0x000003d000007945 */ /* 0x000fe20003800000 */
[----:B------:R-:W-:Y:S02]  /*0520*/  ISETP.NE.AND P1, PT, R18, RZ, PT ;  /* 0x000000ff1200720c */ /* 0x000fe40003f25270 */
[----:B------:R-:W-:Y:S01]  /*0530*/  LEA.HI.SX32 R68, R67, R68, 0x1e ;  /* 0x0000004443447211 */ /* 0x000fe200078ff2ff */
[----:B------:R-:W-:Y:S01]  /*0540*/  IMAD.MOV.U32 R97, RZ, RZ, RZ ;  /* 0x000000ffff617224 */ /* 0x000fe200078e00ff */
[----:B------:R-:W-:Y:S02]  /*0550*/  LOP3.LUT P5, RZ, R11, 0xff, RZ, 0xc0, !PT ;  /* 0x000000ff0bff7812 */ /* 0x000fe400078ac0ff */
[----:B------:R-:W-:Y:S02]  /*0560*/  MOV R98, RZ ;  /* 0x000000ff00627202 */ /* 0x000fe40000000f00 */
[----:B------:R-:W-:-:S02]  /*0570*/  SHF.R.U32.HI R90, RZ, 0x5, R19 ;  /* 0x00000005ff5a7819 */ /* 0x000fc40000011613 */
        /* <DEDUP_REMOVED lines=8> */
[----:B------:R-:W3:Y:S01]  /*0600*/  LDG.E.128 R60, [R60.64] ;  /* 0x000000043c3c7981 */ /* 0x000ee2000c1e1d00 */
[----:B------:R-:W-:-:S04]  /*0610*/  ISETP.NE.U32.AND P1, PT, RZ, c[0x0][0x218], PT ;  /* 0x00008600ff007a0c */ /* 0x000fc80003f25070 */
[----:B------:R-:W-:-:S13]  /*0620*/  ISETP.NE.AND.EX P1, PT, RZ, c[0x0][0x21c], PT, P1 ;  /* 0x00008700ff007a0c */ /* 0x000fda0003f25310 */
[----:B------:R-:W-:-:S04]  /*0630*/  @P1 LEA R66, P6, R68, c[0x0][0x218], 0x4 ;  /* 0x0000860044421a11 */ /* 0x000fc800078c20ff */
[C---:B------:R-:W-:Y:S02]  /*0640*/  @P1 LEA.HI.X R67, R68.reuse, c[0x0][0x21c], RZ, 0x4, P6 ;  /* 0x0000870044431a11 */ /* 0x040fe400030f24ff */
[----:B------:R-:W-:-:S03]  /*0650*/  LEA R70, P6, R68, c[0x0][0x190], 0x2 ;  /* 0x0000640044467a11 */ /* 0x000fc600078c10ff */
[----:B------:R0:W5:Y:S01]  /*0660*/  @P1 LDG.E.128 R44, [R66.64] ;  /* 0x00000004422c1981 */ /* 0x000162000c1e1d00 */
[----:B------:R-:W-:-:S05]  /*0670*/  LEA.HI.X R71, R68, c[0x0][0x194], RZ, 0x2, P6 ;  /* 0x0000650044477a11 */ /* 0x000fca00030f14ff */
[----:B------:R1:W5:Y:S01]  /*0680*/  LDG.E R3, [R70.64] ;  /* 0x0000000446037981 */ /* 0x000362000c1e1900 */
[----:B------:R-:W-:Y:S02]  /*0690*/  IADD3 R99, R68, 0x80, RZ ;  /* 0x0000008044637810 */ /* 0x000fe40007ffe0ff */
[----:B--2---:R-:W-:Y:S02]  /*06a0*/  MOV R69, R64 ;  /* 0x0000004000457202 */ /* 0x004fe40000000f00 */
[----:B------:R-:W-:Y:S01]  /*06b0*/  SHF.R.U64 R73, R64, 0x10, R65 ;  /* 0x0000001040497819 */ /* 0x000fe20000001241 */
[C---:B---3--:R-:W-:Y:S01]  /*06c0*/  FADD.FTZ R64, -R96.reuse, R61 ;  /* 0x0000003d60407221 */ /* 0x048fe20000010100 */
[----:B------:R-:W-:Y:S01]  /*06d0*/  MOV R72, R65 ;  /* 0x0000004100487202 */ /* 0x000fe20000000f00 */
[C---:B------:R-:W-:Y:S01]  /*06e0*/  FADD.FTZ R60, -R96.reuse, R60 ;  /* 0x0000003c603c7221 */ /* 0x040fe20000010100 */
[----:B------:R-:W-:Y:S01]  /*06f0*/  PRMT R61, RZ, 0x5410, R69 ;  /* 0x00005410ff3d7816 */ /* 0x000fe20000000045 */
[C---:B------:R-:W-:Y:S01]  /*0700*/  FADD.FTZ R74, -R96.reuse, R62 ;  /* 0x0000003e604a7221 */ /* 0x040fe20000010100 */
[----:B------:R-:W-:Y:S01]  /*0710*/  PRMT R62, RZ, 0x5410, R73 ;  /* 0x00005410ff3e7816 */ /* 0x000fe20000000049 */
[----:B------:R-:W-:Y:S01]  /*0720*/  FADD.FTZ R76, -R96, R63 ;  /* 0x0000003f604c7221 */ /* 0x000fe20000010100 */
[----:B------:R-:W-:Y:S01]  /*0730*/  PRMT R63, RZ, 0x5410, R72 ;  /* 0x00005410ff3f7816 */ /* 0x000fe20000000048 */
[----:B-----5:R-:W-:-:S02]  /*0740*/  FMUL.FTZ R69, R95, R60 ;  /* 0x0000003c5f457220 */ /* 0x020fc40000410000 */
[-C--:B------:R-:W-:Y:S01]  /*0750*/  FMUL.FTZ R72, R16, R61.reuse ;  /* 0x0000003d10487220 */ /* 0x080fe20000410000 */
[----:B------:R-:W-:Y:S01]  /*0760*/  SHF.R.U32.HI R65, RZ, 0x10, R65 ;  /* 0x00000010ff417819 */ /* 0x000fe20000011641 */
[----:B------:R-:W-:Y:S02]  /*0770*/  FADD.FTZ R32, R32, R61 ;  /* 0x0000003d20207221 */ /* 0x000fe40000010000 */
[----:B------:R-:W-:Y:S02]  /*0780*/  FFMA.FTZ R20, R69, R61, R20 ;  /* 0x0000003d45147223 */ /* 0x000fe40000010014 */
[C---:B------:R-:W-:Y:S02]  /*0790*/  FMUL.FTZ R73, R95.reuse, R74 ;  /* 0x0000004a5f497220 */ /* 0x040fe40000410000 */
[----:B-1----:R-:W-:Y:S02]  /*07a0*/  FMUL.FTZ R70, R95, R64 ;  /* 0x000000405f467220 */ /* 0x002fe40000410000 */
[----:B------:R-:W-:-:S02]  /*07b0*/  FMUL.FTZ R71, R15, R62 ;  /* 0x0000003e0f477220 */ /* 0x000fc40000410000 */
[----:B------:R-:W-:Y:S02]  /*07c0*/  FADD.FTZ R60, RZ, R72 ;  /* 0x00000048ff3c7221 */ /* 0x000fe40000010000 */
[----:B------:R-:W-:Y:S01]  /*07d0*/  FFMA.FTZ R61, R69, R72, RZ ;  /* 0x00000048453d7223 */ /* 0x000fe200000100ff */
[----:B0-----:R-:W-:Y:S01]  /*07e0*/  PRMT R66, RZ, 0x5410, R65 ;  /* 0x00005410ff427816 */ /* 0x001fe20000000041 */
        /* <DEDUP_REMOVED lines=15> */
.L_x_2542:
[----:B0-----:R-:W-:Y:S05]  /*08e0*/  BSYNC B0 ;  /* 0x0000000000007941 */ /* 0x001fea0003800000 */
.L_x_2541:
[----:B------:R-:W-:Y:S01]  /*08f0*/  BSSY B0, `(.L_x_2543) ;  /* 0x0000035000007945 */ /* 0x000fe20003800000 */
[----:B------:R-:W-:Y:S05]  /*0900*/  @!P3 BRA `(.L_x_2544) ;  /* 0x000003300000b947 */ /* 0x000fea0003800000 */
[----:B------:R-:W-:Y:S01]  /*0910*/  IMAD.MOV.U32 R64, RZ, RZ, 0x8 ;  /* 0x00000008ff407424 */ /* 0x000fe200078e00ff */
[----:B------:R-:W-:-:S03]  /*0920*/  LEA R60, P1, R99, c[0x0][0x188], 0x4 ;  /* 0x00006200633c7a11 */ /* 0x000fc600078220ff */
[C---:B------:R-:W-:Y:S01]  /*0930*/  IMAD.WIDE.U32 R64, R99.reuse, R64, c[0x0][0x208] ;  /* 0x0000820063407625 */ /* 0x040fe200078e0040 */
[----:B------:R-:W-:Y:S02]  /*0940*/  LEA.HI.X R61, R99, c[0x0][0x18c], RZ, 0x4, P1 ;  /* 0x00006300633d7a11 */ /* 0x000fe400008f24ff */
[----:B------:R-:W-:-:S03]  /*0950*/  ISETP.NE.U32.AND P1, PT, RZ, c[0x0][0x218], PT ;  /* 0x00008600ff007a0c */ /* 0x000fc60003f25070 */
[----:B------:R-:W2:Y:S04]  /*0960*/  LDG.E.64 R64, [R64.64] ;  /* 0x0000000440407981 */ /* 0x000ea8000c1e1b00 */
[----:B------:R-:W3:Y:S01]  /*0970*/  LDG.E.128 R60, [R60.64] ;  /* 0x000000043c3c7981 */ /* 0x000ee2000c1e1d00 */
        /* <DEDUP_REMOVED lines=14> */
[----:B------:R-:W-:Y:S01]  /*0a60*/  FADD.FTZ R62, -R96, R62 ;  /* 0x0000003e603e7221 */ /* 0x000fe20000010100 */
[----:B-1----:R-:W-:Y:S01]  /*0a70*/  PRMT R79, RZ, 0x5410, R81 ;  /* 0x00005410ff4f7816 */ /* 0x002fe20000000051 */
[C---:B-----5:R-:W-:Y:S01]  /*0a80*/  FMUL.FTZ R78, R95.reuse, R64 ;  /* 0x000000405f4e7220 */ /* 0x060fe20000410000 */
[----:B------:R-:W-:Y:S01]  /*0a90*/  PRMT R82, RZ, 0x5410, R80 ;  /* 0x00005410ff527816 */ /* 0x000fe20000000050 */
[----:B------:R-:W-:-:S02]  /*0aa0*/  FMUL.FTZ R77, R95, R60 ;  /* 0x0000003c5f4d7220 */ /* 0x000fc40000410000 */
[----:B------:R-:W-:Y:S01]  /*0ab0*/  FMUL.FTZ R80, R12, R61 ;  /* 0x0000003d0c507220 */ /* 0x000fe20000410000 */
[----:B------:R-:W-:Y:S01]  /*0ac0*/  SHF.R.U32.HI R65, RZ, 0x10, R65 ;  /* 0x00000010ff417819 */ /* 0x000fe20000011641 */
[----:B------:R-:W-:Y:S02]  /*0ad0*/  FADD.FTZ R37, R37, R79 ;  /* 0x0000004f25257221 */ /* 0x000fe40000010000 */
[-C--:B------:R-:W-:Y:S02]  /*0ae0*/  FFMA.FTZ R25, R78, R79.reuse, R25 ;  /* 0x0000004f4e197223 */ /* 0x080fe40000010019 */
[----:B------:R-:W-:Y:S02]  /*0af0*/  FMUL.FTZ R81, R95, R62 ;  /* 0x0000003e5f517220 */ /* 0x000fe40000410000 */
[----:B------:R-:W-:Y:S02]  /*0b00*/  FMUL.FTZ R79, R10, R79 ;  /* 0x0000004f0a4f7220 */ /* 0x000fe40000410000 */
[----:B------:R-:W-:-:S02]  /*0b10*/  FADD.FTZ R60, R97, R80 ;  /* 0x00000050613c7221 */ /* 0x000fc40000010000 */
[C---:B------:R-:W-:Y:S02]  /*0b20*/  FFMA.FTZ R98, R77.reuse, R80, R98 ;  /* 0x000000504d627223 */ /* 0x040fe40000010062 */
[----:B------:R-:W-:Y:S01]  /*0b30*/  FADD.FTZ R84, -R96, R63 ;  /* 0x0000003f60547221 */ /* 0x000fe20000010100 */
[----:B------:R-:W-:Y:S01]  /*0b40*/  PRMT R63, RZ, 0x5410, R65 ;  /* 0x00005410ff3f7816 */ /* 0x000fe20000000041 */
        /* <DEDUP_REMOVED lines=15> */
.L_x_2544:
[----:B0-----:R-:W-:Y:S05]  /*0c40*/  BSYNC B0 ;  /* 0x0000000000007941 */ /* 0x001fea0003800000 */
.L_x_2543:
        /* <DEDUP_REMOVED lines=52> */
.L_x_2546:
[----:B0-----:R-:W-:Y:S05]  /*0f90*/  BSYNC B0 ;  /* 0x0000000000007941 */ /* 0x001fea0003800000 */
.L_x_2545:
[----:B------:R-:W-:Y:S01]  /*0fa0*/  LOP3.LUT R99, R90, 0x7fffffc, RZ, 0xc0, !PT ;  /* 0x07fffffc5a637812 */ /* 0x000fe200078ec0ff */
[----:B------:R-:W-:Y:S01]  /*0fb0*/  IMAD.MOV.U32 R96, RZ, RZ, 0x3f800000 ;  /* 0x3f800000ff607424 */ /* 0x000fe200078e00ff */
[----:B------:R-:W-:-:S02]  /*0fc0*/  LOP3.LUT P1, RZ, R19, 0x1f, RZ, 0xc0, !PT ;  /* 0x0000001f13ff7812 */ /* 0x000fc4000782c0ff */
[----:B------:R-:W-:Y:S02]  /*0fd0*/  @!P5 IADD3 R99, R99, 0x4, RZ ;  /* 0x000000046363d810 */ /* 0x000fe40007ffe0ff */
[----:B-----5:R-:W-:Y:S01]  /*0fe0*/  @P0 PRMT R96, RZ, 0x5410, R91 ;  /* 0x00005410ff600816 */ /* 0x020fe2000000005b */
[----:B------:R-:W-:Y:S06]  /*0ff0*/  BRA.DIV ~URZ, `(.L_x_2547) ;  /* 0x00000f427f007947 */ /* 0x000fec000b800000 */
[----:B------:R0:W1:Y:S02]  /*1000*/  SHFL.DOWN PT, R62, R97, 0x10, 0x1f ;  /* 0x0a001f00613e7f89 */ /* 0x00006400000e0000 */
.L_x_2556:
        /* <DEDUP_REMOVED lines=18> */
.L_x_2557:
[----:B------:R-:W-:Y:S01]  /*1130*/  @!P1 LOP3.LUT R60, R90, 0x3, RZ, 0xc0, !PT ;  /* 0x000000035a3c9812 */ /* 0x000fe200078ec0ff */
[----:B--2---:R-:W-:Y:S01]  /*1140*/  FADD.FTZ R90, R67, R64 ;  /* 0x00000040435a7221 */ /* 0x004fe20000010000 */
[----:B------:R-:W-:Y:S01]  /*1150*/  WARPSYNC 0xffffffff ;  /* 0xffffffff00007948 */ /* 0x000fe20003800000 */
[----:B-1----:R-:W-:Y:S01]  /*1160*/  FADD.FTZ R91, R91, R66 ;  /* 0x000000425b5b7221 */ /* 0x002fe20000010000 */
[----:B------:R-:W-:Y:S01]  /*1170*/  @!P1 IADD3 R97, R99, R60, RZ ;  /* 0x0000003c63619210 */ /* 0x000fe20007ffe0ff */
[----:B------:R-:W-:Y:S01]  /*1180*/  BSSY B0, `(.L_x_2549) ;  /* 0x0000049000007945 */ /* 0x000fe20003800000 */
[----:B------:R-:W-:-:S03]  /*1190*/  ISETP.NE.AND P0, PT, R18, RZ, PT ;  /* 0x000000ff1200720c */ /* 0x000fc60003f05270 */
[----:B------:R-:W-:Y:S04]  /*11a0*/  @!P1 STS.64 [R97.X8+0x1800], R90 ;  /* 0x0018005a61009388 */ /* 0x000fe80000008a00 */
[----:B------:R-:W-:Y:S06]  /*11b0*/  BAR.SYNC.DEFER_BLOCKING 0x0 ;  /* 0x0000000000007b1d */ /* 0x000fec0000010000 */
[----:B------:R-:W1:Y:S04]  /*11c0*/  LDS.128 R60, [R99.X8+0x1800] ;  /* 0x00180000633c7984 */ /* 0x000e680000008c00 */
[----:B0-----:R-:W0:Y:S01]  /*11d0*/  LDS.128 R64, [R99.X8+0x1810] ;  /* 0x0018100063407984 */ /* 0x001e220000008c00 */
[----:B-1----:R-:W-:-:S02]  /*11e0*/  FADD.FTZ R101, RZ, R60 ;  /* 0x0000003cff657221 */ /* 0x002fc40000010000 */
[----:B------:R-:W-:Y:S02]  /*11f0*/  FADD.FTZ R60, RZ, R61 ;  /* 0x0000003dff3c7221 */ /* 0x000fe40000010000 */
[----:B------:R-:W-:Y:S02]  /*1200*/  FADD.FTZ R101, R62, R101 ;  /* 0x000000653e657221 */ /* 0x000fe40000010000 */
[----:B------:R-:W-:Y:S02]  /*1210*/  FADD.FTZ R60, R63, R60 ;  /* 0x0000003c3f3c7221 */ /* 0x000fe40000010000 */
[----:B0-----:R-:W-:Y:S02]  /*1220*/  FADD.FTZ R101, R101, R64 ;  /* 0x0000004065657221 */ /* 0x001fe40000010000 */
        /* <DEDUP_REMOVED lines=12> */
[----:B------:R-:W-:Y:S01]  /*12f0*/  FADD.FTZ R60, R71, -R60 ;  /* 0x8000003c473c7221 */ /* 0x000fe20000010000 */
[----:B------:R-:W-:Y:S01]  /*1300*/  LOP3.LUT P5, RZ, R3, 0xff000000, RZ, 0xc0, !PT ;  /* 0xff00000003ff7812 */ /* 0x000fe200078ac0ff */
[----:B------:R-:W-:Y:S02]  /*1310*/  FADD.FTZ R64, R75, -R64 ;  /* 0x800000404b407221 */ /* 0x000fe40000010000 */
[----:B------:R-:W-:-:S02]  /*1320*/  FMUL.FTZ R62, R95, R60 ;  /* 0x0000003c5f3e7220 */ /* 0x000fc40000410000 */
[----:B------:R-:W-:Y:S02]  /*1330*/  FFMA.FTZ R63, R73, R66, R67 ;  /* 0x00000042493f7223 */ /* 0x000fe40000010043 */
[----:B------:R-:W-:Y:S02]  /*1340*/  FMUL.FTZ R98, R95, R64 ;  /* 0x000000405f627220 */ /* 0x000fe40000410000 */
[----:B------:R-:W-:Y:S02]  /*1350*/  FADD.FTZ R64, R74, -R63 ;  /* 0x8000003f4a407221 */ /* 0x000fe40000010000 */
[----:B------:R-:W-:Y:S02]  /*1360*/  @P0 FADD.FTZ R62, R45, R62 ;  /* 0x0000003e2d3e0221 */ /* 0x000fe40000010000 */
[----:B------:R-:W-:Y:S02]  /*1370*/  @P0 FADD.FTZ R98, R47, R98 ;  /* 0x000000622f620221 */ /* 0x000fe40000010000 */
[----:B------:R-:W-:-:S02]  /*1380*/  FMUL.FTZ R60, R62, R96 ;  /* 0x000000603e3c7220 */ /* 0x000fc40000410000 */
[----:B------:R-:W-:Y:S02]  /*1390*/  FFMA.FTZ R61, R69, R66, R67 ;  /* 0x00000042453d7223 */ /* 0x000fe40000010043 */
[----:B------:R-:W-:Y:S02]  /*13a0*/  FMUL.FTZ R65, R95, R64 ;  /* 0x000000405f417220 */ /* 0x000fe40000410000 */
[----:B------:R-:W-:Y:S02]  /*13b0*/  FMUL.FTZ R63, R60, c[0x0][0x1e8] ;  /* 0x00007a003c3f7a20 */ /* 0x000fe40000410000 */
[----:B------:R-:W-:Y:S02]  /*13c0*/  FMUL.FTZ R64, R98, R96 ;  /* 0x0000006062407220 */ /* 0x000fe40000410000 */
[----:B------:R-:W-:Y:S01]  /*13d0*/  FADD.FTZ R60, R72, -R61 ;  /* 0x8000003d483c7221 */ /* 0x000fe20000010000 */
[----:B------:R-:W-:Y:S01]  /*13e0*/  FSEL R61, R63, RZ, P1 ;  /* 0x000000ff3f3d7208 */ /* 0x000fe20000800000 */
[----:B------:R-:W-:Y:S01]  /*13f0*/  @P0 FADD.FTZ R65, R46, R65 ;  /* 0x000000412e410221 */ /* 0x000fe20000010000 */
[----:B------:R-:W-:Y:S01]  /*1400*/  LOP3.LUT P1, RZ, R3, 0xff, RZ, 0xc0, !PT ;  /* 0x000000ff03ff7812 */ /* 0x000fe2000782c0ff */
[----:B------:R-:W-:-:S02]  /*1410*/  FMUL.FTZ R64, R64, c[0x0][0x1e8] ;  /* 0x00007a0040407a20 */ /* 0x000fc40000410000 */
[----:B------:R-:W-:Y:S01]  /*1420*/  FMUL.FTZ R63, R95, R60 ;  /* 0x0000003c5f3f7220 */ /* 0x000fe20000410000 */
[----:B------:R-:W0:Y:S01]  /*1430*/  F2F.BF16.F32 R61, R61 ;  /* 0x0000003d003d7304 */ /* 0x000e220000202000 */
[-C--:B------:R-:W-:Y:S01]  /*1440*/  FMUL.FTZ R60, R65, R96.reuse ;  /* 0x00000060413c7220 */ /* 0x080fe20000410000 */
[----:B------:R-:W-:Y:S01]  /*1450*/  FSEL R91, R64, RZ, P5 ;  /* 0x000000ff405b7208 */ /* 0x000fe20002800000 */
[----:B------:R-:W-:Y:S01]  /*1460*/  @P0 FADD.FTZ R63, R44, R63 ;  /* 0x0000003f2c3f0221 */ /* 0x000fe20000010000 */
[----:B------:R-:W-:Y:S01]  /*1470*/  LOP3.LUT P0, RZ, R3, 0xff0000, RZ, 0xc0, !PT ;  /* 0x00ff000003ff7812 */ /* 0x000fe2000780c0ff */
[----:B------:R-:W-:Y:S02]  /*1480*/  FMUL.FTZ R64, R60, c[0x0][0x1e8] ;  /* 0x00007a003c407a20 */ /* 0x000fe40000410000 */
[----:B------:R-:W-:Y:S01]  /*1490*/  FMUL.FTZ R60, R63, R96 ;  /* 0x000000603f3c7220 */ /* 0x000fe20000410000 */
[----:B------:R-:W1:Y:S02]  /*14a0*/  F2F.BF16.F32 R91, R91 ;  /* 0x0000005b005b7304 */ /* 0x000e640000202000 */
[----:B------:R-:W-:Y:S01]  /*14b0*/  FSEL R90, R64, RZ, P0 ;  /* 0x000000ff405a7208 */ /* 0x000fe20000000000 */
[----:B------:R-:W-:Y:S01]  /*14c0*/  FMUL.FTZ R60, R60, c[0x0][0x1e8] ;  /* 0x00007a003c3c7a20 */ /* 0x000fe20000410000 */
[----:B------:R-:W-:-:S04]  /*14d0*/  ISETP.NE.U32.AND P0, PT, RZ, c[0x0][0x258], PT ;  /* 0x00009600ff007a0c */ /* 0x000fc80003f05070 */
[----:B------:R-:W2:Y:S01]  /*14e0*/  F2F.BF16.F32 R90, R90 ;  /* 0x0000005a005a7304 */ /* 0x000ea20000202000 */
[----:B------:R-:W-:Y:S01]  /*14f0*/  FSEL R64, R60, RZ, P1 ;  /* 0x000000ff3c407208 */ /* 0x000fe20000800000 */
[----:B0-----:R-:W-:Y:S01]  /*1500*/  IMAD.WIDE.U32 R60, R61, 0x10000, RZ ;  /* 0x000100003d3c7825 */ /* 0x001fe200078e00ff */
[----:B------:R-:W-:-:S04]  /*1510*/  ISETP.NE.AND.EX P0, PT, RZ, c[0x0][0x25c], PT, P0 ;  /* 0x00009700ff007a0c */ /* 0x000fc80003f05300 */
[----:B------:R-:W-:Y:S01]  /*1520*/  SEL R56, R63, R56, P0 ;  /* 0x000000383f387207 */ /* 0x000fe20000000000 */
[----:B------:R-:W0:Y:S01]  /*1530*/  F2F.BF16.F32 R97, R64 ;  /* 0x0000004000617304 */ /* 0x000e220000202000 */
[----:B-1----:R-:W-:Y:S02]  /*1540*/  SHF.L.U32 R91, R91, 0x10, RZ ;  /* 0x000000105b5b7819 */ /* 0x002fe400000006ff */
[----:B------:R-:W-:Y:S02]  /*1550*/  SEL R57, R62, R57, P0 ;  /* 0x000000393e397207 */ /* 0x000fe40000000000 */
[----:B------:R-:W-:Y:S02]  /*1560*/  SEL R58, R65, R58, P0 ;  /* 0x0000003a413a7207 */ /* 0x000fe40000000000 */
[----:B------:R-:W-:Y:S02]  /*1570*/  SEL R59, R98, R59, P0 ;  /* 0x0000003b623b7207 */ /* 0x000fe40000000000 */
[----:B------:R-:W-:-:S02]  /*1580*/  @P0 MOV R63, 0x10 ;  /* 0x00000010003f0802 */ /* 0x000fc40000000f00 */
[----:B--2---:R-:W-:Y:S01]  /*1590*/  LOP3.LUT R61, R61, R91, R90, 0xfe, !PT ;  /* 0x0000005b3d3d7212 */ /* 0x004fe200078efe5a */
[----:B------:R-:W-:Y:S02]  /*15a0*/  IMAD.MOV.U32 R91, RZ, RZ, 0x8 ;  /* 0x00000008ff5b7424 */ /* 0x000fe400078e00ff */
[----:B------:R-:W-:Y:S01]  /*15b0*/  @P0 IMAD.WIDE.U32 R62, R68, R63, c[0x0][0x258] ;  /* 0x00009600443e0625 */ /* 0x000fe200078e003f */
[----:B0-----:R-:W-:-:S03]  /*15c0*/  LOP3.LUT R60, R60, R97, RZ, 0xfc, !PT ;  /* 0x000000613c3c7212 */ /* 0x001fc600078efcff */
[C---:B------:R-:W-:Y:S01]  /*15d0*/  IMAD.WIDE.U32 R64, R68.reuse, R91, c[0x0][0x248] ;  /* 0x0000920044407625 */ /* 0x040fe200078e005b */
[----:B------:R0:W-:Y:S01]  /*15e0*/  @P0 STG.E.128 [R62.64], R56 ;  /* 0x000000383e000986 */ /* 0x0001e2000c101d04 */
[----:B------:R-:W-:-:S03]  /*15f0*/  IADD3 R68, R68, 0x80, RZ ;  /* 0x0000008044447810 */ /* 0x000fc60007ffe0ff */
[----:B------:R0:W-:Y:S04]  /*1600*/  STG.E.64 [R64.64], R60 ;  /* 0x0000003c40007986 */ /* 0x0001e8000c101b04 */
.L_x_2550:
[----:B------:R-:W-:Y:S05]  /*1610*/  BSYNC B0 ;  /* 0x0000000000007941 */ /* 0x000fea0003800000 */
.L_x_2549:
[----:B------:R-:W-:Y:S01]  /*1620*/  BSSY B0, `(.L_x_2551) ;  /* 0x0000039000007945 */ /* 0x000fe20003800000 */
[----:B------:R-:W-:Y:S05]  /*1630*/  @!P3 BRA `(.L_x_2552) ;  /* 0x000003700000b947 */ /* 0x000fea0003800000 */
[----:B------:R-:W-:Y:S01]  /*1640*/  ISETP.NE.U32.AND P0, PT, RZ, c[0x0][0x218], PT ;  /* 0x00008600ff007a0c */ /* 0x000fe20003f05070 */
[-CC-:B0-----:R-:W-:Y:S01]  /*1650*/  FFMA.FTZ R60, R78, R66.reuse, R67.reuse ;  /* 0x000000424e3c7223 */ /* 0x181fe20000010043 */
        /* <DEDUP_REMOVED lines=44> */
[----:B--2---:R-:W-:Y:S01]  /*1920*/  LOP3.LUT R61, R61, R91, R90, 0xfe, !PT ;  /* 0x0000005b3d3d7212 */ /* 0x004fe200078efe5a */
[----:B------:R-:W-:Y:S01]  /*1930*/  HFMA2.MMA R91, -RZ, RZ, 0, 4.76837158203125e-07 ;  /* 0x00000008ff5b7435 */ /* 0x000fe200000001ff */
[----:B------:R-:W-:-:S05]  /*1940*/  @P0 MOV R63, 0x10 ;  /* 0x00000010003f0802 */ /* 0x000fca0000000f00 */
[----:B------:R-:W-:Y:S01]  /*1950*/  @P0 IMAD.WIDE.U32 R62, R68, R63, c[0x0][0x258] ;  /* 0x00009600443e0625 */ /* 0x000fe200078e003f */
[----:B0-----:R-:W-:-:S03]  /*1960*/  LOP3.LUT R60, R60, R97, RZ, 0xfc, !PT ;  /* 0x000000613c3c7212 */ /* 0x001fc600078efcff */
[C---:B------:R-:W-:Y:S01]  /*1970*/  IMAD.WIDE.U32 R64, R68.reuse, R91, c[0x0][0x248] ;  /* 0x0000920044407625 */ /* 0x040fe200078e005b */
[----:B------:R0:W-:Y:S01]  /*1980*/  @P0 STG.E.128 [R62.64], R56 ;  /* 0x000000383e000986 */ /* 0x0001e2000c101d04 */
[----:B------:R-:W-:-:S03]  /*1990*/  IADD3 R68, R68, 0x80, RZ ;  /* 0x0000008044447810 */ /* 0x000fc60007ffe0ff */
[----:B------:R0:W-:Y:S04]  /*19a0*/  STG.E.64 [R64.64], R60 ;  /* 0x0000003c40007986 */ /* 0x0001e8000c101b04 */
.L_x_2552:
[----:B------:R-:W-:Y:S05]  /*19b0*/  BSYNC B0 ;  /* 0x0000000000007941 */ /* 0x000fea0003800000 */
.L_x_2551:
        /* <DEDUP_REMOVED lines=8> */
[----:B------:R-:W-:Y:S01]  /*1a40*/  HFMA2.MMA R91, -RZ, RZ, 0, 4.76837158203125e-07 ;  /* 0x00000008ff5b7435 */ /* 0x000fe200000001ff */
[----:B------:R-:W-:Y:S02]  /*1a50*/  FADD.FTZ R62, R93, -R62 ;  /* 0x8000003e5d3e7221 */ /* 0x000fe40000010000 */
[----:B------:R-:W-:-:S02]  /*1a60*/  FMUL.FTZ R64, R95, R60 ;  /* 0x0000003c5f407220 */ /* 0x000fc40000410000 */
[-CC-:B------:R-:W-:Y:S02]  /*1a70*/  FFMA.FTZ R61, R85, R66.reuse, R67.reuse ;  /* 0x00000042553d7223 */ /* 0x180fe40000010043 */
[----:B------:R-:W-:Y:S02]  /*1a80*/  FFMA.FTZ R67, R89, R66, R67 ;  /* 0x0000004259437223 */ /* 0x000fe40000010043 */
[----:B------:R-:W-:Y:S02]  /*1a90*/  FMUL.FTZ R90, R95, R62 ;  /* 0x0000003e5f5a7220 */ /* 0x000fe40000410000 */
[----:B------:R-:W-:Y:S02]  /*1aa0*/  @P0 FADD.FTZ R64, R53, R64 ;  /* 0x0000004035400221 */ /* 0x000fe40000010000 */
[----:B------:R-:W-:Y:S02]  /*1ab0*/  FADD.FTZ R66, R92, -R67 ;  /* 0x800000435c427221 */ /* 0x000fe40000010000 */
[----:B------:R-:W-:-:S02]  /*1ac0*/  FMUL.FTZ R62, R64, R96 ;  /* 0x00000060403e7220 */ /* 0x000fc40000410000 */
[----:B------:R-:W-:Y:S02]  /*1ad0*/  FADD.FTZ R60, R88, -R61 ;  /* 0x8000003d583c7221 */ /* 0x000fe40000010000 */
[----:B------:R-:W-:Y:S02]  /*1ae0*/  @P0 FADD.FTZ R90, R55, R90 ;  /* 0x0000005a375a0221 */ /* 0x000fe40000010000 */
[C---:B------:R-:W-:Y:S02]  /*1af0*/  FMUL.FTZ R61, R95.reuse, R66 ;  /* 0x000000425f3d7220 */ /* 0x040fe40000410000 */
[----:B------:R-:W-:Y:S02]  /*1b00*/  FMUL.FTZ R62, R62, c[0x0][0x1e8] ;  /* 0x00007a003e3e7a20 */ /* 0x000fe40000410000 */
[----:B------:R-:W-:Y:S02]  /*1b10*/  FMUL.FTZ R95, R95, R60 ;  /* 0x0000003c5f5f7220 */ /* 0x000fe40000410000 */
[----:B------:R-:W-:Y:S01]  /*1b20*/  FMUL.FTZ R60, R90, R96 ;  /* 0x000000605a3c7220 */ /* 0x000fe20000410000 */
[----:B------:R-:W-:Y:S01]  /*1b30*/  FSEL R62, R62, RZ, P1 ;  /* 0x000000ff3e3e7208 */ /* 0x000fe20000800000 */
[----:B------:R-:W-:Y:S01]  /*1b40*/  @P0 FADD.FTZ R61, R54, R61 ;  /* 0x0000003d363d0221 */ /* 0x000fe20000010000 */
[----:B------:R-:W-:Y:S01]  /*1b50*/  LOP3.LUT P1, RZ, R0, 0xff000000, RZ, 0xc0, !PT ;  /* 0xff00000000ff7812 */ /* 0x000fe2000782c0ff */
[----:B------:R-:W-:-:S02]  /*1b60*/  FMUL.FTZ R63, R60, c[0x0][0x1e8] ;  /* 0x00007a003c3f7a20 */ /* 0x000fc40000410000 */
[-C--:B------:R-:W-:Y:S01]  /*1b70*/  FMUL.FTZ R60, R61, R96.reuse ;  /* 0x000000603d3c7220 */ /* 0x080fe20000410000 */
[----:B------:R-:W0:Y:S01]  /*1b80*/  F2F.BF16.F32 R62, R62 ;  /* 0x0000003e003e7304 */ /* 0x000e220000202000 */
[----:B------:R-:W-:Y:S01]  /*1b90*/  @P0 FADD.FTZ R95, R52, R95 ;  /* 0x0000005f345f0221 */ /* 0x000fe20000010000 */
[----:B------:R-:W-:Y:S01]  /*1ba0*/  FSEL R65, R63, RZ, P1 ;  /* 0x000000ff3f417208 */ /* 0x000fe20000800000 */
[----:B------:R-:W-:Y:S01]  /*1bb0*/  FMUL.FTZ R60, R60, c[0x0][0x1e8] ;  /* 0x00007a003c3c7a20 */ /* 0x000fe20000410000 */
[C---:B------:R-:W-:Y:S01]  /*1bc0*/  LOP3.LUT P0, RZ, R0.reuse, 0xff0000, RZ, 0xc0, !PT ;  /* 0x00ff000000ff7812 */ /* 0x040fe2000780c0ff */
[----:B------:R-:W-:Y:S01]  /*1bd0*/  FMUL.FTZ R96, R95, R96 ;  /* 0x000000605f607220 */ /* 0x000fe20000410000 */
[----:B------:R-:W-:Y:S02]  /*1be0*/  LOP3.LUT P1, RZ, R0, 0xff, RZ, 0xc0, !PT ;  /* 0x000000ff00ff7812 */ /* 0x000fe4000782c0ff */
[----:B------:R-:W-:Y:S01]  /*1bf0*/  FSEL R60, R60, RZ, P0 ;  /* 0x000000ff3c3c7208 */ /* 0x000fe20000000000 */
[----:B------:R-:W1:Y:S01]  /*1c00*/  F2F.BF16.F32 R65, R65 ;  /* 0x0000004100417304 */ /* 0x000e620000202000 */
[----:B------:R-:W-:Y:S01]  /*1c10*/  FMUL.FTZ R96, R96, c[0x0][0x1e8] ;  /* 0x00007a0060607a20 */ /* 0x000fe20000410000 */
[----:B------:R-:W-:-:S04]  /*1c20*/  ISETP.NE.U32.AND P0, PT, RZ, c[0x0][0x258], PT ;  /* 0x00009600ff007a0c */ /* 0x000fc80003f05070 */
[----:B------:R-:W-:Y:S01]  /*1c30*/  FSEL R96, R96, RZ, P1 ;  /* 0x000000ff60607208 */ /* 0x000fe20000800000 */
[----:B0-----:R-:W-:Y:S01]  /*1c40*/  IMAD.WIDE.U32 R62, R62, 0x10000, RZ ;  /* 0x000100003e3e7825 */ /* 0x001fe200078e00ff */
[----:B------:R-:W0:Y:S01]  /*1c50*/  F2F.BF16.F32 R60, R60 ;  /* 0x0000003c003c7304 */ /* 0x000e220000202000 */
[----:B------:R-:W-:-:S04]  /*1c60*/  ISETP.NE.AND.EX P0, PT, RZ, c[0x0][0x25c], PT, P0 ;  /* 0x00009700ff007a0c */ /* 0x000fc80003f05300 */
[----:B------:R-:W-:Y:S02]  /*1c70*/  SEL R58, R61, R58, P0 ;  /* 0x0000003a3d3a7207 */ /* 0x000fe40000000000 */
[----:B------:R-:W-:Y:S01]  /*1c80*/  SEL R56, R95, R56, P0 ;  /* 0x000000385f387207 */ /* 0x000fe20000000000 */
[----:B------:R-:W2:Y:S01]  /*1c90*/  F2F.BF16.F32 R67, R96 ;  /* 0x0000006000437304 */ /* 0x000ea20000202000 */
[----:B-1----:R-:W-:Y:S01]  /*1ca0*/  IMAD.U32 R65, R65, 0x10000, RZ ;  /* 0x0001000041417824 */ /* 0x002fe200078e00ff */
[----:B------:R-:W-:Y:S02]  /*1cb0*/  SEL R57, R64, R57, P0 ;  /* 0x0000003940397207 */ /* 0x000fe40000000000 */
[----:B------:R-:W-:Y:S02]  /*1cc0*/  SEL R59, R90, R59, P0 ;  /* 0x0000003b5a3b7207 */ /* 0x000fe40000000000 */
[----:B0-----:R-:W-:Y:S02]  /*1cd0*/  LOP3.LUT R63, R63, R65, R60, 0xfe, !PT ;  /* 0x000000413f3f7212 */ /* 0x001fe400078efe3c */
[----:B------:R-:W-:-:S05]  /*1ce0*/  @P0 MOV R65, 0x10 ;  /* 0x0000001000410802 */ /* 0x000fca0000000f00 */
[----:B------:R-:W-:Y:S01]  /*1cf0*/  @P0 IMAD.WIDE.U32 R60, R68, R65, c[0x0][0x258] ;  /* 0x00009600443c0625 */ /* 0x000fe200078e0041 */
[----:B--2---:R-:W-:-:S03]  /*1d00*/  LOP3.LUT R62, R62, R67, RZ, 0xfc, !PT ;  /* 0x000000433e3e7212 */ /* 0x004fc600078efcff */
[----:B------:R-:W-:Y:S01]  /*1d10*/  IMAD.WIDE.U32 R64, R68, R91, c[0x0][0x248] ;  /* 0x0000920044407625 */ /* 0x000fe200078e005b */
[----:B------:R0:W-:Y:S04]  /*1d20*/  @P0 STG.E.128 [R60.64], R56 ;  /* 0x000000383c000986 */ /* 0x0001e8000c101d04 */
[----:B------:R0:W-:Y:S02]  /*1d30*/  STG.E.64 [R64.64], R62 ;  /* 0x0000003e40007986 */ /* 0x0001e4000c101b04 */
.L_x_2554:
[----:B------:R-:W-:Y:S05]  /*1d40*/  BSYNC B0 ;  /* 0x0000000000007941 */ /* 0x000fea0003800000 */
.L_x_2553:
[----:B------:R-:W-:Y:S02]  /*1d50*/  IADD3 R17, R17, c[0x0][0x160], RZ ;  /* 0x0000580011117a10 */ /* 0x000fe40007ffe0ff */
[----:B------:R-:W-:Y:S02]  /*1d60*/  LOP3.LUT P1, RZ, R11, 0xff, RZ, 0xc0, !PT ;  /* 0x000000ff0bff7812 */ /* 0x000fe4000782c0ff */
[----:B------:R-:W-:Y:S02]  /*1d70*/  ISETP.GE.AND P0, PT, R17, c[0x0][0x164], PT ;  /* 0x0000590011007a0c */ /* 0x000fe40003f06270 */
[----:B------:R-:W-:-:S11]  /*1d80*/  SEL R11, RZ, 0x1, P1 ;  /* 0x00000001ff0b7807 */ /* 0x000fd60000800000 */
[----:B0-----:R-:W-:Y:S01]  /*1d90*/  @P0 CALL.REL.NOINC `(.L_x_2540) ;  /* 0x0000001000000944 */ /* 0x001fe20003c00000 */
[----:B------:R-:W-:Y:S05]  /*1da0*/  BRA `(.L_x_2555) ;  /* 0xffffe67000007947 */ /* 0x000fea000383ffff */
.L_x_2540:
        /* <DEDUP_REMOVED lines=25> */
.L_x_2547:
[----:B------:R-:W-:Y:S01]  /*1f40*/  HFMA2.MMA R100, -RZ, RZ, 0, 9.5367431640625e-07 ;  /* 0x00000010ff647435 */ /* 0x000fe200000001ff */
[----:B------:R-:W-:Y:S01]  /*1f50*/  MOV R63, R97 ;  /* 0x00000061003f7202 */ /* 0x000fe20000000f00 */
[----:B------:R-:W-:Y:S01]  /*1f60*/  IMAD.MOV.U32 R91, RZ, RZ, 0x1f ;  /* 0x0000001fff5b7424 */ /* 0x000fe200078e00ff */
[----:B------:R-:W-:Y:S02]  /*1f70*/  MOV R102, 0xffffffff ;  /* 0xffffffff00667802 */ /* 0x000fe40000000f00 */
[----:B------:R-:W-:-:S02]  /*1f80*/  MOV R60, 0x1fa0 ;  /* 0x00001fa0003c7802 */ /* 0x000fc40000000f00 */
[----:B------:R-:W-:Y:S05]  /*1f90*/  CALL.REL.NOINC `($__internal_68_$__cuda_sm70_shflsync_down_p) ;  /* 0x0000045000007944 */ /* 0x000fea0003c00000 */
[----:B-1----:R-:W-:Y:S01]  /*1fa0*/  MOV R62, R91 ;  /* 0x0000005b003e7202 */ /* 0x002fe20000000f00 */
[----:B0-----:R-:W-:Y:S05]  /*1fb0*/  BRA `(.L_x_2556) ;  /* 0xfffff05000007947 */ /* 0x001fea000383ffff */
.L_x_2548:
[----:B------:R-:W-:Y:S01]  /*1fc0*/  HFMA2.MMA R91, -RZ, RZ, 0, 1.847743988037109375e-06 ;  /* 0x0000001fff5b7435 */ /* 0x000fe200000001ff */
[----:B------:R-:W-:Y:S01]  /*1fd0*/  MOV R63, R98 ;  /* 0x00000062003f7202 */ /* 0x000fe20000000f00 */
[----:B------:R-:W-:Y:S01]  /*1fe0*/  IMAD.MOV.U32 R100, RZ, RZ, 0x10 ;  /* 0x00000010ff647424 */ /* 0x000fe200078e00ff */
[----:B------:R-:W-:-:S02]  /*1ff0*/  MOV R102, 0xffffffff ;  /* 0xffffffff00667802 */ /* 0x000fc40000000f00 */
[----:B------:R-:W-:Y:S02]  /*2000*/  MOV R60, 0x2020 ;  /* 0x00002020003c7802 */ /* 0x000fe40000000f00 */
[----:B01----:R-:W-:Y:S05]  /*2010*/  CALL.REL.NOINC `($__internal_68_$__cuda_sm70_shflsync_down_p) ;  /* 0x000003d000007944 */ /* 0x003fea0003c00000 */
[----:B------:R-:W-:Y:S01]  /*2020*/  FADD.FTZ R97, R62, R97 ;  /* 0x000000613e617221 */ /* 0x000fe20000010000 */
[----:B0-----:R-:W-:Y:S01]  /*2030*/  HFMA2.MMA R100, -RZ, RZ, 0, 4.76837158203125e-07 ;  /* 0x00000008ff647435 */ /* 0x001fe200000001ff */
[----:B-1----:R-:W-:Y:S01]  /*2040*/  FADD.FTZ R98, R98, R91 ;  /* 0x0000005b62627221 */ /* 0x002fe20000010000 */
[----:B------:R-:W-:Y:S01]  /*2050*/  MOV R102, 0xffffffff ;  /* 0xffffffff00667802 */ /* 0x000fe20000000f00 */
[----:B------:R-:W-:Y:S01]  /*2060*/  IMAD.MOV.U32 R91, RZ, RZ, 0x1f ;  /* 0x0000001fff5b7424 */ /* 0x000fe200078e00ff */
[----:B------:R-:W-:Y:S02]  /*2070*/  MOV R63, R97 ;  /* 0x00000061003f7202 */ /* 0x000fe40000000f00 */
[----:B------:R-:W-:Y:S02]  /*2080*/  MOV R60, 0x20a0 ;  /* 0x000020a0003c7802 */ /* 0x000fe40000000f00 */
[----:B------:R-:W-:Y:S05]  /*2090*/  CALL.REL.NOINC `($__internal_68_$__cuda_sm70_shflsync_down_p) ;  /* 0x0000035000007944 */ /* 0x000fea0003c00000 */
[----:B0-----:R-:W-:Y:S01]  /*20a0*/  HFMA2.MMA R100, -RZ, RZ, 0, 4.76837158203125e-07 ;  /* 0x00000008ff647435 */ /* 0x001fe200000001ff */
[----:B-1----:R-:W-:Y:S01]  /*20b0*/  MOV R62, R91 ;  /* 0x0000005b003e7202 */ /* 0x002fe20000000f00 */
[----:B------:R-:W-:Y:S01]  /*20c0*/  IMAD.MOV.U32 R63, RZ, RZ, R98 ;  /* 0x000000ffff3f7224 */ /* 0x000fe200078e0062 */
[----:B------:R-:W-:-:S02]  /*20d0*/  MOV R91, 0x1f ;  /* 0x0000001f005b7802 */ /* 0x000fc40000000f00 */
[----:B------:R-:W-:Y:S02]  /*20e0*/  MOV R102, 0xffffffff ;  /* 0xffffffff00667802 */ /* 0x000fe40000000f00 */
[----:B------:R-:W-:Y:S02]  /*20f0*/  MOV R60, 0x2110 ;  /* 0x00002110003c7802 */ /* 0x000fe40000000f00 */
[----:B------:R-:W-:Y:S05]  /*2100*/  CALL.REL.NOINC `($__internal_68_$__cuda_sm70_shflsync_down_p) ;  /* 0x000002e000007944 */ /* 0x000fea0003c00000 */
[----:B------:R-:W-:Y:S01]  /*2110*/  FADD.FTZ R97, R62, R97 ;  /* 0x000000613e617221 */ /* 0x000fe20000010000 */
[----:B0-----:R-:W-:Y:S01]  /*2120*/  MOV R102, 0xffffffff ;  /* 0xffffffff00667802 */ /* 0x001fe20000000f00 */
[----:B-1----:R-:W-:Y:S01]  /*2130*/  FADD.FTZ R98, R98, R91 ;  /* 0x0000005b62627221 */ /* 0x002fe20000010000 */
[----:B------:R-:W-:Y:S01]  /*2140*/  HFMA2.MMA R91, -RZ, RZ, 0, 1.847743988037109375e-06 ;  /* 0x0000001fff5b7435 */ /* 0x000fe200000001ff */
[----:B------:R-:W-:Y:S01]  /*2150*/  IMAD.MOV.U32 R100, RZ, RZ, 0x4 ;  /* 0x00000004ff647424 */ /* 0x000fe200078e00ff */
[----:B------:R-:W-:Y:S02]  /*2160*/  MOV R63, R97 ;  /* 0x00000061003f7202 */ /* 0x000fe40000000f00 */
[----:B------:R-:W-:Y:S02]  /*2170*/  MOV R60, 0x2190 ;  /* 0x00002190003c7802 */ /* 0x000fe40000000f00 */
[----:B------:R-:W-:Y:S05]  /*2180*/  CALL.REL.NOINC `($__internal_68_$__cuda_sm70_shflsync_down_p) ;  /* 0x0000026000007944 */ /* 0x000fea0003c00000 */
[----:B0-----:R-:W-:Y:S01]  /*2190*/  HFMA2.MMA R100, -RZ, RZ, 0, 2.384185791015625e-07 ;  /* 0x00000004ff647435 */ /* 0x001fe200000001ff */
[----:B-1----:R-:W-:Y:S01]  /*21a0*/  IMAD.MOV.U32 R62, RZ, RZ, R91 ;  /* 0x000000ffff3e7224 */ /* 0x002fe200078e005b */
[----:B------:R-:W-:Y:S01]  /*21b0*/  MOV R63, R98 ;  /* 0x00000062003f7202 */ /* 0x000fe20000000f00 */
[----:B------:R-:W-:Y:S01]  /*21c0*/  IMAD.MOV.U32 R102, RZ, RZ, -0x1 ;  /* 0xffffffffff667424 */ /* 0x000fe200078e00ff */
[----:B------:R-:W-:-:S02]  /*21d0*/  MOV R91, 0x1f ;  /* 0x0000001f005b7802 */ /* 0x000fc40000000f00 */
[----:B------:R-:W-:Y:S02]  /*21e0*/  MOV R60, 0x2200 ;  /* 0x00002200003c7802 */ /* 0x000fe40000000f00 */
[----:B------:R-:W-:Y:S05]  /*21f0*/  CALL.REL.NOINC `($__internal_68_$__cuda_sm70_shflsync_down_p) ;  /* 0x000001f000007944 */ /* 0x000fea0003c00000 */
[----:B------:R-:W-:Y:S01]  /*2200*/  FADD.FTZ R97, R62, R97 ;  /* 0x000000613e617221 */ /* 0x000fe20000010000 */
[----:B0-----:R-:W-:Y:S01]  /*2210*/  HFMA2.MMA R100, -RZ, RZ, 0, 1.1920928955078125e-07 ;  /* 0x00000002ff647435 */ /* 0x001fe200000001ff */
[----:B-1----:R-:W-:Y:S01]  /*2220*/  FADD.FTZ R66, R98, R91 ;  /* 0x0000005b62427221 */ /* 0x002fe20000010000 */
[----:B------:R-:W-:Y:S01]  /*2230*/  MOV R91, 0x1f ;  /* 0x0000001f005b7802 */ /* 0x000fe20000000f00 */
[----:B------:R-:W-:Y:S01]  /*2240*/  IMAD.MOV.U32 R63, RZ, RZ, R97 ;  /* 0x000000ffff3f7224 */ /* 0x000fe200078e0061 */
[----:B------:R-:W-:Y:S02]  /*2250*/  MOV R102, 0xffffffff ;  /* 0xffffffff00667802 */ /* 0x000fe40000000f00 */
[----:B------:R-:W-:Y:S02]  /*2260*/  MOV R60, 0x2280 ;  /* 0x00002280003c7802 */ /* 0x000fe40000000f00 */
[----:B------:R-:W-:Y:S05]  /*2270*/  CALL.REL.NOINC `($__internal_68_$__cuda_sm70_shflsync_down_p) ;  /* 0x0000017000007944 */ /* 0x000fea0003c00000 */
[----:B0-----:R-:W-:Y:S01]  /*2280*/  HFMA2.MMA R100, -RZ, RZ, 0, 1.1920928955078125e-07 ;  /* 0x00000002ff647435 */ /* 0x001fe200000001ff */
[----:B-1----:R-:W-:Y:S01]  /*2290*/  MOV R62, R91 ;  /* 0x0000005b003e7202 */ /* 0x002fe20000000f00 */
[----:B------:R-:W-:Y:S01]  /*22a0*/  IMAD.MOV.U32 R91, RZ, RZ, 0x1f ;  /* 0x0000001fff5b7424 */ /* 0x000fe200078e00ff */
[----:B------:R-:W-:-:S02]  /*22b0*/  MOV R63, R66 ;  /* 0x00000042003f7202 */ /* 0x000fc40000000f00 */
[----:B------:R-:W-:Y:S02]  /*22c0*/  MOV R102, 0xffffffff ;  /* 0xffffffff00667802 */ /* 0x000fe40000000f00 */
[----:B------:R-:W-:Y:S02]  /*22d0*/  MOV R60, 0x22f0 ;  /* 0x000022f0003c7802 */ /* 0x000fe40000000f00 */
[----:B------:R-:W-:Y:S05]  /*22e0*/  CALL.REL.NOINC `($__internal_68_$__cuda_sm70_shflsync_down_p) ;  /* 0x0000010000007944 */ /* 0x000fea0003c00000 */
[----:B------:R-:W-:Y:S01]  /*22f0*/  FADD.FTZ R64, R62, R97 ;  /* 0x000000613e407221 */ /* 0x000fe20000010000 */
[----:B0-----:R-:W-:Y:S01]  /*2300*/  HFMA2.MMA R100, -RZ, RZ, 0, 5.9604644775390625e-08 ;  /* 0x00000001ff647435 */ /* 0x001fe200000001ff */
[----:B-1----:R-:W-:Y:S01]  /*2310*/  FADD.FTZ R66, R66, R91 ;  /* 0x0000005b42427221 */ /* 0x002fe20000010000 */
[----:B------:R-:W-:Y:S01]  /*2320*/  MOV R91, 0x1f ;  /* 0x0000001f005b7802 */ /* 0x000fe20000000f00 */
[----:B------:R-:W-:Y:S01]  /*2330*/  IMAD.MOV.U32 R102, RZ, RZ, -0x1 ;  /* 0xffffffffff667424 */ /* 0x000fe200078e00ff */
[----:B------:R-:W-:Y:S02]  /*2340*/  MOV R63, R64 ;  /* 0x00000040003f7202 */ /* 0x000fe40000000f00 */
[----:B------:R-:W-:Y:S02]  /*2350*/  MOV R60, 0x2370 ;  /* 0x00002370003c7802 */ /* 0x000fe40000000f00 */
[----:B------:R-:W-:Y:S05]  /*2360*/  CALL.REL.NOINC `($__internal_68_$__cuda_sm70_shflsync_down_p) ;  /* 0x0000008000007944 */ /* 0x000fea0003c00000 */
[----:B-1----:R-:W-:Y:S01]  /*2370*/  MOV R67, R91 ;  /* 0x0000005b00437202 */ /* 0x002fe20000000f00 */
[----:B------:R-:W-:Y:S01]  /*2380*/  HFMA2.MMA R91, -RZ, RZ, 0, 1.847743988037109375e-06 ;  /* 0x0000001fff5b7435 */ /* 0x000fe200000001ff */
[----:B0-----:R-:W-:Y:S01]  /*2390*/  MOV R63, R66 ;  /* 0x00000042003f7202 */ /* 0x001fe20000000f00 */
[----:B------:R-:W-:Y:S01]  /*23a0*/  IMAD.MOV.U32 R100, RZ, RZ, 0x1 ;  /* 0x00000001ff647424 */ /* 0x000fe200078e00ff */
[----:B------:R-:W-:-:S02]  /*23b0*/  MOV R102, 0xffffffff ;  /* 0xffffffff00667802 */ /* 0x000fc40000000f00 */
[----:B------:R-:W-:Y:S02]  /*23c0*/  MOV R60, 0x23e0 ;  /* 0x000023e0003c7802 */ /* 0x000fe40000000f00 */
[----:B------:R-:W-:Y:S05]  /*23d0*/  CALL.REL.NOINC `($__internal_68_$__cuda_sm70_shflsync_down_p) ;  /* 0x0000001000007944 */ /* 0x000fea0003c00000 */
[----:B01----:R-:W-:Y:S05]  /*23e0*/  BRA `(.L_x_2557) ;  /* 0xffffed4000007947 */ /* 0x003fea000383ffff */
        .weak           $__internal_68_$__cuda_sm70_shflsync_down_p
        .type           $__internal_68_$__cuda_sm70_shflsync_down_p,@function
        .size           $__internal_68_$__cuda_sm70_shflsync_down_p,(.L_x_6717 - $__internal_68_$__cuda_sm70_shflsync_down_p)
$__internal_68_$__cuda_sm70_shflsync_down_p:
[----:B------:R-:W-:Y:S01]  /*23f0*/  HFMA2.MMA R61, -RZ, RZ, 0, 0 ;  /* 0x00000000ff3d7435 */ /* 0x000fe200000001ff */
[----:B------:R-:W-:Y:S04]  /*2400*/  WARPSYNC R102 ;  /* 0x0000006600007348 */ /* 0x000fe80003800000 */
[----:B------:R0:W1:Y:S01]  /*2410*/  SHFL.DOWN PT, R91, R63, R100, R91 ;  /* 0x080000643f5b7389 */ /* 0x00006200000e005b */
[----:B------:R-:W-:Y:S05]  /*2420*/  RET.REL.NODEC R60 `(_ZN10layer_norm13ln_bwd_kernelINS_13Kernel_traitsI13__nv_bfloat16S2_fS2_fjLj1536ELj1ELj1ELj4ELj8ENS_18Kernel_traits_baseILj1536ES2_S2_fS2_fjLj128EEEEELb1ELb0ELb0ELb0EEEvNS_9BwdParamsE) ;  /* 0xffffdbd03c007950 */ /* 0x000fea0003c3ffff */
.L_x_2558:
        /* <DEDUP_REMOVED lines=13> */
.L_x_6717:


//--------------------- .text._ZN10layer_norm13ln_bwd_kernelINS_13Kernel_traitsI13__nv_bfloat16S2_fS2_fjLj1536ELj1ELj1ELj4ELj8ENS_18Kernel_traits_baseILj1536ES2_S2_fS2_fjLj128EEEEELb1ELb0ELb0ELb1EEEvNS_9BwdParamsE --------------------------
	.section	.text._ZN10layer_norm13ln_bwd_kernelINS_13Kernel_traitsI13__nv_bfloat16S2_fS2_fjLj1536ELj1ELj1ELj4ELj8ENS_18Kernel_traits_baseILj1536ES2_S2_fS2_fjLj128EEEEELb1ELb0ELb0ELb1EEEvNS_9BwdParamsE,"ax",@progbits
	.sectioninfo	@"SHI_REGISTERS=106"
	.align	128
        .global         _ZN10layer_norm13ln_bwd_kernelINS_13Kernel_traitsI13__nv_bfloat16S2_fS2_fjLj1536ELj1ELj1ELj4ELj8ENS_18Kernel_traits_baseILj1536ES2_S2_fS2_fjLj128EEEEELb1ELb0ELb0ELb1EEEvNS_9BwdParamsE
        .type           _ZN10layer_norm13ln_bwd_kernelINS_13Kernel_traitsI13__nv_bfloat16S2_fS2_fjLj1536ELj1ELj1ELj4ELj8ENS_18Kernel_traits_baseILj1536ES2_S2_fS2_fjLj128EEEEELb1ELb0ELb0ELb1EEEvNS_9BwdParamsE,@function
        .size           _ZN10layer_norm13ln_bwd_kernelINS_13Kernel_traitsI13__nv_bfloat16S2_fS2_fjLj1536ELj1ELj1ELj4ELj8ENS_18Kernel_traits_baseILj1536ES2_S2_fS2_fjLj128EEEEELb1ELb0ELb0ELb1EEEvNS_9BwdParamsE,(.L_x_6718 - _ZN10layer_norm13ln_bwd_kernelINS_13Kernel_traitsI13__nv_bfloat16S2_fS2_fjLj1536ELj1ELj1ELj4ELj8ENS_18Kernel_traits_baseILj1536ES2_S2_fS2_fjLj128EEEEELb1ELb0ELb0ELb1EEEvNS_9BwdParamsE)
        .other          _ZN10layer_norm13ln_bwd_kernelINS_13Kernel_traitsI13__nv_bfloat16S2_fS2_fjLj1536ELj1ELj1ELj4ELj8ENS_18Kernel_traits_baseILj1536ES2_S2_fS2_fjLj128EEEEELb1ELb0ELb0ELb1EEEvNS_9BwdParamsE,@"STO_CUDA_ENTRY STV_DEFAULT"
_ZN10layer_norm13ln_bwd_kernelINS_13Kernel_traitsI13__nv_bfloat16S2_fS2_fjLj1536ELj1ELj1ELj4ELj8ENS_18Kernel_traits_baseILj1536ES2_S2_fS2_fjLj128EEEEELb1ELb0ELb0ELb1EEEvNS_9BwdParamsE:
.text._ZN10layer_norm13ln_bwd_kernelINS_13Kernel_traitsI13__nv_bfloat16S2_fS2_fjLj1536ELj1ELj1ELj4ELj8ENS_18Kernel_traits_baseILj1536ES2_S2_fS2_fjLj128EEEEELb1ELb0ELb0ELb1EEEvNS_9BwdParamsE:
        /* <DEDUP_REMOVED lines=21> */
.L_x_2559:
[----:B------:R-:W-:-:S04]  /*0150*/  SHF.L.U32 R2, R0, 0x3, RZ ;  /* 0x0000000300027819 */ /* 0x000fc800000006ff */
[----:B------:R-:W-:-:S04]  /*0160*/  LOP3.LUT R2, R2, 0x3f8, RZ, 0xc0, !PT ;  /* 0x000003f802027812 */ /* 0x000fc800078ec0ff */
[----:B------:R-:W-:-:S05]  /*0170*/  IADD3 R2, P0, R2, c[0x0][0x1b0], RZ ;  /* 0x00006c0002027a10 */ /* 0x000fca0007f1e0ff */
[----:B------:R-:W-:-:S05]  /*0180*/  IMAD.X R3, RZ, RZ, c[0x0][0x1b4], P0 ;  /* 0x00006d00ff037624 */ /* 0x000fca00000e06ff */
[----:B------:R-:W2:Y:S04]  /*0190*/  LDG.E.64 R4, [R2.64] ;  /* 0x0000000402047981 */ /* 0x000ea8000c1e1b00 */
[----:B------:R-:W3:Y:S04]  /*01a0*/  LDG.E.64 R6, [R2.64+0x400] ;  /* 0x0004000402067981 */ /* 0x000ee8000c1e1b00 */
[----:B------:R-:W4:Y:S01]  /*01b0*/  LDG.E.64 R8, [R2.64+0x800] ;  /* 0x0008000402087981 */ /* 0x000f22000c1e1b00 */
[----:B------:R-:W-:Y:S01]  /*01c0*/  HFMA2.MMA R50, -RZ, RZ, 0, 5.9604644775390625e-08 ;  /* 0x00000001ff327435 */ /* 0x000fe200000001ff */
[----:B------:R-:W-:Y:S01]  /*01d0*/  LEA R55, R55, 0x4, 0x2 ;  /* 0x0000000437377811 */ /* 0x000fe200078e10ff */
        /* <DEDUP_REMOVED lines=30> */
.L_x_2564:
[----:B------:R-:W-:Y:S01]  /*03c0*/  IMAD R2, R89, c[0x0][0x168], RZ ;  /* 0x00005a0059027a24 */ /* 0x000fe200078e02ff */
[----:B------:R-:W-:Y:S01]  /*03d0*/  LOP3.LUT R20, R0, 0x7f, RZ, 0xc0, !PT ;  /* 0x0000007f00147812 */ /* 0x000fe200078ec0ff */
[----:B------:R-:W-:Y:S01]  /*03e0*/  IMAD.MOV.U32 R35, RZ, RZ, 0x8 ;  /* 0x00000008ff237424 */ /* 0x000fe200078e00ff */
[----:B------:R-:W-:-:S02]  /*03f0*/  MOV R92, 0x4 ;  /* 0x00000004005c7802 */ /* 0x000fc40000000f00 */
[----:B------:R-:W-:-:S03]  /*0400*/  SHF.R.S32.HI R3, RZ, 0x1f, R2 ;  /* 0x0000001fff037819 */ /* 0x000fc60000011402 */
[----:B------:R-:W-:Y:S01]  /*0410*/  IMAD.WIDE R26, R89, R92, c[0x0][0x1a0] ;  /* 0x00006800591a7625 */ /* 0x000fe200078e025c */
[----:B------:R-:W-:-:S04]  /*0420*/  LEA.HI R3, R3, R2, RZ, 0x2 ;  /* 0x0000000203037211 */ /* 0x000fc800078f10ff */
[----:B------:R-:W-:Y:S01]  /*0430*/  LEA.HI.SX32 R91, R3, R20, 0x1e ;  /* 0x00000014035b7211 */ /* 0x000fe200078ff2ff */
[----:B------:R0:W2:Y:S03]  /*0440*/  LDG.E R94, [R26.64] ;  /* 0x000000041a5e7981 */ /* 0x0000a6000c1e1900 */
[C---:B------:R-:W-:Y:S01]  /*0450*/  LEA R20, P0, R91.reuse, c[0x0][0x188], 0x4 ;  /* 0x000062005b147a11 */ /* 0x040fe200078020ff */
[C---:B------:R-:W-:Y:S01]  /*0460*/  IMAD.WIDE.U32 R2, R91.reuse, R35, c[0x0][0x208] ;  /* 0x000082005b027625 */ /* 0x040fe200078e0023 */
[C---:B------:R-:W-:Y:S02]  /*0470*/  IADD3 R90, R91.reuse, 0x80, RZ ;  /* 0x000000805b5a7810 */ /* 0x040fe40007ffe0ff */
[----:B------:R-:W-:Y:S02]  /*0480*/  LEA.HI.X R21, R91, c[0x0][0x18c], RZ, 0x4, P0 ;  /* 0x000063005b157a11 */ /* 0x000fe400000f24ff */
[C---:B------:R-:W-:Y:S01]  /*0490*/  LEA R24, P0, R90.reuse, c[0x0][0x188], 0x4 ;  /* 0x000062005a187a11 */ /* 0x040fe200078020ff */
[----:B------:R-:W-:Y:S01]  /*04a0*/  IMAD.WIDE R92, R89, R92, c[0x0][0x1a8] ;  /* 0x00006a00595c7625 */ /* 0x000fe200078e025c */
[----:B------:R-:W-:Y:S01]  /*04b0*/  IADD3 R80, R91, 0x100, RZ ;  /* 0x000001005b507810 */ /* 0x000fe20007ffe0ff */
[----:B------:R-:W3:Y:S01]  /*04c0*/  LDG.E.64 R2, [R2.64] ;  /* 0x0000000402027981 */ /* 0x000ee2000c1e1b00 */
[----:B------:R-:W-:-:S02]  /*04d0*/  LEA.HI.X R25, R90, c[0x0][0x18c], RZ, 0x4, P0 ;  /* 0x000063005a197a11 */ /* 0x000fc400000f24ff */
[----:B------:R-:W-:Y:S01]  /*04e0*/  LEA R28, P0, R80, c[0x0][0x188], 0x4 ;  /* 0x00006200501c7a11 */ /* 0x000fe200078020ff */
[-C--:B------:R-:W-:Y:S01]  /*04f0*/  IMAD.WIDE.U32 R32, R90, R35.reuse, c[0x0][0x208] ;  /* 0x000082005a207625 */ /* 0x080fe200078e0023 */
[----:B------:R-:W4:Y:S02]  /*0500*/  LDG.E.128 R20, [R20.64] ;  /* 0x0000000414147981 */ /* 0x000f24000c1e1d00 */
[C---:B------:R-:W-:Y:S01]  /*0510*/  LEA.HI.X R29, R80.reuse, c[0x0][0x18c], RZ, 0x4, P0 ;  /* 0x00006300501d7a11 */ /* 0x040fe200000f24ff */
[----:B------:R-:W-:Y:S01]  /*0520*/  IMAD.WIDE.U32 R34, R80, R35, c[0x0][0x208] ;  /* 0x0000820050227625 */ /* 0x000fe200078e0023 */
[----:B0-----:R-:W4:Y:S04]  /*0530*/  LDG.E.128 R24, [R24.64] ;  /* 0x0000000418187981 */ /* 0x001f28000c1e1d00 */
[----:B------:R-:W4:Y:S04]  /*0540*/  LDG.E.128 R28, [R28.64] ;  /* 0x000000041c1c7981 */ /* 0x000f28000c1e1d00 */
[----:B------:R-:W4:Y:S04]  /*0550*/  LDG.E.64 R34, [R34.64] ;  /* 0x0000000422227981 */ /* 0x000f28000c1e1b00 */
        /* <DEDUP_REMOVED lines=11> */
[C---:B------:R-:W-:Y:S02]  /*0610*/  LEA.HI.X R45, R91.reuse, c[0x0][0x194], RZ, 0x2, P2 ;  /* 0x000065005b2d7a11 */ /* 0x040fe400010f14ff */
[----:B------:R-:W-:Y:S01]  /*0620*/  LEA R36, P2, R90, c[0x0][0x190], 0x2 ;  /* 0x000064005a247a11 */ /* 0x000fe200078410ff */
[----:B------:R-:W-:Y:S01]  /*0630*/  ULDC.U8 UR6, c[0x0][0x1f0] ;  /* 0x00007c0000067ab9 */ /* 0x000fe20000000000 */
[----:B------:R-:W-:Y:S01]  /*0640*/  LEA R38, P4, R80, c[0x0][0x190], 0x2 ;  /* 0x0000640050267a11 */ /* 0x000fe200078810ff */
[----:B------:R0:W5:Y:S01]  /*0650*/  LDG.E R44, [R44.64] ;  /* 0x000000042c2c7981 */ /* 0x000162000c1e1900 */
[C---:B------:R-:W-:Y:S02]  /*0660*/  LEA.HI.X R37, R90.reuse, c[0x0][0x194], RZ, 0x2, P2 ;  /* 0x000065005a257a11 */ /* 0x040fe400010f14ff */
[C---:B------:R-:W-:Y:S02]  /*0670*/  @P1 LEA R40, P2, R91.reuse, c[0x0][0x218], 0x4 ;  /* 0x000086005b281a11 */ /* 0x040fe400078420ff */
[----:B------:R-:W-:Y:S01]  /*0680*/  @P1 LEA R42, P3, R90, c[0x0][0x218], 0x4 ;  /* 0x000086005a2a1a11 */ /* 0x000fe200078620ff */
[----:B------:R3:W5:Y:S01]  /*0690*/  LDG.E R36, [R36.64] ;  /* 0x0000000424247981 */ /* 0x000762000c1e1900 */
[----:B------:R-:W-:-:S02]  /*06a0*/  @P1 LEA.HI.X R41, R91, c[0x0][0x21c], RZ, 0x4, P2 ;  /* 0x000087005b291a11 */ /* 0x000fc400010f24ff */
[----:B------:R-:W-:Y:S02]  /*06b0*/  @P1 LEA R46, P2, R80, c[0x0][0x218], 0x4 ;  /* 0x00008600502e1a11 */ /* 0x000fe400078420ff */
[----:B------:R-:W-:Y:S01]  /*06c0*/  @P1 LEA.HI.X R43, R90, c[0x0][0x21c], RZ, 0x4, P3 ;  /* 0x000087005a2b1a11 */ /* 0x000fe200018f24ff */
[----:B------:R0:W5:Y:S01]  /*06d0*/  @P1 LDG.E.128 R4, [R40.64] ;  /* 0x0000000428041981 */ /* 0x000162000c1e1d00 */
[----:B------:R-:W-:-:S03]  /*06e0*/  @P1 LEA.HI.X R47, R80, c[0x0][0x21c], RZ, 0x4, P2 ;  /* 0x00008700502f1a11 */ /* 0x000fc600010f24ff */
[----:B------:R0:W5:Y:S04]  /*06f0*/  @P1 LDG.E.128 R8, [R42.64] ;  /* 0x000000042a081981 */ /* 0x000168000c1e1d00 */
[----:B------:R0:W5:Y:S01]  /*0700*/  @P1 LDG.E.128 R12, [R46.64] ;  /* 0x000000042e0c1981 */ /* 0x000162000c1e1d00 */
[----:B------:R-:W-:Y:S02]  /*0710*/  ISETP.NE.AND P1, PT, RZ, UR6, PT ;  /* 0x00000006ff007c0c */ /* 0x000fe4000bf25270 */
[----:B------:R-:W-:-:S05]  /*0720*/  LEA.HI.X R39, R80, c[0x0][0x194], RZ, 0x2, P4 ;  /* 0x0000650050277a11 */ /* 0x000fca00020f14ff */
[----:B------:R4:W5:Y:S01]  /*0730*/  LDG.E R38, [R38.64] ;  /* 0x0000000426267981 */ /* 0x000962000c1e1900 */
[----:B------:R-:W-:Y:S02]  /*0740*/  LOP3.LUT P2, RZ, R50, 0xff, RZ, 0xc0, !PT ;  /* 0x000000ff32ff7812 */ /* 0x000fe4000784c0ff */
[----:B--2---:R-:W-:Y:S02]  /*0750*/  FSEL R103, R94, RZ, !P1 ;  /* 0x000000ff5e677208 */ /* 0x004fe40004800000 */
[----:B---3--:R-:W-:Y:S02]  /*0760*/  MOV R37, R2 ;  /* 0x0000000200257202 */ /* 0x008fe40000000f00 */
[--C-:B------:R-:W-:Y:S01]  /*0770*/  SHF.R.U32.HI R100, RZ, 0x10, R3.reuse ;  /* 0x00000010ff647819 */ /* 0x100fe20000011603 */
[C---:B----4-:R-:W-:Y:S01]  /*0780*/  FADD.FTZ R39, -R103.reuse, R20 ;  /* 0x0000001467277221 */ /* 0x050fe20000010100 */
[----:B------:R-:W-:Y:S01]  /*0790*/  SHF.R.U64 R102, R2, 0x10, R3 ;  /* 0x0000001002667819 */ /* 0x000fe20000001203 */
[C---:B0-----:R-:W-:Y:S01]  /*07a0*/  FADD.FTZ R47, -R103.reuse, R23 ;  /* 0x00000017672f7221 */ /* 0x041fe20000010100 */
[----:B------:R-:W-:Y:S01]  /*07b0*/  MOV R45, R3 ;  /* 0x00000003002d7202 */ /* 0x000fe20000000f00 */
[C---:B------:R-:W-:Y:S01]  /*07c0*/  FADD.FTZ R93, -R103.reuse, R24 ;  /* 0x00000018675d7221 */ /* 0x040fe20000010100 */
[----:B------:R-:W-:Y:S01]  /*07d0*/  PRMT R37, RZ, 0x5410, R37 ;  /* 0x00005410ff257816 */ /* 0x000fe20000000025 */
[C---:B------:R-:W-:Y:S01]  /*07e0*/  FADD.FTZ R95, -R103.reuse, R26 ;  /* 0x0000001a675f7221 */ /* 0x040fe20000010100 */
[----:B------:R-:W-:Y:S01]  /*07f0*/  PRMT R24, RZ, 0x5410, R100 ;  /* 0x00005410ff187816 */ /* 0x000fe20000000064 */
[----:B------:R-:W-:Y:S01]  /*0800*/  FADD.FTZ R3, -R103, R31 ;  /* 0x0000001f67037221 */ /* 0x000fe20000010100 */
[----:B------:R-:W-:-:S02]  /*0810*/  MOV R26, R34 ;  /* 0x00000022001a7202 */ /* 0x000fc40000000f00 */
[----:B------:R-:W-:Y:S01]  /*0820*/  SHF.R.U64 R96, R34, 0x10, R35 ;  /* 0x0000001022607819 */ /* 0x000fe20000001223 */
[C---:B------:R-:W-:Y:S02]  /*0830*/  FMUL.FTZ R31, R92.reuse, R39 ;  /* 0x000000275c1f7220 */ /* 0x040fe40000410000 */
[----:B------:R-:W-:Y:S01]  /*0840*/  FMUL.FTZ R34, R92, R47 ;  /* 0x0000002f5c227220 */ /* 0x000fe20000410000 */
[----:B------:R-:W-:Y:S01]  /*0850*/  SHF.R.U64 R99, R32, 0x10, R33 ;  /* 0x0000001020637819 */ /* 0x000fe20000001221 */
[C---:B------:R-:W-:Y:S01]  /*0860*/  FADD.FTZ R41, -R103.reuse, R21 ;  /* 0x0000001567297221 */ /* 0x040fe20000010100 */
[----:B------:R-:W-:Y:S01]  /*0870*/  MOV R46, R33 ;  /* 0x00000021002e7202 */ /* 0x000fe20000000f00 */
[----:B------:R-:W-:Y:S02]  /*0880*/  IMAD.MOV.U32 R42, RZ, RZ, R32 ;  /* 0x000000ffff2a7224 */ /* 0x000fe400078e0020 */
[----:B------:R-:W-:Y:S02]  /*0890*/  FADD.FTZ R25, -R103, R25 ;  /* 0x0000001967197221 */ /* 0x000fe40000010100 */
[----:B------:R-:W-:-:S02]  /*08a0*/  FADD.FTZ R66, R37, R66 ;  /* 0x0000004225427221 */ /* 0x000fc40000010000 */
[-C--:B------:R-:W-:Y:S02]  /*08b0*/  FFMA.FTZ R78, R31, R37.reuse, R78 ;  /* 0x000000251f4e7223 */ /* 0x080fe4000001004e */
[----:B------:R-:W-:Y:S02]  /*08c0*/  FMUL.FTZ R32, R51, R37 ;  /* 0x0000002533207220 */ /* 0x000fe40000410000 */
[C---:B------:R-:W-:Y:S01]  /*08d0*/  FADD.FTZ R43, -R103.reuse, R22 ;  /* 0x00000016672b7221 */ /* 0x040fe20000010100 */
[----:B------:R-:W-:Y:S01]  /*08e0*/  PRMT R22, RZ, 0x5410, R102 ;  /* 0x00005410ff167816 */ /* 0x000fe20000000066 */
[----:B------:R-:W-:Y:S01]  /*08f0*/  FADD.FTZ R97, -R103, R27 ;  /* 0x0000001b67617221 */ /* 0x000fe20000010100 */
[----:B------:R-:W-:Y:S01]  /*0900*/  PRMT R27, RZ, 0x5410, R46 ;  /* 0x00005410ff1b7816 */ /* 0x000fe2000000002e */
[----:B------:R-:W-:Y:S02]  /*0910*/  FADD.FTZ R65, R24, R65 ;  /* 0x0000004118417221 */ /* 0x000fe40000010000 */
[----:B------:R-:W-:-:S02]  /*0920*/  FFMA.FTZ R77, R34, R24, R77 ;  /* 0x00000018224d7223 */ /* 0x000fc4000001004d */
[----:B------:R-:W-:Y:S01]  /*0930*/  FMUL.FTZ R37, R84, R24 ;  /* 0x0000001854257220 */ /* 0x000fe20000410000 */
[----:B------:R-:W-:Y:S01]  /*0940*/  PRMT R24, RZ, 0x5410, R99 ;  /* 0x00005410ff187816 */ /* 0x000fe20000000063 */
[----:B------:R-:W-:Y:S02]  /*0950*/  FADD.FTZ R21, -R103, R30 ;  /* 0x0000001e67157221 */ /* 0x000fe40000010100 */
[C---:B------:R-:W-:Y:S02]  /*0960*/  FMUL.FTZ R30, R92.reuse, R41 ;  /* 0x000000295c1e7220 */ /* 0x040fe40000410000 */
[C---:B------:R-:W-:Y:S01]  /*0970*/  FMUL.FTZ R46, R92.reuse, R25 ;  /* 0x000000195c2e7220 */ /* 0x040fe20000410000 */
[----:B------:R-:W-:Y:S01]  /*0980*/  SHF.R.U32.HI R98, RZ, 0x10, R33 ;  /* 0x00000010ff627819 */ /* 0x000fe20000011621 */
[--C-:B------:R-:W-:Y:S01]  /*0990*/  IMAD.MOV.U32 R94, RZ, RZ, R35.reuse ;  /* 0x000000ffff5e7224 */ /* 0x100fe200078e0023 */
[----:B------:R-:W-:Y:S01]  /*09a0*/  SHF.R.U32.HI R101, RZ, 0x10, R35 ;  /* 0x00000010ff657819 */ /* 0x000fe20000011623 */
[----:B------:R-:W-:Y:S01]  /*09b0*/  FMUL.FTZ R33, R92, R43 ;  /* 0x0000002b5c217220 */ /* 0x000fe20000410000 */
[----:B------:R-:W-:Y:S01]  /*09c0*/  PRMT R45, RZ, 0x5410, R45 ;  /* 0x00005410ff2d7816 */ /* 0x000fe2000000002d */
[----:B------:R-:W-:-:S02]  /*09d0*/  FADD.FTZ R67, R22, R67 ;  /* 0x0000004316437221 */ /* 0x000fc40000010000 */
[-C--:B------:R-:W-:Y:S02]  /*09e0*/  FFMA.FTZ R79, R30, R22.reuse, R79 ;  /* 0x000000161e4f7223 */ /* 0x080fe4000001004f */
[----:B------:R-:W-:Y:S02]  /*09f0*/  FMUL.FTZ R35, R83, R22 ;  /* 0x0000001653237220 */ /* 0x000fe40000410000 */
[----:B------:R-:W-:Y:S02]  /*0a00*/  FADD.FTZ R63, R24, R63 ;  /* 0x0000003f183f7221 */ /* 0x000fe40000010000 */
[-C--:B------:R-:W-:Y:S02]  /*0a10*/  FFMA.FTZ R75, R46, R24.reuse, R75 ;  /* 0x000000182e4b7223 */ /* 0x080fe4000001004b */
[----:B------:R-:W-:Y:S02]  /*0a20*/  FMUL.FTZ R43, R85, R24 ;  /* 0x00000018552b7220 */ /* 0x000fe40000410000 */
[----:B------:R-:W-:-:S02]  /*0a30*/  FADD.FTZ R22, RZ, R32 ;  /* 0x00000020ff167221 */ /* 0x000fc40000010000 */
[----:B------:R-:W-:Y:S02]  /*0a40*/  FFMA.FTZ R24, R31, R32, RZ ;  /* 0x000000201f187223 */ /* 0x000fe400000100ff */
[----:B------:R-:W-:Y:S02]  /*0a50*/  FMUL.FTZ R40, R52, R45 ;  /* 0x0000002d34287220 */ /* 0x000fe40000410000 */
[----:B------:R-:W-:Y:S02]  /*0a60*/  FADD.FTZ R25, R22, R35 ;  /* 0x0000002316197221 */ /* 0x000fe40000010000 */
[----:B------:R-:W-:Y:S01]  /*0a70*/  FFMA.FTZ R24, R30, R35, R24 ;  /* 0x000000231e187223 */ /* 0x000fe20000010018 */
[----:B------:R-:W-:Y:S01]  /*0a80*/  PRMT R42, RZ, 0x5410, R42 ;  /* 0x00005410ff2a7816 */ /* 0x000fe2000000002a */
[----:B------:R-:W-:Y:S02]  /*0a90*/  FADD.FTZ R22, R25, R40 ;  /* 0x0000002819167221 */ /* 0x000fe40000010000 */
[----:B------:R-:W-:-:S02]  /*0aa0*/  FFMA.FTZ R24, R33, R40, R24 ;  /* 0x0000002821187223 */ /* 0x000fc40000010018 */
[----:B-1----:R-:W-:Y:S01]  /*0ab0*/  FADD.FTZ R49, -R103, R28 ;  /* 0x0000001c67317221 */ /* 0x002fe20000010100 */
[----:B------:R-:W-:Y:S01]  /*0ac0*/  PRMT R28, RZ, 0x5410, R96 ;  /* 0x00005410ff1c7816 */ /* 0x000fe20000000060 */
[----:B------:R-:W-:Y:S02]  /*0ad0*/  FMUL.FTZ R39, R92, R93 ;  /* 0x0000005d5c277220 */ /* 0x000fe40000410000 */
[----:B------:R-:W-:Y:S02]  /*0ae0*/  FMUL.FTZ R96, R53, R42 ;  /* 0x0000002a35607220 */ /* 0x000fe40000410000 */
[----:B------:R-:W-:Y:S02]  /*0af0*/  FADD.FTZ R25, R22, R37 ;  /* 0x0000002516197221 */ /* 0x000fe40000010000 */
[----:B------:R-:W-:Y:S02]  /*0b00*/  FFMA.FTZ R24, R34, R37, R24 ;  /* 0x0000002522187223 */ /* 0x000fe40000010018 */
[----:B------:R-:W-:-:S02]  /*0b10*/  FADD.FTZ R23, -R103, R29 ;  /* 0x0000001d67177221 */ /* 0x000fc40000010100 */
[----:B------:R-:W-:Y:S02]  /*0b20*/  FADD.FTZ R22, R25, R96 ;  /* 0x0000006019167221 */ /* 0x000fe40000010000 */
[C---:B------:R-:W-:Y:S01]  /*0b30*/  FFMA.FTZ R24, R39.reuse, R96, R24 ;  /* 0x0000006027187223 */ /* 0x040fe20000010018 */
[----:B------:R-:W-:Y:S01]  /*0b40*/  PRMT R29, RZ, 0x5410, R98 ;  /* 0x00005410ff1d7816 */ /* 0x000fe20000000062 */
[----:B------:R-:W-:Y:S01]  /*0b50*/  FADD.FTZ R62, R42, R62 ;  /* 0x0000003e2a3e7221 */ /* 0x000fe20000010000 */
[----:B------:R-:W-:Y:S01]  /*0b60*/  PRMT R99, RZ, 0x5410, R94 ;  /* 0x00005410ff637816 */ /* 0x000fe2000000005e */
[----:B------:R-:W-:Y:S02]  /*0b70*/  FFMA.FTZ R74, R39, R42, R74 ;  /* 0x0000002a274a7223 */ /* 0x000fe4000001004a */
[C---:B------:R-:W-:Y:S02]  /*0b80*/  FMUL.FTZ R42, R92.reuse, R97 ;  /* 0x000000615c2a7220 */ /* 0x040fe40000410000 */
[----:B------:R-:W-:-:S02]  /*0b90*/  FMUL.FTZ R98, R92, R23 ;  /* 0x000000175c627220 */ /* 0x000fc40000410000 */
        /* <DEDUP_REMOVED lines=16> */
[----:B------:R-:W-:Y:S02]  /*0ca0*/  FMUL.FTZ R95, R92, R21 ;  /* 0x000000155c5f7220 */ /* 0x000fe40000410000 */
[----:B------:R-:W-:Y:S02]  /*0cb0*/  FMUL.FTZ R47, R87, R28 ;  /* 0x0000001c572f7220 */ /* 0x000fe40000410000 */
[----:B------:R-:W-:-:S02]  /*0cc0*/  FADD.FTZ R22, R22, R45 ;  /* 0x0000002d16167221 */ /* 0x000fc40000010000 */
[----:B------:R-:W-:Y:S01]  /*0cd0*/  FFMA.FTZ R21, R49, R45, R24 ;  /* 0x0000002d31157223 */ /* 0x000fe20000010018 */
[----:B------:R-:W-:Y:S01]  /*0ce0*/  PRMT R101, RZ, 0x5410, R101 ;  /* 0x00005410ff657816 */ /* 0x000fe20000000065 */
[----:B------:R-:W-:Y:S01]  /*0cf0*/  FMUL.FTZ R93, R82, R99 ;  /* 0x00000063525d7220 */ /* 0x000fe20000410000 */
[----:B------:R-:W-:Y:S01]  /*0d00*/  SHF.R.U32.HI R20, RZ, 0x5, R0 ;  /* 0x00000005ff147819 */ /* 0x000fe20000011600 */
[----:B------:R-:W-:Y:S02]  /*0d10*/  FADD.FTZ R22, R22, R47 ;  /* 0x0000002f16167221 */ /* 0x000fe40000010000 */
[----:B------:R-:W-:Y:S01]  /*0d20*/  FFMA.FTZ R24, R98, R47, R21 ;  /* 0x0000002f62187223 */ /* 0x000fe20000010015 */
[----:B------:R-:W-:Y:S01]  /*0d30*/  LOP3.LUT R2, R20, 0x7fffffc, RZ, 0xc0, !PT ;  /* 0x07fffffc14027812 */ /* 0x000fe200078ec0ff */
[----:B------:R-:W-:Y:S02]  /*0d40*/  FMUL.FTZ R100, R92, R3 ;  /* 0x000000035c647220 */ /* 0x000fe40000410000 */
[----:B------:R-:W-:-:S02]  /*0d50*/  FMUL.FTZ R97, R88, R101 ;  /* 0x0000006558617220 */ /* 0x000fc40000410000 */
[----:B------:R-:W-:Y:S02]  /*0d60*/  FADD.FTZ R22, R22, R93 ;  /* 0x0000005d16167221 */ /* 0x000fe40000010000 */
[----:B------:R-:W-:Y:S02]  /*0d70*/  FFMA.FTZ R24, R95, R93, R24 ;  /* 0x0000005d5f187223 */ /* 0x000fe40000010018 */
[----:B------:R-:W-:Y:S02]  /*0d80*/  FADD.FTZ R59, R28, R59 ;  /* 0x0000003b1c3b7221 */ /* 0x000fe40000010000 */
[----:B------:R-:W-:Y:S01]  /*0d90*/  FFMA.FTZ R71, R98, R28, R71 ;  /* 0x0000001c62477223 */ /* 0x000fe20000010047 */
[----:B------:R-:W-:Y:S01]  /*0da0*/  MOV R28, 0x3f800000 ;  /* 0x3f800000001c7802 */ /* 0x000fe20000000f00 */
[----:B------:R-:W-:Y:S01]  /*0db0*/  FADD.FTZ R58, R26, R58 ;  /* 0x0000003a1a3a7221 */ /* 0x000fe20000010000 */
[----:B------:R-:W-:Y:S01]  /*0dc0*/  LOP3.LUT P1, RZ, R0, 0x1f, RZ, 0xc0, !PT ;  /* 0x0000001f00ff7812 */ /* 0x000fe2000782c0ff */
[----:B------:R-:W-:Y:S01]  /*0dd0*/  FFMA.FTZ R70, R49, R26, R70 ;  /* 0x0000001a31467223 */ /* 0x000fe20000010046 */
[----:B------:R-:W-:Y:S01]  /*0de0*/  @P0 PRMT R28, RZ, 0x5410, R48 ;  /* 0x00005410ff1c0816 */ /* 0x000fe20000000030 */
[----:B------:R-:W-:-:S02]  /*0df0*/  FADD.FTZ R56, R99, R56 ;  /* 0x0000003863387221 */ /* 0x000fc40000010000 */
[----:B------:R-:W-:Y:S01]  /*0e00*/  FFMA.FTZ R68, R95, R99, R68 ;  /* 0x000000635f447223 */ /* 0x000fe20000010044 */
[----:B------:R-:W-:Y:S01]  /*0e10*/  SEL R99, R55, R2, !P2 ;  /* 0x0000000237637207 */ /* 0x000fe20005000000 */
        /* <DEDUP_REMOVED lines=8> */
.L_x_2565:
        /* <DEDUP_REMOVED lines=18> */
.L_x_2566:
[----:B------:R-:W-:Y:S01]  /*0fc0*/  @!P1 LOP3.LUT R20, R20, 0x3, RZ, 0xc0, !PT ;  /* 0x0000000314149812 */ /* 0x000fe200078ec0ff */
[----:B-1----:R-:W-:Y:S01]  /*0fd0*/  FADD.FTZ R3, R48, R25 ;  /* 0x0000001930037221 */ /* 0x002fe20000010000 */
[----:B------:R-:W-:Y:S01]  /*0fe0*/  ULDC.U8 UR6, c[0x0][0x1f0] ;  /* 0x00007c0000067ab9 */ /* 0x000fe20000000000 */
[----:B--2---:R-:W-:Y:S01]  /*0ff0*/  FADD.FTZ R2, R26, R23 ;  /* 0x000000171a027221 */ /* 0x004fe20000010000 */
[----:B------:R-:W-:Y:S02]  /*1000*/  @!P1 IADD3 R48, R99, R20, RZ ;  /* 0x0000001463309210 */ /* 0x000fe40007ffe0ff */
[----:B------:R-:W-:Y:S01]  /*1010*/  ISETP.NE.AND P2, PT, RZ, UR6, PT ;  /* 0x00000006ff007c0c */ /* 0x000fe2000bf45270 */
[----:B------:R-:W-:Y:S01]  /*1020*/  WARPSYNC 0xffffffff ;  /* 0xffffffff00007948 */ /* 0x000fe20003800000 */
[----:B------:R-:W-:Y:S01]  /*1030*/  ISETP.NE.U32.AND P0, PT, RZ, c[0x0][0x218], PT ;  /* 0x00008600ff007a0c */ /* 0x000fe20003f05070 */
[----:B------:R-:W-:Y:S04]  /*1040*/  @!P1 STS.64 [R48.X8+0x1800], R2 ;  /* 0x0018000230009388 */ /* 0x000fe80000008a00 */
[----:B------:R-:W-:Y:S01]  /*1050*/  BAR.SYNC.DEFER_BLOCKING 0x0 ;  /* 0x0000000000007b1d */ /* 0x000fe20000010000 */
[----:B------:R-:W-:-:S02]  /*1060*/  ISETP.NE.AND.EX P0, PT, RZ, c[0x0][0x21c], PT, P0 ;  /* 0x00008700ff007a0c */ /* 0x000fc40003f05300 */
[C---:B-----5:R-:W-:Y:S02]  /*1070*/  LOP3.LUT P6, RZ, R44.reuse, 0xff, RZ, 0xc0, !PT ;  /* 0x000000ff2cff7812 */ /* 0x060fe400078cc0ff */
[C---:B------:R-:W-:Y:S02]  /*1080*/  LOP3.LUT P1, RZ, R44.reuse, 0xff0000, RZ, 0xc0, !PT ;  /* 0x00ff00002cff7812 */ /* 0x040fe4000782c0ff */
[----:B------:R-:W-:Y:S02]  /*1090*/  LOP3.LUT P3, RZ, R44, 0xff000000, RZ, 0xc0, !PT ;  /* 0xff0000002cff7812 */ /* 0x000fe4000786c0ff */
[C---:B------:R-:W-:Y:S02]  /*10a0*/  LOP3.LUT P4, RZ, R36.reuse, 0xff, RZ, 0xc0, !PT ;  /* 0x000000ff24ff7812 */ /* 0x040fe4000788c0ff */
[----:B------:R-:W-:Y:S02]  /*10b0*/  LOP3.LUT P5, RZ, R36, 0xff00, RZ, 0xc0, !PT ;  /* 0x0000ff0024ff7812 */ /* 0x000fe400078ac0ff */
[----:B------:R-:W-:Y:S01]  /*10c0*/  IADD3 R89, R89, c[0x0][0x160], RZ ;  /* 0x0000580059597a10 */ /* 0x000fe20007ffe0ff */
        /* <DEDUP_REMOVED lines=13> */
[----:B------:R-:W-:-:S03]  /*11a0*/  LOP3.LUT P2, RZ, R44, 0xff00, RZ, 0xc0, !PT ;  /* 0x0000ff002cff7812 */ /* 0x000fc6000784c0ff */
[-CC-:B------:R-:W-:Y:S02]  /*11b0*/  FFMA.FTZ R30, R30, R3.reuse, R2.reuse ;  /* 0x000000031e1e7223 */ /* 0x180fe40000010002 */
[----:B------:R-:W-:Y:S02]  /*11c0*/  FFMA.FTZ R31, R31, R3, R2 ;  /* 0x000000031f1f7223 */ /* 0x000fe40000010002 */
[----:B------:R-:W-:Y:S02]  /*11d0*/  FADD.FTZ R35, R35, -R30 ;  /* 0x8000001e23237221 */ /* 0x000fe40000010000 */
[----:B------:R-:W-:Y:S02]  /*11e0*/  FADD.FTZ R31, R32, -R31 ;  /* 0x8000001f201f7221 */ /* 0x000fe40000010000 */
[C---:B------:R-:W-:Y:S02]  /*11f0*/  FMUL.FTZ R22, R92.reuse, R35 ;  /* 0x000000235c167220 */ /* 0x040fe40000410000 */
[----:B------:R-:W-:-:S02]  /*1200*/  FMUL.FTZ R21, R92, R31 ;  /* 0x0000001f5c157220 */ /* 0x000fc40000410000 */
[----:B------:R-:W-:Y:S02]  /*1210*/  @P0 FADD.FTZ R22, R5, R22 ;  /* 0x0000001605160221 */ /* 0x000fe40000010000 */
[-CC-:B------:R-:W-:Y:S02]  /*1220*/  FFMA.FTZ R33, R33, R3.reuse, R2.reuse ;  /* 0x0000000321217223 */ /* 0x180fe40000010002 */
[----:B------:R-:W-:Y:S02]  /*1230*/  FMUL.FTZ R23, R22, R28 ;  /* 0x0000001c16177220 */ /* 0x000fe40000410000 */
[----:B------:R-:W-:Y:S02]  /*1240*/  @P0 FADD.FTZ R21, R4, R21 ;  /* 0x0000001504150221 */ /* 0x000fe40000010000 */
[----:B------:R-:W-:Y:S02]  /*1250*/  FMUL.FTZ R23, R23, c[0x0][0x1e8] ;  /* 0x00007a0017177a20 */ /* 0x000fe40000410000 */
[----:B------:R-:W-:-:S02]  /*1260*/  FFMA.FTZ R34, R34, R3, R2 ;  /* 0x0000000322227223 */ /* 0x000fc40000010002 */
[----:B------:R-:W-:Y:S01]  /*1270*/  FADD.FTZ R33, R40, -R33 ;  /* 0x8000002128217221 */ /* 0x000fe20000010000 */
[----:B------:R-:W-:Y:S01]  /*1280*/  FSEL R25, R23, RZ, P2 ;  /* 0x000000ff17197208 */ /* 0x000fe20001000000 */
[----:B------:R-:W-:Y:S01]  /*1290*/  FMUL.FTZ R20, R21, R28 ;  /* 0x0000001c15147220 */ /* 0x000fe20000410000 */
[----:B------:R-:W-:Y:S01]  /*12a0*/  LOP3.LUT P2, RZ, R36, 0xff000000, RZ, 0xc0, !PT ;  /* 0xff00000024ff7812 */ /* 0x000fe2000784c0ff */
[----:B------:R-:W-:Y:S02]  /*12b0*/  FADD.FTZ R37, R37, -R34 ;  /* 0x8000002225257221 */ /* 0x000fe40000010000 */
[----:B------:R-:W-:Y:S01]  /*12c0*/  FMUL.FTZ R23, R92, R33 ;  /* 0x000000215c177220 */ /* 0x000fe20000410000 */
[----:B------:R-:W0:Y:S01]  /*12d0*/  F2F.BF16.F32 R25, R25 ;  /* 0x0000001900197304 */ /* 0x000e220000202000 */
[----:B------:R-:W-:Y:S02]  /*12e0*/  FFMA.FTZ R46, R46, R3, R2 ;  /* 0x000000032e2e7223 */ /* 0x000fe40000010002 */
[----:B------:R-:W-:-:S02]  /*12f0*/  FMUL.FTZ R20, R20, c[0x0][0x1e8] ;  /* 0x00007a0014147a20 */ /* 0x000fc40000410000 */
[----:B------:R-:W-:Y:S02]  /*1300*/  FFMA.FTZ R39, R39, R3, R2 ;  /* 0x0000000327277223 */ /* 0x000fe40000010002 */
[----:B------:R-:W-:Y:S01]  /*1310*/  FMUL.FTZ R24, R92, R37 ;  /* 0x000000255c187220 */ /* 0x000fe20000410000 */
[----:B------:R-:W-:Y:S01]  /*1320*/  FSEL R20, R20, RZ, P6 ;  /* 0x000000ff14147208 */ /* 0x000fe20003000000 */
[----:B------:R-:W-:Y:S01]  /*1330*/  @P0 FADD.FTZ R23, R6, R23 ;  /* 0x0000001706170221 */ /* 0x000fe20000010000 */
[----:B------:R-:W-:Y:S01]  /*1340*/  LOP3.LUT P6, RZ, R36, 0xff0000, RZ, 0xc0, !PT ;  /* 0x00ff000024ff7812 */ /* 0x000fe200078cc0ff */
[----:B------:R-:W-:Y:S01]  /*1350*/  FADD.FTZ R43, R43, -R46 ;  /* 0x8000002e2b2b7221 */ /* 0x000fe20000010000 */
[----:B------:R1:W2:Y:S01]  /*1360*/  F2F.BF16.F32 R31, R20 ;  /* 0x00000014001f7304 */ /* 0x0002a20000202000 */
[----:B------:R-:W-:Y:S02]  /*1370*/  FADD.FTZ R39, R96, -R39 ;  /* 0x8000002760277221 */ /* 0x000fe40000010000 */
[----:B------:R-:W-:-:S02]  /*1380*/  @P0 FADD.FTZ R24, R7, R24 ;  /* 0x0000001807180221 */ /* 0x000fc40000010000 */
[-C--:B------:R-:W-:Y:S02]  /*1390*/  FMUL.FTZ R26, R23, R28.reuse ;  /* 0x0000001c171a7220 */ /* 0x080fe40000410000 */
[----:B------:R-:W-:Y:S02]  /*13a0*/  FMUL.FTZ R34, R92, R43 ;  /* 0x0000002b5c227220 */ /* 0x000fe40000410000 */
[--C-:B------:R-:W-:Y:S02]  /*13b0*/  FFMA.FTZ R42, R42, R3, R2.reuse ;  /* 0x000000032a2a7223 */ /* 0x100fe40000010002 */
[----:B------:R-:W-:Y:S02]  /*13c0*/  FMUL.FTZ R35, R92, R39 ;  /* 0x000000275c237220 */ /* 0x000fe40000410000 */
[----:B-1----:R-:W-:Y:S02]  /*13d0*/  FMUL.FTZ R20, R24, R28 ;  /* 0x0000001c18147220 */ /* 0x002fe40000410000 */
[----:B------:R-:W-:-:S02]  /*13e0*/  FFMA.FTZ R41, R41, R3, R2 ;  /* 0x0000000329297223 */ /* 0x000fc40000010002 */
[----:B------:R-:W-:Y:S02]  /*13f0*/  FMUL.FTZ R26, R26, c[0x0][0x1e8] ;  /* 0x00007a001a1a7a20 */ /* 0x000fe40000410000 */
[-CC-:B------:R-:W-:Y:S02]  /*1400*/  FFMA.FTZ R30, R49, R3.reuse, R2.reuse ;  /* 0x00000003311e7223 */ /* 0x180fe40000010002 */
[-CC-:B------:R-:W-:Y:S01]  /*1410*/  FFMA.FTZ R98, R98, R3.reuse, R2.reuse ;  /* 0x0000000362627223 */ /* 0x180fe20000010002 */
[----:B------:R-:W-:Y:S01]  /*1420*/  FSEL R33, R26, RZ, P1 ;  /* 0x000000ff1a217208 */ /* 0x000fe20000800000 */
[-C--:B------:R-:W-:Y:S01]  /*1430*/  FFMA.FTZ R32, R95, R3.reuse, R2 ;  /* 0x000000035f207223 */ /* 0x080fe20000010002 */
[----:B------:R-:W-:Y:S01]  /*1440*/  ISETP.NE.U32.AND P1, PT, RZ, c[0x0][0x258], PT ;  /* 0x00009600ff007a0c */ /* 0x000fe20003f25070 */
[----:B------:R-:W-:Y:S02]  /*1450*/  @P0 FADD.FTZ R34, R9, R34 ;  /* 0x0000002209220221 */ /* 0x000fe40000010000 */
[----:B------:R-:W-:Y:S01]  /*1460*/  FFMA.FTZ R100, R100, R3, R2 ;  /* 0x0000000364647223 */ /* 0x000fe20000010002 */
[----:B------:R-:W-:Y:S01]  /*1470*/  ISETP.NE.AND.EX P1, PT, RZ, c[0x0][0x25c], PT, P1 ;  /* 0x00009700ff007a0c */ /* 0x000fe20003f25310 */
[----:B------:R-:W-:Y:S01]  /*1480*/  FADD.FTZ R3, R29, -R42 ;  /* 0x8000002a1d037221 */ /* 0x000fe20000010000 */
[----:B------:R-:W-:Y:S01]  /*1490*/  F2F.BF16.F32 R33, R33 ;  /* 0x0000002100217304 */ /* 0x000fe20000202000 */
[----:B------:R-:W-:-:S02]  /*14a0*/  @P0 FADD.FTZ R35, R8, R35 ;  /* 0x0000002308230221 */ /* 0x000fc40000010000 */
[----:B------:R-:W-:Y:S02]  /*14b0*/  FMUL.FTZ R20, R20, c[0x0][0x1e8] ;  /* 0x00007a0014147a20 */ /* 0x000fe40000410000 */
[-C--:B------:R-:W-:Y:S02]  /*14c0*/  FMUL.FTZ R2, R34, R28.reuse ;  /* 0x0000001c22027220 */ /* 0x080fe40000410000 */
[----:B------:R-:W-:Y:S01]  /*14d0*/  FMUL.FTZ R36, R92, R3 ;  /* 0x000000035c247220 */ /* 0x000fe20000410000 */
[----:B------:R-:W-:Y:S01]  /*14e0*/  FSEL R20, R20, RZ, P3 ;  /* 0x000000ff14147208 */ /* 0x000fe20001800000 */
[----:B------:R-:W-:Y:S01]  /*14f0*/  FADD.FTZ R41, R94, -R41 ;  /* 0x800000295e297221 */ /* 0x000fe20000010000 */
[----:B------:R-:W-:Y:S01]  /*1500*/  LOP3.LUT P3, RZ, R38, 0xff000000, RZ, 0xc0, !PT ;  /* 0xff00000026ff7812 */ /* 0x000fe2000786c0ff */
[----:B------:R-:W-:Y:S02]  /*1510*/  FMUL.FTZ R26, R35, R28 ;  /* 0x0000001c231a7220 */ /* 0x000fe40000410000 */
[----:B------:R-:W-:-:S02]  /*1520*/  FADD.FTZ R47, R47, -R98 ;  /* 0x800000622f2f7221 */ /* 0x000fc40000010000 */
[----:B------:R-:W-:Y:S02]  /*1530*/  FMUL.FTZ R2, R2, c[0x0][0x1e8] ;  /* 0x00007a0002027a20 */ /* 0x000fe40000410000 */
[----:B------:R-:W-:Y:S02]  /*1540*/  @P0 FADD.FTZ R36, R11, R36 ;  /* 0x000000240b240221 */ /* 0x000fe40000010000 */
[----:B------:R-:W-:Y:S01]  /*1550*/  FMUL.FTZ R37, R92, R41 ;  /* 0x000000295c257220 */ /* 0x000fe20000410000 */
[----:B------:R-:W-:Y:S01]  /*1560*/  FSEL R2, R2, RZ, P5 ;  /* 0x000000ff02027208 */ /* 0x000fe20002800000 */
[----:B------:R-:W-:Y:S02]  /*1570*/  FMUL.FTZ R40, R92, R47 ;  /* 0x0000002f5c287220 */ /* 0x000fe40000410000 */
[----:B------:R-:W-:Y:S01]  /*1580*/  FMUL.FTZ R27, R26, c[0x0][0x1e8] ;  /* 0x00007a001a1b7a20 */ /* 0x000fe20000410000 */
[----:B------:R1:W-:Y:S01]  /*1590*/  F2F.BF16.F32 R41, R2 ;  /* 0x0000000200297304 */ /* 0x0003e20000202000 */
[----:B------:R-:W-:-:S02]  /*15a0*/  @P0 FADD.FTZ R37, R10, R37 ;  /* 0x000000250a250221 */ /* 0x000fc40000010000 */
[----:B------:R-:W-:Y:S01]  /*15b0*/  @P0 FADD.FTZ R40, R13, R40 ;  /* 0x000000280d280221 */ /* 0x000fe20000010000 */
[----:B------:R-:W-:Y:S01]  /*15c0*/  FSEL R27, R27, RZ, P4 ;  /* 0x000000ff1b1b7208 */ /* 0x000fe20002000000 */
[----:B------:R-:W-:Y:S02]  /*15d0*/  FADD.FTZ R97, R97, -R100 ;  /* 0x8000006461617221 */ /* 0x000fe40000010000 */
[-C--:B------:R-:W-:Y:S01]  /*15e0*/  FMUL.FTZ R3, R37, R28.reuse ;  /* 0x0000001c25037220 */ /* 0x080fe20000410000 */
[----:B------:R3:W4:Y:S01]  /*15f0*/  F2F.BF16.F32 R26, R20 ;  /* 0x00000014001a7304 */ /* 0x0007220000202000 */
[----:B------:R-:W-:Y:S02]  /*1600*/  FADD.FTZ R39, R93, -R32 ;  /* 0x800000205d277221 */ /* 0x000fe40000010000 */
[----:B-1----:R-:W-:Y:S02]  /*1610*/  FMUL.FTZ R2, R40, R28 ;  /* 0x0000001c28027220 */ /* 0x002fe40000410000 */
[----:B------:R-:W-:-:S02]  /*1620*/  FMUL.FTZ R42, R92, R97 ;  /* 0x000000615c2a7220 */ /* 0x000fc40000410000 */
[----:B------:R-:W-:Y:S01]  /*1630*/  FMUL.FTZ R3, R3, c[0x0][0x1e8] ;  /* 0x00007a0003037a20 */ /* 0x000fe20000410000 */
[----:B------:R1:W-:Y:S01]  /*1640*/  F2F.BF16.F32 R29, R27 ;  /* 0x0000001b001d7304 */ /* 0x0003e20000202000 */
[----:B---3--:R-:W-:Y:S02]  /*1650*/  FMUL.FTZ R20, R36, R28 ;  /* 0x0000001c24147220 */ /* 0x008fe40000410000 */
[----:B------:R-:W-:Y:S01]  /*1660*/  FMUL.FTZ R39, R92, R39 ;  /* 0x000000275c277220 */ /* 0x000fe20000410000 */
[----:B------:R-:W-:Y:S01]  /*1670*/  FSEL R3, R3, RZ, P6 ;  /* 0x000000ff03037208 */ /* 0x000fe20003000000 */
[----:B------:R-:W-:Y:S02]  /*1680*/  FMUL.FTZ R20, R20, c[0x0][0x1e8] ;  /* 0x00007a0014147a20 */ /* 0x000fe40000410000 */
[----:B------:R-:W-:Y:S01]  /*1690*/  FMUL.FTZ R2, R2, c[0x0][0x1e8] ;  /* 0x00007a0002027a20 */ /* 0x000fe20000410000 */
[----:B------:R3:W-:Y:S01]  /*16a0*/  F2F.BF16.F32 R43, R3 ;  /* 0x00000003002b7304 */ /* 0x0007e20000202000 */
[----:B------:R-:W-:Y:S01]  /*16b0*/  @P0 FADD.FTZ R42, R15, R42 ;  /* 0x0000002a0f2a0221 */ /* 0x000fe20000010000 */
[----:B------:R-:W-:Y:S01]  /*16c0*/  FSEL R20, R20, RZ, P2 ;  /* 0x000000ff14147208 */ /* 0x000fe20001000000 */
[----:B------:R-:W-:Y:S01]  /*16d0*/  FADD.FTZ R45, R45, -R30 ;  /* 0x8000001e2d2d7221 */ /* 0x000fe20000010000 */
[----:B------:R-:W-:Y:S01]  /*16e0*/  LOP3.LUT P2, RZ, R38, 0xff00, RZ, 0xc0, !PT ;  /* 0x0000ff0026ff7812 */ /* 0x000fe2000784c0ff */
[----:B------:R-:W-:-:S02]  /*16f0*/  @P0 FADD.FTZ R39, R14, R39 ;  /* 0x000000270e270221 */ /* 0x000fc40000010000 */
[----:B------:R-:W-:Y:S01]  /*1700*/  FMUL.FTZ R45, R92, R45 ;  /* 0x0000002d5c2d7220 */ /* 0x000fe20000410000 */
[----:B-1----:R-:W-:Y:S01]  /*1710*/  FSEL R27, R2, RZ, P2 ;  /* 0x000000ff021b7208 */ /* 0x002fe20001000000 */
[-C--:B------:R-:W-:Y:S01]  /*1720*/  FMUL.FTZ R2, R42, R28.reuse ;  /* 0x0000001c2a027220 */ /* 0x080fe20000410000 */
[----:B------:R-:W-:Y:S01]  /*1730*/  LOP3.LUT P2, RZ, R38, 0xff0000, RZ, 0xc0, !PT ;  /* 0x00ff000026ff7812 */ /* 0x000fe2000784c0ff */
[----:B------:R-:W-:Y:S01]  /*1740*/  FMUL.FTZ R30, R39, R28 ;  /* 0x0000001c271e7220 */ /* 0x000fe20000410000 */
[----:B------:R-:W-:Y:S01]  /*1750*/  F2F.BF16.F32 R46, R27 ;  /* 0x0000001b002e7304 */ /* 0x000fe20000202000 */
[----:B---3--:R-:W-:Y:S01]  /*1760*/  FMUL.FTZ R3, R2, c[0x0][0x1e8] ;  /* 0x00007a0002037a20 */ /* 0x008fe20000410000 */
[----:B------:R-:W-:Y:S01]  /*1770*/  @P1 LEA R2, P4, R91, c[0x0][0x258], 0x4 ;  /* 0x000096005b021a11 */ /* 0x000fe200078820ff */
[----:B------:R-:W-:Y:S02]  /*1780*/  FMUL.FTZ R30, R30, c[0x0][0x1e8] ;  /* 0x00007a001e1e7a20 */ /* 0x000fe40000410000 */
[----:B------:R-:W-:Y:S01]  /*1790*/  @P0 FADD.FTZ R45, R12, R45 ;  /* 0x0000002d0c2d0221 */ /* 0x000fe20000010000 */
[----:B------:R-:W-:-:S02]  /*17a0*/  FSEL R32, R3, RZ, P3 ;  /* 0x000000ff03207208 */ /* 0x000fc40001800000 */
[----:B------:R-:W-:Y:S01]  /*17b0*/  ISETP.NE.U32.AND P0, PT, RZ, c[0x0][0x258], PT ;  /* 0x00009600ff007a0c */ /* 0x000fe20003f05070 */
[----:B------:R-:W-:Y:S01]  /*17c0*/  FMUL.FTZ R28, R45, R28 ;  /* 0x0000001c2d1c7220 */ /* 0x000fe20000410000 */
[----:B------:R-:W-:Y:S01]  /*17d0*/  FSEL R30, R30, RZ, P2 ;  /* 0x000000ff1e1e7208 */ /* 0x000fe20001000000 */
[----:B------:R1:W-:Y:S01]  /*17e0*/  F2F.BF16.F32 R44, R20 ;  /* 0x00000014002c7304 */ /* 0x0003e20000202000 */
[----:B------:R-:W-:Y:S01]  /*17f0*/  LOP3.LUT P2, RZ, R38, 0xff, RZ, 0xc0, !PT ;  /* 0x000000ff26ff7812 */ /* 0x000fe2000784c0ff */
[----:B------:R-:W-:Y:S01]  /*1800*/  FMUL.FTZ R28, R28, c[0x0][0x1e8] ;  /* 0x00007a001c1c7a20 */ /* 0x000fe20000410000 */
[----:B------:R-:W-:Y:S02]  /*1810*/  ISETP.NE.AND.EX P0, PT, RZ, c[0x0][0x25c], PT, P0 ;  /* 0x00009700ff007a0c */ /* 0x000fe40003f05300 */
[----:B------:R-:W-:Y:S02]  /*1820*/  @P1 LEA.HI.X R3, R91, c[0x0][0x25c], RZ, 0x4, P4 ;  /* 0x000097005b031a11 */ /* 0x000fe400020f24ff */
[----:B------:R-:W-:Y:S01]  /*1830*/  FSEL R28, R28, RZ, P2 ;  /* 0x000000ff1c1c7208 */ /* 0x000fe20001000000 */
[----:B------:R-:W3:Y:S01]  /*1840*/  F2F.BF16.F32 R38, R32 ;  /* 0x0000002000267304 */ /* 0x000ee20000202000 */
[----:B-1----:R-:W-:-:S02]  /*1850*/  SEL R20, R21, R16, P0 ;  /* 0x0000001015147207 */ /* 0x002fc40000000000 */
[----:B------:R-:W-:Y:S02]  /*1860*/  SEL R21, R22, R17, P0 ;  /* 0x0000001116157207 */ /* 0x000fe40000000000 */
[----:B------:R-:W-:Y:S02]  /*1870*/  SEL R22, R23, R18, P0 ;  /* 0x0000001217167207 */ /* 0x000fe40000000000 */
[----:B------:R-:W-:Y:S01]  /*1880*/  SEL R23, R24, R19, P0 ;  /* 0x0000001318177207 */ /* 0x000fe20000000000 */
[----:B------:R4:W1:Y:S01]  /*1890*/  F2F.BF16.F32 R48, R30 ;  /* 0x0000001e00307304 */ /* 0x0008620000202000 */
[----:B0-----:R-:W-:-:S03]  /*18a0*/  IMAD.WIDE.U32 R24, R25, 0x10000, RZ ;  /* 0x0001000019187825 */ /* 0x001fc600078e00ff */
[----:B------:R0:W-:Y:S02]  /*18b0*/  @P1 STG.E.128 [R2.64], R20 ;  /* 0x0000001402001986 */ /* 0x0001e4000c101d04 */
[----:B--2---:R-:W-:Y:S02]  /*18c0*/  LOP3.LUT R24, R24, R31, RZ, 0xfc, !PT ;  /* 0x0000001f18187212 */ /* 0x004fe400078efcff */
[----:B------:R2:W0:Y:S01]  /*18d0*/  F2F.BF16.F32 R47, R28 ;  /* 0x0000001c002f7304 */ /* 0x0004220000202000 */
[----:B----4-:R-:W-:Y:S01]  /*18e0*/  IMAD.U32 R30, R26, 0x10000, RZ ;  /* 0x000100001a1e7824 */ /* 0x010fe200078e00ff */
[----:B---3--:R-:W-:Y:S01]  /*18f0*/  SHF.L.U32 R31, R38, 0x10, RZ ;  /* 0x00000010261f7819 */ /* 0x008fe200000006ff */
[----:B------:R-:W-:Y:S01]  /*1900*/  IMAD.WIDE.U32 R26, R41, 0x10000, RZ ;  /* 0x00010000291a7825 */ /* 0x000fe200078e00ff */
[----:B------:R-:W-:Y:S02]  /*1910*/  SHF.L.U32 R41, R44, 0x10, RZ ;  /* 0x000000102c297819 */ /* 0x000fe400000006ff */
[----:B------:R-:W-:Y:S01]  /*1920*/  LOP3.LUT R25, R25, R30, R33, 0xfe, !PT ;  /* 0x0000001e19197212 */ /* 0x000fe200078efe21 */
[----:B------:R-:W-:Y:S01]  /*1930*/  IMAD.WIDE.U32 R32, R46, 0x10000, RZ ;  /* 0x000100002e207825 */ /* 0x000fe200078e00ff */
[----:B------:R-:W-:-:S02]  /*1940*/  LOP3.LUT R26, R26, R29, RZ, 0xfc, !PT ;  /* 0x0000001d1a1a7212 */ /* 0x000fc400078efcff */
[C---:B--2---:R-:W-:Y:S02]  /*1950*/  LEA R28, P2, R91.reuse, c[0x0][0x248], 0x3 ;  /* 0x000092005b1c7a11 */ /* 0x044fe400078418ff */
[C---:B------:R-:W-:Y:S02]  /*1960*/  @P1 LEA R30, P3, R90.reuse, c[0x0][0x258], 0x4 ;  /* 0x000096005a1e1a11 */ /* 0x040fe400078620ff */
[----:B------:R-:W-:Y:S02]  /*1970*/  LEA.HI.X R29, R91, c[0x0][0x24c], RZ, 0x3, P2 ;  /* 0x000093005b1d7a11 */ /* 0x000fe400010f1cff */
[----:B0-----:R-:W-:Y:S02]  /*1980*/  LEA R2, P2, R90, c[0x0][0x248], 0x3 ;  /* 0x000092005a027a11 */ /* 0x001fe400078418ff */
[----:B-1----:R-:W-:Y:S01]  /*1990*/  LOP3.LUT R33, R33, R31, R48, 0xfe, !PT ;  /* 0x0000001f21217212 */ /* 0x002fe200078efe30 */
[----:B------:R0:W-:Y:S01]  /*19a0*/  STG.E.64 [R28.64], R24 ;  /* 0x000000181c007986 */ /* 0x0001e2000c101b04 */
[----:B------:R-:W-:-:S02]  /*19b0*/  SEL R21, R34, R17, P0 ;  /* 0x0000001122157207 */ /* 0x000fc40000000000 */
[C---:B------:R-:W-:Y:S02]  /*19c0*/  LEA.HI.X R3, R90.reuse, c[0x0][0x24c], RZ, 0x3, P2 ;  /* 0x000093005a037a11 */ /* 0x040fe400010f1cff */
[----:B------:R-:W-:Y:S02]  /*19d0*/  @P1 LEA.HI.X R31, R90, c[0x0][0x25c], RZ, 0x4, P3 ;  /* 0x000097005a1f1a11 */ /* 0x000fe400018f24ff */
[----:B------:R-:W-:Y:S02]  /*19e0*/  SEL R23, R36, R19, P0 ;  /* 0x0000001324177207 */ /* 0x000fe40000000000 */
[C---:B------:R-:W-:Y:S02]  /*19f0*/  @P1 LEA R34, P2, R80.reuse, c[0x0][0x258], 0x4 ;  /* 0x0000960050221a11 */ /* 0x040fe400078420ff */
[----:B------:R-:W-:Y:S02]  /*1a00*/  LEA R36, P3, R80, c[0x0][0x248], 0x3 ;  /* 0x0000920050247a11 */ /* 0x000fe400078618ff */
[----:B------:R-:W-:-:S02]  /*1a10*/  SEL R20, R35, R16, P0 ;  /* 0x0000001023147207 */ /* 0x000fc40000000000 */
[----:B------:R-:W-:Y:S02]  /*1a20*/  SEL R22, R37, R18, P0 ;  /* 0x0000001225167207 */ /* 0x000fe40000000000 */
[----:B------:R-:W-:Y:S02]  /*1a30*/  LOP3.LUT R27, R27, R41, R43, 0xfe, !PT ;  /* 0x000000291b1b7212 */ /* 0x000fe400078efe2b */
[----:B------:R-:W-:Y:S01]  /*1a40*/  SEL R16, R45, R16, P0 ;  /* 0x000000102d107207 */ /* 0x000fe20000000000 */
[----:B------:R0:W-:Y:S01]  /*1a50*/  @P1 STG.E.128 [R30.64], R20 ;  /* 0x000000141e001986 */ /* 0x0001e2000c101d04 */
[----:B------:R-:W-:Y:S02]  /*1a60*/  SEL R17, R40, R17, P0 ;  /* 0x0000001128117207 */ /* 0x000fe40000000000 */
[----:B------:R-:W-:Y:S01]  /*1a70*/  SEL R18, R39, R18, P0 ;  /* 0x0000001227127207 */ /* 0x000fe20000000000 */
[----:B------:R0:W-:Y:S01]  /*1a80*/  STG.E.64 [R2.64], R26 ;  /* 0x0000001a02007986 */ /* 0x0001e2000c101b04 */
[----:B------:R-:W-:-:S02]  /*1a90*/  SEL R19, R42, R19, P0 ;  /* 0x000000132a137207 */ /* 0x000fc40000000000 */
[----:B------:R-:W-:Y:S02]  /*1aa0*/  @P1 LEA.HI.X R35, R80, c[0x0][0x25c], RZ, 0x4, P2 ;  /* 0x0000970050231a11 */ /* 0x000fe400010f24ff */
[----:B------:R-:W-:Y:S02]  /*1ab0*/  LOP3.LUT R32, R32, R47, RZ, 0xfc, !PT ;  /* 0x0000002f20207212 */ /* 0x000fe400078efcff */
[----:B------:R-:W-:Y:S01]  /*1ac0*/  LEA.HI.X R37, R80, c[0x0][0x24c], RZ, 0x3, P3 ;  /* 0x0000930050257a11 */ /* 0x000fe200018f1cff */
[----:B------:R0:W-:Y:S01]  /*1ad0*/  @P1 STG.E.128 [R34.64], R16 ;  /* 0x0000001022001986 */ /* 0x0001e2000c101d04 */
[----:B------:R-:W-:Y:S02]  /*1ae0*/  ISETP.GE.AND P0, PT, R89, c[0x0][0x164], PT ;  /* 0x0000590059007a0c */ /* 0x000fe40003f06270 */
[----:B------:R-:W-:Y:S01]  /*1af0*/  LOP3.LUT P1, RZ, R50, 0xff, RZ, 0xc0, !PT ;  /* 0x000000ff32ff7812 */ /* 0x000fe2000782c0ff */
[----:B------:R0:W-:Y:S03]  /*1b00*/  STG.E.64 [R36.64], R32 ;  /* 0x0000002024007986 */ /* 0x0001e6000c101b04 */
[----:B------:R-:W-:-:S07]  /*1b10*/  SEL R50, RZ, 0x1, P1 ;  /* 0x00000001ff327807 */ /* 0x000fce0000800000 */
[----:B0-----:R-:W-:Y:S01]  /*1b20*/  @P0 CALL.REL.NOINC `(.L_x_2563) ;  /* 0x0000001000000944 */ /* 0x001fe20003c00000 */
[----:B------:R-:W-:Y:S05]  /*1b30*/  BRA `(.L_x_2564) ;  /* 0xffffe88000007947 */ /* 0x000fea000383ffff */
.L_x_2563:
        /* <DEDUP_REMOVED lines=24> */
.L_x_2560:
        /* <DEDUP_REMOVED lines=15> */
.L_x_2561:
[----:B------:R-:W-:Y:S01]  /*1db0*/  HFMA2.MMA R27, -RZ, RZ, 0, 9.5367431640625e-07 ;  /* 0x00000010ff1b7435 */ /* 0x000fe200000001ff */
[----:B------:R-:W-:Y:S01]  /*1dc0*/  MOV R22, R26 ;  /* 0x0000001a00167202 */ /* 0x000fe20000000f00 */
[----:B------:R-:W-:Y:S01]  /*1dd0*/  IMAD.MOV.U32 R48, RZ, RZ, 0x1f ;  /* 0x0000001fff307424 */ /* 0x000fe200078e00ff */
[----:B------:R-:W-:-:S02]  /*1de0*/  MOV R101, 0xffffffff ;  /* 0xffffffff00657802 */ /* 0x000fc40000000f00 */
[----:B------:R-:W-:Y:S02]  /*1df0*/  MOV R2, 0x1e10 ;  /* 0x00001e1000027802 */ /* 0x000fe40000000f00 */
[----:B-----5:R-:W-:Y:S05]  /*1e00*/  CALL.REL.NOINC `($__internal_69_$__cuda_sm70_shflsync_down_p) ;  /* 0x0000045000007944 */ /* 0x020fea0003c00000 */
[----:B-1----:R-:W-:Y:S01]  /*1e10*/  MOV R21, R48 ;  /* 0x0000003000157202 */ /* 0x002fe20000000f00 */
[----:B0-----:R-:W-:Y:S05]  /*1e20*/  BRA `(.L_x_2565) ;  /* 0xfffff07000007947 */ /* 0x001fea000383ffff */
.L_x_2562:
[----:B------:R-:W-:Y:S01]  /*1e30*/  HFMA2.MMA R27, -RZ, RZ, 0, 9.5367431640625e-07 ;  /* 0x00000010ff1b7435 */ /* 0x000fe200000001ff */
[----:B------:R-:W-:Y:S01]  /*1e40*/  IMAD.MOV.U32 R22, RZ, RZ, R23 ;  /* 0x000000ffff167224 */ /* 0x000fe200078e0017 */
[----:B------:R-:W-:Y:S01]  /*1e50*/  MOV R48, 0x1f ;  /* 0x0000001f00307802 */ /* 0x000fe20000000f00 */
[----:B------:R-:W-:Y:S01]  /*1e60*/  IMAD.MOV.U32 R101, RZ, RZ, -0x1 ;  /* 0xffffffffff657424 */ /* 0x000fe200078e00ff */
[----:B------:R-:W-:Y:S02]  /*1e70*/  MOV R2, 0x1e90 ;  /* 0x00001e9000027802 */ /* 0x000fe40000000f00 */
[----:B01---5:R-:W-:Y:S05]  /*1e80*/  CALL.REL.NOINC `($__internal_69_$__cuda_sm70_shflsync_down_p) ;  /* 0x000003d000007944 */ /* 0x023fea0003c00000 */
[----:B------:R-:W-:Y:S01]  /*1e90*/  FADD.FTZ R26, R26, R21 ;  /* 0x000000151a1a7221 */ /* 0x000fe20000010000 */
[----:B0-----:R-:W-:Y:S01]  /*1ea0*/  HFMA2.MMA R27, -RZ, RZ, 0, 4.76837158203125e-07 ;  /* 0x00000008ff1b7435 */ /* 0x001fe200000001ff */
[----:B-1----:R-:W-:Y:S01]  /*1eb0*/  FADD.FTZ R23, R23, R48 ;  /* 0x0000003017177221 */ /* 0x002fe20000010000 */
[----:B------:R-:W-:Y:S01]  /*1ec0*/  MOV R48, 0x1f ;  /* 0x0000001f00307802 */ /* 0x000fe20000000f00 */
[----:B------:R-:W-:Y:S01]  /*1ed0*/  IMAD.MOV.U32 R101, RZ, RZ, -0x1 ;  /* 0xffffffffff657424 */ /* 0x000fe200078e00ff */
[----:B------:R-:W-:-:S02]  /*1ee0*/  MOV R22, R26 ;  /* 0x0000001a00167202 */ /* 0x000fc40000000f00 */
[----:B------:R-:W-:Y:S02]  /*1ef0*/  MOV R2, 0x1f10 ;  /* 0x00001f1000027802 */ /* 0x000fe40000000f00 */
[----:B------:R-:W-:Y:S05]  /*1f00*/  CALL.REL.NOINC `($__internal_69_$__cuda_sm70_shflsync_down_p) ;  /* 0x0000035000007944 */ /* 0x000fea0003c00000 */
[----:B0-----:R-:W-:Y:S01]  /*1f10*/  HFMA2.MMA R27, -RZ, RZ, 0, 4.76837158203125e-07 ;  /* 0x00000008ff1b7435 */ /* 0x001fe200000001ff */
[----:B-1----:R-:W-:Y:S01]  /*1f20*/  MOV R21, R48 ;  /* 0x0000003000157202 */ /* 0x002fe20000000f00 */
[----:B------:R-:W-:Y:S01]  /*1f30*/  IMAD.MOV.U32 R22, RZ, RZ, R23 ;  /* 0x000000ffff167224 */ /* 0x000fe200078e0017 */
[----:B------:R-:W-:Y:S02]  /*1f40*/  MOV R48, 0x1f ;  /* 0x0000001f00307802 */ /* 0x000fe40000000f00 */
[----:B------:R-:W-:Y:S02]  /*1f50*/  MOV R101, 0xffffffff ;  /* 0xffffffff00657802 */ /* 0x000fe40000000f00 */
[----:B------:R-:W-:Y:S02]  /*1f60*/  MOV R2, 0x1f80 ;  /* 0x00001f8000027802 */ /* 0x000fe40000000f00 */
[----:B------:R-:W-:Y:S05]  /*1f70*/  CALL.REL.NOINC `($__internal_69_$__cuda_sm70_shflsync_down_p) ;  /* 0x000002e000007944 */ /* 0x000fea0003c00000 */
[----:B------:R-:W-:Y:S01]  /*1f80*/  FADD.FTZ R26, R21, R26 ;  /* 0x0000001a151a7221 */ /* 0x000fe20000010000 */
[----:B0-----:R-:W-:Y:S01]  /*1f90*/  MOV R101, 0xffffffff ;  /* 0xffffffff00657802 */ /* 0x001fe20000000f00 */
[----:B-1----:R-:W-:Y:S01]  /*1fa0*/  FADD.FTZ R23, R23, R48 ;  /* 0x0000003017177221 */ /* 0x002fe20000010000 */
[----:B------:R-:W-:Y:S01]  /*1fb0*/  HFMA2.MMA R48, -RZ, RZ, 0, 1.847743988037109375e-06 ;  /* 0x0000001fff307435 */ /* 0x000fe200000001ff */
[----:B------:R-:W-:Y:S01]  /*1fc0*/  IMAD.MOV.U32 R27, RZ, RZ, 0x4 ;  /* 0x00000004ff1b7424 */ /* 0x000fe200078e00ff */
[----:B------:R-:W-:-:S02]  /*1fd0*/  MOV R22, R26 ;  /* 0x0000001a00167202 */ /* 0x000fc40000000f00 */
[----:B------:R-:W-:Y:S02]  /*1fe0*/  MOV R2, 0x2000 ;  /* 0x0000200000027802 */ /* 0x000fe40000000f00 */
[----:B------:R-:W-:Y:S05]  /*1ff0*/  CALL.REL.NOINC `($__internal_69_$__cuda_sm70_shflsync_down_p) ;  /* 0x0000026000007944 */ /* 0x000fea0003c00000 */
[----:B0-----:R-:W-:Y:S01]  /*2000*/  HFMA2.MMA R27, -RZ, RZ, 0, 2.384185791015625e-07 ;  /* 0x00000004ff1b7435 */ /* 0x001fe200000001ff */
[----:B-1----:R-:W-:Y:S01]  /*2010*/  IMAD.MOV.U32 R21, RZ, RZ, R48 ;  /* 0x000000ffff157224 */ /* 0x002fe200078e0030 */
[----:B------:R-:W-:Y:S01]  /*2020*/  MOV R22, R23 ;  /* 0x0000001700167202 */ /* 0x000fe20000000f00 */
[----:B------:R-:W-:Y:S01]  /*2030*/  IMAD.MOV.U32 R101, RZ, RZ, -0x1 ;  /* 0xffffffffff657424 */ /* 0x000fe200078e00ff */
[----:B------:R-:W-:Y:S02]  /*2040*/  MOV R48, 0x1f ;  /* 0x0000001f00307802 */ /* 0x000fe40000000f00 */
[----:B------:R-:W-:Y:S02]  /*2050*/  MOV R2, 0x2070 ;  /* 0x0000207000027802 */ /* 0x000fe40000000f00 */
[----:B------:R-:W-:Y:S05]  /*2060*/  CALL.REL.NOINC `($__internal_69_$__cuda_sm70_shflsync_down_p) ;  /* 0x000001f000007944 */ /* 0x000fea0003c00000 */
[----:B------:R-:W-:Y:S01]  /*2070*/  FADD.FTZ R26, R21, R26 ;  /* 0x0000001a151a7221 */ /* 0x000fe20000010000 */
[----:B0-----:R-:W-:Y:S01]  /*2080*/  HFMA2.MMA R27, -RZ, RZ, 0, 1.1920928955078125e-07 ;  /* 0x00000002ff1b7435 */ /* 0x001fe200000001ff */
[----:B-1----:R-:W-:Y:S01]  /*2090*/  FADD.FTZ R25, R23, R48 ;  /* 0x0000003017197221 */ /* 0x002fe20000010000 */
[----:B------:R-:W-:Y:S01]  /*20a0*/  MOV R48, 0x1f ;  /* 0x0000001f00307802 */ /* 0x000fe20000000f00 */
[----:B------:R-:W-:Y:S01]  /*20b0*/  IMAD.MOV.U32 R22, RZ, RZ, R26 ;  /* 0x000000ffff167224 */ /* 0x000fe200078e001a */
[----:B------:R-:W-:-:S02]  /*20c0*/  MOV R101, 0xffffffff ;  /* 0xffffffff00657802 */ /* 0x000fc40000000f00 */
[----:B------:R-:W-:Y:S02]  /*20d0*/  MOV R2, 0x20f0 ;  /* 0x000020f000027802 */ /* 0x000fe40000000f00 */
[----:B------:R-:W-:Y:S05]  /*20e0*/  CALL.REL.NOINC `($__internal_69_$__cuda_sm70_shflsync_down_p) ;  /* 0x0000017000007944 */ /* 0x000fea0003c00000 */
[----:B0-----:R-:W-:Y:S01]  /*20f0*/  HFMA2.MMA R27, -RZ, RZ, 0, 1.1920928955078125e-07 ;  /* 0x00000002ff1b7435 */ /* 0x001fe200000001ff */
[----:B-1----:R-:W-:Y:S01]  /*2100*/  MOV R21, R48 ;  /* 0x0000003000157202 */ /* 0x002fe20000000f00 */
[----:B------:R-:W-:Y:S01]  /*2110*/  IMAD.MOV.U32 R48, RZ, RZ, 0x1f ;  /* 0x0000001fff307424 */ /* 0x000fe200078e00ff */
[----:B------:R-:W-:Y:S02]  /*2120*/  MOV R22, R25 ;  /* 0x0000001900167202 */ /* 0x000fe40000000f00 */
[----:B------:R-:W-:Y:S02]  /*2130*/  MOV R101, 0xffffffff ;  /* 0xffffffff00657802 */ /* 0x000fe40000000f00 */
[----:B------:R-:W-:Y:S02]  /*2140*/  MOV R2, 0x2160 ;  /* 0x0000216000027802 */ /* 0x000fe40000000f00 */
[----:B------:R-:W-:Y:S05]  /*2150*/  CALL.REL.NOINC `($__internal_69_$__cuda_sm70_shflsync_down_p) ;  /* 0x0000010000007944 */ /* 0x000fea0003c00000 */
[----:B------:R-:W-:Y:S01]  /*2160*/  FADD.FTZ R23, R21, R26 ;  /* 0x0000001a15177221 */ /* 0x000fe20000010000 */
[----:B0-----:R-:W-:Y:S01]  /*2170*/  HFMA2.MMA R27, -RZ, RZ, 0, 5.9604644775390625e-08 ;  /* 0x00000001ff1b7435 */ /* 0x001fe200000001ff */
[----:B-1----:R-:W-:Y:S01]  /*2180*/  FADD.FTZ R25, R25, R48 ;  /* 0x0000003019197221 */ /* 0x002fe20000010000 */
[----:B------:R-:W-:Y:S01]  /*2190*/  MOV R48, 0x1f ;  /* 0x0000001f00307802 */ /* 0x000fe20000000f00 */
[----:B------:R-:W-:Y:S01]  /*21a0*/  IMAD.MOV.U32 R101, RZ, RZ, -0x1 ;  /* 0xffffffffff657424 */ /* 0x000fe200078e00ff */
[----:B------:R-:W-:-:S02]  /*21b0*/  MOV R22, R23 ;  /* 0x0000001700167202 */ /* 0x000fc40000000f00 */
[----:B------:R-:W-:Y:S02]  /*21c0*/  MOV R2, 0x21e0 ;  /* 0x000021e000027802 */ /* 0x000fe40000000f00 */
[----:B------:R-:W-:Y:S05]  /*21d0*/  CALL.REL.NOINC `($__internal_69_$__cuda_sm70_shflsync_down_p) ;  /* 0x0000008000007944 */ /* 0x000fea0003c00000 */
[----:B-1----:R-:W-:Y:S01]  /*21e0*/  MOV R26, R48 ;  /* 0x00000030001a7202 */ /* 0x002fe20000000f00 */
[----:B------:R-:W-:Y:S01]  /*21f0*/  HFMA2.MMA R48, -RZ, RZ, 0, 1.847743988037109375e-06 ;  /* 0x0000001fff307435 */ /* 0x000fe200000001ff */
[----:B0-----:R-:W-:Y:S01]  /*2200*/  MOV R22, R25 ;  /* 0x0000001900167202 */ /* 0x001fe20000000f00 */
[----:B------:R-:W-:Y:S01]  /*2210*/  IMAD.MOV.U32 R27, RZ, RZ, 0x1 ;  /* 0x00000001ff1b7424 */ /* 0x000fe200078e00ff */
[----:B------:R-:W-:Y:S02]  /*2220*/  MOV R101, 0xffffffff ;  /* 0xffffffff00657802 */ /* 0x000fe40000000f00 */
[----:B------:R-:W-:Y:S02]  /*2230*/  MOV R2, 0x2250 ;  /* 0x0000225000027802 */ /* 0x000fe40000000f00 */
[----:B------:R-:W-:Y:S05]  /*2240*/  CALL.REL.NOINC `($__internal_69_$__cuda_sm70_shflsync_down_p) ;  /* 0x0000001000007944 */ /* 0x000fea0003c00000 */
[----:B01----:R-:W-:Y:S05]  /*2250*/  BRA `(.L_x_2566) ;  /* 0xffffed6000007947 */ /* 0x003fea000383ffff */
        .weak           $__internal_69_$__cuda_sm70_shflsync_down_p
        .type           $__internal_69_$__cuda_sm70_shflsync_down_p,@function
        .size           $__internal_69_$__cuda_sm70_shflsync_down_p,(.L_x_6718 - $__internal_69_$__cuda_sm70_shflsync_down_p)
$__internal_69_$__cuda_sm70_shflsync_down_p:
[----:B------:R-:W-:Y:S01]  /*2260*/  HFMA2.MMA R3, -RZ, RZ, 0, 0 ;  /* 0x00000000ff037435 */ /* 0x000fe200000001ff */
[----:B------:R-:W-:Y:S04]  /*2270*/  WARPSYNC R101 ;  /* 0x0000006500007348 */ /* 0x000fe80003800000 */
[----:B------:R0:W1:Y:S01]  /*2280*/  SHFL.DOWN PT, R48, R22, R27, R48 ;  /* 0x0800001b16307389 */ /* 0x00006200000e0030 */
[----:B------:R-:W-:Y:S05]  /*2290*/  RET.REL.NODEC R2 `(_ZN10layer_norm13ln_bwd_kernelINS_13Kernel_traitsI13__nv_bfloat16S2_fS2_fjLj1536ELj1ELj1ELj4ELj8ENS_18Kernel_traits_baseILj1536ES2_S2_fS2_fjLj128EEEEELb1ELb0ELb0ELb1EEEvNS_9BwdParamsE) ;  /* 0xffffdd6002007950 */ /* 0x000fea0003c3ffff */
.L_x_2567:
        /* <DEDUP_REMOVED lines=14> */
.L_x_6718:


//--------------------- .text._ZN10layer_norm22ln_bwd_finalize_kernelINS_22Kernel_traits_finalizeILj1536E13__nv_bfloat16S2_fS2_fjLb0ELj1024ELj4ENS_18Kernel_traits_baseILj1536ES2_S2_fS2_fjLj1024EEEEELb0ELb0EEEvNS_9BwdParamsE --------------------------
	.section	.text._ZN10layer_norm22ln_bwd_finalize_kernelINS_22Kernel_traits_finalizeILj1536E13__nv_bfloat16S2_fS2_fjLb0ELj1024ELj4ENS_18Kernel_traits_baseILj1536ES2_S2_fS2_fjLj1024EEEEELb0ELb0EEEvNS_9BwdParamsE,"ax",@progbits
	.sectioninfo	@"SHI_REGISTERS=30"
	.align	128
        .global         _ZN10layer_norm22ln_bwd_finalize_kernelINS_22Kernel_traits_finalizeILj1536E13__nv_bfloat16S2_fS2_fjLb0ELj1024ELj4ENS_18Kernel_traits_baseILj1536ES2_S2_fS2_fjLj1024EEEEELb0ELb0EEEvNS_9BwdParamsE
        .type           _ZN10layer_norm22ln_bwd_finalize_kernelINS_22Kernel_traits_finalizeILj1536E13__nv_bfloat16S2_fS2_fjLb0ELj1024ELj4ENS_18Kernel_traits_baseILj1536ES2_S2_fS2_fjLj1024EEEEELb0ELb0EEEvNS_9BwdParamsE,@function
        .size           _ZN10layer_norm22ln_bwd_finalize_kernelINS_22Kernel_traits_finalizeILj1536E13__nv_bfloat16S2_fS2_fjLb0ELj1024ELj4ENS_18Kernel_traits_baseILj1536ES2_S2_fS2_fjLj1024EEEEELb0ELb0EEEvNS_9BwdParamsE,(.L_x_6719 - _ZN10layer_norm22ln_bwd_finalize_kernelINS_22Kernel_traits_finalizeILj1536E13__nv_bfloat16S2_fS2_fjLb0ELj1024ELj4ENS_18Kernel_traits_baseILj1536ES2_S2_fS2_fjLj1024EEEEELb0ELb0EEEvNS_9BwdParamsE)
        .other          _ZN10layer_norm22ln_bwd_finalize_kernelINS_22Kernel_traits_finalizeILj1536E13__nv_bfloat16S2_fS2_fjLb0ELj1024ELj4ENS_18Kernel_traits_baseILj1536ES2_S2_fS2_fjLj1024EEEEELb0ELb0EEEvNS_9BwdParamsE,@"STO_CUDA_ENTRY STV_DEFAULT"
_ZN10layer_norm22ln_bwd_finalize_kernelINS_22Kernel_traits_finalizeILj1536E13__nv_bfloat16S2_fS2_fjLb0ELj1024ELj4ENS_18Kernel_traits_baseILj1536ES2_S2_fS2_fjLj1024EEEEELb0ELb0EEEvNS_9BwdParamsE:
.text._ZN10layer_norm22ln_bwd_finalize_kernelINS_22Kernel_traits_finalizeILj1536E13__nv_bfloat16S2_fS2_fjLb0ELj1024ELj4ENS_18Kernel_traits_baseILj1536ES2_S2_fS2_fjLj1024EEEEELb0ELb0EEEvNS_9BwdParamsE:
        /* <DEDUP_REMOVED lines=19> */
.L_x_2581:
        /* <DEDUP_REMOVED lines=28> */
.L_x_2572:
        /* <DEDUP_REMOVED lines=35> */
.L_x_2571:
[----:B------:R-:W-:Y:S05]  /*0520*/  BSYNC B1 ;  /* 0x0000000000017941 */ /* 0x000fea0003800000 */
.L_x_2570:
        /* <DEDUP_REMOVED lines=23> */
.L_x_2574:
[----:B------:R-:W-:Y:S05]  /*06a0*/  BSYNC B1 ;  /* 0x0000000000017941 */ /* 0x000fea0003800000 */
.L_x_2573:
        /* <DEDUP_REMOVED lines=11> */
.L_x_2575:
[----:B------:R-:W-:Y:S05]  /*0760*/  BSYNC B1 ;  /* 0x0000000000017941 */ /* 0x000fea0003800000 */
.L_x_2569:
[----:B------:R-:W-:Y:S05]  /*0770*/  BSYNC B0 ;  /* 0x0000000000007941 */ /* 0x000fea0003800000 */
.L_x_2568:
        /* <DEDUP_REMOVED lines=11> */
.L_x_2582:
        /* <DEDUP_REMOVED lines=18> */
.L_x_2583:
[----:B---3--:R-:W-:Y:S02]  /*0950*/  FADD.FTZ R4, R4, R9 ;  /* 0x0000000904047221 */ /* 0x008fe40000010000 */
[----:B-12---:R-:W-:-:S03]  /*0960*/  FADD.FTZ R6, R5, R6 ;  /* 0x0000000605067221 */ /* 0x006fc60000010000 */
[----:B------:R1:W-:Y:S04]  /*0970*/  @!P1 STS [R17.X4+0x2000], R4 ;  /* 0x0020000411009388 */ /* 0x0003e80000004800 */
[----:B------:R1:W-:Y:S02]  /*0980*/  @!P1 STS [R17.X4+0x2080], R6 ;  /* 0x0020800611009388 */ /* 0x0003e40000004800 */
.L_x_2576:
        /* <DEDUP_REMOVED lines=17> */
.L_x_2580:
[----:B------:R-:W-:Y:S05]  /*0aa0*/  BSYNC B0 ;  /* 0x0000000000007941 */ /* 0x000fea0003800000 */
.L_x_2579:
[C---:B------:R-:W-:Y:S02]  /*0ab0*/  ISETP.GT.U32.AND P1, PT, R18.reuse, -0x601, PT ;  /* 0xfffff9ff1200780c */ /* 0x040fe40003f24070 */
[----:B------:R-:W-:Y:S02]  /*0ac0*/  IADD3 R18, R18, 0x600, RZ ;  /* 0x0000060012127810 */ /* 0x000fe40007ffe0ff */
[----:B------:R-:W-:-:S09]  /*0ad0*/  IADD3 R19, R19, 0x300, RZ ;  /* 0x0000030013137810 */ /* 0x000fd20007ffe0ff */
[----:B01----:R-:W-:Y:S05]  /*0ae0*/  @P1 BRA `(.L_x_2581) ;  /* 0xfffff64000001947 */ /* 0x003fea000383ffff */
[----:B------:R-:W-:Y:S05]  /*0af0*/  EXIT ;  /* 0x000000000000794d */ /* 0x000fea0003800000 */
.L_x_2577:
[----:B--2---:R-:W-:Y:S01]  /*0b00*/  IMAD.MOV.U32 R9, RZ, RZ, R5 ;  /* 0x000000ffff097224 */ /* 0x004fe200078e0005 */
[----:B------:R-:W-:Y:S01]  /*0b10*/  MOV R8, 0x1 ;  /* 0x0000000100087802 */ /* 0x000fe20000000f00 */
[----:B------:R-:W-:Y:S01]  /*0b20*/  IMAD.MOV.U32 R7, RZ, RZ, 0x1f ;  /* 0x0000001fff077424 */ /* 0x000fe200078e00ff */
[----:B------:R-:W-:Y:S02]  /*0b30*/  MOV R10, 0xffffffff ;  /* 0xffffffff000a7802 */ /* 0x000fe40000000f00 */
[----:B------:R-:W-:Y:S02]  /*0b40*/  MOV R2, 0xb60 ;  /* 0x00000b6000027802 */ /* 0x000fe40000000f00 */
[----:B01----:R-:W-:Y:S05]  /*0b50*/  CALL.REL.NOINC `($__internal_70_$__cuda_sm70_shflsync_bfly_p) ;  /* 0x000003b000007944 */ /* 0x003fea0003c00000 */
[----:B-1----:R-:W-:Y:S01]  /*0b60*/  IMAD.MOV.U32 R2, RZ, RZ, R7 ;  /* 0x000000ffff027224 */ /* 0x002fe200078e0007 */
[----:B0-----:R-:W-:Y:S05]  /*0b70*/  BRA `(.L_x_2582) ;  /* 0xfffffcb000007947 */ /* 0x001fea000383ffff */
.L_x_2578:
[----:B------:R-:W-:Y:S01]  /*0b80*/  HFMA2.MMA R8, -RZ, RZ, 0, 1.1920928955078125e-07 ;  /* 0x00000002ff087435 */ /* 0x000fe200000001ff */
[----:B------:R-:W-:Y:S01]  /*0b90*/  IMAD.MOV.U32 R7, RZ, RZ, 0x1f ;  /* 0x0000001fff077424 */ /* 0x000fe200078e00ff */
[----:B------:R-:W-:Y:S02]  /*0ba0*/  MOV R10, 0xffffffff ;  /* 0xffffffff000a7802 */ /* 0x000fe40000000f00 */
[----:B------:R-:W-:-:S02]  /*0bb0*/  MOV R2, 0xbd0 ;  /* 0x00000bd000027802 */ /* 0x000fc40000000f00 */
[----:B012---:R-:W-:Y:S05]  /*0bc0*/  CALL.REL.NOINC `($__internal_70_$__cuda_sm70_shflsync_bfly_p) ;  /* 0x0000034000007944 */ /* 0x007fea0003c00000 */
[----:B01----:R-:W-:Y:S01]  /*0bd0*/  FADD.FTZ R9, R9, R7 ;  /* 0x0000000709097221 */ /* 0x003fe20000010000 */
[----:B------:R-:W-:Y:S01]  /*0be0*/  HFMA2.MMA R7, -RZ, RZ, 0, 1.847743988037109375e-06 ;  /* 0x0000001fff077435 */ /* 0x000fe200000001ff */
[----:B------:R-:W-:Y:S01]  /*0bf0*/  IMAD.MOV.U32 R8, RZ, RZ, 0x4 ;  /* 0x00000004ff087424 */ /* 0x000fe200078e00ff */
[----:B------:R-:W-:Y:S01]  /*0c00*/  MOV R2, 0xc30 ;  /* 0x00000c3000027802 */ /* 0x000fe20000000f00 */
[----:B------:R-:W-:-:S03]  /*0c10*/  IMAD.MOV.U32 R10, RZ, RZ, -0x1 ;  /* 0xffffffffff0a7424 */ /* 0x000fc600078e00ff */
[----:B------:R-:W-:Y:S05]  /*0c20*/  CALL.REL.NOINC `($__internal_70_$__cuda_sm70_shflsync_bfly_p) ;  /* 0x000002e000007944 */ /* 0x000fea0003c00000 */
[----:B01----:R-:W-:Y:S01]  /*0c30*/  FADD.FTZ R9, R9, R7 ;  /* 0x0000000709097221 */ /* 0x003fe20000010000 */
[----:B------:R-:W-:Y:S01]  /*0c40*/  HFMA2.MMA R7, -RZ, RZ, 0, 1.847743988037109375e-06 ;  /* 0x0000001fff077435 */ /* 0x000fe200000001ff */
[----:B------:R-:W-:Y:S01]  /*0c50*/  MOV R8, 0x8 ;  /* 0x0000000800087802 */ /* 0x000fe20000000f00 */
[----:B------:R-:W-:Y:S01]  /*0c60*/  IMAD.MOV.U32 R10, RZ, RZ, -0x1 ;  /* 0xffffffffff0a7424 */ /* 0x000fe200078e00ff */
[----:B------:R-:W-:-:S03]  /*0c70*/  MOV R2, 0xc90 ;  /* 0x00000c9000027802 */ /* 0x000fc60000000f00 */
[----:B------:R-:W-:Y:S05]  /*0c80*/  CALL.REL.NOINC `($__internal_70_$__cuda_sm70_shflsync_bfly_p) ;  /* 0x0000028000007944 */ /* 0x000fea0003c00000 */
[----:B-1----:R-:W-:Y:S01]  /*0c90*/  FADD.FTZ R6, R9, R7 ;  /* 0x0000000709067221 */ /* 0x002fe20000010000 */
[----:B------:R-:W-:Y:S01]  /*0ca0*/  HFMA2.MMA R7, -RZ, RZ, 0, 1.847743988037109375e-06 ;  /* 0x0000001fff077435 */ /* 0x000fe200000001ff */
[----:B0-----:R-:W-:Y:S01]  /*0cb0*/  MOV R8, 0x10 ;  /* 0x0000001000087802 */ /* 0x001fe20000000f00 */
[----:B------:R-:W-:Y:S01]  /*0cc0*/  IMAD.MOV.U32 R10, RZ, RZ, -0x1 ;  /* 0xffffffffff0a7424 */ /* 0x000fe200078e00ff */
[----:B------:R-:W-:-:S02]  /*0cd0*/  MOV R2, 0xd00 ;  /* 0x00000d0000027802 */ /* 0x000fc40000000f00 */
[----:B------:R-:W-:Y:S02]  /*0ce0*/  MOV R9, R6 ;  /* 0x0000000600097202 */ /* 0x000fe40000000f00 */
[----:B------:R-:W-:Y:S05]  /*0cf0*/  CALL.REL.NOINC `($__internal_70_$__cuda_sm70_shflsync_bfly_p) ;  /* 0x0000021000007944 */ /* 0x000fea0003c00000 */
[----:B0-----:R-:W-:Y:S01]  /*0d00*/  HFMA2.MMA R8, -RZ, RZ, 0, 5.9604644775390625e-08 ;  /* 0x00000001ff087435 */ /* 0x001fe200000001ff */
[----:B-1----:R-:W-:Y:S01]  /*0d10*/  MOV R5, R7 ;  /* 0x0000000700057202 */ /* 0x002fe20000000f00 */
[----:B------:R-:W-:Y:S01]  /*0d20*/  IMAD.MOV.U32 R9, RZ, RZ, R4 ;  /* 0x000000ffff097224 */ /* 0x000fe200078e0004 */
[----:B------:R-:W-:Y:S01]  /*0d30*/  MOV R7, 0x1f ;  /* 0x0000001f00077802 */ /* 0x000fe20000000f00 */
[----:B------:R-:W-:Y:S01]  /*0d40*/  IMAD.MOV.U32 R10, RZ, RZ, -0x1 ;  /* 0xffffffffff0a7424 */ /* 0x000fe200078e00ff */
[----:B------:R-:W-:Y:S02]  /*0d50*/  MOV R2, 0xd70 ;  /* 0x00000d7000027802 */ /* 0x000fe40000000f00 */
[----:B------:R-:W-:Y:S05]  /*0d60*/  CALL.REL.NOINC `($__internal_70_$__cuda_sm70_shflsync_bfly_p) ;  /* 0x000001a000007944 */ /* 0x000fea0003c00000 */
[----:B0-----:R-:W-:Y:S01]  /*0d70*/  HFMA2.MMA R8, -RZ, RZ, 0, 1.1920928955078125e-07 ;  /* 0x00000002ff087435 */ /* 0x001fe200000001ff */
[----:B-1----:R-:W-:Y:S01]  /*0d80*/  FADD.FTZ R9, R4, R7 ;  /* 0x0000000704097221 */ /* 0x002fe20000010000 */
[----:B------:R-:W-:Y:S01]  /*0d90*/  MOV R7, 0x1f ;  /* 0x0000001f00077802 */ /* 0x000fe20000000f00 */
[----:B------:R-:W-:Y:S01]  /*0da0*/  IMAD.MOV.U32 R10, RZ, RZ, -0x1 ;  /* 0xffffffffff0a7424 */ /* 0x000fe200078e00ff */
[----:B------:R-:W-:Y:S02]  /*0db0*/  MOV R2, 0xdd0 ;  /* 0x00000dd000027802 */ /* 0x000fe40000000f00 */
[----:B------:R-:W-:Y:S05]  /*0dc0*/  CALL.REL.NOINC `($__internal_70_$__cuda_sm70_shflsync_bfly_p) ;  /* 0x0000014000007944 */ /* 0x000fea0003c00000 */
[----:B0-----:R-:W-:Y:S01]  /*0dd0*/  HFMA2.MMA R8, -RZ, RZ, 0, 2.384185791015625e-07 ;  /* 0x00000004ff087435 */ /* 0x001fe200000001ff */
[----:B-1----:R-:W-:Y:S01]  /*0de0*/  FADD.FTZ R9, R9, R7 ;  /* 0x0000000709097221 */ /* 0x002fe20000010000 */
[----:B------:R-:W-:Y:S01]  /*0df0*/  MOV R7, 0x1f ;  /* 0x0000001f00077802 */ /* 0x000fe20000000f00 */
[----:B------:R-:W-:Y:S01]  /*0e00*/  IMAD.MOV.U32 R10, RZ, RZ, -0x1 ;  /* 0xffffffffff0a7424 */ /* 0x000fe200078e00ff */
[----:B------:R-:W-:-:S02]  /*0e10*/  MOV R2, 0xe30 ;  /* 0x00000e3000027802 */ /* 0x000fc40000000f00 */
[----:B------:R-:W-:Y:S05]  /*0e20*/  CALL.REL.NOINC `($__internal_70_$__cuda_sm70_shflsync_bfly_p) ;  /* 0x000000e000007944 */ /* 0x000fea0003c00000 */
[----:B0-----:R-:W-:Y:S01]  /*0e30*/  HFMA2.MMA R8, -RZ, RZ, 0, 4.76837158203125e-07 ;  /* 0x00000008ff087435 */ /* 0x001fe200000001ff */
[----:B-1----:R-:W-:Y:S01]  /*0e40*/  FADD.FTZ R9, R9, R7 ;  /* 0x0000000709097221 */ /* 0x002fe20000010000 */
[----:B------:R-:W-:Y:S01]  /*0e50*/  MOV R7, 0x1f ;  /* 0x0000001f00077802 */ /* 0x000fe20000000f00 */
[----:B------:R-:W-:Y:S01]  /*0e60*/  IMAD.MOV.U32 R10, RZ, RZ, -0x1 ;  /* 0xffffffffff0a7424 */ /* 0x000fe200078e00ff */
[----:B------:R-:W-:-:S02]  /*0e70*/  MOV R2, 0xe90 ;  /* 0x00000e9000027802 */ /* 0x000fc40000000f00 */
[----:B------:R-:W-:Y:S05]  /*0e80*/  CALL.REL.NOINC `($__internal_70_$__cuda_sm70_shflsync_bfly_p) ;  /* 0x0000008000007944 */ /* 0x000fea0003c00000 */
[----:B0-----:R-:W-:Y:S01]  /*0e90*/  HFMA2.MMA R8, -RZ, RZ, 0, 9.5367431640625e-07 ;  /* 0x00000010ff087435 */ /* 0x001fe200000001ff */
[----:B-1----:R-:W-:Y:S01]  /*0ea0*/  FADD.FTZ R9, R9, R7 ;  /* 0x0000000709097221 */ /* 0x002fe20000010000 */
[----:B------:R-:W-:Y:S01]  /*0eb0*/  MOV R7, 0x1f ;  /* 0x0000001f00077802 */ /* 0x000fe20000000f00 */
[----:B------:R-:W-:Y:S01]  /*0ec0*/  IMAD.MOV.U32 R10, RZ, RZ, -0x1 ;  /* 0xffffffffff0a7424 */ /* 0x000fe200078e00ff */
[----:B------:R-:W-:-:S02]  /*0ed0*/  MOV R2, 0xef0 ;  /* 0x00000ef000027802 */ /* 0x000fc40000000f00 */
[----:B------:R-:W-:Y:S05]  /*0ee0*/  CALL.REL.NOINC `($__internal_70_$__cuda_sm70_shflsync_bfly_p) ;  /* 0x0000002000007944 */ /* 0x000fea0003c00000 */
[----:B-1----:R-:W-:Y:S01]  /*0ef0*/  MOV R4, R7 ;  /* 0x0000000700047202 */ /* 0x002fe20000000f00 */
[----:B0-----:R-:W-:Y:S05]  /*0f00*/  BRA `(.L_x_2583) ;  /* 0xfffffa4000007947 */ /* 0x001fea000383ffff */
        .weak           $__internal_70_$__cuda_sm70_shflsync_bfly_p
        .type           $__internal_70_$__cuda_sm70_shflsync_bfly_p,@function
        .size           $__internal_70_$__cuda_sm70_shflsync_bfly_p,(.L_x_6719 - $__internal_70_$__cuda_sm70_shflsync_bfly_p)
$__internal_70_$__cuda_sm70_shflsync_bfly_p:
[----:B------:R-:W-:Y:S01]  /*0f10*/  HFMA2.MMA R3, -RZ, RZ, 0, 0 ;  /* 0x00000000ff037435 */ /* 0x000fe200000001ff */
[----:B------:R-:W-:Y:S04]  /*0f20*/  WARPSYNC R10 ;  /* 0x0000000a00007348 */ /* 0x000fe80003800000 */
[----:B------:R0:W1:Y:S01]  /*0f30*/  SHFL.BFLY PT, R7, R9, R8, R7 ;  /* 0x0c00000809077389 */ /* 0x00006200000e0007 */
[----:B------:R-:W-:Y:S05]  /*0f40*/  RET.REL.NODEC R2 `(_ZN10layer_norm22ln_bwd_finalize_kernelINS_22Kernel_traits_finalizeILj1536E13__nv_bfloat16S2_fS2_fjLb0ELj1024ELj4ENS_18Kernel_traits_baseILj1536ES2_S2_fS2_fjLj1024EEEEELb0ELb0EEEvNS_9BwdParamsE) ;  /* 0xfffff0b002007950 */ /* 0x000fea0003c3ffff */
.L_x_2584:
        /* <DEDUP_REMOVED lines=11> */
.L_x_6719:


//--------------------- .text._ZN10layer_norm13ln_bwd_kernelINS_13Kernel_traitsI13__nv_bfloat16S2_fS2_fjLj1536ELj1ELj1ELj4ELj8ENS_18Kernel_traits_baseILj1536ES2_S2_fS2_fjLj128EEEEELb1ELb0ELb1ELb0EEEvNS_9BwdParamsE --------------------------
	.section	.text._ZN10layer_norm13ln_bwd_kernelINS_13Kernel_traitsI13__nv_bfloat16S2_fS2_fjLj1536ELj1ELj1ELj4ELj8ENS_18Kernel_traits_baseILj1536ES2_S2_fS2_fjLj128EEEEELb1ELb0ELb1ELb0EEEvNS_9BwdParamsE,"ax",@progbits
	.sectioninfo	@"SHI_REGISTERS=109"
	.align	128
        .global         _ZN10layer_norm13ln_bwd_kernelINS_13Kernel_traitsI13__nv_bfloat16S2_fS2_fjLj1536ELj1ELj1ELj4ELj8ENS_18Kernel_traits_baseILj1536ES2_S2_fS2_fjLj128EEEEELb1ELb0ELb1ELb0EEEvNS_9BwdParamsE
        .type           _ZN10layer_norm13ln_bwd_kernelINS_13Kernel_traitsI13__nv_bfloat16S2_fS2_fjLj1536ELj1ELj1ELj4ELj8ENS_18Kernel_traits_baseILj1536ES2_S2_fS2_fjLj128EEEEELb1ELb0ELb1ELb0EEEvNS_9BwdParamsE,@function
        .size           _ZN10layer_norm13ln_bwd_kernelINS_13Kernel_traitsI13__nv_bfloat16S2_fS2_fjLj1536ELj1ELj1ELj4ELj8ENS_18Kernel_traits_baseILj1536ES2_S2_fS2_fjLj128EEEEELb1ELb0ELb1ELb0EEEvNS_9BwdParamsE,(.L_x_6720 - _ZN10layer_norm13ln_bwd_kernelINS_13Kernel_traitsI13__nv_bfloat16S2_fS2_fjLj1536ELj1ELj1ELj4ELj8ENS_18Kernel_traits_baseILj1536ES2_S2_fS2_fjLj128EEEEELb1ELb0ELb1ELb0EEEvNS_9BwdParamsE)
        .other          _ZN10layer_norm13ln_bwd_kernelINS_13Kernel_traitsI13__nv_bfloat16S2_fS2_fjLj1536ELj1ELj1ELj4ELj8ENS_18Kernel_traits_baseILj1536ES2_S2_fS2_fjLj128EEEEELb1ELb0ELb1ELb0EEEvNS_9BwdParamsE,@"STO_CUDA_ENTRY STV_DEFAULT"
_ZN10layer_norm13ln_bwd_kernelINS_13Kernel_traitsI13__nv_bfloat16S2_fS2_fjLj1536ELj1ELj1ELj4ELj8ENS_18Kernel_traits_baseILj1536ES2_S2_fS2_fjLj128EEEEELb1ELb0ELb1ELb0EEEvNS_9BwdParamsE:
.text._ZN10layer_norm13ln_bwd_kernelINS_13Kernel_traitsI13__nv_bfloat16S2_fS2_fjLj1536ELj1ELj1ELj4ELj8ENS_18Kernel_traits_baseILj1536ES2_S2_fS2_fjLj128EEEEELb1ELb0ELb1ELb0EEEvNS_9BwdParamsE:
        /* <DEDUP_REMOVED lines=44> */
[--C-:B------:R-:W-:Y:S01]  /*02c0*/  IMAD.MOV.U32 R8, RZ, RZ, R7.reuse ;  /* 0x000000ffff087224 */ /* 0x100fe200078e0007 */
[----:B------:R-:W-:Y:S01]  /*02d0*/  SHF.R.U64 R9, R6, 0x10, R7 ;  /* 0x0000001006097819 */ /* 0x000fe20000001207 */
[----:B------:R-:W-:Y:S01]  /*02e0*/  IMAD.MOV.U32 R6, RZ, RZ, R10 ;  /* 0x000000ffff067224 */ /* 0x000fe200078e000a */
[----:B------:R-:W-:Y:S01]  /*02f0*/  SHF.R.U32.HI R12, RZ, 0x10, R5 ;  /* 0x00000010ff0c7819 */ /* 0x000fe20000011605 */
[----:B------:R-:W-:Y:S01]  /*0300*/  IMAD.MOV.U32 R4, RZ, RZ, R11 ;  /* 0x000000ffff047224 */ /* 0x000fe200078e000b */
[----:B------:R-:W-:Y:S01]  /*0310*/  SHF.R.U32.HI R7, RZ, 0x10, R7 ;  /* 0x00000010ff077819 */ /* 0x000fe20000011607 */
[----:B------:R-:W-:Y:S01]  /*0320*/  IMAD.MOV.U32 R57, RZ, RZ, RZ ;  /* 0x000000ffff397224 */ /* 0x000fe200078e00ff */
[--C-:B------:R-:W-:Y:S01]  /*0330*/  SHF.R.U64 R5, R10, 0x10, R11.reuse ;  /* 0x000000100a057819 */ /* 0x100fe2000000120b */
[----:B------:R-:W-:Y:S01]  /*0340*/  HFMA2.MMA R10, -RZ, RZ, 0, 5.9604644775390625e-08 ;  /* 0x00000001ff0a7435 */ /* 0x000fe200000001ff */
        /* <DEDUP_REMOVED lines=13> */
.L_x_2633:
        /* <DEDUP_REMOVED lines=19> */
[----:B------:R-:W-:Y:S01]  /*0550*/  MOV R66, RZ ;  /* 0x000000ff00427202 */ /* 0x000fe20000000f00 */
        /* <DEDUP_REMOVED lines=11> */
[----:B------:R0:W5:Y:S01]  /*0610*/  @P0 LDG.E.128 R32, [R64.64] ;  /* 0x0000000440200981 */ /* 0x000162000c1e1d00 */
[----:B------:R-:W-:-:S02]  /*0620*/  IADD3 R67, R71, 0x80, RZ ;  /* 0x0000008047437810 */ /* 0x000fc40007ffe0ff */
[----:B------:R-:W-:Y:S02]  /*0630*/  IADD3 R66, R66, 0x80, RZ ;  /* 0x0000008042427810 */ /* 0x000fe40007ffe0ff */
.L_x_2589:
[----:B------:R-:W-:Y:S05]  /*0640*/  BSYNC B1 ;  /* 0x0000000000017941 */ /* 0x000fea0003800000 */
.L_x_2588:
[----:B------:R-:W-:Y:S01]  /*0650*/  BSSY B1, `(.L_x_2590) ;  /* 0x000000a000017945 */ /* 0x000fe20003800000 */
[----:B------:R-:W-:Y:S05]  /*0660*/  @!P3 BRA `(.L_x_2591) ;  /* 0x000000800000b947 */ /* 0x000fea0003800000 */
[----:B------:R-:W-:Y:S01]  /*0670*/  ISETP.NE.U32.AND P0, PT, RZ, c[0x0][0x218], PT ;  /* 0x00008600ff007a0c */ /* 0x000fe20003f05070 */
[----:B------:R-:W-:-:S03]  /*0680*/  IMAD.WIDE.U32 R62, R66, R91, c[0x0][0x190] ;  /* 0x00006400423e7625 */ /* 0x000fc600078e005b */
[----:B------:R-:W-:Y:S02]  /*0690*/  ISETP.NE.AND.EX P0, PT, RZ, c[0x0][0x21c], PT, P0 ;  /* 0x00008700ff007a0c */ /* 0x000fe40003f05300 */
[----:B------:R1:W5:Y:S11]  /*06a0*/  LDG.E R73, [R62.64] ;  /* 0x000000043e497981 */ /* 0x000376000c1e1900 */
[----:B0-----:R-:W-:-:S05]  /*06b0*/  @P0 IMAD.WIDE.U32 R60, R67, R90, c[0x0][0x218] ;  /* 0x00008600433c0625 */ /* 0x001fca00078e005a */
[----:B------:R1:W5:Y:S01]  /*06c0*/  @P0 LDG.E.128 R28, [R60.64] ;  /* 0x000000043c1c0981 */ /* 0x000362000c1e1d00 */
[----:B------:R-:W-:Y:S02]  /*06d0*/  IADD3 R66, R66, 0x80, RZ ;  /* 0x0000008042427810 */ /* 0x000fe40007ffe0ff */
[----:B------:R-:W-:Y:S02]  /*06e0*/  IADD3 R67, R67, 0x80, RZ ;  /* 0x0000008043437810 */ /* 0x000fe40007ffe0ff */
.L_x_2591:
[----:B------:R-:W-:Y:S05]  /*06f0*/  BSYNC B1 ;  /* 0x0000000000017941 */ /* 0x000fea0003800000 */
.L_x_2590:
[----:B------:R-:W-:Y:S02]  /*0700*/  IMAD.MOV.U32 R101, RZ, RZ, RZ ;  /* 0x000000ffff657224 */ /* 0x000fe400078e00ff */
[----:B------:R-:W-:Y:S01]  /*0710*/  IMAD.MOV.U32 R103, RZ, RZ, RZ ;  /* 0x000000ffff677224 */ /* 0x000fe200078e00ff */
[----:B------:R-:W-:Y:S05]  /*0720*/  @!P4 BRA `(.L_x_2592) ;  /* 0x00000b400000c947 */ /* 0x000fea0003800000 */
[----:B------:R-:W-:Y:S01]  /*0730*/  ISETP.NE.U32.AND P0, PT, RZ, c[0x0][0x218], PT ;  /* 0x00008600ff007a0c */ /* 0x000fe20003f05070 */
[----:B-1----:R-:W-:-:S03]  /*0740*/  IMAD.WIDE.U32 R62, R66, R91, c[0x0][0x190] ;  /* 0x00006400423e7625 */ /* 0x002fc600078e005b */
[----:B------:R-:W-:Y:S02]  /*0750*/  ISETP.NE.AND.EX P0, PT, RZ, c[0x0][0x21c], PT, P0 ;  /* 0x00008700ff007a0c */ /* 0x000fe40003f05300 */
[----:B------:R1:W5:Y:S11]  /*0760*/  LDG.E R72, [R62.64] ;  /* 0x000000043e487981 */ /* 0x000376000c1e1900 */
[----:B0-----:R-:W-:-:S05]  /*0770*/  @P0 IMAD.WIDE.U32 R60, R67, R90, c[0x0][0x218] ;  /* 0x00008600433c0625 */ /* 0x001fca00078e005a */
[----:B------:R1:W5:Y:S01]  /*0780*/  @P0 LDG.E.128 R24, [R60.64] ;  /* 0x000000043c180981 */ /* 0x000362000c1e1d00 */
[----:B------:R-:W-:Y:S01]  /*0790*/  HFMA2.MMA R103, -RZ, RZ, 0, 0 ;  /* 0x00000000ff677435 */ /* 0x000fe200000001ff */
[----:B------:R-:W-:Y:S05]  /*07a0*/  BRA `(.L_x_2592) ;  /* 0x00000ac000007947 */ /* 0x000fea0003800000 */
.L_x_2587:
[----:B-1----:R-:W-:-:S06]  /*07b0*/  IMAD.WIDE R60, R16, R91, c[0x0][0x1a0] ;  /* 0x00006800103c7625 */ /* 0x002fcc00078e025b */
[----:B------:R-:W2:Y:S01]  /*07c0*/  LDG.E R60, [R60.64] ;  /* 0x000000043c3c7981 */ /* 0x000ea2000c1e1900 */
[----:B-----5:R-:W-:Y:S01]  /*07d0*/  ISETP.GE.AND P0, PT, R0, 0x1, PT ;  /* 0x000000010000780c */ /* 0x020fe20003f06270 */
[----:B------:R-:W-:Y:S01]  /*07e0*/  IMAD.MOV.U32 R104, RZ, RZ, RZ ;  /* 0x000000ffff687224 */ /* 0x000fe200078e00ff */
[----:B------:R-:W-:Y:S01]  /*07f0*/  IADD3 R62, R101, -0x1, RZ ;  /* 0xffffffff653e7810 */ /* 0x000fe20007ffe0ff */
[----:B------:R-:W-:Y:S01]  /*0800*/  BSSY B1, `(.L_x_2593) ;  /* 0x0000041000017945 */ /* 0x000fe20003800000 */
[----:B------:R-:W-:Y:S01]  /*0810*/  IMAD.MOV.U32 R101, RZ, RZ, RZ ;  /* 0x000000ffff657224 */ /* 0x000fe200078e00ff */
[----:B------:R-:W-:Y:S01]  /*0820*/  MOV R105, R71 ;  /* 0x0000004700697202 */ /* 0x000fe20000000f00 */
[----:B------:R-:W-:Y:S02]  /*0830*/  IMAD.MOV.U32 R103, RZ, RZ, RZ ;  /* 0x000000ffff677224 */ /* 0x000fe400078e00ff */
[----:B------:R-:W-:-:S05]  /*0840*/  IMAD R62, R62, c[0x0][0x168], RZ ;  /* 0x00005a003e3e7a24 */ /* 0x000fca00078e02ff */
[----:B------:R-:W-:-:S05]  /*0850*/  @P0 IADD3 R63, R0, -0x1, RZ ;  /* 0xffffffff003f0810 */ /* 0x000fca0007ffe0ff */
[----:B------:R-:W-:Y:S01]  /*0860*/  @P0 IMAD R66, R63, c[0x0][0x168], RZ ;  /* 0x00005a003f420a24 */ /* 0x000fe200078e02ff */
[----:B------:R-:W-:-:S04]  /*0870*/  SHF.R.S32.HI R63, RZ, 0x1f, R62 ;  /* 0x0000001fff3f7819 */ /* 0x000fc8000001143e */
[----:B------:R-:W-:Y:S02]  /*0880*/  @P0 SHF.R.S32.HI R67, RZ, 0x1f, R66 ;  /* 0x0000001fff430819 */ /* 0x000fe40000011442 */
[----:B------:R-:W-:Y:S02]  /*0890*/  LEA.HI R63, R63, R62, RZ, 0x2 ;  /* 0x0000003e3f3f7211 */ /* 0x000fe400078f10ff */
[----:B------:R-:W-:Y:S02]  /*08a0*/  @P0 LEA.HI R67, R67, R66, RZ, 0x2 ;  /* 0x0000004243430211 */ /* 0x000fe400078f10ff */
[-C--:B------:R-:W-:Y:S02]  /*08b0*/  LEA.HI.SX32 R106, R63, R102.reuse, 0x1e ;  /* 0x000000663f6a7211 */ /* 0x080fe400078ff2ff */
[----:B------:R-:W-:Y:S02]  /*08c0*/  @P0 LEA.HI.SX32 R104, R67, R102, 0x1e ;  /* 0x0000006643680211 */ /* 0x000fe400078ff2ff */
[----:B------:R-:W-:-:S04]  /*08d0*/  ISETP.NE.AND P0, PT, R17, RZ, PT ;  /* 0x000000ff1100720c */ /* 0x000fc80003f05270 */
        /* <DEDUP_REMOVED lines=10> */
[----:B------:R-:W-:-:S06]  /*0980*/  IMAD.WIDE.U32 R74, R104, R91, c[0x0][0x190] ;  /* 0x00006400684a7625 */ /* 0x000fcc00078e005b */
[----:B------:R1:W5:Y:S01]  /*0990*/  LDG.E R74, [R74.64] ;  /* 0x000000044a4a7981 */ /* 0x000362000c1e1900 */
[----:B------:R-:W-:Y:S02]  /*09a0*/  IADD3 R105, R71, 0x80, RZ ;  /* 0x0000008047697810 */ /* 0x000fe40007ffe0ff */
[----:B------:R-:W-:Y:S02]  /*09b0*/  IADD3 R104, R104, 0x80, RZ ;  /* 0x0000008068687810 */ /* 0x000fe40007ffe0ff */
[----:B------:R-:W-:Y:S01]  /*09c0*/  IADD3 R106, R106, 0x80, RZ ;  /* 0x000000806a6a7810 */ /* 0x000fe20007ffe0ff */
[----:B---3--:R-:W-:Y:S01]  /*09d0*/  IMAD.MOV.U32 R79, RZ, RZ, R66 ;  /* 0x000000ffff4f7224 */ /* 0x008fe200078e0042 */
[--C-:B------:R-:W-:Y:S01]  /*09e0*/  SHF.R.U64 R82, R66, 0x10, R67.reuse ;  /* 0x0000001042527819 */ /* 0x100fe20000001243 */
[--C-:B------:R-:W-:Y:S01]  /*09f0*/  IMAD.MOV.U32 R80, RZ, RZ, R67.reuse ;  /* 0x000000ffff507224 */ /* 0x100fe200078e0043 */
[----:B------:R-:W-:Y:S01]  /*0a00*/  SHF.R.U32.HI R81, RZ, 0x10, R67 ;  /* 0x00000010ff517819 */ /* 0x000fe20000011643 */
[C---:B--2---:R-:W-:Y:S01]  /*0a10*/  FADD.FTZ R67, -R102.reuse, R60 ;  /* 0x0000003c66437221 */ /* 0x044fe20000010100 */
[----:B------:R-:W-:Y:S01]  /*0a20*/  PRMT R79, RZ, 0x5410, R79 ;  /* 0x00005410ff4f7816 */ /* 0x000fe2000000004f */
[----:B------:R-:W-:Y:S01]  /*0a30*/  FADD.FTZ R61, -R102, R61 ;  /* 0x0000003d663d7221 */ /* 0x000fe20000010100 */
[----:B------:R-:W-:Y:S01]  /*0a40*/  PRMT R60, RZ, 0x5410, R82 ;  /* 0x00005410ff3c7816 */ /* 0x000fe20000000052 */
[----:B-1----:R-:W-:Y:S01]  /*0a50*/  FMUL.FTZ R75, R2, R67 ;  /* 0x00000043024b7220 */ /* 0x002fe20000410000 */
[----:B------:R-:W-:Y:S01]  /*0a60*/  PRMT R82, RZ, 0x5410, R80 ;  /* 0x00005410ff527816 */ /* 0x000fe20000000050 */
[----:B------:R-:W-:-:S02]  /*0a70*/  FADD.FTZ R77, -R102, R62 ;  /* 0x0000003e664d7221 */ /* 0x000fc40000010100 */
[----:B------:R-:W-:Y:S02]  /*0a80*/  FMUL.FTZ R76, R2, R61 ;  /* 0x0000003d024c7220 */ /* 0x000fe40000410000 */
[-C--:B------:R-:W-:Y:S02]  /*0a90*/  FMUL.FTZ R80, R15, R79.reuse ;  /* 0x0000004f0f507220 */ /* 0x080fe40000410000 */
[----:B------:R-:W-:Y:S02]  /*0aa0*/  FADD.FTZ R44, R44, R79 ;  /* 0x0000004f2c2c7221 */ /* 0x000fe40000010000 */
[----:B------:R-:W-:Y:S02]  /*0ab0*/  FFMA.FTZ R56, R75, R79, R56 ;  /* 0x0000004f4b387223 */ /* 0x000fe40000010038 */
        /* <DEDUP_REMOVED lines=21> */
.L_x_2594:
[----:B0-----:R-:W-:Y:S05]  /*0c10*/  BSYNC B1 ;  /* 0x0000000000017941 */ /* 0x001fea0003800000 */
.L_x_2593:
[----:B------:R-:W-:Y:S01]  /*0c20*/  BSSY B1, `(.L_x_2595) ;  /* 0x0000034000017945 */ /* 0x000fe20003800000 */
[----:B------:R-:W-:Y:S05]  /*0c30*/  @!P3 BRA `(.L_x_2596) ;  /* 0x000003200000b947 */ /* 0x000fea0003800000 */
[----:B------:R-:W-:Y:S01]  /*0c40*/  HFMA2.MMA R65, -RZ, RZ, 0, 4.76837158203125e-07 ;  /* 0x00000008ff417435 */ /* 0x000fe200000001ff */
[----:B------:R-:W-:Y:S01]  /*0c50*/  IMAD.WIDE.U32 R60, R105, R90, c[0x0][0x188] ;  /* 0x00006200693c7625 */ /* 0x000fe200078e005a */
[----:B------:R-:W-:-:S05]  /*0c60*/  ISETP.NE.U32.AND P0, PT, RZ, c[0x0][0x218], PT ;  /* 0x00008600ff007a0c */ /* 0x000fca0003f05070 */
[----:B------:R-:W2:Y:S03]  /*0c70*/  LDG.E.128 R60, [R60.64] ;  /* 0x000000043c3c7981 */ /* 0x000ea6000c1e1d00 */
[----:B------:R-:W-:-:S06]  /*0c80*/  IMAD.WIDE.U32 R64, R106, R65, c[0x0][0x208] ;  /* 0x000082006a407625 */ /* 0x000fcc00078e0041 */
[----:B------:R-:W3:Y:S01]  /*0c90*/  LDG.E.64 R64, [R64.64] ;  /* 0x0000000440407981 */ /* 0x000ee2000c1e1b00 */
[----:B------:R-:W-:-:S13]  /*0ca0*/  ISETP.NE.AND.EX P0, PT, RZ, c[0x0][0x21c], PT, P0 ;  /* 0x00008700ff007a0c */ /* 0x000fda0003f05300 */
[----:B------:R-:W-:-:S05]  /*0cb0*/  @P0 IMAD.WIDE.U32 R66, R105, R90, c[0x0][0x218] ;  /* 0x0000860069420625 */ /* 0x000fca00078e005a */
[----:B------:R0:W5:Y:S01]  /*0cc0*/  @P0 LDG.E.128 R28, [R66.64] ;  /* 0x00000004421c0981 */ /* 0x000162000c1e1d00 */
[----:B------:R-:W-:-:S05]  /*0cd0*/  IMAD.WIDE.U32 R84, R104, R91, c[0x0][0x190] ;  /* 0x0000640068547625 */ /* 0x000fca00078e005b */
[----:B------:R1:W5:Y:S01]  /*0ce0*/  LDG.E R73, [R84.64] ;  /* 0x0000000454497981 */ /* 0x000362000c1e1900 */
[----:B------:R-:W-:Y:S02]  /*0cf0*/  IADD3 R104, R104, 0x80, RZ ;  /* 0x0000008068687810 */ /* 0x000fe40007ffe0ff */
[----:B------:R-:W-:Y:S02]  /*0d00*/  IADD3 R106, R106, 0x80, RZ ;  /* 0x000000806a6a7810 */ /* 0x000fe40007ffe0ff */
[----:B------:R-:W-:Y:S01]  /*0d10*/  IADD3 R105, R105, 0x80, RZ ;  /* 0x0000008069697810 */ /* 0x000fe20007ffe0ff */
[C---:B--2---:R-:W-:Y:S02]  /*0d20*/  FADD.FTZ R83, -R102.reuse, R60 ;  /* 0x0000003c66537221 */ /* 0x044fe40000010100 */
[----:B------:R-:W-:Y:S02]  /*0d30*/  FADD.FTZ R61, -R102, R61 ;  /* 0x0000003d663d7221 */ /* 0x000fe40000010100 */
[----:B---3--:R-:W-:Y:S01]  /*0d40*/  IMAD.MOV.U32 R87, RZ, RZ, R64 ;  /* 0x000000ffff577224 */ /* 0x008fe200078e0040 */
[--C-:B------:R-:W-:Y:S01]  /*0d50*/  SHF.R.U64 R89, R64, 0x10, R65.reuse ;  /* 0x0000001040597819 */ /* 0x100fe20000001241 */
[----:B------:R-:W-:-:S03]  /*0d60*/  IMAD.MOV.U32 R88, RZ, RZ, R65 ;  /* 0x000000ffff587224 */ /* 0x000fc600078e0041 */
[----:B------:R-:W-:Y:S01]  /*0d70*/  PRMT R87, RZ, 0x5410, R87 ;  /* 0x00005410ff577816 */ /* 0x000fe20000000057 */
[C---:B------:R-:W-:Y:S01]  /*0d80*/  FMUL.FTZ R83, R2.reuse, R83 ;  /* 0x0000005302537220 */ /* 0x040fe20000410000 */
[----:B------:R-:W-:Y:S01]  /*0d90*/  SHF.R.U32.HI R64, RZ, 0x10, R65 ;  /* 0x00000010ff407819 */ /* 0x000fe20000011641 */
[----:B-1----:R-:W-:Y:S01]  /*0da0*/  FMUL.FTZ R84, R2, R61 ;  /* 0x0000003d02547220 */ /* 0x002fe20000410000 */
[----:B------:R-:W-:Y:S01]  /*0db0*/  PRMT R60, RZ, 0x5410, R89 ;  /* 0x00005410ff3c7816 */ /* 0x000fe20000000059 */
[----:B------:R-:W-:Y:S01]  /*0dc0*/  FADD.FTZ R65, -R102, R62 ;  /* 0x0000003e66417221 */ /* 0x000fe20000010100 */
[----:B------:R-:W-:Y:S01]  /*0dd0*/  PRMT R61, RZ, 0x5410, R88 ;  /* 0x00005410ff3d7816 */ /* 0x000fe20000000058 */
[-C--:B------:R-:W-:Y:S02]  /*0de0*/  FMUL.FTZ R88, R11, R87.reuse ;  /* 0x000000570b587220 */ /* 0x080fe40000410000 */
        /* <DEDUP_REMOVED lines=23> */
.L_x_2596:
[----:B0-----:R-:W-:Y:S05]  /*0f60*/  BSYNC B1 ;  /* 0x0000000000017941 */ /* 0x001fea0003800000 */
.L_x_2595:
[----:B------:R-:W-:Y:S05]  /*0f70*/  @!P4 BRA `(.L_x_2592) ;  /* 0x000002f00000c947 */ /* 0x000fea0003800000 */
[----:B------:R-:W-:Y:S02]  /*0f80*/  IMAD.MOV.U32 R65, RZ, RZ, 0x8 ;  /* 0x00000008ff417424 */ /* 0x000fe400078e00ff */
[----:B------:R-:W-:-:S04]  /*0f90*/  IMAD.WIDE.U32 R60, R105, R90, c[0x0][0x188] ;  /* 0x00006200693c7625 */ /* 0x000fc800078e005a */
[----:B------:R-:W-:Y:S02]  /*0fa0*/  IMAD.WIDE.U32 R64, R106, R65, c[0x0][0x208] ;  /* 0x000082006a407625 */ /* 0x000fe400078e0041 */
[----:B------:R-:W2:Y:S04]  /*0fb0*/  LDG.E.128 R60, [R60.64] ;  /* 0x000000043c3c7981 */ /* 0x000ea8000c1e1d00 */
[----:B------:R-:W3:Y:S01]  /*0fc0*/  LDG.E.64 R64, [R64.64] ;  /* 0x0000000440407981 */ /* 0x000ee2000c1e1b00 */
[----:B------:R-:W-:-:S04]  /*0fd0*/  ISETP.NE.U32.AND P0, PT, RZ, c[0x0][0x218], PT ;  /* 0x00008600ff007a0c */ /* 0x000fc80003f05070 */
[----:B------:R-:W-:Y:S01]  /*0fe0*/  ISETP.NE.AND.EX P0, PT, RZ, c[0x0][0x21c], PT, P0 ;  /* 0x00008700ff007a0c */ /* 0x000fe20003f05300 */
[----:B------:R-:W-:-:S05]  /*0ff0*/  IMAD.WIDE.U32 R66, R104, R91, c[0x0][0x190] ;  /* 0x0000640068427625 */ /* 0x000fca00078e005b */
[----:B------:R0:W5:Y:S07]  /*1000*/  LDG.E R72, [R66.64] ;  /* 0x0000000442487981 */ /* 0x00016e000c1e1900 */
[----:B------:R-:W-:-:S05]  /*1010*/  @P0 IMAD.WIDE.U32 R90, R105, R90, c[0x0][0x218] ;  /* 0x00008600695a0625 */ /* 0x000fca00078e005a */
[----:B------:R0:W5:Y:S01]  /*1020*/  @P0 LDG.E.128 R24, [R90.64] ;  /* 0x000000045a180981 */ /* 0x000162000c1e1d00 */
[----:B--2---:R-:W-:Y:S01]  /*1030*/  FADD.FTZ R93, -R102, R60 ;  /* 0x0000003c665d7221 */ /* 0x004fe20000010100 */
[----:B---3--:R-:W-:Y:S01]  /*1040*/  MOV R97, R64 ;  /* 0x0000004000617202 */ /* 0x008fe20000000f00 */
[--C-:B------:R-:W-:Y:S01]  /*1050*/  IMAD.MOV.U32 R98, RZ, RZ, R65.reuse ;  /* 0x000000ffff627224 */ /* 0x100fe200078e0041 */
[----:B------:R-:W-:Y:S01]  /*1060*/  SHF.R.U64 R99, R64, 0x10, R65 ;  /* 0x0000001040637819 */ /* 0x000fe20000001241 */
[----:B------:R-:W-:Y:S01]  /*1070*/  FADD.FTZ R61, -R102, R61 ;  /* 0x0000003d663d7221 */ /* 0x000fe20000010100 */
[----:B------:R-:W-:Y:S01]  /*1080*/  PRMT R97, RZ, 0x5410, R97 ;  /* 0x00005410ff617816 */ /* 0x000fe20000000061 */
[C---:B------:R-:W-:Y:S01]  /*1090*/  FMUL.FTZ R93, R2.reuse, R93 ;  /* 0x0000005d025d7220 */ /* 0x040fe20000410000 */
[----:B------:R-:W-:Y:S01]  /*10a0*/  PRMT R60, RZ, 0x5410, R99 ;  /* 0x00005410ff3c7816 */ /* 0x000fe20000000063 */
[----:B------:R-:W-:Y:S01]  /*10b0*/  FMUL.FTZ R94, R2, R61 ;  /* 0x0000003d025e7220 */ /* 0x000fe20000410000 */
[----:B------:R-:W-:Y:S01]  /*10c0*/  PRMT R61, RZ, 0x5410, R98 ;  /* 0x00005410ff3d7816 */ /* 0x000fe20000000062 */
[----:B------:R-:W-:-:S02]  /*10d0*/  FADD.FTZ R95, -R102, R62 ;  /* 0x0000003e665f7221 */ /* 0x000fc40000010100 */
[-C--:B------:R-:W-:Y:S01]  /*10e0*/  FMUL.FTZ R98, R6, R97.reuse ;  /* 0x0000006106627220 */ /* 0x080fe20000410000 */
[----:B------:R-:W-:Y:S01]  /*10f0*/  SHF.R.U32.HI R64, RZ, 0x10, R65 ;  /* 0x00000010ff407819 */ /* 0x000fe20000011641 */
[----:B------:R-:W-:Y:S02]  /*1100*/  FADD.FTZ R36, R36, R97 ;  /* 0x0000006124247221 */ /* 0x000fe40000010000 */
[----:B------:R-:W-:Y:S02]  /*1110*/  FFMA.FTZ R48, R93, R97, R48 ;  /* 0x000000615d307223 */ /* 0x000fe40000010030 */
        /* <DEDUP_REMOVED lines=21> */
.L_x_2592:
[----:B0-----:R-:W-:Y:S05]  /*1270*/  BSYNC B0 ;  /* 0x0000000000007941 */ /* 0x001fea0003800000 */
.L_x_2586:
[----:B------:R-:W-:Y:S02]  /*1280*/  LOP3.LUT P1, RZ, R10, 0xff, RZ, 0xc0, !PT ;  /* 0x000000ff0aff7812 */ /* 0x000fe4000782c0ff */
[----:B-1----:R-:W-:-:S02]  /*1290*/  SHF.R.U32.HI R62, RZ, 0x5, R18 ;  /* 0x00000005ff3e7819 */ /* 0x002fc40000011612 */
[----:B------:R-:W-:Y:S02]  /*12a0*/  LOP3.LUT P0, RZ, R18, 0x1f, RZ, 0xc0, !PT ;  /* 0x0000001f12ff7812 */ /* 0x000fe4000780c0ff */
[----:B------:R-:W-:-:S07]  /*12b0*/  LOP3.LUT R102, R62, 0x7fffffc, RZ, 0xc0, !PT ;  /* 0x07fffffc3e667812 */ /* 0x000fce00078ec0ff */
[----:B------:R-:W-:Y:S01]  /*12c0*/  @!P1 IADD3 R102, R102, 0x4, RZ ;  /* 0x0000000466669810 */ /* 0x000fe20007ffe0ff */
[----:B------:R-:W-:Y:S05]  /*12d0*/  BRA.DIV ~URZ, `(.L_x_2597) ;  /* 0x000017427f007947 */ /* 0x000fea000b800000 */
[----:B------:R0:W1:Y:S02]  /*12e0*/  SHFL.DOWN PT, R64, R101, 0x10, 0x1f ;  /* 0x0a001f0065407f89 */ /* 0x00006400000e0000 */
.L_x_2634:
        /* <DEDUP_REMOVED lines=18> */
.L_x_2635:
[----:B------:R-:W-:Y:S01]  /*1410*/  @!P0 LOP3.LUT R61, R62, 0x3, RZ, 0xc0, !PT ;  /* 0x000000033e3d8812 */ /* 0x000fe200078ec0ff */
[----:B---3--:R-:W-:Y:S01]  /*1420*/  FADD.FTZ R90, R90, R65 ;  /* 0x000000415a5a7221 */ /* 0x008fe20000010000 */
[----:B------:R-:W-:Y:S01]  /*1430*/  WARPSYNC 0xffffffff ;  /* 0xffffffff00007948 */ /* 0x000fe20003800000 */
[----:B--2---:R-:W-:Y:S01]  /*1440*/  FADD.FTZ R91, R60, R67 ;  /* 0x000000433c5b7221 */ /* 0x004fe20000010000 */
[----:B------:R-:W-:Y:S01]  /*1450*/  ISETP.GE.AND P6, PT, R0, 0x1, PT ;  /* 0x000000010000780c */ /* 0x000fe20003fc6270 */
[----:B0-----:R-:W-:Y:S01]  /*1460*/  @!P0 IMAD.IADD R101, R102, 0x1, R61 ;  /* 0x0000000166658824 */ /* 0x001fe200078e023d */
[----:B------:R-:W-:Y:S04]  /*1470*/  BSSY B0, `(.L_x_2599) ;  /* 0x0000079000007945 */ /* 0x000fe80003800000 */
[----:B------:R-:W-:Y:S04]  /*1480*/  @!P0 STS.64 [R101.X8+0x1800], R90 ;  /* 0x0018005a65008388 */ /* 0x000fe80000008a00 */
[----:B------:R-:W-:Y:S01]  /*1490*/  BAR.SYNC.DEFER_BLOCKING 0x0 ;  /* 0x0000000000007b1d */ /* 0x000fe20000010000 */
[----:B------:R-:W-:-:S02]  /*14a0*/  ISETP.NE.AND P0, PT, R17, RZ, PT ;  /* 0x000000ff1100720c */ /* 0x000fc40003f05270 */
[----:B------:R-:W-:-:S05]  /*14b0*/  @P6 IADD3 R104, R0, -0x1, RZ ;  /* 0xffffffff00686810 */ /* 0x000fca0007ffe0ff */
[----:B------:R-:W-:Y:S01]  /*14c0*/  @P6 IMAD R104, R104, c[0x0][0x168], RZ ;  /* 0x00005a0068686a24 */ /* 0x000fe200078e02ff */
[----:B------:R-:W0:Y:S04]  /*14d0*/  LDS.128 R60, [R102.X8+0x1800] ;  /* 0x00180000663c7984 */ /* 0x000e280000008c00 */
[----:B-1----:R-:W1:Y:S01]  /*14e0*/  LDS.128 R64, [R102.X8+0x1810] ;  /* 0x0018100066407984 */ /* 0x002e620000008c00 */
[----:B0-----:R-:W-:Y:S01]  /*14f0*/  FADD.FTZ R103, RZ, R60 ;  /* 0x0000003cff677221 */ /* 0x001fe20000010000 */
[----:B------:R-:W-:Y:S01]  /*1500*/  @P6 LOP3.LUT R60, R18, 0x7f, RZ, 0xc0, !PT ;  /* 0x0000007f123c6812 */ /* 0x000fe200078ec0ff */
[----:B------:R-:W-:Y:S01]  /*1510*/  FADD.FTZ R0, RZ, R61 ;  /* 0x0000003dff007221 */ /* 0x000fe20000010000 */
[----:B------:R-:W-:Y:S01]  /*1520*/  @P6 SHF.R.S32.HI R61, RZ, 0x1f, R104 ;  /* 0x0000001fff3d6819 */ /* 0x000fe20000011468 */
[----:B------:R-:W-:-:S02]  /*1530*/  FADD.FTZ R103, R62, R103 ;  /* 0x000000673e677221 */ /* 0x000fc40000010000 */
[----:B------:R-:W-:Y:S01]  /*1540*/  FADD.FTZ R0, R63, R0 ;  /* 0x000000003f007221 */ /* 0x000fe20000010000 */
[----:B------:R-:W-:Y:S01]  /*1550*/  @P6 LEA.HI R61, R61, R104, RZ, 0x2 ;  /* 0x000000683d3d6211 */ /* 0x000fe200078f10ff */
[----:B-1----:R-:W-:Y:S02]  /*1560*/  FADD.FTZ R103, R103, R64 ;  /* 0x0000004067677221 */ /* 0x002fe40000010000 */
        /* <DEDUP_REMOVED lines=9> */
[----:B------:R-:W-:Y:S01]  /*1600*/  @!P5 ISETP.NE.U32.AND P0, PT, RZ, c[0x0][0x218], PT ;  /* 0x00008600ff00da0c */ /* 0x000fe20003f05070 */
[----:B------:R-:W-:Y:S03]  /*1610*/  BSSY B1, `(.L_x_2601) ;  /* 0x000000a000017945 */ /* 0x000fe60003800000 */
[----:B------:R-:W-:-:S04]  /*1620*/  @!P5 ISETP.NE.AND.EX P0, PT, RZ, c[0x0][0x21c], PT, P0 ;  /* 0x00008700ff00da0c */ /* 0x000fc80003f05300 */
[----:B-----5:R-:W-:Y:S01]  /*1630*/  @!P5 FSEL R61, R32, RZ, P0 ;  /* 0x000000ff203dd208 */ /* 0x020fe20000000000 */
[----:B------:R-:W-:Y:S05]  /*1640*/  @!P5 BRA `(.L_x_2602) ;  /* 0x000000600000d947 */ /* 0x000fea0003800000 */
[----:B------:R-:W-:Y:S01]  /*1650*/  ISETP.NE.U32.AND P0, PT, RZ, c[0x0][0x218], PT ;  /* 0x00008600ff007a0c */ /* 0x000fe20003f05070 */
[----:B------:R-:W-:-:S03]  /*1660*/  FFMA.FTZ R61, R75, R65, R64 ;  /* 0x000000414b3d7223 */ /* 0x000fc60000010040 */
[----:B------:R-:W-:Y:S01]  /*1670*/  ISETP.NE.AND.EX P0, PT, RZ, c[0x0][0x21c], PT, P0 ;  /* 0x00008700ff007a0c */ /* 0x000fe20003f05300 */
[----:B------:R-:W-:-:S04]  /*1680*/  FADD.FTZ R61, R80, -R61 ;  /* 0x8000003d503d7221 */ /* 0x000fc80000010000 */
[----:B------:R-:W-:-:S08]  /*1690*/  FMUL.FTZ R61, R2, R61 ;  /* 0x0000003d023d7220 */ /* 0x000fd00000410000 */
[----:B------:R-:W-:Y:S02]  /*16a0*/  @P0 FADD.FTZ R61, R32, R61 ;  /* 0x0000003d203d0221 */ /* 0x000fe40000010000 */
.L_x_2602:
[----:B------:R-:W-:Y:S05]  /*16b0*/  BSYNC B1 ;  /* 0x0000000000017941 */ /* 0x000fea0003800000 */
.L_x_2601:
[----:B------:R-:W-:Y:S01]  /*16c0*/  @P6 FMUL.FTZ R60, R61, c[0x0][0x1ec] ;  /* 0x00007b003d3c6a20 */ /* 0x000fe20000410000 */
[----:B------:R-:W-:Y:S01]  /*16d0*/  @!P5 ISETP.NE.U32.AND P0, PT, RZ, c[0x0][0x218], PT ;  /* 0x00008600ff00da0c */ /* 0x000fe20003f05070 */
[----:B------:R-:W-:Y:S01]  /*16e0*/  BSSY B1, `(.L_x_2603) ;  /* 0x000000d000017945 */ /* 0x000fe20003800000 */
[----:B------:R-:W-:Y:S01]  /*16f0*/  @P6 LOP3.LUT P1, RZ, R74, 0xff, RZ, 0xc0, !PT ;  /* 0x000000ff4aff6812 */ /* 0x000fe2000782c0ff */
[----:B------:R-:W-:Y:S01]  /*1700*/  @P6 FMUL.FTZ R60, R60, c[0x0][0x1e8] ;  /* 0x00007a003c3c6a20 */ /* 0x000fe20000410000 */
[----:B------:R-:W-:-:S04]  /*1710*/  @!P5 ISETP.NE.AND.EX P0, PT, RZ, c[0x0][0x21c], PT, P0 ;  /* 0x00008700ff00da0c */ /* 0x000fc80003f05300 */
[----:B------:R-:W-:Y:S02]  /*1720*/  @P6 FSEL R62, R60, RZ, P1 ;  /* 0x000000ff3c3e6208 */ /* 0x000fe40000800000 */
        /* <DEDUP_REMOVED lines=8> */
.L_x_2604:
[----:B------:R-:W-:Y:S05]  /*17b0*/  BSYNC B1 ;  /* 0x0000000000017941 */ /* 0x000fea0003800000 */
.L_x_2603:
        /* <DEDUP_REMOVED lines=15> */
.L_x_2606:
[----:B------:R-:W-:Y:S05]  /*18b0*/  BSYNC B1 ;  /* 0x0000000000017941 */ /* 0x000fea0003800000 */
.L_x_2605:
[----:B------:R-:W-:Y:S01]  /*18c0*/  @P6 FMUL.FTZ R66, R67, c[0x0][0x1ec] ;  /* 0x00007b0043426a20 */ /* 0x000fe20000410000 */
[----:B------:R-:W-:Y:S01]  /*18d0*/  @P6 LOP3.LUT P0, RZ, R74, 0xff0000, RZ, 0xc0, !PT ;  /* 0x00ff00004aff6812 */ /* 0x000fe2000780c0ff */
[----:B------:R-:W-:Y:S01]  /*18e0*/  BSSY B1, `(.L_x_2607) ;  /* 0x000000f000017945 */ /* 0x000fe20003800000 */
[----:B------:R-:W-:Y:S01]  /*18f0*/  ISETP.NE.U32.AND P1, PT, RZ, c[0x0][0x258], PT ;  /* 0x00009600ff007a0c */ /* 0x000fe20003f25070 */
[----:B------:R-:W-:-:S03]  /*1900*/  @P6 FMUL.FTZ R66, R66, c[0x0][0x1e8] ;  /* 0x00007a0042426a20 */ /* 0x000fc60000410000 */
[----:B------:R-:W-:Y:S02]  /*1910*/  ISETP.NE.AND.EX P1, PT, RZ, c[0x0][0x25c], PT, P1 ;  /* 0x00009700ff007a0c */ /* 0x000fe40003f25310 */
[----:B------:R-:W-:Y:S02]  /*1920*/  @P6 FSEL R66, R66, RZ, P0 ;  /* 0x000000ff42426208 */ /* 0x000fe40000000000 */
[----:B------:R-:W-:-:S04]  /*1930*/  @!P5 ISETP.NE.U32.AND P0, PT, RZ, c[0x0][0x218], PT ;  /* 0x00008600ff00da0c */ /* 0x000fc80003f05070 */
        /* <DEDUP_REMOVED lines=9> */
.L_x_2608:
[----:B------:R-:W-:Y:S05]  /*19d0*/  BSYNC B1 ;  /* 0x0000000000017941 */ /* 0x000fea0003800000 */
.L_x_2607:
[----:B------:R-:W-:Y:S01]  /*19e0*/  ISETP.NE.U32.AND P0, PT, RZ, c[0x0][0x258], PT ;  /* 0x00009600ff007a0c */ /* 0x000fe20003f05070 */
[----:B------:R-:W-:Y:S01]  /*19f0*/  @P6 FMUL.FTZ R91, R90, c[0x0][0x1ec] ;  /* 0x00007b005a5b6a20 */ /* 0x000fe20000410000 */
[----:B------:R-:W-:Y:S01]  /*1a00*/  @P1 MOV R102, 0x10 ;  /* 0x0000001000661802 */ /* 0x000fe20000000f00 */
[----:B------:R-:W-:Y:S01]  /*1a10*/  BSSY B1, `(.L_x_2609) ;  /* 0x000001c000017945 */ /* 0x000fe20003800000 */
[----:B------:R-:W-:Y:S01]  /*1a20*/  ISETP.NE.AND.EX P0, PT, RZ, c[0x0][0x25c], PT, P0 ;  /* 0x00009700ff007a0c */ /* 0x000fe20003f05300 */
[----:B------:R-:W-:Y:S01]  /*1a30*/  @P6 FMUL.FTZ R91, R91, c[0x0][0x1e8] ;  /* 0x00007a005b5b6a20 */ /* 0x000fe20000410000 */
[----:B------:R-:W-:Y:S02]  /*1a40*/  @P6 F2FP.BF16.PACK_AB R62, RZ, R62 ;  /* 0x0000003eff3e623e */ /* 0x000fe400000010ff */
[----:B------:R-:W-:Y:S02]  /*1a50*/  SEL R20, R61, R20, P0 ;  /* 0x000000143d147207 */ /* 0x000fe40000000000 */
[----:B------:R-:W-:Y:S01]  /*1a60*/  SEL R21, R60, R21, P0 ;  /* 0x000000153c157207 */ /* 0x000fe20000000000 */
[----:B------:R-:W-:Y:S01]  /*1a70*/  @P1 IMAD.WIDE.U32 R60, R71, R102, c[0x0][0x258] ;  /* 0x00009600473c1625 */ /* 0x000fe200078e0066 */
[----:B------:R-:W-:-:S02]  /*1a80*/  SEL R22, R67, R22, P0 ;  /* 0x0000001643167207 */ /* 0x000fc40000000000 */
[----:B------:R-:W-:Y:S02]  /*1a90*/  SEL R23, R90, R23, P0 ;  /* 0x000000175a177207 */ /* 0x000fe40000000000 */
[----:B------:R-:W-:Y:S02]  /*1aa0*/  @P6 LOP3.LUT P0, RZ, R74, 0xff000000, RZ, 0xc0, !PT ;  /* 0xff0000004aff6812 */ /* 0x000fe4000780c0ff */
[----:B------:R-:W-:Y:S01]  /*1ab0*/  @P6 F2FP.BF16.PACK_AB R63, RZ, R63 ;  /* 0x0000003fff3f623e */ /* 0x000fe200000010ff */
[----:B------:R0:W-:Y:S01]  /*1ac0*/  @P1 STG.E.128 [R60.64], R20 ;  /* 0x000000143c001986 */ /* 0x0001e2000c101d04 */
[----:B------:R-:W-:Y:S02]  /*1ad0*/  @P6 FSEL R91, R91, RZ, P0 ;  /* 0x000000ff5b5b6208 */ /* 0x000fe40000000000 */
[----:B------:R-:W-:Y:S02]  /*1ae0*/  @P6 F2FP.BF16.PACK_AB R66, RZ, R66 ;  /* 0x00000042ff42623e */ /* 0x000fe400000010ff */
        /* <DEDUP_REMOVED lines=14> */
.L_x_2610:
[----:B------:R-:W-:Y:S05]  /*1bd0*/  BSYNC B1 ;  /* 0x0000000000017941 */ /* 0x000fea0003800000 */
.L_x_2609:
[----:B------:R-:W-:Y:S02]  /*1be0*/  IADD3 R71, R71, 0x80, RZ ;  /* 0x0000008047477810 */ /* 0x000fe40007ffe0ff */
[----:B------:R-:W-:Y:S02]  /*1bf0*/  IADD3 R0, R0, 0x80, RZ ;  /* 0x0000008000007810 */ /* 0x000fe40007ffe0ff */
.L_x_2600:
[----:B------:R-:W-:Y:S05]  /*1c00*/  BSYNC B0 ;  /* 0x0000000000007941 */ /* 0x000fea0003800000 */
.L_x_2599:
[----:B------:R-:W-:Y:S01]  /*1c10*/  BSSY B0, `(.L_x_2611) ;  /* 0x0000062000007945 */ /* 0x000fe20003800000 */
[----:B------:R-:W-:Y:S05]  /*1c20*/  @!P3 BRA `(.L_x_2612) ;  /* 0x000006000000b947 */ /* 0x000fea0003800000 */
[----:B------:R-:W-:Y:S01]  /*1c30*/  @!P5 ISETP.NE.U32.AND P0, PT, RZ, c[0x0][0x218], PT ;  /* 0x00008600ff00da0c */ /* 0x000fe20003f05070 */
[----:B------:R-:W-:Y:S03]  /*1c40*/  BSSY B1, `(.L_x_2613) ;  /* 0x000000a000017945 */ /* 0x000fe60003800000 */
[----:B------:R-:W-:-:S04]  /*1c50*/  @!P5 ISETP.NE.AND.EX P0, PT, RZ, c[0x0][0x21c], PT, P0 ;  /* 0x00008700ff00da0c */ /* 0x000fc80003f05300 */
[----:B0----5:R-:W-:Y:S01]  /*1c60*/  @!P5 FSEL R61, R28, RZ, P0 ;  /* 0x000000ff1c3dd208 */ /* 0x021fe20000000000 */
[----:B------:R-:W-:Y:S05]  /*1c70*/  @!P5 BRA `(.L_x_2614) ;  /* 0x000000600000d947 */ /* 0x000fea0003800000 */
[----:B------:R-:W-:Y:S01]  /*1c80*/  ISETP.NE.U32.AND P0, PT, RZ, c[0x0][0x218], PT ;  /* 0x00008600ff007a0c */ /* 0x000fe20003f05070 */
[----:B------:R-:W-:-:S03]  /*1c90*/  FFMA.FTZ R61, R83, R65, R64 ;  /* 0x00000041533d7223 */ /* 0x000fc60000010040 */
[----:B------:R-:W-:Y:S01]  /*1ca0*/  ISETP.NE.AND.EX P0, PT, RZ, c[0x0][0x21c], PT, P0 ;  /* 0x00008700ff007a0c */ /* 0x000fe20003f05300 */
[----:B------:R-:W-:-:S04]  /*1cb0*/  FADD.FTZ R61, R88, -R61 ;  /* 0x8000003d583d7221 */ /* 0x000fc80000010000 */
[----:B------:R-:W-:-:S08]  /*1cc0*/  FMUL.FTZ R61, R2, R61 ;  /* 0x0000003d023d7220 */ /* 0x000fd00000410000 */
[----:B------:R-:W-:Y:S02]  /*1cd0*/  @P0 FADD.FTZ R61, R28, R61 ;  /* 0x0000003d1c3d0221 */ /* 0x000fe40000010000 */
.L_x_2614:
[----:B------:R-:W-:Y:S05]  /*1ce0*/  BSYNC B1 ;  /* 0x0000000000017941 */ /* 0x000fea0003800000 */
.L_x_2613:
        /* <DEDUP_REMOVED lines=15> */
.L_x_2616:
[----:B------:R-:W-:Y:S05]  /*1de0*/  BSYNC B1 ;  /* 0x0000000000017941 */ /* 0x000fea0003800000 */
.L_x_2615:
        /* <DEDUP_REMOVED lines=15> */
.L_x_2618:
[----:B------:R-:W-:Y:S05]  /*1ee0*/  BSYNC B1 ;  /* 0x0000000000017941 */ /* 0x000fea0003800000 */
.L_x_2617:
        /* <DEDUP_REMOVED lines=17> */
.L_x_2620:
[----:B------:R-:W-:Y:S05]  /*2000*/  BSYNC B1 ;  /* 0x0000000000017941 */ /* 0x000fea0003800000 */
.L_x_2619:
[----:B------:R-:W-:Y:S01]  /*2010*/  ISETP.NE.U32.AND P0, PT, RZ, c[0x0][0x258], PT ;  /* 0x00009600ff007a0c */ /* 0x000fe20003f05070 */
[----:B------:R-:W-:Y:S01]  /*2020*/  @P1 IMAD.MOV.U32 R102, RZ, RZ, 0x10 ;  /* 0x00000010ff661424 */ /* 0x000fe200078e00ff */
[----:B------:R-:W-:Y:S01]  /*2030*/  @P6 F2FP.BF16.PACK_AB R62, RZ, R62 ;  /* 0x0000003eff3e623e */ /* 0x000fe200000010ff */
[----:B------:R-:W-:Y:S01]  /*2040*/  @P6 FMUL.FTZ R91, R90, c[0x0][0x1ec] ;  /* 0x00007b005a5b6a20 */ /* 0x000fe20000410000 */
[----:B------:R-:W-:Y:S01]  /*2050*/  ISETP.NE.AND.EX P0, PT, RZ, c[0x0][0x25c], PT, P0 ;  /* 0x00009700ff007a0c */ /* 0x000fe20003f05300 */
[----:B------:R-:W-:Y:S01]  /*2060*/  BSSY B1, `(.L_x_2621) ;  /* 0x000001a000017945 */ /* 0x000fe20003800000 */
[----:B------:R-:W-:Y:S01]  /*2070*/  @P6 F2FP.BF16.PACK_AB R63, RZ, R63 ;  /* 0x0000003fff3f623e */ /* 0x000fe200000010ff */
[----:B------:R-:W-:Y:S01]  /*2080*/  @P6 FMUL.FTZ R91, R91, c[0x0][0x1e8] ;  /* 0x00007a005b5b6a20 */ /* 0x000fe20000410000 */
        /* <DEDUP_REMOVED lines=9> */
[----:B------:R-:W-:Y:S02]  /*2120*/  @P6 PRMT R19, R62, 0x7610, R19 ;  /* 0x000076103e136816 */ /* 0x000fe40000000013 */
[----:B------:R-:W-:-:S02]  /*2130*/  @P6 F2FP.BF16.PACK_AB R91, RZ, R91 ;  /* 0x0000005bff5b623e */ /* 0x000fc400000010ff */
        /* <DEDUP_REMOVED lines=12> */
.L_x_2622:
[----:B------:R-:W-:Y:S05]  /*2200*/  BSYNC B1 ;  /* 0x0000000000017941 */ /* 0x000fea0003800000 */
.L_x_2621:
[----:B------:R-:W-:Y:S02]  /*2210*/  IADD3 R71, R71, 0x80, RZ ;  /* 0x0000008047477810 */ /* 0x000fe40007ffe0ff */
[----:B------:R-:W-:Y:S02]  /*2220*/  IADD3 R0, R0, 0x80, RZ ;  /* 0x0000008000007810 */ /* 0x000fe40007ffe0ff */
.L_x_2612:
[----:B------:R-:W-:Y:S05]  /*2230*/  BSYNC B0 ;  /* 0x0000000000007941 */ /* 0x000fea0003800000 */
.L_x_2611:
[----:B------:R-:W-:Y:S01]  /*2240*/  BSSY B0, `(.L_x_2623) ;  /* 0x000005e000007945 */ /* 0x000fe20003800000 */
[----:B------:R-:W-:Y:S05]  /*2250*/  @!P4 BRA `(.L_x_2624) ;  /* 0x000005c00000c947 */ /* 0x000fea0003800000 */
[----:B------:R-:W-:Y:S01]  /*2260*/  @!P5 ISETP.NE.U32.AND P0, PT, RZ, c[0x0][0x218], PT ;  /* 0x00008600ff00da0c */ /* 0x000fe20003f05070 */
[----:B------:R-:W-:Y:S01]  /*2270*/  BSSY B1, `(.L_x_2625) ;  /* 0x0000015000017945 */ /* 0x000fe20003800000 */
[----:B------:R-:W-:Y:S02]  /*2280*/  @!P5 ISETP.NE.U32.AND P1, PT, RZ, c[0x0][0x218], PT ;  /* 0x00008600ff00da0c */ /* 0x000fe40003f25070 */
[----:B------:R-:W-:Y:S02]  /*2290*/  @!P5 ISETP.NE.AND.EX P0, PT, RZ, c[0x0][0x21c], PT, P0 ;  /* 0x00008700ff00da0c */ /* 0x000fe40003f05300 */
[----:B------:R-:W-:Y:S02]  /*22a0*/  @!P5 ISETP.NE.AND.EX P1, PT, RZ, c[0x0][0x21c], PT, P1 ;  /* 0x00008700ff00da0c */ /* 0x000fe40003f25310 */
[----:B0----5:R-:W-:-:S02]  /*22b0*/  @!P5 FSEL R63, R24, RZ, P0 ;  /* 0x000000ff183fd208 */ /* 0x021fc40000000000 */
        /* <DEDUP_REMOVED lines=16> */
.L_x_2626:
[----:B------:R-:W-:Y:S05]  /*23c0*/  BSYNC B1 ;  /* 0x0000000000017941 */ /* 0x000fea0003800000 */
.L_x_2625:
        /* <DEDUP_REMOVED lines=8> */
.L_x_2628:
[----:B------:R-:W-:Y:S05]  /*2450*/  BSYNC B1 ;  /* 0x0000000000017941 */ /* 0x000fea0003800000 */
.L_x_2627:
        /* <DEDUP_REMOVED lines=8> */
.L_x_2630:
[----:B------:R-:W-:Y:S05]  /*24e0*/  BSYNC B1 ;  /* 0x0000000000017941 */ /* 0x000fea0003800000 */
.L_x_2629:
[----:B------:R-:W-:Y:S01]  /*24f0*/  ISETP.NE.U32.AND P0, PT, RZ, c[0x0][0x258], PT ;  /* 0x00009600ff007a0c */ /* 0x000fe20003f05070 */
[----:B------:R-:W-:Y:S01]  /*2500*/  BSSY B1, `(.L_x_2631) ;  /* 0x000000c000017945 */ /* 0x000fe20003800000 */
[----:B------:R-:W-:Y:S02]  /*2510*/  @P1 MOV R60, 0x10 ;  /* 0x00000010003c1802 */ /* 0x000fe40000000f00 */
[----:B------:R-:W-:-:S03]  /*2520*/  ISETP.NE.AND.EX P0, PT, RZ, c[0x0][0x25c], PT, P0 ;  /* 0x00009700ff007a0c */ /* 0x000fc60003f05300 */
[----:B------:R-:W-:Y:S01]  /*2530*/  @P1 IMAD.WIDE.U32 R60, R71, R60, c[0x0][0x258] ;  /* 0x00009600473c1625 */ /* 0x000fe200078e003c */
        /* <DEDUP_REMOVED lines=8> */
.L_x_2632:
[----:B------:R-:W-:Y:S05]  /*25c0*/  BSYNC B1 ;  /* 0x0000000000017941 */ /* 0x000fea0003800000 */
.L_x_2631:
[C---:B------:R-:W-:Y:S01]  /*25d0*/  SEL R21, R62.reuse, R21, P0 ;  /* 0x000000153e157207 */ /* 0x040fe20000000000 */
[----:B------:R-:W-:Y:S01]  /*25e0*/  @P6 FMUL.FTZ R63, R63, c[0x0][0x1ec] ;  /* 0x00007b003f3f6a20 */ /* 0x000fe20000410000 */
[----:B------:R-:W-:Y:S01]  /*25f0*/  SEL R22, R67, R22, P0 ;  /* 0x0000001643167207 */ /* 0x000fe20000000000 */
[----:B------:R-:W-:Y:S01]  /*2600*/  @P6 FMUL.FTZ R62, R62, c[0x0][0x1ec] ;  /* 0x00007b003e3e6a20 */ /* 0x000fe20000410000 */
[----:B------:R-:W-:Y:S01]  /*2610*/  SEL R23, R66, R23, P0 ;  /* 0x0000001742177207 */ /* 0x000fe20000000000 */
[----:B------:R-:W-:Y:S01]  /*2620*/  @P6 FMUL.FTZ R63, R63, c[0x0][0x1e8] ;  /* 0x00007a003f3f6a20 */ /* 0x000fe20000410000 */
[----:B------:R-:W-:Y:S01]  /*2630*/  @P6 LOP3.LUT P0, RZ, R72, 0xff, RZ, 0xc0, !PT ;  /* 0x000000ff48ff6812 */ /* 0x000fe2000780c0ff */
[----:B------:R-:W-:Y:S02]  /*2640*/  @P6 FMUL.FTZ R62, R62, c[0x0][0x1e8] ;  /* 0x00007a003e3e6a20 */ /* 0x000fe40000410000 */
[----:B------:R0:W-:Y:S01]  /*2650*/  @P1 STG.E.128 [R60.64], R20 ;  /* 0x000000143c001986 */ /* 0x0001e2000c101d04 */
[----:B------:R-:W-:Y:S01]  /*2660*/  @P6 LOP3.LUT P1, RZ, R72, 0xff00, RZ, 0xc0, !PT ;  /* 0x0000ff0048ff6812 */ /* 0x000fe2000782c0ff */
[----:B------:R-:W-:Y:S01]  /*2670*/  @P6 FMUL.FTZ R67, R67, c[0x0][0x1ec] ;  /* 0x00007b0043436a20 */ /* 0x000fe20000410000 */
[----:B------:R-:W-:Y:S01]  /*2680*/  @P6 FSEL R63, R63, RZ, P0 ;  /* 0x000000ff3f3f6208 */ /* 0x000fe20000000000 */
[----:B------:R-:W-:Y:S01]  /*2690*/  @P6 FMUL.FTZ R66, R66, c[0x0][0x1ec] ;  /* 0x00007b0042426a20 */ /* 0x000fe20000410000 */
[----:B------:R-:W-:Y:S01]  /*26a0*/  @P6 FSEL R62, R62, RZ, P1 ;  /* 0x000000ff3e3e6208 */ /* 0x000fe20000800000 */
[----:B------:R-:W-:Y:S01]  /*26b0*/  @P6 FMUL.FTZ R67, R67, c[0x0][0x1e8] ;  /* 0x00007a0043436a20 */ /* 0x000fe20000410000 */
[----:B------:R-:W-:Y:S01]  /*26c0*/  @P6 LOP3.LUT P0, RZ, R72, 0xff0000, RZ, 0xc0, !PT ;  /* 0x00ff000048ff6812 */ /* 0x000fe2000780c0ff */
[----:B------:R-:W-:Y:S01]  /*26d0*/  @P6 FMUL.FTZ R66, R66, c[0x0][0x1e8] ;  /* 0x00007a0042426a20 */ /* 0x000fe20000410000 */
[----:B------:R-:W-:-:S02]  /*26e0*/  @P6 LOP3.LUT P1, RZ, R72, 0xff000000, RZ, 0xc0, !PT ;  /* 0xff00000048ff6812 */ /* 0x000fc4000782c0ff */
[----:B------:R-:W-:Y:S02]  /*26f0*/  @P6 FSEL R67, R67, RZ, P0 ;  /* 0x000000ff43436208 */ /* 0x000fe40000000000 */
[----:B------:R-:W-:Y:S02]  /*2700*/  @P6 FSEL R66, R66, RZ, P1 ;  /* 0x000000ff42426208 */ /* 0x000fe40000800000 */
[----:B------:R-:W-:Y:S02]  /*2710*/  @P6 F2FP.BF16.PACK_AB R63, RZ, R63 ;  /* 0x0000003fff3f623e */ /* 0x000fe400000010ff */
[----:B------:R-:W-:Y:S02]  /*2720*/  @P6 F2FP.BF16.PACK_AB R62, RZ, R62 ;  /* 0x0000003eff3e623e */ /* 0x000fe400000010ff */
        /* <DEDUP_REMOVED lines=15> */
.L_x_2624:
[----:B0-----:R-:W-:Y:S05]  /*2820*/  BSYNC B0 ;  /* 0x0000000000007941 */ /* 0x001fea0003800000 */
.L_x_2623:
[----:B------:R-:W-:Y:S02]  /*2830*/  IADD3 R16, R16, c[0x0][0x160], RZ ;  /* 0x0000580010107a10 */ /* 0x000fe40007ffe0ff */
[----:B------:R-:W-:Y:S02]  /*2840*/  LOP3.LUT P1, RZ, R10, 0xff, RZ, 0xc0, !PT ;  /* 0x000000ff0aff7812 */ /* 0x000fe4000782c0ff */
[----:B------:R-:W-:Y:S02]  /*2850*/  ISETP.GE.AND P0, PT, R16, c[0x0][0x164], PT ;  /* 0x0000590010007a0c */ /* 0x000fe40003f06270 */
[----:B------:R-:W-:-:S11]  /*2860*/  SEL R10, RZ, 0x1, P1 ;  /* 0x00000001ff0a7807 */ /* 0x000fd60000800000 */
[----:B-----5:R-:W-:Y:S01]  /*2870*/  @P0 CALL.REL.NOINC `(.L_x_2585) ;  /* 0x0000001000000944 */ /* 0x020fe20003c00000 */
[----:B------:R-:W-:Y:S05]  /*2880*/  BRA `(.L_x_2633) ;  /* 0xffffdb9000007947 */ /* 0x000fea000383ffff */
.L_x_2585:
[----:B0-----:R-:W0:Y:S01]  /*2890*/  S2UR UR6, SR_CTAID.X ;  /* 0x00000000000679c3 */ /* 0x001e220000002500 */
[----:B------:R-:W0:Y:S01]  /*28a0*/  S2R R2, SR_TID.X ;  /* 0x0000000000027919 */ /* 0x000e220000002100 */
[----:B-----5:R-:W-:Y:S02]  /*28b0*/  @P2 IMAD.MOV.U32 R5, RZ, RZ, 0x10 ;  /* 0x00000010ff052424 */ /* 0x020fe400078e00ff */
        /* <DEDUP_REMOVED lines=22> */
.L_x_2597:
[----:B------:R-:W-:Y:S01]  /*2a20*/  IMAD.MOV.U32 R66, RZ, RZ, R101 ;  /* 0x000000ffff427224 */ /* 0x000fe200078e0065 */
[----:B------:R-:W-:Y:S01]  /*2a30*/  MOV R105, 0xffffffff ;  /* 0xffffffff00697802 */ /* 0x000fe20000000f00 */
[----:B------:R-:W-:Y:S01]  /*2a40*/  IMAD.MOV.U32 R91, RZ, RZ, 0x10 ;  /* 0x00000010ff5b7424 */ /* 0x000fe200078e00ff */
[----:B------:R-:W-:Y:S01]  /*2a50*/  MOV R60, 0x2a80 ;  /* 0x00002a80003c7802 */ /* 0x000fe20000000f00 */
[----:B------:R-:W-:-:S02]  /*2a60*/  IMAD.MOV.U32 R104, RZ, RZ, 0x1f ;  /* 0x0000001fff687424 */ /* 0x000fc400078e00ff */
[----:B-----5:R-:W-:Y:S05]  /*2a70*/  CALL.REL.NOINC `($__internal_71_$__cuda_sm70_shflsync_down_p) ;  /* 0x0000046000007944 */ /* 0x020fea0003c00000 */
[----:B-1----:R-:W-:Y:S01]  /*2a80*/  IMAD.MOV.U32 R64, RZ, RZ, R66 ;  /* 0x000000ffff407224 */ /* 0x002fe200078e0042 */
[----:B0-----:R-:W-:Y:S05]  /*2a90*/  BRA `(.L_x_2634) ;  /* 0xffffe85000007947 */ /* 0x001fea000383ffff */
.L_x_2598:
[----:B------:R-:W-:Y:S01]  /*2aa0*/  HFMA2.MMA R104, -RZ, RZ, 0, 1.847743988037109375e-06 ;  /* 0x0000001fff687435 */ /* 0x000fe200000001ff */
[----:B------:R-:W-:Y:S01]  /*2ab0*/  IMAD.MOV.U32 R66, RZ, RZ, R103 ;  /* 0x000000ffff427224 */ /* 0x000fe200078e0067 */
[----:B------:R-:W-:Y:S01]  /*2ac0*/  MOV R60, 0x2b00 ;  /* 0x00002b00003c7802 */ /* 0x000fe20000000f00 */
[----:B------:R-:W-:-:S02]  /*2ad0*/  IMAD.MOV.U32 R91, RZ, RZ, 0x10 ;  /* 0x00000010ff5b7424 */ /* 0x000fc400078e00ff */
[----:B------:R-:W-:Y:S02]  /*2ae0*/  IMAD.MOV.U32 R105, RZ, RZ, -0x1 ;  /* 0xffffffffff697424 */ /* 0x000fe400078e00ff */
[----:B01---5:R-:W-:Y:S05]  /*2af0*/  CALL.REL.NOINC `($__internal_71_$__cuda_sm70_shflsync_down_p) ;  /* 0x000003e000007944 */ /* 0x023fea0003c00000 */
[----:B------:R-:W-:Y:S01]  /*2b00*/  FADD.FTZ R64, R64, R101 ;  /* 0x0000006540407221 */ /* 0x000fe20000010000 */
[----:B0-----:R-:W-:Y:S01]  /*2b10*/  MOV R105, 0xffffffff ;  /* 0xffffffff00697802 */ /* 0x001fe20000000f00 */
[----:B-1----:R-:W-:Y:S01]  /*2b20*/  FADD.FTZ R103, R103, R66 ;  /* 0x0000004267677221 */ /* 0x002fe20000010000 */
[----:B------:R-:W-:Y:S01]  /*2b30*/  MOV R60, 0x2b80 ;  /* 0x00002b80003c7802 */ /* 0x000fe20000000f00 */
[----:B------:R-:W-:Y:S02]  /*2b40*/  IMAD.MOV.U32 R91, RZ, RZ, 0x8 ;  /* 0x00000008ff5b7424 */ /* 0x000fe400078e00ff */
[----:B------:R-:W-:Y:S02]  /*2b50*/  IMAD.MOV.U32 R104, RZ, RZ, 0x1f ;  /* 0x0000001fff687424 */ /* 0x000fe400078e00ff */
[----:B------:R-:W-:Y:S02]  /*2b60*/  IMAD.MOV.U32 R66, RZ, RZ, R64 ;  /* 0x000000ffff427224 */ /* 0x000fe400078e0040 */
[----:B------:R-:W-:Y:S05]  /*2b70*/  CALL.REL.NOINC `($__internal_71_$__cuda_sm70_shflsync_down_p) ;  /* 0x0000036000007944 */ /* 0x000fea0003c00000 */
[----:B0-----:R-:W-:Y:S01]  /*2b80*/  HFMA2.MMA R91, -RZ, RZ, 0, 4.76837158203125e-07 ;  /* 0x00000008ff5b7435 */ /* 0x001fe200000001ff */
[----:B-1----:R-:W-:Y:S01]  /*2b90*/  IMAD.MOV.U32 R63, RZ, RZ, R66 ;  /* 0x000000ffff3f7224 */ /* 0x002fe200078e0042 */
[----:B------:R-:W-:Y:S01]  /*2ba0*/  MOV R60, 0x2bf0 ;  /* 0x00002bf0003c7802 */ /* 0x000fe20000000f00 */
[----:B------:R-:W-:-:S02]  /*2bb0*/  IMAD.MOV.U32 R66, RZ, RZ, R103 ;  /* 0x000000ffff427224 */ /* 0x000fc400078e0067 */
[----:B------:R-:W-:Y:S02]  /*2bc0*/  IMAD.MOV.U32 R104, RZ, RZ, 0x1f ;  /* 0x0000001fff687424 */ /* 0x000fe400078e00ff */
[----:B------:R-:W-:Y:S02]  /*2bd0*/  IMAD.MOV.U32 R105, RZ, RZ, -0x1 ;  /* 0xffffffffff697424 */ /* 0x000fe400078e00ff */
[----:B------:R-:W-:Y:S05]  /*2be0*/  CALL.REL.NOINC `($__internal_71_$__cuda_sm70_shflsync_down_p) ;  /* 0x000002f000007944 */ /* 0x000fea0003c00000 */
[----:B------:R-:W-:Y:S01]  /*2bf0*/  FADD.FTZ R64, R63, R64 ;  /* 0x000000403f407221 */ /* 0x000fe20000010000 */
[----:B0-----:R-:W-:Y:S01]  /*2c00*/  MOV R91, 0x4 ;  /* 0x00000004005b7802 */ /* 0x001fe20000000f00 */
[----:B-1----:R-:W-:Y:S01]  /*2c10*/  FADD.FTZ R103, R103, R66 ;  /* 0x0000004267677221 */ /* 0x002fe20000010000 */
[----:B------:R-:W-:Y:S01]  /*2c20*/  MOV R60, 0x2c70 ;  /* 0x00002c70003c7802 */ /* 0x000fe20000000f00 */
[----:B------:R-:W-:Y:S01]  /*2c30*/  IMAD.MOV.U32 R104, RZ, RZ, 0x1f ;  /* 0x0000001fff687424 */ /* 0x000fe200078e00ff */
[----:B------:R-:W-:Y:S01]  /*2c40*/  MOV R66, R64 ;  /* 0x0000004000427202 */ /* 0x000fe20000000f00 */
[----:B------:R-:W-:Y:S02]  /*2c50*/  IMAD.MOV.U32 R105, RZ, RZ, -0x1 ;  /* 0xffffffffff697424 */ /* 0x000fe400078e00ff */
[----:B------:R-:W-:Y:S05]  /*2c60*/  CALL.REL.NOINC `($__internal_71_$__cuda_sm70_shflsync_down_p) ;  /* 0x0000027000007944 */ /* 0x000fea0003c00000 */
[----:B0-----:R-:W-:Y:S01]  /*2c70*/  HFMA2.MMA R91, -RZ, RZ, 0, 2.384185791015625e-07 ;  /* 0x00000004ff5b7435 */ /* 0x001fe200000001ff */
        /* <DEDUP_REMOVED lines=14> */
[----:B0-----:R-:W-:Y:S01]  /*2d60*/  HFMA2.MMA R91, -RZ, RZ, 0, 1.1920928955078125e-07 ;  /* 0x00000002ff5b7435 */ /* 0x001fe200000001ff */
        /* <DEDUP_REMOVED lines=14> */
[----:B0-----:R-:W-:Y:S01]  /*2e50*/  HFMA2.MMA R91, -RZ, RZ, 0, 5.9604644775390625e-08 ;  /* 0x00000001ff5b7435 */ /* 0x001fe200000001ff */
[----:B-1----:R-:W-:Y:S01]  /*2e60*/  IMAD.MOV.U32 R90, RZ, RZ, R66 ;  /* 0x000000ffff5a7224 */ /* 0x002fe200078e0042 */
[----:B------:R-:W-:Y:S01]  /*2e70*/  MOV R60, 0x2ec0 ;  /* 0x00002ec0003c7802 */ /* 0x000fe20000000f00 */
[----:B------:R-:W-:-:S02]  /*2e80*/  IMAD.MOV.U32 R66, RZ, RZ, R67 ;  /* 0x000000ffff427224 */ /* 0x000fc400078e0043 */
[----:B------:R-:W-:Y:S02]  /*2e90*/  IMAD.MOV.U32 R104, RZ, RZ, 0x1f ;  /* 0x0000001fff687424 */ /* 0x000fe400078e00ff */
[----:B------:R-:W-:Y:S02]  /*2ea0*/  IMAD.MOV.U32 R105, RZ, RZ, -0x1 ;  /* 0xffffffffff697424 */ /* 0x000fe400078e00ff */
[----:B------:R-:W-:Y:S05]  /*2eb0*/  CALL.REL.NOINC `($__internal_71_$__cuda_sm70_shflsync_down_p) ;  /* 0x0000002000007944 */ /* 0x000fea0003c00000 */
[----:B-1----:R-:W-:Y:S01]  /*2ec0*/  MOV R60, R66 ;  /* 0x00000042003c7202 */ /* 0x002fe20000000f00 */
[----:B0-----:R-:W-:Y:S05]  /*2ed0*/  BRA `(.L_x_2635) ;  /* 0xffffe53000007947 */ /* 0x001fea000383ffff */
        .weak           $__internal_71_$__cuda_sm70_shflsync_down_p
        .type           $__internal_71_$__cuda_sm70_shflsync_down_p,@function
        .size           $__internal_71_$__cuda_sm70_shflsync_down_p,(.L_x_6720 - $__internal_71_$__cuda_sm70_shflsync_down_p)
$__internal_71_$__cuda_sm70_shflsync_down_p:
[----:B------:R-:W-:Y:S01]  /*2ee0*/  IMAD.MOV.U32 R61, RZ, RZ, 0x0 ;  /* 0x00000000ff3d7424 */ /* 0x000fe200078e00ff */
[----:B------:R-:W-:Y:S04]  /*2ef0*/  WARPSYNC R105 ;  /* 0x0000006900007348 */ /* 0x000fe80003800000 */
[----:B------:R0:W1:Y:S01]  /*2f00*/  SHFL.DOWN PT, R66, R66, R91, R104 ;  /* 0x0800005b42427389 */ /* 0x00006200000e0068 */
[----:B------:R-:W-:Y:S05]  /*2f10*/  RET.REL.NODEC R60 `(_ZN10layer_norm13ln_bwd_kernelINS_13Kernel_traitsI13__nv_bfloat16S2_fS2_fjLj1536ELj1ELj1ELj4ELj8ENS_18Kernel_traits_baseILj1536ES2_S2_fS2_fjLj128EEEEELb1ELb0ELb1ELb0EEEvNS_9BwdParamsE) ;  /* 0xffffd0e03c007950 */ /* 0x000fea0003c3ffff */
.L_x_2636:
        /* <DEDUP_REMOVED lines=14> */
.L_x_6720:


//--------------------- .text._ZN10layer_norm22ln_bwd_finalize_kernelINS_22Kernel_traits_finalizeILj1536E13__nv_bfloat16S2_fS2_fjLb0ELj1024ELj4ENS_18Kernel_traits_baseILj1536ES2_S2_fS2_fjLj1024EEEEELb0ELb1EEEvNS_9BwdParamsE --------------------------
	.section	.text._ZN10layer_norm22ln_bwd_finalize_kernelINS_22Kernel_traits_finalizeILj1536E13__nv_bfloat16S2_fS2_fjLb0ELj1024ELj4ENS_18Kernel_traits_baseILj1536ES2_S2_fS2_fjLj1024EEEEELb0ELb1EEEvNS_9BwdParamsE,"ax",@progbits
	.sectioninfo	@"SHI_REGISTERS=32"
	.align	128
        .global         _ZN10layer_norm22ln_bwd_finalize_kernelINS_22Kernel_traits_finalizeILj1536E13__nv_bfloat16S2_fS2_fjLb0ELj1024ELj4ENS_18Kernel_traits_baseILj1536ES2_S2_fS2_fjLj1024EEEEELb0ELb1EEEvNS_9BwdParamsE
        .type           _ZN10layer_norm22ln_bwd_finalize_kernelINS_22Kernel_traits_finalizeILj1536E13__nv_bfloat16S2_fS2_fjLb0ELj1024ELj4ENS_18Kernel_traits_baseILj1536ES2_S2_fS2_fjLj1024EEEEELb0ELb1EEEvNS_9BwdParamsE,@function
        .size           _ZN10layer_norm22ln_bwd_finalize_kernelINS_22Kernel_traits_finalizeILj1536E13__nv_bfloat16S2_fS2_fjLb0ELj1024ELj4ENS_18Kernel_traits_baseILj1536ES2_S2_fS2_fjLj1024EEEEELb0ELb1EEEvNS_9BwdParamsE,(.L_x_6721 - _ZN10layer_norm22ln_bwd_finalize_kernelINS_22Kernel_traits_finalizeILj1536E13__nv_bfloat16S2_fS2_fjLb0ELj1024ELj4ENS_18Kernel_traits_baseILj1536ES2_S2_fS2_fjLj1024EEEEELb0ELb1EEEvNS_9BwdParamsE)
        .other          _ZN10layer_norm22ln_bwd_finalize_kernelINS_22Kernel_traits_finalizeILj1536E13__nv_bfloat16S2_fS2_fjLb0ELj1024ELj4ENS_18Kernel_traits_baseILj1536ES2_S2_fS2_fjLj1024EEEEELb0ELb1EEEvNS_9BwdParamsE,@"STO_CUDA_ENTRY STV_DEFAULT"
_ZN10layer_norm22ln_bwd_finalize_kernelINS_22Kernel_traits_finalizeILj1536E13__nv_bfloat16S2_fS2_fjLb0ELj1024ELj4ENS_18Kernel_traits_baseILj1536ES2_S2_fS2_fjLj1024EEEEELb0ELb1EEEvNS_9BwdParamsE:
.text._ZN10layer_norm22ln_bwd_finalize_kernelINS_22Kernel_traits_finalizeILj1536E13__nv_bfloat16S2_fS2_fjLb0ELj1024ELj4ENS_18Kernel_traits_baseILj1536ES2_S2_fS2_fjLj1024EEEEELb0ELb1EEEvNS_9BwdParamsE:
        /* <DEDUP_REMOVED lines=19> */
.L_x_2649:
        /* <DEDUP_REMOVED lines=27> */
.L_x_2641:
        /* <DEDUP_REMOVED lines=35> */
.L_x_2640:
[----:B------:R-:W-:Y:S05]  /*0510*/  BSYNC B1 ;  /* 0x0000000000017941 */ /* 0x000fea0003800000 */
.L_x_2639:
        /* <DEDUP_REMOVED lines=23> */
.L_x_2643:
[----:B------:R-:W-:Y:S05]  /*0690*/  BSYNC B1 ;  /* 0x0000000000017941 */ /* 0x000fea0003800000 */
.L_x_2642:
        /* <DEDUP_REMOVED lines=10> */
.L_x_2638:
[----:B------:R-:W-:Y:S05]  /*0740*/  BSYNC B0 ;  /* 0x0000000000007941 */ /* 0x000fea0003800000 */
.L_x_2637:
        /* <DEDUP_REMOVED lines=11> */
.L_x_2650:
        /* <DEDUP_REMOVED lines=18> */
.L_x_2651:
[----:B------:R-:W-:Y:S01]  /*0920*/  @!P1 SHF.R.U32.HI R2, RZ, 0x3, R0 ;  /* 0x00000003ff029819 */ /* 0x000fe20000011600 */
[----:B---3--:R-:W-:Y:S02]  /*0930*/  FADD.FTZ R5, R5, R10 ;  /* 0x0000000a05057221 */ /* 0x008fe40000010000 */
[----:B--2---:R-:W-:Y:S01]  /*0940*/  FADD.FTZ R7, R7, R4 ;  /* 0x0000000407077221 */ /* 0x004fe20000010000 */
[----:B------:R-:W-:-:S05]  /*0950*/  @!P1 LOP3.LUT R2, R2, 0x1ffffffc, RZ, 0xc0, !PT ;  /* 0x1ffffffc02029812 */ /* 0x000fca00078ec0ff */
[----:B------:R2:W-:Y:S04]  /*0960*/  @!P1 STS [R2+0x2000], R5 ;  /* 0x0020000502009388 */ /* 0x0005e80000000800 */
[----:B------:R2:W-:Y:S02]  /*0970*/  @!P1 STS [R2+0x2080], R7 ;  /* 0x0020800702009388 */ /* 0x0005e40000000800 */
.L_x_2644:
        /* <DEDUP_REMOVED lines=13> */
.L_x_2648:
[----:B------:R-:W-:Y:S05]  /*0a50*/  BSYNC B0 ;  /* 0x0000000000007941 */ /* 0x000fea0003800000 */
.L_x_2647:
[C---:B------:R-:W-:Y:S02]  /*0a60*/  ISETP.GT.U32.AND P1, PT, R18.reuse, -0x601, PT ;  /* 0xfffff9ff1200780c */ /* 0x040fe40003f24070 */
[----:B------:R-:W-:Y:S02]  /*0a70*/  IADD3 R18, R18, 0x600, RZ ;  /* 0x0000060012127810 */ /* 0x000fe40007ffe0ff */
[----:B------:R-:W-:-:S09]  /*0a80*/  IADD3 R19, R19, 0x300, RZ ;  /* 0x0000030013137810 */ /* 0x000fd20007ffe0ff */
[----:B012---:R-:W-:Y:S05]  /*0a90*/  @P1 BRA `(.L_x_2649) ;  /* 0xfffff69000001947 */ /* 0x007fea000383ffff */
[----:B------:R-:W-:Y:S05]  /*0aa0*/  EXIT ;  /* 0x000000000000794d */ /* 0x000fea0003800000 */
.L_x_2645:
[----:B--2---:R-:W-:Y:S01]  /*0ab0*/  IMAD.MOV.U32 R10, RZ, RZ, R4 ;  /* 0x000000ffff0a7224 */ /* 0x004fe200078e0004 */
[----:B------:R-:W-:Y:S01]  /*0ac0*/  MOV R9, 0x1 ;  /* 0x0000000100097802 */ /* 0x000fe20000000f00 */
[----:B------:R-:W-:Y:S01]  /*0ad0*/  IMAD.MOV.U32 R6, RZ, RZ, 0x1f ;  /* 0x0000001fff067424 */ /* 0x000fe200078e00ff */
[----:B------:R-:W-:Y:S02]  /*0ae0*/  MOV R11, 0xffffffff ;  /* 0xffffffff000b7802 */ /* 0x000fe40000000f00 */
[----:B------:R-:W-:Y:S02]  /*0af0*/  MOV R2, 0xb10 ;  /* 0x00000b1000027802 */ /* 0x000fe40000000f00 */
[----:B01----:R-:W-:Y:S05]  /*0b00*/  CALL.REL.NOINC `($__internal_72_$__cuda_sm70_shflsync_bfly_p) ;  /* 0x000003c000007944 */ /* 0x003fea0003c00000 */
[----:B-1----:R-:W-:Y:S01]  /*0b10*/  IMAD.MOV.U32 R3, RZ, RZ, R6 ;  /* 0x000000ffff037224 */ /* 0x002fe200078e0006 */
[----:B0-----:R-:W-:Y:S05]  /*0b20*/  BRA `(.L_x_2650) ;  /* 0xfffffcd000007947 */ /* 0x001fea000383ffff */
.L_x_2646:
[----:B------:R-:W-:Y:S01]  /*0b30*/  HFMA2.MMA R6, -RZ, RZ, 0, 1.847743988037109375e-06 ;  /* 0x0000001fff067435 */ /* 0x000fe200000001ff */
[----:B------:R-:W-:Y:S01]  /*0b40*/  MOV R10, R13 ;  /* 0x0000000d000a7202 */ /* 0x000fe20000000f00 */
[----:B------:R-:W-:Y:S01]  /*0b50*/  IMAD.MOV.U32 R9, RZ, RZ, 0x2 ;  /* 0x00000002ff097424 */ /* 0x000fe200078e00ff */
[----:B------:R-:W-:Y:S01]  /*0b60*/  MOV R2, 0xb90 ;  /* 0x00000b9000027802 */ /* 0x000fe20000000f00 */
[----:B------:R-:W-:-:S02]  /*0b70*/  IMAD.MOV.U32 R11, RZ, RZ, -0x1 ;  /* 0xffffffffff0b7424 */ /* 0x000fc400078e00ff */
[----:B012---:R-:W-:Y:S05]  /*0b80*/  CALL.REL.NOINC `($__internal_72_$__cuda_sm70_shflsync_bfly_p) ;  /* 0x0000034000007944 */ /* 0x007fea0003c00000 */
[----:B01----:R-:W-:Y:S01]  /*0b90*/  FADD.FTZ R10, R13, R6 ;  /* 0x000000060d0a7221 */ /* 0x003fe20000010000 */
[----:B------:R-:W-:Y:S01]  /*0ba0*/  HFMA2.MMA R6, -RZ, RZ, 0, 1.847743988037109375e-06 ;  /* 0x0000001fff067435 */ /* 0x000fe200000001ff */
[----:B------:R-:W-:Y:S01]  /*0bb0*/  MOV R9, 0x4 ;  /* 0x0000000400097802 */ /* 0x000fe20000000f00 */
[----:B------:R-:W-:Y:S01]  /*0bc0*/  IMAD.MOV.U32 R11, RZ, RZ, -0x1 ;  /* 0xffffffffff0b7424 */ /* 0x000fe200078e00ff */
[----:B------:R-:W-:-:S03]  /*0bd0*/  MOV R2, 0xbf0 ;  /* 0x00000bf000027802 */ /* 0x000fc60000000f00 */
[----:B------:R-:W-:Y:S05]  /*0be0*/  CALL.REL.NOINC `($__internal_72_$__cuda_sm70_shflsync_bfly_p) ;  /* 0x000002e000007944 */ /* 0x000fea0003c00000 */
[----:B01----:R-:W-:Y:S01]  /*0bf0*/  FADD.FTZ R10, R10, R6 ;  /* 0x000000060a0a7221 */ /* 0x003fe20000010000 */
[----:B------:R-:W-:Y:S01]  /*0c00*/  HFMA2.MMA R6, -RZ, RZ, 0, 1.847743988037109375e-06 ;  /* 0x0000001fff067435 */ /* 0x000fe200000001ff */
[----:B------:R-:W-:Y:S01]  /*0c10*/  MOV R9, 0x8 ;  /* 0x0000000800097802 */ /* 0x000fe20000000f00 */
[----:B------:R-:W-:Y:S01]  /*0c20*/  IMAD.MOV.U32 R11, RZ, RZ, -0x1 ;  /* 0xffffffffff0b7424 */ /* 0x000fe200078e00ff */
[----:B------:R-:W-:-:S03]  /*0c30*/  MOV R2, 0xc50 ;  /* 0x00000c5000027802 */ /* 0x000fc60000000f00 */
[----:B------:R-:W-:Y:S05]  /*0c40*/  CALL.REL.NOINC `($__internal_72_$__cuda_sm70_shflsync_bfly_p) ;  /* 0x0000028000007944 */ /* 0x000fea0003c00000 */
[----:B-1----:R-:W-:Y:S01]  /*0c50*/  FADD.FTZ R4, R10, R6 ;  /* 0x000000060a047221 */ /* 0x002fe20000010000 */
[----:B------:R-:W-:Y:S01]  /*0c60*/  HFMA2.MMA R6, -RZ, RZ, 0, 1.847743988037109375e-06 ;  /* 0x0000001fff067435 */ /* 0x000fe200000001ff */
[----:B0-----:R-:W-:Y:S01]  /*0c70*/  MOV R9, 0x10 ;  /* 0x0000001000097802 */ /* 0x001fe20000000f00 */
[----:B------:R-:W-:Y:S01]  /*0c80*/  IMAD.MOV.U32 R11, RZ, RZ, -0x1 ;  /* 0xffffffffff0b7424 */ /* 0x000fe200078e00ff */
[----:B------:R-:W-:-:S02]  /*0c90*/  MOV R2, 0xcc0 ;  /* 0x00000cc000027802 */ /* 0x000fc40000000f00 */
[----:B------:R-:W-:Y:S02]  /*0ca0*/  MOV R10, R4 ;  /* 0x00000004000a7202 */ /* 0x000fe40000000f00 */
[----:B------:R-:W-:Y:S05]  /*0cb0*/  CALL.REL.NOINC `($__internal_72_$__cuda_sm70_shflsync_bfly_p) ;  /* 0x0000021000007944 */ /* 0x000fea0003c00000 */
[----:B0-----:R-:W-:Y:S01]  /*0cc0*/  HFMA2.MMA R9, -RZ, RZ, 0, 5.9604644775390625e-08 ;  /* 0x00000001ff097435 */ /* 0x001fe200000001ff */
[----:B-1----:R-:W-:Y:S01]  /*0cd0*/  MOV R7, R6 ;  /* 0x0000000600077202 */ /* 0x002fe20000000f00 */
[----:B------:R-:W-:Y:S01]  /*0ce0*/  IMAD.MOV.U32 R10, RZ, RZ, R5 ;  /* 0x000000ffff0a7224 */ /* 0x000fe200078e0005 */
[----:B------:R-:W-:Y:S01]  /*0cf0*/  MOV R6, 0x1f ;  /* 0x0000001f00067802 */ /* 0x000fe20000000f00 */
[----:B------:R-:W-:Y:S01]  /*0d00*/  IMAD.MOV.U32 R11, RZ, RZ, -0x1 ;  /* 0xffffffffff0b7424 */ /* 0x000fe200078e00ff */
[----:B------:R-:W-:Y:S02]  /*0d10*/  MOV R2, 0xd30 ;  /* 0x00000d3000027802 */ /* 0x000fe40000000f00 */
[----:B------:R-:W-:Y:S05]  /*0d20*/  CALL.REL.NOINC `($__internal_72_$__cuda_sm70_shflsync_bfly_p) ;  /* 0x000001a000007944 */ /* 0x000fea0003c00000 */
[----:B0-----:R-:W-:Y:S01]  /*0d30*/  HFMA2.MMA R9, -RZ, RZ, 0, 1.1920928955078125e-07 ;  /* 0x00000002ff097435 */ /* 0x001fe200000001ff */
[----:B-1----:R-:W-:Y:S01]  /*0d40*/  FADD.FTZ R10, R5, R6 ;  /* 0x00000006050a7221 */ /* 0x002fe20000010000 */
[----:B------:R-:W-:Y:S01]  /*0d50*/  MOV R6, 0x1f ;  /* 0x0000001f00067802 */ /* 0x000fe20000000f00 */
[----:B------:R-:W-:Y:S01]  /*0d60*/  IMAD.MOV.U32 R11, RZ, RZ, -0x1 ;  /* 0xffffffffff0b7424 */ /* 0x000fe200078e00ff */
[----:B------:R-:W-:Y:S02]  /*0d70*/  MOV R2, 0xd90 ;  /* 0x00000d9000027802 */ /* 0x000fe40000000f00 */
[----:B------:R-:W-:Y:S05]  /*0d80*/  CALL.REL.NOINC `($__internal_72_$__cuda_sm70_shflsync_bfly_p) ;  /* 0x0000014000007944 */ /* 0x000fea0003c00000 */
[----:B0-----:R-:W-:Y:S01]  /*0d90*/  HFMA2.MMA R9, -RZ, RZ, 0, 2.384185791015625e-07 ;  /* 0x00000004ff097435 */ /* 0x001fe200000001ff */
[----:B-1----:R-:W-:Y:S01]  /*0da0*/  FADD.FTZ R10, R10, R6 ;  /* 0x000000060a0a7221 */ /* 0x002fe20000010000 */
[----:B------:R-:W-:Y:S01]  /*0db0*/  MOV R6, 0x1f ;  /* 0x0000001f00067802 */ /* 0x000fe20000000f00 */
[----:B------:R-:W-:Y:S01]  /*0dc0*/  IMAD.MOV.U32 R11, RZ, RZ, -0x1 ;  /* 0xffffffffff0b7424 */ /* 0x000fe200078e00ff */
[----:B------:R-:W-:-:S02]  /*0dd0*/  MOV R2, 0xdf0 ;  /* 0x00000df000027802 */ /* 0x000fc40000000f00 */
[----:B------:R-:W-:Y:S05]  /*0de0*/  CALL.REL.NOINC `($__internal_72_$__cuda_sm70_shflsync_bfly_p) ;  /* 0x000000e000007944 */ /* 0x000fea0003c00000 */
[----:B0-----:R-:W-:Y:S01]  /*0df0*/  HFMA2.MMA R9, -RZ, RZ, 0, 4.76837158203125e-07 ;  /* 0x00000008ff097435 */ /* 0x001fe200000001ff */
[----:B-1----:R-:W-:Y:S01]  /*0e00*/  FADD.FTZ R10, R10, R6 ;  /* 0x000000060a0a7221 */ /* 0x002fe20000010000 */
[----:B------:R-:W-:Y:S01]  /*0e10*/  MOV R6, 0x1f ;  /* 0x0000001f00067802 */ /* 0x000fe20000000f00 */
[----:B------:R-:W-:Y:S01]  /*0e20*/  IMAD.MOV.U32 R11, RZ, RZ, -0x1 ;  /* 0xffffffffff0b7424 */ /* 0x000fe200078e00ff */
[----:B------:R-:W-:-:S02]  /*0e30*/  MOV R2, 0xe50 ;  /* 0x00000e5000027802 */ /* 0x000fc40000000f00 */
[----:B------:R-:W-:Y:S05]  /*0e40*/  CALL.REL.NOINC `($__internal_72_$__cuda_sm70_shflsync_bfly_p) ;  /* 0x0000008000007944 */ /* 0x000fea0003c00000 */
[----:B0-----:R-:W-:Y:S01]  /*0e50*/  HFMA2.MMA R9, -RZ, RZ, 0, 9.5367431640625e-07 ;  /* 0x00000010ff097435 */ /* 0x001fe200000001ff */
[----:B-1----:R-:W-:Y:S01]  /*0e60*/  FADD.FTZ R10, R10, R6 ;  /* 0x000000060a0a7221 */ /* 0x002fe20000010000 */
[----:B------:R-:W-:Y:S01]  /*0e70*/  MOV R6, 0x1f ;  /* 0x0000001f00067802 */ /* 0x000fe20000000f00 */
[----:B------:R-:W-:Y:S01]  /*0e80*/  IMAD.MOV.U32 R11, RZ, RZ, -0x1 ;  /* 0xffffffffff0b7424 */ /* 0x000fe200078e00ff */
[----:B------:R-:W-:-:S02]  /*0e90*/  MOV R2, 0xeb0 ;  /* 0x00000eb000027802 */ /* 0x000fc40000000f00 */
[----:B------:R-:W-:Y:S05]  /*0ea0*/  CALL.REL.NOINC `($__internal_72_$__cuda_sm70_shflsync_bfly_p) ;  /* 0x0000002000007944 */ /* 0x000fea0003c00000 */
[----:B-1----:R-:W-:Y:S01]  /*0eb0*/  MOV R5, R6 ;  /* 0x0000000600057202 */ /* 0x002fe20000000f00 */
[----:B0-----:R-:W-:Y:S05]  /*0ec0*/  BRA `(.L_x_2651) ;  /* 0xfffffa5000007947 */ /* 0x001fea000383ffff */
        .weak           $__internal_72_$__cuda_sm70_shflsync_bfly_p
        .type           $__internal_72_$__cuda_sm70_shflsync_bfly_p,@function
        .size           $__internal_72_$__cuda_sm70_shflsync_bfly_p,(.L_x_6721 - $__internal_72_$__cuda_sm70_shflsync_bfly_p)
$__internal_72_$__cuda_sm70_shflsync_bfly_p:
[----:B------:R-:W-:Y:S01]  /*0ed0*/  HFMA2.MMA R3, -RZ, RZ, 0, 0 ;  /* 0x00000000ff037435 */ /* 0x000fe200000001ff */
[----:B------:R-:W-:Y:S04]  /*0ee0*/  WARPSYNC R11 ;  /* 0x0000000b00007348 */ /* 0x000fe80003800000 */
[----:B------:R0:W1:Y:S01]  /*0ef0*/  SHFL.BFLY PT, R6, R10, R9, R6 ;  /* 0x0c0000090a067389 */ /* 0x00006200000e0006 */
[----:B------:R-:W-:Y:S05]  /*0f00*/  RET.REL.NODEC R2 `(_ZN10layer_norm22ln_bwd_finalize_kernelINS_22Kernel_traits_finalizeILj1536E13__nv_bfloat16S2_fS2_fjLb0ELj1024ELj4ENS_18Kernel_traits_baseILj1536ES2_S2_fS2_fjLj1024EEEEELb0ELb1EEEvNS_9BwdParamsE) ;  /* 0xfffff0f002007950 */ /* 0x000fea0003c3ffff */
.L_x_2652:
        /* <DEDUP_REMOVED lines=15> */
.L_x_6721:


//--------------------- .text._ZN10layer_norm13ln_bwd_kernelINS_13Kernel_traitsI13__nv_bfloat16S2_fS2_fjLj1536ELj1ELj1ELj4ELj8ENS_18Kernel_traits_baseILj1536ES2_S2_fS2_fjLj128EEEEELb1ELb0ELb1ELb1EEEvNS_9BwdParamsE --------------------------
	.section	.text._ZN10layer_norm13ln_bwd_kernelINS_13Kernel_traitsI13__nv_bfloat16S2_fS2_fjLj1536ELj1ELj1ELj4ELj8ENS_18Kernel_traits_baseILj1536ES2_S2_fS2_fjLj128EEEEELb1ELb0ELb1ELb1EEEvNS_9BwdParamsE,"ax",@progbits
	.sectioninfo	@"SHI_REGISTERS=109"
	.align	128
        .global         _ZN10layer_norm13ln_bwd_kernelINS_13Kernel_traitsI13__nv_bfloat16S2_fS2_fjLj1536ELj1ELj1ELj4ELj8ENS_18Kernel_traits_baseILj1536ES2_S2_fS2_fjLj128EEEEELb1ELb0ELb1ELb1EEEvNS_9BwdParamsE
        .type           _ZN10layer_norm13ln_bwd_kernelINS_13Kernel_traitsI13__nv_bfloat16S2_fS2_fjLj1536ELj1ELj1ELj4ELj8ENS_18Kernel_traits_baseILj1536ES2_S2_fS2_fjLj128EEEEELb1ELb0ELb1ELb1EEEvNS_9BwdParamsE,@function
        .size           _ZN10layer_norm13ln_bwd_kernelINS_13Kernel_traitsI13__nv_bfloat16S2_fS2_fjLj1536ELj1ELj1ELj4ELj8ENS_18Kernel_traits_baseILj1536ES2_S2_fS2_fjLj128EEEEELb1ELb0ELb1ELb1EEEvNS_9BwdParamsE,(.L_x_6722 - _ZN10layer_norm13ln_bwd_kernelINS_13Kernel_traitsI13__nv_bfloat16S2_fS2_fjLj1536ELj1ELj1ELj4ELj8ENS_18Kernel_traits_baseILj1536ES2_S2_fS2_fjLj128EEEEELb1ELb0ELb1ELb1EEEvNS_9BwdParamsE)
        .other          _ZN10layer_norm13ln_bwd_kernelINS_13Kernel_traitsI13__nv_bfloat16S2_fS2_fjLj1536ELj1ELj1ELj4ELj8ENS_18Kernel_traits_baseILj1536ES2_S2_fS2_fjLj128EEEEELb1ELb0ELb1ELb1EEEvNS_9BwdParamsE,@"STO_CUDA_ENTRY STV_DEFAULT"
_ZN10layer_norm13ln_bwd_kernelINS_13Kernel_traitsI13__nv_bfloat16S2_fS2_fjLj1536ELj1ELj1ELj4ELj8ENS_18Kernel_traits_baseILj1536ES2_S2_fS2_fjLj128EEEEELb1ELb0ELb1ELb1EEEvNS_9BwdParamsE:
.text._ZN10layer_norm13ln_bwd_kernelINS_13Kernel_traitsI13__nv_bfloat16S2_fS2_fjLj1536ELj1ELj1ELj4ELj8ENS_18Kernel_traits_baseILj1536ES2_S2_fS2_fjLj128EEEEELb1ELb0ELb1ELb1EEEvNS_9BwdParamsE:
        /* <DEDUP_REMOVED lines=20> */
.L_x_2653:
[----:B------:R-:W-:-:S05]  /*0140*/  IMAD.SHL.U32 R0, R18, 0x8, RZ ;  /* 0x0000000812007824 */ /* 0x000fca00078e00ff */
[----:B------:R-:W-:-:S04]  /*0150*/  LOP3.LUT R0, R0, 0x3f8, RZ, 0xc0, !PT ;  /* 0x000003f800007812 */ /* 0x000fc800078ec0ff */
[----:B------:R-:W-:-:S04]  /*0160*/  IADD3 R2, P0, R0, c[0x0][0x1b0], RZ ;  /* 0x00006c0000027a10 */ /* 0x000fc80007f1e0ff */
[----:B------:R-:W-:-:S05]  /*0170*/  IADD3.X R3, RZ, c[0x0][0x1b4], RZ, P0, !PT ;  /* 0x00006d00ff037a10 */ /* 0x000fca00007fe4ff */
[----:B------:R-:W2:Y:S04]  /*0180*/  LDG.E.64 R14, [R2.64] ;  /* 0x00000004020e7981 */ /* 0x000ea8000c1e1b00 */
[----:B------:R-:W3:Y:S04]  /*0190*/  LDG.E.64 R12, [R2.64+0x400] ;  /* 0x00040004020c7981 */ /* 0x000ee8000c1e1b00 */
[----:B------:R-:W4:Y:S01]  /*01a0*/  LDG.E.64 R44, [R2.64+0x800] ;  /* 0x00080004022c7981 */ /* 0x000f22000c1e1b00 */
        /* <DEDUP_REMOVED lines=17> */
[----:B------:R-:W0:Y:S01]  /*02c0*/  LDC.U8 R12, c[0x0][0x1f0] ;  /* 0x00007c00ff0c7b82 */ /* 0x000e220000000000 */
[----:B------:R-:W-:Y:S02]  /*02d0*/  SHF.R.U32.HI R7, RZ, 0x10, R15 ;  /* 0x00000010ff077819 */ /* 0x000fe4000001160f */
[----:B------:R-:W-:Y:S02]  /*02e0*/  SHF.R.U32.HI R5, RZ, 0x10, R13 ;  /* 0x00000010ff057819 */ /* 0x000fe4000001160d */
[----:B----4-:R-:W-:-:S02]  /*02f0*/  SHF.R.U64 R4, R44, 0x10, R45 ;  /* 0x000000102c047819 */ /* 0x010fc4000000122d */
        /* <DEDUP_REMOVED lines=11> */
.L_x_2690:
        /* <DEDUP_REMOVED lines=12> */
[----:B------:R-:W-:-:S03]  /*0470*/  HFMA2.MMA R67, -RZ, RZ, 0, 9.5367431640625e-07 ;  /* 0x00000010ff437435 */ /* 0x000fc600000001ff */
[----:B------:R-:W-:-:S04]  /*0480*/  LEA.HI.SX32 R78, R78, R75, 0x1e ;  /* 0x0000004b4e4e7211 */ /* 0x000fc800078ff2ff */
[C---:B------:R-:W-:Y:S02]  /*0490*/  IADD3 R76, R78.reuse, 0x80, RZ ;  /* 0x000000804e4c7810 */ /* 0x040fe40007ffe0ff */
[C---:B------:R-:W-:Y:S01]  /*04a0*/  IADD3 R0, R78.reuse, 0x100, RZ ;  /* 0x000001004e007810 */ /* 0x040fe20007ffe0ff */
[----:B------:R-:W-:-:S04]  /*04b0*/  IMAD.WIDE.U32 R86, R78, R67, c[0x0][0x218] ;  /* 0x000086004e567625 */ /* 0x000fc800078e0043 */
[----:B------:R-:W-:-:S04]  /*04c0*/  IMAD.WIDE.U32 R84, R76, R67, c[0x0][0x218] ;  /* 0x000086004c547625 */ /* 0x000fc800078e0043 */
[----:B------:R-:W-:Y:S01]  /*04d0*/  IMAD.WIDE.U32 R82, R0, R67, c[0x0][0x218] ;  /* 0x0000860000527625 */ /* 0x000fe200078e0043 */
[----:B--2---:R-:W-:-:S13]  /*04e0*/  ISETP.GT.AND P6, PT, R64, RZ, PT ;  /* 0x000000ff4000720c */ /* 0x004fda0003fc4270 */
[----:B------:R-:W-:Y:S05]  /*04f0*/  @P6 BRA `(.L_x_2656) ;  /* 0x0000016000006947 */ /* 0x000fea0003800000 */
[----:B0----5:R-:W-:Y:S01]  /*0500*/  ISETP.GE.AND P1, PT, R79, 0x1, PT ;  /* 0x000000014f00780c */ /* 0x021fe20003f26270 */
[----:B------:R-:W-:Y:S01]  /*0510*/  IMAD.MOV.U32 R65, RZ, RZ, RZ ;  /* 0x000000ffff417224 */ /* 0x000fe200078e00ff */
[----:B------:R-:W-:-:S04]  /*0520*/  ISETP.NE.U32.AND P0, PT, RZ, c[0x0][0x218], PT ;  /* 0x00008600ff007a0c */ /* 0x000fc80003f05070 */
[----:B------:R-:W-:-:S07]  /*0530*/  ISETP.NE.AND.EX P0, PT, RZ, c[0x0][0x21c], PT, P0 ;  /* 0x00008700ff007a0c */ /* 0x000fce0003f05300 */
[----:B------:R-:W-:-:S05]  /*0540*/  @P1 IADD3 R60, R79, -0x1, RZ ;  /* 0xffffffff4f3c1810 */ /* 0x000fca0007ffe0ff */
[----:B------:R-:W-:Y:S01]  /*0550*/  @P1 IMAD R60, R60, c[0x0][0x168], RZ ;  /* 0x00005a003c3c1a24 */ /* 0x000fe200078e02ff */
[----:B------:R0:W5:Y:S04]  /*0560*/  @P0 LDG.E.128 R44, [R86.64] ;  /* 0x00000004562c0981 */ /* 0x000168000c1e1d00 */
[----:B------:R-:W-:Y:S01]  /*0570*/  @P1 SHF.R.S32.HI R61, RZ, 0x1f, R60 ;  /* 0x0000001fff3d1819 */ /* 0x000fe2000001143c */
[----:B------:R0:W5:Y:S03]  /*0580*/  @P0 LDG.E.128 R48, [R84.64] ;  /* 0x0000000454300981 */ /* 0x000166000c1e1d00 */
[----:B------:R-:W-:Y:S01]  /*0590*/  @P1 LEA.HI R60, R61, R60, RZ, 0x2 ;  /* 0x0000003c3d3c1211 */ /* 0x000fe200078f10ff */
[----:B------:R0:W5:Y:S03]  /*05a0*/  @P0 LDG.E.128 R52, [R82.64] ;  /* 0x0000000452340981 */ /* 0x000166000c1e1d00 */
[----:B------:R-:W-:-:S04]  /*05b0*/  @P1 LEA.HI.SX32 R65, R60, R75, 0x1e ;  /* 0x0000004b3c411211 */ /* 0x000fc800078ff2ff */
[C---:B------:R-:W-:Y:S02]  /*05c0*/  IADD3 R63, R65.reuse, 0x80, RZ ;  /* 0x00000080413f7810 */ /* 0x040fe40007ffe0ff */
[C---:B------:R-:W-:Y:S01]  /*05d0*/  IADD3 R61, R65.reuse, 0x100, RZ ;  /* 0x00000100413d7810 */ /* 0x040fe20007ffe0ff */
[----:B------:R-:W-:-:S04]  /*05e0*/  IMAD.WIDE.U32 R64, R65, R80, c[0x0][0x190] ;  /* 0x0000640041407625 */ /* 0x000fc800078e0050 */
[----:B------:R-:W-:-:S04]  /*05f0*/  IMAD.WIDE.U32 R62, R63, R80, c[0x0][0x190] ;  /* 0x000064003f3e7625 */ /* 0x000fc800078e0050 */
[----:B------:R-:W-:Y:S01]  /*0600*/  IMAD.WIDE.U32 R60, R61, R80, c[0x0][0x190] ;  /* 0x000064003d3c7625 */ /* 0x000fe200078e0050 */
[----:B------:R0:W5:Y:S04]  /*0610*/  LDG.E R77, [R62.64] ;  /* 0x000000043e4d7981 */ /* 0x000168000c1e1900 */
[----:B------:R0:W5:Y:S04]  /*0620*/  LDG.E R80, [R64.64] ;  /* 0x0000000440507981 */ /* 0x000168000c1e1900 */
[----:B------:R0:W5:Y:S01]  /*0630*/  LDG.E R75, [R60.64] ;  /* 0x000000043c4b7981 */ /* 0x000162000c1e1900 */
[----:B------:R-:W-:Y:S01]  /*0640*/  CS2R R66, SRZ ;  /* 0x0000000000427805 */ /* 0x000fe2000001ff00 */
[----:B------:R-:W-:Y:S05]  /*0650*/  BRA `(.L_x_2657) ;  /* 0x0000098000007947 */ /* 0x000fea0003800000 */
.L_x_2656:
[----:B0-----:R-:W-:Y:S01]  /*0660*/  IADD3 R60, R64, -0x1, RZ ;  /* 0xffffffff403c7810 */ /* 0x001fe20007ffe0ff */
[----:B------:R-:W-:-:S02]  /*0670*/  IMAD.MOV.U32 R93, RZ, RZ, 0x8 ;  /* 0x00000008ff5d7424 */ /* 0x000fc400078e00ff */
[----:B------:R-:W-:-:S04]  /*0680*/  IMAD.WIDE R64, R17, R80, c[0x0][0x1a0] ;  /* 0x0000680011407625 */ /* 0x000fc800078e0250 */
[----:B------:R-:W-:Y:S01]  /*0690*/  IMAD R60, R60, c[0x0][0x168], RZ ;  /* 0x00005a003c3c7a24 */ /* 0x000fe200078e02ff */
[----:B------:R0:W2:Y:S04]  /*06a0*/  LDG.E R81, [R64.64] ;  /* 0x0000000440517981 */ /* 0x0000a8000c1e1900 */
[----:B------:R-:W-:-:S04]  /*06b0*/  SHF.R.S32.HI R61, RZ, 0x1f, R60 ;  /* 0x0000001fff3d7819 */ /* 0x000fc8000001143c */
[----:B------:R-:W-:-:S04]  /*06c0*/  LEA.HI R60, R61, R60, RZ, 0x2 ;  /* 0x0000003c3d3c7211 */ /* 0x000fc800078f10ff */
[----:B------:R-:W-:-:S04]  /*06d0*/  LEA.HI.SX32 R92, R60, R75, 0x1e ;  /* 0x0000004b3c5c7211 */ /* 0x000fc800078ff2ff */
[C---:B------:R-:W-:Y:S01]  /*06e0*/  IADD3 R90, R92.reuse, 0x80, RZ ;  /* 0x000000805c5a7810 */ /* 0x040fe20007ffe0ff */
[C---:B------:R-:W-:Y:S01]  /*06f0*/  IMAD.WIDE.U32 R88, R92.reuse, R93, c[0x0][0x208] ;  /* 0x000082005c587625 */ /* 0x040fe200078e005d */
[----:B------:R-:W-:-:S03]  /*0700*/  IADD3 R92, R92, 0x100, RZ ;  /* 0x000001005c5c7810 */ /* 0x000fc60007ffe0ff */
[----:B------:R-:W-:Y:S02]  /*0710*/  IMAD.WIDE.U32 R60, R78, R67, c[0x0][0x188] ;  /* 0x000062004e3c7625 */ /* 0x000fe400078e0043 */
[----:B------:R-:W3:Y:S02]  /*0720*/  LDG.E.64 R88, [R88.64] ;  /* 0x0000000458587981 */ /* 0x000ee4000c1e1b00 */
[----:B------:R-:W-:Y:S02]  /*0730*/  IMAD.WIDE.U32 R90, R90, R93, c[0x0][0x208] ;  /* 0x000082005a5a7625 */ /* 0x000fe400078e005d */
[----:B------:R-:W4:Y:S02]  /*0740*/  LDG.E.128 R60, [R60.64] ;  /* 0x000000043c3c7981 */ /* 0x000f24000c1e1d00 */
[-C--:B------:R-:W-:Y:S02]  /*0750*/  IMAD.WIDE.U32 R94, R76, R67.reuse, c[0x0][0x188] ;  /* 0x000062004c5e7625 */ /* 0x080fe400078e0043 */
[----:B------:R-:W4:Y:S02]  /*0760*/  LDG.E.64 R90, [R90.64] ;  /* 0x000000045a5a7981 */ /* 0x000f24000c1e1b00 */
[----:B------:R-:W-:-:S02]  /*0770*/  IMAD.WIDE.U32 R68, R0, R67, c[0x0][0x188] ;  /* 0x0000620000447625 */ /* 0x000fc400078e0043 */
[----:B0-----:R0:W4:Y:S02]  /*0780*/  LDG.E.128 R64, [R94.64] ;  /* 0x000000045e407981 */ /* 0x001124000c1e1d00 */
[----:B------:R-:W-:Y:S02]  /*0790*/  IMAD.WIDE.U32 R92, R92, R93, c[0x0][0x208] ;  /* 0x000082005c5c7625 */ /* 0x000fe400078e005d */
[----:B------:R-:W4:Y:S04]  /*07a0*/  LDG.E.128 R68, [R68.64] ;  /* 0x0000000444447981 */ /* 0x000f28000c1e1d00 */
[----:B------:R-:W4:Y:S01]  /*07b0*/  LDG.E.64 R92, [R92.64] ;  /* 0x000000045c5c7981 */ /* 0x000f22000c1e1b00 */
[----:B-----5:R-:W-:Y:S02]  /*07c0*/  ISETP.GE.AND P1, PT, R79, 0x1, PT ;  /* 0x000000014f00780c */ /* 0x020fe40003f26270 */
        /* <DEDUP_REMOVED lines=8> */
[----:B------:R1:W5:Y:S01]  /*0850*/  @P0 LDG.E.128 R52, [R82.64] ;  /* 0x0000000452340981 */ /* 0x000362000c1e1d00 */
[----:B------:R-:W-:-:S02]  /*0860*/  MOV R77, RZ ;  /* 0x000000ff004d7202 */ /* 0x000fc40000000f00 */
[----:B------:R-:W-:Y:S02]  /*0870*/  @P1 LEA.HI.SX32 R77, R96, R75, 0x1e ;  /* 0x0000004b604d1211 */ /* 0x000fe400078ff2ff */
[----:B------:R-:W-:Y:S02]  /*0880*/  ISETP.NE.AND P0, PT, R12, RZ, PT ;  /* 0x000000ff0c00720c */ /* 0x000fe40003f05270 */
[C---:B------:R-:W-:Y:S01]  /*0890*/  IADD3 R97, R77.reuse, 0x80, RZ ;  /* 0x000000804d617810 */ /* 0x040fe20007ffe0ff */
[C---:B0-----:R-:W-:Y:S01]  /*08a0*/  IMAD.WIDE.U32 R94, R77.reuse, R80, c[0x0][0x190] ;  /* 0x000064004d5e7625 */ /* 0x041fe200078e0050 */
[----:B------:R-:W-:-:S03]  /*08b0*/  IADD3 R99, R77, 0x100, RZ ;  /* 0x000001004d637810 */ /* 0x000fc60007ffe0ff */
[----:B------:R-:W-:-:S04]  /*08c0*/  IMAD.WIDE.U32 R96, R97, R80, c[0x0][0x190] ;  /* 0x0000640061607625 */ /* 0x000fc800078e0050 */
[----:B------:R-:W-:Y:S01]  /*08d0*/  IMAD.WIDE.U32 R98, R99, R80, c[0x0][0x190] ;  /* 0x0000640063627625 */ /* 0x000fe200078e0050 */
[----:B------:R0:W5:Y:S04]  /*08e0*/  LDG.E R77, [R96.64] ;  /* 0x00000004604d7981 */ /* 0x000168000c1e1900 */
[----:B------:R0:W5:Y:S04]  /*08f0*/  LDG.E R80, [R94.64] ;  /* 0x000000045e507981 */ /* 0x000168000c1e1900 */
[----:B------:R0:W5:Y:S01]  /*0900*/  LDG.E R75, [R98.64] ;  /* 0x00000004624b7981 */ /* 0x000162000c1e1900 */
[----:B--2---:R-:W-:Y:S01]  /*0910*/  FSEL R103, R81, RZ, !P0 ;  /* 0x000000ff51677208 */ /* 0x004fe20004000000 */
[----:B---3--:R-:W-:Y:S01]  /*0920*/  IMAD.MOV.U32 R100, RZ, RZ, R88 ;  /* 0x000000ffff647224 */ /* 0x008fe200078e0058 */
[----:B------:R-:W-:-:S03]  /*0930*/  SHF.R.U64 R104, R88, 0x10, R89 ;  /* 0x0000001058687819 */ /* 0x000fc60000001259 */
[C---:B----4-:R-:W-:Y:S02]  /*0940*/  FADD.FTZ R85, -R103.reuse, R63 ;  /* 0x0000003f67557221 */ /* 0x050fe40000010100 */
[C---:B------:R-:W-:Y:S01]  /*0950*/  FADD.FTZ R81, -R103.reuse, R60 ;  /* 0x0000003c67517221 */ /* 0x040fe20000010100 */
[--C-:B-1----:R-:W-:Y:S01]  /*0960*/  SHF.R.U64 R83, R90, 0x10, R91.reuse ;  /* 0x000000105a537819 */ /* 0x102fe2000000125b */
[--C-:B------:R-:W-:Y:S01]  /*0970*/  IMAD.MOV.U32 R63, RZ, RZ, R91.reuse ;  /* 0x000000ffff3f7224 */ /* 0x100fe200078e005b */
[----:B------:R-:W-:Y:S01]  /*0980*/  SHF.R.U32.HI R84, RZ, 0x10, R91 ;  /* 0x00000010ff547819 */ /* 0x000fe2000001165b */
[C---:B------:R-:W-:Y:S02]  /*0990*/  FADD.FTZ R65, -R103.reuse, R65 ;  /* 0x0000004167417221 */ /* 0x040fe40000010100 */
[C---:B------:R-:W-:Y:S01]  /*09a0*/  FADD.FTZ R91, -R103.reuse, R64 ;  /* 0x00000040675b7221 */ /* 0x040fe20000010100 */
[----:B------:R-:W-:Y:S01]  /*09b0*/  SHF.R.U32.HI R102, RZ, 0x10, R89 ;  /* 0x00000010ff667819 */ /* 0x000fe20000011659 */
[----:B0-----:R-:W-:-:S02]  /*09c0*/  FADD.FTZ R95, -R103, R68 ;  /* 0x00000044675f7221 */ /* 0x001fc40000010100 */
[----:B------:R-:W-:Y:S02]  /*09d0*/  IMAD.MOV.U32 R101, RZ, RZ, R89 ;  /* 0x000000ffff657224 */ /* 0x000fe400078e0059 */
[C---:B------:R-:W-:Y:S02]  /*09e0*/  FADD.FTZ R97, -R103.reuse, R69 ;  /* 0x0000004567617221 */ /* 0x040fe40000010100 */
[----:B------:R-:W-:Y:S01]  /*09f0*/  FMUL.FTZ R88, R2, R65 ;  /* 0x0000004102587220 */ /* 0x000fe20000410000 */
[----:B------:R-:W-:Y:S01]  /*0a00*/  PRMT R65, RZ, 0x5410, R100 ;  /* 0x00005410ff417816 */ /* 0x000fe20000000064 */
[C---:B------:R-:W-:Y:S01]  /*0a10*/  FADD.FTZ R89, -R103.reuse, R61 ;  /* 0x0000003d67597221 */ /* 0x040fe20000010100 */
[----:B------:R-:W-:Y:S01]  /*0a20*/  MOV R61, R93 ;  /* 0x0000005d003d7202 */ /* 0x000fe20000000f00 */
[----:B------:R-:W-:Y:S01]  /*0a30*/  FADD.FTZ R87, -R103, R62 ;  /* 0x0000003e67577221 */ /* 0x000fe20000010100 */
[--C-:B------:R-:W-:Y:S01]  /*0a40*/  SHF.R.U64 R62, R92, 0x10, R93.reuse ;  /* 0x000000105c3e7819 */ /* 0x100fe2000000125d */
[C---:B------:R-:W-:Y:S01]  /*0a50*/  FMUL.FTZ R69, R2.reuse, R81 ;  /* 0x0000005102457220 */ /* 0x040fe20000410000 */
[----:B------:R-:W-:Y:S01]  /*0a60*/  SHF.R.U32.HI R60, RZ, 0x10, R93 ;  /* 0x00000010ff3c7819 */ /* 0x000fe2000001165d */
[----:B------:R-:W-:-:S02]  /*0a70*/  FMUL.FTZ R81, R2, R91 ;  /* 0x0000005b02517220 */ /* 0x000fc40000410000 */
[C---:B------:R-:W-:Y:S02]  /*0a80*/  FADD.FTZ R93, -R103.reuse, R66 ;  /* 0x00000042675d7221 */ /* 0x040fe40000010100 */
[C---:B------:R-:W-:Y:S02]  /*0a90*/  FADD.FTZ R67, -R103.reuse, R67 ;  /* 0x0000004367437221 */ /* 0x040fe40000010100 */
[C---:B------:R-:W-:Y:S02]  /*0aa0*/  FADD.FTZ R99, -R103.reuse, R70 ;  /* 0x0000004667637221 */ /* 0x040fe40000010100 */
[C---:B------:R-:W-:Y:S01]  /*0ab0*/  FMUL.FTZ R91, R2.reuse, R95 ;  /* 0x0000005f025b7220 */ /* 0x040fe20000410000 */
[----:B------:R-:W-:Y:S01]  /*0ac0*/  PRMT R95, RZ, 0x5410, R104 ;  /* 0x00005410ff5f7816 */ /* 0x000fe20000000068 */
[----:B------:R-:W-:Y:S02]  /*0ad0*/  FADD.FTZ R103, -R103, R71 ;  /* 0x0000004767677221 */ /* 0x000fe40000010100 */
[----:B------:R-:W-:-:S02]  /*0ae0*/  FMUL.FTZ R68, R2, R89 ;  /* 0x0000005902447220 */ /* 0x000fc40000410000 */
[----:B------:R-:W-:Y:S01]  /*0af0*/  FMUL.FTZ R96, R16, R65 ;  /* 0x0000004110607220 */ /* 0x000fe20000410000 */
[----:B------:R-:W-:Y:S01]  /*0b00*/  PRMT R101, RZ, 0x5410, R101 ;  /* 0x00005410ff657816 */ /* 0x000fe20000000065 */
[----:B------:R-:W-:Y:S01]  /*0b10*/  FMUL.FTZ R94, R2, R103 ;  /* 0x00000067025e7220 */ /* 0x000fe20000410000 */
[----:B------:R-:W-:Y:S01]  /*0b20*/  PRMT R103, RZ, 0x5410, R62 ;  /* 0x00005410ff677816 */ /* 0x000fe2000000003e */
[----:B------:R-:W-:Y:S02]  /*0b30*/  FADD.FTZ R29, R29, R95 ;  /* 0x0000005f1d1d7221 */ /* 0x000fe40000010000 */
[-C--:B------:R-:W-:Y:S01]  /*0b40*/  FFMA.FTZ R41, R68, R95.reuse, R41 ;  /* 0x0000005f44297223 */ /* 0x080fe20000010029 */
[----:B------:R-:W-:Y:S01]  /*0b50*/  PRMT R106, RZ, 0x5410, R61 ;  /* 0x00005410ff6a7816 */ /* 0x000fe2000000003d */
[----:B------:R-:W-:Y:S02]  /*0b60*/  FMUL.FTZ R95, R8, R95 ;  /* 0x0000005f085f7220 */ /* 0x000fe40000410000 */
[----:B------:R-:W-:Y:S01]  /*0b70*/  FADD.FTZ R62, RZ, R96 ;  /* 0x00000060ff3e7221 */ /* 0x000fe20000010000 */
[----:B------:R-:W-:Y:S01]  /*0b80*/  PRMT R64, RZ, 0x5410, R102 ;  /* 0x00005410ff407816 */ /* 0x000fe20000000066 */
[----:B------:R-:W-:Y:S01]  /*0b90*/  FFMA.FTZ R61, R69, R96, RZ ;  /* 0x00000060453d7223 */ /* 0x000fe200000100ff */
[----:B------:R-:W-:Y:S01]  /*0ba0*/  MOV R86, R90 ;  /* 0x0000005a00567202 */ /* 0x000fe20000000f00 */
[----:B------:R-:W-:Y:S01]  /*0bb0*/  FMUL.FTZ R98, R15, R101 ;  /* 0x000000650f627220 */ /* 0x000fe20000410000 */
[----:B------:R-:W-:Y:S01]  /*0bc0*/  PRMT R102, RZ, 0x5410, R63 ;  /* 0x00005410ff667816 */ /* 0x000fe2000000003f */
[----:B------:R-:W-:-:S02]  /*0bd0*/  FADD.FTZ R63, R62, R95 ;  /* 0x0000005f3e3f7221 */ /* 0x000fc40000010000 */
[----:B------:R-:W-:Y:S02]  /*0be0*/  IMAD.MOV.U32 R82, RZ, RZ, R92 ;  /* 0x000000ffff527224 */ /* 0x000fe400078e005c */
[----:B------:R-:W-:Y:S02]  /*0bf0*/  FMUL.FTZ R71, R2, R87 ;  /* 0x0000005702477220 */ /* 0x000fe40000410000 */
[----:B------:R-:W-:Y:S02]  /*0c00*/  FADD.FTZ R28, R28, R65 ;  /* 0x000000411c1c7221 */ /* 0x000fe40000010000 */
[----:B------:R-:W-:Y:S01]  /*0c10*/  FFMA.FTZ R40, R69, R65, R40 ;  /* 0x0000004145287223 */ /* 0x000fe20000010028 */
[----:B------:R-:W-:Y:S01]  /*0c20*/  PRMT R65, RZ, 0x5410, R86 ;  /* 0x00005410ff417816 */ /* 0x000fe20000000056 */
[----:B------:R-:W-:Y:S02]  /*0c30*/  FFMA.FTZ R61, R68, R95, R61 ;  /* 0x0000005f443d7223 */ /* 0x000fe4000001003d */
[----:B------:R-:W-:-:S02]  /*0c40*/  FMUL.FTZ R92, R2, R97 ;  /* 0x00000061025c7220 */ /* 0x000fc40000410000 */
[----:B------:R-:W-:Y:S02]  /*0c50*/  FMUL.FTZ R97, R7, R64 ;  /* 0x0000004007617220 */ /* 0x000fe40000410000 */
[----:B------:R-:W-:Y:S01]  /*0c60*/  FADD.FTZ R62, R63, R98 ;  /* 0x000000623f3e7221 */ /* 0x000fe20000010000 */
[----:B------:R-:W-:Y:S01]  /*0c70*/  PRMT R83, RZ, 0x5410, R83 ;  /* 0x00005410ff537816 */ /* 0x000fe20000000053 */
        /* <DEDUP_REMOVED lines=8> */
[----:B------:R-:W-:Y:S01]  /*0d00*/  FADD.FTZ R62, R63, R100 ;  /* 0x000000643f3e7221 */ /* 0x000fe20000010000 */
[----:B------:R-:W-:Y:S01]  /*0d10*/  PRMT R84, RZ, 0x5410, R84 ;  /* 0x00005410ff547816 */ /* 0x000fe20000000054 */
[----:B------:R-:W-:-:S02]  /*0d20*/  FFMA.FTZ R61, R81, R100, R61 ;  /* 0x00000064513d7223 */ /* 0x000fc4000001003d */
[----:B------:R-:W-:Y:S02]  /*0d30*/  FADD.FTZ R34, R34, R102 ;  /* 0x0000006622227221 */ /* 0x000fe40000010000 */
[-C--:B------:R-:W-:Y:S02]  /*0d40*/  FFMA.FTZ R22, R89, R102.reuse, R22 ;  /* 0x0000006659167223 */ /* 0x080fe40000010016 */
[----:B------:R-:W-:Y:S02]  /*0d50*/  FMUL.FTZ R102, R13, R102 ;  /* 0x000000660d667220 */ /* 0x000fe40000410000 */
[----:B------:R-:W-:Y:S02]  /*0d60*/  FADD.FTZ R63, R62, R99 ;  /* 0x000000633e3f7221 */ /* 0x000fe40000010000 */
[----:B------:R-:W-:Y:S01]  /*0d70*/  FMUL.FTZ R90, R2, R67 ;  /* 0x00000043025a7220 */ /* 0x000fe20000410000 */
[----:B------:R-:W-:Y:S01]  /*0d80*/  PRMT R67, RZ, 0x5410, R82 ;  /* 0x00005410ff437816 */ /* 0x000fe20000000052 */
[----:B------:R-:W-:-:S02]  /*0d90*/  FFMA.FTZ R61, R88, R99, R61 ;  /* 0x00000063583d7223 */ /* 0x000fc4000001003d */
[----:B------:R-:W-:Y:S02]  /*0da0*/  FADD.FTZ R30, R30, R101 ;  /* 0x000000651e1e7221 */ /* 0x000fe40000010000 */
[----:B------:R-:W-:Y:S02]  /*0db0*/  FFMA.FTZ R42, R71, R101, R42 ;  /* 0x00000065472a7223 */ /* 0x000fe4000001002a */
[----:B------:R-:W-:Y:S02]  /*0dc0*/  FMUL.FTZ R101, R5, R84 ;  /* 0x0000005405657220 */ /* 0x000fe40000410000 */
[----:B------:R-:W-:Y:S02]  /*0dd0*/  FADD.FTZ R62, R63, R102 ;  /* 0x000000663f3e7221 */ /* 0x000fe40000010000 */
[----:B------:R-:W-:Y:S02]  /*0de0*/  FFMA.FTZ R61, R89, R102, R61 ;  /* 0x00000066593d7223 */ /* 0x000fe4000001003d */
        /* <DEDUP_REMOVED lines=8> */
[----:B------:R-:W-:Y:S01]  /*0e70*/  FADD.FTZ R63, R62, R103 ;  /* 0x000000673e3f7221 */ /* 0x000fe20000010000 */
[----:B------:R-:W-:Y:S01]  /*0e80*/  PRMT R62, RZ, 0x5410, R60 ;  /* 0x00005410ff3e7816 */ /* 0x000fe2000000003c */
[----:B------:R-:W-:Y:S02]  /*0e90*/  FADD.FTZ R38, R38, R106 ;  /* 0x0000006a26267221 */ /* 0x000fe40000010000 */
[-C--:B------:R-:W-:Y:S02]  /*0ea0*/  FFMA.FTZ R26, R93, R106.reuse, R26 ;  /* 0x0000006a5d1a7223 */ /* 0x080fe4000001001a */
[----:B------:R-:W-:Y:S02]  /*0eb0*/  FMUL.FTZ R106, R9, R106 ;  /* 0x0000006a096a7220 */ /* 0x000fe40000410000 */
        /* <DEDUP_REMOVED lines=18> */
.L_x_2657:
[----:B------:R-:W-:Y:S05]  /*0fe0*/  BSYNC B0 ;  /* 0x0000000000007941 */ /* 0x000fea0003800000 */
.L_x_2655:
[----:B------:R-:W-:Y:S02]  /*0ff0*/  LOP3.LUT P1, RZ, R11, 0xff, RZ, 0xc0, !PT ;  /* 0x000000ff0bff7812 */ /* 0x000fe4000782c0ff */
[----:B0-----:R-:W-:-:S02]  /*1000*/  SHF.R.U32.HI R62, RZ, 0x5, R18 ;  /* 0x00000005ff3e7819 */ /* 0x001fc40000011612 */
[----:B------:R-:W-:Y:S02]  /*1010*/  LOP3.LUT P0, RZ, R18, 0x1f, RZ, 0xc0, !PT ;  /* 0x0000001f12ff7812 */ /* 0x000fe4000780c0ff */
[----:B------:R-:W-:-:S07]  /*1020*/  LOP3.LUT R84, R62, 0x7fffffc, RZ, 0xc0, !PT ;  /* 0x07fffffc3e547812 */ /* 0x000fce00078ec0ff */
[----:B------:R-:W-:Y:S01]  /*1030*/  @!P1 IADD3 R84, R84, 0x4, RZ ;  /* 0x0000000454549810 */ /* 0x000fe20007ffe0ff */
[----:B------:R-:W-:Y:S05]  /*1040*/  BRA.DIV ~URZ, `(.L_x_2658) ;  /* 0x000015927f007947 */ /* 0x000fea000b800000 */
[----:B------:R0:W1:Y:S02]  /*1050*/  SHFL.DOWN PT, R63, R66, 0x10, 0x1f ;  /* 0x0a001f00423f7f89 */ /* 0x00006400000e0000 */
.L_x_2691:
        /* <DEDUP_REMOVED lines=18> */
.L_x_2692:
[----:B------:R-:W-:Y:S01]  /*1180*/  @!P0 LOP3.LUT R61, R62, 0x3, RZ, 0xc0, !PT ;  /* 0x000000033e3d8812 */ /* 0x000fe200078ec0ff */
[----:B--2---:R-:W-:Y:S01]  /*1190*/  FADD.FTZ R82, R82, R65 ;  /* 0x0000004152527221 */ /* 0x004fe20000010000 */
[----:B------:R-:W-:Y:S01]  /*11a0*/  WARPSYNC 0xffffffff ;  /* 0xffffffff00007948 */ /* 0x000fe20003800000 */
[----:B0-----:R-:W-:Y:S01]  /*11b0*/  FADD.FTZ R83, R60, R67 ;  /* 0x000000433c537221 */ /* 0x001fe20000010000 */
[----:B------:R-:W-:Y:S01]  /*11c0*/  ISETP.GE.AND P5, PT, R79, 0x1, PT ;  /* 0x000000014f00780c */ /* 0x000fe20003fa6270 */
[----:B------:R-:W-:Y:S01]  /*11d0*/  @!P0 IMAD.IADD R85, R84, 0x1, R61 ;  /* 0x0000000154558824 */ /* 0x000fe200078e023d */
[----:B------:R-:W-:Y:S01]  /*11e0*/  @!P6 ISETP.NE.U32.AND P3, PT, RZ, c[0x0][0x218], PT ;  /* 0x00008600ff00ea0c */ /* 0x000fe20003f65070 */
[----:B------:R-:W-:Y:S01]  /*11f0*/  BSSY B0, `(.L_x_2660) ;  /* 0x0000021000007945 */ /* 0x000fe20003800000 */
[----:B------:R-:W-:Y:S02]  /*1200*/  ISETP.NE.AND P4, PT, R12, RZ, PT ;  /* 0x000000ff0c00720c */ /* 0x000fe40003f85270 */
[----:B------:R-:W-:Y:S04]  /*1210*/  @!P0 STS.64 [R85.X8+0x1800], R82 ;  /* 0x0018005255008388 */ /* 0x000fe80000008a00 */
[----:B------:R-:W-:Y:S01]  /*1220*/  BAR.SYNC.DEFER_BLOCKING 0x0 ;  /* 0x0000000000007b1d */ /* 0x000fe20000010000 */
[----:B------:R-:W-:-:S02]  /*1230*/  @!P6 ISETP.NE.U32.AND P2, PT, RZ, c[0x0][0x218], PT ;  /* 0x00008600ff00ea0c */ /* 0x000fc40003f45070 */
[----:B------:R-:W-:Y:S02]  /*1240*/  @P5 IADD3 R79, R79, -0x1, RZ ;  /* 0xffffffff4f4f5810 */ /* 0x000fe40007ffe0ff */
[----:B------:R-:W-:Y:S02]  /*1250*/  @!P6 ISETP.NE.AND.EX P3, PT, RZ, c[0x0][0x21c], PT, P3 ;  /* 0x00008700ff00ea0c */ /* 0x000fe40003f65330 */
[C---:B-----5:R-:W-:Y:S01]  /*1260*/  @P5 LOP3.LUT P1, RZ, R80.reuse, 0xff, RZ, 0xc0, !PT ;  /* 0x000000ff50ff5812 */ /* 0x060fe2000782c0ff */
[----:B------:R-:W-:Y:S01]  /*1270*/  @P5 IMAD R79, R79, c[0x0][0x168], RZ ;  /* 0x00005a004f4f5a24 */ /* 0x000fe200078e02ff */
[----:B------:R-:W-:Y:S02]  /*1280*/  @!P6 ISETP.NE.AND.EX P2, PT, RZ, c[0x0][0x21c], PT, P2 ;  /* 0x00008700ff00ea0c */ /* 0x000fe40003f45320 */
[----:B------:R-:W-:Y:S01]  /*1290*/  @P5 LOP3.LUT P0, RZ, R80, 0xff00, RZ, 0xc0, !PT ;  /* 0x0000ff0050ff5812 */ /* 0x000fe2000780c0ff */
[----:B------:R-:W0:Y:S04]  /*12a0*/  LDS.128 R60, [R84.X8+0x1800] ;  /* 0x00180000543c7984 */ /* 0x000e280000008c00 */
[----:B-1----:R-:W1:Y:S01]  /*12b0*/  LDS.128 R64, [R84.X8+0x1810] ;  /* 0x0018100054407984 */ /* 0x002e620000008c00 */
[----:B0-----:R-:W-:-:S02]  /*12c0*/  FADD.FTZ R87, RZ, R60 ;  /* 0x0000003cff577221 */ /* 0x001fc40000010000 */
[----:B------:R-:W-:Y:S01]  /*12d0*/  FADD.FTZ R60, RZ, R61 ;  /* 0x0000003dff3c7221 */ /* 0x000fe20000010000 */
[----:B------:R-:W-:Y:S01]  /*12e0*/  @!P6 FSEL R61, R44, RZ, P3 ;  /* 0x000000ff2c3de208 */ /* 0x000fe20001800000 */
        /* <DEDUP_REMOVED lines=9> */
[----:B------:R-:W-:Y:S01]  /*1380*/  @P5 LOP3.LUT P4, RZ, R80, 0xff0000, RZ, 0xc0, !PT ;  /* 0x00ff000050ff5812 */ /* 0x000fe2000788c0ff */
[----:B------:R-:W-:Y:S07]  /*1390*/  @!P6 BRA `(.L_x_2661) ;  /* 0x000000600000e947 */ /* 0x000fee0003800000 */
[----:B------:R-:W-:Y:S01]  /*13a0*/  ISETP.NE.U32.AND P3, PT, RZ, c[0x0][0x218], PT ;  /* 0x00008600ff007a0c */ /* 0x000fe20003f65070 */
[----:B------:R-:W-:-:S03]  /*13b0*/  FFMA.FTZ R61, R69, R67, R66 ;  /* 0x00000043453d7223 */ /* 0x000fc60000010042 */
[----:B------:R-:W-:Y:S01]  /*13c0*/  ISETP.NE.AND.EX P3, PT, RZ, c[0x0][0x21c], PT, P3 ;  /* 0x00008700ff007a0c */ /* 0x000fe20003f65330 */
[----:B------:R-:W-:-:S04]  /*13d0*/  FADD.FTZ R61, R96, -R61 ;  /* 0x8000003d603d7221 */ /* 0x000fc80000010000 */
[----:B------:R-:W-:-:S08]  /*13e0*/  FMUL.FTZ R61, R2, R61 ;  /* 0x0000003d023d7220 */ /* 0x000fd00000410000 */
[----:B------:R-:W-:Y:S02]  /*13f0*/  @P3 FADD.FTZ R61, R44, R61 ;  /* 0x0000003d2c3d3221 */ /* 0x000fe40000010000 */
.L_x_2661:
[----:B------:R-:W-:Y:S05]  /*1400*/  BSYNC B0 ;  /* 0x0000000000007941 */ /* 0x000fea0003800000 */
.L_x_2660:
        /* <DEDUP_REMOVED lines=10> */
.L_x_2663:
[----:B------:R-:W-:Y:S05]  /*14b0*/  BSYNC B0 ;  /* 0x0000000000007941 */ /* 0x000fea0003800000 */
.L_x_2662:
[----:B------:R-:W-:Y:S01]  /*14c0*/  @P5 FMUL.FTZ R60, R60, c[0x0][0x1e8] ;  /* 0x00007a003c3c5a20 */ /* 0x000fe20000410000 */
[----:B------:R-:W-:Y:S01]  /*14d0*/  @P5 SHF.R.S32.HI R64, RZ, 0x1f, R79 ;  /* 0x0000001fff405819 */ /* 0x000fe2000001144f */
[----:B------:R-:W-:Y:S01]  /*14e0*/  @P5 FMUL.FTZ R63, R62, c[0x0][0x1ec] ;  /* 0x00007b003e3f5a20 */ /* 0x000fe20000410000 */
[----:B------:R-:W-:Y:S01]  /*14f0*/  @P5 LOP3.LUT P3, RZ, R80, 0xff000000, RZ, 0xc0, !PT ;  /* 0xff00000050ff5812 */ /* 0x000fe2000786c0ff */
[----:B------:R-:W-:Y:S01]  /*1500*/  BSSY B0, `(.L_x_2664) ;  /* 0x0000015000007945 */ /* 0x000fe20003800000 */
[----:B------:R-:W-:Y:S01]  /*1510*/  @P5 FSEL R60, R60, RZ, P1 ;  /* 0x000000ff3c3c5208 */ /* 0x000fe20000800000 */
[----:B------:R-:W-:Y:S01]  /*1520*/  @P5 FMUL.FTZ R63, R63, c[0x0][0x1e8] ;  /* 0x00007a003f3f5a20 */ /* 0x000fe20000410000 */
[----:B------:R-:W-:Y:S01]  /*1530*/  @!P6 ISETP.NE.U32.AND P1, PT, RZ, c[0x0][0x218], PT ;  /* 0x00008600ff00ea0c */ /* 0x000fe20003f25070 */
[----:B------:R-:W-:Y:S01]  /*1540*/  IMAD.MOV.U32 R80, RZ, RZ, RZ ;  /* 0x000000ffff507224 */ /* 0x000fe200078e00ff */
[----:B------:R-:W-:Y:S02]  /*1550*/  @P5 LEA.HI R79, R64, R79, RZ, 0x2 ;  /* 0x0000004f404f5211 */ /* 0x000fe400078f10ff */
[----:B------:R-:W-:-:S02]  /*1560*/  @P5 LOP3.LUT R64, R18, 0x7f, RZ, 0xc0, !PT ;  /* 0x0000007f12405812 */ /* 0x000fc400078ec0ff */
[----:B------:R-:W-:Y:S02]  /*1570*/  @!P6 ISETP.NE.AND.EX P1, PT, RZ, c[0x0][0x21c], PT, P1 ;  /* 0x00008700ff00ea0c */ /* 0x000fe40003f25310 */
[----:B------:R-:W-:Y:S02]  /*1580*/  @P5 FSEL R63, R63, RZ, P0 ;  /* 0x000000ff3f3f5208 */ /* 0x000fe40000000000 */
[----:B------:R-:W-:Y:S02]  /*1590*/  @P5 LEA.HI.SX32 R80, R79, R64, 0x1e ;  /* 0x000000404f505211 */ /* 0x000fe400078ff2ff */
[----:B------:R-:W-:Y:S02]  /*15a0*/  ISETP.NE.U32.AND P2, PT, RZ, c[0x0][0x258], PT ;  /* 0x00009600ff007a0c */ /* 0x000fe40003f45070 */
[----:B------:R-:W-:Y:S02]  /*15b0*/  ISETP.NE.U32.AND P0, PT, RZ, c[0x0][0x258], PT ;  /* 0x00009600ff007a0c */ /* 0x000fe40003f05070 */
        /* <DEDUP_REMOVED lines=9> */
.L_x_2665:
[----:B------:R-:W-:Y:S05]  /*1650*/  BSYNC B0 ;  /* 0x0000000000007941 */ /* 0x000fea0003800000 */
.L_x_2664:
[----:B------:R-:W-:Y:S01]  /*1660*/  @!P6 ISETP.NE.U32.AND P1, PT, RZ, c[0x0][0x218], PT ;  /* 0x00008600ff00ea0c */ /* 0x000fe20003f25070 */
[----:B------:R-:W-:Y:S01]  /*1670*/  @P5 FMUL.FTZ R60, R65, c[0x0][0x1ec] ;  /* 0x00007b00413c5a20 */ /* 0x000fe20000410000 */
[----:B------:R-:W-:Y:S01]  /*1680*/  @P5 F2FP.BF16.PACK_AB R63, RZ, R63 ;  /* 0x0000003fff3f523e */ /* 0x000fe200000010ff */
[----:B------:R-:W-:Y:S01]  /*1690*/  BSSY B0, `(.L_x_2666) ;  /* 0x000000e000007945 */ /* 0x000fe20003800000 */
[----:B------:R-:W-:Y:S01]  /*16a0*/  @!P6 ISETP.NE.AND.EX P1, PT, RZ, c[0x0][0x21c], PT, P1 ;  /* 0x00008700ff00ea0c */ /* 0x000fe20003f25310 */
[----:B------:R-:W-:Y:S01]  /*16b0*/  @P5 FMUL.FTZ R60, R60, c[0x0][0x1e8] ;  /* 0x00007a003c3c5a20 */ /* 0x000fe20000410000 */
[----:B------:R-:W-:Y:S02]  /*16c0*/  ISETP.NE.AND.EX P0, PT, RZ, c[0x0][0x25c], PT, P0 ;  /* 0x00009700ff007a0c */ /* 0x000fe40003f05300 */
        /* <DEDUP_REMOVED lines=10> */
.L_x_2667:
[----:B------:R-:W-:Y:S05]  /*1770*/  BSYNC B0 ;  /* 0x0000000000007941 */ /* 0x000fea0003800000 */
.L_x_2666:
[----:B------:R-:W-:Y:S01]  /*1780*/  ISETP.NE.AND.EX P2, PT, RZ, c[0x0][0x25c], PT, P2 ;  /* 0x00009700ff007a0c */ /* 0x000fe20003f45320 */
[----:B------:R-:W-:Y:S01]  /*1790*/  @P5 FMUL.FTZ R63, R82, c[0x0][0x1ec] ;  /* 0x00007b00523f5a20 */ /* 0x000fe20000410000 */
[----:B------:R-:W-:Y:S01]  /*17a0*/  @P0 MOV R79, 0x10 ;  /* 0x00000010004f0802 */ /* 0x000fe20000000f00 */
[----:B------:R-:W-:Y:S01]  /*17b0*/  BSSY B0, `(.L_x_2668) ;  /* 0x000001c000007945 */ /* 0x000fe20003800000 */
[----:B------:R-:W-:Y:S01]  /*17c0*/  @P5 FSEL R64, R60, RZ, P4 ;  /* 0x000000ff3c405208 */ /* 0x000fe20002000000 */
[----:B------:R-:W-:Y:S01]  /*17d0*/  @P5 FMUL.FTZ R83, R63, c[0x0][0x1e8] ;  /* 0x00007a003f535a20 */ /* 0x000fe20000410000 */
[----:B------:R-:W-:Y:S01]  /*17e0*/  SEL R60, R61, R56, P2 ;  /* 0x000000383d3c7207 */ /* 0x000fe20001000000 */
[----:B------:R-:W-:Y:S01]  /*17f0*/  @P0 IMAD.WIDE.U32 R78, R78, R79, c[0x0][0x258] ;  /* 0x000096004e4e0625 */ /* 0x000fe200078e004f */
[----:B------:R-:W-:Y:S02]  /*1800*/  SEL R61, R62, R57, P2 ;  /* 0x000000393e3d7207 */ /* 0x000fe40001000000 */
[----:B------:R-:W-:-:S02]  /*1810*/  SEL R62, R65, R58, P2 ;  /* 0x0000003a413e7207 */ /* 0x000fc40001000000 */
[----:B------:R-:W-:Y:S02]  /*1820*/  SEL R63, R82, R59, P2 ;  /* 0x0000003b523f7207 */ /* 0x000fe40001000000 */
[----:B------:R-:W-:Y:S02]  /*1830*/  @!P6 ISETP.NE.U32.AND P1, PT, RZ, c[0x0][0x218], PT ;  /* 0x00008600ff00ea0c */ /* 0x000fe40003f25070 */
[----:B------:R-:W-:Y:S01]  /*1840*/  @P5 FSEL R83, R83, RZ, P3 ;  /* 0x000000ff53535208 */ /* 0x000fe20001800000 */
[----:B------:R0:W-:Y:S01]  /*1850*/  @P0 STG.E.128 [R78.64], R60 ;  /* 0x0000003c4e000986 */ /* 0x0001e2000c101d04 */
[----:B------:R-:W-:Y:S02]  /*1860*/  @!P6 ISETP.NE.U32.AND P4, PT, RZ, c[0x0][0x218], PT ;  /* 0x00008600ff00ea0c */ /* 0x000fe40003f85070 */
[----:B------:R-:W-:Y:S02]  /*1870*/  @P5 F2FP.BF16.PACK_AB R64, RZ, R64 ;  /* 0x00000040ff40523e */ /* 0x000fe400000010ff */
[----:B------:R-:W-:-:S02]  /*1880*/  @!P6 ISETP.NE.AND.EX P1, PT, RZ, c[0x0][0x21c], PT, P1 ;  /* 0x00008700ff00ea0c */ /* 0x000fc40003f25310 */
[----:B------:R-:W-:Y:S02]  /*1890*/  @P5 F2FP.BF16.PACK_AB R83, RZ, R83 ;  /* 0x00000053ff53523e */ /* 0x000fe400000010ff */
[----:B------:R-:W-:Y:S02]  /*18a0*/  @!P6 ISETP.NE.AND.EX P3, PT, RZ, c[0x0][0x21c], PT, P4 ;  /* 0x00008700ff00ea0c */ /* 0x000fe40003f65340 */
        /* <DEDUP_REMOVED lines=12> */
.L_x_2669:
[----:B------:R-:W-:Y:S05]  /*1970*/  BSYNC B0 ;  /* 0x0000000000007941 */ /* 0x000fea0003800000 */
.L_x_2668:
        /* <DEDUP_REMOVED lines=8> */
.L_x_2671:
[----:B------:R-:W-:Y:S05]  /*1a00*/  BSYNC B0 ;  /* 0x0000000000007941 */ /* 0x000fea0003800000 */
.L_x_2670:
[----:B------:R-:W-:Y:S01]  /*1a10*/  BSSY B0, `(.L_x_2672) ;  /* 0x000000a000007945 */ /* 0x000fe20003800000 */
[----:B0-----:R-:W-:Y:S01]  /*1a20*/  @P5 FMUL.FTZ R60, R65, c[0x0][0x1ec] ;  /* 0x00007b00413c5a20 */ /* 0x001fe20000410000 */
        /* <DEDUP_REMOVED lines=8> */
.L_x_2673:
[----:B------:R-:W-:Y:S05]  /*1ab0*/  BSYNC B0 ;  /* 0x0000000000007941 */ /* 0x000fea0003800000 */
.L_x_2672:
[----:B------:R-:W-:Y:S01]  /*1ac0*/  @P5 FMUL.FTZ R61, R62, c[0x0][0x1ec] ;  /* 0x00007b003e3d5a20 */ /* 0x000fe20000410000 */
[----:B------:R-:W-:Y:S01]  /*1ad0*/  @P5 LOP3.LUT P4, RZ, R77, 0xff, RZ, 0xc0, !PT ;  /* 0x000000ff4dff5812 */ /* 0x000fe2000788c0ff */
[----:B------:R-:W-:Y:S01]  /*1ae0*/  @P5 FMUL.FTZ R60, R60, c[0x0][0x1e8] ;  /* 0x00007a003c3c5a20 */ /* 0x000fe20000410000 */
[----:B------:R-:W-:Y:S01]  /*1af0*/  @!P6 ISETP.NE.U32.AND P3, PT, RZ, c[0x0][0x218], PT ;  /* 0x00008600ff00ea0c */ /* 0x000fe20003f65070 */
[----:B------:R-:W-:Y:S01]  /*1b00*/  @P5 FMUL.FTZ R61, R61, c[0x0][0x1e8] ;  /* 0x00007a003d3d5a20 */ /* 0x000fe20000410000 */
[----:B------:R-:W-:Y:S01]  /*1b10*/  @P5 LOP3.LUT P1, RZ, R77, 0xff00, RZ, 0xc0, !PT ;  /* 0x0000ff004dff5812 */ /* 0x000fe2000782c0ff */
[----:B------:R-:W-:Y:S01]  /*1b20*/  BSSY B0, `(.L_x_2674) ;  /* 0x0000010000007945 */ /* 0x000fe20003800000 */
[----:B------:R-:W-:Y:S01]  /*1b30*/  @P5 FSEL R60, R60, RZ, P4 ;  /* 0x000000ff3c3c5208 */ /* 0x000fe20002000000 */
[----:B------:R-:W-:Y:S01]  /*1b40*/  @P0 IMAD.MOV.U32 R79, RZ, RZ, 0x10 ;  /* 0x00000010ff4f0424 */ /* 0x000fe200078e00ff */
[----:B------:R-:W-:Y:S02]  /*1b50*/  @!P6 ISETP.NE.AND.EX P3, PT, RZ, c[0x0][0x21c], PT, P3 ;  /* 0x00008700ff00ea0c */ /* 0x000fe40003f65330 */
[----:B------:R-:W-:-:S02]  /*1b60*/  @P5 FSEL R61, R61, RZ, P1 ;  /* 0x000000ff3d3d5208 */ /* 0x000fc40000800000 */
[----:B------:R-:W-:Y:S02]  /*1b70*/  @!P6 ISETP.NE.U32.AND P4, PT, RZ, c[0x0][0x218], PT ;  /* 0x00008600ff00ea0c */ /* 0x000fe40003f85070 */
[----:B------:R-:W-:Y:S02]  /*1b80*/  @P5 LOP3.LUT P1, RZ, R77, 0xff0000, RZ, 0xc0, !PT ;  /* 0x00ff00004dff5812 */ /* 0x000fe4000782c0ff */
        /* <DEDUP_REMOVED lines=9> */
.L_x_2675:
[----:B------:R-:W-:Y:S05]  /*1c20*/  BSYNC B0 ;  /* 0x0000000000007941 */ /* 0x000fea0003800000 */
.L_x_2674:
[----:B------:R-:W-:Y:S01]  /*1c30*/  @!P6 ISETP.NE.AND.EX P4, PT, RZ, c[0x0][0x21c], PT, P4 ;  /* 0x00008700ff00ea0c */ /* 0x000fe20003f85340 */
[----:B------:R-:W-:Y:S01]  /*1c40*/  BSSY B0, `(.L_x_2676) ;  /* 0x0000011000007945 */ /* 0x000fe20003800000 */
[----:B------:R-:W-:Y:S01]  /*1c50*/  @P5 F2FP.BF16.PACK_AB R82, RZ, R61 ;  /* 0x0000003dff52523e */ /* 0x000fe200000010ff */
[----:B------:R-:W-:Y:S01]  /*1c60*/  @P5 FMUL.FTZ R64, R63, c[0x0][0x1ec] ;  /* 0x00007b003f405a20 */ /* 0x000fe20000410000 */
[----:B------:R-:W-:Y:S01]  /*1c70*/  @P5 LOP3.LUT P3, RZ, R77, 0xff000000, RZ, 0xc0, !PT ;  /* 0xff0000004dff5812 */ /* 0x000fe2000786c0ff */
[----:B------:R-:W-:Y:S01]  /*1c80*/  @P0 IMAD.WIDE.U32 R76, R76, R79, c[0x0][0x258] ;  /* 0x000096004c4c0625 */ /* 0x000fe200078e004f */
[----:B------:R-:W-:Y:S02]  /*1c90*/  @P5 PRMT R19, R60, 0x7610, R19 ;  /* 0x000076103c135816 */ /* 0x000fe40000000013 */
[----:B------:R-:W-:Y:S02]  /*1ca0*/  SEL R61, R62, R57, P2 ;  /* 0x000000393e3d7207 */ /* 0x000fe40001000000 */
[----:B------:R-:W-:-:S02]  /*1cb0*/  SEL R60, R65, R56, P2 ;  /* 0x00000038413c7207 */ /* 0x000fc40001000000 */
        /* <DEDUP_REMOVED lines=9> */
.L_x_2677:
[----:B------:R-:W-:Y:S05]  /*1d50*/  BSYNC B0 ;  /* 0x0000000000007941 */ /* 0x000fea0003800000 */
.L_x_2676:
[----:B------:R-:W-:Y:S01]  /*1d60*/  @P5 FMUL.FTZ R65, R78, c[0x0][0x1ec] ;  /* 0x00007b004e415a20 */ /* 0x000fe20000410000 */
[----:B------:R-:W-:Y:S01]  /*1d70*/  @!P6 ISETP.NE.U32.AND P4, PT, RZ, c[0x0][0x218], PT ;  /* 0x00008600ff00ea0c */ /* 0x000fe20003f85070 */
[----:B------:R-:W-:Y:S01]  /*1d80*/  @P5 FMUL.FTZ R64, R64, c[0x0][0x1e8] ;  /* 0x00007a0040405a20 */ /* 0x000fe20000410000 */
[----:B------:R-:W-:Y:S01]  /*1d90*/  SEL R63, R78, R59, P2 ;  /* 0x0000003b4e3f7207 */ /* 0x000fe20001000000 */
[----:B------:R-:W-:Y:S01]  /*1da0*/  @P5 FMUL.FTZ R65, R65, c[0x0][0x1e8] ;  /* 0x00007a0041415a20 */ /* 0x000fe20000410000 */
[----:B------:R-:W-:Y:S01]  /*1db0*/  @!P6 ISETP.NE.AND.EX P4, PT, RZ, c[0x0][0x21c], PT, P4 ;  /* 0x00008700ff00ea0c */ /* 0x000fe20003f85340 */
[----:B------:R-:W-:Y:S01]  /*1dc0*/  BSSY B0, `(.L_x_2678) ;  /* 0x000001e000007945 */ /* 0x000fe20003800000 */
[----:B------:R-:W-:Y:S01]  /*1dd0*/  @P5 FSEL R64, R64, RZ, P1 ;  /* 0x000000ff40405208 */ /* 0x000fe20000800000 */
[----:B------:R0:W-:Y:S01]  /*1de0*/  @P0 STG.E.128 [R76.64], R60 ;  /* 0x0000003c4c000986 */ /* 0x0001e2000c101d04 */
[----:B------:R-:W-:Y:S02]  /*1df0*/  @P5 FSEL R65, R65, RZ, P3 ;  /* 0x000000ff41415208 */ /* 0x000fe40001800000 */
[----:B------:R-:W-:-:S02]  /*1e00*/  @!P6 FSEL R79, R52, RZ, P4 ;  /* 0x000000ff344fe208 */ /* 0x000fc40002000000 */
[----:B------:R-:W-:Y:S02]  /*1e10*/  @!P6 ISETP.NE.U32.AND P3, PT, RZ, c[0x0][0x218], PT ;  /* 0x00008600ff00ea0c */ /* 0x000fe40003f65070 */
[----:B------:R-:W-:Y:S02]  /*1e20*/  @!P6 ISETP.NE.U32.AND P4, PT, RZ, c[0x0][0x218], PT ;  /* 0x00008600ff00ea0c */ /* 0x000fe40003f85070 */
[----:B------:R-:W-:Y:S02]  /*1e30*/  @!P6 ISETP.NE.U32.AND P1, PT, RZ, c[0x0][0x218], PT ;  /* 0x00008600ff00ea0c */ /* 0x000fe40003f25070 */
[----:B------:R-:W-:Y:S02]  /*1e40*/  @P5 F2FP.BF16.PACK_AB R64, RZ, R64 ;  /* 0x00000040ff40523e */ /* 0x000fe400000010ff */
[----:B------:R-:W-:Y:S02]  /*1e50*/  @!P6 ISETP.NE.AND.EX P3, PT, RZ, c[0x0][0x21c], PT, P3 ;  /* 0x00008700ff00ea0c */ /* 0x000fe40003f65330 */
[----:B------:R-:W-:-:S02]  /*1e60*/  @!P6 ISETP.NE.AND.EX P4, PT, RZ, c[0x0][0x21c], PT, P4 ;  /* 0x00008700ff00ea0c */ /* 0x000fc40003f85340 */
[----:B------:R-:W-:Y:S02]  /*1e70*/  @P5 F2FP.BF16.PACK_AB R65, RZ, R65 ;  /* 0x00000041ff41523e */ /* 0x000fe400000010ff */
[----:B0-----:R-:W-:Y:S02]  /*1e80*/  @P0 MOV R63, 0x10 ;  /* 0x00000010003f0802 */ /* 0x001fe40000000f00 */
[----:B------:R-:W-:Y:S02]  /*1e90*/  @P5 PRMT R72, R82, 0x7610, R72 ;  /* 0x0000761052485816 */ /* 0x000fe40000000048 */
[----:B------:R-:W-:Y:S01]  /*1ea0*/  @!P6 ISETP.NE.AND.EX P1, PT, RZ, c[0x0][0x21c], PT, P1 ;  /* 0x00008700ff00ea0c */ /* 0x000fe20003f25310 */
[----:B------:R-:W-:Y:S01]  /*1eb0*/  @P0 IMAD.WIDE.U32 R62, R0, R63, c[0x0][0x258] ;  /* 0x00009600003e0625 */ /* 0x000fe200078e003f */
[----:B------:R-:W-:Y:S02]  /*1ec0*/  @P5 PRMT R73, R64, 0x7610, R73 ;  /* 0x0000761040495816 */ /* 0x000fe40000000049 */
[----:B------:R-:W-:-:S02]  /*1ed0*/  @!P6 FSEL R77, R54, RZ, P3 ;  /* 0x000000ff364de208 */ /* 0x000fc40001800000 */
[----:B------:R-:W-:Y:S02]  /*1ee0*/  @!P6 FSEL R76, R55, RZ, P4 ;  /* 0x000000ff374ce208 */ /* 0x000fe40002000000 */
[----:B------:R-:W-:Y:S01]  /*1ef0*/  @P5 PRMT R74, R65, 0x7610, R74 ;  /* 0x00007610414a5816 */ /* 0x000fe2000000004a */
[----:B------:R-:W-:Y:S05]  /*1f00*/  @!P5 BRA `(.L_x_2679) ;  /* 0x000000900000d947 */ /* 0x000fea0003800000 */
[----:B------:R-:W-:Y:S01]  /*1f10*/  LOP3.LUT R60, R72, 0xffff, RZ, 0xc0, !PT ;  /* 0x0000ffff483c7812 */ /* 0x000fe200078ec0ff */
        /* <DEDUP_REMOVED lines=8> */
.L_x_2679:
[----:B------:R-:W-:Y:S05]  /*1fa0*/  BSYNC B0 ;  /* 0x0000000000007941 */ /* 0x000fea0003800000 */
.L_x_2678:
        /* <DEDUP_REMOVED lines=8> */
.L_x_2681:
[----:B------:R-:W-:Y:S05]  /*2030*/  BSYNC B0 ;  /* 0x0000000000007941 */ /* 0x000fea0003800000 */
.L_x_2680:
[----:B------:R-:W-:Y:S01]  /*2040*/  BSSY B0, `(.L_x_2682) ;  /* 0x000000a000007945 */ /* 0x000fe20003800000 */
[----:B------:R-:W-:Y:S02]  /*2050*/  SEL R56, R79, R56, P2 ;  /* 0x000000384f387207 */ /* 0x000fe40001000000 */
[----:B------:R-:W-:Y:S01]  /*2060*/  @!P6 FSEL R0, R53, RZ, P1 ;  /* 0x000000ff3500e208 */ /* 0x000fe20000800000 */
[----:B------:R-:W-:Y:S05]  /*2070*/  @!P6 BRA `(.L_x_2683) ;  /* 0x000000600000e947 */ /* 0x000fea0003800000 */
[----:B------:R-:W-:Y:S01]  /*2080*/  ISETP.NE.U32.AND P1, PT, RZ, c[0x0][0x218], PT ;  /* 0x00008600ff007a0c */ /* 0x000fe20003f25070 */
[----:B------:R-:W-:-:S03]  /*2090*/  FFMA.FTZ R0, R92, R67, R66 ;  /* 0x000000435c007223 */ /* 0x000fc60000010042 */
[----:B------:R-:W-:Y:S01]  /*20a0*/  ISETP.NE.AND.EX P1, PT, RZ, c[0x0][0x21c], PT, P1 ;  /* 0x00008700ff007a0c */ /* 0x000fe20003f25310 */
[----:B0-----:R-:W-:-:S04]  /*20b0*/  FADD.FTZ R61, R103, -R0 ;  /* 0x80000000673d7221 */ /* 0x001fc80000010000 */
[----:B------:R-:W-:-:S08]  /*20c0*/  FMUL.FTZ R0, R2, R61 ;  /* 0x0000003d02007220 */ /* 0x000fd00000410000 */
[----:B------:R-:W-:Y:S02]  /*20d0*/  @P1 FADD.FTZ R0, R53, R0 ;  /* 0x0000000035001221 */ /* 0x000fe40000010000 */
.L_x_2683:
[----:B------:R-:W-:Y:S05]  /*20e0*/  BSYNC B0 ;  /* 0x0000000000007941 */ /* 0x000fea0003800000 */
.L_x_2682:
        /* <DEDUP_REMOVED lines=8> */
.L_x_2685:
[----:B------:R-:W-:Y:S05]  /*2170*/  BSYNC B0 ;  /* 0x0000000000007941 */ /* 0x000fea0003800000 */
.L_x_2684:
[----:B------:R-:W-:Y:S01]  /*2180*/  BSSY B0, `(.L_x_2686) ;  /* 0x0000008000007945 */ /* 0x000fe20003800000 */
[----:B------:R-:W-:Y:S05]  /*2190*/  @!P6 BRA `(.L_x_2687) ;  /* 0x000000600000e947 */ /* 0x000fea0003800000 */
[----:B------:R-:W-:Y:S01]  /*21a0*/  ISETP.NE.U32.AND P1, PT, RZ, c[0x0][0x218], PT ;  /* 0x00008600ff007a0c */ /* 0x000fe20003f25070 */
[----:B------:R-:W-:-:S03]  /*21b0*/  FFMA.FTZ R66, R94, R67, R66 ;  /* 0x000000435e427223 */ /* 0x000fc60000010042 */
[----:B------:R-:W-:Y:S01]  /*21c0*/  ISETP.NE.AND.EX P1, PT, RZ, c[0x0][0x21c], PT, P1 ;  /* 0x00008700ff007a0c */ /* 0x000fe20003f25310 */
[----:B0-----:R-:W-:-:S04]  /*21d0*/  FADD.FTZ R61, R105, -R66 ;  /* 0x80000042693d7221 */ /* 0x001fc80000010000 */
[----:B------:R-:W-:-:S08]  /*21e0*/  FMUL.FTZ R76, R2, R61 ;  /* 0x0000003d024c7220 */ /* 0x000fd00000410000 */
[----:B------:R-:W-:Y:S02]  /*21f0*/  @P1 FADD.FTZ R76, R55, R76 ;  /* 0x0000004c374c1221 */ /* 0x000fe40000010000 */
.L_x_2687:
[----:B------:R-:W-:Y:S05]  /*2200*/  BSYNC B0 ;  /* 0x0000000000007941 */ /* 0x000fea0003800000 */
.L_x_2686:
[C---:B------:R-:W-:Y:S01]  /*2210*/  SEL R57, R0.reuse, R57, P2 ;  /* 0x0000003900397207 */ /* 0x040fe20001000000 */
[----:B------:R-:W-:Y:S01]  /*2220*/  @P5 FMUL.FTZ R79, R79, c[0x0][0x1ec] ;  /* 0x00007b004f4f5a20 */ /* 0x000fe20000410000 */
[C---:B------:R-:W-:Y:S01]  /*2230*/  SEL R58, R77.reuse, R58, P2 ;  /* 0x0000003a4d3a7207 */ /* 0x040fe20001000000 */
[----:B------:R-:W-:Y:S01]  /*2240*/  @P5 FMUL.FTZ R0, R0, c[0x0][0x1ec] ;  /* 0x00007b0000005a20 */ /* 0x000fe20000410000 */
[C---:B------:R-:W-:Y:S01]  /*2250*/  SEL R59, R76.reuse, R59, P2 ;  /* 0x0000003b4c3b7207 */ /* 0x040fe20001000000 */
[----:B------:R-:W-:Y:S01]  /*2260*/  @P5 FMUL.FTZ R77, R77, c[0x0][0x1ec] ;  /* 0x00007b004d4d5a20 */ /* 0x000fe20000410000 */
[C---:B------:R-:W-:Y:S01]  /*2270*/  @P5 LOP3.LUT P1, RZ, R75.reuse, 0xff, RZ, 0xc0, !PT ;  /* 0x000000ff4bff5812 */ /* 0x040fe2000782c0ff */
[----:B------:R-:W-:Y:S01]  /*2280*/  @P5 FMUL.FTZ R76, R76, c[0x0][0x1ec] ;  /* 0x00007b004c4c5a20 */ /* 0x000fe20000410000 */
[----:B------:R-:W-:Y:S01]  /*2290*/  @P5 LOP3.LUT P2, RZ, R75, 0xff00, RZ, 0xc0, !PT ;  /* 0x0000ff004bff5812 */ /* 0x000fe2000784c0ff */
[----:B------:R1:W-:Y:S01]  /*22a0*/  @P0 STG.E.128 [R62.64], R56 ;  /* 0x000000383e000986 */ /* 0x0003e2000c101d04 */
[----:B------:R-:W-:Y:S01]  /*22b0*/  @P5 FMUL.FTZ R79, R79, c[0x0][0x1e8] ;  /* 0x00007a004f4f5a20 */ /* 0x000fe20000410000 */
[C---:B------:R-:W-:Y:S01]  /*22c0*/  @P5 LOP3.LUT P0, RZ, R75.reuse, 0xff0000, RZ, 0xc0, !PT ;  /* 0x00ff00004bff5812 */ /* 0x040fe2000780c0ff */
[----:B------:R-:W-:Y:S01]  /*22d0*/  @P5 FMUL.FTZ R0, R0, c[0x0][0x1e8] ;  /* 0x00007a0000005a20 */ /* 0x000fe20000410000 */
[----:B------:R-:W-:Y:S01]  /*22e0*/  @P5 LOP3.LUT P3, RZ, R75, 0xff000000, RZ, 0xc0, !PT ;  /* 0xff0000004bff5812 */ /* 0x000fe2000786c0ff */
[----:B------:R-:W-:Y:S01]  /*22f0*/  @P5 FMUL.FTZ R77, R77, c[0x0][0x1e8] ;  /* 0x00007a004d4d5a20 */ /* 0x000fe20000410000 */
[----:B------:R-:W-:Y:S01]  /*2300*/  @P5 FSEL R79, R79, RZ, P1 ;  /* 0x000000ff4f4f5208 */ /* 0x000fe20000800000 */
[----:B------:R-:W-:Y:S01]  /*2310*/  @P5 FMUL.FTZ R76, R76, c[0x0][0x1e8] ;  /* 0x00007a004c4c5a20 */ /* 0x000fe20000410000 */
[----:B------:R-:W-:Y:S01]  /*2320*/  @P5 FSEL R0, R0, RZ, P2 ;  /* 0x000000ff00005208 */ /* 0x000fe20001000000 */
[----:B------:R-:W-:Y:S01]  /*2330*/  BSSY B0, `(.L_x_2688) ;  /* 0x0000015000007945 */ /* 0x000fe20003800000 */
[----:B------:R-:W-:-:S02]  /*2340*/  @P5 FSEL R77, R77, RZ, P0 ;  /* 0x000000ff4d4d5208 */ /* 0x000fc40000000000 */
[----:B------:R-:W-:Y:S02]  /*2350*/  @P5 FSEL R76, R76, RZ, P3 ;  /* 0x000000ff4c4c5208 */ /* 0x000fe40001800000 */
[----:B------:R-:W-:Y:S02]  /*2360*/  @P5 F2FP.BF16.PACK_AB R79, RZ, R79 ;  /* 0x0000004fff4f523e */ /* 0x000fe400000010ff */
[----:B------:R-:W-:Y:S02]  /*2370*/  @P5 F2FP.BF16.PACK_AB R0, RZ, R0 ;  /* 0x00000000ff00523e */ /* 0x000fe400000010ff */
[----:B------:R-:W-:Y:S02]  /*2380*/  @P5 F2FP.BF16.PACK_AB R77, RZ, R77 ;  /* 0x0000004dff4d523e */ /* 0x000fe400000010ff */
[----:B------:R-:W-:Y:S02]  /*2390*/  @P5 F2FP.BF16.PACK_AB R76, RZ, R76 ;  /* 0x0000004cff4c523e */ /* 0x000fe400000010ff */
[----:B------:R-:W-:-:S02]  /*23a0*/  @P5 PRMT R19, R79, 0x7610, R19 ;  /* 0x000076104f135816 */ /* 0x000fc40000000013 */
[----:B------:R-:W-:Y:S02]  /*23b0*/  @P5 PRMT R72, R0, 0x7610, R72 ;  /* 0x0000761000485816 */ /* 0x000fe40000000048 */
[----:B------:R-:W-:Y:S02]  /*23c0*/  @P5 PRMT R73, R77, 0x7610, R73 ;  /* 0x000076104d495816 */ /* 0x000fe40000000049 */
[----:B------:R-:W-:Y:S01]  /*23d0*/  @P5 PRMT R74, R76, 0x7610, R74 ;  /* 0x000076104c4a5816 */ /* 0x000fe2000000004a */
[----:B------:R-:W-:Y:S05]  /*23e0*/  @!P5 BRA `(.L_x_2689) ;  /* 0x000000900000d947 */ /* 0x000fea0003800000 */
[----:B01----:R-:W-:Y:S01]  /*23f0*/  LOP3.LUT R60, R72, 0xffff, RZ, 0xc0, !PT ;  /* 0x0000ffff483c7812 */ /* 0x003fe200078ec0ff */
        /* <DEDUP_REMOVED lines=8> */
.L_x_2689:
[----:B-1----:R-:W-:Y:S05]  /*2480*/  BSYNC B0 ;  /* 0x0000000000007941 */ /* 0x002fea0003800000 */
.L_x_2688:
[----:B------:R-:W-:Y:S02]  /*2490*/  IADD3 R17, R17, c[0x0][0x160], RZ ;  /* 0x0000580011117a10 */ /* 0x000fe40007ffe0ff */
[----:B------:R-:W-:Y:S02]  /*24a0*/  LOP3.LUT P1, RZ, R11, 0xff, RZ, 0xc0, !PT ;  /* 0x000000ff0bff7812 */ /* 0x000fe4000782c0ff */
[----:B------:R-:W-:Y:S02]  /*24b0*/  ISETP.GE.AND P0, PT, R17, c[0x0][0x164], PT ;  /* 0x0000590011007a0c */ /* 0x000fe40003f06270 */
[----:B------:R-:W-:-:S11]  /*24c0*/  SEL R11, RZ, 0x1, P1 ;  /* 0x00000001ff0b7807 */ /* 0x000fd60000800000 */
[----:B0-----:R-:W-:Y:S01]  /*24d0*/  @P0 CALL.REL.NOINC `(.L_x_2654) ;  /* 0x0000001000000944 */ /* 0x001fe20003c00000 */
[----:B------:R-:W-:Y:S05]  /*24e0*/  BRA `(.L_x_2690) ;  /* 0xffffdec000007947 */ /* 0x000fea000383ffff */
.L_x_2654:
        /* <DEDUP_REMOVED lines=15> */
.L_x_2658:
[----:B------:R-:W-:Y:S01]  /*25e0*/  IMAD.MOV.U32 R64, RZ, RZ, R66 ;  /* 0x000000ffff407224 */ /* 0x000fe200078e0042 */
[----:B------:R-:W-:Y:S01]  /*25f0*/  MOV R85, 0x1f ;  /* 0x0000001f00557802 */ /* 0x000fe20000000f00 */
[----:B------:R-:W-:Y:S01]  /*2600*/  IMAD.MOV.U32 R83, RZ, RZ, 0x10 ;  /* 0x00000010ff537424 */ /* 0x000fe200078e00ff */
[----:B------:R-:W-:Y:S01]  /*2610*/  MOV R60, 0x2640 ;  /* 0x00002640003c7802 */ /* 0x000fe20000000f00 */
[----:B------:R-:W-:-:S02]  /*2620*/  IMAD.MOV.U32 R86, RZ, RZ, -0x1 ;  /* 0xffffffffff567424 */ /* 0x000fc400078e00ff */
[----:B-----5:R-:W-:Y:S05]  /*2630*/  CALL.REL.NOINC `($__internal_73_$__cuda_sm70_shflsync_down_p) ;  /* 0x0000046000007944 */ /* 0x020fea0003c00000 */
[----:B-1----:R-:W-:Y:S01]  /*2640*/  IMAD.MOV.U32 R63, RZ, RZ, R64 ;  /* 0x000000ffff3f7224 */ /* 0x002fe200078e0040 */
[----:B0-----:R-:W-:Y:S05]  /*2650*/  BRA `(.L_x_2691) ;  /* 0xffffea0000007947 */ /* 0x001fea000383ffff */
.L_x_2659:
[----:B------:R-:W-:Y:S01]  /*2660*/  MOV R64, R67 ;  /* 0x0000004300407202 */ /* 0x000fe20000000f00 */
[----:B------:R-:W-:Y:S01]  /*2670*/  IMAD.MOV.U32 R83, RZ, RZ, 0x10 ;  /* 0x00000010ff537424 */ /* 0x000fe200078e00ff */
[----:B------:R-:W-:Y:S01]  /*2680*/  MOV R86, 0xffffffff ;  /* 0xffffffff00567802 */ /* 0x000fe20000000f00 */
[----:B------:R-:W-:Y:S01]  /*2690*/  IMAD.MOV.U32 R85, RZ, RZ, 0x1f ;  /* 0x0000001fff557424 */ /* 0x000fe200078e00ff */
[----:B------:R-:W-:-:S02]  /*26a0*/  MOV R60, 0x26c0 ;  /* 0x000026c0003c7802 */ /* 0x000fc40000000f00 */
[----:B01---5:R-:W-:Y:S05]  /*26b0*/  CALL.REL.NOINC `($__internal_73_$__cuda_sm70_shflsync_down_p) ;  /* 0x000003e000007944 */ /* 0x023fea0003c00000 */
[----:B------:R-:W-:Y:S01]  /*26c0*/  FADD.FTZ R66, R63, R66 ;  /* 0x000000423f427221 */ /* 0x000fe20000010000 */
[----:B0-----:R-:W-:Y:S01]  /*26d0*/  MOV R86, 0xffffffff ;  /* 0xffffffff00567802 */ /* 0x001fe20000000f00 */
[----:B-1----:R-:W-:Y:S01]  /*26e0*/  FADD.FTZ R67, R67, R64 ;  /* 0x0000004043437221 */ /* 0x002fe20000010000 */
[----:B------:R-:W-:Y:S01]  /*26f0*/  MOV R60, 0x2740 ;  /* 0x00002740003c7802 */ /* 0x000fe20000000f00 */
[----:B------:R-:W-:-:S02]  /*2700*/  IMAD.MOV.U32 R83, RZ, RZ, 0x8 ;  /* 0x00000008ff537424 */ /* 0x000fc400078e00ff */
[----:B------:R-:W-:Y:S02]  /*2710*/  IMAD.MOV.U32 R85, RZ, RZ, 0x1f ;  /* 0x0000001fff557424 */ /* 0x000fe400078e00ff */
[----:B------:R-:W-:Y:S02]  /*2720*/  IMAD.MOV.U32 R64, RZ, RZ, R66 ;  /* 0x000000ffff407224 */ /* 0x000fe400078e0042 */
[----:B------:R-:W-:Y:S05]  /*2730*/  CALL.REL.NOINC `($__internal_73_$__cuda_sm70_shflsync_down_p) ;  /* 0x0000036000007944 */ /* 0x000fea0003c00000 */
[----:B-1----:R-:W-:Y:S01]  /*2740*/  IMAD.MOV.U32 R63, RZ, RZ, R64 ;  /* 0x000000ffff3f7224 */ /* 0x002fe200078e0040 */
[----:B------:R-:W-:Y:S01]  /*2750*/  MOV R64, R67 ;  /* 0x0000004300407202 */ /* 0x000fe20000000f00 */
[----:B0-----:R-:W-:Y:S01]  /*2760*/  IMAD.MOV.U32 R83, RZ, RZ, 0x8 ;  /* 0x00000008ff537424 */ /* 0x001fe200078e00ff */
[----:B------:R-:W-:Y:S01]  /*2770*/  MOV R86, 0xffffffff ;  /* 0xffffffff00567802 */ /* 0x000fe20000000f00 */
[----:B------:R-:W-:Y:S01]  /*2780*/  IMAD.MOV.U32 R85, RZ, RZ, 0x1f ;  /* 0x0000001fff557424 */ /* 0x000fe200078e00ff */
[----:B------:R-:W-:Y:S02]  /*2790*/  MOV R60, 0x27b0 ;  /* 0x000027b0003c7802 */ /* 0x000fe40000000f00 */
[----:B------:R-:W-:Y:S05]  /*27a0*/  CALL.REL.NOINC `($__internal_73_$__cuda_sm70_shflsync_down_p) ;  /* 0x000002f000007944 */ /* 0x000fea0003c00000 */
        /* <DEDUP_REMOVED lines=23> */
[----:B0-----:R-:W-:Y:S01]  /*2920*/  HFMA2.MMA R85, -RZ, RZ, 0, 1.847743988037109375e-06 ;  /* 0x0000001fff557435 */ /* 0x001fe200000001ff */
[----:B-1----:R-:W-:Y:S01]  /*2930*/  IMAD.MOV.U32 R63, RZ, RZ, R64 ;  /* 0x000000ffff3f7224 */ /* 0x002fe200078e0040 */
[----:B------:R-:W-:Y:S01]  /*2940*/  MOV R64, R67 ;  /* 0x0000004300407202 */ /* 0x000fe20000000f00 */
[----:B------:R-:W-:Y:S01]  /*2950*/  IMAD.MOV.U32 R83, RZ, RZ, 0x2 ;  /* 0x00000002ff537424 */ /* 0x000fe200078e00ff */
[----:B------:R-:W-:Y:S01]  /*2960*/  MOV R60, 0x2990 ;  /* 0x00002990003c7802 */ /* 0x000fe20000000f00 */
[----:B------:R-:W-:Y:S02]  /*2970*/  IMAD.MOV.U32 R86, RZ, RZ, -0x1 ;  /* 0xffffffffff567424 */ /* 0x000fe400078e00ff */
[----:B------:R-:W-:Y:S05]  /*2980*/  CALL.REL.NOINC `($__internal_73_$__cuda_sm70_shflsync_down_p) ;  /* 0x0000011000007944 */ /* 0x000fea0003c00000 */
[----:B------:R-:W-:Y:S01]  /*2990*/  FADD.FTZ R65, R63, R66 ;  /* 0x000000423f417221 */ /* 0x000fe20000010000 */
[----:B0-----:R-:W-:Y:S01]  /*29a0*/  MOV R83, 0x1 ;  /* 0x0000000100537802 */ /* 0x001fe20000000f00 */
[----:B-1----:R-:W-:Y:S01]  /*29b0*/  FADD.FTZ R67, R67, R64 ;  /* 0x0000004043437221 */ /* 0x002fe20000010000 */
[----:B------:R-:W-:Y:S01]  /*29c0*/  MOV R86, 0xffffffff ;  /* 0xffffffff00567802 */ /* 0x000fe20000000f00 */
[----:B------:R-:W-:Y:S01]  /*29d0*/  IMAD.MOV.U32 R85, RZ, RZ, 0x1f ;  /* 0x0000001fff557424 */ /* 0x000fe200078e00ff */
[----:B------:R-:W-:Y:S01]  /*29e0*/  MOV R60, 0x2a10 ;  /* 0x00002a10003c7802 */ /* 0x000fe20000000f00 */
[----:B------:R-:W-:-:S02]  /*29f0*/  IMAD.MOV.U32 R64, RZ, RZ, R65 ;  /* 0x000000ffff407224 */ /* 0x000fc400078e0041 */
[----:B------:R-:W-:Y:S05]  /*2a00*/  CALL.REL.NOINC `($__internal_73_$__cuda_sm70_shflsync_down_p) ;  /* 0x0000009000007944 */ /* 0x000fea0003c00000 */
[----:B0-----:R-:W-:Y:S01]  /*2a10*/  HFMA2.MMA R83, -RZ, RZ, 0, 5.9604644775390625e-08 ;  /* 0x00000001ff537435 */ /* 0x001fe200000001ff */
[----:B-1----:R-:W-:Y:S01]  /*2a20*/  MOV R82, R64 ;  /* 0x0000004000527202 */ /* 0x002fe20000000f00 */
[----:B------:R-:W-:Y:S01]  /*2a30*/  IMAD.MOV.U32 R64, RZ, RZ, R67 ;  /* 0x000000ffff407224 */ /* 0x000fe200078e0043 */
[----:B------:R-:W-:Y:S01]  /*2a40*/  MOV R86, 0xffffffff ;  /* 0xffffffff00567802 */ /* 0x000fe20000000f00 */
[----:B------:R-:W-:Y:S01]  /*2a50*/  IMAD.MOV.U32 R85, RZ, RZ, 0x1f ;  /* 0x0000001fff557424 */ /* 0x000fe200078e00ff */
[----:B------:R-:W-:-:S02]  /*2a60*/  MOV R60, 0x2a80 ;  /* 0x00002a80003c7802 */ /* 0x000fc40000000f00 */
[----:B------:R-:W-:Y:S05]  /*2a70*/  CALL.REL.NOINC `($__internal_73_$__cuda_sm70_shflsync_down_p) ;  /* 0x0000002000007944 */ /* 0x000fea0003c00000 */
[----:B-1----:R-:W-:Y:S01]  /*2a80*/  IMAD.MOV.U32 R60, RZ, RZ, R64 ;  /* 0x000000ffff3c7224 */ /* 0x002fe200078e0040 */
[----:B0-----:R-:W-:Y:S05]  /*2a90*/  BRA `(.L_x_2692) ;  /* 0xffffe6e000007947 */ /* 0x001fea000383ffff */
        .weak           $__internal_73_$__cuda_sm70_shflsync_down_p
        .type           $__internal_73_$__cuda_sm70_shflsync_down_p,@function
        .size           $__internal_73_$__cuda_sm70_shflsync_down_p,(.L_x_6722 - $__internal_73_$__cuda_sm70_shflsync_down_p)
$__internal_73_$__cuda_sm70_shflsync_down_p:
[----:B------:R-:W-:Y:S01]  /*2aa0*/  HFMA2.MMA R61, -RZ, RZ, 0, 0 ;  /* 0x00000000ff3d7435 */ /* 0x000fe200000001ff */
[----:B------:R-:W-:Y:S04]  /*2ab0*/  WARPSYNC R86 ;  /* 0x0000005600007348 */ /* 0x000fe80003800000 */
[----:B------:R0:W1:Y:S01]  /*2ac0*/  SHFL.DOWN PT, R64, R64, R83, R85 ;  /* 0x0800005340407389 */ /* 0x00006200000e0055 */
[----:B------:R-:W-:Y:S05]  /*2ad0*/  RET.REL.NODEC R60 `(_ZN10layer_norm13ln_bwd_kernelINS_13Kernel_traitsI13__nv_bfloat16S2_fS2_fjLj1536ELj1ELj1ELj4ELj8ENS_18Kernel_traits_baseILj1536ES2_S2_fS2_fjLj128EEEEELb1ELb0ELb1ELb1EEEvNS_9BwdParamsE) ;  /* 0xffffd5203c007950 */ /* 0x000fea0003c3ffff */
.L_x_2693:
        /* <DEDUP_REMOVED lines=10> */
.L_x_6722:


//--------------------- .text._ZN10layer_norm13ln_bwd_kernelINS_13Kernel_traitsI13__nv_bfloat16S2_fS2_fjLj1536ELj1ELj1ELj4ELj8ENS_18Kernel_traits_baseILj1536ES2_S2_fS2_fjLj128EEEEELb1ELb1ELb0ELb0EEEvNS_9BwdParamsE --------------------------
	.section	.text._ZN10layer_norm13ln_bwd_kernelINS_13Kernel_traitsI13__nv_bfloat16S2_fS2_fjLj1536ELj1ELj1ELj4ELj8ENS_18Kernel_traits_baseILj1536ES2_S2_fS2_fjLj128EEEEELb1ELb1ELb0ELb0EEEvNS_9BwdParamsE,"ax",@progbits
	.sectioninfo	@"SHI_REGISTERS=128"
	.align	128
        .global         _ZN10layer_norm13ln_bwd_kernelINS_13Kernel_traitsI13__nv_bfloat16S2_fS2_fjLj1536ELj1ELj1ELj4ELj8ENS_18Kernel_traits_baseILj1536ES2_S2_fS2_fjLj128EEEEELb1ELb1ELb0ELb0EEEvNS_9BwdParamsE
        .type           _ZN10layer_norm13ln_bwd_kernelINS_13Kernel_traitsI13__nv_bfloat16S2_fS2_fjLj1536ELj1ELj1ELj4ELj8ENS_18Kernel_traits_baseILj1536ES2_S2_fS2_fjLj128EEEEELb1ELb1ELb0ELb0EEEvNS_9BwdParamsE,@function
        .size           _ZN10layer_norm13ln_bwd_kernelINS_13Kernel_traitsI13__nv_bfloat16S2_fS2_fjLj1536ELj1ELj1ELj4ELj8ENS_18Kernel_traits_baseILj1536ES2_S2_fS2_fjLj128EEEEELb1ELb1ELb0ELb0EEEvNS_9BwdParamsE,(.L_x_6723 - _ZN10layer_norm13ln_bwd_kernelINS_13Kernel_traitsI13__nv_bfloat16S2_fS2_fjLj1536ELj1ELj1ELj4ELj8ENS_18Kernel_traits_baseILj1536ES2_S2_fS2_fjLj128EEEEELb1ELb1ELb0ELb0EEEvNS_9BwdParamsE)
        .other          _ZN10layer_norm13ln_bwd_kernelINS_13Kernel_traitsI13__nv_bfloat16S2_fS2_fjLj1536ELj1ELj1ELj4ELj8ENS_18Kernel_traits_baseILj1536ES2_S2_fS2_fjLj128EEEEELb1ELb1ELb0ELb0EEEvNS_9BwdParamsE,@"STO_CUDA_ENTRY STV_DEFAULT"
_ZN10layer_norm13ln_bwd_kernelINS_13Kernel_traitsI13__nv_bfloat16S2_fS2_fjLj1536ELj1ELj1ELj4ELj8ENS_18Kernel_traits_baseILj1536ES2_S2_fS2_fjLj128EEEEELb1ELb1ELb0ELb0EEEvNS_9BwdParamsE:
.text._ZN10layer_norm13ln_bwd_kernelINS_13Kernel_traitsI13__nv_bfloat16S2_fS2_fjLj1536ELj1ELj1ELj4ELj8ENS_18Kernel_traits_baseILj1536ES2_S2_fS2_fjLj128EEEEELb1ELb1ELb0ELb0EEEvNS_9BwdParamsE:
        /* <DEDUP_REMOVED lines=13> */
[----:B------:R-:W-:Y:S02]  /*00d0*/  @P2 LOP3.LUT R0, R95, 0x80, RZ, 0xfc, !PT ;  /* 0x000000805f002812 */ /* 0x000fe400078efcff */
[----:B------:R-:W-:Y:S02]  /*00e0*/  @P3 MOV R13, 0x8 ;  /* 0x00000008000d3802 */ /* 0x000fe40000000f00 */
[----:B------:R-:W-:Y:S01]  /*00f0*/  @P2 MOV R6, 0x8 ;  /* 0x0000000800062802 */ /* 0x000fe20000000f00 */
[----:B------:R-:W0:Y:S01]  /*0100*/  S2UR UR6, SR_CTAID.X ;  /* 0x00000000000679c3 */ /* 0x000e220000002500 */
[----:B------:R-:W-:Y:S01]  /*0110*/  SHF.R.U32.HI R91, RZ, 0x7, R98 ;  /* 0x00000007ff5b7819 */ /* 0x000fe20000011662 */
[----:B------:R-:W-:-:S04]  /*0120*/  @P3 IMAD.WIDE.U32 R8, R0, R13, c[0x0][0x1b0] ;  /* 0x00006c0000083625 */ /* 0x000fc800078e000d */
[CC--:B------:R-:W-:Y:S01]  /*0130*/  @P2 IMAD.WIDE.U32 R4, R95.reuse, R6.reuse, c[0x0][0x1b0] ;  /* 0x00006c005f042625 */ /* 0x0c0fe200078e0006 */
[----:B------:R1:W5:Y:S03]  /*0140*/  @P3 LDG.E.64 R10, [R8.64] ;  /* 0x00000004080a3981 */ /* 0x000366000c1e1b00 */
[C---:B------:R-:W-:Y:S01]  /*0150*/  @P3 IMAD.WIDE.U32 R12, R0.reuse, R13, c[0x0][0x1c8] ;  /* 0x00007200000c3625 */ /* 0x040fe200078e000d */
[----:B------:R1:W5:Y:S01]  /*0160*/  @P2 LDG.E.64 R92, [R4.64] ;  /* 0x00000004045c2981 */ /* 0x000362000c1e1b00 */
[----:B------:R-:W-:Y:S02]  /*0170*/  @P3 IADD3 R0, R0, 0x80, RZ ;  /* 0x0000008000003810 */ /* 0x000fe40007ffe0ff */
[----:B------:R-:W-:Y:S01]  /*0180*/  @P2 IMAD.WIDE.U32 R6, R95, R6, c[0x0][0x1c8] ;  /* 0x000072005f062625 */ /* 0x000fe200078e0006 */
[----:B------:R1:W5:Y:S03]  /*0190*/  @P3 LDG.E.64 R14, [R12.64] ;  /* 0x000000040c0e3981 */ /* 0x000366000c1e1b00 */
[----:B------:R-:W-:Y:S01]  /*01a0*/  @P4 IMAD.MOV.U32 R19, RZ, RZ, 0x8 ;  /* 0x00000008ff134424 */ /* 0x000fe200078e00ff */
[----:B------:R1:W5:Y:S01]  /*01b0*/  @P2 LDG.E.64 R2, [R6.64] ;  /* 0x0000000406022981 */ /* 0x000362000c1e1b00 */
[----:B0-----:R-:W-:-:S04]  /*01c0*/  IADD3 R89, R91, UR6, RZ ;  /* 0x000000065b597c10 */ /* 0x001fc8000fffe0ff */
[----:B------:R-:W-:Y:S01]  /*01d0*/  ISETP.GE.AND P0, PT, R89, c[0x0][0x164], PT ;  /* 0x0000590059007a0c */ /* 0x000fe20003f06270 */
[----:B------:R-:W-:-:S04]  /*01e0*/  @P4 IMAD.WIDE.U32 R16, R0, R19, c[0x0][0x1b0] ;  /* 0x00006c0000104625 */ /* 0x000fc800078e0013 */
[----:B------:R-:W-:Y:S01]  /*01f0*/  @P4 IMAD.WIDE.U32 R18, R0, R19, c[0x0][0x1c8] ;  /* 0x0000720000124625 */ /* 0x000fe200078e0013 */
[----:B------:R0:W5:Y:S01]  /*0200*/  @P4 LDG.E.64 R52, [R16.64] ;  /* 0x0000000410344981 */ /* 0x000162000c1e1b00 */
[----:B------:R-:W-:Y:S01]  /*0210*/  CS2R R48, SRZ ;  /* 0x0000000000307805 */ /* 0x000fe2000001ff00 */
[----:B------:R-:W-:Y:S01]  /*0220*/  CS2R R50, SRZ ;  /* 0x0000000000327805 */ /* 0x000fe2000001ff00 */
[----:B------:R-:W-:Y:S01]  /*0230*/  CS2R R44, SRZ ;  /* 0x00000000002c7805 */ /* 0x000fe2000001ff00 */
[----:B------:R2:W5:Y:S01]  /*0240*/  @P4 LDG.E.64 R54, [R18.64] ;  /* 0x0000000412364981 */ /* 0x000562000c1e1b00 */
        /* <DEDUP_REMOVED lines=14> */
[----:B--2---:R-:W-:Y:S01]  /*0330*/  CS2R R18, SRZ ;  /* 0x0000000000127805 */ /* 0x004fe2000001ff00 */
[----:B------:R-:W-:Y:S05]  /*0340*/  @P0 BRA `(.L_x_2694) ;  /* 0x000021f000000947 */ /* 0x000fea0003800000 */
[----:B-1---5:R-:W-:Y:S01]  /*0350*/  IMAD.MOV.U32 R88, RZ, RZ, R10 ;  /* 0x000000ffff587224 */ /* 0x022fe200078e000a */
[----:B------:R-:W-:Y:S01]  /*0360*/  SHF.R.U64 R87, R10, 0x10, R11 ;  /* 0x000000100a577819 */ /* 0x000fe2000000120b */
[----:B------:R-:W-:Y:S01]  /*0370*/  IMAD.MOV.U32 R82, RZ, RZ, R53 ;  /* 0x000000ffff527224 */ /* 0x000fe200078e0035 */
[----:B------:R-:W-:Y:S01]  /*0380*/  MOV R86, R11 ;  /* 0x0000000b00567202 */ /* 0x000fe20000000f00 */
[----:B------:R-:W-:Y:S01]  /*0390*/  IMAD.MOV.U32 R76, RZ, RZ, R54 ;  /* 0x000000ffff4c7224 */ /* 0x000fe200078e0036 */
[----:B------:R-:W-:Y:S01]  /*03a0*/  SHF.R.U32.HI R85, RZ, 0x10, R11 ;  /* 0x00000010ff557819 */ /* 0x000fe2000001160b */
[----:B------:R-:W-:Y:S01]  /*03b0*/  HFMA2.MMA R49, -RZ, RZ, 0, 0 ;  /* 0x00000000ff317435 */ /* 0x000fe200000001ff */
[----:B------:R-:W-:-:S02]  /*03c0*/  MOV R84, R52 ;  /* 0x0000003400547202 */ /* 0x000fc40000000f00 */
[--C-:B------:R-:W-:Y:S02]  /*03d0*/  SHF.R.U64 R83, R52, 0x10, R53.reuse ;  /* 0x0000001034537819 */ /* 0x100fe40000001235 */
[----:B------:R-:W-:Y:S02]  /*03e0*/  SHF.R.U32.HI R81, RZ, 0x10, R53 ;  /* 0x00000010ff517819 */ /* 0x000fe40000011635 */
[----:B------:R-:W-:Y:S02]  /*03f0*/  MOV R80, R14 ;  /* 0x0000000e00507202 */ /* 0x000fe40000000f00 */
[--C-:B------:R-:W-:Y:S02]  /*0400*/  SHF.R.U64 R79, R14, 0x10, R15.reuse ;  /* 0x000000100e4f7819 */ /* 0x100fe4000000120f */
[----:B------:R-:W-:Y:S02]  /*0410*/  MOV R78, R15 ;  /* 0x0000000f004e7202 */ /* 0x000fe40000000f00 */
[----:B------:R-:W-:Y:S01]  /*0420*/  SHF.R.U32.HI R77, RZ, 0x10, R15 ;  /* 0x00000010ff4d7819 */ /* 0x000fe2000001160f */
[----:B------:R-:W-:Y:S01]  /*0430*/  IMAD.MOV.U32 R15, RZ, RZ, 0x1 ;  /* 0x00000001ff0f7424 */ /* 0x000fe200078e00ff */
[----:B------:R-:W-:-:S02]  /*0440*/  SHF.R.U64 R13, R54, 0x10, R55 ;  /* 0x00000010360d7819 */ /* 0x000fc40000001237 */
[----:B------:R-:W-:Y:S02]  /*0450*/  MOV R12, R55 ;  /* 0x00000037000c7202 */ /* 0x000fe40000000f00 */
[----:B------:R-:W-:Y:S02]  /*0460*/  SHF.R.U32.HI R11, RZ, 0x10, R55 ;  /* 0x00000010ff0b7819 */ /* 0x000fe40000011637 */
[--C-:B------:R-:W-:Y:S02]  /*0470*/  SHF.R.U64 R10, R92, 0x10, R93.reuse ;  /* 0x000000105c0a7819 */ /* 0x100fe4000000125d */
[----:B------:R-:W-:Y:S02]  /*0480*/  SHF.R.U32.HI R9, RZ, 0x10, R93 ;  /* 0x00000010ff097819 */ /* 0x000fe4000001165d */
[--C-:B------:R-:W-:Y:S02]  /*0490*/  SHF.R.U64 R8, R2, 0x10, R3.reuse ;  /* 0x0000001002087819 */ /* 0x100fe40000001203 */
[----:B------:R-:W-:-:S02]  /*04a0*/  SHF.R.U32.HI R7, RZ, 0x10, R3 ;  /* 0x00000010ff077819 */ /* 0x000fc40000011603 */
[----:B------:R-:W-:Y:S02]  /*04b0*/  SHF.L.U32 R91, R91, 0x2, RZ ;  /* 0x000000025b5b7819 */ /* 0x000fe400000006ff */
        /* <DEDUP_REMOVED lines=17> */
[----:B------:R-:W-:Y:S02]  /*05d0*/  IADD3 R14, R91, 0x4, RZ ;  /* 0x000000045b0e7810 */ /* 0x000fe40007ffe0ff */
[----:B------:R-:W-:Y:S02]  /*05e0*/  PRMT R13, RZ, 0x5410, R13 ;  /* 0x00005410ff0d7816 */ /* 0x000fe4000000000d */
[----:B------:R-:W-:Y:S02]  /*05f0*/  PRMT R12, RZ, 0x5410, R12 ;  /* 0x00005410ff0c7816 */ /* 0x000fe4000000000c */
[----:B------:R-:W-:Y:S02]  /*0600*/  PRMT R11, RZ, 0x5410, R11 ;  /* 0x00005410ff0b7816 */ /* 0x000fe4000000000b */
[----:B------:R-:W-:Y:S02]  /*0610*/  PRMT R10, RZ, 0x5410, R10 ;  /* 0x00005410ff0a7816 */ /* 0x000fe4000000000a */
[----:B------:R-:W-:-:S02]  /*0620*/  PRMT R9, RZ, 0x5410, R9 ;  /* 0x00005410ff097816 */ /* 0x000fc40000000009 */
[----:B------:R-:W-:Y:S02]  /*0630*/  PRMT R8, RZ, 0x5410, R8 ;  /* 0x00005410ff087816 */ /* 0x000fe40000000008 */
[----:B------:R-:W-:Y:S02]  /*0640*/  PRMT R7, RZ, 0x5410, R7 ;  /* 0x00005410ff077816 */ /* 0x000fe40000000007 */
.L_x_2709:
[----:B------:R-:W-:Y:S02]  /*0650*/  ISETP.NE.U32.AND P0, PT, RZ, c[0x0][0x1c0], PT ;  /* 0x00007000ff007a0c */ /* 0x000fe40003f05070 */
[----:B------:R-:W-:Y:S02]  /*0660*/  MOV R96, 0x4 ;  /* 0x0000000400607802 */ /* 0x000fe40000000f00 */
[----:B------:R-:W-:Y:S02]  /*0670*/  ISETP.NE.AND.EX P0, PT, RZ, c[0x0][0x1c4], PT, P0 ;  /* 0x00007100ff007a0c */ /* 0x000fe40003f05300 */
[----:B------:R-:W-:Y:S01]  /*0680*/  SHF.R.S32.HI R4, RZ, 0x1f, R89 ;  /* 0x0000001fff047819 */ /* 0x000fe20000011459 */
[----:B------:R-:W-:-:S10]  /*0690*/  IMAD.WIDE R70, R89, R96, c[0x0][0x1a0] ;  /* 0x0000680059467625 */ /* 0x000fd400078e0260 */
[C---:B------:R-:W-:Y:S01]  /*06a0*/  @P0 LEA R68, P1, R89.reuse, c[0x0][0x1c0], 0x1 ;  /* 0x0000700059440a11 */ /* 0x040fe200078208ff */
[C---:B------:R-:W-:Y:S01]  /*06b0*/  IMAD.WIDE R96, R89.reuse, R96, c[0x0][0x1a8] ;  /* 0x00006a0059607625 */ /* 0x040fe200078e0260 */
[----:B------:R-:W2:Y:S02]  /*06c0*/  LDG.E R70, [R70.64] ;  /* 0x0000000446467981 */ /* 0x000ea4000c1e1900 */
[C---:B------:R-:W-:Y:S02]  /*06d0*/  @P0 LEA.HI.X R69, R89.reuse, c[0x0][0x1c4], R4, 0x1, P1 ;  /* 0x0000710059450a11 */ /* 0x040fe400008f0c04 */
[----:B------:R0:W5:Y:S04]  /*06e0*/  LDG.E R6, [R96.64] ;  /* 0x0000000460067981 */ /* 0x000168000c1e1900 */
[----:B------:R-:W3:Y:S01]  /*06f0*/  @P0 LDG.E.U16 R68, [R68.64] ;  /* 0x0000000444440981 */ /* 0x000ee2000c1e1500 */
[----:B------:R-:W-:-:S05]  /*0700*/  IMAD R4, R89, c[0x0][0x168], RZ ;  /* 0x00005a0059047a24 */ /* 0x000fca00078e02ff */
[----:B------:R-:W-:Y:S01]  /*0710*/  SHF.R.S32.HI R5, RZ, 0x1f, R4 ;  /* 0x0000001fff057819 */ /* 0x000fe20000011404 */
[----:B------:R-:W-:-:S03]  /*0720*/  ULDC.U8 UR6, c[0x0][0x1f0] ;  /* 0x00007c0000067ab9 */ /* 0x000fc60000000000 */
[----:B------:R-:W-:Y:S01]  /*0730*/  LEA.HI R4, R5, R4, RZ, 0x2 ;  /* 0x0000000405047211 */ /* 0x000fe200078f10ff */
[----:B------:R-:W-:Y:S01]  /*0740*/  BSSY B0, `(.L_x_2695) ;  /* 0x000003d000007945 */ /* 0x000fe20003800000 */
[----:B------:R-:W-:Y:S02]  /*0750*/  ISETP.NE.AND P1, PT, RZ, UR6, PT ;  /* 0x00000006ff007c0c */ /* 0x000fe4000bf25270 */
[----:B------:R-:W-:Y:S01]  /*0760*/  LEA.HI.SX32 R4, R4, R95, 0x1e ;  /* 0x0000005f04047211 */ /* 0x000fe200078ff2ff */
[----:B------:R-:W-:Y:S01]  /*0770*/  IMAD.MOV.U32 R5, RZ, RZ, 0x3f800000 ;  /* 0x3f800000ff057424 */ /* 0x000fe200078e00ff */
[----:B------:R-:W-:Y:S02]  /*0780*/  MOV R75, RZ ;  /* 0x000000ff004b7202 */ /* 0x000fe40000000f00 */
[----:B------:R-:W-:Y:S01]  /*0790*/  MOV R73, RZ ;  /* 0x000000ff00497202 */ /* 0x000fe20000000f00 */
[----:B------:R-:W-:Y:S01]  /*07a0*/  IMAD.MOV.U32 R74, RZ, RZ, R4 ;  /* 0x000000ffff4a7224 */ /* 0x000fe200078e0004 */
[----:B--2---:R-:W-:-:S02]  /*07b0*/  FSEL R72, R70, RZ, !P1 ;  /* 0x000000ff46487208 */ /* 0x004fc40004800000 */
[----:B---3--:R-:W-:Y:S01]  /*07c0*/  @P0 PRMT R5, RZ, 0x5410, R68 ;  /* 0x00005410ff050816 */ /* 0x008fe20000000044 */
[----:B------:R-:W-:Y:S05]  /*07d0*/  @!P2 BRA `(.L_x_2696) ;  /* 0x000003300000a947 */ /* 0x000fea0003800000 */
[----:B0-----:R-:W-:Y:S02]  /*07e0*/  MOV R75, 0x8 ;  /* 0x00000008004b7802 */ /* 0x001fe40000000f00 */
[----:B------:R-:W-:-:S03]  /*07f0*/  LEA R68, P0, R4, c[0x0][0x188], 0x4 ;  /* 0x0000620004447a11 */ /* 0x000fc600078020ff */
[C---:B------:R-:W-:Y:S01]  /*0800*/  IMAD.WIDE.U32 R74, R4.reuse, R75, c[0x0][0x208] ;  /* 0x00008200044a7625 */ /* 0x040fe200078e004b */
[----:B------:R-:W-:Y:S02]  /*0810*/  LEA.HI.X R69, R4, c[0x0][0x18c], RZ, 0x4, P0 ;  /* 0x0000630004457a11 */ /* 0x000fe400000f24ff */
[----:B------:R-:W-:-:S03]  /*0820*/  ISETP.NE.U32.AND P0, PT, RZ, c[0x0][0x218], PT ;  /* 0x00008600ff007a0c */ /* 0x000fc60003f05070 */
[----:B------:R-:W2:Y:S01]  /*0830*/  LDG.E.64 R74, [R74.64] ;  /* 0x000000044a4a7981 */ /* 0x000ea2000c1e1b00 */
[----:B------:R-:W-:-:S03]  /*0840*/  ISETP.NE.AND.EX P0, PT, RZ, c[0x0][0x21c], PT, P0 ;  /* 0x00008700ff007a0c */ /* 0x000fc60003f05300 */
[----:B------:R-:W3:Y:S01]  /*0850*/  LDG.E.128 R68, [R68.64] ;  /* 0x0000000444447981 */ /* 0x000ee2000c1e1d00 */
[----:B------:R-:W-:-:S04]  /*0860*/  LEA R100, P5, R4, c[0x0][0x190], 0x2 ;  /* 0x0000640004647a11 */ /* 0x000fc800078a10ff */
[----:B------:R-:W-:-:S05]  /*0870*/  LEA.HI.X R101, R4, c[0x0][0x194], RZ, 0x2, P5 ;  /* 0x0000650004657a11 */ /* 0x000fca00028f14ff */
[C---:B------:R-:W-:Y:S01]  /*0880*/  @P0 LEA R96, P1, R4.reuse, c[0x0][0x218], 0x4 ;  /* 0x0000860004600a11 */ /* 0x040fe200078220ff */
[----:B------:R0:W5:Y:S03]  /*0890*/  LDG.E R3, [R100.64] ;  /* 0x0000000464037981 */ /* 0x000166000c1e1900 */
[----:B------:R-:W-:-:S05]  /*08a0*/  @P0 LEA.HI.X R97, R4, c[0x0][0x21c], RZ, 0x4, P1 ;  /* 0x0000870004610a11 */ /* 0x000fca00008f24ff */
[----:B------:R1:W5:Y:S01]  /*08b0*/  @P0 LDG.E.128 R52, [R96.64] ;  /* 0x0000000460340981 */ /* 0x000362000c1e1d00 */
[----:B--2---:R-:W-:Y:S01]  /*08c0*/  MOV R73, R74 ;  /* 0x0000004a00497202 */ /* 0x004fe20000000f00 */
[--C-:B------:R-:W-:Y:S01]  /*08d0*/  IMAD.MOV.U32 R99, RZ, RZ, R75.reuse ;  /* 0x000000ffff637224 */ /* 0x100fe200078e004b */
[--C-:B------:R-:W-:Y:S02]  /*08e0*/  SHF.R.U64 R119, R74, 0x10, R75.reuse ;  /* 0x000000104a777819 */ /* 0x100fe4000000124b */
[----:B------:R-:W-:Y:S01]  /*08f0*/  SHF.R.U32.HI R74, RZ, 0x10, R75 ;  /* 0x00000010ff4a7819 */ /* 0x000fe2000001164b */
[C---:B---3--:R-:W-:Y:S01]  /*0900*/  FADD.FTZ R69, -R72.reuse, R69 ;  /* 0x0000004548457221 */ /* 0x048fe20000010100 */
[----:B------:R-:W-:Y:S01]  /*0910*/  PRMT R73, RZ, 0x5410, R73 ;  /* 0x00005410ff497816 */ /* 0x000fe20000000049 */
[C---:B------:R-:W-:Y:S01]  /*0920*/  FADD.FTZ R75, -R72.reuse, R68 ;  /* 0x00000044484b7221 */ /* 0x040fe20000010100 */
[----:B------:R-:W-:Y:S01]  /*0930*/  PRMT R119, RZ, 0x5410, R119 ;  /* 0x00005410ff777816 */ /* 0x000fe20000000077 */
[----:B------:R-:W-:-:S02]  /*0940*/  FADD.FTZ R123, -R72, R70 ;  /* 0x00000046487b7221 */ /* 0x000fc40000010100 */
[C---:B-----5:R-:W-:Y:S02]  /*0950*/  FMUL.FTZ R120, R6.reuse, R69 ;  /* 0x0000004506787220 */ /* 0x060fe40000410000 */
[----:B------:R-:W-:Y:S02]  /*0960*/  FMUL.FTZ R122, R6, R75 ;  /* 0x0000004b067a7220 */ /* 0x000fe40000410000 */
[----:B------:R-:W-:Y:S01]  /*0970*/  FMUL.FTZ R121, R94, R73 ;  /* 0x000000495e797220 */ /* 0x000fe20000410000 */
[----:B------:R-:W-:Y:S01]  /*0980*/  PRMT R99, RZ, 0x5410, R99 ;  /* 0x00005410ff637816 */ /* 0x000fe20000000063 */
[----:B------:R-:W-:Y:S02]  /*0990*/  FMUL.FTZ R118, R6, R123 ;  /* 0x0000007b06767220 */ /* 0x000fe40000410000 */
[----:B------:R-:W-:Y:S02]  /*09a0*/  FADD.FTZ R37, R37, R119 ;  /* 0x0000007725257221 */ /* 0x000fe40000010000 */
[----:B------:R-:W-:-:S02]  /*09b0*/  FFMA.FTZ R49, R120, R119, R49 ;  /* 0x0000007778317223 */ /* 0x000fc40000010031 */
[----:B------:R-:W-:Y:S02]  /*09c0*/  FMUL.FTZ R119, R10, R119 ;  /* 0x000000770a777220 */ /* 0x000fe40000410000 */
[----:B------:R-:W-:Y:S02]  /*09d0*/  FADD.FTZ R68, RZ, R121 ;  /* 0x00000079ff447221 */ /* 0x000fe40000010000 */
[----:B------:R-:W-:Y:S01]  /*09e0*/  FFMA.FTZ R69, R122, R121, RZ ;  /* 0x000000797a457223 */ /* 0x000fe200000100ff */
[----:B------:R-:W-:Y:S01]  /*09f0*/  PRMT R70, RZ, 0x5410, R74 ;  /* 0x00005410ff467816 */ /* 0x000fe2000000004a */
[----:B------:R-:W-:Y:S02]  /*0a00*/  FADD.FTZ R38, R38, R99 ;  /* 0x0000006326267221 */ /* 0x000fe40000010000 */
[----:B------:R-:W-:Y:S02]  /*0a10*/  FFMA.FTZ R50, R118, R99, R50 ;  /* 0x0000006376327223 */ /* 0x000fe40000010032 */
[----:B------:R-:W-:-:S02]  /*0a20*/  FADD.FTZ R71, -R72, R71 ;  /* 0x0000004748477221 */ /* 0x000fc40000010100 */
[----:B------:R-:W-:Y:S02]  /*0a30*/  FMUL.FTZ R99, R93, R99 ;  /* 0x000000635d637220 */ /* 0x000fe40000410000 */
[----:B------:R-:W-:Y:S02]  /*0a40*/  FADD.FTZ R68, R68, R119 ;  /* 0x0000007744447221 */ /* 0x000fe40000010000 */
[----:B------:R-:W-:Y:S02]  /*0a50*/  FFMA.FTZ R69, R120, R119, R69 ;  /* 0x0000007778457223 */ /* 0x000fe40000010045 */
[----:B0-----:R-:W-:Y:S02]  /*0a60*/  FMUL.FTZ R100, R6, R71 ;  /* 0x0000004706647220 */ /* 0x001fe40000410000 */
[----:B------:R-:W-:Y:S02]  /*0a70*/  FMUL.FTZ R101, R9, R70 ;  /* 0x0000004609657220 */ /* 0x000fe40000410000 */
[----:B------:R-:W-:-:S02]  /*0a80*/  FADD.FTZ R68, R68, R99 ;  /* 0x0000006344447221 */ /* 0x000fc40000010000 */
[----:B------:R-:W-:Y:S01]  /*0a90*/  FFMA.FTZ R69, R118, R99, R69 ;  /* 0x0000006376457223 */ /* 0x000fe20000010045 */
[----:B------:R-:W-:Y:S01]  /*0aa0*/  IADD3 R74, R4, 0x80, RZ ;  /* 0x00000080044a7810 */ /* 0x000fe20007ffe0ff */
[----:B------:R-:W-:Y:S02]  /*0ab0*/  FADD.FTZ R36, R36, R73 ;  /* 0x0000004924247221 */ /* 0x000fe40000010000 */
[----:B------:R-:W-:Y:S02]  /*0ac0*/  FFMA.FTZ R48, R122, R73, R48 ;  /* 0x000000497a307223 */ /* 0x000fe40000010030 */
[----:B------:R-:W-:Y:S02]  /*0ad0*/  FADD.FTZ R39, R39, R70 ;  /* 0x0000004627277221 */ /* 0x000fe40000010000 */
[----:B------:R-:W-:Y:S02]  /*0ae0*/  FFMA.FTZ R51, R100, R70, R51 ;  /* 0x0000004664337223 */ /* 0x000fe40000010033 */
[----:B------:R-:W-:-:S02]  /*0af0*/  FADD.FTZ R75, R68, R101 ;  /* 0x00000065444b7221 */ /* 0x000fc40000010000 */
[----:B------:R-:W-:Y:S02]  /*0b00*/  FFMA.FTZ R73, R100, R101, R69 ;  /* 0x0000006564497223 */ /* 0x000fe40000010045 */
.L_x_2696:
[----:B01----:R-:W-:Y:S05]  /*0b10*/  BSYNC B0 ;  /* 0x0000000000007941 */ /* 0x003fea0003800000 */
.L_x_2695:
        /* <DEDUP_REMOVED lines=13> */
[----:B------:R-:W-:-:S04]  /*0bf0*/  LEA R102, P0, R74, c[0x0][0x190], 0x2 ;  /* 0x000064004a667a11 */ /* 0x000fc800078010ff */
[----:B------:R-:W-:-:S05]  /*0c00*/  LEA.HI.X R103, R74, c[0x0][0x194], RZ, 0x2, P0 ;  /* 0x000065004a677a11 */ /* 0x000fca00000f14ff */
[----:B------:R1:W5:Y:S01]  /*0c10*/  LDG.E R2, [R102.64] ;  /* 0x0000000466027981 */ /* 0x000362000c1e1900 */
[----:B------:R-:W-:Y:S01]  /*0c20*/  IADD3 R74, R74, 0x80, RZ ;  /* 0x000000804a4a7810 */ /* 0x000fe20007ffe0ff */
[----:B--2---:R-:W-:Y:S01]  /*0c30*/  FADD.FTZ R109, -R72, R69 ;  /* 0x00000045486d7221 */ /* 0x004fe20000010100 */
[----:B---3--:R-:W-:Y:S01]  /*0c40*/  MOV R106, R96 ;  /* 0x00000060006a7202 */ /* 0x008fe20000000f00 */
[--C-:B------:R-:W-:Y:S01]  /*0c50*/  IMAD.MOV.U32 R107, RZ, RZ, R97.reuse ;  /* 0x000000ffff6b7224 */ /* 0x100fe200078e0061 */
[--C-:B------:R-:W-:Y:S02]  /*0c60*/  SHF.R.U64 R108, R96, 0x10, R97.reuse ;  /* 0x00000010606c7819 */ /* 0x100fe40000001261 */
[----:B------:R-:W-:Y:S01]  /*0c70*/  SHF.R.U32.HI R96, RZ, 0x10, R97 ;  /* 0x00000010ff607819 */ /* 0x000fe20000011661 */
[C---:B------:R-:W-:Y:S01]  /*0c80*/  FADD.FTZ R97, -R72.reuse, R68 ;  /* 0x0000004448617221 */ /* 0x040fe20000010100 */
[----:B------:R-:W-:Y:S01]  /*0c90*/  PRMT R69, RZ, 0x5410, R106 ;  /* 0x00005410ff457816 */ /* 0x000fe2000000006a */
[----:B------:R-:W-:Y:S01]  /*0ca0*/  FADD.FTZ R123, -R72, R70 ;  /* 0x00000046487b7221 */ /* 0x000fe20000010100 */
[----:B------:R-:W-:Y:S01]  /*0cb0*/  PRMT R70, RZ, 0x5410, R108 ;  /* 0x00005410ff467816 */ /* 0x000fe2000000006c */
[----:B-1---5:R-:W-:-:S02]  /*0cc0*/  FMUL.FTZ R102, R6, R109 ;  /* 0x0000006d06667220 */ /* 0x022fc40000410000 */
[----:B------:R-:W-:Y:S02]  /*0cd0*/  FMUL.FTZ R103, R6, R97 ;  /* 0x0000006106677220 */ /* 0x000fe40000410000 */
[----:B0-----:R-:W-:Y:S01]  /*0ce0*/  FMUL.FTZ R104, R88, R69 ;  /* 0x0000004558687220 */ /* 0x001fe20000410000 */
[----:B------:R-:W-:Y:S01]  /*0cf0*/  PRMT R125, RZ, 0x5410, R107 ;  /* 0x00005410ff7d7816 */ /* 0x000fe2000000006b */
[----:B------:R-:W-:Y:S02]  /*0d00*/  FADD.FTZ R71, -R72, R71 ;  /* 0x0000004748477221 */ /* 0x000fe40000010100 */
[----:B------:R-:W-:Y:S02]  /*0d10*/  FADD.FTZ R33, R33, R70 ;  /* 0x0000004621217221 */ /* 0x000fe40000010000 */
[-C--:B------:R-:W-:Y:S02]  /*0d20*/  FFMA.FTZ R45, R102, R70.reuse, R45 ;  /* 0x00000046662d7223 */ /* 0x080fe4000001002d */
        /* <DEDUP_REMOVED lines=20> */
.L_x_2698:
[----:B------:R-:W-:Y:S05]  /*0e70*/  BSYNC B0 ;  /* 0x0000000000007941 */ /* 0x000fea0003800000 */
.L_x_2697:
        /* <DEDUP_REMOVED lines=16> */
[----:B--2---:R-:W-:Y:S01]  /*0f80*/  FADD.FTZ R115, -R72, R69 ;  /* 0x0000004548737221 */ /* 0x004fe20000010100 */
[----:B---3--:R-:W-:Y:S01]  /*0f90*/  MOV R74, R96 ;  /* 0x00000060004a7202 */ /* 0x008fe20000000f00 */
[--C-:B------:R-:W-:Y:S01]  /*0fa0*/  IMAD.MOV.U32 R114, RZ, RZ, R97.reuse ;  /* 0x000000ffff727224 */ /* 0x100fe200078e0061 */
[--C-:B------:R-:W-:Y:S02]  /*0fb0*/  SHF.R.U64 R116, R96, 0x10, R97.reuse ;  /* 0x0000001060747819 */ /* 0x100fe40000001261 */
[----:B------:R-:W-:Y:S01]  /*0fc0*/  SHF.R.U32.HI R96, RZ, 0x10, R97 ;  /* 0x00000010ff607819 */ /* 0x000fe20000011661 */
[----:B------:R-:W-:Y:S01]  /*0fd0*/  FADD.FTZ R97, -R72, R68 ;  /* 0x0000004448617221 */ /* 0x000fe20000010100 */
[----:B------:R-:W-:Y:S01]  /*0fe0*/  PRMT R69, RZ, 0x5410, R74 ;  /* 0x00005410ff457816 */ /* 0x000fe2000000004a */
[C---:B-1---5:R-:W-:Y:S01]  /*0ff0*/  FMUL.FTZ R110, R6.reuse, R115 ;  /* 0x00000073066e7220 */ /* 0x062fe20000410000 */
[----:B------:R-:W-:Y:S01]  /*1000*/  PRMT R68, RZ, 0x5410, R116 ;  /* 0x00005410ff447816 */ /* 0x000fe20000000074 */
[----:B------:R-:W-:-:S02]  /*1010*/  FMUL.FTZ R111, R6, R97 ;  /* 0x00000061066f7220 */ /* 0x000fc40000410000 */
[----:B0-----:R-:W-:Y:S01]  /*1020*/  FMUL.FTZ R112, R84, R69 ;  /* 0x0000004554707220 */ /* 0x001fe20000410000 */
[----:B------:R-:W-:Y:S01]  /*1030*/  PRMT R123, RZ, 0x5410, R114 ;  /* 0x00005410ff7b7816 */ /* 0x000fe20000000072 */
[----:B------:R-:W-:Y:S02]  /*1040*/  FADD.FTZ R29, R29, R68 ;  /* 0x000000441d1d7221 */ /* 0x000fe40000010000 */
[-C--:B------:R-:W-:Y:S02]  /*1050*/  FFMA.FTZ R41, R110, R68.reuse, R41 ;  /* 0x000000446e297223 */ /* 0x080fe40000010029 */
[----:B------:R-:W-:Y:S02]  /*1060*/  FMUL.FTZ R115, R83, R68 ;  /* 0x0000004453737220 */ /* 0x000fe40000410000 */
[----:B------:R-:W-:Y:S02]  /*1070*/  FADD.FTZ R117, -R72, R70 ;  /* 0x0000004648757221 */ /* 0x000fe40000010100 */
[----:B------:R-:W-:-:S02]  /*1080*/  FADD.FTZ R68, R75, R112 ;  /* 0x000000704b447221 */ /* 0x000fc40000010000 */
[C---:B------:R-:W-:Y:S01]  /*1090*/  FFMA.FTZ R73, R111.reuse, R112, R73 ;  /* 0x000000706f497223 */ /* 0x040fe20000010049 */
[----:B------:R-:W-:Y:S01]  /*10a0*/  PRMT R70, RZ, 0x5410, R96 ;  /* 0x00005410ff467816 */ /* 0x000fe20000000060 */
        /* <DEDUP_REMOVED lines=17> */
.L_x_2700:
[----:B------:R-:W-:Y:S05]  /*11c0*/  BSYNC B0 ;  /* 0x0000000000007941 */ /* 0x000fea0003800000 */
.L_x_2699:
[----:B------:R-:W-:-:S04]  /*11d0*/  LOP3.LUT P0, RZ, R15, 0xff, RZ, 0xc0, !PT ;  /* 0x000000ff0fff7812 */ /* 0x000fc8000780c0ff */
[----:B------:R-:W-:Y:S01]  /*11e0*/  SEL R123, R14, R91, !P0 ;  /* 0x0000005b0e7b7207 */ /* 0x000fe20004000000 */
[----:B------:R-:W-:Y:S06]  /*11f0*/  BRA.DIV ~URZ, `(.L_x_2701) ;  /* 0x000015227f007947 */ /* 0x000fec000b800000 */
[----:B------:R0:W1:Y:S02]  /*1200*/  SHFL.DOWN PT, R70, R75, 0x10, 0x1f ;  /* 0x0a001f004b467f89 */ /* 0x00006400000e0000 */
.L_x_2710:
        /* <DEDUP_REMOVED lines=18> */
.L_x_2711:
[----:B------:R-:W-:Y:S01]  /*1330*/  LOP3.LUT P0, RZ, R98, 0x1f, RZ, 0xc0, !PT ;  /* 0x0000001f62ff7812 */ /* 0x000fe2000780c0ff */
[----:B--2---:R-:W-:Y:S01]  /*1340*/  FADD.FTZ R96, R96, R75 ;  /* 0x0000004b60607221 */ /* 0x004fe20000010000 */
[----:B------:R-:W-:Y:S01]  /*1350*/  ULDC.U8 UR6, c[0x0][0x1f0] ;  /* 0x00007c0000067ab9 */ /* 0x000fe20000000000 */
[----:B-1----:R-:W-:-:S10]  /*1360*/  FADD.FTZ R97, R68, R73 ;  /* 0x0000004944617221 */ /* 0x002fd40000010000 */
[----:B------:R-:W1:Y:S02]  /*1370*/  @!P0 S2R R98, SR_TID.X ;  /* 0x0000000000628919 */ /* 0x000e640000002100 */
[----:B-1----:R-:W-:-:S04]  /*1380*/  @!P0 SHF.R.U32.HI R69, RZ, 0x5, R98 ;  /* 0x00000005ff458819 */ /* 0x002fc80000011662 */
[----:B------:R-:W-:-:S04]  /*1390*/  @!P0 LOP3.LUT R70, R69, 0x3, RZ, 0xc0, !PT ;  /* 0x0000000345468812 */ /* 0x000fc800078ec0ff */
[----:B------:R-:W-:-:S05]  /*13a0*/  @!P0 IADD3 R124, R123, R70, RZ ;  /* 0x000000467b7c8210 */ /* 0x000fca0007ffe0ff */
[----:B------:R-:W-:Y:S01]  /*13b0*/  @!P0 STS.64 [R124.X8+0x1800], R96 ;  /* 0x001800607c008388 */ /* 0x000fe20000008a00 */
[----:B------:R-:W-:Y:S01]  /*13c0*/  ISETP.NE.AND P0, PT, RZ, UR6, PT ;  /* 0x00000006ff007c0c */ /* 0x000fe2000bf05270 */
[----:B------:R-:W-:Y:S01]  /*13d0*/  WARPSYNC 0xffffffff ;  /* 0xffffffff00007948 */ /* 0x000fe20003800000 */
[----:B------:R-:W-:Y:S01]  /*13e0*/  BSSY B0, `(.L_x_2703) ;  /* 0x0000063000007945 */ /* 0x000fe20003800000 */
        /* <DEDUP_REMOVED lines=19> */
[----:B------:R-:W-:Y:S01]  /*1520*/  FFMA.FTZ R70, R122, R75, R74 ;  /* 0x0000004b7a467223 */ /* 0x000fe2000001004a */
[----:B------:R-:W-:Y:S01]  /*1530*/  LOP3.LUT P1, RZ, R3, 0xff, RZ, 0xc0, !PT ;  /* 0x000000ff03ff7812 */ /* 0x000fe2000782c0ff */
[----:B------:R-:W-:Y:S01]  /*1540*/  HFMA2.MMA R96, -RZ, RZ, 0, 0 ;  /* 0x00000000ff607435 */ /* 0x000fe200000001ff */
[----:B------:R-:W-:Y:S01]  /*1550*/  ISETP.NE.AND.EX P0, PT, RZ, c[0x0][0x21c], PT, P0 ;  /* 0x00008700ff007a0c */ /* 0x000fe20003f05300 */
[----:B------:R-:W-:Y:S01]  /*1560*/  FADD.FTZ R73, R121, -R70 ;  /* 0x8000004679497221 */ /* 0x000fe20000010000 */
[----:B------:R-:W-:Y:S01]  /*1570*/  MOV R71, RZ ;  /* 0x000000ff00477202 */ /* 0x000fe20000000f00 */
[----:B------:R-:W-:Y:S01]  /*1580*/  CS2R R124, SRZ ;  /* 0x00000000007c7805 */ /* 0x000fe2000001ff00 */
[----:B------:R-:W-:Y:S01]  /*1590*/  LOP3.LUT P5, RZ, R3, 0xff00, RZ, 0xc0, !PT ;  /* 0x0000ff0003ff7812 */ /* 0x000fe200078ac0ff */
[----:B-----5:R-:W-:-:S08]  /*15a0*/  FMUL.FTZ R73, R6, R73 ;  /* 0x0000004906497220 */ /* 0x020fd00000410000 */
[----:B------:R-:W-:-:S04]  /*15b0*/  @P0 FADD.FTZ R73, R52, R73 ;  /* 0x0000004934490221 */ /* 0x000fc80000010000 */
[----:B------:R-:W-:-:S04]  /*15c0*/  FMUL.FTZ R70, R73, R5 ;  /* 0x0000000549467220 */ /* 0x000fc80000410000 */
[----:B------:R-:W-:-:S04]  /*15d0*/  FMUL.FTZ R97, R70, c[0x0][0x1e8] ;  /* 0x00007a0046617a20 */ /* 0x000fc80000410000 */
[----:B------:R-:W-:-:S04]  /*15e0*/  @P1 FMUL.FTZ R96, R92, R97 ;  /* 0x000000615c601220 */ /* 0x000fc80000410000 */
[----:B------:R-:W-:Y:S01]  /*15f0*/  F2F.BF16.F32 R123, R96 ;  /* 0x00000060007b7304 */ /* 0x000fe20000202000 */
[----:B--2---:R-:W-:Y:S01]  /*1600*/  @P1 IMAD.MOV.U32 R70, RZ, RZ, R68 ;  /* 0x000000ffff461224 */ /* 0x004fe200078e0044 */
[----:B------:R-:W-:-:S04]  /*1610*/  @P5 SHF.R.U64 R68, R68, 0x10, R69 ;  /* 0x0000001044445819 */ /* 0x000fc80000001245 */
[----:B------:R-:W-:Y:S02]  /*1620*/  @P1 PRMT R70, RZ, 0x5410, R70 ;  /* 0x00005410ff461816 */ /* 0x000fe40000000046 */
[----:B------:R-:W-:-:S03]  /*1630*/  @P5 PRMT R68, RZ, 0x5410, R68 ;  /* 0x00005410ff445816 */ /* 0x000fc60000000044 */
[----:B------:R-:W-:Y:S01]  /*1640*/  @P1 FMUL.FTZ R71, R97, R70 ;  /* 0x0000004661471220 */ /* 0x000fe20000410000 */
[----:B------:R-:W-:Y:S01]  /*1650*/  ISETP.NE.U32.AND P1, PT, RZ, c[0x0][0x258], PT ;  /* 0x00009600ff007a0c */ /* 0x000fe20003f25070 */
[----:B------:R-:W-:Y:S02]  /*1660*/  FFMA.FTZ R70, R120, R75, R74 ;  /* 0x0000004b78467223 */ /* 0x000fe4000001004a */
[----:B------:R-:W-:Y:S01]  /*1670*/  FADD.FTZ R24, R24, R71 ;  /* 0x0000004718187221 */ /* 0x000fe20000010000 */
[----:B------:R-:W-:Y:S01]  /*1680*/  ISETP.NE.AND.EX P1, PT, RZ, c[0x0][0x25c], PT, P1 ;  /* 0x00009700ff007a0c */ /* 0x000fe20003f25310 */
[----:B------:R-:W-:Y:S02]  /*1690*/  FADD.FTZ R97, R119, -R70 ;  /* 0x8000004677617221 */ /* 0x000fe40000010000 */
[----:B------:R-:W-:Y:S01]  /*16a0*/  IMAD.MOV.U32 R71, RZ, RZ, RZ ;  /* 0x000000ffff477224 */ /* 0x000fe200078e00ff */
[----:B------:R-:W-:Y:S01]  /*16b0*/  SEL R64, R73, R64, P1 ;  /* 0x0000004049407207 */ /* 0x000fe20000800000 */
[----:B------:R-:W-:-:S04]  /*16c0*/  FMUL.FTZ R70, R6, R97 ;  /* 0x0000006106467220 */ /* 0x000fc80000410000 */
[----:B------:R-:W-:-:S04]  /*16d0*/  @P0 FADD.FTZ R70, R53, R70 ;  /* 0x0000004635460221 */ /* 0x000fc80000010000 */
[C---:B------:R-:W-:Y:S01]  /*16e0*/  FMUL.FTZ R72, R70.reuse, R5 ;  /* 0x0000000546487220 */ /* 0x040fe20000410000 */
[----:B------:R-:W-:Y:S01]  /*16f0*/  SEL R65, R70, R65, P1 ;  /* 0x0000004146417207 */ /* 0x000fe20000800000 */
[----:B------:R-:W-:Y:S02]  /*1700*/  IMAD.MOV.U32 R70, RZ, RZ, RZ ;  /* 0x000000ffff467224 */ /* 0x000fe400078e00ff */
[----:B------:R-:W-:Y:S02]  /*1710*/  FMUL.FTZ R73, R72, c[0x0][0x1e8] ;  /* 0x00007a0048497a20 */ /* 0x000fe40000410000 */
[----:B------:R-:W-:Y:S02]  /*1720*/  FFMA.FTZ R72, R118, R75, R74 ;  /* 0x0000004b76487223 */ /* 0x000fe4000001004a */
[----:B------:R-:W-:Y:S01]  /*1730*/  @P5 FMUL.FTZ R70, R73, R68 ;  /* 0x0000004449465220 */ /* 0x000fe20000410000 */
[----:B------:R-:W-:Y:S01]  /*1740*/  MOV R68, RZ ;  /* 0x000000ff00447202 */ /* 0x000fe20000000f00 */
[----:B------:R-:W-:Y:S01]  /*1750*/  @P5 FMUL.FTZ R68, R8, R73 ;  /* 0x0000004908445220 */ /* 0x000fe20000410000 */
[----:B------:R-:W-:Y:S01]  /*1760*/  LOP3.LUT P5, RZ, R3, 0xff0000, RZ, 0xc0, !PT ;  /* 0x00ff000003ff7812 */ /* 0x000fe200078ac0ff */
[----:B------:R-:W-:-:S02]  /*1770*/  FADD.FTZ R73, R99, -R72 ;  /* 0x8000004863497221 */ /* 0x000fc40000010000 */
[----:B------:R-:W-:Y:S02]  /*1780*/  FADD.FTZ R25, R25, R70 ;  /* 0x0000004619197221 */ /* 0x000fe40000010000 */
[----:B------:R-:W-:Y:S01]  /*1790*/  FMUL.FTZ R73, R6, R73 ;  /* 0x0000004906497220 */ /* 0x000fe20000410000 */
[----:B------:R-:W0:Y:S01]  /*17a0*/  F2F.BF16.F32 R68, R68 ;  /* 0x0000004400447304 */ /* 0x000e220000202000 */
[----:B------:R-:W-:Y:S02]  /*17b0*/  FFMA.FTZ R72, R100, R75, R74 ;  /* 0x0000004b64487223 */ /* 0x000fe4000001004a */
[----:B------:R-:W-:-:S04]  /*17c0*/  @P0 FADD.FTZ R73, R54, R73 ;  /* 0x0000004936490221 */ /* 0x000fc80000010000 */
[----:B------:R-:W-:Y:S02]  /*17d0*/  @P5 MOV R70, R69 ;  /* 0x0000004500465202 */ /* 0x000fe40000000f00 */
[C---:B------:R-:W-:Y:S01]  /*17e0*/  SEL R66, R73.reuse, R66, P1 ;  /* 0x0000004249427207 */ /* 0x040fe20000800000 */
[----:B------:R-:W-:Y:S01]  /*17f0*/  FMUL.FTZ R73, R73, R5 ;  /* 0x0000000549497220 */ /* 0x000fe20000410000 */
[----:B------:R-:W-:-:S03]  /*1800*/  @P5 PRMT R70, RZ, 0x5410, R70 ;  /* 0x00005410ff465816 */ /* 0x000fc60000000046 */
[----:B------:R-:W-:-:S04]  /*1810*/  FMUL.FTZ R73, R73, c[0x0][0x1e8] ;  /* 0x00007a0049497a20 */ /* 0x000fc80000410000 */
[----:B------:R-:W-:Y:S01]  /*1820*/  @P5 FMUL.FTZ R71, R73, R70 ;  /* 0x0000004649475220 */ /* 0x000fe20000410000 */
[----:B------:R-:W-:-:S03]  /*1830*/  HFMA2.MMA R70, -RZ, RZ, 0, 0 ;  /* 0x00000000ff467435 */ /* 0x000fc600000001ff */
[----:B------:R-:W-:-:S03]  /*1840*/  FADD.FTZ R26, R26, R71 ;  /* 0x000000471a1a7221 */ /* 0x000fc60000010000 */
[----:B------:R-:W-:Y:S01]  /*1850*/  @P5 FMUL.FTZ R70, R90, R73 ;  /* 0x000000495a465220 */ /* 0x000fe20000410000 */
[----:B------:R-:W-:Y:S01]  /*1860*/  LOP3.LUT P5, RZ, R3, 0xff000000, RZ, 0xc0, !PT ;  /* 0xff00000003ff7812 */ /* 0x000fe200078ac0ff */
[----:B------:R-:W-:Y:S02]  /*1870*/  FADD.FTZ R73, R101, -R72 ;  /* 0x8000004865497221 */ /* 0x000fe40000010000 */
[----:B------:R1:W-:Y:S02]  /*1880*/  F2F.BF16.F32 R97, R70 ;  /* 0x0000004600617304 */ /* 0x0003e40000202000 */
[----:B------:R-:W-:-:S04]  /*1890*/  FMUL.FTZ R72, R6, R73 ;  /* 0x0000004906487220 */ /* 0x000fc80000410000 */
[----:B------:R-:W-:Y:S01]  /*18a0*/  @P0 FADD.FTZ R72, R55, R72 ;  /* 0x0000004837480221 */ /* 0x000fe20000010000 */
[----:B------:R-:W-:-:S03]  /*18b0*/  ISETP.NE.U32.AND P0, PT, RZ, c[0x0][0x258], PT ;  /* 0x00009600ff007a0c */ /* 0x000fc60003f05070 */
[----:B------:R-:W-:Y:S02]  /*18c0*/  @P5 SHF.R.U32.HI R69, RZ, 0x10, R69 ;  /* 0x00000010ff455819 */ /* 0x000fe40000011645 */
[C---:B------:R-:W-:Y:S01]  /*18d0*/  SEL R67, R72.reuse, R67, P1 ;  /* 0x0000004348437207 */ /* 0x040fe20000800000 */
[----:B------:R-:W-:Y:S01]  /*18e0*/  FMUL.FTZ R72, R72, R5 ;  /* 0x0000000548487220 */ /* 0x000fe20000410000 */
[----:B------:R-:W-:Y:S02]  /*18f0*/  ISETP.NE.AND.EX P0, PT, RZ, c[0x0][0x25c], PT, P0 ;  /* 0x00009700ff007a0c */ /* 0x000fe40003f05300 */
[----:B------:R-:W-:Y:S01]  /*1900*/  @P5 PRMT R69, RZ, 0x5410, R69 ;  /* 0x00005410ff455816 */ /* 0x000fe20000000045 */
[----:B------:R-:W-:-:S04]  /*1910*/  FMUL.FTZ R72, R72, c[0x0][0x1e8] ;  /* 0x00007a0048487a20 */ /* 0x000fc80000410000 */
[----:B------:R-:W-:Y:S02]  /*1920*/  @P5 FMUL.FTZ R125, R7, R72 ;  /* 0x00000048077d5220 */ /* 0x000fe40000410000 */
[----:B------:R-:W-:Y:S02]  /*1930*/  @P5 FMUL.FTZ R124, R72, R69 ;  /* 0x00000045487c5220 */ /* 0x000fe40000410000 */
[----:B0-----:R-:W-:Y:S02]  /*1940*/  IMAD.WIDE.U32 R68, R68, 0x10000, RZ ;  /* 0x0001000044447825 */ /* 0x001fe400078e00ff */
[----:B------:R-:W0:Y:S01]  /*1950*/  F2F.BF16.F32 R125, R125 ;  /* 0x0000007d007d7304 */ /* 0x000e220000202000 */
[----:B------:R-:W-:Y:S01]  /*1960*/  @P0 LEA R72, P1, R4, c[0x0][0x258], 0x4 ;  /* 0x0000960004480a11 */ /* 0x000fe200078220ff */
[----:B------:R-:W-:Y:S01]  /*1970*/  FADD.FTZ R27, R27, R124 ;  /* 0x0000007c1b1b7221 */ /* 0x000fe20000010000 */
[----:B-1----:R-:W-:Y:S02]  /*1980*/  LOP3.LUT R70, R68, R123, RZ, 0xfc, !PT ;  /* 0x0000007b44467212 */ /* 0x002fe400078efcff */
[----:B------:R-:W-:-:S05]  /*1990*/  @P0 LEA.HI.X R73, R4, c[0x0][0x25c], RZ, 0x4, P1 ;  /* 0x0000970004490a11 */ /* 0x000fca00008f24ff */
[----:B------:R1:W-:Y:S01]  /*19a0*/  @P0 STG.E.128 [R72.64], R64 ;  /* 0x0000004048000986 */ /* 0x0003e2000c101d04 */
[----:B------:R-:W-:Y:S02]  /*19b0*/  LEA R68, P0, R4, c[0x0][0x248], 0x3 ;  /* 0x0000920004447a11 */ /* 0x000fe400078018ff */
[----:B0-----:R-:W-:-:S04]  /*19c0*/  SHF.L.U32 R71, R125, 0x10, RZ ;  /* 0x000000107d477819 */ /* 0x001fc800000006ff */
[----:B------:R-:W-:Y:S02]  /*19d0*/  LOP3.LUT R71, R69, R71, R97, 0xfe, !PT ;  /* 0x0000004745477212 */ /* 0x000fe400078efe61 */
[C---:B------:R-:W-:Y:S02]  /*19e0*/  LEA.HI.X R69, R4.reuse, c[0x0][0x24c], RZ, 0x3, P0 ;  /* 0x0000930004457a11 */ /* 0x040fe400000f1cff */
[----:B------:R-:W-:-:S03]  /*19f0*/  IADD3 R4, R4, 0x80, RZ ;  /* 0x0000008004047810 */ /* 0x000fc60007ffe0ff */
[----:B------:R1:W-:Y:S04]  /*1a00*/  STG.E.64 [R68.64], R70 ;  /* 0x0000004644007986 */ /* 0x0003e8000c101b04 */
.L_x_2704:
[----:B------:R-:W-:Y:S05]  /*1a10*/  BSYNC B0 ;  /* 0x0000000000007941 */ /* 0x000fea0003800000 */
.L_x_2703:
[----:B------:R-:W-:Y:S01]  /*1a20*/  BSSY B0, `(.L_x_2705) ;  /* 0x0000055000007945 */ /* 0x000fe20003800000 */
[----:B------:R-:W-:Y:S05]  /*1a30*/  @!P3 BRA `(.L_x_2706) ;  /* 0x000005300000b947 */ /* 0x000fea0003800000 */
[----:B-1----:R-:W-:-:S04]  /*1a40*/  IMAD.MOV.U32 R69, RZ, RZ, 0x8 ;  /* 0x00000008ff457424 */ /* 0x002fc800078e00ff */
[----:B------:R-:W-:-:S06]  /*1a50*/  IMAD.WIDE.U32 R68, R4, R69, c[0x0][0x170] ;  /* 0x00005c0004447625 */ /* 0x000fcc00078e0045 */
[----:B------:R-:W2:Y:S01]  /*1a60*/  LDG.E.64 R68, [R68.64] ;  /* 0x0000000444447981 */ /* 0x000ea2000c1e1b00 */
[----:B------:R-:W-:Y:S01]  /*1a70*/  ISETP.NE.U32.AND P0, PT, RZ, c[0x0][0x218], PT ;  /* 0x00008600ff007a0c */ /* 0x000fe20003f05070 */
[----:B------:R-:W-:Y:S01]  /*1a80*/  FFMA.FTZ R71, R103, R75, R74 ;  /* 0x0000004b67477223 */ /* 0x000fe2000001004a */
[----:B------:R-:W-:Y:S01]  /*1a90*/  LOP3.LUT P1, RZ, R2, 0xff, RZ, 0xc0, !PT ;  /* 0x000000ff02ff7812 */ /* 0x000fe2000782c0ff */
[----:B------:R-:W-:Y:S01]  /*1aa0*/  IMAD.MOV.U32 R96, RZ, RZ, RZ ;  /* 0x000000ffff607224 */ /* 0x000fe200078e00ff */
[----:B------:R-:W-:Y:S01]  /*1ab0*/  ISETP.NE.AND.EX P0, PT, RZ, c[0x0][0x21c], PT, P0 ;  /* 0x00008700ff007a0c */ /* 0x000fe20003f05300 */
[----:B------:R-:W-:Y:S01]  /*1ac0*/  FADD.FTZ R71, R104, -R71 ;  /* 0x8000004768477221 */ /* 0x000fe20000010000 */
[----:B------:R-:W-:Y:S01]  /*1ad0*/  LOP3.LUT P5, RZ, R2, 0xff00, RZ, 0xc0, !PT ;  /* 0x0000ff0002ff7812 */ /* 0x000fe200078ac0ff */
[----:B------:R-:W-:Y:S02]  /*1ae0*/  CS2R R124, SRZ ;  /* 0x00000000007c7805 */ /* 0x000fe4000001ff00 */
[----:B-----5:R-:W-:Y:S01]  /*1af0*/  FMUL.FTZ R73, R6, R71 ;  /* 0x0000004706497220 */ /* 0x020fe20000410000 */
[----:B------:R-:W-:-:S07]  /*1b00*/  HFMA2.MMA R71, -RZ, RZ, 0, 0 ;  /* 0x00000000ff477435 */ /* 0x000fce00000001ff */
[----:B------:R-:W-:-:S04]  /*1b10*/  @P0 FADD.FTZ R73, R56, R73 ;  /* 0x0000004938490221 */ /* 0x000fc80000010000 */
[----:B------:R-:W-:-:S04]  /*1b20*/  FMUL.FTZ R70, R73, R5 ;  /* 0x0000000549467220 */ /* 0x000fc80000410000 */
[----:B------:R-:W-:-:S04]  /*1b30*/  FMUL.FTZ R97, R70, c[0x0][0x1e8] ;  /* 0x00007a0046617a20 */ /* 0x000fc80000410000 */
[----:B------:R-:W-:-:S04]  /*1b40*/  @P1 FMUL.FTZ R96, R80, R97 ;  /* 0x0000006150601220 */ /* 0x000fc80000410000 */
[----:B------:R-:W-:Y:S01]  /*1b50*/  F2F.BF16.F32 R123, R96 ;  /* 0x00000060007b7304 */ /* 0x000fe20000202000 */
[----:B--2---:R-:W-:Y:S02]  /*1b60*/  @P1 MOV R70, R68 ;  /* 0x0000004400461202 */ /* 0x004fe40000000f00 */
[----:B------:R-:W-:Y:S02]  /*1b70*/  @P5 SHF.R.U64 R68, R68, 0x10, R69 ;  /* 0x0000001044445819 */ /* 0x000fe40000001245 */
[----:B------:R-:W-:Y:S02]  /*1b80*/  @P1 PRMT R70, RZ, 0x5410, R70 ;  /* 0x00005410ff461816 */ /* 0x000fe40000000046 */
[----:B------:R-:W-:-:S03]  /*1b90*/  @P5 PRMT R68, RZ, 0x5410, R68 ;  /* 0x00005410ff445816 */ /* 0x000fc60000000044 */
[----:B------:R-:W-:Y:S01]  /*1ba0*/  @P1 FMUL.FTZ R71, R97, R70 ;  /* 0x0000004661471220 */ /* 0x000fe20000410000 */
[----:B------:R-:W-:Y:S01]  /*1bb0*/  ISETP.NE.U32.AND P1, PT, RZ, c[0x0][0x258], PT ;  /* 0x00009600ff007a0c */ /* 0x000fe20003f25070 */
[----:B------:R-:W-:Y:S02]  /*1bc0*/  FFMA.FTZ R70, R102, R75, R74 ;  /* 0x0000004b66467223 */ /* 0x000fe4000001004a */
[----:B------:R-:W-:Y:S01]  /*1bd0*/  FADD.FTZ R20, R20, R71 ;  /* 0x0000004714147221 */ /* 0x000fe20000010000 */
[----:B------:R-:W-:Y:S01]  /*1be0*/  ISETP.NE.AND.EX P1, PT, RZ, c[0x0][0x25c], PT, P1 ;  /* 0x00009700ff007a0c */ /* 0x000fe20003f25310 */
[----:B------:R-:W-:Y:S01]  /*1bf0*/  FADD.FTZ R97, R107, -R70 ;  /* 0x800000466b617221 */ /* 0x000fe20000010000 */
[----:B------:R-:W-:Y:S02]  /*1c00*/  MOV R71, RZ ;  /* 0x000000ff00477202 */ /* 0x000fe40000000f00 */
[----:B------:R-:W-:Y:S01]  /*1c10*/  SEL R64, R73, R64, P1 ;  /* 0x0000004049407207 */ /* 0x000fe20000800000 */
[----:B------:R-:W-:-:S02]  /*1c20*/  FMUL.FTZ R70, R6, R97 ;  /* 0x0000006106467220 */ /* 0x000fc40000410000 */
[----:B------:R-:W-:Y:S02]  /*1c30*/  FFMA.FTZ R73, R105, R75, R74 ;  /* 0x0000004b69497223 */ /* 0x000fe4000001004a */
[----:B------:R-:W-:Y:S02]  /*1c40*/  @P0 FADD.FTZ R70, R57, R70 ;  /* 0x0000004639460221 */ /* 0x000fe40000010000 */
[----:B------:R-:W-:Y:S02]  /*1c50*/  FADD.FTZ R73, R106, -R73 ;  /* 0x800000496a497221 */ /* 0x000fe40000010000 */
[C---:B------:R-:W-:Y:S01]  /*1c60*/  FMUL.FTZ R72, R70.reuse, R5 ;  /* 0x0000000546487220 */ /* 0x040fe20000410000 */
[----:B------:R-:W-:Y:S01]  /*1c70*/  SEL R65, R70, R65, P1 ;  /* 0x0000004146417207 */ /* 0x000fe20000800000 */
[----:B------:R-:W-:Y:S01]  /*1c80*/  FMUL.FTZ R73, R6, R73 ;  /* 0x0000004906497220 */ /* 0x000fe20000410000 */
[----:B------:R-:W-:Y:S01]  /*1c90*/  MOV R70, RZ ;  /* 0x000000ff00467202 */ /* 0x000fe20000000f00 */
[----:B------:R-:W-:-:S02]  /*1ca0*/  FMUL.FTZ R72, R72, c[0x0][0x1e8] ;  /* 0x00007a0048487a20 */ /* 0x000fc40000410000 */
[----:B------:R-:W-:Y:S02]  /*1cb0*/  @P0 FADD.FTZ R73, R58, R73 ;  /* 0x000000493a490221 */ /* 0x000fe40000010000 */
[----:B------:R-:W-:Y:S01]  /*1cc0*/  @P5 FMUL.FTZ R70, R72, R68 ;  /* 0x0000004448465220 */ /* 0x000fe20000410000 */
[----:B------:R-:W-:Y:S02]  /*1cd0*/  HFMA2.MMA R68, -RZ, RZ, 0, 0 ;  /* 0x00000000ff447435 */ /* 0x000fe400000001ff */
[----:B------:R-:W-:Y:S01]  /*1ce0*/  SEL R66, R73, R66, P1 ;  /* 0x0000004249427207 */ /* 0x000fe20000800000 */
[----:B------:R-:W-:Y:S02]  /*1cf0*/  FADD.FTZ R21, R21, R70 ;  /* 0x0000004615157221 */ /* 0x000fe40000010000 */
[----:B------:R-:W-:Y:S02]  /*1d00*/  FMUL.FTZ R73, R73, R5 ;  /* 0x0000000549497220 */ /* 0x000fe40000410000 */
[----:B------:R-:W-:Y:S01]  /*1d10*/  @P5 FMUL.FTZ R68, R79, R72 ;  /* 0x000000484f445220 */ /* 0x000fe20000410000 */
[----:B------:R-:W-:Y:S01]  /*1d20*/  LOP3.LUT P5, RZ, R2, 0xff0000, RZ, 0xc0, !PT ;  /* 0x00ff000002ff7812 */ /* 0x000fe200078ac0ff */
[----:B------:R-:W-:-:S02]  /*1d30*/  FMUL.FTZ R73, R73, c[0x0][0x1e8] ;  /* 0x00007a0049497a20 */ /* 0x000fc40000410000 */
[----:B------:R-:W-:Y:S02]  /*1d40*/  FFMA.FTZ R72, R108, R75, R74 ;  /* 0x0000004b6c487223 */ /* 0x000fe4000001004a */
[----:B------:R-:W0:Y:S08]  /*1d50*/  F2F.BF16.F32 R68, R68 ;  /* 0x0000004400447304 */ /* 0x000e300000202000 */
[----:B------:R-:W-:-:S05]  /*1d60*/  @P5 IMAD.MOV.U32 R70, RZ, RZ, R69 ;  /* 0x000000ffff465224 */ /* 0x000fca00078e0045 */
[----:B------:R-:W-:-:S05]  /*1d70*/  @P5 PRMT R70, RZ, 0x5410, R70 ;  /* 0x00005410ff465816 */ /* 0x000fca0000000046 */
        /* <DEDUP_REMOVED lines=25> */
[----:B------:R-:W-:Y:S01]  /*1f10*/  LEA R68, P0, R4, c[0x0][0x248], 0x3 ;  /* 0x0000920004447a11 */ /* 0x000fe200078018ff */
[----:B0-----:R-:W-:-:S05]  /*1f20*/  IMAD.U32 R71, R125, 0x10000, RZ ;  /* 0x000100007d477824 */ /* 0x001fca00078e00ff */
[----:B------:R-:W-:Y:S02]  /*1f30*/  LOP3.LUT R71, R69, R71, R97, 0xfe, !PT ;  /* 0x0000004745477212 */ /* 0x000fe400078efe61 */
[C---:B------:R-:W-:Y:S02]  /*1f40*/  LEA.HI.X R69, R4.reuse, c[0x0][0x24c], RZ, 0x3, P0 ;  /* 0x0000930004457a11 */ /* 0x040fe400000f1cff */
[----:B------:R-:W-:-:S03]  /*1f50*/  IADD3 R4, R4, 0x80, RZ ;  /* 0x0000008004047810 */ /* 0x000fc60007ffe0ff */
[----:B------:R1:W-:Y:S04]  /*1f60*/  STG.E.64 [R68.64], R70 ;  /* 0x0000004644007986 */ /* 0x0003e8000c101b04 */
.L_x_2706:
[----:B------:R-:W-:Y:S05]  /*1f70*/  BSYNC B0 ;  /* 0x0000000000007941 */ /* 0x000fea0003800000 */
.L_x_2705:
[----:B------:R-:W-:Y:S01]  /*1f80*/  BSSY B0, `(.L_x_2707) ;  /* 0x0000055000007945 */ /* 0x000fe20003800000 */
[----:B------:R-:W-:Y:S05]  /*1f90*/  @!P4 BRA `(.L_x_2708) ;  /* 0x000005300000c947 */ /* 0x000fea0003800000 */
[----:B-1----:R-:W-:-:S05]  /*1fa0*/  MOV R69, 0x8 ;  /* 0x0000000800457802 */ /* 0x002fca0000000f00 */
        /* <DEDUP_REMOVED lines=8> */
[----:B------:R-:W-:-:S03]  /*2030*/  LOP3.LUT P5, RZ, R0, 0xff00, RZ, 0xc0, !PT ;  /* 0x0000ff0000ff7812 */ /* 0x000fc600078ac0ff */
[----:B-----5:R-:W-:Y:S02]  /*2040*/  FMUL.FTZ R73, R6, R71 ;  /* 0x0000004706497220 */ /* 0x020fe40000410000 */
[----:B------:R-:W-:-:S06]  /*2050*/  IMAD.MOV.U32 R71, RZ, RZ, RZ ;  /* 0x000000ffff477224 */ /* 0x000fcc00078e00ff */
[----:B------:R-:W-:-:S04]  /*2060*/  @P1 FADD.FTZ R73, R60, R73 ;  /* 0x000000493c491221 */ /* 0x000fc80000010000 */
[----:B------:R-:W-:-:S04]  /*2070*/  FMUL.FTZ R70, R73, R5 ;  /* 0x0000000549467220 */ /* 0x000fc80000410000 */
[----:B------:R-:W-:-:S04]  /*2080*/  FMUL.FTZ R97, R70, c[0x0][0x1e8] ;  /* 0x00007a0046617a20 */ /* 0x000fc80000410000 */
[----:B------:R-:W-:Y:S01]  /*2090*/  @P0 FMUL.FTZ R96, R76, R97 ;  /* 0x000000614c600220 */ /* 0x000fe20000410000 */
        /* <DEDUP_REMOVED lines=9> */
[----:B------:R-:W-:-:S03]  /*2130*/  FADD.FTZ R97, R115, -R70 ;  /* 0x8000004673617221 */ /* 0x000fc60000010000 */
[----:B------:R-:W-:Y:S01]  /*2140*/  SEL R64, R73, R64, P0 ;  /* 0x0000004049407207 */ /* 0x000fe20000000000 */
[----:B------:R-:W-:Y:S01]  /*2150*/  FMUL.FTZ R70, R6, R97 ;  /* 0x0000006106467220 */ /* 0x000fe20000410000 */
[----:B------:R-:W-:Y:S01]  /*2160*/  HFMA2.MMA R97, -RZ, RZ, 0, 0 ;  /* 0x00000000ff617435 */ /* 0x000fe200000001ff */
        /* <DEDUP_REMOVED lines=9> */
[----:B------:R-:W-:Y:S02]  /*2200*/  @P5 FMUL.FTZ R70, R72, R68 ;  /* 0x0000004448465220 */ /* 0x000fe40000410000 */
[----:B------:R-:W-:Y:S01]  /*2210*/  IMAD.MOV.U32 R68, RZ, RZ, RZ ;  /* 0x000000ffff447224 */ /* 0x000fe200078e00ff */
[----:B------:R-:W-:Y:S01]  /*2220*/  SEL R66, R73, R66, P0 ;  /* 0x0000004249427207 */ /* 0x000fe20000000000 */
[----:B------:R-:W-:Y:S01]  /*2230*/  @P5 FMUL.FTZ R68, R13, R72 ;  /* 0x000000480d445220 */ /* 0x000fe20000410000 */
[----:B------:R-:W-:Y:S01]  /*2240*/  LOP3.LUT P5, RZ, R0, 0xff0000, RZ, 0xc0, !PT ;  /* 0x00ff000000ff7812 */ /* 0x000fe200078ac0ff */
[----:B------:R-:W-:Y:S02]  /*2250*/  FFMA.FTZ R74, R116, R75, R74 ;  /* 0x0000004b744a7223 */ /* 0x000fe4000001004a */
[----:B------:R-:W-:-:S02]  /*2260*/  FADD.FTZ R17, R17, R70 ;  /* 0x0000004611117221 */ /* 0x000fc40000010000 */
[----:B------:R-:W-:Y:S01]  /*2270*/  FMUL.FTZ R73, R73, R5 ;  /* 0x0000000549497220 */ /* 0x000fe20000410000 */
[----:B------:R-:W0:Y:S01]  /*2280*/  F2F.BF16.F32 R68, R68 ;  /* 0x0000004400447304 */ /* 0x000e220000202000 */
[----:B------:R-:W-:Y:S02]  /*2290*/  FADD.FTZ R75, R117, -R74 ;  /* 0x8000004a754b7221 */ /* 0x000fe40000010000 */
[----:B------:R-:W-:Y:S02]  /*22a0*/  FMUL.FTZ R73, R73, c[0x0][0x1e8] ;  /* 0x00007a0049497a20 */ /* 0x000fe40000410000 */
[----:B------:R-:W-:Y:S02]  /*22b0*/  FMUL.FTZ R6, R6, R75 ;  /* 0x0000004b06067220 */ /* 0x000fe40000410000 */
[----:B------:R-:W-:Y:S01]  /*22c0*/  @P5 MOV R70, R69 ;  /* 0x0000004500465202 */ /* 0x000fe20000000f00 */
[----:B------:R-:W-:Y:S01]  /*22d0*/  IMAD.MOV.U32 R74, RZ, RZ, RZ ;  /* 0x000000ffff4a7224 */ /* 0x000fe200078e00ff */
[----:B------:R-:W1:Y:S01]  /*22e0*/  F2F.BF16.F32 R75, R96 ;  /* 0x00000060004b7304 */ /* 0x000e620000202000 */
[----:B------:R-:W-:Y:S01]  /*22f0*/  @P5 FMUL.FTZ R74, R12, R73 ;  /* 0x000000490c4a5220 */ /* 0x000fe20000410000 */
[----:B------:R-:W-:Y:S01]  /*2300*/  @P5 PRMT R70, RZ, 0x5410, R70 ;  /* 0x00005410ff465816 */ /* 0x000fe20000000046 */
[----:B------:R-:W-:Y:S01]  /*2310*/  @P1 FADD.FTZ R6, R63, R6 ;  /* 0x000000063f061221 */ /* 0x000fe20000010000 */
[----:B------:R-:W-:-:S03]  /*2320*/  ISETP.NE.U32.AND P1, PT, RZ, c[0x0][0x258], PT ;  /* 0x00009600ff007a0c */ /* 0x000fc60003f25070 */
[----:B------:R-:W-:Y:S01]  /*2330*/  @P5 FMUL.FTZ R97, R73, R70 ;  /* 0x0000004649615220 */ /* 0x000fe20000410000 */
[----:B------:R-:W-:Y:S01]  /*2340*/  LOP3.LUT P5, RZ, R0, 0xff000000, RZ, 0xc0, !PT ;  /* 0xff00000000ff7812 */ /* 0x000fe200078ac0ff */
[----:B------:R-:W-:Y:S01]  /*2350*/  FMUL.FTZ R124, R6, R5 ;  /* 0x00000005067c7220 */ /* 0x000fe20000410000 */
[----:B------:R-:W-:Y:S01]  /*2360*/  MOV R5, RZ ;  /* 0x000000ff00057202 */ /* 0x000fe20000000f00 */
[----:B------:R-:W-:Y:S01]  /*2370*/  F2F.BF16.F32 R74, R74 ;  /* 0x0000004a004a7304 */ /* 0x000fe20000202000 */
[----:B------:R-:W-:Y:S01]  /*2380*/  ISETP.NE.AND.EX P1, PT, RZ, c[0x0][0x25c], PT, P1 ;  /* 0x00009700ff007a0c */ /* 0x000fe20003f25310 */
[----:B------:R-:W-:Y:S01]  /*2390*/  FMUL.FTZ R124, R124, c[0x0][0x1e8] ;  /* 0x00007a007c7c7a20 */ /* 0x000fe20000410000 */
[----:B------:R-:W-:Y:S01]  /*23a0*/  SEL R67, R6, R67, P0 ;  /* 0x0000004306437207 */ /* 0x000fe20000000000 */
[----:B0-----:R-:W-:-:S04]  /*23b0*/  IMAD.WIDE.U32 R70, R68, 0x10000, RZ ;  /* 0x0001000044467825 */ /* 0x001fc800078e00ff */
[----:B------:R-:W-:Y:S01]  /*23c0*/  FADD.FTZ R18, R18, R97 ;  /* 0x0000006112127221 */ /* 0x000fe20000010000 */
[----:B-1----:R-:W-:Y:S01]  /*23d0*/  LOP3.LUT R72, R70, R75, RZ, 0xfc, !PT ;  /* 0x0000004b46487212 */ /* 0x002fe200078efcff */
[----:B------:R-:W-:-:S06]  /*23e0*/  @P5 FMUL.FTZ R5, R11, R124 ;  /* 0x0000007c0b055220 */ /* 0x000fcc0000410000 */
[----:B------:R-:W0:Y:S02]  /*23f0*/  F2F.BF16.F32 R5, R5 ;  /* 0x0000000500057304 */ /* 0x000e240000202000 */
[----:B0-----:R-:W-:Y:S02]  /*2400*/  SHF.L.U32 R73, R5, 0x10, RZ ;  /* 0x0000001005497819 */ /* 0x001fe400000006ff */
[----:B------:R-:W-:Y:S02]  /*2410*/  @P5 SHF.R.U32.HI R5, RZ, 0x10, R69 ;  /* 0x00000010ff055819 */ /* 0x000fe40000011645 */
[----:B------:R-:W-:Y:S02]  /*2420*/  LOP3.LUT R73, R71, R73, R74, 0xfe, !PT ;  /* 0x0000004947497212 */ /* 0x000fe400078efe4a */
[----:B------:R-:W-:Y:S02]  /*2430*/  @P1 LEA R74, P0, R4, c[0x0][0x258], 0x4 ;  /* 0x00009600044a1a11 */ /* 0x000fe400078020ff */
[----:B------:R-:W-:-:S02]  /*2440*/  @P5 PRMT R5, RZ, 0x5410, R5 ;  /* 0x00005410ff055816 */ /* 0x000fc40000000005 */
[C---:B------:R-:W-:Y:S02]  /*2450*/  @P1 LEA.HI.X R75, R4.reuse, c[0x0][0x25c], RZ, 0x4, P0 ;  /* 0x00009700044b1a11 */ /* 0x040fe400000f24ff */
[----:B------:R-:W-:-:S03]  /*2460*/  LEA R70, P0, R4, c[0x0][0x248], 0x3 ;  /* 0x0000920004467a11 */ /* 0x000fc600078018ff */
[----:B------:R0:W-:Y:S01]  /*2470*/  @P1 STG.E.128 [R74.64], R64 ;  /* 0x000000404a001986 */ /* 0x0001e2000c101d04 */
[----:B------:R-:W-:Y:S01]  /*2480*/  LEA.HI.X R71, R4, c[0x0][0x24c], RZ, 0x3, P0 ;  /* 0x0000930004477a11 */ /* 0x000fe200000f1cff */
[----:B------:R-:W-:Y:S02]  /*2490*/  IMAD.MOV.U32 R4, RZ, RZ, RZ ;  /* 0x000000ffff047224 */ /* 0x000fe400078e00ff */
[----:B------:R-:W-:Y:S02]  /*24a0*/  @P5 FMUL.FTZ R4, R124, R5 ;  /* 0x000000057c045220 */ /* 0x000fe40000410000 */
[----:B------:R0:W-:Y:S02]  /*24b0*/  STG.E.64 [R70.64], R72 ;  /* 0x0000004846007986 */ /* 0x0001e4000c101b04 */
[----:B------:R-:W-:Y:S02]  /*24c0*/  FADD.FTZ R19, R19, R4 ;  /* 0x0000000413137221 */ /* 0x000fe40000010000 */
.L_x_2708:
[----:B------:R-:W-:Y:S05]  /*24d0*/  BSYNC B0 ;  /* 0x0000000000007941 */ /* 0x000fea0003800000 */
.L_x_2707:
[----:B------:R-:W-:Y:S02]  /*24e0*/  IADD3 R89, R89, c[0x0][0x160], RZ ;  /* 0x0000580059597a10 */ /* 0x000fe40007ffe0ff */
[----:B------:R-:W-:-:S02]  /*24f0*/  LOP3.LUT P1, RZ, R15, 0xff, RZ, 0xc0, !PT ;  /* 0x000000ff0fff7812 */ /* 0x000fc4000782c0ff */
[----:B------:R-:W-:Y:S02]  /*2500*/  ISETP.GE.AND P0, PT, R89, c[0x0][0x164], PT ;  /* 0x0000590059007a0c */ /* 0x000fe40003f06270 */
[----:B------:R-:W-:-:S11]  /*2510*/  SEL R15, RZ, 0x1, P1 ;  /* 0x00000001ff0f7807 */ /* 0x000fd60000800000 */
[----:B01---5:R-:W-:Y:S01]  /*2520*/  @P0 CALL.REL.NOINC `(.L_x_2694) ;  /* 0x0000001000000944 */ /* 0x023fe20003c00000 */
[----:B------:R-:W-:Y:S05]  /*2530*/  BRA `(.L_x_2709) ;  /* 0xffffe11000007947 */ /* 0x000fea000383ffff */
.L_x_2694:
[----:B-1----:R-:W0:Y:S01]  /*2540*/  S2UR UR6, SR_CTAID.X ;  /* 0x00000000000679c3 */ /* 0x002e220000002500 */
[----:B------:R-:W0:Y:S01]  /*2550*/  S2R R0, SR_TID.X ;  /* 0x0000000000007919 */ /* 0x000e220000002100 */
[----:B------:R-:W-:Y:S02]  /*2560*/  @P2 MOV R7, 0x10 ;  /* 0x0000001000072802 */ /* 0x000fe40000000f00 */
[----:B------:R-:W-:Y:S02]  /*2570*/  @P3 MOV R13, 0x10 ;  /* 0x00000010000d3802 */ /* 0x000fe40000000f00 */
[----:B0-----:R-:W-:-:S05]  /*2580*/  LEA.HI R0, R0, UR6, RZ, 0x19 ;  /* 0x0000000600007c11 */ /* 0x001fca000f8fc8ff */
[----:B------:R-:W-:-:S05]  /*2590*/  IMAD R0, R0, c[0x0][0x168], RZ ;  /* 0x00005a0000007a24 */ /* 0x000fca00078e02ff */
[----:B------:R-:W-:-:S05]  /*25a0*/  LEA.HI R0, R0, R95, RZ, 0x1e ;  /* 0x0000005f00007211 */ /* 0x000fca00078ff0ff */
[----:B-----5:R-:W-:-:S04]  /*25b0*/  @P2 IMAD.WIDE.U32 R2, R0, R7, c[0x0][0x220] ;  /* 0x0000880000022625 */ /* 0x020fc800078e0007 */
        /* <DEDUP_REMOVED lines=22> */
.L_x_2701:
[----:B------:R-:W-:Y:S01]  /*2720*/  HFMA2.MMA R74, -RZ, RZ, 0, 9.5367431640625e-07 ;  /* 0x00000010ff4a7435 */ /* 0x000fe200000001ff */
[----:B------:R-:W-:Y:S01]  /*2730*/  MOV R97, R75 ;  /* 0x0000004b00617202 */ /* 0x000fe20000000f00 */
[----:B------:R-:W-:Y:S01]  /*2740*/  IMAD.MOV.U32 R72, RZ, RZ, 0x1f ;  /* 0x0000001fff487424 */ /* 0x000fe200078e00ff */
[----:B------:R-:W-:-:S02]  /*2750*/  MOV R71, 0xffffffff ;  /* 0xffffffff00477802 */ /* 0x000fc40000000f00 */
[----:B------:R-:W-:Y:S02]  /*2760*/  MOV R68, 0x2780 ;  /* 0x0000278000447802 */ /* 0x000fe40000000f00 */
[----:B-----5:R-:W-:Y:S05]  /*2770*/  CALL.REL.NOINC `($__internal_74_$__cuda_sm70_shflsync_down_p) ;  /* 0x0000046000007944 */ /* 0x020fea0003c00000 */
[----:B-1----:R-:W-:Y:S01]  /*2780*/  MOV R70, R72 ;  /* 0x0000004800467202 */ /* 0x002fe20000000f00 */
[----:B0-----:R-:W-:Y:S05]  /*2790*/  BRA `(.L_x_2710) ;  /* 0xffffea7000007947 */ /* 0x001fea000383ffff */
.L_x_2702:
[----:B------:R-:W-:Y:S01]  /*27a0*/  HFMA2.MMA R74, -RZ, RZ, 0, 9.5367431640625e-07 ;  /* 0x00000010ff4a7435 */ /* 0x000fe200000001ff */
[----:B------:R-:W-:Y:S01]  /*27b0*/  IMAD.MOV.U32 R97, RZ, RZ, R73 ;  /* 0x000000ffff617224 */ /* 0x000fe200078e0049 */
[----:B------:R-:W-:Y:S01]  /*27c0*/  MOV R72, 0x1f ;  /* 0x0000001f00487802 */ /* 0x000fe20000000f00 */
[----:B------:R-:W-:Y:S01]  /*27d0*/  IMAD.MOV.U32 R71, RZ, RZ, -0x1 ;  /* 0xffffffffff477424 */ /* 0x000fe200078e00ff */
[----:B------:R-:W-:Y:S02]  /*27e0*/  MOV R68, 0x2800 ;  /* 0x0000280000447802 */ /* 0x000fe40000000f00 */
[----:B01---5:R-:W-:Y:S05]  /*27f0*/  CALL.REL.NOINC `($__internal_74_$__cuda_sm70_shflsync_down_p) ;  /* 0x000003e000007944 */ /* 0x023fea0003c00000 */
[----:B------:R-:W-:Y:S01]  /*2800*/  FADD.FTZ R75, R70, R75 ;  /* 0x0000004b464b7221 */ /* 0x000fe20000010000 */
[----:B0-----:R-:W-:Y:S01]  /*2810*/  HFMA2.MMA R74, -RZ, RZ, 0, 4.76837158203125e-07 ;  /* 0x00000008ff4a7435 */ /* 0x001fe200000001ff */
[----:B-1----:R-:W-:Y:S01]  /*2820*/  FADD.FTZ R73, R73, R72 ;  /* 0x0000004849497221 */ /* 0x002fe20000010000 */
[----:B------:R-:W-:Y:S01]  /*2830*/  MOV R72, 0x1f ;  /* 0x0000001f00487802 */ /* 0x000fe20000000f00 */
[----:B------:R-:W-:Y:S01]  /*2840*/  IMAD.MOV.U32 R71, RZ, RZ, -0x1 ;  /* 0xffffffffff477424 */ /* 0x000fe200078e00ff */
[----:B------:R-:W-:-:S02]  /*2850*/  MOV R97, R75 ;  /* 0x0000004b00617202 */ /* 0x000fc40000000f00 */
[----:B------:R-:W-:Y:S02]  /*2860*/  MOV R68, 0x2880 ;  /* 0x0000288000447802 */ /* 0x000fe40000000f00 */
[----:B------:R-:W-:Y:S05]  /*2870*/  CALL.REL.NOINC `($__internal_74_$__cuda_sm70_shflsync_down_p) ;  /* 0x0000036000007944 */ /* 0x000fea0003c00000 */
[----:B0-----:R-:W-:Y:S01]  /*2880*/  HFMA2.MMA R74, -RZ, RZ, 0, 4.76837158203125e-07 ;  /* 0x00000008ff4a7435 */ /* 0x001fe200000001ff */
[----:B-1----:R-:W-:Y:S01]  /*2890*/  MOV R70, R72 ;  /* 0x0000004800467202 */ /* 0x002fe20000000f00 */
[----:B------:R-:W-:Y:S01]  /*28a0*/  IMAD.MOV.U32 R97, RZ, RZ, R73 ;  /* 0x000000ffff617224 */ /* 0x000fe200078e0049 */
[----:B------:R-:W-:Y:S01]  /*28b0*/  MOV R72, 0x1f ;  /* 0x0000001f00487802 */ /* 0x000fe20000000f00 */
[----:B------:R-:W-:Y:S01]  /*28c0*/  IMAD.MOV.U32 R71, RZ, RZ, -0x1 ;  /* 0xffffffffff477424 */ /* 0x000fe200078e00ff */
[----:B------:R-:W-:Y:S02]  /*28d0*/  MOV R68, 0x28f0 ;  /* 0x000028f000447802 */ /* 0x000fe40000000f00 */
[----:B------:R-:W-:Y:S05]  /*28e0*/  CALL.REL.NOINC `($__internal_74_$__cuda_sm70_shflsync_down_p) ;  /* 0x000002f000007944 */ /* 0x000fea0003c00000 */
[----:B------:R-:W-:Y:S01]  /*28f0*/  FADD.FTZ R75, R70, R75 ;  /* 0x0000004b464b7221 */ /* 0x000fe20000010000 */
[----:B0-----:R-:W-:Y:S01]  /*2900*/  HFMA2.MMA R74, -RZ, RZ, 0, 2.384185791015625e-07 ;  /* 0x00000004ff4a7435 */ /* 0x001fe200000001ff */
[----:B-1----:R-:W-:Y:S01]  /*2910*/  FADD.FTZ R73, R73, R72 ;  /* 0x0000004849497221 */ /* 0x002fe20000010000 */
[----:B------:R-:W-:Y:S01]  /*2920*/  MOV R72, 0x1f ;  /* 0x0000001f00487802 */ /* 0x000fe20000000f00 */
[----:B------:R-:W-:Y:S01]  /*2930*/  IMAD.MOV.U32 R71, RZ, RZ, -0x1 ;  /* 0xffffffffff477424 */ /* 0x000fe200078e00ff */
[----:B------:R-:W-:-:S02]  /*2940*/  MOV R97, R75 ;  /* 0x0000004b00617202 */ /* 0x000fc40000000f00 */
[----:B------:R-:W-:Y:S02]  /*2950*/  MOV R68, 0x2970 ;  /* 0x0000297000447802 */ /* 0x000fe40000000f00 */
[----:B------:R-:W-:Y:S05]  /*2960*/  CALL.REL.NOINC `($__internal_74_$__cuda_sm70_shflsync_down_p) ;  /* 0x0000027000007944 */ /* 0x000fea0003c00000 */
[----:B0-----:R-:W-:Y:S01]  /*2970*/  HFMA2.MMA R74, -RZ, RZ, 0, 2.384185791015625e-07 ;  /* 0x00000004ff4a7435 */ /* 0x001fe200000001ff */
[----:B-1----:R-:W-:Y:S01]  /*2980*/  MOV R70, R72 ;  /* 0x0000004800467202 */ /* 0x002fe20000000f00 */
[----:B------:R-:W-:Y:S01]  /*2990*/  IMAD.MOV.U32 R97, RZ, RZ, R73 ;  /* 0x000000ffff617224 */ /* 0x000fe200078e0049 */
[----:B------:R-:W-:Y:S01]  /*29a0*/  MOV R72, 0x1f ;  /* 0x0000001f00487802 */ /* 0x000fe20000000f00 */
[----:B------:R-:W-:Y:S01]  /*29b0*/  IMAD.MOV.U32 R71, RZ, RZ, -0x1 ;  /* 0xffffffffff477424 */ /* 0x000fe200078e00ff */
[----:B------:R-:W-:Y:S02]  /*29c0*/  MOV R68, 0x29e0 ;  /* 0x000029e000447802 */ /* 0x000fe40000000f00 */
[----:B------:R-:W-:Y:S05]  /*29d0*/  CALL.REL.NOINC `($__internal_74_$__cuda_sm70_shflsync_down_p) ;  /* 0x0000020000007944 */ /* 0x000fea0003c00000 */
[----:B------:R-:W-:Y:S01]  /*29e0*/  FADD.FTZ R75, R70, R75 ;  /* 0x0000004b464b7221 */ /* 0x000fe20000010000 */
[----:B0-----:R-:W-:Y:S01]  /*29f0*/  HFMA2.MMA R74, -RZ, RZ, 0, 1.1920928955078125e-07 ;  /* 0x00000002ff4a7435 */ /* 0x001fe200000001ff */
[----:B-1----:R-:W-:Y:S01]  /*2a00*/  FADD.FTZ R73, R73, R72 ;  /* 0x0000004849497221 */ /* 0x002fe20000010000 */
[----:B------:R-:W-:Y:S01]  /*2a10*/  MOV R72, 0x1f ;  /* 0x0000001f00487802 */ /* 0x000fe20000000f00 */
[----:B------:R-:W-:Y:S01]  /*2a20*/  IMAD.MOV.U32 R71, RZ, RZ, -0x1 ;  /* 0xffffffffff477424 */ /* 0x000fe200078e00ff */
[----:B------:R-:W-:-:S02]  /*2a30*/  MOV R97, R75 ;  /* 0x0000004b00617202 */ /* 0x000fc40000000f00 */
[----:B------:R-:W-:Y:S02]  /*2a40*/  MOV R68, 0x2a60 ;  /* 0x00002a6000447802 */ /* 0x000fe40000000f00 */
[----:B------:R-:W-:Y:S05]  /*2a50*/  CALL.REL.NOINC `($__internal_74_$__cuda_sm70_shflsync_down_p) ;  /* 0x0000018000007944 */ /* 0x000fea0003c00000 */
[----:B0-----:R-:W-:Y:S01]  /*2a60*/  HFMA2.MMA R74, -RZ, RZ, 0, 1.1920928955078125e-07 ;  /* 0x00000002ff4a7435 */ /* 0x001fe200000001ff */
[----:B-1----:R-:W-:Y:S01]  /*2a70*/  MOV R70, R72 ;  /* 0x0000004800467202 */ /* 0x002fe20000000f00 */
[----:B------:R-:W-:Y:S01]  /*2a80*/  IMAD.MOV.U32 R97, RZ, RZ, R73 ;  /* 0x000000ffff617224 */ /* 0x000fe200078e0049 */
[----:B------:R-:W-:Y:S01]  /*2a90*/  MOV R72, 0x1f ;  /* 0x0000001f00487802 */ /* 0x000fe20000000f00 */
[----:B------:R-:W-:Y:S01]  /*2aa0*/  IMAD.MOV.U32 R71, RZ, RZ, -0x1 ;  /* 0xffffffffff477424 */ /* 0x000fe200078e00ff */
[----:B------:R-:W-:Y:S02]  /*2ab0*/  MOV R68, 0x2ad0 ;  /* 0x00002ad000447802 */ /* 0x000fe40000000f00 */
[----:B------:R-:W-:Y:S05]  /*2ac0*/  CALL.REL.NOINC `($__internal_74_$__cuda_sm70_shflsync_down_p) ;  /* 0x0000011000007944 */ /* 0x000fea0003c00000 */
[----:B------:R-:W-:Y:S01]  /*2ad0*/  FADD.FTZ R75, R70, R75 ;  /* 0x0000004b464b7221 */ /* 0x000fe20000010000 */
[----:B0-----:R-:W-:Y:S01]  /*2ae0*/  HFMA2.MMA R74, -RZ, RZ, 0, 5.9604644775390625e-08 ;  /* 0x00000001ff4a7435 */ /* 0x001fe200000001ff */
[----:B-1----:R-:W-:Y:S01]  /*2af0*/  FADD.FTZ R73, R73, R72 ;  /* 0x0000004849497221 */ /* 0x002fe20000010000 */
[----:B------:R-:W-:Y:S01]  /*2b00*/  MOV R72, 0x1f ;  /* 0x0000001f00487802 */ /* 0x000fe20000000f00 */
[----:B------:R-:W-:Y:S01]  /*2b10*/  IMAD.MOV.U32 R71, RZ, RZ, -0x1 ;  /* 0xffffffffff477424 */ /* 0x000fe200078e00ff */
[----:B------:R-:W-:-:S02]  /*2b20*/  MOV R97, R75 ;  /* 0x0000004b00617202 */ /* 0x000fc40000000f00 */
[----:B------:R-:W-:Y:S02]  /*2b30*/  MOV R68, 0x2b50 ;  /* 0x00002b5000447802 */ /* 0x000fe40000000f00 */
[----:B------:R-:W-:Y:S05]  /*2b40*/  CALL.REL.NOINC `($__internal_74_$__cuda_sm70_shflsync_down_p) ;  /* 0x0000009000007944 */ /* 0x000fea0003c00000 */
[----:B0-----:R-:W-:Y:S01]  /*2b50*/  HFMA2.MMA R74, -RZ, RZ, 0, 5.9604644775390625e-08 ;  /* 0x00000001ff4a7435 */ /* 0x001fe200000001ff */
[----:B-1----:R-:W-:Y:S01]  /*2b60*/  MOV R96, R72 ;  /* 0x0000004800607202 */ /* 0x002fe20000000f00 */
[----:B------:R-:W-:Y:S01]  /*2b70*/  IMAD.MOV.U32 R97, RZ, RZ, R73 ;  /* 0x000000ffff617224 */ /* 0x000fe200078e0049 */
[----:B------:R-:W-:Y:S01]  /*2b80*/  MOV R72, 0x1f ;  /* 0x0000001f00487802 */ /* 0x000fe20000000f00 */
[----:B------:R-:W-:Y:S01]  /*2b90*/  IMAD.MOV.U32 R71, RZ, RZ, -0x1 ;  /* 0xffffffffff477424 */ /* 0x000fe200078e00ff */
[----:B------:R-:W-:Y:S02]  /*2ba0*/  MOV R68, 0x2bc0 ;  /* 0x00002bc000447802 */ /* 0x000fe40000000f00 */
[----:B------:R-:W-:Y:S05]  /*2bb0*/  CALL.REL.NOINC `($__internal_74_$__cuda_sm70_shflsync_down_p) ;  /* 0x0000002000007944 */ /* 0x000fea0003c00000 */
[----:B-1----:R-:W-:Y:S01]  /*2bc0*/  MOV R68, R72 ;  /* 0x0000004800447202 */ /* 0x002fe20000000f00 */
[----:B0-----:R-:W-:Y:S05]  /*2bd0*/  BRA `(.L_x_2711) ;  /* 0xffffe75000007947 */ /* 0x001fea000383ffff */
        .weak           $__internal_74_$__cuda_sm70_shflsync_down_p
        .type           $__internal_74_$__cuda_sm70_shflsync_down_p,@function
        .size           $__internal_74_$__cuda_sm70_shflsync_down_p,(.L_x_6723 - $__internal_74_$__cuda_sm70_shflsync_down_p)
$__internal_74_$__cuda_sm70_shflsync_down_p:
[----:B------:R-:W-:Y:S01]  /*2be0*/  HFMA2.MMA R69, -RZ, RZ, 0, 0 ;  /* 0x00000000ff457435 */ /* 0x000fe200000001ff */
[----:B------:R-:W-:Y:S04]  /*2bf0*/  WARPSYNC R71 ;  /* 0x0000004700007348 */ /* 0x000fe80003800000 */
[----:B------:R0:W1:Y:S01]  /*2c00*/  SHFL.DOWN PT, R72, R97, R74, R72 ;  /* 0x0800004a61487389 */ /* 0x00006200000e0048 */
[----:B------:R-:W-:Y:S05]  /*2c10*/  RET.REL.NODEC R68 `(_ZN10layer_norm13ln_bwd_kernelINS_13Kernel_traitsI13__nv_bfloat16S2_fS2_fjLj1536ELj1ELj1ELj4ELj8ENS_18Kernel_traits_baseILj1536ES2_S2_fS2_fjLj128EEEEELb1ELb1ELb0ELb0EEEvNS_9BwdParamsE) ;  /* 0xffffd3e044007950 */ /* 0x000fea0003c3ffff */
.L_x_2712:
        /* <DEDUP_REMOVED lines=14> */
.L_x_6723:


//--------------------- .text._ZN10layer_norm13ln_bwd_kernelINS_13Kernel_traitsI13__nv_bfloat16S2_fS2_fjLj1536ELj1ELj1ELj4ELj8ENS_18Kernel_traits_baseILj1536ES2_S2_fS2_fjLj128EEEEELb1ELb1ELb0ELb1EEEvNS_9BwdParamsE --------------------------
	.section	.text._ZN10layer_norm13ln_bwd_kernelINS_13Kernel_traitsI13__nv_bfloat16S2_fS2_fjLj1536ELj1ELj1ELj4ELj8ENS_18Kernel_traits_baseILj1536ES2_S2_fS2_fjLj128EEEEELb1ELb1ELb0ELb1EEEvNS_9BwdParamsE,"ax",@progbits
	.sectioninfo	@"SHI_REGISTERS=128"
	.align	128
        .global         _ZN10layer_norm13ln_bwd_kernelINS_13Kernel_traitsI13__nv_bfloat16S2_fS2_fjLj1536ELj1ELj1ELj4ELj8ENS_18Kernel_traits_baseILj1536ES2_S2_fS2_fjLj128EEEEELb1ELb1ELb0ELb1EEEvNS_9BwdParamsE
        .type           _ZN10layer_norm13ln_bwd_kernelINS_13Kernel_traitsI13__nv_bfloat16S2_fS2_fjLj1536ELj1ELj1ELj4ELj8ENS_18Kernel_traits_baseILj1536ES2_S2_fS2_fjLj128EEEEELb1ELb1ELb0ELb1EEEvNS_9BwdParamsE,@function
        .size           _ZN10layer_norm13ln_bwd_kernelINS_13Kernel_traitsI13__nv_bfloat16S2_fS2_fjLj1536ELj1ELj1ELj4ELj8ENS_18Kernel_traits_baseILj1536ES2_S2_fS2_fjLj128EEEEELb1ELb1ELb0ELb1EEEvNS_9BwdParamsE,(.L_x_6724 - _ZN10layer_norm13ln_bwd_kernelINS_13Kernel_traitsI13__nv_bfloat16S2_fS2_fjLj1536ELj1ELj1ELj4ELj8ENS_18Kernel_traits_baseILj1536ES2_S2_fS2_fjLj128EEEEELb1ELb1ELb0ELb1EEEvNS_9BwdParamsE)
        .other          _ZN10layer_norm13ln_bwd_kernelINS_13Kernel_traitsI13__nv_bfloat16S2_fS2_fjLj1536ELj1ELj1ELj4ELj8ENS_18Kernel_traits_baseILj1536ES2_S2_fS2_fjLj128EEEEELb1ELb1ELb0ELb1EEEvNS_9BwdParamsE,@"STO_CUDA_ENTRY STV_DEFAULT"
_ZN10layer_norm13ln_bwd_kernelINS_13Kernel_traitsI13__nv_bfloat16S2_fS2_fjLj1536ELj1ELj1ELj4ELj8ENS_18Kernel_traits_baseILj1536ES2_S2_fS2_fjLj128EEEEELb1ELb1ELb0ELb1EEEvNS_9BwdParamsE:
.text._ZN10layer_norm13ln_bwd_kernelINS_13Kernel_traitsI13__nv_bfloat16S2_fS2_fjLj1536ELj1ELj1ELj4ELj8ENS_18Kernel_traits_baseILj1536ES2_S2_fS2_fjLj128EEEEELb1ELb1ELb0ELb1EEEvNS_9BwdParamsE:
        /* <DEDUP_REMOVED lines=26> */
.L_x_2713:
        /* <DEDUP_REMOVED lines=20> */
[----:B------:R-:W-:Y:S01]  /*02e0*/  IMAD.MOV.U32 R64, RZ, RZ, RZ ;  /* 0x000000ffff407224 */ /* 0x000fe200078e00ff */
        /* <DEDUP_REMOVED lines=47> */
.L_x_2718:
[----:B------:R-:W-:Y:S01]  /*05e0*/  ISETP.NE.U32.AND P0, PT, RZ, c[0x0][0x1c0], PT ;  /* 0x00007000ff007a0c */ /* 0x000fe20003f05070 */
[----:B------:R-:W-:Y:S01]  /*05f0*/  IMAD R40, R96, c[0x0][0x168], RZ ;  /* 0x00005a0060287a24 */ /* 0x000fe200078e02ff */
[----:B------:R-:W-:-:S02]  /*0600*/  MOV R107, 0x4 ;  /* 0x00000004006b7802 */ /* 0x000fc40000000f00 */
[----:B------:R-:W-:Y:S02]  /*0610*/  ISETP.NE.AND.EX P0, PT, RZ, c[0x0][0x1c4], PT, P0 ;  /* 0x00007100ff007a0c */ /* 0x000fe40003f05300 */
[----:B------:R-:W-:Y:S01]  /*0620*/  SHF.R.S32.HI R41, RZ, 0x1f, R40 ;  /* 0x0000001fff297819 */ /* 0x000fe20000011428 */
[----:B------:R-:W-:Y:S01]  /*0630*/  IMAD.WIDE R46, R96, R107, c[0x0][0x1a0] ;  /* 0x00006800602e7625 */ /* 0x000fe200078e026b */
[----:B------:R-:W-:Y:S02]  /*0640*/  MOV R100, 0x8 ;  /* 0x0000000800647802 */ /* 0x000fe40000000f00 */
[----:B------:R-:W-:Y:S02]  /*0650*/  LEA.HI R41, R41, R40, RZ, 0x2 ;  /* 0x0000002829297211 */ /* 0x000fe400078f10ff */
[----:B------:R-:W-:Y:S01]  /*0660*/  LOP3.LUT R40, R0, 0x7f, RZ, 0xc0, !PT ;  /* 0x0000007f00287812 */ /* 0x000fe200078ec0ff */
[----:B------:R0:W2:Y:S01]  /*0670*/  LDG.E R112, [R46.64] ;  /* 0x000000042e707981 */ /* 0x0000a2000c1e1900 */
[----:B------:R-:W-:-:S02]  /*0680*/  SHF.R.S32.HI R43, RZ, 0x1f, R96 ;  /* 0x0000001fff2b7819 */ /* 0x000fc40000011460 */
[----:B------:R-:W-:Y:S02]  /*0690*/  LEA.HI.SX32 R69, R41, R40, 0x1e ;  /* 0x0000002829457211 */ /* 0x000fe400078ff2ff */
[C---:B------:R-:W-:Y:S02]  /*06a0*/  @P0 LEA R48, P1, R96.reuse, c[0x0][0x1c0], 0x1 ;  /* 0x0000700060300a11 */ /* 0x040fe400078208ff */
[----:B------:R-:W-:Y:S01]  /*06b0*/  MOV R116, 0x10 ;  /* 0x0000001000747802 */ /* 0x000fe20000000f00 */
[C---:B------:R-:W-:Y:S01]  /*06c0*/  IMAD.WIDE.U32 R110, R69.reuse, R100, c[0x0][0x208] ;  /* 0x00008200456e7625 */ /* 0x040fe200078e0064 */
[----:B------:R-:W-:Y:S02]  /*06d0*/  @P0 LEA.HI.X R49, R96, c[0x0][0x1c4], R43, 0x1, P1 ;  /* 0x0000710060310a11 */ /* 0x000fe400008f0c2b */
[C---:B------:R-:W-:Y:S02]  /*06e0*/  IADD3 R99, R69.reuse, 0x80, RZ ;  /* 0x0000008045637810 */ /* 0x040fe40007ffe0ff */
[C---:B------:R-:W-:Y:S01]  /*06f0*/  IADD3 R68, R69.reuse, 0x100, RZ ;  /* 0x0000010045447810 */ /* 0x040fe20007ffe0ff */
[----:B------:R-:W-:Y:S01]  /*0700*/  IMAD.WIDE.U32 R40, R69, R116, c[0x0][0x188] ;  /* 0x0000620045287625 */ /* 0x000fe200078e0074 */
[----:B------:R-:W3:Y:S03]  /*0710*/  LDG.E.64 R110, [R110.64] ;  /* 0x000000046e6e7981 */ /* 0x000ee6000c1e1b00 */
[C---:B------:R-:W-:Y:S01]  /*0720*/  IMAD.WIDE.U32 R108, R99.reuse, R100, c[0x0][0x208] ;  /* 0x00008200636c7625 */ /* 0x040fe200078e0064 */
[----:B------:R1:W4:Y:S03]  /*0730*/  @P0 LDG.E.U16 R113, [R48.64] ;  /* 0x0000000430710981 */ /* 0x000326000c1e1500 */
[----:B------:R-:W-:Y:S01]  /*0740*/  IMAD.WIDE.U32 R44, R99, R116, c[0x0][0x188] ;  /* 0x00006200632c7625 */ /* 0x000fe200078e0074 */
[----:B------:R-:W4:Y:S03]  /*0750*/  LDG.E.128 R40, [R40.64] ;  /* 0x0000000428287981 */ /* 0x000f26000c1e1d00 */
[C---:B------:R-:W-:Y:S01]  /*0760*/  IMAD.WIDE.U32 R100, R68.reuse, R100, c[0x0][0x208] ;  /* 0x0000820044647625 */ /* 0x040fe200078e0064 */
[----:B------:R-:W4:Y:S03]  /*0770*/  LDG.E.64 R108, [R108.64] ;  /* 0x000000046c6c7981 */ /* 0x000f26000c1e1b00 */
[----:B-1----:R-:W-:Y:S01]  /*0780*/  IMAD.WIDE.U32 R48, R68, R116, c[0x0][0x188] ;  /* 0x0000620044307625 */ /* 0x002fe200078e0074 */
[----:B0-----:R-:W4:Y:S03]  /*0790*/  LDG.E.128 R44, [R44.64] ;  /* 0x000000042c2c7981 */ /* 0x001f26000c1e1d00 */
[----:B------:R-:W-:Y:S01]  /*07a0*/  IMAD.WIDE R66, R96, R107, c[0x0][0x1a8] ;  /* 0x00006a0060427625 */ /* 0x000fe200078e026b */
[----:B------:R-:W4:Y:S04]  /*07b0*/  LDG.E.64 R100, [R100.64] ;  /* 0x0000000464647981 */ /* 0x000f28000c1e1b00 */
[----:B------:R-:W4:Y:S04]  /*07c0*/  LDG.E.128 R48, [R48.64] ;  /* 0x0000000430307981 */ /* 0x000f28000c1e1d00 */
[----:B------:R0:W4:Y:S01]  /*07d0*/  LDG.E R67, [R66.64] ;  /* 0x0000000442437981 */ /* 0x000122000c1e1900 */
[----:B------:R-:W-:-:S04]  /*07e0*/  ISETP.NE.U32.AND P1, PT, RZ, c[0x0][0x218], PT ;  /* 0x00008600ff007a0c */ /* 0x000fc80003f25070 */
[----:B------:R-:W-:Y:S01]  /*07f0*/  ISETP.NE.AND.EX P1, PT, RZ, c[0x0][0x21c], PT, P1 ;  /* 0x00008700ff007a0c */ /* 0x000fe20003f25310 */
[----:B------:R-:W-:Y:S01]  /*0800*/  IMAD.WIDE.U32 R102, R69, R107, c[0x0][0x190] ;  /* 0x0000640045667625 */ /* 0x000fe200078e006b */
[----:B------:R-:W-:-:S03]  /*0810*/  ULDC.U8 UR6, c[0x0][0x1f0] ;  /* 0x00007c0000067ab9 */ /* 0x000fc60000000000 */
[-C--:B------:R-:W-:Y:S01]  /*0820*/  IMAD.WIDE.U32 R104, R99, R107.reuse, c[0x0][0x190] ;  /* 0x0000640063687625 */ /* 0x080fe200078e006b */
[----:B------:R2:W5:Y:S07]  /*0830*/  LDG.E R98, [R102.64] ;  /* 0x0000000466627981 */ /* 0x00056e000c1e1900 */
[-C--:B------:R-:W-:Y:S01]  /*0840*/  @P1 IMAD.WIDE.U32 R118, R69, R116.reuse, c[0x0][0x218] ;  /* 0x0000860045761625 */ /* 0x080fe200078e0074 */
[----:B------:R1:W5:Y:S03]  /*0850*/  LDG.E R97, [R104.64] ;  /* 0x0000000468617981 */ /* 0x000366000c1e1900 */
[-C--:B------:R-:W-:Y:S01]  /*0860*/  @P1 IMAD.WIDE.U32 R114, R99, R116.reuse, c[0x0][0x218] ;  /* 0x0000860063721625 */ /* 0x080fe200078e0074 */
[----:B------:R0:W5:Y:S03]  /*0870*/  @P1 LDG.E.128 R24, [R118.64] ;  /* 0x0000000476181981 */ /* 0x000166000c1e1d00 */
[C---:B------:R-:W-:Y:S01]  /*0880*/  @P1 IMAD.WIDE.U32 R116, R68.reuse, R116, c[0x0][0x218] ;  /* 0x0000860044741625 */ /* 0x040fe200078e0074 */
[----:B------:R0:W5:Y:S04]  /*0890*/  @P1 LDG.E.128 R28, [R114.64] ;  /* 0x00000004721c1981 */ /* 0x000168000c1e1d00 */
[----:B------:R4:W5:Y:S01]  /*08a0*/  @P1 LDG.E.128 R32, [R116.64] ;  /* 0x0000000474201981 */ /* 0x000962000c1e1d00 */
[----:B------:R-:W-:Y:S01]  /*08b0*/  ISETP.NE.AND P1, PT, RZ, UR6, PT ;  /* 0x00000006ff007c0c */ /* 0x000fe2000bf25270 */
[----:B------:R-:W-:-:S05]  /*08c0*/  IMAD.WIDE.U32 R106, R68, R107, c[0x0][0x190] ;  /* 0x00006400446a7625 */ /* 0x000fca00078e006b */
[----:B0-----:R0:W5:Y:S01]  /*08d0*/  LDG.E R66, [R106.64] ;  /* 0x000000046a427981 */ /* 0x001162000c1e1900 */
[----:B------:R-:W-:Y:S02]  /*08e0*/  MOV R65, 0x3f800000 ;  /* 0x3f80000000417802 */ /* 0x000fe40000000f00 */
[----:B--2---:R-:W-:Y:S01]  /*08f0*/  FSEL R102, R112, RZ, !P1 ;  /* 0x000000ff70667208 */ /* 0x004fe20004800000 */
[----:B---3--:R-:W-:Y:S01]  /*0900*/  IMAD.MOV.U32 R112, RZ, RZ, R110 ;  /* 0x000000ffff707224 */ /* 0x008fe200078e006e */
[----:B-1----:R-:W-:Y:S02]  /*0910*/  SHF.R.U64 R105, R110, 0x10, R111 ;  /* 0x000000106e697819 */ /* 0x002fe4000000126f */
[----:B0-----:R-:W-:Y:S02]  /*0920*/  MOV R107, R111 ;  /* 0x0000006f006b7202 */ /* 0x001fe40000000f00 */
[----:B------:R-:W-:Y:S01]  /*0930*/  PRMT R112, RZ, 0x5410, R112 ;  /* 0x00005410ff707816 */ /* 0x000fe20000000070 */
[----:B----4-:R-:W-:-:S02]  /*0940*/  FADD.FTZ R116, -R102, R42 ;  /* 0x0000002a66747221 */ /* 0x010fc40000010100 */
[C---:B------:R-:W-:Y:S02]  /*0950*/  FADD.FTZ R114, -R102.reuse, R40 ;  /* 0x0000002866727221 */ /* 0x040fe40000010100 */
[----:B------:R-:W-:Y:S01]  /*0960*/  FADD.FTZ R120, -R102, R41 ;  /* 0x0000002966787221 */ /* 0x000fe20000010100 */
[----:B------:R-:W-:Y:S02]  /*0970*/  MOV R40, R108 ;  /* 0x0000006c00287202 */ /* 0x000fe40000000f00 */
[--C-:B------:R-:W-:Y:S01]  /*0980*/  SHF.R.U64 R41, R108, 0x10, R109.reuse ;  /* 0x000000106c297819 */ /* 0x100fe2000000126d */
[C---:B------:R-:W-:Y:S01]  /*0990*/  FADD.FTZ R104, -R102.reuse, R44 ;  /* 0x0000002c66687221 */ /* 0x040fe20000010100 */
[----:B------:R-:W-:Y:S01]  /*09a0*/  SHF.R.U32.HI R42, RZ, 0x10, R109 ;  /* 0x00000010ff2a7819 */ /* 0x000fe2000001166d */
[C---:B------:R-:W-:Y:S01]  /*09b0*/  FADD.FTZ R106, -R102.reuse, R45 ;  /* 0x0000002d666a7221 */ /* 0x040fe20000010100 */
[----:B------:R-:W-:Y:S01]  /*09c0*/  PRMT R105, RZ, 0x5410, R105 ;  /* 0x00005410ff697816 */ /* 0x000fe20000000069 */
[----:B------:R-:W-:Y:S01]  /*09d0*/  FADD.FTZ R108, -R102, R46 ;  /* 0x0000002e666c7221 */ /* 0x000fe20000010100 */
[----:B------:R-:W-:-:S02]  /*09e0*/  MOV R44, R100 ;  /* 0x00000064002c7202 */ /* 0x000fc40000000f00 */
[----:B------:R-:W-:Y:S01]  /*09f0*/  SHF.R.U64 R45, R100, 0x10, R101 ;  /* 0x00000010642d7819 */ /* 0x000fe20000001265 */
[C---:B------:R-:W-:Y:S01]  /*0a00*/  FADD.FTZ R48, -R102.reuse, R48 ;  /* 0x0000003066307221 */ /* 0x040fe20000010100 */
[----:B------:R-:W-:Y:S01]  /*0a10*/  MOV R46, R101 ;  /* 0x00000065002e7202 */ /* 0x000fe20000000f00 */
[----:B------:R-:W-:Y:S01]  /*0a20*/  FADD.FTZ R100, -R102, R49 ;  /* 0x0000003166647221 */ /* 0x000fe20000010100 */
[----:B------:R-:W-:Y:S01]  /*0a30*/  SHF.R.U32.HI R103, RZ, 0x10, R111 ;  /* 0x00000010ff677819 */ /* 0x000fe2000001166f */
[C---:B------:R-:W-:Y:S01]  /*0a40*/  FMUL.FTZ R117, R67.reuse, R116 ;  /* 0x0000007443757220 */ /* 0x040fe20000410000 */
[----:B------:R-:W-:Y:S01]  /*0a50*/  PRMT R107, RZ, 0x5410, R107 ;  /* 0x00005410ff6b7816 */ /* 0x000fe2000000006b */
[----:B------:R-:W-:Y:S01]  /*0a60*/  FMUL.FTZ R119, R67, R114 ;  /* 0x0000007243777220 */ /* 0x000fe20000410000 */
[----:B------:R-:W-:Y:S01]  /*0a70*/  PRMT R111, RZ, 0x5410, R42 ;  /* 0x00005410ff6f7816 */ /* 0x000fe2000000002a */
[----:B------:R-:W-:Y:S01]  /*0a80*/  FMUL.FTZ R116, R95, R112 ;  /* 0x000000705f747220 */ /* 0x000fe20000410000 */
[----:B------:R-:W-:Y:S01]  /*0a90*/  PRMT R41, RZ, 0x5410, R41 ;  /* 0x00005410ff297816 */ /* 0x000fe20000000029 */
[C---:B------:R-:W-:Y:S01]  /*0aa0*/  FMUL.FTZ R49, R67.reuse, R48 ;  /* 0x0000003043317220 */ /* 0x040fe20000410000 */
[----:B------:R-:W-:Y:S01]  /*0ab0*/  PRMT R42, RZ, 0x5410, R45 ;  /* 0x00005410ff2a7816 */ /* 0x000fe2000000002d */
[C---:B------:R-:W-:Y:S01]  /*0ac0*/  FMUL.FTZ R106, R67.reuse, R106 ;  /* 0x0000006a436a7220 */ /* 0x040fe20000410000 */
[----:B------:R-:W-:Y:S01]  /*0ad0*/  PRMT R45, RZ, 0x5410, R46 ;  /* 0x00005410ff2d7816 */ /* 0x000fe2000000002e */
[----:B------:R-:W-:-:S02]  /*0ae0*/  FMUL.FTZ R48, R67, R100 ;  /* 0x0000006443307220 */ /* 0x000fc40000410000 */
[----:B------:R-:W-:Y:S02]  /*0af0*/  FMUL.FTZ R120, R67, R120 ;  /* 0x0000007843787220 */ /* 0x000fe40000410000 */
[----:B------:R-:W-:Y:S02]  /*0b00*/  FMUL.FTZ R115, R81, R105 ;  /* 0x0000006951737220 */ /* 0x000fe40000410000 */
[----:B------:R-:W-:Y:S02]  /*0b10*/  FADD.FTZ R46, RZ, R116 ;  /* 0x00000074ff2e7221 */ /* 0x000fe40000010000 */
[----:B------:R-:W-:Y:S01]  /*0b20*/  FFMA.FTZ R100, R119, R116, RZ ;  /* 0x0000007477647223 */ /* 0x000fe200000100ff */
[----:B------:R-:W-:Y:S01]  /*0b30*/  PRMT R40, RZ, 0x5410, R40 ;  /* 0x00005410ff287816 */ /* 0x000fe20000000028 */
[----:B------:R-:W-:Y:S01]  /*0b40*/  FADD.FTZ R60, R107, R60 ;  /* 0x0000003c6b3c7221 */ /* 0x000fe20000010000 */
[----:B------:R-:W-:Y:S01]  /*0b50*/  PRMT R103, RZ, 0x5410, R103 ;  /* 0x00005410ff677816 */ /* 0x000fe20000000067 */
[----:B------:R-:W-:-:S02]  /*0b60*/  FFMA.FTZ R61, R117, R107, R61 ;  /* 0x0000006b753d7223 */ /* 0x000fc4000001003d */
[----:B------:R-:W-:Y:S02]  /*0b70*/  FMUL.FTZ R114, R94, R107 ;  /* 0x0000006b5e727220 */ /* 0x000fe40000410000 */
[----:B------:R-:W-:Y:S02]  /*0b80*/  FMUL.FTZ R104, R67, R104 ;  /* 0x0000006843687220 */ /* 0x000fe40000410000 */
[----:B------:R-:W-:Y:S02]  /*0b90*/  FADD.FTZ R54, R41, R54 ;  /* 0x0000003629367221 */ /* 0x000fe40000010000 */
[-C--:B------:R-:W-:Y:S02]  /*0ba0*/  FFMA.FTZ R55, R106, R41.reuse, R55 ;  /* 0x000000296a377223 */ /* 0x080fe40000010037 */
[----:B------:R-:W-:Y:S02]  /*0bb0*/  FMUL.FTZ R107, R79, R41 ;  /* 0x000000294f6b7220 */ /* 0x000fe40000410000 */
[----:B------:R-:W-:-:S02]  /*0bc0*/  FADD.FTZ R118, -R102, R43 ;  /* 0x0000002b66767221 */ /* 0x000fc40000010100 */
[----:B------:R-:W-:Y:S02]  /*0bd0*/  FADD.FTZ R41, R46, R115 ;  /* 0x000000732e297221 */ /* 0x000fe40000010000 */
[C---:B------:R-:W-:Y:S01]  /*0be0*/  FFMA.FTZ R100, R120.reuse, R115, R100 ;  /* 0x0000007378647223 */ /* 0x040fe20000010064 */
[----:B------:R-:W-:Y:S01]  /*0bf0*/  @P0 PRMT R65, RZ, 0x5410, R113 ;  /* 0x00005410ff410816 */ /* 0x000fe20000000071 */
[----:B------:R-:W-:Y:S02]  /*0c00*/  FADD.FTZ R62, R105, R62 ;  /* 0x0000003e693e7221 */ /* 0x000fe40000010000 */
[----:B------:R-:W-:Y:S02]  /*0c10*/  FFMA.FTZ R63, R120, R105, R63 ;  /* 0x00000069783f7223 */ /* 0x000fe4000001003f */
[----:B------:R-:W-:Y:S02]  /*0c20*/  FADD.FTZ R56, R40, R56 ;  /* 0x0000003828387221 */ /* 0x000fe40000010000 */
[----:B------:R-:W-:-:S02]  /*0c30*/  FFMA.FTZ R57, R104, R40, R57 ;  /* 0x0000002868397223 */ /* 0x000fc40000010039 */
[----:B------:R-:W-:Y:S02]  /*0c40*/  FMUL.FTZ R105, R93, R40 ;  /* 0x000000285d697220 */ /* 0x000fe40000410000 */
[----:B------:R-:W-:Y:S02]  /*0c50*/  FMUL.FTZ R118, R67, R118 ;  /* 0x0000007643767220 */ /* 0x000fe40000410000 */
[----:B------:R-:W-:Y:S02]  /*0c60*/  FMUL.FTZ R113, R80, R103 ;  /* 0x0000006750717220 */ /* 0x000fe40000410000 */
[----:B------:R-:W-:Y:S02]  /*0c70*/  FADD.FTZ R40, R41, R114 ;  /* 0x0000007229287221 */ /* 0x000fe40000010000 */
[----:B------:R-:W-:Y:S01]  /*0c80*/  FFMA.FTZ R100, R117, R114, R100 ;  /* 0x0000007275647223 */ /* 0x000fe20000010064 */
[----:B------:R-:W-:Y:S01]  /*0c90*/  MOV R43, R109 ;  /* 0x0000006d002b7202 */ /* 0x000fe20000000f00 */
[----:B------:R-:W-:-:S02]  /*0ca0*/  FADD.FTZ R40, R40, R113 ;  /* 0x0000007128287221 */ /* 0x000fc40000010000 */
[----:B------:R-:W-:Y:S01]  /*0cb0*/  FFMA.FTZ R41, R118, R113, R100 ;  /* 0x0000007176297223 */ /* 0x000fe20000010064 */
[----:B------:R-:W-:Y:S01]  /*0cc0*/  PRMT R43, RZ, 0x5410, R43 ;  /* 0x00005410ff2b7816 */ /* 0x000fe2000000002b */
[----:B------:R-:W-:Y:S02]  /*0cd0*/  FADD.FTZ R110, -R102, R47 ;  /* 0x0000002f666e7221 */ /* 0x000fe40000010100 */
[----:B------:R-:W-:Y:S02]  /*0ce0*/  FADD.FTZ R40, R40, R105 ;  /* 0x0000006928287221 */ /* 0x000fe40000010000 */
[----:B------:R-:W-:Y:S02]  /*0cf0*/  FFMA.FTZ R41, R104, R105, R41 ;  /* 0x0000006968297223 */ /* 0x000fe40000010029 */
[C---:B------:R-:W-:Y:S02]  /*0d00*/  FMUL.FTZ R110, R67.reuse, R110 ;  /* 0x0000006e436e7220 */ /* 0x040fe40000410000 */
[----:B------:R-:W-:-:S02]  /*0d10*/  FMUL.FTZ R108, R67, R108 ;  /* 0x0000006c436c7220 */ /* 0x000fc40000410000 */
        /* <DEDUP_REMOVED lines=13> */
[----:B------:R-:W-:Y:S01]  /*0df0*/  FFMA.FTZ R41, R110, R111, R41 ;  /* 0x0000006f6e297223 */ /* 0x000fe20000010029 */
[----:B------:R-:W-:Y:S01]  /*0e00*/  SHF.R.U32.HI R47, RZ, 0x10, R101 ;  /* 0x00000010ff2f7819 */ /* 0x000fe20000011665 */
[----:B------:R-:W-:Y:S01]  /*0e10*/  FADD.FTZ R50, -R102, R50 ;  /* 0x0000003266327221 */ /* 0x000fe20000010100 */
[----:B------:R-:W-:Y:S01]  /*0e20*/  LOP3.LUT P1, RZ, R82, 0xff, RZ, 0xc0, !PT ;  /* 0x000000ff52ff7812 */ /* 0x000fe2000782c0ff */
[----:B------:R-:W-:Y:S02]  /*0e30*/  FADD.FTZ R102, -R102, R51 ;  /* 0x0000003366667221 */ /* 0x000fe40000010100 */
[----:B------:R-:W-:Y:S02]  /*0e40*/  FMUL.FTZ R101, R77, R42 ;  /* 0x0000002a4d657220 */ /* 0x000fe40000410000 */
[----:B------:R-:W-:Y:S02]  /*0e50*/  FADD.FTZ R40, R43, R100 ;  /* 0x000000642b287221 */ /* 0x000fe40000010000 */
[----:B------:R-:W-:Y:S01]  /*0e60*/  FFMA.FTZ R41, R49, R100, R41 ;  /* 0x0000006431297223 */ /* 0x000fe20000010029 */
[----:B------:R-:W-:Y:S01]  /*0e70*/  PRMT R47, RZ, 0x5410, R47 ;  /* 0x00005410ff2f7816 */ /* 0x000fe2000000002f */
[----:B------:R-:W-:-:S02]  /*0e80*/  FMUL.FTZ R51, R67, R50 ;  /* 0x0000003243337220 */ /* 0x000fc40000410000 */
[----:B------:R-:W-:Y:S02]  /*0e90*/  FMUL.FTZ R50, R67, R102 ;  /* 0x0000006643327220 */ /* 0x000fe40000410000 */
[----:B------:R-:W-:Y:S02]  /*0ea0*/  FADD.FTZ R17, R42, R17 ;  /* 0x000000112a117221 */ /* 0x000fe40000010000 */
[----:B------:R-:W-:Y:S01]  /*0eb0*/  FFMA.FTZ R21, R48, R42, R21 ;  /* 0x0000002a30157223 */ /* 0x000fe20000010015 */
[----:B------:R-:W-:Y:S01]  /*0ec0*/  SHF.R.U32.HI R42, RZ, 0x5, R0 ;  /* 0x00000005ff2a7819 */ /* 0x000fe20000011600 */
[----:B------:R-:W-:Y:S02]  /*0ed0*/  FMUL.FTZ R102, R90, R45 ;  /* 0x0000002d5a667220 */ /* 0x000fe40000410000 */
[----:B------:R-:W-:Y:S02]  /*0ee0*/  FADD.FTZ R43, R40, R101 ;  /* 0x00000065282b7221 */ /* 0x000fe40000010000 */
[----:B------:R-:W-:Y:S01]  /*0ef0*/  FFMA.FTZ R41, R48, R101, R41 ;  /* 0x0000006530297223 */ /* 0x000fe20000010029 */
[----:B------:R-:W-:Y:S01]  /*0f00*/  LOP3.LUT R121, R42, 0x7fffffc, RZ, 0xc0, !PT ;  /* 0x07fffffc2a797812 */ /* 0x000fe200078ec0ff */
[----:B------:R-:W-:-:S02]  /*0f10*/  FADD.FTZ R58, R103, R58 ;  /* 0x0000003a673a7221 */ /* 0x000fc40000010000 */
[----:B------:R-:W-:Y:S02]  /*0f20*/  FFMA.FTZ R59, R118, R103, R59 ;  /* 0x00000067763b7223 */ /* 0x000fe4000001003b */
[----:B------:R-:W-:Y:S02]  /*0f30*/  FMUL.FTZ R103, R76, R47 ;  /* 0x0000002f4c677220 */ /* 0x000fe40000410000 */
[----:B------:R-:W-:Y:S02]  /*0f40*/  FADD.FTZ R40, R43, R102 ;  /* 0x000000662b287221 */ /* 0x000fe40000010000 */
[----:B------:R-:W-:Y:S01]  /*0f50*/  FFMA.FTZ R41, R51, R102, R41 ;  /* 0x0000006633297223 */ /* 0x000fe20000010029 */
[----:B------:R-:W-:Y:S01]  /*0f60*/  LOP3.LUT P0, RZ, R0, 0x1f, RZ, 0xc0, !PT ;  /* 0x0000001f00ff7812 */ /* 0x000fe2000780c0ff */
[----:B------:R-:W-:Y:S01]  /*0f70*/  FADD.FTZ R16, R44, R16 ;  /* 0x000000102c107221 */ /* 0x000fe20000010000 */
[----:B------:R-:W-:Y:S01]  /*0f80*/  @!P1 IADD3 R121, R121, 0x4, RZ ;  /* 0x0000000479799810 */ /* 0x000fe20007ffe0ff */
        /* <DEDUP_REMOVED lines=11> */
.L_x_2719:
        /* <DEDUP_REMOVED lines=18> */
.L_x_2720:
[----:B------:R-:W-:Y:S01]  /*1160*/  @!P0 LOP3.LUT R42, R42, 0x3, RZ, 0xc0, !PT ;  /* 0x000000032a2a8812 */ /* 0x000fe200078ec0ff */
[----:B-1----:R-:W-:Y:S01]  /*1170*/  FADD.FTZ R45, R41, R46 ;  /* 0x0000002e292d7221 */ /* 0x002fe20000010000 */
[----:B------:R-:W-:Y:S01]  /*1180*/  ULDC.U8 UR6, c[0x0][0x1f0] ;  /* 0x00007c0000067ab9 */ /* 0x000fe20000000000 */
[----:B--2---:R-:W-:Y:S01]  /*1190*/  FADD.FTZ R44, R44, R43 ;  /* 0x0000002b2c2c7221 */ /* 0x004fe20000010000 */
[----:B------:R-:W-:Y:S01]  /*11a0*/  HFMA2.MMA R112, -RZ, RZ, 0, 4.76837158203125e-07 ;  /* 0x00000008ff707435 */ /* 0x000fe200000001ff */
[----:B0-----:R-:W-:-:S05]  /*11b0*/  @!P0 IMAD.IADD R46, R121, 0x1, R42 ;  /* 0x00000001792e8824 */ /* 0x001fca00078e022a */
[----:B------:R-:W-:Y:S01]  /*11c0*/  @!P0 STS.64 [R46.X8+0x1800], R44 ;  /* 0x0018002c2e008388 */ /* 0x000fe20000008a00 */
[----:B------:R-:W-:Y:S01]  /*11d0*/  ISETP.NE.AND P0, PT, RZ, UR6, PT ;  /* 0x00000006ff007c0c */ /* 0x000fe2000bf05270 */
[----:B------:R-:W-:Y:S02]  /*11e0*/  WARPSYNC 0xffffffff ;  /* 0xffffffff00007948 */ /* 0x000fe40003800000 */
[----:B------:R-:W-:Y:S01]  /*11f0*/  BAR.SYNC.DEFER_BLOCKING 0x0 ;  /* 0x0000000000007b1d */ /* 0x000fe20000010000 */
[----:B------:R-:W-:-:S06]  /*1200*/  IMAD.WIDE.U32 R122, R69, R112, c[0x0][0x170] ;  /* 0x00005c00457a7625 */ /* 0x000fcc00078e0070 */
[----:B------:R-:W2:Y:S01]  /*1210*/  LDG.E.64 R122, [R122.64] ;  /* 0x000000047a7a7981 */ /* 0x000ea2000c1e1b00 */
[----:B------:R-:W-:Y:S02]  /*1220*/  ISETP.NE.U32.AND P1, PT, RZ, c[0x0][0x218], PT ;  /* 0x00008600ff007a0c */ /* 0x000fe40003f25070 */
[C---:B-----5:R-:W-:Y:S01]  /*1230*/  LOP3.LUT P4, RZ, R98.reuse, 0xff00, RZ, 0xc0, !PT ;  /* 0x0000ff0062ff7812 */ /* 0x060fe2000788c0ff */
[----:B------:R-:W0:Y:S01]  /*1240*/  LDS.128 R40, [R121.X8+0x1800] ;  /* 0x0018000079287984 */ /* 0x000e220000008c00 */
[----:B------:R-:W-:Y:S02]  /*1250*/  ISETP.NE.AND.EX P1, PT, RZ, c[0x0][0x21c], PT, P1 ;  /* 0x00008700ff007a0c */ /* 0x000fe40003f25310 */
[----:B------:R-:W-:Y:S02]  /*1260*/  ISETP.NE.U32.AND P2, PT, RZ, c[0x0][0x258], PT ;  /* 0x00009600ff007a0c */ /* 0x000fe40003f45070 */
[----:B------:R-:W-:Y:S02]  /*1270*/  LOP3.LUT P5, RZ, R98, 0xff0000, RZ, 0xc0, !PT ;  /* 0x00ff000062ff7812 */ /* 0x000fe400078ac0ff */
[----:B------:R-:W-:-:S02]  /*1280*/  ISETP.NE.AND.EX P2, PT, RZ, c[0x0][0x25c], PT, P2 ;  /* 0x00009700ff007a0c */ /* 0x000fc40003f45320 */
[C---:B------:R-:W-:Y:S02]  /*1290*/  LOP3.LUT P3, RZ, R98.reuse, 0xff, RZ, 0xc0, !PT ;  /* 0x000000ff62ff7812 */ /* 0x040fe4000786c0ff */
[----:B------:R-:W-:Y:S01]  /*12a0*/  LOP3.LUT P6, RZ, R98, 0xff000000, RZ, 0xc0, !PT ;  /* 0xff00000062ff7812 */ /* 0x000fe200078cc0ff */
[----:B------:R-:W-:Y:S01]  /*12b0*/  HFMA2.MMA R98, -RZ, RZ, 0, 0 ;  /* 0x00000000ff627435 */ /* 0x000fe200000001ff */
[----:B0-----:R-:W-:Y:S02]  /*12c0*/  FADD.FTZ R47, RZ, R40 ;  /* 0x00000028ff2f7221 */ /* 0x001fe40000010000 */
[----:B------:R-:W-:Y:S02]  /*12d0*/  FADD.FTZ R40, RZ, R41 ;  /* 0x00000029ff287221 */ /* 0x000fe40000010000 */
[----:B------:R-:W-:Y:S02]  /*12e0*/  FADD.FTZ R125, R42, R47 ;  /* 0x0000002f2a7d7221 */ /* 0x000fe40000010000 */
[----:B------:R-:W0:Y:S01]  /*12f0*/  LDS.128 R44, [R121.X8+0x1810] ;  /* 0x00181000792c7984 */ /* 0x000e220000008c00 */
[----:B------:R-:W-:-:S02]  /*1300*/  FADD.FTZ R40, R43, R40 ;  /* 0x000000282b287221 */ /* 0x000fc40000010000 */
[----:B0-----:R-:W-:Y:S02]  /*1310*/  FADD.FTZ R125, R125, R44 ;  /* 0x0000002c7d7d7221 */ /* 0x001fe40000010000 */
[----:B------:R-:W-:Y:S02]  /*1320*/  FADD.FTZ R40, R40, R45 ;  /* 0x0000002d28287221 */ /* 0x000fe40000010000 */
[----:B------:R-:W-:Y:S02]  /*1330*/  FADD.FTZ R46, R46, R125 ;  /* 0x0000007d2e2e7221 */ /* 0x000fe40000010000 */
[----:B------:R-:W-:Y:S02]  /*1340*/  FADD.FTZ R40, R47, R40 ;  /* 0x000000282f287221 */ /* 0x000fe40000010000 */
[----:B------:R-:W-:Y:S02]  /*1350*/  FMUL.FTZ R45, R46, c[0x0][0x1e0] ;  /* 0x000078002e2d7a20 */ /* 0x000fe40000410000 */
[----:B------:R-:W-:-:S03]  /*1360*/  FMUL.FTZ R44, R40, c[0x0][0x1e0] ;  /* 0x00007800282c7a20 */ /* 0x000fc60000410000 */
[----:B------:R-:W-:Y:S02]  /*1370*/  FSEL R45, R45, RZ, !P0 ;  /* 0x000000ff2d2d7208 */ /* 0x000fe40004000000 */
[----:B------:R-:W-:-:S03]  /*1380*/  ISETP.NE.U32.AND P0, PT, RZ, c[0x0][0x258], PT ;  /* 0x00009600ff007a0c */ /* 0x000fc60003f05070 */
[-CC-:B------:R-:W-:Y:S01]  /*1390*/  FFMA.FTZ R117, R117, R44.reuse, R45.reuse ;  /* 0x0000002c75757223 */ /* 0x180fe2000001002d */
[----:B------:R-:W-:Y:S01]  /*13a0*/  ISETP.NE.AND.EX P0, PT, RZ, c[0x0][0x25c], PT, P0 ;  /* 0x00009700ff007a0c */ /* 0x000fe20003f05300 */
[-CC-:B------:R-:W-:Y:S02]  /*13b0*/  FFMA.FTZ R119, R119, R44.reuse, R45.reuse ;  /* 0x0000002c77777223 */ /* 0x180fe4000001002d */
[-CC-:B------:R-:W-:Y:S02]  /*13c0*/  FFMA.FTZ R120, R120, R44.reuse, R45.reuse ;  /* 0x0000002c78787223 */ /* 0x180fe4000001002d */
[----:B------:R-:W-:Y:S02]  /*13d0*/  FFMA.FTZ R118, R118, R44, R45 ;  /* 0x0000002c76767223 */ /* 0x000fe4000001002d */
[----:B------:R-:W-:Y:S02]  /*13e0*/  FADD.FTZ R114, R114, -R117 ;  /* 0x8000007572727221 */ /* 0x000fe40000010000 */
[----:B------:R-:W-:Y:S01]  /*13f0*/  FADD.FTZ R116, R116, -R119 ;  /* 0x8000007774747221 */ /* 0x000fe20000010000 */
[----:B------:R-:W-:Y:S01]  /*1400*/  IADD3 R119, R69, 0x80, RZ ;  /* 0x0000008045777810 */ /* 0x000fe20007ffe0ff */
[----:B------:R-:W-:-:S02]  /*1410*/  FADD.FTZ R120, R115, -R120 ;  /* 0x8000007873787221 */ /* 0x000fc40000010000 */
[----:B------:R-:W-:Y:S01]  /*1420*/  FADD.FTZ R118, R113, -R118 ;  /* 0x8000007671767221 */ /* 0x000fe20000010000 */
[----:B------:R-:W-:Y:S01]  /*1430*/  @P0 MOV R46, 0x10 ;  /* 0x00000010002e0802 */ /* 0x000fe20000000f00 */
[C---:B------:R-:W-:Y:S02]  /*1440*/  FMUL.FTZ R113, R67.reuse, R114 ;  /* 0x0000007243717220 */ /* 0x040fe40000410000 */
[C---:B------:R-:W-:Y:S01]  /*1450*/  FMUL.FTZ R115, R67.reuse, R116 ;  /* 0x0000007443737220 */ /* 0x040fe20000410000 */
[----:B------:R-:W-:Y:S01]  /*1460*/  MOV R116, RZ ;  /* 0x000000ff00747202 */ /* 0x000fe20000000f00 */
[C---:B------:R-:W-:Y:S02]  /*1470*/  FMUL.FTZ R120, R67.reuse, R120 ;  /* 0x0000007843787220 */ /* 0x040fe40000410000 */
[----:B------:R-:W-:Y:S01]  /*1480*/  FMUL.FTZ R114, R67, R118 ;  /* 0x0000007643727220 */ /* 0x000fe20000410000 */
[----:B------:R-:W-:Y:S01]  /*1490*/  HFMA2.MMA R118, -RZ, RZ, 0, 0 ;  /* 0x00000000ff767435 */ /* 0x000fe200000001ff */
[----:B------:R-:W-:-:S02]  /*14a0*/  @P1 FADD.FTZ R115, R24, R115 ;  /* 0x0000007318731221 */ /* 0x000fc40000010000 */
[----:B------:R-:W-:Y:S02]  /*14b0*/  @P1 FADD.FTZ R120, R25, R120 ;  /* 0x0000007819781221 */ /* 0x000fe40000010000 */
[----:B------:R-:W-:Y:S01]  /*14c0*/  @P1 FADD.FTZ R113, R26, R113 ;  /* 0x000000711a711221 */ /* 0x000fe20000010000 */
[----:B------:R-:W-:Y:S01]  /*14d0*/  SEL R40, R115, R36, P2 ;  /* 0x0000002473287207 */ /* 0x000fe20001000000 */
[----:B------:R-:W-:Y:S01]  /*14e0*/  @P1 FADD.FTZ R114, R27, R114 ;  /* 0x000000721b721221 */ /* 0x000fe20000010000 */
[----:B------:R-:W-:Y:S01]  /*14f0*/  SEL R41, R120, R37, P2 ;  /* 0x0000002578297207 */ /* 0x000fe20001000000 */
[----:B------:R-:W-:Y:S01]  /*1500*/  @P0 IMAD.WIDE.U32 R46, R69, R46, c[0x0][0x258] ;  /* 0x00009600452e0625 */ /* 0x000fe200078e002e */
[----:B------:R-:W-:Y:S02]  /*1510*/  SEL R42, R113, R38, P2 ;  /* 0x00000026712a7207 */ /* 0x000fe40001000000 */
[----:B------:R-:W-:Y:S01]  /*1520*/  SEL R43, R114, R39, P2 ;  /* 0x00000027722b7207 */ /* 0x000fe20001000000 */
[----:B------:R-:W-:-:S02]  /*1530*/  FMUL.FTZ R120, R120, R65 ;  /* 0x0000004178787220 */ /* 0x000fc40000410000 */
[----:B------:R-:W-:Y:S02]  /*1540*/  FMUL.FTZ R115, R115, R65 ;  /* 0x0000004173737220 */ /* 0x000fe40000410000 */
[----:B------:R0:W-:Y:S01]  /*1550*/  @P0 STG.E.128 [R46.64], R40 ;  /* 0x000000282e000986 */ /* 0x0001e2000c101d04 */
[----:B------:R-:W-:-:S04]  /*1560*/  FMUL.FTZ R120, R120, c[0x0][0x1e8] ;  /* 0x00007a0078787a20 */ /* 0x000fc80000410000 */
[----:B------:R-:W-:Y:S01]  /*1570*/  @P4 FMUL.FTZ R116, R75, R120 ;  /* 0x000000784b744220 */ /* 0x000fe20000410000 */
[----:B0-----:R-:W-:Y:S01]  /*1580*/  HFMA2.MMA R46, -RZ, RZ, 0, 0 ;  /* 0x00000000ff2e7435 */ /* 0x001fe200000001ff */
[-CC-:B------:R-:W-:Y:S02]  /*1590*/  FFMA.FTZ R106, R106, R44.reuse, R45.reuse ;  /* 0x0000002c6a6a7223 */ /* 0x180fe4000001002d */
[-CC-:B------:R-:W-:Y:S02]  /*15a0*/  FFMA.FTZ R110, R110, R44.reuse, R45.reuse ;  /* 0x0000002c6e6e7223 */ /* 0x180fe4000001002d */
[----:B------:R-:W-:Y:S02]  /*15b0*/  FFMA.FTZ R104, R104, R44, R45 ;  /* 0x0000002c68687223 */ /* 0x000fe4000001002d */
[----:B------:R-:W-:Y:S02]  /*15c0*/  FADD.FTZ R110, R111, -R110 ;  /* 0x8000006e6f6e7221 */ /* 0x000fe40000010000 */
[----:B------:R-:W-:Y:S01]  /*15d0*/  FADD.FTZ R104, R105, -R104 ;  /* 0x8000006869687221 */ /* 0x000fe20000010000 */
[----:B--2---:R-:W-:-:S02]  /*15e0*/  @P4 SHF.R.U64 R117, R122, 0x10, R123 ;  /* 0x000000107a754819 */ /* 0x004fc4000000127b */
[----:B------:R-:W-:Y:S02]  /*15f0*/  @P5 MOV R41, R123 ;  /* 0x0000007b00295202 */ /* 0x000fe40000000f00 */
[----:B------:R-:W-:Y:S01]  /*1600*/  @P4 PRMT R40, RZ, 0x5410, R117 ;  /* 0x00005410ff284816 */ /* 0x000fe20000000075 */
[----:B------:R-:W-:Y:S01]  /*1610*/  FMUL.FTZ R117, R114, R65 ;  /* 0x0000004172757220 */ /* 0x000fe20000410000 */
[----:B------:R-:W-:-:S03]  /*1620*/  MOV R114, RZ ;  /* 0x000000ff00727202 */ /* 0x000fc60000000f00 */
[----:B------:R-:W-:Y:S02]  /*1630*/  @P4 FMUL.FTZ R98, R120, R40 ;  /* 0x0000002878624220 */ /* 0x000fe40000410000 */
[----:B------:R-:W-:Y:S02]  /*1640*/  FMUL.FTZ R40, R113, R65 ;  /* 0x0000004171287220 */ /* 0x000fe40000410000 */
[----:B------:R-:W-:Y:S02]  /*1650*/  IMAD.MOV.U32 R113, RZ, RZ, RZ ;  /* 0x000000ffff717224 */ /* 0x000fe400078e00ff */
[----:B------:R-:W-:Y:S01]  /*1660*/  FMUL.FTZ R43, R40, c[0x0][0x1e8] ;  /* 0x00007a00282b7a20 */ /* 0x000fe20000410000 */
[----:B------:R-:W-:Y:S01]  /*1670*/  @P5 PRMT R40, RZ, 0x5410, R41 ;  /* 0x00005410ff285816 */ /* 0x000fe20000000029 */
[----:B------:R-:W-:Y:S02]  /*1680*/  FMUL.FTZ R117, R117, c[0x0][0x1e8] ;  /* 0x00007a0075757a20 */ /* 0x000fe40000410000 */
[----:B------:R-:W-:Y:S01]  /*1690*/  FMUL.FTZ R41, R115, c[0x0][0x1e8] ;  /* 0x00007a0073297a20 */ /* 0x000fe20000410000 */
[----:B------:R-:W-:Y:S01]  /*16a0*/  MOV R115, RZ ;  /* 0x000000ff00737202 */ /* 0x000fe20000000f00 */
[----:B------:R-:W-:Y:S01]  /*16b0*/  @P5 FMUL.FTZ R113, R43, R40 ;  /* 0x000000282b715220 */ /* 0x000fe20000410000 */
[----:B------:R-:W-:Y:S01]  /*16c0*/  @P3 PRMT R40, RZ, 0x5410, R122 ;  /* 0x00005410ff283816 */ /* 0x000fe2000000007a */
[----:B------:R-:W-:-:S02]  /*16d0*/  @P6 FMUL.FTZ R114, R74, R117 ;  /* 0x000000754a726220 */ /* 0x000fc40000410000 */
[----:B------:R-:W-:Y:S02]  /*16e0*/  @P5 FMUL.FTZ R46, R88, R43 ;  /* 0x0000002b582e5220 */ /* 0x000fe40000410000 */
[----:B------:R-:W-:Y:S01]  /*16f0*/  @P3 FMUL.FTZ R115, R41, R40 ;  /* 0x0000002829733220 */ /* 0x000fe20000410000 */
[----:B------:R-:W0:Y:S01]  /*1700*/  F2F.BF16.F32 R43, R114 ;  /* 0x00000072002b7304 */ /* 0x000e220000202000 */
[----:B------:R-:W-:-:S07]  /*1710*/  @P3 FMUL.FTZ R118, R89, R41 ;  /* 0x0000002959763220 */ /* 0x000fce0000410000 */
[----:B------:R-:W1:Y:S08]  /*1720*/  F2F.BF16.F32 R40, R116 ;  /* 0x0000007400287304 */ /* 0x000e700000202000 */
[----:B------:R-:W2:Y:S01]  /*1730*/  F2F.BF16.F32 R46, R46 ;  /* 0x0000002e002e7304 */ /* 0x000ea20000202000 */
[----:B0-----:R-:W-:-:S07]  /*1740*/  SHF.L.U32 R43, R43, 0x10, RZ ;  /* 0x000000102b2b7819 */ /* 0x001fce00000006ff */
[----:B------:R-:W0:Y:S01]  /*1750*/  F2F.BF16.F32 R47, R118 ;  /* 0x00000076002f7304 */ /* 0x000e220000202000 */
[----:B-1----:R-:W-:-:S05]  /*1760*/  IMAD.WIDE.U32 R40, R40, 0x10000, RZ ;  /* 0x0001000028287825 */ /* 0x002fca00078e00ff */
[----:B--2---:R-:W-:Y:S01]  /*1770*/  LOP3.LUT R41, R41, R43, R46, 0xfe, !PT ;  /* 0x0000002b29297212 */ /* 0x004fe200078efe2e */
[----:B------:R-:W-:Y:S01]  /*1780*/  IMAD.WIDE.U32 R42, R69, R112, c[0x0][0x248] ;  /* 0x00009200452a7625 */ /* 0x000fe200078e0070 */
[----:B0-----:R-:W-:-:S03]  /*1790*/  LOP3.LUT R40, R40, R47, RZ, 0xfc, !PT ;  /* 0x0000002f28287212 */ /* 0x001fc600078efcff */
[----:B------:R-:W-:Y:S02]  /*17a0*/  IMAD.WIDE.U32 R46, R119, R112, c[0x0][0x170] ;  /* 0x00005c00772e7625 */ /* 0x000fe400078e0070 */
[----:B------:R0:W-:Y:S04]  /*17b0*/  STG.E.64 [R42.64], R40 ;  /* 0x000000282a007986 */ /* 0x0001e8000c101b04 */
[----:B------:R-:W2:Y:S01]  /*17c0*/  LDG.E.64 R46, [R46.64] ;  /* 0x000000042e2e7981 */ /* 0x000ea2000c1e1b00 */
[----:B------:R-:W-:Y:S01]  /*17d0*/  @P6 SHF.R.U32.HI R122, RZ, 0x10, R123 ;  /* 0x00000010ff7a6819 */ /* 0x000fe2000001167b */
[----:B------:R-:W-:Y:S01]  /*17e0*/  FFMA.FTZ R116, R108, R44, R45 ;  /* 0x0000002c6c747223 */ /* 0x000fe2000001002d */
[----:B------:R-:W-:Y:S01]  /*17f0*/  LOP3.LUT P3, RZ, R97, 0xff00, RZ, 0xc0, !PT ;  /* 0x0000ff0061ff7812 */ /* 0x000fe2000786c0ff */
[----:B------:R-:W-:Y:S01]  /*1800*/  FADD.FTZ R108, R107, -R106 ;  /* 0x8000006a6b6c7221 */ /* 0x000fe20000010000 */
[C---:B------:R-:W-:Y:S01]  /*1810*/  LOP3.LUT P5, RZ, R97.reuse, 0xff, RZ, 0xc0, !PT ;  /* 0x000000ff61ff7812 */ /* 0x040fe200078ac0ff */
[----:B------:R-:W-:Y:S01]  /*1820*/  IMAD.MOV.U32 R114, RZ, RZ, RZ ;  /* 0x000000ffff727224 */ /* 0x000fe200078e00ff */
[----:B------:R-:W-:Y:S01]  /*1830*/  LOP3.LUT P4, RZ, R97, 0xff0000, RZ, 0xc0, !PT ;  /* 0x00ff000061ff7812 */ /* 0x000fe2000788c0ff */
[----:B------:R-:W-:Y:S01]  /*1840*/  FADD.FTZ R116, R109, -R116 ;  /* 0x800000746d747221 */ /* 0x000fe20000010000 */
[----:B------:R-:W-:Y:S01]  /*1850*/  HFMA2.MMA R109, -RZ, RZ, 0, 0 ;  /* 0x00000000ff6d7435 */ /* 0x000fe200000001ff */
[----:B0-----:R-:W-:Y:S01]  /*1860*/  @P6 PRMT R40, RZ, 0x5410, R122 ;  /* 0x00005410ff286816 */ /* 0x001fe2000000007a */
[----:B------:R-:W-:-:S02]  /*1870*/  FMUL.FTZ R42, R67, R108 ;  /* 0x0000006c432a7220 */ /* 0x000fc40000410000 */
[----:B------:R-:W-:Y:S02]  /*1880*/  FMUL.FTZ R108, R67, R110 ;  /* 0x0000006e436c7220 */ /* 0x000fe40000410000 */
[----:B------:R-:W-:Y:S01]  /*1890*/  @P6 FMUL.FTZ R114, R117, R40 ;  /* 0x0000002875726220 */ /* 0x000fe20000410000 */
[----:B------:R-:W-:Y:S01]  /*18a0*/  LEA R106, P6, R119, c[0x0][0x248], 0x3 ;  /* 0x00009200776a7a11 */ /* 0x000fe200078c18ff */
[----:B------:R-:W-:Y:S01]  /*18b0*/  @P1 FADD.FTZ R42, R29, R42 ;  /* 0x0000002a1d2a1221 */ /* 0x000fe20000010000 */
[----:B------:R-:W-:Y:S01]  /*18c0*/  CS2R R110, SRZ ;  /* 0x00000000006e7805 */ /* 0x000fe2000001ff00 */
[----:B------:R-:W-:Y:S01]  /*18d0*/  FMUL.FTZ R43, R67, R116 ;  /* 0x00000074432b7220 */ /* 0x000fe20000410000 */
[----:B------:R-:W-:Y:S01]  /*18e0*/  LEA.HI.X R107, R119, c[0x0][0x24c], RZ, 0x3, P6 ;  /* 0x00009300776b7a11 */ /* 0x000fe200030f1cff */
[----:B------:R-:W-:Y:S01]  /*18f0*/  @P1 FADD.FTZ R108, R31, R108 ;  /* 0x0000006c1f6c1221 */ /* 0x000fe20000010000 */
[----:B------:R-:W-:Y:S01]  /*1900*/  LOP3.LUT P6, RZ, R97, 0xff000000, RZ, 0xc0, !PT ;  /* 0xff00000061ff7812 */ /* 0x000fe200078cc0ff */
[----:B------:R-:W-:Y:S01]  /*1910*/  FMUL.FTZ R41, R67, R104 ;  /* 0x0000006843297220 */ /* 0x000fe20000410000 */
[----:B------:R-:W-:Y:S01]  /*1920*/  MOV R119, RZ ;  /* 0x000000ff00777202 */ /* 0x000fe20000000f00 */
[----:B------:R-:W-:Y:S01]  /*1930*/  FMUL.FTZ R116, R42, R65 ;  /* 0x000000412a747220 */ /* 0x000fe20000410000 */
[----:B------:R-:W-:Y:S01]  /*1940*/  @P0 MOV R104, 0x10 ;  /* 0x0000001000680802 */ /* 0x000fe20000000f00 */
[----:B------:R-:W-:-:S02]  /*1950*/  @P1 FADD.FTZ R43, R30, R43 ;  /* 0x0000002b1e2b1221 */ /* 0x000fc40000010000 */
[-C--:B------:R-:W-:Y:S02]  /*1960*/  FMUL.FTZ R97, R108, R65.reuse ;  /* 0x000000416c617220 */ /* 0x080fe40000410000 */
[----:B------:R-:W-:Y:S02]  /*1970*/  @P1 FADD.FTZ R41, R28, R41 ;  /* 0x000000291c291221 */ /* 0x000fe40000010000 */
[----:B------:R-:W-:Y:S02]  /*1980*/  FMUL.FTZ R116, R116, c[0x0][0x1e8] ;  /* 0x00007a0074747a20 */ /* 0x000fe40000410000 */
[-C--:B------:R-:W-:Y:S01]  /*1990*/  FMUL.FTZ R117, R43, R65.reuse ;  /* 0x000000412b757220 */ /* 0x080fe20000410000 */
[----:B------:R-:W-:Y:S01]  /*19a0*/  SEL R40, R41, R36, P2 ;  /* 0x0000002429287207 */ /* 0x000fe20001000000 */
[----:B------:R-:W-:Y:S02]  /*19b0*/  FMUL.FTZ R97, R97, c[0x0][0x1e8] ;  /* 0x00007a0061617a20 */ /* 0x000fe40000410000 */
[----:B------:R-:W-:Y:S01]  /*19c0*/  FMUL.FTZ R118, R41, R65 ;  /* 0x0000004129767220 */ /* 0x000fe20000410000 */
[----:B------:R-:W-:Y:S01]  /*19d0*/  SEL R41, R42, R37, P2 ;  /* 0x000000252a297207 */ /* 0x000fe20001000000 */
[----:B------:R-:W-:Y:S01]  /*19e0*/  @P3 FMUL.FTZ R109, R73, R116 ;  /* 0x00000074496d3220 */ /* 0x000fe20000410000 */
[----:B------:R-:W-:Y:S01]  /*19f0*/  SEL R42, R43, R38, P2 ;  /* 0x000000262b2a7207 */ /* 0x000fe20001000000 */
[----:B------:R-:W-:Y:S01]  /*1a00*/  FMUL.FTZ R117, R117, c[0x0][0x1e8] ;  /* 0x00007a0075757a20 */ /* 0x000fe20000410000 */
[----:B------:R-:W-:Y:S01]  /*1a10*/  SEL R43, R108, R39, P2 ;  /* 0x000000276c2b7207 */ /* 0x000fe20001000000 */
[----:B------:R-:W-:-:S02]  /*1a20*/  @P6 FMUL.FTZ R110, R72, R97 ;  /* 0x00000061486e6220 */ /* 0x000fc40000410000 */
[----:B------:R-:W-:Y:S01]  /*1a30*/  FMUL.FTZ R118, R118, c[0x0][0x1e8] ;  /* 0x00007a0076767a20 */ /* 0x000fe20000410000 */
[----:B------:R-:W0:Y:S01]  /*1a40*/  F2F.BF16.F32 R109, R109 ;  /* 0x0000006d006d7304 */ /* 0x000e220000202000 */
[----:B------:R-:W-:Y:S02]  /*1a50*/  @P4 FMUL.FTZ R119, R86, R117 ;  /* 0x0000007556774220 */ /* 0x000fe40000410000 */
[----:B------:R-:W-:Y:S02]  /*1a60*/  @P5 FMUL.FTZ R111, R87, R118 ;  /* 0x00000076576f5220 */ /* 0x000fe40000410000 */
[----:B------:R-:W-:Y:S01]  /*1a70*/  @P0 IMAD.WIDE.U32 R104, R99, R104, c[0x0][0x258] ;  /* 0x0000960063680625 */ /* 0x000fe200078e0068 */
[----:B------:R-:W-:Y:S02]  /*1a80*/  IADD3 R99, R69, 0x100, RZ ;  /* 0x0000010045637810 */ /* 0x000fe40007ffe0ff */
[----:B------:R-:W1:Y:S02]  /*1a90*/  F2F.BF16.F32 R110, R110 ;  /* 0x0000006e006e7304 */ /* 0x000e640000202000 */
[----:B------:R3:W-:Y:S06]  /*1aa0*/  @P0 STG.E.128 [R104.64], R40 ;  /* 0x0000002868000986 */ /* 0x0007ec000c101d04 */
[----:B------:R-:W4:Y:S01]  /*1ab0*/  F2F.BF16.F32 R119, R119 ;  /* 0x0000007700777304 */ /* 0x000f220000202000 */
[----:B0-----:R-:W-:-:S07]  /*1ac0*/  IMAD.WIDE.U32 R108, R109, 0x10000, RZ ;  /* 0x000100006d6c7825 */ /* 0x001fce00078e00ff */
[----:B------:R-:W0:Y:S01]  /*1ad0*/  F2F.BF16.F32 R111, R111 ;  /* 0x0000006f006f7304 */ /* 0x000e220000202000 */
[----:B-1----:R-:W-:-:S04]  /*1ae0*/  SHF.L.U32 R110, R110, 0x10, RZ ;  /* 0x000000106e6e7819 */ /* 0x002fc800000006ff */
[----:B----4-:R-:W-:Y:S02]  /*1af0*/  LOP3.LUT R109, R109, R110, R119, 0xfe, !PT ;  /* 0x0000006e6d6d7212 */ /* 0x010fe400078efe77 */
[----:B0-----:R-:W-:Y:S01]  /*1b00*/  LOP3.LUT R108, R108, R111, RZ, 0xfc, !PT ;  /* 0x0000006f6c6c7212 */ /* 0x001fe200078efcff */
[----:B------:R-:W-:-:S04]  /*1b10*/  IMAD.WIDE.U32 R110, R99, R112, c[0x0][0x170] ;  /* 0x00005c00636e7625 */ /* 0x000fc800078e0070 */
[----:B------:R-:W-:Y:S04]  /*1b20*/  STG.E.64 [R106.64], R108 ;  /* 0x0000006c6a007986 */ /* 0x000fe8000c101b04 */
[----:B------:R-:W4:Y:S01]  /*1b30*/  LDG.E.64 R110, [R110.64] ;  /* 0x000000046e6e7981 */ /* 0x000f22000c1e1b00 */
[----:B---3--:R-:W-:Y:S01]  /*1b40*/  HFMA2.MMA R43, -RZ, RZ, 0, 0 ;  /* 0x00000000ff2b7435 */ /* 0x008fe200000001ff */
[-CC-:B------:R-:W-:Y:S01]  /*1b50*/  FFMA.FTZ R49, R49, R44.reuse, R45.reuse ;  /* 0x0000002c31317223 */ /* 0x180fe2000001002d */
[----:B------:R-:W-:Y:S01]  /*1b60*/  HFMA2.MMA R69, -RZ, RZ, 0, 0 ;  /* 0x00000000ff457435 */ /* 0x000fe200000001ff */
[-CC-:B------:R-:W-:Y:S01]  /*1b70*/  FFMA.FTZ R48, R48, R44.reuse, R45.reuse ;  /* 0x0000002c30307223 */ /* 0x180fe2000001002d */
[----:B------:R-:W-:Y:S01]  /*1b80*/  IADD3 R96, R96, c[0x0][0x160], RZ ;  /* 0x0000580060607a10 */ /* 0x000fe20007ffe0ff */
[----:B------:R-:W-:-:S02]  /*1b90*/  FFMA.FTZ R51, R51, R44, R45 ;  /* 0x0000002c33337223 */ /* 0x000fc4000001002d */
[----:B------:R-:W-:Y:S02]  /*1ba0*/  FFMA.FTZ R44, R50, R44, R45 ;  /* 0x0000002c322c7223 */ /* 0x000fe4000001002d */
[----:B------:R-:W-:Y:S02]  /*1bb0*/  FADD.FTZ R48, R101, -R48 ;  /* 0x8000003065307221 */ /* 0x000fe40000010000 */
[----:B------:R-:W-:Y:S02]  /*1bc0*/  FADD.FTZ R100, R100, -R49 ;  /* 0x8000003164647221 */ /* 0x000fe40000010000 */
[----:B------:R-:W-:Y:S02]  /*1bd0*/  FADD.FTZ R102, R102, -R51 ;  /* 0x8000003366667221 */ /* 0x000fe40000010000 */
[----:B------:R-:W-:Y:S02]  /*1be0*/  FADD.FTZ R44, R103, -R44 ;  /* 0x8000002c672c7221 */ /* 0x000fe40000010000 */
[----:B------:R-:W-:-:S02]  /*1bf0*/  FMUL.FTZ R42, R67, R48 ;  /* 0x00000030432a7220 */ /* 0x000fc40000410000 */
[C---:B------:R-:W-:Y:S02]  /*1c00*/  FMUL.FTZ R45, R67.reuse, R100 ;  /* 0x00000064432d7220 */ /* 0x040fe40000410000 */
[C---:B------:R-:W-:Y:S02]  /*1c10*/  FMUL.FTZ R51, R67.reuse, R102 ;  /* 0x0000006643337220 */ /* 0x040fe40000410000 */
[----:B------:R-:W-:Y:S01]  /*1c20*/  FMUL.FTZ R48, R67, R44 ;  /* 0x0000002c43307220 */ /* 0x000fe20000410000 */
[----:B------:R-:W-:Y:S01]  /*1c30*/  HFMA2.MMA R67, -RZ, RZ, 0, 0 ;  /* 0x00000000ff437435 */ /* 0x000fe200000001ff */
[----:B------:R-:W-:Y:S02]  /*1c40*/  @P1 FADD.FTZ R42, R33, R42 ;  /* 0x0000002a212a1221 */ /* 0x000fe40000010000 */
[----:B------:R-:W-:Y:S02]  /*1c50*/  @P1 FADD.FTZ R48, R35, R48 ;  /* 0x0000003023301221 */ /* 0x000fe40000010000 */
[C---:B------:R-:W-:Y:S01]  /*1c60*/  FMUL.FTZ R44, R42.reuse, R65 ;  /* 0x000000412a2c7220 */ /* 0x040fe20000410000 */
[----:B------:R-:W-:Y:S01]  /*1c70*/  SEL R37, R42, R37, P2 ;  /* 0x000000252a257207 */ /* 0x000fe20001000000 */
[----:B------:R-:W-:Y:S01]  /*1c80*/  @P1 FADD.FTZ R51, R34, R51 ;  /* 0x0000003322331221 */ /* 0x000fe20000010000 */
[C---:B------:R-:W-:Y:S01]  /*1c90*/  SEL R39, R48.reuse, R39, P2 ;  /* 0x0000002730277207 */ /* 0x040fe20001000000 */
[-C--:B------:R-:W-:Y:S01]  /*1ca0*/  FMUL.FTZ R101, R48, R65.reuse ;  /* 0x0000004130657220 */ /* 0x080fe20000410000 */
[----:B------:R-:W-:Y:S01]  /*1cb0*/  MOV R48, RZ ;  /* 0x000000ff00307202 */ /* 0x000fe20000000f00 */
[----:B------:R-:W-:Y:S01]  /*1cc0*/  FMUL.FTZ R44, R44, c[0x0][0x1e8] ;  /* 0x00007a002c2c7a20 */ /* 0x000fe20000410000 */
[C---:B------:R-:W-:Y:S01]  /*1cd0*/  SEL R38, R51.reuse, R38, P2 ;  /* 0x0000002633267207 */ /* 0x040fe20001000000 */
[----:B------:R-:W-:-:S02]  /*1ce0*/  FMUL.FTZ R49, R51, R65 ;  /* 0x0000004133317220 */ /* 0x000fc40000410000 */
[----:B------:R-:W-:Y:S02]  /*1cf0*/  FMUL.FTZ R101, R101, c[0x0][0x1e8] ;  /* 0x00007a0065657a20 */ /* 0x000fe40000410000 */
[----:B------:R-:W-:Y:S01]  /*1d00*/  @P1 FADD.FTZ R45, R32, R45 ;  /* 0x0000002d202d1221 */ /* 0x000fe20000010000 */
[----:B------:R-:W-:Y:S01]  /*1d10*/  LOP3.LUT P1, RZ, R66, 0xff, RZ, 0xc0, !PT ;  /* 0x000000ff42ff7812 */ /* 0x000fe2000782c0ff */
[----:B------:R-:W-:Y:S02]  /*1d20*/  IMAD.MOV.U32 R100, RZ, RZ, RZ ;  /* 0x000000ffff647224 */ /* 0x000fe400078e00ff */
[----:B------:R-:W-:Y:S01]  /*1d30*/  FMUL.FTZ R49, R49, c[0x0][0x1e8] ;  /* 0x00007a0031317a20 */ /* 0x000fe20000410000 */
[C---:B------:R-:W-:Y:S01]  /*1d40*/  SEL R36, R45.reuse, R36, P2 ;  /* 0x000000242d247207 */ /* 0x040fe20001000000 */
[----:B------:R-:W-:Y:S01]  /*1d50*/  FMUL.FTZ R50, R45, R65 ;  /* 0x000000412d327220 */ /* 0x000fe20000410000 */
[----:B------:R-:W-:Y:S01]  /*1d60*/  MOV R65, RZ ;  /* 0x000000ff00417202 */ /* 0x000fe20000000f00 */
[----:B------:R-:W-:Y:S01]  /*1d70*/  HFMA2.MMA R45, -RZ, RZ, 0, 0 ;  /* 0x00000000ff2d7435 */ /* 0x000fe200000001ff */
[----:B------:R-:W-:Y:S01]  /*1d80*/  LEA R42, P2, R99, c[0x0][0x248], 0x3 ;  /* 0x00009200632a7a11 */ /* 0x000fe200078418ff */
[----:B------:R-:W-:-:S02]  /*1d90*/  FMUL.FTZ R50, R50, c[0x0][0x1e8] ;  /* 0x00007a0032327a20 */ /* 0x000fc40000410000 */
[----:B------:R-:W-:Y:S02]  /*1da0*/  FADD.FTZ R12, R115, R12 ;  /* 0x0000000c730c7221 */ /* 0x000fe40000010000 */
[----:B------:R-:W-:Y:S02]  /*1db0*/  @P1 FMUL.FTZ R65, R85, R50 ;  /* 0x0000003255411220 */ /* 0x000fe40000410000 */
[----:B------:R-:W-:Y:S02]  /*1dc0*/  FADD.FTZ R13, R98, R13 ;  /* 0x0000000d620d7221 */ /* 0x000fe40000010000 */
[----:B------:R-:W-:Y:S02]  /*1dd0*/  FADD.FTZ R10, R113, R10 ;  /* 0x0000000a710a7221 */ /* 0x000fe40000010000 */
[----:B------:R-:W-:Y:S01]  /*1de0*/  F2F.BF16.F32 R65, R65 ;  /* 0x0000004100417304 */ /* 0x000fe20000202000 */
[----:B------:R-:W-:Y:S02]  /*1df0*/  FADD.FTZ R11, R114, R11 ;  /* 0x0000000b720b7221 */ /* 0x000fe40000010000 */
[----:B--2---:R-:W-:Y:S01]  /*1e00*/  @P5 IMAD.MOV.U32 R40, RZ, RZ, R46 ;  /* 0x000000ffff285224 */ /* 0x004fe200078e002e */
[----:B------:R-:W-:-:S04]  /*1e10*/  @P6 SHF.R.U32.HI R102, RZ, 0x10, R47 ;  /* 0x00000010ff666819 */ /* 0x000fc8000001162f */
[----:B------:R-:W-:Y:S02]  /*1e20*/  @P5 PRMT R41, RZ, 0x5410, R40 ;  /* 0x00005410ff295816 */ /* 0x000fe40000000028 */
[----:B------:R-:W-:-:S03]  /*1e30*/  @P4 MOV R40, R47 ;  /* 0x0000002f00284202 */ /* 0x000fc60000000f00 */
[----:B------:R-:W-:Y:S01]  /*1e40*/  @P5 FMUL.FTZ R43, R118, R41 ;  /* 0x00000029762b5220 */ /* 0x000fe20000410000 */
[----:B------:R-:W-:Y:S02]  /*1e50*/  @P3 SHF.R.U64 R41, R46, 0x10, R47 ;  /* 0x000000102e293819 */ /* 0x000fe4000000122f */
[----:B------:R-:W-:Y:S01]  /*1e60*/  MOV R46, RZ ;  /* 0x000000ff002e7202 */ /* 0x000fe20000000f00 */
[----:B------:R-:W-:Y:S01]  /*1e70*/  FADD.FTZ R8, R43, R8 ;  /* 0x000000082b087221 */ /* 0x000fe20000010000 */
[----:B------:R-:W-:Y:S02]  /*1e80*/  @P3 PRMT R41, RZ, 0x5410, R41 ;  /* 0x00005410ff293816 */ /* 0x000fe40000000029 */
[----:B------:R-:W-:Y:S02]  /*1e90*/  @P4 PRMT R40, RZ, 0x5410, R40 ;  /* 0x00005410ff284816 */ /* 0x000fe40000000028 */
[----:B------:R-:W-:Y:S01]  /*1ea0*/  LOP3.LUT P5, RZ, R66, 0xff00, RZ, 0xc0, !PT ;  /* 0x0000ff0042ff7812 */ /* 0x000fe200078ac0ff */
[----:B------:R-:W-:Y:S01]  /*1eb0*/  @P3 FMUL.FTZ R46, R116, R41 ;  /* 0x00000029742e3220 */ /* 0x000fe20000410000 */
[C---:B------:R-:W-:Y:S01]  /*1ec0*/  LOP3.LUT P3, RZ, R66.reuse, 0xff000000, RZ, 0xc0, !PT ;  /* 0xff00000042ff7812 */ /* 0x040fe2000786c0ff */
[----:B------:R-:W-:Y:S01]  /*1ed0*/  @P4 FMUL.FTZ R67, R117, R40 ;  /* 0x0000002875434220 */ /* 0x000fe20000410000 */
[----:B------:R-:W-:Y:S01]  /*1ee0*/  LOP3.LUT P4, RZ, R66, 0xff0000, RZ, 0xc0, !PT ;  /* 0x00ff000042ff7812 */ /* 0x000fe2000788c0ff */
[----:B------:R-:W-:Y:S01]  /*1ef0*/  HFMA2.MMA R66, -RZ, RZ, 0, 0 ;  /* 0x00000000ff427435 */ /* 0x000fe200000001ff */
[----:B------:R-:W-:Y:S01]  /*1f00*/  MOV R40, RZ ;  /* 0x000000ff00287202 */ /* 0x000fe20000000f00 */
[----:B------:R-:W-:Y:S01]  /*1f10*/  FADD.FTZ R9, R46, R9 ;  /* 0x000000092e097221 */ /* 0x000fe20000010000 */
[----:B------:R-:W-:Y:S01]  /*1f20*/  LEA.HI.X R43, R99, c[0x0][0x24c], RZ, 0x3, P2 ;  /* 0x00009300632b7a11 */ /* 0x000fe200010f1cff */
[----:B------:R-:W-:-:S04]  /*1f30*/  FADD.FTZ R6, R67, R6 ;  /* 0x0000000643067221 */ /* 0x000fc80000010000 */
[----:B------:R-:W-:Y:S02]  /*1f40*/  @P5 FMUL.FTZ R40, R71, R44 ;  /* 0x0000002c47285220 */ /* 0x000fe40000410000 */
[----:B------:R-:W-:Y:S02]  /*1f50*/  @P3 FMUL.FTZ R100, R70, R101 ;  /* 0x0000006546643220 */ /* 0x000fe40000410000 */
[----:B------:R-:W-:Y:S02]  /*1f60*/  @P4 FMUL.FTZ R69, R84, R49 ;  /* 0x0000003154454220 */ /* 0x000fe40000410000 */
[----:B------:R-:W0:Y:S08]  /*1f70*/  F2F.BF16.F32 R40, R40 ;  /* 0x0000002800287304 */ /* 0x000e300000202000 */
[----:B------:R-:W1:Y:S08]  /*1f80*/  F2F.BF16.F32 R100, R100 ;  /* 0x0000006400647304 */ /* 0x000e700000202000 */
[----:B------:R-:W2:Y:S01]  /*1f90*/  F2F.BF16.F32 R69, R69 ;  /* 0x0000004500457304 */ /* 0x000ea20000202000 */
[----:B0-----:R-:W-:-:S05]  /*1fa0*/  IMAD.WIDE.U32 R40, R40, 0x10000, RZ ;  /* 0x0001000028287825 */ /* 0x001fca00078e00ff */
[----:B------:R-:W-:Y:S02]  /*1fb0*/  LOP3.LUT R40, R40, R65, RZ, 0xfc, !PT ;  /* 0x0000004128287212 */ /* 0x000fe400078efcff */
[----:B-1----:R-:W-:Y:S02]  /*1fc0*/  SHF.L.U32 R47, R100, 0x10, RZ ;  /* 0x00000010642f7819 */ /* 0x002fe400000006ff */
[----:B------:R-:W-:-:S05]  /*1fd0*/  @P6 PRMT R100, RZ, 0x5410, R102 ;  /* 0x00005410ff646816 */ /* 0x000fca0000000066 */
[----:B------:R-:W-:Y:S01]  /*1fe0*/  @P6 FMUL.FTZ R66, R97, R100 ;  /* 0x0000006461426220 */ /* 0x000fe20000410000 */
[----:B--2---:R-:W-:Y:S01]  /*1ff0*/  LOP3.LUT R41, R41, R47, R69, 0xfe, !PT ;  /* 0x0000002f29297212 */ /* 0x004fe200078efe45 */
[----:B------:R-:W-:Y:S01]  /*2000*/  HFMA2.MMA R47, -RZ, RZ, 0, 0 ;  /* 0x00000000ff2f7435 */ /* 0x000fe200000001ff */
[----:B------:R-:W-:Y:S01]  /*2010*/  @P0 MOV R69, 0x10 ;  /* 0x0000001000450802 */ /* 0x000fe20000000f00 */
[----:B------:R-:W-:Y:S01]  /*2020*/  FADD.FTZ R7, R66, R7 ;  /* 0x0000000742077221 */ /* 0x000fe20000010000 */
[----:B------:R-:W-:-:S03]  /*2030*/  LOP3.LUT P6, RZ, R82, 0xff, RZ, 0xc0, !PT ;  /* 0x000000ff52ff7812 */ /* 0x000fc600078cc0ff */
[----:B------:R-:W-:Y:S01]  /*2040*/  @P0 IMAD.WIDE.U32 R68, R68, R69, c[0x0][0x258] ;  /* 0x0000960044440625 */ /* 0x000fe200078e0045 */
[----:B------:R-:W-:-:S04]  /*2050*/  SEL R82, RZ, 0x1, P6 ;  /* 0x00000001ff527807 */ /* 0x000fc80003000000 */
[----:B------:R-:W-:Y:S01]  /*2060*/  @P0 STG.E.128 [R68.64], R36 ;  /* 0x0000002444000986 */ /* 0x000fe2000c101d04 */
[----:B------:R-:W-:-:S03]  /*2070*/  ISETP.GE.AND P0, PT, R96, c[0x0][0x164], PT ;  /* 0x0000590060007a0c */ /* 0x000fc60003f06270 */
[----:B------:R0:W-:Y:S01]  /*2080*/  STG.E.64 [R42.64], R40 ;  /* 0x000000282a007986 */ /* 0x0001e2000c101b04 */
[----:B----4-:R-:W-:Y:S01]  /*2090*/  @P1 MOV R46, R110 ;  /* 0x0000006e002e1202 */ /* 0x010fe20000000f00 */
[--C-:B------:R-:W-:Y:S01]  /*20a0*/  @P4 IMAD.MOV.U32 R51, RZ, RZ, R111.reuse ;  /* 0x000000ffff334224 */ /* 0x100fe200078e006f */
[----:B------:R-:W-:Y:S02]  /*20b0*/  @P5 SHF.R.U64 R66, R110, 0x10, R111 ;  /* 0x000000106e425819 */ /* 0x000fe4000000126f */
[----:B0-----:R-:W-:Y:S02]  /*20c0*/  @P1 PRMT R41, RZ, 0x5410, R46 ;  /* 0x00005410ff291816 */ /* 0x001fe4000000002e */
[----:B------:R-:W-:Y:S02]  /*20d0*/  @P4 PRMT R40, RZ, 0x5410, R51 ;  /* 0x00005410ff284816 */ /* 0x000fe40000000033 */
[----:B------:R-:W-:Y:S01]  /*20e0*/  @P3 SHF.R.U32.HI R65, RZ, 0x10, R111 ;  /* 0x00000010ff413819 */ /* 0x000fe2000001166f */
[----:B------:R-:W-:Y:S01]  /*20f0*/  @P1 FMUL.FTZ R45, R50, R41 ;  /* 0x00000029322d1220 */ /* 0x000fe20000410000 */
[----:B------:R-:W-:Y:S01]  /*2100*/  @P5 PRMT R41, RZ, 0x5410, R66 ;  /* 0x00005410ff295816 */ /* 0x000fe20000000042 */
[----:B------:R-:W-:Y:S01]  /*2110*/  @P4 FMUL.FTZ R47, R49, R40 ;  /* 0x00000028312f4220 */ /* 0x000fe20000410000 */
[----:B------:R-:W-:Y:S01]  /*2120*/  @P3 PRMT R40, RZ, 0x5410, R65 ;  /* 0x00005410ff283816 */ /* 0x000fe20000000041 */
[----:B------:R-:W-:-:S02]  /*2130*/  FADD.FTZ R2, R45, R2 ;  /* 0x000000022d027221 */ /* 0x000fc40000010000 */
[----:B------:R-:W-:Y:S01]  /*2140*/  @P5 FMUL.FTZ R48, R44, R41 ;  /* 0x000000292c305220 */ /* 0x000fe20000410000 */
[----:B------:R-:W-:Y:S01]  /*2150*/  MOV R44, RZ ;  /* 0x000000ff002c7202 */ /* 0x000fe20000000f00 */
[----:B------:R-:W-:Y:S02]  /*2160*/  @P3 FMUL.FTZ R44, R101, R40 ;  /* 0x00000028652c3220 */ /* 0x000fe40000410000 */
[----:B------:R-:W-:Y:S02]  /*2170*/  FADD.FTZ R5, R48, R5 ;  /* 0x0000000530057221 */ /* 0x000fe40000010000 */
[----:B------:R-:W-:Y:S02]  /*2180*/  FADD.FTZ R4, R47, R4 ;  /* 0x000000042f047221 */ /* 0x000fe40000010000 */
[----:B------:R-:W-:Y:S01]  /*2190*/  FADD.FTZ R3, R44, R3 ;  /* 0x000000032c037221 */ /* 0x000fe20000010000 */
[----:B------:R-:W-:Y:S01]  /*21a0*/  @P0 CALL.REL.NOINC `(.L_x_2717) ;  /* 0x0000001000000944 */ /* 0x000fe20003c00000 */
[----:B------:R-:W-:Y:S05]  /*21b0*/  BRA `(.L_x_2718) ;  /* 0xffffe42000007947 */ /* 0x000fea000383ffff */
.L_x_2717:
        /* <DEDUP_REMOVED lines=28> */
.L_x_2714:
        /* <DEDUP_REMOVED lines=19> */
.L_x_2715:
[----:B------:R-:W-:Y:S01]  /*24b0*/  HFMA2.MMA R47, -RZ, RZ, 0, 9.5367431640625e-07 ;  /* 0x00000010ff2f7435 */ /* 0x000fe200000001ff */
[----:B------:R-:W-:-:S02]  /*24c0*/  MOV R122, R43 ;  /* 0x0000002b007a7202 */ /* 0x000fc40000000f00 */
[----:B------:R-:W-:Y:S02]  /*24d0*/  MOV R112, 0x1f ;  /* 0x0000001f00707802 */ /* 0x000fe40000000f00 */
[----:B------:R-:W-:Y:S02]  /*24e0*/  MOV R45, 0xffffffff ;  /* 0xffffffff002d7802 */ /* 0x000fe40000000f00 */
[----:B------:R-:W-:Y:S02]  /*24f0*/  MOV R40, 0x2510 ;  /* 0x0000251000287802 */ /* 0x000fe40000000f00 */
[----:B-----5:R-:W-:Y:S05]  /*2500*/  CALL.REL.NOINC `($__internal_75_$__cuda_sm70_shflsync_down_p) ;  /* 0x0000046000007944 */ /* 0x020fea0003c00000 */
[----:B-1----:R-:W-:Y:S01]  /*2510*/  MOV R46, R47 ;  /* 0x0000002f002e7202 */ /* 0x002fe20000000f00 */
[----:B0-----:R-:W-:Y:S05]  /*2520*/  BRA `(.L_x_2719) ;  /* 0xffffeb1000007947 */ /* 0x001fea000383ffff */
.L_x_2716:
[----:B------:R-:W-:Y:S01]  /*2530*/  HFMA2.MMA R47, -RZ, RZ, 0, 9.5367431640625e-07 ;  /* 0x00000010ff2f7435 */ /* 0x000fe200000001ff */
[----:B------:R-:W-:Y:S01]  /*2540*/  IMAD.MOV.U32 R122, RZ, RZ, R44 ;  /* 0x000000ffff7a7224 */ /* 0x000fe200078e002c */
[----:B------:R-:W-:Y:S02]  /*2550*/  MOV R112, 0x1f ;  /* 0x0000001f00707802 */ /* 0x000fe40000000f00 */
[----:B------:R-:W-:Y:S02]  /*2560*/  MOV R45, 0xffffffff ;  /* 0xffffffff002d7802 */ /* 0x000fe40000000f00 */
[----:B------:R-:W-:-:S02]  /*2570*/  MOV R40, 0x2590 ;  /* 0x0000259000287802 */ /* 0x000fc40000000f00 */
[----:B01---5:R-:W-:Y:S05]  /*2580*/  CALL.REL.NOINC `($__internal_75_$__cuda_sm70_shflsync_down_p) ;  /* 0x000003e000007944 */ /* 0x023fea0003c00000 */
[----:B------:R-:W-:Y:S01]  /*2590*/  FADD.FTZ R43, R43, R46 ;  /* 0x0000002e2b2b7221 */ /* 0x000fe20000010000 */
[----:B0-----:R-:W-:Y:S01]  /*25a0*/  MOV R112, 0x1f ;  /* 0x0000001f00707802 */ /* 0x001fe20000000f00 */
[----:B-1----:R-:W-:Y:S01]  /*25b0*/  FADD.FTZ R44, R44, R47 ;  /* 0x0000002f2c2c7221 */ /* 0x002fe20000010000 */
[----:B------:R-:W-:Y:S01]  /*25c0*/  HFMA2.MMA R47, -RZ, RZ, 0, 4.76837158203125e-07 ;  /* 0x00000008ff2f7435 */ /* 0x000fe200000001ff */
[----:B------:R-:W-:Y:S01]  /*25d0*/  MOV R45, 0xffffffff ;  /* 0xffffffff002d7802 */ /* 0x000fe20000000f00 */
[----:B------:R-:W-:Y:S01]  /*25e0*/  IMAD.MOV.U32 R122, RZ, RZ, R43 ;  /* 0x000000ffff7a7224 */ /* 0x000fe200078e002b */
[----:B------:R-:W-:-:S03]  /*25f0*/  MOV R40, 0x2610 ;  /* 0x0000261000287802 */ /* 0x000fc60000000f00 */
[----:B------:R-:W-:Y:S05]  /*2600*/  CALL.REL.NOINC `($__internal_75_$__cuda_sm70_shflsync_down_p) ;  /* 0x0000036000007944 */ /* 0x000fea0003c00000 */
[----:B-1----:R-:W-:Y:S01]  /*2610*/  MOV R46, R47 ;  /* 0x0000002f002e7202 */ /* 0x002fe20000000f00 */
[----:B------:R-:W-:Y:S01]  /*2620*/  HFMA2.MMA R47, -RZ, RZ, 0, 4.76837158203125e-07 ;  /* 0x00000008ff2f7435 */ /* 0x000fe200000001ff */
[----:B0-----:R-:W-:-:S02]  /*2630*/  MOV R122, R44 ;  /* 0x0000002c007a7202 */ /* 0x001fc40000000f00 */
[----:B------:R-:W-:Y:S02]  /*2640*/  MOV R112, 0x1f ;  /* 0x0000001f00707802 */ /* 0x000fe40000000f00 */
[----:B------:R-:W-:Y:S02]  /*2650*/  MOV R45, 0xffffffff ;  /* 0xffffffff002d7802 */ /* 0x000fe40000000f00 */
[----:B------:R-:W-:Y:S02]  /*2660*/  MOV R40, 0x2680 ;  /* 0x0000268000287802 */ /* 0x000fe40000000f00 */
[----:B------:R-:W-:Y:S05]  /*2670*/  CALL.REL.NOINC `($__internal_75_$__cuda_sm70_shflsync_down_p) ;  /* 0x000002f000007944 */ /* 0x000fea0003c00000 */
[----:B------:R-:W-:Y:S01]  /*2680*/  FADD.FTZ R43, R46, R43 ;  /* 0x0000002b2e2b7221 */ /* 0x000fe20000010000 */
[----:B0-----:R-:W-:Y:S01]  /*2690*/  MOV R45, 0xffffffff ;  /* 0xffffffff002d7802 */ /* 0x001fe20000000f00 */
[----:B-1----:R-:W-:Y:S01]  /*26a0*/  FADD.FTZ R44, R44, R47 ;  /* 0x0000002f2c2c7221 */ /* 0x002fe20000010000 */
[----:B------:R-:W-:Y:S01]  /*26b0*/  HFMA2.MMA R47, -RZ, RZ, 0, 2.384185791015625e-07 ;  /* 0x00000004ff2f7435 */ /* 0x000fe200000001ff */
[----:B------:R-:W-:Y:S01]  /*26c0*/  IMAD.MOV.U32 R112, RZ, RZ, 0x1f ;  /* 0x0000001fff707424 */ /* 0x000fe200078e00ff */
[----:B------:R-:W-:Y:S02]  /*26d0*/  MOV R122, R43 ;  /* 0x0000002b007a7202 */ /* 0x000fe40000000f00 */
[----:B------:R-:W-:-:S02]  /*26e0*/  MOV R40, 0x2700 ;  /* 0x0000270000287802 */ /* 0x000fc40000000f00 */
[----:B------:R-:W-:Y:S05]  /*26f0*/  CALL.REL.NOINC `($__internal_75_$__cuda_sm70_shflsync_down_p) ;  /* 0x0000027000007944 */ /* 0x000fea0003c00000 */
[----:B-1----:R-:W-:Y:S01]  /*2700*/  MOV R46, R47 ;  /* 0x0000002f002e7202 */ /* 0x002fe20000000f00 */
[----:B------:R-:W-:Y:S01]  /*2710*/  HFMA2.MMA R47, -RZ, RZ, 0, 2.384185791015625e-07 ;  /* 0x00000004ff2f7435 */ /* 0x000fe200000001ff */
[----:B0-----:R-:W-:Y:S01]  /*2720*/  MOV R122, R44 ;  /* 0x0000002c007a7202 */ /* 0x001fe20000000f00 */
[----:B------:R-:W-:Y:S01]  /*2730*/  IMAD.MOV.U32 R45, RZ, RZ, -0x1 ;  /* 0xffffffffff2d7424 */ /* 0x000fe200078e00ff */
[----:B------:R-:W-:-:S02]  /*2740*/  MOV R112, 0x1f ;  /* 0x0000001f00707802 */ /* 0x000fc40000000f00 */
[----:B------:R-:W-:Y:S02]  /*2750*/  MOV R40, 0x2770 ;  /* 0x0000277000287802 */ /* 0x000fe40000000f00 */
[----:B------:R-:W-:Y:S05]  /*2760*/  CALL.REL.NOINC `($__internal_75_$__cuda_sm70_shflsync_down_p) ;  /* 0x0000020000007944 */ /* 0x000fea0003c00000 */
[----:B------:R-:W-:Y:S01]  /*2770*/  FADD.FTZ R43, R46, R43 ;  /* 0x0000002b2e2b7221 */ /* 0x000fe20000010000 */
[----:B0-----:R-:W-:Y:S01]  /*2780*/  MOV R112, 0x1f ;  /* 0x0000001f00707802 */ /* 0x001fe20000000f00 */
[----:B-1----:R-:W-:Y:S01]  /*2790*/  FADD.FTZ R44, R44, R47 ;  /* 0x0000002f2c2c7221 */ /* 0x002fe20000010000 */
[----:B------:R-:W-:Y:S01]  /*27a0*/  HFMA2.MMA R47, -RZ, RZ, 0, 1.1920928955078125e-07 ;  /* 0x00000002ff2f7435 */ /* 0x000fe200000001ff */
[----:B------:R-:W-:Y:S02]  /*27b0*/  MOV R45, 0xffffffff ;  /* 0xffffffff002d7802 */ /* 0x000fe40000000f00 */
[----:B------:R-:W-:Y:S02]  /*27c0*/  MOV R122, R43 ;  /* 0x0000002b007a7202 */ /* 0x000fe40000000f00 */
[----:B------:R-:W-:Y:S02]  /*27d0*/  MOV R40, 0x27f0 ;  /* 0x000027f000287802 */ /* 0x000fe40000000f00 */
[----:B------:R-:W-:Y:S05]  /*27e0*/  CALL.REL.NOINC `($__internal_75_$__cuda_sm70_shflsync_down_p) ;  /* 0x0000018000007944 */ /* 0x000fea0003c00000 */
[----:B0-----:R-:W-:Y:S01]  /*27f0*/  HFMA2.MMA R112, -RZ, RZ, 0, 1.847743988037109375e-06 ;  /* 0x0000001fff707435 */ /* 0x001fe200000001ff */
[----:B-1----:R-:W-:Y:S01]  /*2800*/  MOV R46, R47 ;  /* 0x0000002f002e7202 */ /* 0x002fe20000000f00 */
[----:B------:R-:W-:Y:S01]  /*2810*/  IMAD.MOV.U32 R47, RZ, RZ, 0x2 ;  /* 0x00000002ff2f7424 */ /* 0x000fe200078e00ff */
[----:B------:R-:W-:-:S02]  /*2820*/  MOV R122, R44 ;  /* 0x0000002c007a7202 */ /* 0x000fc40000000f00 */
[----:B------:R-:W-:Y:S02]  /*2830*/  MOV R45, 0xffffffff ;  /* 0xffffffff002d7802 */ /* 0x000fe40000000f00 */
[----:B------:R-:W-:Y:S02]  /*2840*/  MOV R40, 0x2860 ;  /* 0x0000286000287802 */ /* 0x000fe40000000f00 */
[----:B------:R-:W-:Y:S05]  /*2850*/  CALL.REL.NOINC `($__internal_75_$__cuda_sm70_shflsync_down_p) ;  /* 0x0000011000007944 */ /* 0x000fea0003c00000 */
[----:B------:R-:W-:Y:S01]  /*2860*/  FADD.FTZ R43, R46, R43 ;  /* 0x0000002b2e2b7221 */ /* 0x000fe20000010000 */
[----:B0-----:R-:W-:Y:S01]  /*2870*/  MOV R112, 0x1f ;  /* 0x0000001f00707802 */ /* 0x001fe20000000f00 */
[----:B-1----:R-:W-:Y:S01]  /*2880*/  FADD.FTZ R46, R44, R47 ;  /* 0x0000002f2c2e7221 */ /* 0x002fe20000010000 */
[----:B------:R-:W-:Y:S01]  /*2890*/  HFMA2.MMA R47, -RZ, RZ, 0, 5.9604644775390625e-08 ;  /* 0x00000001ff2f7435 */ /* 0x000fe200000001ff */
[----:B------:R-:W-:Y:S02]  /*28a0*/  MOV R45, 0xffffffff ;  /* 0xffffffff002d7802 */ /* 0x000fe40000000f00 */
[----:B------:R-:W-:Y:S02]  /*28b0*/  MOV R122, R43 ;  /* 0x0000002b007a7202 */ /* 0x000fe40000000f00 */
[----:B------:R-:W-:-:S02]  /*28c0*/  MOV R40, 0x28e0 ;  /* 0x000028e000287802 */ /* 0x000fc40000000f00 */
[----:B------:R-:W-:Y:S05]  /*28d0*/  CALL.REL.NOINC `($__internal_75_$__cuda_sm70_shflsync_down_p) ;  /* 0x0000009000007944 */ /* 0x000fea0003c00000 */
[----:B-1----:R-:W-:Y:S01]  /*28e0*/  IMAD.MOV.U32 R44, RZ, RZ, R47 ;  /* 0x000000ffff2c7224 */ /* 0x002fe200078e002f */
[----:B------:R-:W-:Y:S01]  /*28f0*/  HFMA2.MMA R47, -RZ, RZ, 0, 5.9604644775390625e-08 ;  /* 0x00000001ff2f7435 */ /* 0x000fe200000001ff */
[----:B0-----:R-:W-:-:S02]  /*2900*/  MOV R122, R46 ;  /* 0x0000002e007a7202 */ /* 0x001fc40000000f00 */
[----:B------:R-:W-:Y:S02]  /*2910*/  MOV R112, 0x1f ;  /* 0x0000001f00707802 */ /* 0x000fe40000000f00 */
[----:B------:R-:W-:Y:S02]  /*2920*/  MOV R45, 0xffffffff ;  /* 0xffffffff002d7802 */ /* 0x000fe40000000f00 */
[----:B------:R-:W-:Y:S02]  /*2930*/  MOV R40, 0x2950 ;  /* 0x0000295000287802 */ /* 0x000fe40000000f00 */
[----:B------:R-:W-:Y:S05]  /*2940*/  CALL.REL.NOINC `($__internal_75_$__cuda_sm70_shflsync_down_p) ;  /* 0x0000002000007944 */ /* 0x000fea0003c00000 */
[----:B-1----:R-:W-:Y:S01]  /*2950*/  MOV R41, R47 ;  /* 0x0000002f00297202 */ /* 0x002fe20000000f00 */
[----:B0-----:R-:W-:Y:S05]  /*2960*/  BRA `(.L_x_2720) ;  /* 0xffffe7f000007947 */ /* 0x001fea000383ffff */
        .weak           $__internal_75_$__cuda_sm70_shflsync_down_p
        .type           $__internal_75_$__cuda_sm70_shflsync_down_p,@function
        .size           $__internal_75_$__cuda_sm70_shflsync_down_p,(.L_x_6724 - $__internal_75_$__cuda_sm70_shflsync_down_p)
$__internal_75_$__cuda_sm70_shflsync_down_p:
[----:B------:R-:W-:Y:S01]  /*2970*/  HFMA2.MMA R41, -RZ, RZ, 0, 0 ;  /* 0x00000000ff297435 */ /* 0x000fe200000001ff */
[----:B------:R-:W-:Y:S04]  /*2980*/  WARPSYNC R45 ;  /* 0x0000002d00007348 */ /* 0x000fe80003800000 */
[----:B------:R0:W1:Y:S01]  /*2990*/  SHFL.DOWN PT, R47, R122, R47, R112 ;  /* 0x0800002f7a2f7389 */ /* 0x00006200000e0070 */
[----:B------:R-:W-:Y:S05]  /*29a0*/  RET.REL.NODEC R40 `(_ZN10layer_norm13ln_bwd_kernelINS_13Kernel_traitsI13__nv_bfloat16S2_fS2_fjLj1536ELj1ELj1ELj4ELj8ENS_18Kernel_traits_baseILj1536ES2_S2_fS2_fjLj128EEEEELb1ELb1ELb0ELb1EEEvNS_9BwdParamsE) ;  /* 0xffffd65028007950 */ /* 0x000fea0003c3ffff */
.L_x_2721:
        /* <DEDUP_REMOVED lines=13> */
.L_x_6724:


//--------------------- .text._ZN10layer_norm22ln_bwd_finalize_kernelINS_22Kernel_traits_finalizeILj1536E13__nv_bfloat16S2_fS2_fjLb1ELj1024ELj4ENS_18Kernel_traits_baseILj1536ES2_S2_fS2_fjLj1024EEEEELb1ELb0EEEvNS_9BwdParamsE --------------------------
	.section	.text._ZN10layer_norm22ln_bwd_finalize_kernelINS_22Kernel_traits_finalizeILj1536E13__nv_bfloat16S2_fS2_fjLb1ELj1024ELj4ENS_18Kernel_traits_baseILj1536ES2_S2_fS2_fjLj1024EEEEELb1ELb0EEEvNS_9BwdParamsE,"ax",@progbits
	.sectioninfo	@"SHI_REGISTERS=32"
	.align	128
        .global         _ZN10layer_norm22ln_bwd_finalize_kernelINS_22Kernel_traits_finalizeILj1536E13__nv_bfloat16S2_fS2_fjLb1ELj1024ELj4ENS_18Kernel_traits_baseILj1536ES2_S2_fS2_fjLj1024EEEEELb1ELb0EEEvNS_9BwdParamsE
        .type           _ZN10layer_norm22ln_bwd_finalize_kernelINS_22Kernel_traits_finalizeILj1536E13__nv_bfloat16S2_fS2_fjLb1ELj1024ELj4ENS_18Kernel_traits_baseILj1536ES2_S2_fS2_fjLj1024EEEEELb1ELb0EEEvNS_9BwdParamsE,@function
        .size           _ZN10layer_norm22ln_bwd_finalize_kernelINS_22Kernel_traits_finalizeILj1536E13__nv_bfloat16S2_fS2_fjLb1ELj1024ELj4ENS_18Kernel_traits_baseILj1536ES2_S2_fS2_fjLj1024EEEEELb1ELb0EEEvNS_9BwdParamsE,(.L_x_6725 - _ZN10layer_norm22ln_bwd_finalize_kernelINS_22Kernel_traits_finalizeILj1536E13__nv_bfloat16S2_fS2_fjLb1ELj1024ELj4ENS_18Kernel_traits_baseILj1536ES2_S2_fS2_fjLj1024EEEEELb1ELb0EEEvNS_9BwdParamsE)
        .other          _ZN10layer_norm22ln_bwd_finalize_kernelINS_22Kernel_traits_finalizeILj1536E13__nv_bfloat16S2_fS2_fjLb1ELj1024ELj4ENS_18Kernel_traits_baseILj1536ES2_S2_fS2_fjLj1024EEEEELb1ELb0EEEvNS_9BwdParamsE,@"STO_CUDA_ENTRY STV_DEFAULT"
_ZN10layer_norm22ln_bwd_finalize_kernelINS_22Kernel_traits_finalizeILj1536E13__nv_bfloat16S2_fS2_fjLb1ELj1024ELj4ENS_18Kernel_traits_baseILj1536ES2_S2_fS2_fjLj1024EEEEELb1ELb0EEEvNS_9BwdParamsE:
.text._ZN10layer_norm22ln_bwd_finalize_kernelINS_22Kernel_traits_finalizeILj1536E13__nv_bfloat16S2_fS2_fjLb1ELj1024ELj4ENS_18Kernel_traits_baseILj1536ES2_S2_fS2_fjLj1024EEEEELb1ELb0EEEvNS_9BwdParamsE:
        /* <DEDUP_REMOVED lines=19> */
.L_x_2735:
        /* <DEDUP_REMOVED lines=33> */
.L_x_2726:
        /* <DEDUP_REMOVED lines=47> */
.L_x_2725:
[----:B------:R-:W-:Y:S05]  /*0630*/  BSYNC B1 ;  /* 0x0000000000017941 */ /* 0x000fea0003800000 */
.L_x_2724:
        /* <DEDUP_REMOVED lines=29> */
.L_x_2728:
[----:B------:R-:W-:Y:S05]  /*0810*/  BSYNC B1 ;  /* 0x0000000000017941 */ /* 0x000fea0003800000 */
.L_x_2727:
        /* <DEDUP_REMOVED lines=14> */
.L_x_2729:
[----:B------:R-:W-:Y:S05]  /*0900*/  BSYNC B1 ;  /* 0x0000000000017941 */ /* 0x000fea0003800000 */
.L_x_2723:
[----:B------:R-:W-:Y:S05]  /*0910*/  BSYNC B0 ;  /* 0x0000000000007941 */ /* 0x000fea0003800000 */
.L_x_2722:
        /* <DEDUP_REMOVED lines=12> */
.L_x_2736:
        /* <DEDUP_REMOVED lines=27> */
.L_x_2737:
        /* <DEDUP_REMOVED lines=9> */
.L_x_2730:
        /* <DEDUP_REMOVED lines=21> */
.L_x_2734:
[----:B------:R-:W-:Y:S05]  /*0d70*/  BSYNC B0 ;  /* 0x0000000000007941 */ /* 0x000fea0003800000 */
.L_x_2733:
[C---:B------:R-:W-:Y:S02]  /*0d80*/  ISETP.GT.U32.AND P1, PT, R4.reuse, -0x601, PT ;  /* 0xfffff9ff0400780c */ /* 0x040fe40003f24070 */
[----:B------:R-:W-:-:S02]  /*0d90*/  IADD3 R4, R4, 0x600, RZ ;  /* 0x0000060004047810 */ /* 0x000fc40007ffe0ff */
[----:B------:R-:W-:-:S09]  /*0da0*/  IADD3 R5, R5, 0x300, RZ ;  /* 0x0000030005057810 */ /* 0x000fd20007ffe0ff */
[----:B01----:R-:W-:Y:S05]  /*0db0*/  @P1 BRA `(.L_x_2735) ;  /* 0xfffff37000001947 */ /* 0x003fea000383ffff */
[----:B------:R-:W-:Y:S05]  /*0dc0*/  EXIT ;  /* 0x000000000000794d */ /* 0x000fea0003800000 */
.L_x_2731:
[----:B------:R-:W-:Y:S01]  /*0dd0*/  HFMA2.MMA R17, -RZ, RZ, 0, 5.9604644775390625e-08 ;  /* 0x00000001ff117435 */ /* 0x000fe200000001ff */
[----:B---3--:R-:W-:Y:S01]  /*0de0*/  MOV R18, R10 ;  /* 0x0000000a00127202 */ /* 0x008fe20000000f00 */
[----:B------:R-:W-:Y:S01]  /*0df0*/  IMAD.MOV.U32 R14, RZ, RZ, 0x1f ;  /* 0x0000001fff0e7424 */ /* 0x000fe200078e00ff */
[----:B------:R-:W-:Y:S02]  /*0e00*/  MOV R19, 0xffffffff ;  /* 0xffffffff00137802 */ /* 0x000fe40000000f00 */
[----:B------:R-:W-:Y:S02]  /*0e10*/  MOV R8, 0xe30 ;  /* 0x00000e3000087802 */ /* 0x000fe40000000f00 */
[----:B012---:R-:W-:Y:S05]  /*0e20*/  CALL.REL.NOINC `($__internal_76_$__cuda_sm70_shflsync_bfly_p) ;  /* 0x0000059000007944 */ /* 0x007fea0003c00000 */
[----:B01----:R-:W-:Y:S05]  /*0e30*/  BRA `(.L_x_2736) ;  /* 0xfffffba000007947 */ /* 0x003fea000383ffff */
.L_x_2732:
[----:B------:R-:W-:Y:S01]  /*0e40*/  HFMA2.MMA R17, -RZ, RZ, 0, 1.1920928955078125e-07 ;  /* 0x00000002ff117435 */ /* 0x000fe200000001ff */
[----:B------:R-:W-:Y:S01]  /*0e50*/  IMAD.MOV.U32 R14, RZ, RZ, 0x1f ;  /* 0x0000001fff0e7424 */ /* 0x000fe200078e00ff */
[----:B------:R-:W-:Y:S02]  /*0e60*/  MOV R19, 0xffffffff ;  /* 0xffffffff00137802 */ /* 0x000fe40000000f00 */
[----:B------:R-:W-:Y:S02]  /*0e70*/  MOV R8, 0xe90 ;  /* 0x00000e9000087802 */ /* 0x000fe40000000f00 */
[----:B0123--:R-:W-:Y:S05]  /*0e80*/  CALL.REL.NOINC `($__internal_76_$__cuda_sm70_shflsync_bfly_p) ;  /* 0x0000053000007944 */ /* 0x00ffea0003c00000 */
[----:B0-----:R-:W-:Y:S01]  /*0e90*/  HFMA2.MMA R17, -RZ, RZ, 0, 2.384185791015625e-07 ;  /* 0x00000004ff117435 */ /* 0x001fe200000001ff */
[----:B-1----:R-:W-:Y:S01]  /*0ea0*/  FADD.FTZ R18, R18, R14 ;  /* 0x0000000e12127221 */ /* 0x002fe20000010000 */
[----:B------:R-:W-:Y:S01]  /*0eb0*/  MOV R19, 0xffffffff ;  /* 0xffffffff00137802 */ /* 0x000fe20000000f00 */
[----:B------:R-:W-:Y:S01]  /*0ec0*/  IMAD.MOV.U32 R14, RZ, RZ, 0x1f ;  /* 0x0000001fff0e7424 */ /* 0x000fe200078e00ff */
[----:B------:R-:W-:-:S02]  /*0ed0*/  MOV R8, 0xef0 ;  /* 0x00000ef000087802 */ /* 0x000fc40000000f00 */
[----:B------:R-:W-:Y:S05]  /*0ee0*/  CALL.REL.NOINC `($__internal_76_$__cuda_sm70_shflsync_bfly_p) ;  /* 0x000004d000007944 */ /* 0x000fea0003c00000 */
[----:B0-----:R-:W-:Y:S01]  /*0ef0*/  HFMA2.MMA R17, -RZ, RZ, 0, 4.76837158203125e-07 ;  /* 0x00000008ff117435 */ /* 0x001fe200000001ff */
[----:B-1----:R-:W-:Y:S01]  /*0f00*/  FADD.FTZ R18, R18, R14 ;  /* 0x0000000e12127221 */ /* 0x002fe20000010000 */
[----:B------:R-:W-:Y:S01]  /*0f10*/  MOV R19, 0xffffffff ;  /* 0xffffffff00137802 */ /* 0x000fe20000000f00 */
[----:B------:R-:W-:Y:S01]  /*0f20*/  IMAD.MOV.U32 R14, RZ, RZ, 0x1f ;  /* 0x0000001fff0e7424 */ /* 0x000fe200078e00ff */
[----:B------:R-:W-:-:S02]  /*0f30*/  MOV R8, 0xf50 ;  /* 0x00000f5000087802 */ /* 0x000fc40000000f00 */
[----:B------:R-:W-:Y:S05]  /*0f40*/  CALL.REL.NOINC `($__internal_76_$__cuda_sm70_shflsync_bfly_p) ;  /* 0x0000047000007944 */ /* 0x000fea0003c00000 */
[----:B-1----:R-:W-:Y:S01]  /*0f50*/  FADD.FTZ R10, R18, R14 ;  /* 0x0000000e120a7221 */ /* 0x002fe20000010000 */
[----:B0-----:R-:W-:Y:S01]  /*0f60*/  HFMA2.MMA R17, -RZ, RZ, 0, 9.5367431640625e-07 ;  /* 0x00000010ff117435 */ /* 0x001fe200000001ff */
[----:B------:R-:W-:Y:S01]  /*0f70*/  IMAD.MOV.U32 R14, RZ, RZ, 0x1f ;  /* 0x0000001fff0e7424 */ /* 0x000fe200078e00ff */
[----:B------:R-:W-:-:S02]  /*0f80*/  MOV R19, 0xffffffff ;  /* 0xffffffff00137802 */ /* 0x000fc40000000f00 */
[----:B------:R-:W-:Y:S02]  /*0f90*/  MOV R18, R10 ;  /* 0x0000000a00127202 */ /* 0x000fe40000000f00 */
[----:B------:R-:W-:Y:S02]  /*0fa0*/  MOV R8, 0xfc0 ;  /* 0x00000fc000087802 */ /* 0x000fe40000000f00 */
[----:B------:R-:W-:Y:S05]  /*0fb0*/  CALL.REL.NOINC `($__internal_76_$__cuda_sm70_shflsync_bfly_p) ;  /* 0x0000040000007944 */ /* 0x000fea0003c00000 */
[----:B0-----:R-:W-:Y:S01]  /*0fc0*/  HFMA2.MMA R17, -RZ, RZ, 0, 5.9604644775390625e-08 ;  /* 0x00000001ff117435 */ /* 0x001fe200000001ff */
[----:B-1----:R-:W-:Y:S01]  /*0fd0*/  IMAD.MOV.U32 R13, RZ, RZ, R14 ;  /* 0x000000ffff0d7224 */ /* 0x002fe200078e000e */
[----:B------:R-:W-:Y:S01]  /*0fe0*/  MOV R18, R15 ;  /* 0x0000000f00127202 */ /* 0x000fe20000000f00 */
[----:B------:R-:W-:Y:S01]  /*0ff0*/  IMAD.MOV.U32 R14, RZ, RZ, 0x1f ;  /* 0x0000001fff0e7424 */ /* 0x000fe200078e00ff */
[----:B------:R-:W-:Y:S02]  /*1000*/  MOV R19, 0xffffffff ;  /* 0xffffffff00137802 */ /* 0x000fe40000000f00 */
[----:B------:R-:W-:Y:S02]  /*1010*/  MOV R8, 0x1030 ;  /* 0x0000103000087802 */ /* 0x000fe40000000f00 */
[----:B------:R-:W-:Y:S05]  /*1020*/  CALL.REL.NOINC `($__internal_76_$__cuda_sm70_shflsync_bfly_p) ;  /* 0x0000039000007944 */ /* 0x000fea0003c00000 */
[----:B0-----:R-:W-:Y:S01]  /*1030*/  HFMA2.MMA R17, -RZ, RZ, 0, 1.1920928955078125e-07 ;  /* 0x00000002ff117435 */ /* 0x001fe200000001ff */
[----:B-1----:R-:W-:Y:S01]  /*1040*/  FADD.FTZ R18, R15, R14 ;  /* 0x0000000e0f127221 */ /* 0x002fe20000010000 */
[----:B------:R-:W-:Y:S01]  /*1050*/  MOV R19, 0xffffffff ;  /* 0xffffffff00137802 */ /* 0x000fe20000000f00 */
[----:B------:R-:W-:Y:S01]  /*1060*/  IMAD.MOV.U32 R14, RZ, RZ, 0x1f ;  /* 0x0000001fff0e7424 */ /* 0x000fe200078e00ff */
[----:B------:R-:W-:-:S02]  /*1070*/  MOV R8, 0x1090 ;  /* 0x0000109000087802 */ /* 0x000fc40000000f00 */
[----:B------:R-:W-:Y:S05]  /*1080*/  CALL.REL.NOINC `($__internal_76_$__cuda_sm70_shflsync_bfly_p) ;  /* 0x0000033000007944 */ /* 0x000fea0003c00000 */
        /* <DEDUP_REMOVED lines=35> */
[----:B------:R-:W-:Y:S01]  /*12c0*/  IMAD.MOV.U32 R19, RZ, RZ, -0x1 ;  /* 0xffffffffff137424 */ /* 0x000fe200078e00ff */
[----:B------:R-:W-:-:S02]  /*12d0*/  MOV R8, 0x12f0 ;  /* 0x000012f000087802 */ /* 0x000fc40000000f00 */
[----:B------:R-:W-:Y:S05]  /*12e0*/  CALL.REL.NOINC `($__internal_76_$__cuda_sm70_shflsync_bfly_p) ;  /* 0x000000d000007944 */ /* 0x000fea0003c00000 */
[----:B0-----:R-:W-:Y:S01]  /*12f0*/  HFMA2.MMA R17, -RZ, RZ, 0, 4.76837158203125e-07 ;  /* 0x00000008ff117435 */ /* 0x001fe200000001ff */
[----:B-1----:R-:W-:Y:S01]  /*1300*/  FADD.FTZ R18, R18, R14 ;  /* 0x0000000e12127221 */ /* 0x002fe20000010000 */
[----:B------:R-:W-:-:S02]  /*1310*/  MOV R14, 0x1f ;  /* 0x0000001f000e7802 */ /* 0x000fc40000000f00 */
[----:B------:R-:W-:Y:S02]  /*1320*/  MOV R19, 0xffffffff ;  /* 0xffffffff00137802 */ /* 0x000fe40000000f00 */
[----:B------:R-:W-:Y:S02]  /*1330*/  MOV R8, 0x1350 ;  /* 0x0000135000087802 */ /* 0x000fe40000000f00 */
[----:B------:R-:W-:Y:S05]  /*1340*/  CALL.REL.NOINC `($__internal_76_$__cuda_sm70_shflsync_bfly_p) ;  /* 0x0000007000007944 */ /* 0x000fea0003c00000 */
[----:B01----:R-:W-:Y:S01]  /*1350*/  FADD.FTZ R18, R18, R14 ;  /* 0x0000000e12127221 */ /* 0x003fe20000010000 */
[----:B------:R-:W-:Y:S01]  /*1360*/  HFMA2.MMA R14, -RZ, RZ, 0, 1.847743988037109375e-06 ;  /* 0x0000001fff0e7435 */ /* 0x000fe200000001ff */
[----:B------:R-:W-:Y:S01]  /*1370*/  IMAD.MOV.U32 R17, RZ, RZ, 0x10 ;  /* 0x00000010ff117424 */ /* 0x000fe200078e00ff */
[----:B------:R-:W-:Y:S02]  /*1380*/  MOV R19, 0xffffffff ;  /* 0xffffffff00137802 */ /* 0x000fe40000000f00 */
[----:B------:R-:W-:Y:S02]  /*1390*/  MOV R8, 0x13b0 ;  /* 0x000013b000087802 */ /* 0x000fe40000000f00 */
[----:B------:R-:W-:Y:S05]  /*13a0*/  CALL.REL.NOINC `($__internal_76_$__cuda_sm70_shflsync_bfly_p) ;  /* 0x0000001000007944 */ /* 0x000fea0003c00000 */
[----:B01----:R-:W-:Y:S05]  /*13b0*/  BRA `(.L_x_2737) ;  /* 0xfffff7d000007947 */ /* 0x003fea000383ffff */
        .weak           $__internal_76_$__cuda_sm70_shflsync_bfly_p
        .type           $__internal_76_$__cuda_sm70_shflsync_bfly_p,@function
        .size           $__internal_76_$__cuda_sm70_shflsync_bfly_p,(.L_x_6725 - $__internal_76_$__cuda_sm70_shflsync_bfly_p)
$__internal_76_$__cuda_sm70_shflsync_bfly_p:
[----:B------:R-:W-:Y:S01]  /*13c0*/  HFMA2.MMA R9, -RZ, RZ, 0, 0 ;  /* 0x00000000ff097435 */ /* 0x000fe200000001ff */
[----:B------:R-:W-:Y:S04]  /*13d0*/  WARPSYNC R19 ;  /* 0x0000001300007348 */ /* 0x000fe80003800000 */
[----:B------:R0:W1:Y:S01]  /*13e0*/  SHFL.BFLY PT, R14, R18, R17, R14 ;  /* 0x0c000011120e7389 */ /* 0x00006200000e000e */
[----:B------:R-:W-:Y:S05]  /*13f0*/  RET.REL.NODEC R8 `(_ZN10layer_norm22ln_bwd_finalize_kernelINS_22Kernel_traits_finalizeILj1536E13__nv_bfloat16S2_fS2_fjLb1ELj1024ELj4ENS_18Kernel_traits_baseILj1536ES2_S2_fS2_fjLj1024EEEEELb1ELb0EEEvNS_9BwdParamsE) ;  /* 0xffffec0008007950 */ /* 0x000fea0003c3ffff */
.L_x_2738:
        /* <DEDUP_REMOVED lines=16> */
.L_x_6725:


//--------------------- .text._ZN10layer_norm13ln_bwd_kernelINS_13Kernel_traitsI13__nv_bfloat16S2_fS2_fjLj1536ELj1ELj1ELj4ELj8ENS_18Kernel_traits_baseILj1536ES2_S2_fS2_fjLj128EEEEELb1ELb1ELb1ELb0EEEvNS_9BwdParamsE --------------------------
	.section	.text._ZN10layer_norm13ln_bwd_kernelINS_13Kernel_traitsI13__nv_bfloat16S2_fS2_fjLj1536ELj1ELj1ELj4ELj8ENS_18Kernel_traits_baseILj1536ES2_S2_fS2_fjLj128EEEEELb1ELb1ELb1ELb0EEEvNS_9BwdParamsE,"ax",@progbits
	.sectioninfo	@"SHI_REGISTERS=137"
	.align	128
        .global         _ZN10layer_norm13ln_bwd_kernelINS_13Kernel_traitsI13__nv_bfloat16S2_fS2_fjLj1536ELj1ELj1ELj4ELj8ENS_18Kernel_traits_baseILj1536ES2_S2_fS2_fjLj128EEEEELb1ELb1ELb1ELb0EEEvNS_9BwdParamsE
        .type           _ZN10layer_norm13ln_bwd_kernelINS_13Kernel_traitsI13__nv_bfloat16S2_fS2_fjLj1536ELj1ELj1ELj4ELj8ENS_18Kernel_traits_baseILj1536ES2_S2_fS2_fjLj128EEEEELb1ELb1ELb1ELb0EEEvNS_9BwdParamsE,@function
        .size           _ZN10layer_norm13ln_bwd_kernelINS_13Kernel_traitsI13__nv_bfloat16S2_fS2_fjLj1536ELj1ELj1ELj4ELj8ENS_18Kernel_traits_baseILj1536ES2_S2_fS2_fjLj128EEEEELb1ELb1ELb1ELb0EEEvNS_9BwdParamsE,(.L_x_6726 - _ZN10layer_norm13ln_bwd_kernelINS_13Kernel_traitsI13__nv_bfloat16S2_fS2_fjLj1536ELj1ELj1ELj4ELj8ENS_18Kernel_traits_baseILj1536ES2_S2_fS2_fjLj128EEEEELb1ELb1ELb1ELb0EEEvNS_9BwdParamsE)
        .other          _ZN10layer_norm13ln_bwd_kernelINS_13Kernel_traitsI13__nv_bfloat16S2_fS2_fjLj1536ELj1ELj1ELj4ELj8ENS_18Kernel_traits_baseILj1536ES2_S2_fS2_fjLj128EEEEELb1ELb1ELb1ELb0EEEvNS_9BwdParamsE,@"STO_CUDA_ENTRY STV_DEFAULT"
_ZN10layer_norm13ln_bwd_kernelINS_13Kernel_traitsI13__nv_bfloat16S2_fS2_fjLj1536ELj1ELj1ELj4ELj8ENS_18Kernel_traits_baseILj1536ES2_S2_fS2_fjLj128EEEEELb1ELb1ELb1ELb0EEEvNS_9BwdParamsE:
.text._ZN10layer_norm13ln_bwd_kernelINS_13Kernel_traitsI13__nv_bfloat16S2_fS2_fjLj1536ELj1ELj1ELj4ELj8ENS_18Kernel_traits_baseILj1536ES2_S2_fS2_fjLj128EEEEELb1ELb1ELb1ELb0EEEvNS_9BwdParamsE:
        /* <DEDUP_REMOVED lines=52> */
[----:B-----5:R-:W-:Y:S01]  /*0340*/  IMAD.MOV.U32 R0, RZ, RZ, R16 ;  /* 0x000000ffff007224 */ /* 0x020fe200078e0010 */
[--C-:B------:R-:W-:Y:S01]  /*0350*/  SHF.R.U64 R3, R16, 0x10, R17.reuse ;  /* 0x0000001010037819 */ /* 0x100fe20000001211 */
[--C-:B------:R-:W-:Y:S01]  /*0360*/  IMAD.MOV.U32 R19, RZ, RZ, R17.reuse ;  /* 0x000000ffff137224 */ /* 0x100fe200078e0011 */
[----:B------:R-:W-:Y:S01]  /*0370*/  SHF.R.U32.HI R18, RZ, 0x10, R17 ;  /* 0x00000010ff127819 */ /* 0x000fe20000011611 */
[----:B------:R-:W-:Y:S01]  /*0380*/  IMAD.MOV.U32 R27, RZ, RZ, R5 ;  /* 0x000000ffff1b7224 */ /* 0x000fe200078e0005 */
[----:B------:R-:W-:Y:S01]  /*0390*/  MOV R17, R8 ;  /* 0x0000000800117202 */ /* 0x000fe20000000f00 */
[----:B------:R-:W-:Y:S01]  /*03a0*/  IMAD.MOV.U32 R25, RZ, RZ, R10 ;  /* 0x000000ffff197224 */ /* 0x000fe200078e000a */
[--C-:B------:R-:W-:Y:S01]  /*03b0*/  SHF.R.U64 R16, R8, 0x10, R9.reuse ;  /* 0x0000001008107819 */ /* 0x100fe20000001209 */
[----:B------:R-:W-:Y:S01]  /*03c0*/  IMAD.MOV.U32 R15, RZ, RZ, R9 ;  /* 0x000000ffff0f7224 */ /* 0x000fe200078e0009 */
[--C-:B------:R-:W-:Y:S01]  /*03d0*/  SHF.R.U64 R88, R4, 0x10, R5.reuse ;  /* 0x0000001004587819 */ /* 0x100fe20000001205 */
[----:B------:R-:W-:Y:S01]  /*03e0*/  IMAD.MOV.U32 R2, RZ, RZ, R12 ;  /* 0x000000ffff027224 */ /* 0x000fe200078e000c */
[----:B------:R-:W-:Y:S01]  /*03f0*/  SHF.R.U32.HI R26, RZ, 0x10, R5 ;  /* 0x00000010ff1a7819 */ /* 0x000fe20000011605 */
[----:B------:R-:W-:Y:S01]  /*0400*/  IMAD.MOV.U32 R8, RZ, RZ, R20 ;  /* 0x000000ffff087224 */ /* 0x000fe200078e0014 */
[----:B------:R-:W-:Y:S01]  /*0410*/  SHF.R.U64 R24, R10, 0x10, R11 ;  /* 0x000000100a187819 */ /* 0x000fe2000000120b */
[----:B------:R-:W-:Y:S01]  /*0420*/  IMAD.MOV.U32 R6, RZ, RZ, R21 ;  /* 0x000000ffff067224 */ /* 0x000fe200078e0015 */
[----:B------:R-:W-:Y:S01]  /*0430*/  MOV R23, R11 ;  /* 0x0000000b00177202 */ /* 0x000fe20000000f00 */
[----:B------:R-:W-:Y:S01]  /*0440*/  IMAD.MOV.U32 R61, RZ, RZ, RZ ;  /* 0x000000ffff3d7224 */ /* 0x000fe200078e00ff */
[----:B------:R-:W-:-:S02]  /*0450*/  SHF.R.U32.HI R22, RZ, 0x10, R11 ;  /* 0x00000010ff167819 */ /* 0x000fc4000001160b */
[----:B------:R-:W-:Y:S02]  /*0460*/  SHF.R.U32.HI R14, RZ, 0x10, R9 ;  /* 0x00000010ff0e7819 */ /* 0x000fe40000011609 */
[----:B------:R-:W-:Y:S02]  /*0470*/  MOV R89, R4 ;  /* 0x0000000400597202 */ /* 0x000fe40000000f00 */
[--C-:B------:R-:W-:Y:S01]  /*0480*/  SHF.R.U64 R11, R12, 0x10, R13.reuse ;  /* 0x000000100c0b7819 */ /* 0x100fe2000000120d */
[----:B------:R-:W-:Y:S01]  /*0490*/  HFMA2.MMA R12, -RZ, RZ, 0, 5.9604644775390625e-08 ;  /* 0x00000001ff0c7435 */ /* 0x000fe200000001ff */
[----:B------:R-:W-:Y:S02]  /*04a0*/  MOV R10, R13 ;  /* 0x0000000d000a7202 */ /* 0x000fe40000000f00 */
        /* <DEDUP_REMOVED lines=26> */
[----:B0-----:R-:W-:Y:S02]  /*0650*/  PRMT R5, RZ, 0x5410, R5 ;  /* 0x00005410ff057816 */ /* 0x001fe40000000005 */
.L_x_2817:
        /* <DEDUP_REMOVED lines=8> */
[----:B------:R-:W-:Y:S01]  /*06e0*/  MOV R126, 0x10 ;  /* 0x00000010007e7802 */ /* 0x000fe20000000f00 */
[----:B------:R-:W-:Y:S03]  /*06f0*/  BSSY B0, `(.L_x_2740) ;  /* 0x00000dc000007945 */ /* 0x000fe60003800000 */
[----:B------:R-:W-:-:S04]  /*0700*/  SHF.R.S32.HI R86, RZ, 0x1f, R3 ;  /* 0x0000001fff567819 */ /* 0x000fc80000011403 */
[----:B------:R-:W-:Y:S02]  /*0710*/  LEA.HI R3, R86, R3, RZ, 0x2 ;  /* 0x0000000356037211 */ /* 0x000fe400078f10ff */
[----:B------:R-:W-:-:S04]  /*0720*/  LOP3.LUT R86, R92, 0x7f, RZ, 0xc0, !PT ;  /* 0x0000007f5c567812 */ /* 0x000fc800078ec0ff */
[----:B------:R-:W-:-:S05]  /*0730*/  LEA.HI.SX32 R3, R3, R86, 0x1e ;  /* 0x0000005603037211 */ /* 0x000fca00078ff2ff */
        /* <DEDUP_REMOVED lines=20> */
.L_x_2743:
[----:B------:R-:W-:Y:S05]  /*0880*/  BSYNC B1 ;  /* 0x0000000000017941 */ /* 0x000fea0003800000 */
.L_x_2742:
        /* <DEDUP_REMOVED lines=10> */
.L_x_2745:
[----:B------:R-:W-:Y:S05]  /*0930*/  BSYNC B1 ;  /* 0x0000000000017941 */ /* 0x000fea0003800000 */
.L_x_2744:
[----:B------:R-:W-:Y:S01]  /*0940*/  HFMA2.MMA R131, -RZ, RZ, 0, 0 ;  /* 0x00000000ff837435 */ /* 0x000fe200000001ff */
        /* <DEDUP_REMOVED lines=8> */
[----:B------:R-:W-:Y:S01]  /*09d0*/  IMAD.MOV.U32 R134, RZ, RZ, RZ ;  /* 0x000000ffff867224 */ /* 0x000fe200078e00ff */
[----:B------:R-:W-:Y:S05]  /*09e0*/  BRA `(.L_x_2746) ;  /* 0x00000ac000007947 */ /* 0x000fea0003800000 */
.L_x_2741:
[----:B-1----:R-:W-:-:S06]  /*09f0*/  IMAD.WIDE R80, R91, R116, c[0x0][0x1a0] ;  /* 0x000068005b507625 */ /* 0x002fcc00078e0274 */
[----:B------:R-:W2:Y:S01]  /*0a00*/  LDG.E R80, [R80.64] ;  /* 0x0000000450507981 */ /* 0x000ea2000c1e1900 */
[----:B-----5:R-:W-:Y:S01]  /*0a10*/  ISETP.GE.AND P0, PT, R124, 0x1, PT ;  /* 0x000000017c00780c */ /* 0x020fe20003f06270 */
[----:B------:R-:W-:Y:S01]  /*0a20*/  BSSY B1, `(.L_x_2747) ;  /* 0x0000043000017945 */ /* 0x000fe20003800000 */
[----:B------:R-:W-:Y:S01]  /*0a30*/  IADD3 R82, R87, -0x1, RZ ;  /* 0xffffffff57527810 */ /* 0x000fe20007ffe0ff */
[----:B------:R-:W-:Y:S01]  /*0a40*/  IMAD.MOV.U32 R131, RZ, RZ, RZ ;  /* 0x000000ffff837224 */ /* 0x000fe200078e00ff */
[----:B------:R-:W-:Y:S01]  /*0a50*/  MOV R117, RZ ;  /* 0x000000ff00757202 */ /* 0x000fe20000000f00 */
[----:B------:R-:W-:Y:S01]  /*0a60*/  IMAD.MOV.U32 R134, RZ, RZ, RZ ;  /* 0x000000ffff867224 */ /* 0x000fe200078e00ff */
[----:B------:R-:W-:Y:S01]  /*0a70*/  MOV R133, R3 ;  /* 0x0000000300857202 */ /* 0x000fe20000000f00 */
        /* <DEDUP_REMOVED lines=20> */
[----:B------:R-:W-:-:S05]  /*0bc0*/  IMAD.WIDE.U32 R98, R117, R116, c[0x0][0x190] ;  /* 0x0000640075627625 */ /* 0x000fca00078e0074 */
[----:B------:R1:W5:Y:S01]  /*0bd0*/  LDG.E R2, [R98.64] ;  /* 0x0000000462027981 */ /* 0x000362000c1e1900 */
[----:B------:R-:W-:Y:S02]  /*0be0*/  IADD3 R133, R3, 0x80, RZ ;  /* 0x0000008003857810 */ /* 0x000fe40007ffe0ff */
[----:B------:R-:W-:Y:S02]  /*0bf0*/  IADD3 R117, R117, 0x80, RZ ;  /* 0x0000008075757810 */ /* 0x000fe40007ffe0ff */
[----:B------:R-:W-:Y:S01]  /*0c00*/  IADD3 R132, R132, 0x80, RZ ;  /* 0x0000008084847810 */ /* 0x000fe20007ffe0ff */
[----:B---3--:R-:W-:Y:S01]  /*0c10*/  IMAD.MOV.U32 R102, RZ, RZ, R86 ;  /* 0x000000ffff667224 */ /* 0x008fe200078e0056 */
[--C-:B------:R-:W-:Y:S02]  /*0c20*/  SHF.R.U64 R104, R86, 0x10, R87.reuse ;  /* 0x0000001056687819 */ /* 0x100fe40000001257 */
[----:B------:R-:W-:Y:S02]  /*0c30*/  MOV R103, R87 ;  /* 0x0000005700677202 */ /* 0x000fe40000000f00 */
[----:B------:R-:W-:Y:S01]  /*0c40*/  SHF.R.U32.HI R105, RZ, 0x10, R87 ;  /* 0x00000010ff697819 */ /* 0x000fe20000011657 */
[C---:B--2---:R-:W-:Y:S01]  /*0c50*/  FADD.FTZ R87, -R130.reuse, R80 ;  /* 0x0000005082577221 */ /* 0x044fe20000010100 */
[----:B------:R-:W-:Y:S01]  /*0c60*/  PRMT R102, RZ, 0x5410, R102 ;  /* 0x00005410ff667816 */ /* 0x000fe20000000066 */
[----:B------:R-:W-:-:S02]  /*0c70*/  FADD.FTZ R81, -R130, R81 ;  /* 0x0000005182517221 */ /* 0x000fc40000010100 */
[----:B-1----:R-:W-:Y:S01]  /*0c80*/  FMUL.FTZ R99, R4, R87 ;  /* 0x0000005704637220 */ /* 0x002fe20000410000 */
[----:B------:R-:W-:Y:S01]  /*0c90*/  PRMT R80, RZ, 0x5410, R104 ;  /* 0x00005410ff507816 */ /* 0x000fe20000000068 */
[----:B------:R-:W-:Y:S02]  /*0ca0*/  FADD.FTZ R101, -R130, R82 ;  /* 0x0000005282657221 */ /* 0x000fe40000010100 */
[----:B------:R-:W-:Y:S02]  /*0cb0*/  FMUL.FTZ R98, R4, R81 ;  /* 0x0000005104627220 */ /* 0x000fe40000410000 */
[----:B------:R-:W-:Y:S02]  /*0cc0*/  FADD.FTZ R48, R48, R102 ;  /* 0x0000006630307221 */ /* 0x000fe40000010000 */
[-C--:B------:R-:W-:Y:S02]  /*0cd0*/  FFMA.FTZ R60, R99, R102.reuse, R60 ;  /* 0x00000066633c7223 */ /* 0x080fe4000001003c */
[----:B------:R-:W-:Y:S01]  /*0ce0*/  FMUL.FTZ R102, R89, R102 ;  /* 0x0000006659667220 */ /* 0x000fe20000410000 */
[----:B------:R-:W-:Y:S01]  /*0cf0*/  PRMT R104, RZ, 0x5410, R103 ;  /* 0x00005410ff687816 */ /* 0x000fe20000000067 */
[----:B------:R-:W-:-:S02]  /*0d00*/  FADD.FTZ R83, -R130, R83 ;  /* 0x0000005382537221 */ /* 0x000fc40000010100 */
[----:B------:R-:W-:Y:S02]  /*0d10*/  FMUL.FTZ R101, R4, R101 ;  /* 0x0000006504657220 */ /* 0x000fe40000410000 */
        /* <DEDUP_REMOVED lines=19> */
.L_x_2748:
[----:B0-----:R-:W-:Y:S05]  /*0e50*/  BSYNC B1 ;  /* 0x0000000000017941 */ /* 0x001fea0003800000 */
.L_x_2747:
        /* <DEDUP_REMOVED lines=36> */
[----:B------:R-:W-:Y:S02]  /*10a0*/  FADD.FTZ R80, R131, R110 ;  /* 0x0000006e83507221 */ /* 0x000fe40000010000 */
[----:B------:R-:W-:Y:S01]  /*10b0*/  FFMA.FTZ R134, R107, R110, R134 ;  /* 0x0000006e6b867223 */ /* 0x000fe20000010086 */
        /* <DEDUP_REMOVED lines=14> */
.L_x_2750:
[----:B0-----:R-:W-:Y:S05]  /*11a0*/  BSYNC B1 ;  /* 0x0000000000017941 */ /* 0x001fea0003800000 */
.L_x_2749:
        /* <DEDUP_REMOVED lines=12> */
[----:B--2---:R-:W-:Y:S02]  /*1270*/  FADD.FTZ R115, -R130, R80 ;  /* 0x0000005082737221 */ /* 0x004fe40000010100 */
[----:B---3--:R-:W-:Y:S01]  /*1280*/  IMAD.MOV.U32 R120, RZ, RZ, R84 ;  /* 0x000000ffff787224 */ /* 0x008fe200078e0054 */
[----:B------:R-:W-:Y:S01]  /*1290*/  SHF.R.U64 R122, R84, 0x10, R85 ;  /* 0x00000010547a7819 */ /* 0x000fe20000001255 */
[----:B------:R-:W-:Y:S02]  /*12a0*/  FADD.FTZ R81, -R130, R81 ;  /* 0x0000005182517221 */ /* 0x000fe40000010100 */
[----:B------:R-:W-:Y:S01]  /*12b0*/  FMUL.FTZ R115, R4, R115 ;  /* 0x0000007304737220 */ /* 0x000fe20000410000 */
        /* <DEDUP_REMOVED lines=8> */
[----:B------:R-:W-:Y:S01]  /*1340*/  PRMT R122, RZ, 0x5410, R121 ;  /* 0x00005410ff7a7816 */ /* 0x000fe20000000079 */
[----:B------:R-:W-:Y:S01]  /*1350*/  FMUL.FTZ R119, R4, R119 ;  /* 0x0000007704777220 */ /* 0x000fe20000410000 */
[----:B------:R-:W-:Y:S01]  /*1360*/  SHF.R.U32.HI R84, RZ, 0x10, R85 ;  /* 0x00000010ff547819 */ /* 0x000fe20000011655 */
        /* <DEDUP_REMOVED lines=20> */
.L_x_2746:
[----:B0-----:R-:W-:Y:S05]  /*14b0*/  BSYNC B0 ;  /* 0x0000000000007941 */ /* 0x001fea0003800000 */
.L_x_2740:
[----:B------:R-:W-:Y:S02]  /*14c0*/  LOP3.LUT P5, RZ, R12, 0xff, RZ, 0xc0, !PT ;  /* 0x000000ff0cff7812 */ /* 0x000fe400078ac0ff */
[----:B-1----:R-:W-:Y:S02]  /*14d0*/  SHF.R.U32.HI R82, RZ, 0x5, R92 ;  /* 0x00000005ff527819 */ /* 0x002fe4000001165c */
[----:B------:R-:W-:-:S02]  /*14e0*/  LOP3.LUT P0, RZ, R92, 0x1f, RZ, 0xc0, !PT ;  /* 0x0000001f5cff7812 */ /* 0x000fc4000780c0ff */
[----:B------:R-:W-:-:S07]  /*14f0*/  LOP3.LUT R126, R82, 0x7fffffc, RZ, 0xc0, !PT ;  /* 0x07fffffc527e7812 */ /* 0x000fce00078ec0ff */
[----:B------:R-:W-:Y:S01]  /*1500*/  @!P5 IADD3 R126, R126, 0x4, RZ ;  /* 0x000000047e7ed810 */ /* 0x000fe20007ffe0ff */
[----:B------:R-:W-:Y:S05]  /*1510*/  BRA.DIV ~URZ, `(.L_x_2751) ;  /* 0x00001fe27f007947 */ /* 0x000fea000b800000 */
[----:B------:R0:W1:Y:S02]  /*1520*/  SHFL.DOWN PT, R84, R131, 0x10, 0x1f ;  /* 0x0a001f0083547f89 */ /* 0x00006400000e0000 */
.L_x_2818:
        /* <DEDUP_REMOVED lines=18> */
.L_x_2819:
[----:B------:R-:W-:Y:S01]  /*1650*/  @!P0 LOP3.LUT R81, R82, 0x3, RZ, 0xc0, !PT ;  /* 0x0000000352518812 */ /* 0x000fe200078ec0ff */
[----:B01----:R-:W-:Y:S01]  /*1660*/  FADD.FTZ R117, R130, R117 ;  /* 0x0000007582757221 */ /* 0x003fe20000010000 */
[----:B------:R-:W-:Y:S01]  /*1670*/  WARPSYNC 0xffffffff ;  /* 0xffffffff00007948 */ /* 0x000fe20003800000 */
[----:B--2---:R-:W-:Y:S01]  /*1680*/  FADD.FTZ R116, R87, R86 ;  /* 0x0000005657747221 */ /* 0x004fe20000010000 */
        /* <DEDUP_REMOVED lines=28> */
[----:B------:R-:W-:Y:S01]  /*1850*/  BSSY B1, `(.L_x_2755) ;  /* 0x0000018000017945 */ /* 0x000fe20003800000 */
[----:B------:R-:W-:Y:S02]  /*1860*/  @!P4 ISETP.NE.U32.AND P6, PT, RZ, c[0x0][0x218], PT ;  /* 0x00008600ff00ca0c */ /* 0x000fe40003fc5070 */
[----:B------:R-:W-:Y:S02]  /*1870*/  @!P4 ISETP.NE.AND.EX P0, PT, RZ, c[0x0][0x21c], PT, P0 ;  /* 0x00008700ff00ca0c */ /* 0x000fe40003f05300 */
[----:B------:R-:W-:-:S02]  /*1880*/  @!P4 ISETP.NE.AND.EX P6, PT, RZ, c[0x0][0x21c], PT, P6 ;  /* 0x00008700ff00ca0c */ /* 0x000fc40003fc5360 */
[----:B-----5:R-:W-:Y:S02]  /*1890*/  @!P4 FSEL R83, R64, RZ, P0 ;  /* 0x000000ff4053c208 */ /* 0x020fe40000000000 */
[----:B------:R-:W-:Y:S02]  /*18a0*/  @!P4 ISETP.NE.U32.AND P0, PT, RZ, c[0x0][0x218], PT ;  /* 0x00008600ff00ca0c */ /* 0x000fe40003f05070 */
[----:B------:R-:W-:Y:S02]  /*18b0*/  @!P4 FSEL R82, R65, RZ, P6 ;  /* 0x000000ff4152c208 */ /* 0x000fe40003000000 */
[----:B------:R-:W-:Y:S02]  /*18c0*/  @!P4 ISETP.NE.AND.EX P0, PT, RZ, c[0x0][0x21c], PT, P0 ;  /* 0x00008700ff00ca0c */ /* 0x000fe40003f05300 */
[----:B------:R-:W-:Y:S02]  /*18d0*/  ISETP.NE.U32.AND P6, PT, RZ, c[0x0][0x258], PT ;  /* 0x00009600ff007a0c */ /* 0x000fe40003fc5070 */
[----:B------:R-:W-:-:S02]  /*18e0*/  @!P4 FSEL R117, R66, RZ, P0 ;  /* 0x000000ff4275c208 */ /* 0x000fc40000000000 */
[----:B------:R-:W-:Y:S02]  /*18f0*/  @!P4 ISETP.NE.U32.AND P0, PT, RZ, c[0x0][0x218], PT ;  /* 0x00008600ff00ca0c */ /* 0x000fe40003f05070 */
[----:B------:R-:W-:Y:S02]  /*1900*/  ISETP.NE.AND.EX P6, PT, RZ, c[0x0][0x25c], PT, P6 ;  /* 0x00009700ff007a0c */ /* 0x000fe40003fc5360 */
[----:B------:R-:W-:-:S04]  /*1910*/  @!P4 ISETP.NE.AND.EX P0, PT, RZ, c[0x0][0x21c], PT, P0 ;  /* 0x00008700ff00ca0c */ /* 0x000fc80003f05300 */
[----:B------:R-:W-:Y:S01]  /*1920*/  @!P4 FSEL R116, R67, RZ, P0 ;  /* 0x000000ff4374c208 */ /* 0x000fe20000000000 */
        /* <DEDUP_REMOVED lines=10> */
.L_x_2756:
[----:B------:R-:W-:Y:S05]  /*19d0*/  BSYNC B1 ;  /* 0x0000000000017941 */ /* 0x000fea0003800000 */
.L_x_2755:
        /* <DEDUP_REMOVED lines=8> */
.L_x_2758:
[----:B------:R-:W-:Y:S05]  /*1a60*/  BSYNC B1 ;  /* 0x0000000000017941 */ /* 0x000fea0003800000 */
.L_x_2757:
[----:B------:R-:W-:Y:S01]  /*1a70*/  BSSY B1, `(.L_x_2759) ;  /* 0x000000d000017945 */ /* 0x000fe20003800000 */
[----:B------:R-:W-:Y:S05]  /*1a80*/  @!P5 BRA `(.L_x_2760) ;  /* 0x000000b00000d947 */ /* 0x000fea0003800000 */
[----:B------:R-:W-:Y:S01]  /*1a90*/  LOP3.LUT P0, RZ, R2, 0xff, RZ, 0xc0, !PT ;  /* 0x000000ff02ff7812 */ /* 0x000fe2000780c0ff */
[----:B------:R-:W-:Y:S02]  /*1aa0*/  FMUL.FTZ R80, R83, c[0x0][0x1ec] ;  /* 0x00007b0053507a20 */ /* 0x000fe40000410000 */
[----:B------:R-:W-:Y:S02]  /*1ab0*/  IMAD.MOV.U32 R81, RZ, RZ, RZ ;  /* 0x000000ffff517224 */ /* 0x000fe400078e00ff */
[----:B------:R-:W-:Y:S02]  /*1ac0*/  FMUL.FTZ R80, R80, c[0x0][0x1e8] ;  /* 0x00007a0050507a20 */ /* 0x000fe40000410000 */
[----:B------:R-:W-:-:S06]  /*1ad0*/  IMAD.MOV.U32 R87, RZ, RZ, RZ ;  /* 0x000000ffff577224 */ /* 0x000fcc00078e00ff */
[----:B------:R-:W-:Y:S01]  /*1ae0*/  @P0 PRMT R125, RZ, 0x7610, R125 ;  /* 0x00007610ff7d0816 */ /* 0x000fe2000000007d */
[----:B------:R-:W-:-:S04]  /*1af0*/  @P0 FMUL.FTZ R81, R17, R80 ;  /* 0x0000005011510220 */ /* 0x000fc80000410000 */
[----:B------:R-:W-:Y:S01]  /*1b00*/  @P0 FMUL.FTZ R87, R80, R125 ;  /* 0x0000007d50570220 */ /* 0x000fe20000410000 */
[----:B------:R-:W-:-:S03]  /*1b10*/  F2FP.BF16.PACK_AB R81, RZ, R81 ;  /* 0x00000051ff51723e */ /* 0x000fc600000010ff */
[----:B------:R-:W-:Y:S01]  /*1b20*/  FADD.FTZ R36, R36, R87 ;  /* 0x0000005724247221 */ /* 0x000fe20000010000 */
[----:B------:R-:W-:Y:S02]  /*1b30*/  PRMT R93, R81, 0x7610, R93 ;  /* 0x00007610515d7816 */ /* 0x000fe4000000005d */
.L_x_2760:
[----:B------:R-:W-:Y:S05]  /*1b40*/  BSYNC B1 ;  /* 0x0000000000017941 */ /* 0x000fea0003800000 */
.L_x_2759:
        /* <DEDUP_REMOVED lines=8> */
.L_x_2762:
[----:B------:R-:W-:Y:S05]  /*1bd0*/  BSYNC B1 ;  /* 0x0000000000017941 */ /* 0x000fea0003800000 */
.L_x_2761:
[----:B------:R-:W-:Y:S01]  /*1be0*/  BSSY B1, `(.L_x_2763) ;  /* 0x000000d000017945 */ /* 0x000fe20003800000 */
[----:B------:R-:W-:Y:S05]  /*1bf0*/  @!P5 BRA `(.L_x_2764) ;  /* 0x000000b00000d947 */ /* 0x000fea0003800000 */
[----:B------:R-:W-:Y:S01]  /*1c00*/  LOP3.LUT P0, RZ, R2, 0xff00, RZ, 0xc0, !PT ;  /* 0x0000ff0002ff7812 */ /* 0x000fe2000780c0ff */
[----:B------:R-:W-:Y:S01]  /*1c10*/  FMUL.FTZ R80, R82, c[0x0][0x1ec] ;  /* 0x00007b0052507a20 */ /* 0x000fe20000410000 */
[----:B------:R-:W-:Y:S01]  /*1c20*/  MOV R94, RZ ;  /* 0x000000ff005e7202 */ /* 0x000fe20000000f00 */
[----:B------:R-:W-:Y:S02]  /*1c30*/  IMAD.MOV.U32 R81, RZ, RZ, RZ ;  /* 0x000000ffff517224 */ /* 0x000fe400078e00ff */
[----:B------:R-:W-:-:S08]  /*1c40*/  FMUL.FTZ R87, R80, c[0x0][0x1e8] ;  /* 0x00007a0050577a20 */ /* 0x000fd00000410000 */
[----:B------:R-:W-:Y:S01]  /*1c50*/  @P0 PRMT R128, RZ, 0x7610, R128 ;  /* 0x00007610ff800816 */ /* 0x000fe20000000080 */
[----:B------:R-:W-:-:S04]  /*1c60*/  @P0 FMUL.FTZ R81, R16, R87 ;  /* 0x0000005710510220 */ /* 0x000fc80000410000 */
[----:B------:R-:W-:Y:S01]  /*1c70*/  @P0 FMUL.FTZ R94, R87, R128 ;  /* 0x00000080575e0220 */ /* 0x000fe20000410000 */
[----:B------:R-:W-:-:S03]  /*1c80*/  F2FP.BF16.PACK_AB R81, RZ, R81 ;  /* 0x00000051ff51723e */ /* 0x000fc600000010ff */
[--C-:B------:R-:W-:Y:S01]  /*1c90*/  FADD.FTZ R37, R37, R94.reuse ;  /* 0x0000005e25257221 */ /* 0x100fe20000010000 */
[----:B------:R-:W-:Y:S02]  /*1ca0*/  PRMT R94, R81, 0x7610, R94 ;  /* 0x00007610515e7816 */ /* 0x000fe4000000005e */
.L_x_2764:
[----:B------:R-:W-:Y:S05]  /*1cb0*/  BSYNC B1 ;  /* 0x0000000000017941 */ /* 0x000fea0003800000 */
.L_x_2763:
        /* <DEDUP_REMOVED lines=8> */
.L_x_2766:
[----:B------:R-:W-:Y:S05]  /*1d40*/  BSYNC B1 ;  /* 0x0000000000017941 */ /* 0x000fea0003800000 */
.L_x_2765:
[----:B------:R-:W-:Y:S01]  /*1d50*/  BSSY B1, `(.L_x_2767) ;  /* 0x000000d000017945 */ /* 0x000fe20003800000 */
[----:B------:R-:W-:Y:S05]  /*1d60*/  @!P5 BRA `(.L_x_2768) ;  /* 0x000000b00000d947 */ /* 0x000fea0003800000 */
[----:B------:R-:W-:Y:S01]  /*1d70*/  LOP3.LUT P0, RZ, R2, 0xff0000, RZ, 0xc0, !PT ;  /* 0x00ff000002ff7812 */ /* 0x000fe2000780c0ff */
[----:B------:R-:W-:Y:S01]  /*1d80*/  FMUL.FTZ R80, R117, c[0x0][0x1ec] ;  /* 0x00007b0075507a20 */ /* 0x000fe20000410000 */
[----:B------:R-:W-:Y:S01]  /*1d90*/  HFMA2.MMA R81, -RZ, RZ, 0, 0 ;  /* 0x00000000ff517435 */ /* 0x000fe200000001ff */
[----:B------:R-:W-:Y:S02]  /*1da0*/  IMAD.MOV.U32 R87, RZ, RZ, RZ ;  /* 0x000000ffff577224 */ /* 0x000fe400078e00ff */
[----:B------:R-:W-:-:S08]  /*1db0*/  FMUL.FTZ R80, R80, c[0x0][0x1e8] ;  /* 0x00007a0050507a20 */ /* 0x000fd00000410000 */
[----:B------:R-:W-:Y:S01]  /*1dc0*/  @P0 PRMT R127, RZ, 0x7610, R127 ;  /* 0x00007610ff7f0816 */ /* 0x000fe2000000007f */
[----:B------:R-:W-:-:S04]  /*1dd0*/  @P0 FMUL.FTZ R81, R15, R80 ;  /* 0x000000500f510220 */ /* 0x000fc80000410000 */
[----:B------:R-:W-:Y:S01]  /*1de0*/  @P0 FMUL.FTZ R87, R80, R127 ;  /* 0x0000007f50570220 */ /* 0x000fe20000410000 */
[----:B------:R-:W-:-:S03]  /*1df0*/  F2FP.BF16.PACK_AB R81, RZ, R81 ;  /* 0x00000051ff51723e */ /* 0x000fc600000010ff */
[----:B------:R-:W-:Y:S01]  /*1e00*/  FADD.FTZ R38, R38, R87 ;  /* 0x0000005726267221 */ /* 0x000fe20000010000 */
[----:B------:R-:W-:Y:S02]  /*1e10*/  PRMT R95, R81, 0x7610, R95 ;  /* 0x00007610515f7816 */ /* 0x000fe4000000005f */
.L_x_2768:
[----:B------:R-:W-:Y:S05]  /*1e20*/  BSYNC B1 ;  /* 0x0000000000017941 */ /* 0x000fea0003800000 */
.L_x_2767:
        /* <DEDUP_REMOVED lines=8> */
.L_x_2770:
[----:B------:R-:W-:Y:S05]  /*1eb0*/  BSYNC B1 ;  /* 0x0000000000017941 */ /* 0x000fea0003800000 */
.L_x_2769:
[----:B------:R-:W-:Y:S01]  /*1ec0*/  ISETP.NE.U32.AND P0, PT, RZ, c[0x0][0x258], PT ;  /* 0x00009600ff007a0c */ /* 0x000fe20003f05070 */
[----:B------:R-:W-:Y:S01]  /*1ed0*/  @P6 IMAD.MOV.U32 R80, RZ, RZ, 0x10 ;  /* 0x00000010ff506424 */ /* 0x000fe200078e00ff */
[----:B------:R-:W-:Y:S02]  /*1ee0*/  BSSY B1, `(.L_x_2771) ;  /* 0x0000014000017945 */ /* 0x000fe40003800000 */
[----:B------:R-:W-:Y:S01]  /*1ef0*/  ISETP.NE.AND.EX P0, PT, RZ, c[0x0][0x25c], PT, P0 ;  /* 0x00009700ff007a0c */ /* 0x000fe20003f05300 */
[----:B------:R-:W-:-:S03]  /*1f00*/  @P6 IMAD.WIDE.U32 R80, R3, R80, c[0x0][0x258] ;  /* 0x0000960003506625 */ /* 0x000fc600078e0050 */
[----:B------:R-:W-:Y:S02]  /*1f10*/  SEL R76, R83, R76, P0 ;  /* 0x0000004c534c7207 */ /* 0x000fe40000000000 */
[----:B------:R-:W-:Y:S02]  /*1f20*/  SEL R77, R82, R77, P0 ;  /* 0x0000004d524d7207 */ /* 0x000fe40000000000 */
[----:B------:R-:W-:Y:S02]  /*1f30*/  SEL R78, R117, R78, P0 ;  /* 0x0000004e754e7207 */ /* 0x000fe40000000000 */
[----:B------:R-:W-:-:S05]  /*1f40*/  SEL R79, R116, R79, P0 ;  /* 0x0000004f744f7207 */ /* 0x000fca0000000000 */
[----:B------:R0:W-:Y:S01]  /*1f50*/  @P6 STG.E.128 [R80.64], R76 ;  /* 0x0000004c50006986 */ /* 0x0001e2000c101d04 */
[----:B------:R-:W-:Y:S05]  /*1f60*/  @!P5 BRA `(.L_x_2772) ;  /* 0x000000b00000d947 */ /* 0x000fea0003800000 */
[----:B------:R-:W-:Y:S01]  /*1f70*/  LOP3.LUT P0, RZ, R2, 0xff000000, RZ, 0xc0, !PT ;  /* 0xff00000002ff7812 */ /* 0x000fe2000780c0ff */
[----:B------:R-:W-:Y:S01]  /*1f80*/  FMUL.FTZ R116, R116, c[0x0][0x1ec] ;  /* 0x00007b0074747a20 */ /* 0x000fe20000410000 */
[----:B------:R-:W-:Y:S01]  /*1f90*/  MOV R82, RZ ;  /* 0x000000ff00527202 */ /* 0x000fe20000000f00 */
[----:B0-----:R-:W-:Y:S02]  /*1fa0*/  IMAD.MOV.U32 R80, RZ, RZ, RZ ;  /* 0x000000ffff507224 */ /* 0x001fe400078e00ff */
[----:B------:R-:W-:-:S08]  /*1fb0*/  FMUL.FTZ R116, R116, c[0x0][0x1e8] ;  /* 0x00007a0074747a20 */ /* 0x000fd00000410000 */
[----:B------:R-:W-:Y:S01]  /*1fc0*/  @P0 FMUL.FTZ R80, R14, R116 ;  /* 0x000000740e500220 */ /* 0x000fe20000410000 */
[----:B------:R-:W-:-:S04]  /*1fd0*/  @P0 PRMT R129, RZ, 0x7610, R129 ;  /* 0x00007610ff810816 */ /* 0x000fc80000000081 */
[----:B------:R-:W-:Y:S01]  /*1fe0*/  F2FP.BF16.PACK_AB R80, RZ, R80 ;  /* 0x00000050ff50723e */ /* 0x000fe200000010ff */
[----:B------:R-:W-:-:S03]  /*1ff0*/  @P0 FMUL.FTZ R82, R116, R129 ;  /* 0x0000008174520220 */ /* 0x000fc60000410000 */
[----:B------:R-:W-:Y:S01]  /*2000*/  PRMT R96, R80, 0x7610, R96 ;  /* 0x0000761050607816 */ /* 0x000fe20000000060 */
[----:B------:R-:W-:Y:S02]  /*2010*/  FADD.FTZ R39, R39, R82 ;  /* 0x0000005227277221 */ /* 0x000fe40000010000 */
.L_x_2772:
[----:B------:R-:W-:Y:S05]  /*2020*/  BSYNC B1 ;  /* 0x0000000000017941 */ /* 0x000fea0003800000 */
.L_x_2771:
        /* <DEDUP_REMOVED lines=10> */
.L_x_2774:
[----:B------:R-:W-:Y:S05]  /*20d0*/  BSYNC B1 ;  /* 0x0000000000017941 */ /* 0x000fea0003800000 */
.L_x_2773:
[----:B------:R-:W-:Y:S02]  /*20e0*/  IADD3 R3, R3, 0x80, RZ ;  /* 0x0000008003037810 */ /* 0x000fe40007ffe0ff */
[----:B------:R-:W-:Y:S02]  /*20f0*/  IADD3 R84, R84, 0x80, RZ ;  /* 0x0000008054547810 */ /* 0x000fe40007ffe0ff */
.L_x_2754:
[----:B------:R-:W-:Y:S05]  /*2100*/  BSYNC B0 ;  /* 0x0000000000007941 */ /* 0x000fea0003800000 */
.L_x_2753:
        /* <DEDUP_REMOVED lines=27> */
.L_x_2778:
[----:B------:R-:W-:Y:S05]  /*22c0*/  BSYNC B1 ;  /* 0x0000000000017941 */ /* 0x000fea0003800000 */
.L_x_2777:
        /* <DEDUP_REMOVED lines=8> */
.L_x_2780:
[----:B------:R-:W-:Y:S05]  /*2350*/  BSYNC B1 ;  /* 0x0000000000017941 */ /* 0x000fea0003800000 */
.L_x_2779:
        /* <DEDUP_REMOVED lines=13> */
.L_x_2782:
[----:B------:R-:W-:Y:S05]  /*2430*/  BSYNC B1 ;  /* 0x0000000000017941 */ /* 0x000fea0003800000 */
.L_x_2781:
        /* <DEDUP_REMOVED lines=8> */
.L_x_2784:
[----:B------:R-:W-:Y:S05]  /*24c0*/  BSYNC B1 ;  /* 0x0000000000017941 */ /* 0x000fea0003800000 */
.L_x_2783:
        /* <DEDUP_REMOVED lines=13> */
.L_x_2786:
[----:B------:R-:W-:Y:S05]  /*25a0*/  BSYNC B1 ;  /* 0x0000000000017941 */ /* 0x000fea0003800000 */
.L_x_2785:
        /* <DEDUP_REMOVED lines=8> */
.L_x_2788:
[----:B------:R-:W-:Y:S05]  /*2630*/  BSYNC B1 ;  /* 0x0000000000017941 */ /* 0x000fea0003800000 */
.L_x_2787:
        /* <DEDUP_REMOVED lines=13> */
.L_x_2790:
[----:B------:R-:W-:Y:S05]  /*2710*/  BSYNC B1 ;  /* 0x0000000000017941 */ /* 0x000fea0003800000 */
.L_x_2789:
        /* <DEDUP_REMOVED lines=8> */
.L_x_2792:
[----:B------:R-:W-:Y:S05]  /*27a0*/  BSYNC B1 ;  /* 0x0000000000017941 */ /* 0x000fea0003800000 */
.L_x_2791:
[----:B------:R-:W-:Y:S01]  /*27b0*/  ISETP.NE.U32.AND P0, PT, RZ, c[0x0][0x258], PT ;  /* 0x00009600ff007a0c */ /* 0x000fe20003f05070 */
[----:B------:R-:W-:Y:S01]  /*27c0*/  BSSY B1, `(.L_x_2793) ;  /* 0x0000015000017945 */ /* 0x000fe20003800000 */
[----:B------:R-:W-:Y:S02]  /*27d0*/  @P6 MOV R80, 0x10 ;  /* 0x0000001000506802 */ /* 0x000fe40000000f00 */
[----:B------:R-:W-:-:S03]  /*27e0*/  ISETP.NE.AND.EX P0, PT, RZ, c[0x0][0x25c], PT, P0 ;  /* 0x00009700ff007a0c */ /* 0x000fc60003f05300 */
[----:B------:R-:W-:Y:S01]  /*27f0*/  @P6 IMAD.WIDE.U32 R80, R3, R80, c[0x0][0x258] ;  /* 0x0000960003506625 */ /* 0x000fe200078e0050 */
[----:B------:R-:W-:Y:S02]  /*2800*/  SEL R76, R83, R76, P0 ;  /* 0x0000004c534c7207 */ /* 0x000fe40000000000 */
[----:B------:R-:W-:Y:S02]  /*2810*/  SEL R77, R82, R77, P0 ;  /* 0x0000004d524d7207 */ /* 0x000fe40000000000 */
[----:B------:R-:W-:Y:S02]  /*2820*/  SEL R78, R117, R78, P0 ;  /* 0x0000004e754e7207 */ /* 0x000fe40000000000 */
[----:B------:R-:W-:-:S05]  /*2830*/  SEL R79, R116, R79, P0 ;  /* 0x0000004f744f7207 */ /* 0x000fca0000000000 */
[----:B------:R0:W-:Y:S01]  /*2840*/  @P6 STG.E.128 [R80.64], R76 ;  /* 0x0000004c50006986 */ /* 0x0001e2000c101d04 */
[----:B------:R-:W-:Y:S05]  /*2850*/  @!P5 BRA `(.L_x_2794) ;  /* 0x000000b00000d947 */ /* 0x000fea0003800000 */
[----:B------:R-:W-:Y:S01]  /*2860*/  LOP3.LUT P0, RZ, R97, 0xff000000, RZ, 0xc0, !PT ;  /* 0xff00000061ff7812 */ /* 0x000fe2000780c0ff */
[----:B------:R-:W-:Y:S02]  /*2870*/  FMUL.FTZ R116, R116, c[0x0][0x1ec] ;  /* 0x00007b0074747a20 */ /* 0x000fe40000410000 */
[----:B0-----:R-:W-:Y:S02]  /*2880*/  IMAD.MOV.U32 R80, RZ, RZ, RZ ;  /* 0x000000ffff507224 */ /* 0x001fe400078e00ff */
        /* <DEDUP_REMOVED lines=8> */
.L_x_2794:
[----:B------:R-:W-:Y:S05]  /*2910*/  BSYNC B1 ;  /* 0x0000000000017941 */ /* 0x000fea0003800000 */
.L_x_2793:
        /* <DEDUP_REMOVED lines=10> */
.L_x_2796:
[----:B------:R-:W-:Y:S05]  /*29c0*/  BSYNC B1 ;  /* 0x0000000000017941 */ /* 0x000fea0003800000 */
.L_x_2795:
[----:B------:R-:W-:Y:S02]  /*29d0*/  IADD3 R3, R3, 0x80, RZ ;  /* 0x0000008003037810 */ /* 0x000fe40007ffe0ff */
[----:B------:R-:W-:Y:S02]  /*29e0*/  IADD3 R84, R84, 0x80, RZ ;  /* 0x0000008054547810 */ /* 0x000fe40007ffe0ff */
.L_x_2776:
[----:B------:R-:W-:Y:S05]  /*29f0*/  BSYNC B0 ;  /* 0x0000000000007941 */ /* 0x000fea0003800000 */
.L_x_2775:
        /* <DEDUP_REMOVED lines=27> */
.L_x_2800:
[----:B------:R-:W-:Y:S05]  /*2bb0*/  BSYNC B1 ;  /* 0x0000000000017941 */ /* 0x000fea0003800000 */
.L_x_2799:
        /* <DEDUP_REMOVED lines=8> */
.L_x_2802:
[----:B------:R-:W-:Y:S05]  /*2c40*/  BSYNC B1 ;  /* 0x0000000000017941 */ /* 0x000fea0003800000 */
.L_x_2801:
        /* <DEDUP_REMOVED lines=13> */
.L_x_2804:
[----:B------:R-:W-:Y:S05]  /*2d20*/  BSYNC B1 ;  /* 0x0000000000017941 */ /* 0x000fea0003800000 */
.L_x_2803:
        /* <DEDUP_REMOVED lines=8> */
.L_x_2806:
[----:B------:R-:W-:Y:S05]  /*2db0*/  BSYNC B1 ;  /* 0x0000000000017941 */ /* 0x000fea0003800000 */
.L_x_2805:
        /* <DEDUP_REMOVED lines=11> */
[--C-:B------:R-:W-:Y:S01]  /*2e70*/  FADD.FTZ R29, R29, R94.reuse ;  /* 0x0000005e1d1d7221 */ /* 0x100fe20000010000 */
[----:B------:R-:W-:Y:S02]  /*2e80*/  PRMT R94, R81, 0x7610, R94 ;  /* 0x00007610515e7816 */ /* 0x000fe4000000005e */
.L_x_2808:
[----:B------:R-:W-:Y:S05]  /*2e90*/  BSYNC B1 ;  /* 0x0000000000017941 */ /* 0x000fea0003800000 */
.L_x_2807:
        /* <DEDUP_REMOVED lines=8> */
.L_x_2810:
[----:B------:R-:W-:Y:S05]  /*2f20*/  BSYNC B1 ;  /* 0x0000000000017941 */ /* 0x000fea0003800000 */
.L_x_2809:
        /* <DEDUP_REMOVED lines=13> */
.L_x_2812:
[----:B------:R-:W-:Y:S05]  /*3000*/  BSYNC B1 ;  /* 0x0000000000017941 */ /* 0x000fea0003800000 */
.L_x_2811:
[----:B------:R-:W-:Y:S01]  /*3010*/  ISETP.NE.U32.AND P0, PT, RZ, c[0x0][0x258], PT ;  /* 0x00009600ff007a0c */ /* 0x000fe20003f05070 */
[----:B------:R-:W-:Y:S01]  /*3020*/  BSSY B1, `(.L_x_2813) ;  /* 0x000000b000017945 */ /* 0x000fe20003800000 */
[----:B------:R-:W-:Y:S02]  /*3030*/  @P6 IMAD.MOV.U32 R80, RZ, RZ, 0x10 ;  /* 0x00000010ff506424 */ /* 0x000fe400078e00ff */
[----:B------:R-:W-:-:S04]  /*3040*/  ISETP.NE.AND.EX P0, PT, RZ, c[0x0][0x25c], PT, P0 ;  /* 0x00009700ff007a0c */ /* 0x000fc80003f05300 */
        /* <DEDUP_REMOVED lines=8> */
.L_x_2814:
[----:B------:R-:W-:Y:S05]  /*30d0*/  BSYNC B1 ;  /* 0x0000000000017941 */ /* 0x000fea0003800000 */
.L_x_2813:
[----:B------:R-:W-:Y:S01]  /*30e0*/  SEL R77, R82, R77, P0 ;  /* 0x0000004d524d7207 */ /* 0x000fe20000000000 */
[----:B------:R-:W-:Y:S01]  /*30f0*/  @P6 IMAD.WIDE.U32 R80, R3, R80, c[0x0][0x258] ;  /* 0x0000960003506625 */ /* 0x000fe200078e0050 */
[----:B------:R-:W-:Y:S01]  /*3100*/  SEL R78, R117, R78, P0 ;  /* 0x0000004e754e7207 */ /* 0x000fe20000000000 */
[----:B------:R-:W-:Y:S01]  /*3110*/  BSSY B1, `(.L_x_2815) ;  /* 0x000000f000017945 */ /* 0x000fe20003800000 */
[----:B------:R-:W-:-:S05]  /*3120*/  SEL R79, R116, R79, P0 ;  /* 0x0000004f744f7207 */ /* 0x000fca0000000000 */
[----:B------:R0:W-:Y:S01]  /*3130*/  @P6 STG.E.128 [R80.64], R76 ;  /* 0x0000004c50006986 */ /* 0x0001e2000c101d04 */
[----:B------:R-:W-:Y:S05]  /*3140*/  @!P5 BRA `(.L_x_2816) ;  /* 0x000000b00000d947 */ /* 0x000fea0003800000 */
[----:B------:R-:W-:Y:S01]  /*3150*/  LOP3.LUT P0, RZ, R0, 0xff000000, RZ, 0xc0, !PT ;  /* 0xff00000000ff7812 */ /* 0x000fe2000780c0ff */
        /* <DEDUP_REMOVED lines=10> */
.L_x_2816:
[----:B------:R-:W-:Y:S05]  /*3200*/  BSYNC B1 ;  /* 0x0000000000017941 */ /* 0x000fea0003800000 */
.L_x_2815:
        /* <DEDUP_REMOVED lines=9> */
.L_x_2798:
[----:B------:R-:W-:Y:S05]  /*32a0*/  BSYNC B0 ;  /* 0x0000000000007941 */ /* 0x000fea0003800000 */
.L_x_2797:
[----:B------:R-:W-:Y:S02]  /*32b0*/  IADD3 R91, R91, c[0x0][0x160], RZ ;  /* 0x000058005b5b7a10 */ /* 0x000fe40007ffe0ff */
[----:B------:R-:W-:Y:S02]  /*32c0*/  LOP3.LUT P4, RZ, R12, 0xff, RZ, 0xc0, !PT ;  /* 0x000000ff0cff7812 */ /* 0x000fe4000788c0ff */
[----:B------:R-:W-:Y:S02]  /*32d0*/  ISETP.GE.AND P0, PT, R91, c[0x0][0x164], PT ;  /* 0x000059005b007a0c */ /* 0x000fe40003f06270 */
[----:B------:R-:W-:-:S11]  /*32e0*/  SEL R12, RZ, 0x1, P4 ;  /* 0x00000001ff0c7807 */ /* 0x000fd60002000000 */
[----:B0----5:R-:W-:Y:S01]  /*32f0*/  @P0 CALL.REL.NOINC `(.L_x_2739) ;  /* 0x0000001000000944 */ /* 0x021fe20003c00000 */
[----:B------:R-:W-:Y:S05]  /*3300*/  BRA `(.L_x_2817) ;  /* 0xffffd35000007947 */ /* 0x000fea000383ffff */
.L_x_2739:
[----:B0-----:R-:W0:Y:S01]  /*3310*/  S2UR UR6, SR_CTAID.X ;  /* 0x00000000000679c3 */ /* 0x001e220000002500 */
[----:B------:R-:W0:Y:S01]  /*3320*/  S2R R2, SR_TID.X ;  /* 0x0000000000027919 */ /* 0x000e220000002100 */
[----:B------:R-:W-:Y:S01]  /*3330*/  @P1 MOV R7, 0x10 ;  /* 0x0000001000071802 */ /* 0x000fe20000000f00 */
[----:B-----5:R-:W-:Y:S01]  /*3340*/  @P2 IMAD.MOV.U32 R13, RZ, RZ, 0x10 ;  /* 0x00000010ff0d2424 */ /* 0x020fe200078e00ff */
        /* <DEDUP_REMOVED lines=27> */
.L_x_2751:
[----:B------:R-:W-:Y:S01]  /*3500*/  MOV R85, R131 ;  /* 0x0000008300557202 */ /* 0x000fe20000000f00 */
[----:B------:R-:W-:Y:S01]  /*3510*/  IMAD.MOV.U32 R130, RZ, RZ, 0x10 ;  /* 0x00000010ff827424 */ /* 0x000fe200078e00ff */
[----:B------:R-:W-:Y:S01]  /*3520*/  MOV R133, 0xffffffff ;  /* 0xffffffff00857802 */ /* 0x000fe20000000f00 */
[----:B------:R-:W-:Y:S01]  /*3530*/  IMAD.MOV.U32 R116, RZ, RZ, 0x1f ;  /* 0x0000001fff747424 */ /* 0x000fe200078e00ff */
[----:B------:R-:W-:-:S02]  /*3540*/  MOV R80, 0x3560 ;  /* 0x0000356000507802 */ /* 0x000fc40000000f00 */
[----:B-----5:R-:W-:Y:S05]  /*3550*/  CALL.REL.NOINC `($__internal_77_$__cuda_sm70_shflsync_down_p) ;  /* 0x0000045000007944 */ /* 0x020fea0003c00000 */
[----:B-1----:R-:W-:Y:S01]  /*3560*/  IMAD.MOV.U32 R84, RZ, RZ, R130 ;  /* 0x000000ffff547224 */ /* 0x002fe200078e0082 */
[----:B0-----:R-:W-:Y:S05]  /*3570*/  BRA `(.L_x_2818) ;  /* 0xffffdfb000007947 */ /* 0x001fea000383ffff */
.L_x_2752:
[----:B------:R-:W-:Y:S01]  /*3580*/  HFMA2.MMA R130, -RZ, RZ, 0, 9.5367431640625e-07 ;  /* 0x00000010ff827435 */ /* 0x000fe200000001ff */
[----:B------:R-:W-:Y:S01]  /*3590*/  IMAD.MOV.U32 R85, RZ, RZ, R134 ;  /* 0x000000ffff557224 */ /* 0x000fe200078e0086 */
[----:B------:R-:W-:Y:S01]  /*35a0*/  MOV R80, 0x35e0 ;  /* 0x000035e000507802 */ /* 0x000fe20000000f00 */
[----:B------:R-:W-:-:S02]  /*35b0*/  IMAD.MOV.U32 R116, RZ, RZ, 0x1f ;  /* 0x0000001fff747424 */ /* 0x000fc400078e00ff */
[----:B------:R-:W-:Y:S02]  /*35c0*/  IMAD.MOV.U32 R133, RZ, RZ, -0x1 ;  /* 0xffffffffff857424 */ /* 0x000fe400078e00ff */
[----:B01---5:R-:W-:Y:S05]  /*35d0*/  CALL.REL.NOINC `($__internal_77_$__cuda_sm70_shflsync_down_p) ;  /* 0x000003d000007944 */ /* 0x023fea0003c00000 */
[----:B------:R-:W-:Y:S01]  /*35e0*/  FADD.FTZ R84, R84, R131 ;  /* 0x0000008354547221 */ /* 0x000fe20000010000 */
[----:B------:R-:W-:Y:S01]  /*35f0*/  MOV R80, 0x3660 ;  /* 0x0000366000507802 */ /* 0x000fe20000000f00 */
[----:B-1----:R-:W-:Y:S01]  /*3600*/  FADD.FTZ R87, R134, R130 ;  /* 0x0000008286577221 */ /* 0x002fe20000010000 */
[----:B------:R-:W-:Y:S01]  /*3610*/  MOV R130, 0x8 ;  /* 0x0000000800827802 */ /* 0x000fe20000000f00 */
[----:B0-----:R-:W-:Y:S01]  /*3620*/  IMAD.MOV.U32 R116, RZ, RZ, 0x1f ;  /* 0x0000001fff747424 */ /* 0x001fe200078e00ff */
[----:B------:R-:W-:Y:S01]  /*3630*/  MOV R85, R84 ;  /* 0x0000005400557202 */ /* 0x000fe20000000f00 */
[----:B------:R-:W-:Y:S02]  /*3640*/  IMAD.MOV.U32 R133, RZ, RZ, -0x1 ;  /* 0xffffffffff857424 */ /* 0x000fe400078e00ff */
[----:B------:R-:W-:Y:S05]  /*3650*/  CALL.REL.NOINC `($__internal_77_$__cuda_sm70_shflsync_down_p) ;  /* 0x0000035000007944 */ /* 0x000fea0003c00000 */
[----:B-1----:R-:W-:Y:S01]  /*3660*/  IMAD.MOV.U32 R83, RZ, RZ, R130 ;  /* 0x000000ffff537224 */ /* 0x002fe200078e0082 */
[----:B------:R-:W-:Y:S01]  /*3670*/  HFMA2.MMA R130, -RZ, RZ, 0, 4.76837158203125e-07 ;  /* 0x00000008ff827435 */ /* 0x000fe200000001ff */
[----:B0-----:R-:W-:Y:S01]  /*3680*/  IMAD.MOV.U32 R85, RZ, RZ, R87 ;  /* 0x000000ffff557224 */ /* 0x001fe200078e0057 */
[----:B------:R-:W-:Y:S01]  /*3690*/  MOV R133, 0xffffffff ;  /* 0xffffffff00857802 */ /* 0x000fe20000000f00 */
[----:B------:R-:W-:Y:S01]  /*36a0*/  IMAD.MOV.U32 R116, RZ, RZ, 0x1f ;  /* 0x0000001fff747424 */ /* 0x000fe200078e00ff */
[----:B------:R-:W-:-:S02]  /*36b0*/  MOV R80, 0x36d0 ;  /* 0x000036d000507802 */ /* 0x000fc40000000f00 */
[----:B------:R-:W-:Y:S05]  /*36c0*/  CALL.REL.NOINC `($__internal_77_$__cuda_sm70_shflsync_down_p) ;  /* 0x000002e000007944 */ /* 0x000fea0003c00000 */
[----:B------:R-:W-:Y:S01]  /*36d0*/  FADD.FTZ R84, R83, R84 ;  /* 0x0000005453547221 */ /* 0x000fe20000010000 */
[----:B0-----:R-:W-:Y:S01]  /*36e0*/  HFMA2.MMA R116, -RZ, RZ, 0, 1.847743988037109375e-06 ;  /* 0x0000001fff747435 */ /* 0x001fe200000001ff */
[----:B-1----:R-:W-:Y:S01]  /*36f0*/  FADD.FTZ R87, R87, R130 ;  /* 0x0000008257577221 */ /* 0x002fe20000010000 */
[----:B------:R-:W-:Y:S01]  /*3700*/  MOV R80, 0x3750 ;  /* 0x0000375000507802 */ /* 0x000fe20000000f00 */
[----:B------:R-:W-:Y:S01]  /*3710*/  IMAD.MOV.U32 R130, RZ, RZ, 0x4 ;  /* 0x00000004ff827424 */ /* 0x000fe200078e00ff */
[----:B------:R-:W-:Y:S01]  /*3720*/  MOV R85, R84 ;  /* 0x0000005400557202 */ /* 0x000fe20000000f00 */
[----:B------:R-:W-:-:S02]  /*3730*/  IMAD.MOV.U32 R133, RZ, RZ, -0x1 ;  /* 0xffffffffff857424 */ /* 0x000fc400078e00ff */
[----:B------:R-:W-:Y:S05]  /*3740*/  CALL.REL.NOINC `($__internal_77_$__cuda_sm70_shflsync_down_p) ;  /* 0x0000026000007944 */ /* 0x000fea0003c00000 */
[----:B0-----:R-:W-:Y:S01]  /*3750*/  HFMA2.MMA R116, -RZ, RZ, 0, 1.847743988037109375e-06 ;  /* 0x0000001fff747435 */ /* 0x001fe200000001ff */
[----:B-1----:R-:W-:Y:S01]  /*3760*/  IMAD.MOV.U32 R83, RZ, RZ, R130 ;  /* 0x000000ffff537224 */ /* 0x002fe200078e0082 */
[----:B------:R-:W-:Y:S01]  /*3770*/  MOV R85, R87 ;  /* 0x0000005700557202 */ /* 0x000fe20000000f00 */
[----:B------:R-:W-:Y:S01]  /*3780*/  IMAD.MOV.U32 R130, RZ, RZ, 0x4 ;  /* 0x00000004ff827424 */ /* 0x000fe200078e00ff */
[----:B------:R-:W-:Y:S01]  /*3790*/  MOV R80, 0x37c0 ;  /* 0x000037c000507802 */ /* 0x000fe20000000f00 */
[----:B------:R-:W-:-:S02]  /*37a0*/  IMAD.MOV.U32 R133, RZ, RZ, -0x1 ;  /* 0xffffffffff857424 */ /* 0x000fc400078e00ff */
[----:B------:R-:W-:Y:S05]  /*37b0*/  CALL.REL.NOINC `($__internal_77_$__cuda_sm70_shflsync_down_p) ;  /* 0x000001f000007944 */ /* 0x000fea0003c00000 */
[----:B------:R-:W-:Y:S01]  /*37c0*/  FADD.FTZ R84, R83, R84 ;  /* 0x0000005453547221 */ /* 0x000fe20000010000 */
[----:B0-----:R-:W-:Y:S01]  /*37d0*/  MOV R133, 0xffffffff ;  /* 0xffffffff00857802 */ /* 0x001fe20000000f00 */
[----:B-1----:R-:W-:Y:S01]  /*37e0*/  FADD.FTZ R87, R87, R130 ;  /* 0x0000008257577221 */ /* 0x002fe20000010000 */
[----:B------:R-:W-:Y:S01]  /*37f0*/  MOV R130, 0x2 ;  /* 0x0000000200827802 */ /* 0x000fe20000000f00 */
[----:B------:R-:W-:Y:S01]  /*3800*/  IMAD.MOV.U32 R116, RZ, RZ, 0x1f ;  /* 0x0000001fff747424 */ /* 0x000fe200078e00ff */
[----:B------:R-:W-:Y:S01]  /*3810*/  MOV R80, 0x3840 ;  /* 0x0000384000507802 */ /* 0x000fe20000000f00 */
[----:B------:R-:W-:-:S02]  /*3820*/  IMAD.MOV.U32 R85, RZ, RZ, R84 ;  /* 0x000000ffff557224 */ /* 0x000fc400078e0054 */
[----:B------:R-:W-:Y:S05]  /*3830*/  CALL.REL.NOINC `($__internal_77_$__cuda_sm70_shflsync_down_p) ;  /* 0x0000017000007944 */ /* 0x000fea0003c00000 */
[----:B-1----:R-:W-:Y:S01]  /*3840*/  MOV R83, R130 ;  /* 0x0000008200537202 */ /* 0x002fe20000000f00 */
[----:B------:R-:W-:Y:S01]  /*3850*/  HFMA2.MMA R130, -RZ, RZ, 0, 1.1920928955078125e-07 ;  /* 0x00000002ff827435 */ /* 0x000fe200000001ff */
        /* <DEDUP_REMOVED lines=20> */
[----:B01----:R-:W-:Y:S05]  /*39a0*/  BRA `(.L_x_2819) ;  /* 0xffffdca000007947 */ /* 0x003fea000383ffff */
        .weak           $__internal_77_$__cuda_sm70_shflsync_down_p
        .type           $__internal_77_$__cuda_sm70_shflsync_down_p,@function
        .size           $__internal_77_$__cuda_sm70_shflsync_down_p,(.L_x_6726 - $__internal_77_$__cuda_sm70_shflsync_down_p)
$__internal_77_$__cuda_sm70_shflsync_down_p:
[----:B------:R-:W-:Y:S01]  /*39b0*/  MOV R81, 0x0 ;  /* 0x0000000000517802 */ /* 0x000fe20000000f00 */
[----:B------:R-:W-:Y:S04]  /*39c0*/  WARPSYNC R133 ;  /* 0x0000008500007348 */ /* 0x000fe80003800000 */
[----:B------:R0:W1:Y:S01]  /*39d0*/  SHFL.DOWN PT, R130, R85, R130, R116 ;  /* 0x0800008255827389 */ /* 0x00006200000e0074 */
[----:B------:R-:W-:Y:S05]  /*39e0*/  RET.REL.NODEC R80 `(_ZN10layer_norm13ln_bwd_kernelINS_13Kernel_traitsI13__nv_bfloat16S2_fS2_fjLj1536ELj1ELj1ELj4ELj8ENS_18Kernel_traits_baseILj1536ES2_S2_fS2_fjLj128EEEEELb1ELb1ELb1ELb0EEEvNS_9BwdParamsE) ;  /* 0xffffc61050007950 */ /* 0x000fea0003c3ffff */
.L_x_2820:
        /* <DEDUP_REMOVED lines=9> */
.L_x_6726:


//--------------------- .text._ZN10layer_norm22ln_bwd_finalize_kernelINS_22Kernel_traits_finalizeILj1536E13__nv_bfloat16S2_fS2_fjLb1ELj1024ELj4ENS_18Kernel_traits_baseILj1536ES2_S2_fS2_fjLj1024EEEEELb1ELb1EEEvNS_9BwdParamsE --------------------------
	.section	.text._ZN10layer_norm22ln_bwd_finalize_kernelINS_22Kernel_traits_finalizeILj1536E13__nv_bfloat16S2_fS2_fjLb1ELj1024ELj4ENS_18Kernel_traits_baseILj1536ES2_S2_fS2_fjLj1024EEEEELb1ELb1EEEvNS_9BwdParamsE,"ax",@progbits
	.sectioninfo	@"SHI_REGISTERS=32"
	.align	128
        .global         _ZN10layer_norm22ln_bwd_finalize_kernelINS_22Kernel_traits_finalizeILj1536E13__nv_bfloat16S2_fS2_fjLb1ELj1024ELj4ENS_18Kernel_traits_baseILj1536ES2_S2_fS2_fjLj1024EEEEELb1ELb1EEEvNS_9BwdParamsE
        .type           _ZN10layer_norm22ln_bwd_finalize_kernelINS_22Kernel_traits_finalizeILj1536E13__nv_bfloat16S2_fS2_fjLb1ELj1024ELj4ENS_18Kernel_traits_baseILj1536ES2_S2_fS2_fjLj1024EEEEELb1ELb1EEEvNS_9BwdParamsE,@function
        .size           _ZN10layer_norm22ln_bwd_finalize_kernelINS_22Kernel_traits_finalizeILj1536E13__nv_bfloat16S2_fS2_fjLb1ELj1024ELj4ENS_18Kernel_traits_baseILj1536ES2_S2_fS2_fjLj1024EEEEELb1ELb1EEEvNS_9BwdParamsE,(.L_x_6727 - _ZN10layer_norm22ln_bwd_finalize_kernelINS_22Kernel_traits_finalizeILj1536E13__nv_bfloat16S2_fS2_fjLb1ELj1024ELj4ENS_18Kernel_traits_baseILj1536ES2_S2_fS2_fjLj1024EEEEELb1ELb1EEEvNS_9BwdParamsE)
        .other          _ZN10layer_norm22ln_bwd_finalize_kernelINS_22Kernel_traits_finalizeILj1536E13__nv_bfloat16S2_fS2_fjLb1ELj1024ELj4ENS_18Kernel_traits_baseILj1536ES2_S2_fS2_fjLj1024EEEEELb1ELb1EEEvNS_9BwdParamsE,@"STO_CUDA_ENTRY STV_DEFAULT"
_ZN10layer_norm22ln_bwd_finalize_kernelINS_22Kernel_traits_finalizeILj1536E13__nv_bfloat16S2_fS2_fjLb1ELj1024ELj4ENS_18Kernel_traits_baseILj1536ES2_S2_fS2_fjLj1024EEEEELb1ELb1EEEvNS_9BwdParamsE:
.text._ZN10layer_norm22ln_bwd_finalize_kernelINS_22Kernel_traits_finalizeILj1536E13__nv_bfloat16S2_fS2_fjLb1ELj1024ELj4ENS_18Kernel_traits_baseILj1536ES2_S2_fS2_fjLj1024EEEEELb1ELb1EEEvNS_9BwdParamsE:
        /* <DEDUP_REMOVED lines=19> */
.L_x_2833:
        /* <DEDUP_REMOVED lines=32> */
.L_x_2825:
        /* <DEDUP_REMOVED lines=47> */
.L_x_2824:
[----:B------:R-:W-:Y:S05]  /*0620*/  BSYNC B1 ;  /* 0x0000000000017941 */ /* 0x000fea0003800000 */
.L_x_2823:
        /* <DEDUP_REMOVED lines=29> */
.L_x_2827:
[----:B------:R-:W-:Y:S05]  /*0800*/  BSYNC B1 ;  /* 0x0000000000017941 */ /* 0x000fea0003800000 */
.L_x_2826:
        /* <DEDUP_REMOVED lines=13> */
.L_x_2822:
[----:B------:R-:W-:Y:S05]  /*08e0*/  BSYNC B0 ;  /* 0x0000000000007941 */ /* 0x000fea0003800000 */
.L_x_2821:
        /* <DEDUP_REMOVED lines=12> */
.L_x_2834:
        /* <DEDUP_REMOVED lines=27> */
.L_x_2835:
        /* <DEDUP_REMOVED lines=9> */
.L_x_2828:
        /* <DEDUP_REMOVED lines=19> */
.L_x_2832:
[----:B------:R-:W-:Y:S05]  /*0d20*/  BSYNC B0 ;  /* 0x0000000000007941 */ /* 0x000fea0003800000 */
.L_x_2831:
[C---:B------:R-:W-:Y:S02]  /*0d30*/  ISETP.GT.U32.AND P1, PT, R4.reuse, -0x601, PT ;  /* 0xfffff9ff0400780c */ /* 0x040fe40003f24070 */
[----:B------:R-:W-:-:S02]  /*0d40*/  IADD3 R4, R4, 0x600, RZ ;  /* 0x0000060004047810 */ /* 0x000fc40007ffe0ff */
[----:B------:R-:W-:-:S09]  /*0d50*/  IADD3 R5, R5, 0x300, RZ ;  /* 0x0000030005057810 */ /* 0x000fd20007ffe0ff */
[----:B012---:R-:W-:Y:S05]  /*0d60*/  @P1 BRA `(.L_x_2833) ;  /* 0xfffff3c000001947 */ /* 0x007fea000383ffff */
[----:B------:R-:W-:Y:S05]  /*0d70*/  EXIT ;  /* 0x000000000000794d */ /* 0x000fea0003800000 */
.L_x_2829:
[----:B------:R-:W-:Y:S01]  /*0d80*/  HFMA2.MMA R14, -RZ, RZ, 0, 1.847743988037109375e-06 ;  /* 0x0000001fff0e7435 */ /* 0x000fe200000001ff */
[----:B---3--:R-:W-:Y:S01]  /*0d90*/  IMAD.MOV.U32 R18, RZ, RZ, R10 ;  /* 0x000000ffff127224 */ /* 0x008fe200078e000a */
[----:B------:R-:W-:Y:S01]  /*0da0*/  MOV R17, 0x1 ;  /* 0x0000000100117802 */ /* 0x000fe20000000f00 */
[----:B------:R-:W-:Y:S01]  /*0db0*/  IMAD.MOV.U32 R19, RZ, RZ, -0x1 ;  /* 0xffffffffff137424 */ /* 0x000fe200078e00ff */
[----:B------:R-:W-:Y:S02]  /*0dc0*/  MOV R8, 0xde0 ;  /* 0x00000de000087802 */ /* 0x000fe40000000f00 */
[----:B012---:R-:W-:Y:S05]  /*0dd0*/  CALL.REL.NOINC `($__internal_78_$__cuda_sm70_shflsync_bfly_p) ;  /* 0x0000059000007944 */ /* 0x007fea0003c00000 */
[----:B01----:R-:W-:Y:S05]  /*0de0*/  BRA `(.L_x_2834) ;  /* 0xfffffbc000007947 */ /* 0x003fea000383ffff */
.L_x_2830:
[----:B------:R-:W-:Y:S01]  /*0df0*/  HFMA2.MMA R14, -RZ, RZ, 0, 1.847743988037109375e-06 ;  /* 0x0000001fff0e7435 */ /* 0x000fe200000001ff */
[----:B------:R-:W-:Y:S01]  /*0e00*/  MOV R17, 0x2 ;  /* 0x0000000200117802 */ /* 0x000fe20000000f00 */
[----:B------:R-:W-:Y:S01]  /*0e10*/  IMAD.MOV.U32 R19, RZ, RZ, -0x1 ;  /* 0xffffffffff137424 */ /* 0x000fe200078e00ff */
[----:B------:R-:W-:-:S03]  /*0e20*/  MOV R8, 0xe40 ;  /* 0x00000e4000087802 */ /* 0x000fc60000000f00 */
[----:B0123--:R-:W-:Y:S05]  /*0e30*/  CALL.REL.NOINC `($__internal_78_$__cuda_sm70_shflsync_bfly_p) ;  /* 0x0000053000007944 */ /* 0x00ffea0003c00000 */
[----:B01----:R-:W-:Y:S01]  /*0e40*/  FADD.FTZ R18, R18, R14 ;  /* 0x0000000e12127221 */ /* 0x003fe20000010000 */
[----:B------:R-:W-:Y:S01]  /*0e50*/  HFMA2.MMA R14, -RZ, RZ, 0, 1.847743988037109375e-06 ;  /* 0x0000001fff0e7435 */ /* 0x000fe200000001ff */
[----:B------:R-:W-:Y:S01]  /*0e60*/  MOV R17, 0x4 ;  /* 0x0000000400117802 */ /* 0x000fe20000000f00 */
[----:B------:R-:W-:Y:S01]  /*0e70*/  IMAD.MOV.U32 R19, RZ, RZ, -0x1 ;  /* 0xffffffffff137424 */ /* 0x000fe200078e00ff */
[----:B------:R-:W-:-:S03]  /*0e80*/  MOV R8, 0xea0 ;  /* 0x00000ea000087802 */ /* 0x000fc60000000f00 */
[----:B------:R-:W-:Y:S05]  /*0e90*/  CALL.REL.NOINC `($__internal_78_$__cuda_sm70_shflsync_bfly_p) ;  /* 0x000004d000007944 */ /* 0x000fea0003c00000 */
[----:B01----:R-:W-:Y:S01]  /*0ea0*/  FADD.FTZ R18, R18, R14 ;  /* 0x0000000e12127221 */ /* 0x003fe20000010000 */
[----:B------:R-:W-:Y:S01]  /*0eb0*/  HFMA2.MMA R14, -RZ, RZ, 0, 1.847743988037109375e-06 ;  /* 0x0000001fff0e7435 */ /* 0x000fe200000001ff */
[----:B------:R-:W-:Y:S01]  /*0ec0*/  MOV R17, 0x8 ;  /* 0x0000000800117802 */ /* 0x000fe20000000f00 */
[----:B------:R-:W-:Y:S01]  /*0ed0*/  IMAD.MOV.U32 R19, RZ, RZ, -0x1 ;  /* 0xffffffffff137424 */ /* 0x000fe200078e00ff */
[----:B------:R-:W-:-:S03]  /*0ee0*/  MOV R8, 0xf00 ;  /* 0x00000f0000087802 */ /* 0x000fc60000000f00 */
[----:B------:R-:W-:Y:S05]  /*0ef0*/  CALL.REL.NOINC `($__internal_78_$__cuda_sm70_shflsync_bfly_p) ;  /* 0x0000047000007944 */ /* 0x000fea0003c00000 */
[----:B-1----:R-:W-:Y:S01]  /*0f00*/  FADD.FTZ R10, R18, R14 ;  /* 0x0000000e120a7221 */ /* 0x002fe20000010000 */
[----:B------:R-:W-:Y:S01]  /*0f10*/  HFMA2.MMA R14, -RZ, RZ, 0, 1.847743988037109375e-06 ;  /* 0x0000001fff0e7435 */ /* 0x000fe200000001ff */
[----:B0-----:R-:W-:Y:S01]  /*0f20*/  MOV R17, 0x10 ;  /* 0x0000001000117802 */ /* 0x001fe20000000f00 */
[----:B------:R-:W-:Y:S01]  /*0f30*/  IMAD.MOV.U32 R19, RZ, RZ, -0x1 ;  /* 0xffffffffff137424 */ /* 0x000fe200078e00ff */
[----:B------:R-:W-:-:S02]  /*0f40*/  MOV R8, 0xf70 ;  /* 0x00000f7000087802 */ /* 0x000fc40000000f00 */
[----:B------:R-:W-:Y:S02]  /*0f50*/  MOV R18, R10 ;  /* 0x0000000a00127202 */ /* 0x000fe40000000f00 */
[----:B------:R-:W-:Y:S05]  /*0f60*/  CALL.REL.NOINC `($__internal_78_$__cuda_sm70_shflsync_bfly_p) ;  /* 0x0000040000007944 */ /* 0x000fea0003c00000 */
[----:B0-----:R-:W-:Y:S01]  /*0f70*/  HFMA2.MMA R17, -RZ, RZ, 0, 5.9604644775390625e-08 ;  /* 0x00000001ff117435 */ /* 0x001fe200000001ff */
[----:B-1----:R-:W-:Y:S01]  /*0f80*/  MOV R13, R14 ;  /* 0x0000000e000d7202 */ /* 0x002fe20000000f00 */
[----:B------:R-:W-:Y:S01]  /*0f90*/  IMAD.MOV.U32 R18, RZ, RZ, R15 ;  /* 0x000000ffff127224 */ /* 0x000fe200078e000f */
[----:B------:R-:W-:Y:S01]  /*0fa0*/  MOV R14, 0x1f ;  /* 0x0000001f000e7802 */ /* 0x000fe20000000f00 */
[----:B------:R-:W-:Y:S01]  /*0fb0*/  IMAD.MOV.U32 R19, RZ, RZ, -0x1 ;  /* 0xffffffffff137424 */ /* 0x000fe200078e00ff */
[----:B------:R-:W-:Y:S02]  /*0fc0*/  MOV R8, 0xfe0 ;  /* 0x00000fe000087802 */ /* 0x000fe40000000f00 */
[----:B------:R-:W-:Y:S05]  /*0fd0*/  CALL.REL.NOINC `($__internal_78_$__cuda_sm70_shflsync_bfly_p) ;  /* 0x0000039000007944 */ /* 0x000fea0003c00000 */
[----:B0-----:R-:W-:Y:S01]  /*0fe0*/  HFMA2.MMA R17, -RZ, RZ, 0, 1.1920928955078125e-07 ;  /* 0x00000002ff117435 */ /* 0x001fe200000001ff */
[----:B-1----:R-:W-:Y:S01]  /*0ff0*/  FADD.FTZ R18, R15, R14 ;  /* 0x0000000e0f127221 */ /* 0x002fe20000010000 */
[----:B------:R-:W-:Y:S01]  /*1000*/  MOV R14, 0x1f ;  /* 0x0000001f000e7802 */ /* 0x000fe20000000f00 */
[----:B------:R-:W-:Y:S01]  /*1010*/  IMAD.MOV.U32 R19, RZ, RZ, -0x1 ;  /* 0xffffffffff137424 */ /* 0x000fe200078e00ff */
[----:B------:R-:W-:Y:S02]  /*1020*/  MOV R8, 0x1040 ;  /* 0x0000104000087802 */ /* 0x000fe40000000f00 */
[----:B------:R-:W-:Y:S05]  /*1030*/  CALL.REL.NOINC `($__internal_78_$__cuda_sm70_shflsync_bfly_p) ;  /* 0x0000033000007944 */ /* 0x000fea0003c00000 */
[----:B0-----:R-:W-:Y:S01]  /*1040*/  HFMA2.MMA R17, -RZ, RZ, 0, 2.384185791015625e-07 ;  /* 0x00000004ff117435 */ /* 0x001fe200000001ff */
[----:B-1----:R-:W-:Y:S01]  /*1050*/  FADD.FTZ R18, R18, R14 ;  /* 0x0000000e12127221 */ /* 0x002fe20000010000 */
[----:B------:R-:W-:Y:S01]  /*1060*/  MOV R14, 0x1f ;  /* 0x0000001f000e7802 */ /* 0x000fe20000000f00 */
[----:B------:R-:W-:Y:S01]  /*1070*/  IMAD.MOV.U32 R19, RZ, RZ, -0x1 ;  /* 0xffffffffff137424 */ /* 0x000fe200078e00ff */
[----:B------:R-:W-:-:S02]  /*1080*/  MOV R8, 0x10a0 ;  /* 0x000010a000087802 */ /* 0x000fc40000000f00 */
[----:B------:R-:W-:Y:S05]  /*1090*/  CALL.REL.NOINC `($__internal_78_$__cuda_sm70_shflsync_bfly_p) ;  /* 0x000002d000007944 */ /* 0x000fea0003c00000 */
[----:B0-----:R-:W-:Y:S01]  /*10a0*/  HFMA2.MMA R17, -RZ, RZ, 0, 4.76837158203125e-07 ;  /* 0x00000008ff117435 */ /* 0x001fe200000001ff */
[----:B-1----:R-:W-:Y:S01]  /*10b0*/  FADD.FTZ R18, R18, R14 ;  /* 0x0000000e12127221 */ /* 0x002fe20000010000 */
[----:B------:R-:W-:Y:S01]  /*10c0*/  MOV R14, 0x1f ;  /* 0x0000001f000e7802 */ /* 0x000fe20000000f00 */
[----:B------:R-:W-:Y:S01]  /*10d0*/  IMAD.MOV.U32 R19, RZ, RZ, -0x1 ;  /* 0xffffffffff137424 */ /* 0x000fe200078e00ff */
[----:B------:R-:W-:-:S02]  /*10e0*/  MOV R8, 0x1100 ;  /* 0x0000110000087802 */ /* 0x000fc40000000f00 */
[----:B------:R-:W-:Y:S05]  /*10f0*/  CALL.REL.NOINC `($__internal_78_$__cuda_sm70_shflsync_bfly_p) ;  /* 0x0000027000007944 */ /* 0x000fea0003c00000 */
[----:B-1----:R-:W-:Y:S01]  /*1100*/  FADD.FTZ R12, R18, R14 ;  /* 0x0000000e120c7221 */ /* 0x002fe20000010000 */
[----:B0-----:R-:W-:Y:S01]  /*1110*/  HFMA2.MMA R17, -RZ, RZ, 0, 9.5367431640625e-07 ;  /* 0x00000010ff117435 */ /* 0x001fe200000001ff */
[----:B------:R-:W-:Y:S01]  /*1120*/  MOV R14, 0x1f ;  /* 0x0000001f000e7802 */ /* 0x000fe20000000f00 */
[----:B------:R-:W-:Y:S01]  /*1130*/  IMAD.MOV.U32 R19, RZ, RZ, -0x1 ;  /* 0xffffffffff137424 */ /* 0x000fe200078e00ff */
[----:B------:R-:W-:-:S02]  /*1140*/  MOV R8, 0x1170 ;  /* 0x0000117000087802 */ /* 0x000fc40000000f00 */
[----:B------:R-:W-:Y:S02]  /*1150*/  MOV R18, R12 ;  /* 0x0000000c00127202 */ /* 0x000fe40000000f00 */
[----:B------:R-:W-:Y:S05]  /*1160*/  CALL.REL.NOINC `($__internal_78_$__cuda_sm70_shflsync_bfly_p) ;  /* 0x0000020000007944 */ /* 0x000fea0003c00000 */
[----:B-1----:R-:W-:Y:S01]  /*1170*/  MOV R15, R14 ;  /* 0x0000000e000f7202 */ /* 0x002fe20000000f00 */
[----:B------:R-:W-:Y:S01]  /*1180*/  HFMA2.MMA R14, -RZ, RZ, 0, 1.847743988037109375e-06 ;  /* 0x0000001fff0e7435 */ /* 0x000fe200000001ff */
[----:B0-----:R-:W-:Y:S01]  /*1190*/  MOV R18, R11 ;  /* 0x0000000b00127202 */ /* 0x001fe20000000f00 */
[----:B------:R-:W-:Y:S01]  /*11a0*/  IMAD.MOV.U32 R17, RZ, RZ, 0x1 ;  /* 0x00000001ff117424 */ /* 0x000fe200078e00ff */
[----:B------:R-:W-:Y:S02]  /*11b0*/  MOV R19, 0xffffffff ;  /* 0xffffffff00137802 */ /* 0x000fe40000000f00 */
[----:B------:R-:W-:Y:S02]  /*11c0*/  MOV R8, 0x11e0 ;  /* 0x000011e000087802 */ /* 0x000fe40000000f00 */
[----:B------:R-:W-:Y:S05]  /*11d0*/  CALL.REL.NOINC `($__internal_78_$__cuda_sm70_shflsync_bfly_p) ;  /* 0x0000019000007944 */ /* 0x000fea0003c00000 */
[----:B0-----:R-:W-:Y:S01]  /*11e0*/  HFMA2.MMA R17, -RZ, RZ, 0, 1.1920928955078125e-07 ;  /* 0x00000002ff117435 */ /* 0x001fe200000001ff */
[----:B-1----:R-:W-:Y:S01]  /*11f0*/  FADD.FTZ R18, R11, R14 ;  /* 0x0000000e0b127221 */ /* 0x002fe20000010000 */
[----:B------:R-:W-:Y:S01]  /*1200*/  MOV R19, 0xffffffff ;  /* 0xffffffff00137802 */ /* 0x000fe20000000f00 */
[----:B------:R-:W-:Y:S01]  /*1210*/  IMAD.MOV.U32 R14, RZ, RZ, 0x1f ;  /* 0x0000001fff0e7424 */ /* 0x000fe200078e00ff */
[----:B------:R-:W-:-:S02]  /*1220*/  MOV R8, 0x1240 ;  /* 0x0000124000087802 */ /* 0x000fc40000000f00 */
        /* <DEDUP_REMOVED lines=9> */
[----:B------:R-:W-:-:S02]  /*12c0*/  MOV R14, 0x1f ;  /* 0x0000001f000e7802 */ /* 0x000fc40000000f00 */
[----:B------:R-:W-:Y:S02]  /*12d0*/  MOV R19, 0xffffffff ;  /* 0xffffffff00137802 */ /* 0x000fe40000000f00 */
[----:B------:R-:W-:Y:S02]  /*12e0*/  MOV R8, 0x1300 ;  /* 0x0000130000087802 */ /* 0x000fe40000000f00 */
[----:B------:R-:W-:Y:S05]  /*12f0*/  CALL.REL.NOINC `($__internal_78_$__cuda_sm70_shflsync_bfly_p) ;  /* 0x0000007000007944 */ /* 0x000fea0003c00000 */
[----:B01----:R-:W-:Y:S01]  /*1300*/  FADD.FTZ R18, R18, R14 ;  /* 0x0000000e12127221 */ /* 0x003fe20000010000 */
[----:B------:R-:W-:Y:S01]  /*1310*/  HFMA2.MMA R14, -RZ, RZ, 0, 1.847743988037109375e-06 ;  /* 0x0000001fff0e7435 */ /* 0x000fe200000001ff */
[----:B------:R-:W-:Y:S01]  /*1320*/  IMAD.MOV.U32 R17, RZ, RZ, 0x10 ;  /* 0x00000010ff117424 */ /* 0x000fe200078e00ff */
[----:B------:R-:W-:Y:S02]  /*1330*/  MOV R19, 0xffffffff ;  /* 0xffffffff00137802 */ /* 0x000fe40000000f00 */
[----:B------:R-:W-:Y:S02]  /*1340*/  MOV R8, 0x1360 ;  /* 0x0000136000087802 */ /* 0x000fe40000000f00 */
[----:B------:R-:W-:Y:S05]  /*1350*/  CALL.REL.NOINC `($__internal_78_$__cuda_sm70_shflsync_bfly_p) ;  /* 0x0000001000007944 */ /* 0x000fea0003c00000 */
[----:B01----:R-:W-:Y:S05]  /*1360*/  BRA `(.L_x_2835) ;  /* 0xfffff7f000007947 */ /* 0x003fea000383ffff */
        .weak           $__internal_78_$__cuda_sm70_shflsync_bfly_p
        .type           $__internal_78_$__cuda_sm70_shflsync_bfly_p,@function
        .size           $__internal_78_$__cuda_sm70_shflsync_bfly_p,(.L_x_6727 - $__internal_78_$__cuda_sm70_shflsync_bfly_p)
$__internal_78_$__cuda_sm70_shflsync_bfly_p:
[----:B------:R-:W-:Y:S01]  /*1370*/  HFMA2.MMA R9, -RZ, RZ, 0, 0 ;  /* 0x00000000ff097435 */ /* 0x000fe200000001ff */
[----:B------:R-:W-:Y:S04]  /*1380*/  WARPSYNC R19 ;  /* 0x0000001300007348 */ /* 0x000fe80003800000 */
[----:B------:R0:W1:Y:S01]  /*1390*/  SHFL.BFLY PT, R14, R18, R17, R14 ;  /* 0x0c000011120e7389 */ /* 0x00006200000e000e */
[----:B------:R-:W-:Y:S05]  /*13a0*/  RET.REL.NODEC R8 `(_ZN10layer_norm22ln_bwd_finalize_kernelINS_22Kernel_traits_finalizeILj1536E13__nv_bfloat16S2_fS2_fjLb1ELj1024ELj4ENS_18Kernel_traits_baseILj1536ES2_S2_fS2_fjLj1024EEEEELb1ELb1EEEvNS_9BwdParamsE) ;  /* 0xffffec5008007950 */ /* 0x000fea0003c3ffff */
.L_x_2836:
        /* <DEDUP_REMOVED lines=13> */
.L_x_6727:


//--------------------- .text._ZN10layer_norm13ln_bwd_kernelINS_13Kernel_traitsI13__nv_bfloat16S2_fS2_fjLj1536ELj1ELj1ELj4ELj8ENS_18Kernel_traits_baseILj1536ES2_S2_fS2_fjLj128EEEEELb1ELb1ELb1ELb1EEEvNS_9BwdParamsE --------------------------
	.section	.text._ZN10layer_norm13ln_bwd_kernelINS_13Kernel_traitsI13__nv_bfloat16S2_fS2_fjLj1536ELj1ELj1ELj4ELj8ENS_18Kernel_traits_baseILj1536ES2_S2_fS2_fjLj128EEEEELb1ELb1ELb1ELb1EEEvNS_9BwdParamsE,"ax",@progbits
	.sectioninfo	@"SHI_REGISTERS=138"
	.align	128
        .global         _ZN10layer_norm13ln_bwd_kernelINS_13Kernel_traitsI13__nv_bfloat16S2_fS2_fjLj1536ELj1ELj1ELj4ELj8ENS_18Kernel_traits_baseILj1536ES2_S2_fS2_fjLj128EEEEELb1ELb1ELb1ELb1EEEvNS_9BwdParamsE
        .type           _ZN10layer_norm13ln_bwd_kernelINS_13Kernel_traitsI13__nv_bfloat16S2_fS2_fjLj1536ELj1ELj1ELj4ELj8ENS_18Kernel_traits_baseILj1536ES2_S2_fS2_fjLj128EEEEELb1ELb1ELb1ELb1EEEvNS_9BwdParamsE,@function
        .size           _ZN10layer_norm13ln_bwd_kernelINS_13Kernel_traitsI13__nv_bfloat16S2_fS2_fjLj1536ELj1ELj1ELj4ELj8ENS_18Kernel_traits_baseILj1536ES2_S2_fS2_fjLj128EEEEELb1ELb1ELb1ELb1EEEvNS_9BwdParamsE,(.L_x_6728 - _ZN10layer_norm13ln_bwd_kernelINS_13Kernel_traitsI13__nv_bfloat16S2_fS2_fjLj1536ELj1ELj1ELj4ELj8ENS_18Kernel_traits_baseILj1536ES2_S2_fS2_fjLj128EEEEELb1ELb1ELb1ELb1EEEvNS_9BwdParamsE)
        .other          _ZN10layer_norm13ln_bwd_kernelINS_13Kernel_traitsI13__nv_bfloat16S2_fS2_fjLj1536ELj1ELj1ELj4ELj8ENS_18Kernel_traits_baseILj1536ES2_S2_fS2_fjLj128EEEEELb1ELb1ELb1ELb1EEEvNS_9BwdParamsE,@"STO_CUDA_ENTRY STV_DEFAULT"
_ZN10layer_norm13ln_bwd_kernelINS_13Kernel_traitsI13__nv_bfloat16S2_fS2_fjLj1536ELj1ELj1ELj4ELj8ENS_18Kernel_traits_baseILj1536ES2_S2_fS2_fjLj128EEEEELb1ELb1ELb1ELb1EEEvNS_9BwdParamsE:
.text._ZN10layer_norm13ln_bwd_kernelINS_13Kernel_traitsI13__nv_bfloat16S2_fS2_fjLj1536ELj1ELj1ELj4ELj8ENS_18Kernel_traits_baseILj1536ES2_S2_fS2_fjLj128EEEEELb1ELb1ELb1ELb1EEEvNS_9BwdParamsE:
        /* <DEDUP_REMOVED lines=26> */
.L_x_2837:
[----:B------:R-:W-:-:S05]  /*01a0*/  IMAD.SHL.U32 R3, R0, 0x8, RZ ;  /* 0x0000000800037824 */ /* 0x000fca00078e00ff */
[----:B------:R-:W-:-:S04]  /*01b0*/  LOP3.LUT R3, R3, 0x3f8, RZ, 0xc0, !PT ;  /* 0x000003f803037812 */ /* 0x000fc800078ec0ff */
[----:B------:R-:W-:-:S04]  /*01c0*/  IADD3 R4, P0, R3, c[0x0][0x1b0], RZ ;  /* 0x00006c0003047a10 */ /* 0x000fc80007f1e0ff */
[----:B------:R-:W-:Y:S02]  /*01d0*/  IADD3.X R5, RZ, c[0x0][0x1b4], RZ, P0, !PT ;  /* 0x00006d00ff057a10 */ /* 0x000fe400007fe4ff */
[----:B------:R-:W-:-:S03]  /*01e0*/  IADD3 R6, P0, R3, c[0x0][0x1c8], RZ ;  /* 0x0000720003067a10 */ /* 0x000fc60007f1e0ff */
[----:B------:R-:W2:Y:S02]  /*01f0*/  LDG.E.64 R12, [R4.64+0x400] ;  /* 0x00040004040c7981 */ /* 0x000ea4000c1e1b00 */
[----:B------:R-:W-:Y:S02]  /*0200*/  IMAD.X R7, RZ, RZ, c[0x0][0x1cc], P0 ;  /* 0x00007300ff077624 */ /* 0x000fe400000e06ff */
[----:B------:R0:W3:Y:S04]  /*0210*/  LDG.E.64 R8, [R4.64] ;  /* 0x0000000404087981 */ /* 0x0000e8000c1e1b00 */
[----:B------:R-:W4:Y:S04]  /*0220*/  LDG.E.64 R14, [R6.64+0x400] ;  /* 0x00040004060e7981 */ /* 0x000f28000c1e1b00 */
[----:B------:R0:W5:Y:S04]  /*0230*/  LDG.E.64 R22, [R4.64+0x800] ;  /* 0x0008000404167981 */ /* 0x000168000c1e1b00 */
[----:B------:R1:W5:Y:S04]  /*0240*/  LDG.E.64 R10, [R6.64] ;  /* 0x00000004060a7981 */ /* 0x000368000c1e1b00 */
[----:B------:R1:W5:Y:S01]  /*0250*/  LDG.E.64 R28, [R6.64+0x800] ;  /* 0x00080004061c7981 */ /* 0x000362000c1e1b00 */
        /* <DEDUP_REMOVED lines=19> */
[----:B0-----:R-:W-:Y:S02]  /*0390*/  PRMT R5, RZ, 0x5410, R12 ;  /* 0x00005410ff057816 */ /* 0x001fe4000000000c */
[--C-:B----4-:R-:W-:Y:S02]  /*03a0*/  SHF.R.U64 R25, R14, 0x10, R15.reuse ;  /* 0x000000100e197819 */ /* 0x110fe4000000120f */
[--C-:B------:R-:W-:Y:S02]  /*03b0*/  SHF.R.U32.HI R26, RZ, 0x10, R15.reuse ;  /* 0x00000010ff1a7819 */ /* 0x100fe4000001160f */
[----:B------:R-:W-:Y:S02]  /*03c0*/  PRMT R12, RZ, 0x5410, R15 ;  /* 0x00005410ff0c7816 */ /* 0x000fe4000000000f */
[----:B------:R-:W0:Y:S01]  /*03d0*/  LDC.U8 R15, c[0x0][0x1f0] ;  /* 0x00007c00ff0f7b82 */ /* 0x000e220000000000 */
[----:B---3--:R-:W-:Y:S02]  /*03e0*/  SHF.R.U64 R17, R8, 0x10, R9 ;  /* 0x0000001008117819 */ /* 0x008fe40000001209 */
[----:B------:R-:W-:-:S02]  /*03f0*/  PRMT R3, RZ, 0x5410, R8 ;  /* 0x00005410ff037816 */ /* 0x000fc40000000008 */
[----:B-----5:R-:W-:Y:S02]  /*0400*/  SHF.R.U64 R21, R22, 0x10, R23 ;  /* 0x0000001016157819 */ /* 0x020fe40000001217 */
[----:B-1----:R-:W-:Y:S02]  /*0410*/  PRMT R7, RZ, 0x5410, R22 ;  /* 0x00005410ff077816 */ /* 0x002fe40000000016 */
[--C-:B------:R-:W-:Y:S02]  /*0420*/  SHF.R.U32.HI R18, RZ, 0x10, R9.reuse ;  /* 0x00000010ff127819 */ /* 0x100fe40000011609 */
[----:B------:R-:W-:Y:S02]  /*0430*/  PRMT R4, RZ, 0x5410, R9 ;  /* 0x00005410ff047816 */ /* 0x000fe40000000009 */
[--C-:B------:R-:W-:Y:S02]  /*0440*/  SHF.R.U32.HI R22, RZ, 0x10, R23.reuse ;  /* 0x00000010ff167819 */ /* 0x100fe40000011617 */
[----:B------:R-:W-:-:S02]  /*0450*/  PRMT R8, RZ, 0x5410, R23 ;  /* 0x00005410ff087816 */ /* 0x000fc40000000017 */
[----:B------:R-:W-:Y:S02]  /*0460*/  SHF.R.U32.HI R20, RZ, 0x10, R13 ;  /* 0x00000010ff147819 */ /* 0x000fe4000001160d */
[--C-:B------:R-:W-:Y:S02]  /*0470*/  SHF.R.U64 R23, R10, 0x10, R11.reuse ;  /* 0x000000100a177819 */ /* 0x100fe4000000120b */
[----:B------:R-:W-:Y:S02]  /*0480*/  PRMT R9, RZ, 0x5410, R10 ;  /* 0x00005410ff097816 */ /* 0x000fe4000000000a */
[----:B------:R-:W-:Y:S02]  /*0490*/  SHF.R.U32.HI R24, RZ, 0x10, R11 ;  /* 0x00000010ff187819 */ /* 0x000fe4000001160b */
[--C-:B------:R-:W-:Y:S02]  /*04a0*/  SHF.R.U64 R27, R28, 0x10, R29.reuse ;  /* 0x000000101c1b7819 */ /* 0x100fe4000000121d */
[----:B------:R-:W-:-:S02]  /*04b0*/  SHF.R.U32.HI R92, RZ, 0x10, R29 ;  /* 0x00000010ff5c7819 */ /* 0x000fc4000001161d */
[----:B------:R-:W-:Y:S02]  /*04c0*/  PRMT R10, RZ, 0x5410, R11 ;  /* 0x00005410ff0a7816 */ /* 0x000fe4000000000b */
[----:B------:R-:W-:Y:S02]  /*04d0*/  PRMT R6, RZ, 0x5410, R13 ;  /* 0x00005410ff067816 */ /* 0x000fe4000000000d */
[----:B------:R-:W-:Y:S02]  /*04e0*/  PRMT R11, RZ, 0x5410, R14 ;  /* 0x00005410ff0b7816 */ /* 0x000fe4000000000e */
[----:B------:R-:W-:Y:S02]  /*04f0*/  PRMT R13, RZ, 0x5410, R28 ;  /* 0x00005410ff0d7816 */ /* 0x000fe4000000001c */
[----:B------:R-:W-:Y:S02]  /*0500*/  PRMT R14, RZ, 0x5410, R29 ;  /* 0x00005410ff0e7816 */ /* 0x000fe4000000001d */
[----:B------:R-:W-:Y:S01]  /*0510*/  CS2R R28, SRZ ;  /* 0x00000000001c7805 */ /* 0x000fe2000001ff00 */
        /* <DEDUP_REMOVED lines=12> */
.L_x_2902:
[----:B------:R-:W-:-:S10]  /*05e0*/  HFMA2.MMA R99, -RZ, RZ, 0, 2.384185791015625e-07 ;  /* 0x00000004ff637435 */ /* 0x000fd400000001ff */
        /* <DEDUP_REMOVED lines=35> */
[-C--:B------:R-:W-:Y:S01]  /*0820*/  IMAD.WIDE.U32 R84, R84, R99.reuse, c[0x0][0x190] ;  /* 0x0000640054547625 */ /* 0x080fe200078e0063 */
[----:B------:R0:W5:Y:S03]  /*0830*/  LDG.E R133, [R82.64] ;  /* 0x0000000452857981 */ /* 0x000166000c1e1900 */
[----:B------:R-:W-:Y:S01]  /*0840*/  IMAD.WIDE.U32 R80, R80, R99, c[0x0][0x190] ;  /* 0x0000640050507625 */ /* 0x000fe200078e0063 */
[----:B------:R0:W5:Y:S04]  /*0850*/  LDG.E R101, [R84.64] ;  /* 0x0000000454657981 */ /* 0x000168000c1e1900 */
[----:B------:R0:W5:Y:S01]  /*0860*/  LDG.E R99, [R80.64] ;  /* 0x0000000450637981 */ /* 0x000162000c1e1900 */
[----:B------:R-:W-:Y:S01]  /*0870*/  CS2R R86, SRZ ;  /* 0x0000000000567805 */ /* 0x000fe2000001ff00 */
[----:B------:R-:W-:Y:S05]  /*0880*/  BRA `(.L_x_2841) ;  /* 0x0000098000007947 */ /* 0x000fea0003800000 */
.L_x_2840:
[----:B0-----:R-:W-:Y:S01]  /*0890*/  IADD3 R80, R84, -0x1, RZ ;  /* 0xffffffff54507810 */ /* 0x001fe20007ffe0ff */
[----:B------:R-:W-:Y:S01]  /*08a0*/  IMAD.WIDE R84, R2, R99, c[0x0][0x1a0] ;  /* 0x0000680002547625 */ /* 0x000fe200078e0263 */
[----:B------:R-:W-:-:S03]  /*08b0*/  MOV R107, 0x8 ;  /* 0x00000008006b7802 */ /* 0x000fc60000000f00 */
        /* <DEDUP_REMOVED lines=10> */
[-C--:B------:R-:W-:Y:S02]  /*0960*/  IMAD.WIDE.U32 R104, R104, R107.reuse, c[0x0][0x208] ;  /* 0x0000820068687625 */ /* 0x080fe400078e006b */
[----:B------:R-:W4:Y:S02]  /*0970*/  LDG.E.128 R80, [R80.64] ;  /* 0x0000000450507981 */ /* 0x000f24000c1e1d00 */
[----:B------:R-:W-:Y:S02]  /*0980*/  IMAD.WIDE.U32 R106, R106, R107, c[0x0][0x208] ;  /* 0x000082006a6a7625 */ /* 0x000fe400078e006b */
[----:B------:R-:W4:Y:S02]  /*0990*/  LDG.E.64 R104, [R104.64] ;  /* 0x0000000468687981 */ /* 0x000f24000c1e1b00 */
[----:B------:R-:W-:-:S02]  /*09a0*/  IMAD.WIDE.U32 R86, R100, R133, c[0x0][0x188] ;  /* 0x0000620064567625 */ /* 0x000fc400078e0085 */
[----:B------:R-:W4:Y:S02]  /*09b0*/  LDG.E.64 R106, [R106.64] ;  /* 0x000000046a6a7981 */ /* 0x000f24000c1e1b00 */
[----:B------:R-:W-:Y:S02]  /*09c0*/  IMAD.WIDE.U32 R88, R94, R133, c[0x0][0x188] ;  /* 0x000062005e587625 */ /* 0x000fe400078e0085 */
[----:B0-----:R-:W4:Y:S04]  /*09d0*/  LDG.E.128 R84, [R86.64] ;  /* 0x0000000456547981 */ /* 0x001f28000c1e1d00 */
[----:B------:R-:W4:Y:S01]  /*09e0*/  LDG.E.128 R88, [R88.64] ;  /* 0x0000000458587981 */ /* 0x000f22000c1e1d00 */
[----:B-----5:R-:W-:Y:S02]  /*09f0*/  ISETP.GE.AND P1, PT, R134, 0x1, PT ;  /* 0x000000018600780c */ /* 0x020fe40003f26270 */
[----:B------:R-:W-:-:S11]  /*0a00*/  ISETP.NE.U32.AND P0, PT, RZ, c[0x0][0x218], PT ;  /* 0x00008600ff007a0c */ /* 0x000fd60003f05070 */
[----:B------:R-:W-:-:S05]  /*0a10*/  @P1 IADD3 R114, R134, -0x1, RZ ;  /* 0xffffffff86721810 */ /* 0x000fca0007ffe0ff */
[----:B------:R-:W-:Y:S01]  /*0a20*/  @P1 IMAD R114, R114, c[0x0][0x168], RZ ;  /* 0x00005a0072721a24 */ /* 0x000fe200078e02ff */
[----:B------:R-:W-:-:S04]  /*0a30*/  ISETP.NE.AND.EX P0, PT, RZ, c[0x0][0x21c], PT, P0 ;  /* 0x00008700ff007a0c */ /* 0x000fc80003f05300 */
[----:B------:R-:W-:Y:S01]  /*0a40*/  @P1 SHF.R.S32.HI R115, RZ, 0x1f, R114 ;  /* 0x0000001fff731819 */ /* 0x000fe20000011472 */
[----:B------:R-:W-:-:S03]  /*0a50*/  IMAD.MOV.U32 R118, RZ, RZ, RZ ;  /* 0x000000ffff767224 */ /* 0x000fc600078e00ff */
[----:B------:R-:W-:-:S04]  /*0a60*/  @P1 LEA.HI R114, R115, R114, RZ, 0x2 ;  /* 0x0000007273721211 */ /* 0x000fc800078f10ff */
[----:B------:R-:W-:Y:S01]  /*0a70*/  @P1 LEA.HI.SX32 R118, R114, R101, 0x1e ;  /* 0x0000006572761211 */ /* 0x000fe200078ff2ff */
[----:B------:R0:W5:Y:S03]  /*0a80*/  @P0 LDG.E.128 R64, [R112.64] ;  /* 0x0000000470400981 */ /* 0x000166000c1e1d00 */
[C---:B------:R-:W-:Y:S01]  /*0a90*/  IADD3 R114, R118.reuse, 0x100, RZ ;  /* 0x0000010076727810 */ /* 0x040fe20007ffe0ff */
[----:B------:R1:W5:Y:S01]  /*0aa0*/  @P0 LDG.E.128 R68, [R110.64] ;  /* 0x000000046e440981 */ /* 0x000362000c1e1d00 */
[----:B------:R-:W-:-:S03]  /*0ab0*/  IADD3 R116, R118, 0x80, RZ ;  /* 0x0000008076747810 */ /* 0x000fc60007ffe0ff */
[----:B------:R0:W5:Y:S01]  /*0ac0*/  @P0 LDG.E.128 R72, [R108.64] ;  /* 0x000000046c480981 */ /* 0x000162000c1e1d00 */
[----:B------:R-:W-:Y:S01]  /*0ad0*/  ISETP.NE.AND P0, PT, R15, RZ, PT ;  /* 0x000000ff0f00720c */ /* 0x000fe20003f05270 */
[----:B------:R-:W-:-:S04]  /*0ae0*/  IMAD.WIDE.U32 R114, R114, R99, c[0x0][0x190] ;  /* 0x0000640072727625 */ /* 0x000fc800078e0063 */
        /* <DEDUP_REMOVED lines=9> */
[----:B------:R-:W-:Y:S02]  /*0b80*/  FADD.FTZ R102, -R122, R80 ;  /* 0x000000507a667221 */ /* 0x000fe40000010100 */
[----:B------:R-:W-:Y:S01]  /*0b90*/  IMAD.MOV.U32 R81, RZ, RZ, R104 ;  /* 0x000000ffff517224 */ /* 0x000fe200078e0068 */
[----:B0-----:R-:W-:Y:S01]  /*0ba0*/  SHF.R.U64 R113, R104, 0x10, R105 ;  /* 0x0000001068717819 */ /* 0x001fe20000001269 */
        /* <DEDUP_REMOVED lines=10> */
[C---:B------:R-:W-:Y:S02]  /*0c50*/  FADD.FTZ R116, -R122.reuse, R89 ;  /* 0x000000597a747221 */ /* 0x040fe40000010100 */
[----:B------:R-:W-:-:S02]  /*0c60*/  FADD.FTZ R118, -R122, R90 ;  /* 0x0000005a7a767221 */ /* 0x000fc40000010100 */
[----:B------:R-:W-:Y:S02]  /*0c70*/  FADD.FTZ R122, -R122, R91 ;  /* 0x0000005b7a7a7221 */ /* 0x000fe40000010100 */
[C---:B------:R-:W-:Y:S02]  /*0c80*/  FMUL.FTZ R89, R93.reuse, R102 ;  /* 0x000000665d597220 */ /* 0x040fe40000410000 */
[C---:B------:R-:W-:Y:S01]  /*0c90*/  FMUL.FTZ R91, R93.reuse, R82 ;  /* 0x000000525d5b7220 */ /* 0x040fe20000410000 */
[----:B------:R-:W-:Y:S01]  /*0ca0*/  PRMT R82, RZ, 0x5410, R124 ;  /* 0x00005410ff527816 */ /* 0x000fe2000000007c */
[C---:B------:R-:W-:Y:S01]  /*0cb0*/  FMUL.FTZ R102, R93.reuse, R104 ;  /* 0x000000685d667220 */ /* 0x040fe20000410000 */
[----:B------:R-:W-:Y:S01]  /*0cc0*/  MOV R121, R103 ;  /* 0x0000006700797202 */ /* 0x000fe20000000f00 */
[C---:B------:R-:W-:Y:S02]  /*0cd0*/  FMUL.FTZ R104, R93.reuse, R106 ;  /* 0x0000006a5d687220 */ /* 0x040fe40000410000 */
[----:B------:R-:W-:-:S02]  /*0ce0*/  FMUL.FTZ R88, R93, R114 ;  /* 0x000000725d587220 */ /* 0x000fc40000410000 */
[----:B------:R-:W-:Y:S02]  /*0cf0*/  FMUL.FTZ R106, R93, R116 ;  /* 0x000000745d6a7220 */ /* 0x000fe40000410000 */
[----:B------:R-:W-:Y:S01]  /*0d00*/  FMUL.FTZ R116, R3, R120 ;  /* 0x0000007803747220 */ /* 0x000fe20000410000 */
[----:B------:R-:W-:Y:S01]  /*0d10*/  SHF.R.U32.HI R119, RZ, 0x10, R103 ;  /* 0x00000010ff777819 */ /* 0x000fe20000011667 */
[----:B------:R-:W-:Y:S01]  /*0d20*/  IMAD.MOV.U32 R83, RZ, RZ, R105 ;  /* 0x000000ffff537224 */ /* 0x000fe200078e0069 */
[----:B------:R-:W-:Y:S01]  /*0d30*/  PRMT R121, RZ, 0x5410, R121 ;  /* 0x00005410ff797816 */ /* 0x000fe20000000079 */
[----:B------:R-:W-:Y:S02]  /*0d40*/  FADD.FTZ R53, R53, R82 ;  /* 0x0000005235357221 */ /* 0x000fe40000010000 */
[-C--:B------:R-:W-:Y:S02]  /*0d50*/  FFMA.FTZ R29, R88, R82.reuse, R29 ;  /* 0x00000052581d7223 */ /* 0x080fe4000001001d */
[----:B------:R-:W-:-:S02]  /*0d60*/  FMUL.FTZ R117, R17, R82 ;  /* 0x0000005211757220 */ /* 0x000fc40000410000 */
[----:B------:R-:W-:Y:S02]  /*0d70*/  FADD.FTZ R52, R52, R120 ;  /* 0x0000007834347221 */ /* 0x000fe40000010000 */
[C---:B------:R-:W-:Y:S01]  /*0d80*/  FFMA.FTZ R28, R89.reuse, R120, R28 ;  /* 0x00000078591c7223 */ /* 0x040fe2000001001c */
[----:B------:R-:W-:Y:S01]  /*0d90*/  PRMT R120, RZ, 0x5410, R81 ;  /* 0x00005410ff787816 */ /* 0x000fe20000000051 */
[----:B------:R-:W-:Y:S01]  /*0da0*/  FADD.FTZ R82, RZ, R116 ;  /* 0x00000074ff527221 */ /* 0x000fe20000010000 */
[----:B------:R-:W-:Y:S01]  /*0db0*/  PRMT R119, RZ, 0x5410, R119 ;  /* 0x00005410ff777816 */ /* 0x000fe20000000077 */
[----:B------:R-:W-:Y:S01]  /*0dc0*/  FFMA.FTZ R81, R89, R116, RZ ;  /* 0x0000007459517223 */ /* 0x000fe200000100ff */
[----:B------:R-:W-:Y:S01]  /*0dd0*/  PRMT R85, RZ, 0x5410, R83 ;  /* 0x00005410ff557816 */ /* 0x000fe20000000053 */
[C---:B------:R-:W-:Y:S02]  /*0de0*/  FMUL.FTZ R90, R93.reuse, R110 ;  /* 0x0000006e5d5a7220 */ /* 0x040fe40000410000 */
[----:B------:R-:W-:-:S02]  /*0df0*/  FMUL.FTZ R115, R93, R118 ;  /* 0x000000765d737220 */ /* 0x000fc40000410000 */
[----:B------:R-:W-:Y:S02]  /*0e00*/  FMUL.FTZ R118, R4, R121 ;  /* 0x0000007904767220 */ /* 0x000fe40000410000 */
[----:B------:R-:W-:Y:S02]  /*0e10*/  FADD.FTZ R83, R82, R117 ;  /* 0x0000007552537221 */ /* 0x000fe40000010000 */
        /* <DEDUP_REMOVED lines=11> */
[----:B------:R-:W-:Y:S01]  /*0ed0*/  FADD.FTZ R83, R82, R119 ;  /* 0x0000007752537221 */ /* 0x000fe20000010000 */
[----:B------:R-:W-:Y:S01]  /*0ee0*/  SHF.R.U32.HI R123, RZ, 0x10, R105 ;  /* 0x00000010ff7b7819 */ /* 0x000fe20000011669 */
[----:B------:R-:W-:Y:S02]  /*0ef0*/  FFMA.FTZ R81, R90, R119, R81 ;  /* 0x000000775a517223 */ /* 0x000fe40000010051 */
[----:B------:R-:W-:Y:S02]  /*0f00*/  FADD.FTZ R54, R54, R121 ;  /* 0x0000007936367221 */ /* 0x000fe40000010000 */
[----:B------:R-:W-:Y:S02]  /*0f10*/  FFMA.FTZ R30, R91, R121, R30 ;  /* 0x000000795b1e7223 */ /* 0x000fe4000001001e */
        /* <DEDUP_REMOVED lines=16> */
[--C-:B------:R-:W-:Y:S01]  /*1020*/  SHF.R.U32.HI R80, RZ, 0x10, R107.reuse ;  /* 0x00000010ff507819 */ /* 0x100fe2000001166b */
[----:B------:R-:W-:Y:S02]  /*1030*/  IMAD.MOV.U32 R109, RZ, RZ, R107 ;  /* 0x000000ffff6d7224 */ /* 0x000fe400078e006b */
[----:B------:R-:W-:-:S02]  /*1040*/  FMUL.FTZ R124, R7, R108 ;  /* 0x0000006c077c7220 */ /* 0x000fc40000410000 */
[----:B------:R-:W-:Y:S02]  /*1050*/  FADD.FTZ R83, R82, R123 ;  /* 0x0000007b52537221 */ /* 0x000fe40000010000 */
[----:B------:R-:W-:Y:S02]  /*1060*/  FMUL.FTZ R107, R93, R112 ;  /* 0x000000705d6b7220 */ /* 0x000fe40000410000 */
[----:B------:R-:W-:Y:S01]  /*1070*/  FFMA.FTZ R81, R104, R123, R81 ;  /* 0x0000007b68517223 */ /* 0x000fe20000010051 */
[----:B------:R-:W-:Y:S01]  /*1080*/  PRMT R109, RZ, 0x5410, R109 ;  /* 0x00005410ff6d7816 */ /* 0x000fe2000000006d */
[----:B------:R-:W-:Y:S02]  /*1090*/  FMUL.FTZ R125, R21, R86 ;  /* 0x00000056157d7220 */ /* 0x000fe40000410000 */
[----:B------:R-:W-:Y:S02]  /*10a0*/  FADD.FTZ R82, R83, R124 ;  /* 0x0000007c53527221 */ /* 0x000fe40000010000 */
[----:B------:R-:W-:-:S02]  /*10b0*/  FFMA.FTZ R81, R107, R124, R81 ;  /* 0x0000007c6b517223 */ /* 0x000fc40000010051 */
[----:B------:R-:W-:Y:S01]  /*10c0*/  FADD.FTZ R83, R82, R125 ;  /* 0x0000007d52537221 */ /* 0x000fe20000010000 */
[----:B------:R-:W-:Y:S01]  /*10d0*/  PRMT R82, RZ, 0x5410, R80 ;  /* 0x00005410ff527816 */ /* 0x000fe20000000050 */
[----:B------:R-:W-:Y:S02]  /*10e0*/  FMUL.FTZ R126, R8, R109 ;  /* 0x0000006d087e7220 */ /* 0x000fe40000410000 */
[----:B------:R-:W-:Y:S02]  /*10f0*/  FFMA.FTZ R81, R106, R125, R81 ;  /* 0x0000007d6a517223 */ /* 0x000fe40000010051 */
        /* <DEDUP_REMOVED lines=17> */
.L_x_2841:
[----:B------:R-:W-:Y:S05]  /*1210*/  BSYNC B0 ;  /* 0x0000000000007941 */ /* 0x000fea0003800000 */
.L_x_2839:
[----:B------:R-:W-:Y:S02]  /*1220*/  LOP3.LUT P1, RZ, R16, 0xff, RZ, 0xc0, !PT ;  /* 0x000000ff10ff7812 */ /* 0x000fe4000782c0ff */
[----:B0-----:R-:W-:Y:S02]  /*1230*/  SHF.R.U32.HI R82, RZ, 0x5, R0 ;  /* 0x00000005ff527819 */ /* 0x001fe40000011600 */
[----:B------:R-:W-:Y:S02]  /*1240*/  LOP3.LUT P0, RZ, R0, 0x1f, RZ, 0xc0, !PT ;  /* 0x0000001f00ff7812 */ /* 0x000fe4000780c0ff */
[----:B------:R-:W-:-:S07]  /*1250*/  LOP3.LUT R113, R82, 0x7fffffc, RZ, 0xc0, !PT ;  /* 0x07fffffc52717812 */ /* 0x000fce00078ec0ff */
[----:B------:R-:W-:Y:S01]  /*1260*/  @!P1 IADD3 R113, R113, 0x4, RZ ;  /* 0x0000000471719810 */ /* 0x000fe20007ffe0ff */
[----:B------:R-:W-:Y:S05]  /*1270*/  BRA.DIV ~URZ, `(.L_x_2842) ;  /* 0x00001db27f007947 */ /* 0x000fea000b800000 */
[----:B------:R0:W1:Y:S02]  /*1280*/  SHFL.DOWN PT, R83, R86, 0x10, 0x1f ;  /* 0x0a001f0056537f89 */ /* 0x00006400000e0000 */
.L_x_2903:
        /* <DEDUP_REMOVED lines=18> */
.L_x_2904:
[----:B------:R-:W-:Y:S01]  /*13b0*/  ISETP.GE.AND P6, PT, R134, 0x1, PT ;  /* 0x000000018600780c */ /* 0x000fe20003fc6270 */
[----:B------:R-:W-:Y:S01]  /*13c0*/  IMAD.MOV.U32 R112, RZ, RZ, RZ ;  /* 0x000000ffff707224 */ /* 0x000fe200078e00ff */
[----:B------:R-:W-:Y:S01]  /*13d0*/  @!P0 LOP3.LUT R82, R82, 0x3, RZ, 0xc0, !PT ;  /* 0x0000000352528812 */ /* 0x000fe200078ec0ff */
[----:B--2---:R-:W-:Y:S01]  /*13e0*/  FADD.FTZ R110, R110, R85 ;  /* 0x000000556e6e7221 */ /* 0x004fe20000010000 */
[----:B------:R-:W-:Y:S01]  /*13f0*/  WARPSYNC 0xffffffff ;  /* 0xffffffff00007948 */ /* 0x000fe20003800000 */
[----:B0-----:R-:W-:-:S08]  /*1400*/  FADD.FTZ R111, R80, R87 ;  /* 0x00000057506f7221 */ /* 0x001fd00000010000 */
[----:B------:R-:W-:Y:S02]  /*1410*/  @P6 IADD3 R134, R134, -0x1, RZ ;  /* 0xffffffff86866810 */ /* 0x000fe40007ffe0ff */
[----:B------:R-:W-:Y:S02]  /*1420*/  @P6 LOP3.LUT R81, R0, 0x7f, RZ, 0xc0, !PT ;  /* 0x0000007f00516812 */ /* 0x000fe400078ec0ff */
[----:B------:R-:W-:Y:S01]  /*1430*/  @P6 MOV R109, 0x8 ;  /* 0x00000008006d6802 */ /* 0x000fe20000000f00 */
[----:B------:R-:W-:-:S05]  /*1440*/  @P6 IMAD R134, R134, c[0x0][0x168], RZ ;  /* 0x00005a0086866a24 */ /* 0x000fca00078e02ff */
[----:B------:R-:W-:-:S04]  /*1450*/  @P6 SHF.R.S32.HI R83, RZ, 0x1f, R134 ;  /* 0x0000001fff536819 */ /* 0x000fc80000011486 */
[----:B------:R-:W-:-:S04]  /*1460*/  @P6 LEA.HI R134, R83, R134, RZ, 0x2 ;  /* 0x0000008653866211 */ /* 0x000fc800078f10ff */
[----:B------:R-:W-:Y:S01]  /*1470*/  @P6 LEA.HI.SX32 R112, R134, R81, 0x1e ;  /* 0x0000005186706211 */ /* 0x000fe200078ff2ff */
[----:B------:R-:W-:-:S04]  /*1480*/  @!P0 IMAD.IADD R134, R113, 0x1, R82 ;  /* 0x0000000171868824 */ /* 0x000fc800078e0252 */
[----:B------:R-:W-:Y:S01]  /*1490*/  @P6 IMAD.WIDE.U32 R108, R112, R109, c[0x0][0x170] ;  /* 0x00005c00706c6625 */ /* 0x000fe200078e006d */
[----:B------:R0:W-:Y:S04]  /*14a0*/  @!P0 STS.64 [R134.X8+0x1800], R110 ;  /* 0x0018006e86008388 */ /* 0x0001e80000008a00 */
[----:B------:R-:W-:Y:S06]  /*14b0*/  BAR.SYNC.DEFER_BLOCKING 0x0 ;  /* 0x0000000000007b1d */ /* 0x000fec0000010000 */
[----:B------:R-:W2:Y:S01]  /*14c0*/  @P6 LDG.E.64 R108, [R108.64] ;  /* 0x000000046c6c6981 */ /* 0x000ea2000c1e1b00 */
[----:B------:R-:W-:Y:S01]  /*14d0*/  @!P5 ISETP.NE.U32.AND P2, PT, RZ, c[0x0][0x218], PT ;  /* 0x00008600ff00da0c */ /* 0x000fe20003f45070 */
[----:B------:R-:W-:Y:S01]  /*14e0*/  BSSY B0, `(.L_x_2844) ;  /* 0x000002a000007945 */ /* 0x000fe20003800000 */
[----:B------:R-:W-:Y:S01]  /*14f0*/  @!P5 ISETP.NE.U32.AND P0, PT, RZ, c[0x0][0x218], PT ;  /* 0x00008600ff00da0c */ /* 0x000fe20003f05070 */
[----:B------:R-:W3:Y:S01]  /*1500*/  LDS.128 R80, [R113.X8+0x1800] ;  /* 0x0018000071507984 */ /* 0x000ee20000008c00 */
[----:B------:R-:W-:-:S02]  /*1510*/  @!P5 ISETP.NE.AND.EX P2, PT, RZ, c[0x0][0x21c], PT, P2 ;  /* 0x00008700ff00da0c */ /* 0x000fc40003f45320 */
[----:B------:R-:W-:Y:S01]  /*1520*/  @!P5 ISETP.NE.U32.AND P3, PT, RZ, c[0x0][0x218], PT ;  /* 0x00008600ff00da0c */ /* 0x000fe20003f65070 */
[----:B-1----:R-:W1:Y:S01]  /*1530*/  LDS.128 R84, [R113.X8+0x1810] ;  /* 0x0018100071547984 */ /* 0x002e620000008c00 */
[----:B------:R-:W-:Y:S02]  /*1540*/  @!P5 ISETP.NE.U32.AND P4, PT, RZ, c[0x0][0x218], PT ;  /* 0x00008600ff00da0c */ /* 0x000fe40003f85070 */
[----:B------:R-:W-:Y:S02]  /*1550*/  @!P5 ISETP.NE.AND.EX P1, PT, RZ, c[0x0][0x21c], PT, P0 ;  /* 0x00008700ff00da0c */ /* 0x000fe40003f25300 */
[----:B0----5:R-:W-:Y:S02]  /*1560*/  @!P5 FSEL R134, R65, RZ, P2 ;  /* 0x000000ff4186d208 */ /* 0x021fe40001000000 */
[----:B------:R-:W-:Y:S02]  /*1570*/  ISETP.NE.U32.AND P0, PT, RZ, c[0x0][0x258], PT ;  /* 0x00009600ff007a0c */ /* 0x000fe40003f05070 */
[----:B------:R-:W-:-:S02]  /*1580*/  @!P5 ISETP.NE.AND.EX P3, PT, RZ, c[0x0][0x21c], PT, P3 ;  /* 0x00008700ff00da0c */ /* 0x000fc40003f65330 */
[----:B------:R-:W-:Y:S02]  /*1590*/  @!P5 ISETP.NE.AND.EX P4, PT, RZ, c[0x0][0x21c], PT, P4 ;  /* 0x00008700ff00da0c */ /* 0x000fe40003f85340 */
[----:B------:R-:W-:Y:S02]  /*15a0*/  ISETP.NE.AND P2, PT, R15, RZ, PT ;  /* 0x000000ff0f00720c */ /* 0x000fe40003f45270 */
[----:B------:R-:W-:Y:S02]  /*15b0*/  ISETP.NE.AND.EX P0, PT, RZ, c[0x0][0x25c], PT, P0 ;  /* 0x00009700ff007a0c */ /* 0x000fe40003f05300 */
[----:B------:R-:W-:Y:S02]  /*15c0*/  @!P5 FSEL R111, R66, RZ, P3 ;  /* 0x000000ff426fd208 */ /* 0x000fe40001800000 */
[----:B------:R-:W-:Y:S01]  /*15d0*/  @!P5 FSEL R110, R67, RZ, P4 ;  /* 0x000000ff436ed208 */ /* 0x000fe20002000000 */
[----:B---3--:R-:W-:Y:S02]  /*15e0*/  FADD.FTZ R135, RZ, R80 ;  /* 0x00000050ff877221 */ /* 0x008fe40000010000 */
[----:B------:R-:W-:-:S02]  /*15f0*/  FADD.FTZ R80, RZ, R81 ;  /* 0x00000051ff507221 */ /* 0x000fc40000010000 */
[----:B------:R-:W-:Y:S02]  /*1600*/  FADD.FTZ R135, R82, R135 ;  /* 0x0000008752877221 */ /* 0x000fe40000010000 */
[----:B------:R-:W-:Y:S02]  /*1610*/  FADD.FTZ R80, R83, R80 ;  /* 0x0000005053507221 */ /* 0x000fe40000010000 */
[----:B-1----:R-:W-:Y:S02]  /*1620*/  FADD.FTZ R135, R135, R84 ;  /* 0x0000005487877221 */ /* 0x002fe40000010000 */
[----:B------:R-:W-:Y:S02]  /*1630*/  FADD.FTZ R80, R80, R85 ;  /* 0x0000005550507221 */ /* 0x000fe40000010000 */
[----:B------:R-:W-:Y:S02]  /*1640*/  FADD.FTZ R86, R86, R135 ;  /* 0x0000008756567221 */ /* 0x000fe40000010000 */
[----:B------:R-:W-:-:S02]  /*1650*/  FADD.FTZ R80, R87, R80 ;  /* 0x0000005057507221 */ /* 0x000fc40000010000 */
[----:B------:R-:W-:Y:S02]  /*1660*/  FMUL.FTZ R87, R86, c[0x0][0x1e0] ;  /* 0x0000780056577a20 */ /* 0x000fe40000410000 */
[----:B------:R-:W-:-:S03]  /*1670*/  FMUL.FTZ R86, R80, c[0x0][0x1e0] ;  /* 0x0000780050567a20 */ /* 0x000fc60000410000 */
[----:B------:R-:W-:Y:S02]  /*1680*/  FSEL R87, R87, RZ, !P2 ;  /* 0x000000ff57577208 */ /* 0x000fe40005000000 */
[--C-:B--2---:R-:W-:Y:S02]  /*1690*/  @P6 SHF.R.U32.HI R81, RZ, 0x10, R109.reuse ;  /* 0x00000010ff516819 */ /* 0x104fe4000001166d */
[----:B------:R-:W-:Y:S02]  /*16a0*/  @P6 PRMT R128, R128, 0x5410, R108 ;  /* 0x0000541080806816 */ /* 0x000fe4000000006c */
[----:B------:R-:W-:Y:S02]  /*16b0*/  @P6 SHF.R.U64 R108, R108, 0x10, R109 ;  /* 0x000000106c6c6819 */ /* 0x000fe4000000126d */
[----:B------:R-:W-:Y:S02]  /*16c0*/  @P6 PRMT R131, R131, 0x5410, R81 ;  /* 0x0000541083836816 */ /* 0x000fe40000000051 */
[----:B------:R-:W-:-:S02]  /*16d0*/  @!P5 FSEL R81, R64, RZ, P1 ;  /* 0x000000ff4051d208 */ /* 0x000fc40000800000 */
[----:B------:R-:W-:Y:S02]  /*16e0*/  @P6 PRMT R129, R129, 0x5410, R109 ;  /* 0x0000541081816816 */ /* 0x000fe4000000006d */
[----:B------:R-:W-:Y:S02]  /*16f0*/  @P6 PRMT R130, R130, 0x5410, R108 ;  /* 0x0000541082826816 */ /* 0x000fe4000000006c */
        /* <DEDUP_REMOVED lines=8> */
.L_x_2845:
[----:B------:R-:W-:Y:S05]  /*1780*/  BSYNC B0 ;  /* 0x0000000000007941 */ /* 0x000fea0003800000 */
.L_x_2844:
[----:B------:R-:W-:Y:S01]  /*1790*/  BSSY B0, `(.L_x_2846) ;  /* 0x000000c000007945 */ /* 0x000fe20003800000 */
[----:B------:R-:W-:Y:S05]  /*17a0*/  @!P6 BRA `(.L_x_2847) ;  /* 0x000000a00000e947 */ /* 0x000fea0003800000 */
[----:B------:R-:W-:Y:S01]  /*17b0*/  LOP3.LUT P2, RZ, R133, 0xff, RZ, 0xc0, !PT ;  /* 0x000000ff85ff7812 */ /* 0x000fe2000784c0ff */
        /* <DEDUP_REMOVED lines=9> */
.L_x_2847:
[----:B------:R-:W-:Y:S05]  /*1850*/  BSYNC B0 ;  /* 0x0000000000007941 */ /* 0x000fea0003800000 */
.L_x_2846:
        /* <DEDUP_REMOVED lines=8> */
.L_x_2849:
[----:B------:R-:W-:Y:S05]  /*18e0*/  BSYNC B0 ;  /* 0x0000000000007941 */ /* 0x000fea0003800000 */
.L_x_2848:
[----:B------:R-:W-:Y:S01]  /*18f0*/  BSSY B0, `(.L_x_2850) ;  /* 0x000000d000007945 */ /* 0x000fe20003800000 */
[----:B------:R-:W-:Y:S05]  /*1900*/  @!P6 BRA `(.L_x_2851) ;  /* 0x000000b00000e947 */ /* 0x000fea0003800000 */
[----:B------:R-:W-:Y:S01]  /*1910*/  LOP3.LUT P2, RZ, R133, 0xff00, RZ, 0xc0, !PT ;  /* 0x0000ff0085ff7812 */ /* 0x000fe2000784c0ff */
        /* <DEDUP_REMOVED lines=10> */
.L_x_2851:
[----:B------:R-:W-:Y:S05]  /*19c0*/  BSYNC B0 ;  /* 0x0000000000007941 */ /* 0x000fea0003800000 */
.L_x_2850:
        /* <DEDUP_REMOVED lines=8> */
.L_x_2853:
[----:B------:R-:W-:Y:S05]  /*1a50*/  BSYNC B0 ;  /* 0x0000000000007941 */ /* 0x000fea0003800000 */
.L_x_2852:
        /* <DEDUP_REMOVED lines=12> */
.L_x_2855:
[----:B------:R-:W-:Y:S05]  /*1b20*/  BSYNC B0 ;  /* 0x0000000000007941 */ /* 0x000fea0003800000 */
.L_x_2854:
        /* <DEDUP_REMOVED lines=8> */
.L_x_2857:
[----:B------:R-:W-:Y:S05]  /*1bb0*/  BSYNC B0 ;  /* 0x0000000000007941 */ /* 0x000fea0003800000 */
.L_x_2856:
[----:B------:R-:W-:Y:S01]  /*1bc0*/  BSSY B0, `(.L_x_2858) ;  /* 0x000000d000007945 */ /* 0x000fe20003800000 */
[----:B------:R-:W-:Y:S05]  /*1bd0*/  @!P6 BRA `(.L_x_2859) ;  /* 0x000000b00000e947 */ /* 0x000fea0003800000 */
[----:B------:R-:W-:Y:S01]  /*1be0*/  LOP3.LUT P2, RZ, R133, 0xff000000, RZ, 0xc0, !PT ;  /* 0xff00000085ff7812 */ /* 0x000fe2000784c0ff */
        /* <DEDUP_REMOVED lines=10> */
.L_x_2859:
[----:B------:R-:W-:Y:S05]  /*1c90*/  BSYNC B0 ;  /* 0x0000000000007941 */ /* 0x000fea0003800000 */
.L_x_2858:
[----:B------:R-:W-:Y:S01]  /*1ca0*/  ISETP.NE.U32.AND P2, PT, RZ, c[0x0][0x258], PT ;  /* 0x00009600ff007a0c */ /* 0x000fe20003f45070 */
[----:B------:R-:W-:Y:S01]  /*1cb0*/  BSSY B0, `(.L_x_2860) ;  /* 0x000001f000007945 */ /* 0x000fe20003800000 */
[----:B------:R-:W-:Y:S01]  /*1cc0*/  @P0 MOV R85, 0x10 ;  /* 0x0000001000550802 */ /* 0x000fe20000000f00 */
[----:B------:R-:W-:Y:S01]  /*1cd0*/  @P0 IMAD.MOV.U32 R113, RZ, RZ, 0x10 ;  /* 0x00000010ff710424 */ /* 0x000fe200078e00ff */
[----:B------:R-:W-:Y:S02]  /*1ce0*/  ISETP.NE.AND.EX P2, PT, RZ, c[0x0][0x25c], PT, P2 ;  /* 0x00009700ff007a0c */ /* 0x000fe40003f45320 */
[----:B------:R-:W-:Y:S01]  /*1cf0*/  @!P5 ISETP.NE.AND.EX P1, PT, RZ, c[0x0][0x21c], PT, P1 ;  /* 0x00008700ff00da0c */ /* 0x000fe20003f25310 */
[----:B------:R-:W-:Y:S01]  /*1d00*/  @P0 IMAD.WIDE.U32 R84, R132, R85, c[0x0][0x258] ;  /* 0x0000960084540625 */ /* 0x000fe200078e0055 */
[----:B------:R-:W-:Y:S02]  /*1d10*/  SEL R80, R81, R76, P2 ;  /* 0x0000004c51507207 */ /* 0x000fe40001000000 */
[----:B------:R-:W-:-:S02]  /*1d20*/  SEL R81, R134, R77, P2 ;  /* 0x0000004d86517207 */ /* 0x000fc40001000000 */
[----:B------:R-:W-:Y:S02]  /*1d30*/  SEL R82, R111, R78, P2 ;  /* 0x0000004e6f527207 */ /* 0x000fe40001000000 */
[----:B------:R-:W-:Y:S02]  /*1d40*/  SEL R83, R110, R79, P2 ;  /* 0x0000004f6e537207 */ /* 0x000fe40001000000 */
[----:B------:R-:W-:Y:S02]  /*1d50*/  @!P5 ISETP.NE.U32.AND P4, PT, RZ, c[0x0][0x218], PT ;  /* 0x00008600ff00da0c */ /* 0x000fe40003f85070 */
[----:B------:R-:W-:Y:S01]  /*1d60*/  @!P5 FSEL R109, R68, RZ, P1 ;  /* 0x000000ff446dd208 */ /* 0x000fe20000800000 */
[----:B------:R0:W-:Y:S01]  /*1d70*/  @P0 STG.E.128 [R84.64], R80 ;  /* 0x0000005054000986 */ /* 0x0001e2000c101d04 */
[----:B------:R-:W-:Y:S02]  /*1d80*/  @!P5 ISETP.NE.U32.AND P3, PT, RZ, c[0x0][0x218], PT ;  /* 0x00008600ff00da0c */ /* 0x000fe40003f65070 */
[----:B------:R-:W-:-:S02]  /*1d90*/  @!P5 ISETP.NE.U32.AND P1, PT, RZ, c[0x0][0x218], PT ;  /* 0x00008600ff00da0c */ /* 0x000fc40003f25070 */
[----:B------:R-:W-:Y:S02]  /*1da0*/  @!P5 ISETP.NE.AND.EX P4, PT, RZ, c[0x0][0x21c], PT, P4 ;  /* 0x00008700ff00da0c */ /* 0x000fe40003f85340 */
[----:B------:R-:W-:Y:S02]  /*1db0*/  @!P5 ISETP.NE.AND.EX P3, PT, RZ, c[0x0][0x21c], PT, P3 ;  /* 0x00008700ff00da0c */ /* 0x000fe40003f65330 */
[----:B------:R-:W-:Y:S02]  /*1dc0*/  @!P5 ISETP.NE.AND.EX P1, PT, RZ, c[0x0][0x21c], PT, P1 ;  /* 0x00008700ff00da0c */ /* 0x000fe40003f25310 */
[----:B------:R-:W-:Y:S02]  /*1dd0*/  @!P5 FSEL R108, R69, RZ, P4 ;  /* 0x000000ff456cd208 */ /* 0x000fe40002000000 */
[----:B------:R-:W-:Y:S02]  /*1de0*/  @!P5 ISETP.NE.U32.AND P4, PT, RZ, c[0x0][0x218], PT ;  /* 0x00008600ff00da0c */ /* 0x000fe40003f85070 */
[----:B------:R-:W-:-:S02]  /*1df0*/  @!P5 FSEL R111, R70, RZ, P3 ;  /* 0x000000ff466fd208 */ /* 0x000fc40001800000 */
[----:B------:R-:W-:Y:S01]  /*1e00*/  @!P5 FSEL R110, R71, RZ, P1 ;  /* 0x000000ff476ed208 */ /* 0x000fe20000800000 */
        /* <DEDUP_REMOVED lines=9> */
.L_x_2861:
[----:B0-----:R-:W-:Y:S05]  /*1ea0*/  BSYNC B0 ;  /* 0x0000000000007941 */ /* 0x001fea0003800000 */
.L_x_2860:
[----:B------:R-:W-:Y:S01]  /*1eb0*/  BSSY B0, `(.L_x_2862) ;  /* 0x000000c000007945 */ /* 0x000fe20003800000 */
[----:B------:R-:W-:Y:S05]  /*1ec0*/  @!P6 BRA `(.L_x_2863) ;  /* 0x000000a00000e947 */ /* 0x000fea0003800000 */
[----:B------:R-:W-:Y:S01]  /*1ed0*/  HFMA2.MMA R81, -RZ, RZ, 0, 4.76837158203125e-07 ;  /* 0x00000008ff517435 */ /* 0x000fe200000001ff */
[----:B------:R-:W-:-:S09]  /*1ee0*/  IADD3 R80, R112, 0x80, RZ ;  /* 0x0000008070507810 */ /* 0x000fd20007ffe0ff */
        /* <DEDUP_REMOVED lines=8> */
.L_x_2863:
[----:B------:R-:W-:Y:S05]  /*1f70*/  BSYNC B0 ;  /* 0x0000000000007941 */ /* 0x000fea0003800000 */
.L_x_2862:
        /* <DEDUP_REMOVED lines=8> */
.L_x_2865:
[----:B------:R-:W-:Y:S05]  /*2000*/  BSYNC B0 ;  /* 0x0000000000007941 */ /* 0x000fea0003800000 */
.L_x_2864:
        /* <DEDUP_REMOVED lines=13> */
.L_x_2867:
[----:B------:R-:W-:Y:S05]  /*20e0*/  BSYNC B0 ;  /* 0x0000000000007941 */ /* 0x000fea0003800000 */
.L_x_2866:
        /* <DEDUP_REMOVED lines=8> */
.L_x_2869:
[----:B------:R-:W-:Y:S05]  /*2170*/  BSYNC B0 ;  /* 0x0000000000007941 */ /* 0x000fea0003800000 */
.L_x_2868:
[----:B------:R-:W-:Y:S01]  /*2180*/  BSSY B0, `(.L_x_2870) ;  /* 0x000000c000007945 */ /* 0x000fe20003800000 */
[----:B------:R-:W-:Y:S05]  /*2190*/  @!P6 BRA `(.L_x_2871) ;  /* 0x000000a00000e947 */ /* 0x000fea0003800000 */
[----:B------:R-:W-:Y:S01]  /*21a0*/  LOP3.LUT P1, RZ, R101, 0xff00, RZ, 0xc0, !PT ;  /* 0x0000ff0065ff7812 */ /* 0x000fe2000782c0ff */
        /* <DEDUP_REMOVED lines=9> */
.L_x_2871:
[----:B------:R-:W-:Y:S05]  /*2240*/  BSYNC B0 ;  /* 0x0000000000007941 */ /* 0x000fea0003800000 */
.L_x_2870:
        /* <DEDUP_REMOVED lines=8> */
.L_x_2873:
[----:B------:R-:W-:Y:S05]  /*22d0*/  BSYNC B0 ;  /* 0x0000000000007941 */ /* 0x000fea0003800000 */
.L_x_2872:
[----:B------:R-:W-:Y:S01]  /*22e0*/  BSSY B0, `(.L_x_2874) ;  /* 0x000000d000007945 */ /* 0x000fe20003800000 */
        /* <DEDUP_REMOVED lines=12> */
.L_x_2875:
[----:B------:R-:W-:Y:S05]  /*23b0*/  BSYNC B0 ;  /* 0x0000000000007941 */ /* 0x000fea0003800000 */
.L_x_2874:
        /* <DEDUP_REMOVED lines=8> */
.L_x_2877:
[----:B------:R-:W-:Y:S05]  /*2440*/  BSYNC B0 ;  /* 0x0000000000007941 */ /* 0x000fea0003800000 */
.L_x_2876:
        /* <DEDUP_REMOVED lines=12> */
.L_x_2879:
[----:B------:R-:W-:Y:S05]  /*2510*/  BSYNC B0 ;  /* 0x0000000000007941 */ /* 0x000fea0003800000 */
.L_x_2878:
[----:B------:R-:W-:Y:S01]  /*2520*/  @P0 IMAD.WIDE.U32 R100, R100, R113, c[0x0][0x258] ;  /* 0x0000960064640625 */ /* 0x000fe200078e0071 */
[----:B------:R-:W-:Y:S01]  /*2530*/  SEL R80, R109, R76, P2 ;  /* 0x0000004c6d507207 */ /* 0x000fe20001000000 */
[----:B------:R-:W-:Y:S01]  /*2540*/  BSSY B0, `(.L_x_2880) ;  /* 0x0000013000007945 */ /* 0x000fe20003800000 */
[----:B------:R-:W-:Y:S02]  /*2550*/  SEL R81, R108, R77, P2 ;  /* 0x0000004d6c517207 */ /* 0x000fe40001000000 */
[----:B------:R-:W-:Y:S02]  /*2560*/  SEL R82, R111, R78, P2 ;  /* 0x0000004e6f527207 */ /* 0x000fe40001000000 */
[----:B------:R-:W-:Y:S02]  /*2570*/  SEL R83, R110, R79, P2 ;  /* 0x0000004f6e537207 */ /* 0x000fe40001000000 */
[----:B------:R-:W-:-:S02]  /*2580*/  @!P5 ISETP.NE.AND.EX P4, PT, RZ, c[0x0][0x21c], PT, P4 ;  /* 0x00008700ff00da0c */ /* 0x000fc40003f85340 */
[----:B------:R-:W-:Y:S01]  /*2590*/  @!P5 ISETP.NE.U32.AND P3, PT, RZ, c[0x0][0x218], PT ;  /* 0x00008600ff00da0c */ /* 0x000fe20003f65070 */
[----:B------:R0:W-:Y:S01]  /*25a0*/  @P0 STG.E.128 [R100.64], R80 ;  /* 0x0000005064000986 */ /* 0x0001e2000c101d04 */
[----:B------:R-:W-:Y:S02]  /*25b0*/  @!P5 ISETP.NE.U32.AND P1, PT, RZ, c[0x0][0x218], PT ;  /* 0x00008600ff00da0c */ /* 0x000fe40003f25070 */
[----:B------:R-:W-:Y:S01]  /*25c0*/  @!P5 FSEL R85, R72, RZ, P4 ;  /* 0x000000ff4855d208 */ /* 0x000fe20002000000 */
        /* <DEDUP_REMOVED lines=10> */
.L_x_2881:
[----:B------:R-:W-:Y:S05]  /*2670*/  BSYNC B0 ;  /* 0x0000000000007941 */ /* 0x000fea0003800000 */
.L_x_2880:
[----:B------:R-:W-:Y:S01]  /*2680*/  BSSY B0, `(.L_x_2882) ;  /* 0x000000c000007945 */ /* 0x000fe20003800000 */
[----:B0-----:R-:W-:Y:S01]  /*2690*/  IADD3 R82, R112, 0x100, RZ ;  /* 0x0000010070527810 */ /* 0x001fe20007ffe0ff */
        /* <DEDUP_REMOVED lines=10> */
.L_x_2883:
[----:B------:R-:W-:Y:S05]  /*2740*/  BSYNC B0 ;  /* 0x0000000000007941 */ /* 0x000fea0003800000 */
.L_x_2882:
        /* <DEDUP_REMOVED lines=8> */
.L_x_2885:
[----:B------:R-:W-:Y:S05]  /*27d0*/  BSYNC B0 ;  /* 0x0000000000007941 */ /* 0x000fea0003800000 */
.L_x_2884:
        /* <DEDUP_REMOVED lines=13> */
.L_x_2887:
[----:B------:R-:W-:Y:S05]  /*28b0*/  BSYNC B0 ;  /* 0x0000000000007941 */ /* 0x000fea0003800000 */
.L_x_2886:
[----:B------:R-:W-:Y:S01]  /*28c0*/  @!P5 ISETP.NE.U32.AND P4, PT, RZ, c[0x0][0x218], PT ;  /* 0x00008600ff00da0c */ /* 0x000fe20003f85070 */
[----:B------:R-:W-:Y:S01]  /*28d0*/  BSSY B0, `(.L_x_2888) ;  /* 0x0000010000007945 */ /* 0x000fe20003800000 */
[----:B------:R-:W-:Y:S02]  /*28e0*/  @!P5 ISETP.NE.AND.EX P3, PT, RZ, c[0x0][0x21c], PT, P3 ;  /* 0x00008700ff00da0c */ /* 0x000fe40003f65330 */
[----:B------:R-:W-:Y:S02]  /*28f0*/  @!P5 ISETP.NE.AND.EX P1, PT, RZ, c[0x0][0x21c], PT, P1 ;  /* 0x00008700ff00da0c */ /* 0x000fe40003f25310 */
[----:B------:R-:W-:Y:S02]  /*2900*/  @!P5 ISETP.NE.AND.EX P4, PT, RZ, c[0x0][0x21c], PT, P4 ;  /* 0x00008700ff00da0c */ /* 0x000fe40003f85340 */
[----:B------:R-:W-:Y:S02]  /*2910*/  SEL R76, R85, R76, P2 ;  /* 0x0000004c554c7207 */ /* 0x000fe40001000000 */
[----:B------:R-:W-:-:S02]  /*2920*/  @!P5 FSEL R85, R74, RZ, P3 ;  /* 0x000000ff4a55d208 */ /* 0x000fc40001800000 */
[----:B------:R-:W-:Y:S02]  /*2930*/  @!P5 FSEL R100, R75, RZ, P1 ;  /* 0x000000ff4b64d208 */ /* 0x000fe40000800000 */
        /* <DEDUP_REMOVED lines=9> */
.L_x_2889:
[----:B------:R-:W-:Y:S05]  /*29d0*/  BSYNC B0 ;  /* 0x0000000000007941 */ /* 0x000fea0003800000 */
.L_x_2888:
        /* <DEDUP_REMOVED lines=13> */
.L_x_2891:
[----:B------:R-:W-:Y:S05]  /*2ab0*/  BSYNC B0 ;  /* 0x0000000000007941 */ /* 0x000fea0003800000 */
.L_x_2890:
        /* <DEDUP_REMOVED lines=8> */
.L_x_2893:
[----:B------:R-:W-:Y:S05]  /*2b40*/  BSYNC B0 ;  /* 0x0000000000007941 */ /* 0x000fea0003800000 */
.L_x_2892:
[----:B------:R-:W-:Y:S01]  /*2b50*/  BSSY B0, `(.L_x_2894) ;  /* 0x000000d000007945 */ /* 0x000fe20003800000 */
[----:B------:R-:W-:Y:S05]  /*2b60*/  @!P6 BRA `(.L_x_2895) ;  /* 0x000000b00000e947 */ /* 0x000fea0003800000 */
[----:B------:R-:W-:Y:S01]  /*2b70*/  LOP3.LUT P1, RZ, R99, 0xff0000, RZ, 0xc0, !PT ;  /* 0x00ff000063ff7812 */ /* 0x000fe2000782c0ff */
        /* <DEDUP_REMOVED lines=10> */
.L_x_2895:
[----:B------:R-:W-:Y:S05]  /*2c20*/  BSYNC B0 ;  /* 0x0000000000007941 */ /* 0x000fea0003800000 */
.L_x_2894:
        /* <DEDUP_REMOVED lines=8> */
.L_x_2897:
[----:B------:R-:W-:Y:S05]  /*2cb0*/  BSYNC B0 ;  /* 0x0000000000007941 */ /* 0x000fea0003800000 */
.L_x_2896:
        /* <DEDUP_REMOVED lines=18> */
.L_x_2899:
[----:B------:R-:W-:Y:S05]  /*2de0*/  BSYNC B0 ;  /* 0x0000000000007941 */ /* 0x000fea0003800000 */
.L_x_2898:
        /* <DEDUP_REMOVED lines=10> */
.L_x_2901:
[----:B------:R-:W-:Y:S05]  /*2e90*/  BSYNC B0 ;  /* 0x0000000000007941 */ /* 0x000fea0003800000 */
.L_x_2900:
[----:B------:R-:W-:Y:S02]  /*2ea0*/  IADD3 R2, R2, c[0x0][0x160], RZ ;  /* 0x0000580002027a10 */ /* 0x000fe40007ffe0ff */
[----:B------:R-:W-:Y:S02]  /*2eb0*/  LOP3.LUT P1, RZ, R16, 0xff, RZ, 0xc0, !PT ;  /* 0x000000ff10ff7812 */ /* 0x000fe4000782c0ff */
[----:B------:R-:W-:Y:S02]  /*2ec0*/  ISETP.GE.AND P0, PT, R2, c[0x0][0x164], PT ;  /* 0x0000590002007a0c */ /* 0x000fe40003f06270 */
[----:B------:R-:W-:-:S11]  /*2ed0*/  SEL R16, RZ, 0x1, P1 ;  /* 0x00000001ff107807 */ /* 0x000fd60000800000 */
[----:B0-----:R-:W-:Y:S01]  /*2ee0*/  @P0 CALL.REL.NOINC `(.L_x_2838) ;  /* 0x0000001000000944 */ /* 0x001fe20003c00000 */
[----:B------:R-:W-:Y:S05]  /*2ef0*/  BRA `(.L_x_2902) ;  /* 0xffffd6e000007947 */ /* 0x000fea000383ffff */
.L_x_2838:
        /* <DEDUP_REMOVED lines=19> */
.L_x_2842:
[----:B------:R-:W-:Y:S01]  /*3030*/  MOV R84, R86 ;  /* 0x0000005600547202 */ /* 0x000fe20000000f00 */
[----:B------:R-:W-:Y:S01]  /*3040*/  IMAD.MOV.U32 R109, RZ, RZ, 0x10 ;  /* 0x00000010ff6d7424 */ /* 0x000fe200078e00ff */
[----:B------:R-:W-:Y:S01]  /*3050*/  MOV R111, 0xffffffff ;  /* 0xffffffff006f7802 */ /* 0x000fe20000000f00 */
[----:B------:R-:W-:Y:S01]  /*3060*/  IMAD.MOV.U32 R108, RZ, RZ, 0x1f ;  /* 0x0000001fff6c7424 */ /* 0x000fe200078e00ff */
[----:B------:R-:W-:-:S02]  /*3070*/  MOV R80, 0x3090 ;  /* 0x0000309000507802 */ /* 0x000fc40000000f00 */
[----:B-----5:R-:W-:Y:S05]  /*3080*/  CALL.REL.NOINC `($__internal_79_$__cuda_sm70_shflsync_down_p) ;  /* 0x0000046000007944 */ /* 0x020fea0003c00000 */
[----:B-1----:R-:W-:Y:S01]  /*3090*/  IMAD.MOV.U32 R83, RZ, RZ, R84 ;  /* 0x000000ffff537224 */ /* 0x002fe200078e0054 */
[----:B0-----:R-:W-:Y:S05]  /*30a0*/  BRA `(.L_x_2903) ;  /* 0xffffe1e000007947 */ /* 0x001fea000383ffff */
.L_x_2843:
[----:B------:R-:W-:Y:S01]  /*30b0*/  HFMA2.MMA R109, -RZ, RZ, 0, 9.5367431640625e-07 ;  /* 0x00000010ff6d7435 */ /* 0x000fe200000001ff */
[----:B------:R-:W-:Y:S01]  /*30c0*/  IMAD.MOV.U32 R84, RZ, RZ, R87 ;  /* 0x000000ffff547224 */ /* 0x000fe200078e0057 */
[----:B------:R-:W-:Y:S01]  /*30d0*/  MOV R111, 0xffffffff ;  /* 0xffffffff006f7802 */ /* 0x000fe20000000f00 */
[----:B------:R-:W-:Y:S01]  /*30e0*/  IMAD.MOV.U32 R108, RZ, RZ, 0x1f ;  /* 0x0000001fff6c7424 */ /* 0x000fe200078e00ff */
[----:B------:R-:W-:-:S02]  /*30f0*/  MOV R80, 0x3110 ;  /* 0x0000311000507802 */ /* 0x000fc40000000f00 */
[----:B01---5:R-:W-:Y:S05]  /*3100*/  CALL.REL.NOINC `($__internal_79_$__cuda_sm70_shflsync_down_p) ;  /* 0x000003e000007944 */ /* 0x023fea0003c00000 */
[----:B------:R-:W-:Y:S01]  /*3110*/  FADD.FTZ R86, R83, R86 ;  /* 0x0000005653567221 */ /* 0x000fe20000010000 */
[----:B0-----:R-:W-:Y:S01]  /*3120*/  HFMA2.MMA R108, -RZ, RZ, 0, 1.847743988037109375e-06 ;  /* 0x0000001fff6c7435 */ /* 0x001fe200000001ff */
[----:B-1----:R-:W-:Y:S01]  /*3130*/  FADD.FTZ R87, R87, R84 ;  /* 0x0000005457577221 */ /* 0x002fe20000010000 */
[----:B------:R-:W-:Y:S01]  /*3140*/  MOV R80, 0x3190 ;  /* 0x0000319000507802 */ /* 0x000fe20000000f00 */
[----:B------:R-:W-:Y:S01]  /*3150*/  IMAD.MOV.U32 R109, RZ, RZ, 0x8 ;  /* 0x00000008ff6d7424 */ /* 0x000fe200078e00ff */
[----:B------:R-:W-:Y:S01]  /*3160*/  MOV R84, R86 ;  /* 0x0000005600547202 */ /* 0x000fe20000000f00 */
[----:B------:R-:W-:-:S02]  /*3170*/  IMAD.MOV.U32 R111, RZ, RZ, -0x1 ;  /* 0xffffffffff6f7424 */ /* 0x000fc400078e00ff */
[----:B------:R-:W-:Y:S05]  /*3180*/  CALL.REL.NOINC `($__internal_79_$__cuda_sm70_shflsync_down_p) ;  /* 0x0000036000007944 */ /* 0x000fea0003c00000 */
[----:B0-----:R-:W-:Y:S01]  /*3190*/  HFMA2.MMA R108, -RZ, RZ, 0, 1.847743988037109375e-06 ;  /* 0x0000001fff6c7435 */ /* 0x001fe200000001ff */
[----:B-1----:R-:W-:Y:S01]  /*31a0*/  IMAD.MOV.U32 R83, RZ, RZ, R84 ;  /* 0x000000ffff537224 */ /* 0x002fe200078e0054 */
[----:B------:R-:W-:Y:S01]  /*31b0*/  MOV R84, R87 ;  /* 0x0000005700547202 */ /* 0x000fe20000000f00 */
[----:B------:R-:W-:Y:S01]  /*31c0*/  IMAD.MOV.U32 R109, RZ, RZ, 0x8 ;  /* 0x00000008ff6d7424 */ /* 0x000fe200078e00ff */
[----:B------:R-:W-:Y:S01]  /*31d0*/  MOV R80, 0x3200 ;  /* 0x0000320000507802 */ /* 0x000fe20000000f00 */
[----:B------:R-:W-:-:S02]  /*31e0*/  IMAD.MOV.U32 R111, RZ, RZ, -0x1 ;  /* 0xffffffffff6f7424 */ /* 0x000fc400078e00ff */
[----:B------:R-:W-:Y:S05]  /*31f0*/  CALL.REL.NOINC `($__internal_79_$__cuda_sm70_shflsync_down_p) ;  /* 0x000002f000007944 */ /* 0x000fea0003c00000 */
[----:B------:R-:W-:Y:S01]  /*3200*/  FADD.FTZ R86, R83, R86 ;  /* 0x0000005653567221 */ /* 0x000fe20000010000 */
[----:B0-----:R-:W-:Y:S01]  /*3210*/  MOV R109, 0x4 ;  /* 0x00000004006d7802 */ /* 0x001fe20000000f00 */
[----:B-1----:R-:W-:Y:S01]  /*3220*/  FADD.FTZ R87, R87, R84 ;  /* 0x0000005457577221 */ /* 0x002fe20000010000 */
[----:B------:R-:W-:Y:S01]  /*3230*/  MOV R111, 0xffffffff ;  /* 0xffffffff006f7802 */ /* 0x000fe20000000f00 */
[----:B------:R-:W-:Y:S01]  /*3240*/  IMAD.MOV.U32 R108, RZ, RZ, 0x1f ;  /* 0x0000001fff6c7424 */ /* 0x000fe200078e00ff */
[----:B------:R-:W-:Y:S01]  /*3250*/  MOV R80, 0x3280 ;  /* 0x0000328000507802 */ /* 0x000fe20000000f00 */
[----:B------:R-:W-:-:S02]  /*3260*/  IMAD.MOV.U32 R84, RZ, RZ, R86 ;  /* 0x000000ffff547224 */ /* 0x000fc400078e0056 */
[----:B------:R-:W-:Y:S05]  /*3270*/  CALL.REL.NOINC `($__internal_79_$__cuda_sm70_shflsync_down_p) ;  /* 0x0000027000007944 */ /* 0x000fea0003c00000 */
[----:B0-----:R-:W-:Y:S01]  /*3280*/  HFMA2.MMA R109, -RZ, RZ, 0, 2.384185791015625e-07 ;  /* 0x00000004ff6d7435 */ /* 0x001fe200000001ff */
[----:B-1----:R-:W-:Y:S01]  /*3290*/  MOV R83, R84 ;  /* 0x0000005400537202 */ /* 0x002fe20000000f00 */
[----:B------:R-:W-:Y:S01]  /*32a0*/  IMAD.MOV.U32 R84, RZ, RZ, R87 ;  /* 0x000000ffff547224 */ /* 0x000fe200078e0057 */
[----:B------:R-:W-:Y:S01]  /*32b0*/  MOV R111, 0xffffffff ;  /* 0xffffffff006f7802 */ /* 0x000fe20000000f00 */
[----:B------:R-:W-:Y:S01]  /*32c0*/  IMAD.MOV.U32 R108, RZ, RZ, 0x1f ;  /* 0x0000001fff6c7424 */ /* 0x000fe200078e00ff */
[----:B------:R-:W-:-:S02]  /*32d0*/  MOV R80, 0x32f0 ;  /* 0x000032f000507802 */ /* 0x000fc40000000f00 */
[----:B------:R-:W-:Y:S05]  /*32e0*/  CALL.REL.NOINC `($__internal_79_$__cuda_sm70_shflsync_down_p) ;  /* 0x0000020000007944 */ /* 0x000fea0003c00000 */
        /* <DEDUP_REMOVED lines=23> */
[----:B0-----:R-:W-:Y:S01]  /*3460*/  HFMA2.MMA R109, -RZ, RZ, 0, 5.9604644775390625e-08 ;  /* 0x00000001ff6d7435 */ /* 0x001fe200000001ff */
[----:B-1----:R-:W-:Y:S01]  /*3470*/  MOV R110, R84 ;  /* 0x00000054006e7202 */ /* 0x002fe20000000f00 */
[----:B------:R-:W-:Y:S01]  /*3480*/  IMAD.MOV.U32 R84, RZ, RZ, R87 ;  /* 0x000000ffff547224 */ /* 0x000fe200078e0057 */
[----:B------:R-:W-:Y:S01]  /*3490*/  MOV R111, 0xffffffff ;  /* 0xffffffff006f7802 */ /* 0x000fe20000000f00 */
[----:B------:R-:W-:Y:S01]  /*34a0*/  IMAD.MOV.U32 R108, RZ, RZ, 0x1f ;  /* 0x0000001fff6c7424 */ /* 0x000fe200078e00ff */
[----:B------:R-:W-:-:S02]  /*34b0*/  MOV R80, 0x34d0 ;  /* 0x000034d000507802 */ /* 0x000fc40000000f00 */
[----:B------:R-:W-:Y:S05]  /*34c0*/  CALL.REL.NOINC `($__internal_79_$__cuda_sm70_shflsync_down_p) ;  /* 0x0000002000007944 */ /* 0x000fea0003c00000 */
[----:B-1----:R-:W-:Y:S01]  /*34d0*/  IMAD.MOV.U32 R80, RZ, RZ, R84 ;  /* 0x000000ffff507224 */ /* 0x002fe200078e0054 */
[----:B0-----:R-:W-:Y:S05]  /*34e0*/  BRA `(.L_x_2904) ;  /* 0xffffdec000007947 */ /* 0x001fea000383ffff */
        .weak           $__internal_79_$__cuda_sm70_shflsync_down_p
        .type           $__internal_79_$__cuda_sm70_shflsync_down_p,@function
        .size           $__internal_79_$__cuda_sm70_shflsync_down_p,(.L_x_6728 - $__internal_79_$__cuda_sm70_shflsync_down_p)
$__internal_79_$__cuda_sm70_shflsync_down_p:
[----:B------:R-:W-:Y:S01]  /*34f0*/  HFMA2.MMA R81, -RZ, RZ, 0, 0 ;  /* 0x00000000ff517435 */ /* 0x000fe200000001ff */
[----:B------:R-:W-:Y:S04]  /*3500*/  WARPSYNC R111 ;  /* 0x0000006f00007348 */ /* 0x000fe80003800000 */
[----:B------:R0:W1:Y:S01]  /*3510*/  SHFL.DOWN PT, R84, R84, R109, R108 ;  /* 0x0800006d54547389 */ /* 0x00006200000e006c */
[----:B------:R-:W-:Y:S05]  /*3520*/  RET.REL.NODEC R80 `(_ZN10layer_norm13ln_bwd_kernelINS_13Kernel_traitsI13__nv_bfloat16S2_fS2_fjLj1536ELj1ELj1ELj4ELj8ENS_18Kernel_traits_baseILj1536ES2_S2_fS2_fjLj128EEEEELb1ELb1ELb1ELb1EEEvNS_9BwdParamsE) ;  /* 0xffffcad050007950 */ /* 0x000fea0003c3ffff */
.L_x_2905:
        /* <DEDUP_REMOVED lines=13> */
.L_x_6728:


//--------------------- .text._ZN10layer_norm13ln_bwd_kernelINS_13Kernel_traitsIf13__nv_bfloat16fS2_fjLj1536ELj1ELj1ELj4ELj8ENS_18Kernel_traits_baseILj1536EfS2_fS2_fjLj128EEEEELb0ELb0ELb0ELb0EEEvNS_9BwdParamsE --------------------------
	.section	.text._ZN10layer_norm13ln_bwd_kernelINS_13Kernel_traitsIf13__nv_bfloat16fS2_fjLj1536ELj1ELj1ELj4ELj8ENS_18Kernel_traits_baseILj1536EfS2_fS2_fjLj128EEEEELb0ELb0ELb0ELb0EEEvNS_9BwdParamsE,"ax",@progbits
	.sectioninfo	@"SHI_REGISTERS=96"
	.align	128
        .global         _ZN10layer_norm13ln_bwd_kernelINS_13Kernel_traitsIf13__nv_bfloat16fS2_fjLj1536ELj1ELj1ELj4ELj8ENS_18Kernel_traits_baseILj1536EfS2_fS2_fjLj128EEEEELb0ELb0ELb0ELb0EEEvNS_9BwdParamsE
        .type           _ZN10layer_norm13ln_bwd_kernelINS_13Kernel_traitsIf13__nv_bfloat16fS2_fjLj1536ELj1ELj1ELj4ELj8ENS_18Kernel_traits_baseILj1536EfS2_fS2_fjLj128EEEEELb0ELb0ELb0ELb0EEEvNS_9BwdParamsE,@function
        .size           _ZN10layer_norm13ln_bwd_kernelINS_13Kernel_traitsIf13__nv_bfloat16fS2_fjLj1536ELj1ELj1ELj4ELj8ENS_18Kernel_traits_baseILj1536EfS2_fS2_fjLj128EEEEELb0ELb0ELb0ELb0EEEvNS_9BwdParamsE,(.L_x_6729 - _ZN10layer_norm13ln_bwd_kernelINS_13Kernel_traitsIf13__nv_bfloat16fS2_fjLj1536ELj1ELj1ELj4ELj8ENS_18Kernel_traits_baseILj1536EfS2_fS2_fjLj128EEEEELb0ELb0ELb0ELb0EEEvNS_9BwdParamsE)
        .other          _ZN10layer_norm13ln_bwd_kernelINS_13Kernel_traitsIf13__nv_bfloat16fS2_fjLj1536ELj1ELj1ELj4ELj8ENS_18Kernel_traits_baseILj1536EfS2_fS2_fjLj128EEEEELb0ELb0ELb0ELb0EEEvNS_9BwdParamsE,@"STO_CUDA_ENTRY STV_DEFAULT"
_ZN10layer_norm13ln_bwd_kernelINS_13Kernel_traitsIf13__nv_bfloat16fS2_fjLj1536ELj1ELj1ELj4ELj8ENS_18Kernel_traits_baseILj1536EfS2_fS2_fjLj128EEEEELb0ELb0ELb0ELb0EEEvNS_9BwdParamsE:
.text._ZN10layer_norm13ln_bwd_kernelINS_13Kernel_traitsIf13__nv_bfloat16fS2_fjLj1536ELj1ELj1ELj4ELj8ENS_18Kernel_traits_baseILj1536EfS2_fS2_fjLj128EEEEELb0ELb0ELb0ELb0EEEvNS_9BwdParamsE:
        /* <DEDUP_REMOVED lines=12> */
[----:B------:R-:W-:-:S09]  /*00c0*/  ISETP.GE.U32.AND P3, PT, R0, 0x180, PT ;  /* 0x000001800000780c */ /* 0x000fd20003f66070 */
[----:B------:R-:W-:Y:S02]  /*00d0*/  @P1 MOV R3, 0x10 ;  /* 0x0000001000031802 */ /* 0x000fe40000000f00 */
[----:B------:R-:W-:Y:S02]  /*00e0*/  @P2 MOV R9, 0x10 ;  /* 0x0000001000092802 */ /* 0x000fe40000000f00 */
        /* <DEDUP_REMOVED lines=26> */
[----:B------:R-:W-:-:S06]  /*0290*/  MOV R29, RZ ;  /* 0x000000ff001d7202 */ /* 0x000fcc0000000f00 */
.L_x_2921:
        /* <DEDUP_REMOVED lines=9> */
[----:B------:R3:W4:Y:S04]  /*0330*/  LDG.E R76, [R76.64] ;  /* 0x000000044c4c7981 */ /* 0x000728000c1e1900 */
[----:B-----5:R0:W5:Y:S01]  /*0340*/  LDG.E R3, [R66.64] ;  /* 0x0000000442037981 */ /* 0x020162000c1e1900 */
[----:B------:R-:W-:Y:S01]  /*0350*/  IMAD R0, R5, c[0x0][0x168], RZ ;  /* 0x00005a0005007a24 */ /* 0x000fe200078e02ff */
[----:B-1----:R-:W-:Y:S01]  /*0360*/  LOP3.LUT R65, R7, 0x7f, RZ, 0xc0, !PT ;  /* 0x0000007f07417812 */ /* 0x002fe200078ec0ff */
[----:B------:R-:W-:Y:S01]  /*0370*/  BSSY B0, `(.L_x_2907) ;  /* 0x000003b000007945 */ /* 0x000fe20003800000 */
[----:B------:R-:W-:Y:S02]  /*0380*/  MOV R2, 0x3f800000 ;  /* 0x3f80000000027802 */ /* 0x000fe40000000f00 */
[----:B------:R-:W-:-:S04]  /*0390*/  SHF.R.S32.HI R91, RZ, 0x1f, R0 ;  /* 0x0000001fff5b7819 */ /* 0x000fc80000011400 */
[----:B------:R-:W-:Y:S02]  /*03a0*/  LEA.HI R0, R91, R0, RZ, 0x2 ;  /* 0x000000005b007211 */ /* 0x000fe400078f10ff */
[----:B------:R-:W-:Y:S02]  /*03b0*/  CS2R R90, SRZ ;  /* 0x00000000005a7805 */ /* 0x000fe4000001ff00 */
[----:B------:R-:W-:-:S04]  /*03c0*/  LEA.HI.SX32 R0, R0, R65, 0x1e ;  /* 0x0000004100007211 */ /* 0x000fc800078ff2ff */
[----:B---3--:R-:W-:Y:S02]  /*03d0*/  MOV R77, R0 ;  /* 0x00000000004d7202 */ /* 0x008fe40000000f00 */
[----:B--2---:R-:W-:Y:S02]  /*03e0*/  @P0 PRMT R2, RZ, 0x5410, R64 ;  /* 0x00005410ff020816 */ /* 0x004fe40000000040 */
[----:B0-----:R-:W-:-:S04]  /*03f0*/  ISETP.NE.AND P0, PT, R6, RZ, PT ;  /* 0x000000ff0600720c */ /* 0x001fc80003f05270 */
[----:B----4-:R-:W-:Y:S01]  /*0400*/  FSEL R76, R76, RZ, !P0 ;  /* 0x000000ff4c4c7208 */ /* 0x010fe20004000000 */
        /* <DEDUP_REMOVED lines=49> */
.L_x_2908:
[----:B------:R-:W-:Y:S05]  /*0720*/  BSYNC B0 ;  /* 0x0000000000007941 */ /* 0x000fea0003800000 */
.L_x_2907:
        /* <DEDUP_REMOVED lines=14> */
[----:B--2---:R-:W-:Y:S01]  /*0810*/  FADD.FTZ R92, -R76, R9 ;  /* 0x000000094c5c7221 */ /* 0x004fe20000010100 */
[----:B---3--:R-:W-:Y:S02]  /*0820*/  MOV R93, R64 ;  /* 0x00000040005d7202 */ /* 0x008fe40000000f00 */
[--C-:B------:R-:W-:Y:S02]  /*0830*/  SHF.R.U64 R69, R64, 0x10, R65.reuse ;  /* 0x0000001040457819 */ /* 0x100fe40000001241 */
        /* <DEDUP_REMOVED lines=8> */
[----:B------:R-:W-:Y:S01]  /*08c0*/  FMUL.FTZ R9, R20, R93 ;  /* 0x0000005d14097220 */ /* 0x000fe20000410000 */
[----:B0-----:R-:W-:Y:S01]  /*08d0*/  PRMT R67, RZ, 0x5410, R68 ;  /* 0x00005410ff437816 */ /* 0x001fe20000000044 */
[----:B------:R-:W-:Y:S02]  /*08e0*/  FADD.FTZ R70, -R76, R11 ;  /* 0x0000000b4c467221 */ /* 0x000fe40000010100 */
[----:B------:R-:W-:Y:S02]  /*08f0*/  FMUL.FTZ R11, R3, R64 ;  /* 0x00000040030b7220 */ /* 0x000fe40000410000 */
[----:B------:R-:W-:Y:S02]  /*0900*/  FADD.FTZ R41, R41, R69 ;  /* 0x0000004529297221 */ /* 0x000fe40000010000 */
[----:B------:R-:W-:-:S02]  /*0910*/  FFMA.FTZ R33, R10, R69, R33 ;  /* 0x000000450a217223 */ /* 0x000fc40000010021 */
[----:B------:R-:W-:Y:S02]  /*0920*/  FMUL.FTZ R69, R21, R69 ;  /* 0x0000004515457220 */ /* 0x000fe40000410000 */
[----:B------:R-:W-:Y:S02]  /*0930*/  FADD.FTZ R64, R91, R9 ;  /* 0x000000095b407221 */ /* 0x000fe40000010000 */
[----:B------:R-:W-:Y:S01]  /*0940*/  FFMA.FTZ R90, R8, R9, R90 ;  /* 0x00000009085a7223 */ /* 0x000fe2000001005a */
[----:B------:R-:W-:Y:S01]  /*0950*/  PRMT R66, RZ, 0x5410, R71 ;  /* 0x00005410ff427816 */ /* 0x000fe20000000047 */
        /* <DEDUP_REMOVED lines=15> */
.L_x_2910:
[----:B------:R-:W-:Y:S05]  /*0a50*/  BSYNC B0 ;  /* 0x0000000000007941 */ /* 0x000fea0003800000 */
.L_x_2909:
        /* <DEDUP_REMOVED lines=17> */
[C---:B------:R-:W-:Y:S01]  /*0b70*/  FADD.FTZ R92, -R76.reuse, R65 ;  /* 0x000000414c5c7221 */ /* 0x040fe20000010100 */
[----:B------:R-:W-:Y:S01]  /*0b80*/  MOV R77, R73 ;  /* 0x00000049004d7202 */ /* 0x000fe20000000f00 */
[C---:B------:R-:W-:Y:S01]  /*0b90*/  FADD.FTZ R66, -R76.reuse, R66 ;  /* 0x000000424c427221 */ /* 0x040fe20000010100 */
[----:B------:R-:W-:Y:S01]  /*0ba0*/  SHF.R.U32.HI R78, RZ, 0x10, R73 ;  /* 0x00000010ff4e7819 */ /* 0x000fe20000011649 */
[----:B------:R-:W-:Y:S01]  /*0bb0*/  FADD.FTZ R80, -R76, R67 ;  /* 0x000000434c507221 */ /* 0x000fe20000010100 */
[----:B------:R-:W-:Y:S01]  /*0bc0*/  PRMT R76, RZ, 0x5410, R81 ;  /* 0x00005410ff4c7816 */ /* 0x000fe20000000051 */
[----:B-----5:R-:W-:-:S02]  /*0bd0*/  FMUL.FTZ R73, R3, R72 ;  /* 0x0000004803497220 */ /* 0x020fc40000410000 */
[-C--:B0-----:R-:W-:Y:S01]  /*0be0*/  FMUL.FTZ R74, R24, R79.reuse ;  /* 0x0000004f184a7220 */ /* 0x081fe20000410000 */
[----:B------:R-:W-:Y:S01]  /*0bf0*/  PRMT R77, RZ, 0x5410, R77 ;  /* 0x00005410ff4d7816 */ /* 0x000fe2000000004d */
[----:B------:R-:W-:Y:S02]  /*0c00*/  FADD.FTZ R60, R60, R79 ;  /* 0x0000004f3c3c7221 */ /* 0x000fe40000010000 */
[----:B------:R-:W-:Y:S02]  /*0c10*/  FFMA.FTZ R44, R73, R79, R44 ;  /* 0x0000004f492c7223 */ /* 0x000fe4000001002c */
[C---:B------:R-:W-:Y:S02]  /*0c20*/  FMUL.FTZ R75, R3.reuse, R66 ;  /* 0x00000042034b7220 */ /* 0x040fe40000410000 */
[----:B------:R-:W-:Y:S02]  /*0c30*/  FMUL.FTZ R72, R3, R92 ;  /* 0x0000005c03487220 */ /* 0x000fe40000410000 */
[----:B------:R-:W-:-:S02]  /*0c40*/  FMUL.FTZ R79, R25, R76 ;  /* 0x0000004c194f7220 */ /* 0x000fc40000410000 */
        /* <DEDUP_REMOVED lines=18> */
.L_x_2912:
[----:B------:R-:W-:Y:S05]  /*0d70*/  BSYNC B0 ;  /* 0x0000000000007941 */ /* 0x000fea0003800000 */
.L_x_2911:
[----:B------:R-:W-:Y:S02]  /*0d80*/  LOP3.LUT P4, RZ, R4, 0xff, RZ, 0xc0, !PT ;  /* 0x000000ff04ff7812 */ /* 0x000fe4000788c0ff */
[----:B------:R-:W-:-:S02]  /*0d90*/  SHF.R.U32.HI R64, RZ, 0x5, R7 ;  /* 0x00000005ff407819 */ /* 0x000fc40000011607 */
[----:B------:R-:W-:Y:S02]  /*0da0*/  LOP3.LUT P0, RZ, R7, 0x1f, RZ, 0xc0, !PT ;  /* 0x0000001f07ff7812 */ /* 0x000fe4000780c0ff */
[----:B------:R-:W-:-:S07]  /*0db0*/  LOP3.LUT R92, R64, 0x7fffffc, RZ, 0xc0, !PT ;  /* 0x07fffffc405c7812 */ /* 0x000fce00078ec0ff */
[----:B------:R-:W-:Y:S01]  /*0dc0*/  @!P4 IADD3 R92, R92, 0x4, RZ ;  /* 0x000000045c5cc810 */ /* 0x000fe20007ffe0ff */
[----:B------:R-:W-:Y:S05]  /*0dd0*/  BRA.DIV ~URZ, `(.L_x_2913) ;  /* 0x00000d027f007947 */ /* 0x000fea000b800000 */
[----:B------:R0:W1:Y:S02]  /*0de0*/  SHFL.DOWN PT, R93, R91, 0x10, 0x1f ;  /* 0x0a001f005b5d7f89 */ /* 0x00006400000e0000 */
.L_x_2922:
        /* <DEDUP_REMOVED lines=18> */
.L_x_2923:
        /* <DEDUP_REMOVED lines=66> */
.L_x_2916:
[----:B------:R-:W-:Y:S05]  /*1330*/  BSYNC B0 ;  /* 0x0000000000007941 */ /* 0x000fea0003800000 */
.L_x_2915:
        /* <DEDUP_REMOVED lines=10> */
[----:B------:R-:W-:Y:S02]  /*13e0*/  FADD.FTZ R66, R68, -R65 ;  /* 0x8000004144427221 */ /* 0x000fe40000010000 */
[----:B-----5:R-:W-:Y:S02]  /*13f0*/  FMUL.FTZ R64, R3, R64 ;  /* 0x0000004003407220 */ /* 0x020fe40000410000 */
        /* <DEDUP_REMOVED lines=9> */
[C---:B------:R-:W-:Y:S01]  /*1490*/  SEL R50, R65.reuse, R50, P4 ;  /* 0x0000003241327207 */ /* 0x040fe20002000000 */
[-C--:B------:R-:W-:Y:S02]  /*14a0*/  FMUL.FTZ R64, R64, R2.reuse ;  /* 0x0000000240407220 */ /* 0x080fe40000410000 */
[----:B------:R-:W-:Y:S01]  /*14b0*/  FMUL.FTZ R67, R65, R2 ;  /* 0x0000000241437220 */ /* 0x000fe20000410000 */
[----:B------:R-:W-:Y:S01]  /*14c0*/  SEL R51, R66, R51, P4 ;  /* 0x0000003342337207 */ /* 0x000fe20002000000 */
        /* <DEDUP_REMOVED lines=20> */
.L_x_2918:
[----:B------:R-:W-:Y:S05]  /*1610*/  BSYNC B0 ;  /* 0x0000000000007941 */ /* 0x000fea0003800000 */
.L_x_2917:
        /* <DEDUP_REMOVED lines=28> */
[----:B------:R-:W-:Y:S02]  /*17e0*/  SEL R50, R67, R50, P4 ;  /* 0x0000003243327207 */ /* 0x000fe40002000000 */
[----:B------:R-:W-:Y:S02]  /*17f0*/  @P4 MOV R67, 0x10 ;  /* 0x0000001000434802 */ /* 0x000fe40000000f00 */
        /* <DEDUP_REMOVED lines=9> */
[----:B---3--:R-:W-:Y:S01]  /*1890*/  LOP3.LUT R3, R3, R64, R65, 0xfe, !PT ;  /* 0x0000004003037212 */ /* 0x008fe200078efe41 */
[----:B------:R-:W-:Y:S01]  /*18a0*/  HFMA2.MMA R65, -RZ, RZ, 0, 4.76837158203125e-07 ;  /* 0x00000008ff417435 */ /* 0x000fe200000001ff */
[----:B0-----:R-:W-:-:S09]  /*18b0*/  LOP3.LUT R2, R2, R77, RZ, 0xfc, !PT ;  /* 0x0000004d02027212 */ /* 0x001fd200078efcff */
[----:B------:R-:W-:-:S05]  /*18c0*/  IMAD.WIDE.U32 R64, R0, R65, c[0x0][0x248] ;  /* 0x0000920000407625 */ /* 0x000fca00078e0041 */
[----:B------:R2:W-:Y:S02]  /*18d0*/  STG.E.64 [R64.64], R2 ;  /* 0x0000000240007986 */ /* 0x0005e4000c101b04 */
.L_x_2920:
[----:B------:R-:W-:Y:S05]  /*18e0*/  BSYNC B0 ;  /* 0x0000000000007941 */ /* 0x000fea0003800000 */
.L_x_2919:
[----:B------:R-:W-:Y:S02]  /*18f0*/  IADD3 R5, R5, c[0x0][0x160], RZ ;  /* 0x0000580005057a10 */ /* 0x000fe40007ffe0ff */
[----:B------:R-:W-:Y:S02]  /*1900*/  LOP3.LUT P4, RZ, R4, 0xff, RZ, 0xc0, !PT ;  /* 0x000000ff04ff7812 */ /* 0x000fe4000788c0ff */
[----:B------:R-:W-:Y:S02]  /*1910*/  ISETP.GE.AND P0, PT, R5, c[0x0][0x164], PT ;  /* 0x0000590005007a0c */ /* 0x000fe40003f06270 */
[----:B------:R-:W-:-:S11]  /*1920*/  SEL R4, RZ, 0x1, P4 ;  /* 0x00000001ff047807 */ /* 0x000fd60002000000 */
[----:B0-2--5:R-:W-:Y:S01]  /*1930*/  @P0 CALL.REL.NOINC `(.L_x_2906) ;  /* 0x0000001000000944 */ /* 0x025fe20003c00000 */
[----:B------:R-:W-:Y:S05]  /*1940*/  BRA `(.L_x_2921) ;  /* 0xffffe95000007947 */ /* 0x000fea000383ffff */
.L_x_2906:
[----:B-1----:R-:W0:Y:S01]  /*1950*/  S2UR UR6, SR_CTAID.X ;  /* 0x00000000000679c3 */ /* 0x002e220000002500 */
[----:B------:R-:W0:Y:S01]  /*1960*/  S2R R2, SR_TID.X ;  /* 0x0000000000027919 */ /* 0x000e220000002100 */
[----:B------:R-:W-:Y:S02]  /*1970*/  @P1 MOV R5, 0x10 ;  /* 0x0000001000051802 */ /* 0x000fe40000000f00 */
        /* <DEDUP_REMOVED lines=22> */
.L_x_2913:
[----:B------:R-:W-:Y:S01]  /*1ae0*/  HFMA2.MMA R67, -RZ, RZ, 0, 9.5367431640625e-07 ;  /* 0x00000010ff437435 */ /* 0x000fe200000001ff */
[----:B------:R-:W-:Y:S02]  /*1af0*/  MOV R76, R91 ;  /* 0x0000005b004c7202 */ /* 0x000fe40000000f00 */
[----:B------:R-:W-:Y:S02]  /*1b00*/  MOV R66, 0x1f ;  /* 0x0000001f00427802 */ /* 0x000fe40000000f00 */
[----:B------:R-:W-:-:S02]  /*1b10*/  MOV R65, 0xffffffff ;  /* 0xffffffff00417802 */ /* 0x000fc40000000f00 */
[----:B------:R-:W-:Y:S02]  /*1b20*/  MOV R77, 0x1b40 ;  /* 0x00001b40004d7802 */ /* 0x000fe40000000f00 */
[----:B-----5:R-:W-:Y:S05]  /*1b30*/  CALL.REL.NOINC `($__internal_80_$__cuda_sm70_shflsync_down_p) ;  /* 0x0000046000007944 */ /* 0x020fea0003c00000 */
[----:B-1----:R-:W-:Y:S01]  /*1b40*/  MOV R93, R67 ;  /* 0x00000043005d7202 */ /* 0x002fe20000000f00 */
[----:B------:R-:W-:Y:S05]  /*1b50*/  BRA `(.L_x_2922) ;  /* 0xfffff29000007947 */ /* 0x000fea000383ffff */
.L_x_2914:
[----:B------:R-:W-:Y:S01]  /*1b60*/  HFMA2.MMA R67, -RZ, RZ, 0, 9.5367431640625e-07 ;  /* 0x00000010ff437435 */ /* 0x000fe200000001ff */
[----:B------:R-:W-:Y:S01]  /*1b70*/  MOV R76, R90 ;  /* 0x0000005a004c7202 */ /* 0x000fe20000000f00 */
[----:B------:R-:W-:Y:S01]  /*1b80*/  IMAD.MOV.U32 R66, RZ, RZ, 0x1f ;  /* 0x0000001fff427424 */ /* 0x000fe200078e00ff */
[----:B------:R-:W-:Y:S02]  /*1b90*/  MOV R65, 0xffffffff ;  /* 0xffffffff00417802 */ /* 0x000fe40000000f00 */
[----:B------:R-:W-:Y:S02]  /*1ba0*/  MOV R77, 0x1bc0 ;  /* 0x00001bc0004d7802 */ /* 0x000fe40000000f00 */
[----:B01---5:R-:W-:Y:S05]  /*1bb0*/  CALL.REL.NOINC `($__internal_80_$__cuda_sm70_shflsync_down_p) ;  /* 0x000003e000007944 */ /* 0x023fea0003c00000 */
[----:B------:R-:W-:Y:S01]  /*1bc0*/  FADD.FTZ R91, R93, R91 ;  /* 0x0000005b5d5b7221 */ /* 0x000fe20000010000 */
[----:B------:R-:W-:Y:S01]  /*1bd0*/  MOV R66, 0x1f ;  /* 0x0000001f00427802 */ /* 0x000fe20000000f00 */
[----:B-1----:R-:W-:Y:S01]  /*1be0*/  FADD.FTZ R90, R90, R67 ;  /* 0x000000435a5a7221 */ /* 0x002fe20000010000 */
[----:B------:R-:W-:Y:S01]  /*1bf0*/  HFMA2.MMA R67, -RZ, RZ, 0, 4.76837158203125e-07 ;  /* 0x00000008ff437435 */ /* 0x000fe200000001ff */
[----:B------:R-:W-:-:S02]  /*1c00*/  MOV R65, 0xffffffff ;  /* 0xffffffff00417802 */ /* 0x000fc40000000f00 */
[----:B------:R-:W-:Y:S02]  /*1c10*/  MOV R76, R91 ;  /* 0x0000005b004c7202 */ /* 0x000fe40000000f00 */
[----:B------:R-:W-:Y:S02]  /*1c20*/  MOV R77, 0x1c40 ;  /* 0x00001c40004d7802 */ /* 0x000fe40000000f00 */
[----:B------:R-:W-:Y:S05]  /*1c30*/  CALL.REL.NOINC `($__internal_80_$__cuda_sm70_shflsync_down_p) ;  /* 0x0000036000007944 */ /* 0x000fea0003c00000 */
[----:B-1----:R-:W-:Y:S01]  /*1c40*/  MOV R93, R67 ;  /* 0x00000043005d7202 */ /* 0x002fe20000000f00 */
[----:B------:R-:W-:Y:S01]  /*1c50*/  HFMA2.MMA R67, -RZ, RZ, 0, 4.76837158203125e-07 ;  /* 0x00000008ff437435 */ /* 0x000fe200000001ff */
[----:B------:R-:W-:Y:S02]  /*1c60*/  MOV R76, R90 ;  /* 0x0000005a004c7202 */ /* 0x000fe40000000f00 */
[----:B------:R-:W-:Y:S02]  /*1c70*/  MOV R66, 0x1f ;  /* 0x0000001f00427802 */ /* 0x000fe40000000f00 */
[----:B------:R-:W-:Y:S02]  /*1c80*/  MOV R65, 0xffffffff ;  /* 0xffffffff00417802 */ /* 0x000fe40000000f00 */
[----:B------:R-:W-:-:S02]  /*1c90*/  MOV R77, 0x1cb0 ;  /* 0x00001cb0004d7802 */ /* 0x000fc40000000f00 */
[----:B------:R-:W-:Y:S05]  /*1ca0*/  CALL.REL.NOINC `($__internal_80_$__cuda_sm70_shflsync_down_p) ;  /* 0x000002f000007944 */ /* 0x000fea0003c00000 */
[----:B------:R-:W-:Y:S01]  /*1cb0*/  FADD.FTZ R91, R93, R91 ;  /* 0x0000005b5d5b7221 */ /* 0x000fe20000010000 */
[----:B------:R-:W-:Y:S01]  /*1cc0*/  MOV R66, 0x1f ;  /* 0x0000001f00427802 */ /* 0x000fe20000000f00 */
[----:B-1----:R-:W-:Y:S01]  /*1cd0*/  FADD.FTZ R90, R90, R67 ;  /* 0x000000435a5a7221 */ /* 0x002fe20000010000 */
[----:B------:R-:W-:Y:S01]  /*1ce0*/  HFMA2.MMA R67, -RZ, RZ, 0, 2.384185791015625e-07 ;  /* 0x00000004ff437435 */ /* 0x000fe200000001ff */
[----:B------:R-:W-:-:S02]  /*1cf0*/  MOV R65, 0xffffffff ;  /* 0xffffffff00417802 */ /* 0x000fc40000000f00 */
[----:B------:R-:W-:Y:S02]  /*1d00*/  MOV R76, R91 ;  /* 0x0000005b004c7202 */ /* 0x000fe40000000f00 */
[----:B------:R-:W-:Y:S02]  /*1d10*/  MOV R77, 0x1d30 ;  /* 0x00001d30004d7802 */ /* 0x000fe40000000f00 */
[----:B------:R-:W-:Y:S05]  /*1d20*/  CALL.REL.NOINC `($__internal_80_$__cuda_sm70_shflsync_down_p) ;  /* 0x0000027000007944 */ /* 0x000fea0003c00000 */
[----:B-1----:R-:W-:Y:S01]  /*1d30*/  MOV R93, R67 ;  /* 0x00000043005d7202 */ /* 0x002fe20000000f00 */
[----:B------:R-:W-:Y:S01]  /*1d40*/  HFMA2.MMA R67, -RZ, RZ, 0, 2.384185791015625e-07 ;  /* 0x00000004ff437435 */ /* 0x000fe200000001ff */
[----:B------:R-:W-:Y:S02]  /*1d50*/  MOV R76, R90 ;  /* 0x0000005a004c7202 */ /* 0x000fe40000000f00 */
[----:B------:R-:W-:Y:S02]  /*1d60*/  MOV R66, 0x1f ;  /* 0x0000001f00427802 */ /* 0x000fe40000000f00 */
[----:B------:R-:W-:Y:S02]  /*1d70*/  MOV R65, 0xffffffff ;  /* 0xffffffff00417802 */ /* 0x000fe40000000f00 */
[----:B------:R-:W-:-:S02]  /*1d80*/  MOV R77, 0x1da0 ;  /* 0x00001da0004d7802 */ /* 0x000fc40000000f00 */
[----:B------:R-:W-:Y:S05]  /*1d90*/  CALL.REL.NOINC `($__internal_80_$__cuda_sm70_shflsync_down_p) ;  /* 0x0000020000007944 */ /* 0x000fea0003c00000 */
[----:B------:R-:W-:Y:S01]  /*1da0*/  FADD.FTZ R91, R93, R91 ;  /* 0x0000005b5d5b7221 */ /* 0x000fe20000010000 */
[----:B------:R-:W-:Y:S01]  /*1db0*/  HFMA2.MMA R66, -RZ, RZ, 0, 1.847743988037109375e-06 ;  /* 0x0000001fff427435 */ /* 0x000fe200000001ff */
[----:B-1----:R-:W-:Y:S01]  /*1dc0*/  FADD.FTZ R90, R90, R67 ;  /* 0x000000435a5a7221 */ /* 0x002fe20000010000 */
[----:B------:R-:W-:Y:S01]  /*1dd0*/  MOV R65, 0xffffffff ;  /* 0xffffffff00417802 */ /* 0x000fe20000000f00 */
[----:B------:R-:W-:Y:S01]  /*1de0*/  IMAD.MOV.U32 R67, RZ, RZ, 0x2 ;  /* 0x00000002ff437424 */ /* 0x000fe200078e00ff */
[----:B------:R-:W-:-:S02]  /*1df0*/  MOV R76, R91 ;  /* 0x0000005b004c7202 */ /* 0x000fc40000000f00 */
[----:B------:R-:W-:Y:S02]  /*1e00*/  MOV R77, 0x1e20 ;  /* 0x00001e20004d7802 */ /* 0x000fe40000000f00 */
[----:B------:R-:W-:Y:S05]  /*1e10*/  CALL.REL.NOINC `($__internal_80_$__cuda_sm70_shflsync_down_p) ;  /* 0x0000018000007944 */ /* 0x000fea0003c00000 */
[----:B-1----:R-:W-:Y:S01]  /*1e20*/  MOV R93, R67 ;  /* 0x00000043005d7202 */ /* 0x002fe20000000f00 */
[----:B------:R-:W-:Y:S01]  /*1e30*/  HFMA2.MMA R67, -RZ, RZ, 0, 1.1920928955078125e-07 ;  /* 0x00000002ff437435 */ /* 0x000fe200000001ff */
[----:B------:R-:W-:Y:S02]  /*1e40*/  MOV R76, R90 ;  /* 0x0000005a004c7202 */ /* 0x000fe40000000f00 */
[----:B------:R-:W-:Y:S02]  /*1e50*/  MOV R66, 0x1f ;  /* 0x0000001f00427802 */ /* 0x000fe40000000f00 */
[----:B------:R-:W-:Y:S02]  /*1e60*/  MOV R65, 0xffffffff ;  /* 0xffffffff00417802 */ /* 0x000fe40000000f00 */
[----:B------:R-:W-:Y:S02]  /*1e70*/  MOV R77, 0x1e90 ;  /* 0x00001e90004d7802 */ /* 0x000fe40000000f00 */
[----:B------:R-:W-:Y:S05]  /*1e80*/  CALL.REL.NOINC `($__internal_80_$__cuda_sm70_shflsync_down_p) ;  /* 0x0000011000007944 */ /* 0x000fea0003c00000 */
[----:B------:R-:W-:Y:S01]  /*1e90*/  FADD.FTZ R91, R93, R91 ;  /* 0x0000005b5d5b7221 */ /* 0x000fe20000010000 */
[----:B------:R-:W-:Y:S01]  /*1ea0*/  MOV R66, 0x1f ;  /* 0x0000001f00427802 */ /* 0x000fe20000000f00 */
[----:B-1----:R-:W-:Y:S01]  /*1eb0*/  FADD.FTZ R90, R90, R67 ;  /* 0x000000435a5a7221 */ /* 0x002fe20000010000 */
[----:B------:R-:W-:Y:S01]  /*1ec0*/  HFMA2.MMA R67, -RZ, RZ, 0, 5.9604644775390625e-08 ;  /* 0x00000001ff437435 */ /* 0x000fe200000001ff */
[----:B------:R-:W-:-:S02]  /*1ed0*/  MOV R65, 0xffffffff ;  /* 0xffffffff00417802 */ /* 0x000fc40000000f00 */
[----:B------:R-:W-:Y:S02]  /*1ee0*/  MOV R76, R91 ;  /* 0x0000005b004c7202 */ /* 0x000fe40000000f00 */
[----:B------:R-:W-:Y:S02]  /*1ef0*/  MOV R77, 0x1f10 ;  /* 0x00001f10004d7802 */ /* 0x000fe40000000f00 */
[----:B------:R-:W-:Y:S05]  /*1f00*/  CALL.REL.NOINC `($__internal_80_$__cuda_sm70_shflsync_down_p) ;  /* 0x0000009000007944 */ /* 0x000fea0003c00000 */
[----:B-1----:R-:W-:Y:S01]  /*1f10*/  MOV R93, R67 ;  /* 0x00000043005d7202 */ /* 0x002fe20000000f00 */
[----:B------:R-:W-:Y:S01]  /*1f20*/  HFMA2.MMA R67, -RZ, RZ, 0, 5.9604644775390625e-08 ;  /* 0x00000001ff437435 */ /* 0x000fe200000001ff */
[----:B------:R-:W-:Y:S02]  /*1f30*/  MOV R76, R90 ;  /* 0x0000005a004c7202 */ /* 0x000fe40000000f00 */
[----:B------:R-:W-:Y:S02]  /*1f40*/  MOV R66, 0x1f ;  /* 0x0000001f00427802 */ /* 0x000fe40000000f00 */
[----:B------:R-:W-:Y:S02]  /*1f50*/  MOV R65, 0xffffffff ;  /* 0xffffffff00417802 */ /* 0x000fe40000000f00 */
[----:B------:R-:W-:-:S02]  /*1f60*/  MOV R77, 0x1f80 ;  /* 0x00001f80004d7802 */ /* 0x000fc40000000f00 */
[----:B------:R-:W-:Y:S05]  /*1f70*/  CALL.REL.NOINC `($__internal_80_$__cuda_sm70_shflsync_down_p) ;  /* 0x0000002000007944 */ /* 0x000fea0003c00000 */
[----:B-1----:R-:W-:Y:S01]  /*1f80*/  MOV R65, R67 ;  /* 0x0000004300417202 */ /* 0x002fe20000000f00 */
[----:B------:R-:W-:Y:S05]  /*1f90*/  BRA `(.L_x_2923) ;  /* 0xffffef7000007947 */ /* 0x000fea000383ffff */
        .weak           $__internal_80_$__cuda_sm70_shflsync_down_p
        .type           $__internal_80_$__cuda_sm70_shflsync_down_p,@function
        .size           $__internal_80_$__cuda_sm70_shflsync_down_p,(.L_x_6729 - $__internal_80_$__cuda_sm70_shflsync_down_p)
$__internal_80_$__cuda_sm70_shflsync_down_p:
[----:B------:R-:W-:Y:S04]  /*1fa0*/  WARPSYNC R65 ;  /* 0x0000004100007348 */ /* 0x000fe80003800000 */
[----:B------:R0:W1:Y:S02]  /*1fb0*/  SHFL.DOWN PT, R67, R76, R67, R66 ;  /* 0x080000434c437389 */ /* 0x00006400000e0042 */
[----:B0-----:R-:W-:Y:S01]  /*1fc0*/  MOV R76, R77 ;  /* 0x0000004d004c7202 */ /* 0x001fe20000000f00 */
[----:B------:R-:W-:-:S06]  /*1fd0*/  HFMA2.MMA R77, -RZ, RZ, 0, 0 ;  /* 0x00000000ff4d7435 */ /* 0x000fcc00000001ff */
[----:B------:R-:W-:Y:S05]  /*1fe0*/  RET.REL.NODEC R76 `(_ZN10layer_norm13ln_bwd_kernelINS_13Kernel_traitsIf13__nv_bfloat16fS2_fjLj1536ELj1ELj1ELj4ELj8ENS_18Kernel_traits_baseILj1536EfS2_fS2_fjLj128EEEEELb0ELb0ELb0ELb0EEEvNS_9BwdParamsE) ;  /* 0xffffe0104c007950 */ /* 0x000fea0003c3ffff */
.L_x_2924:
        /* <DEDUP_REMOVED lines=9> */
.L_x_6729:


//--------------------- .text._ZN10layer_norm13ln_bwd_kernelINS_13Kernel_traitsIf13__nv_bfloat16fS2_fjLj1536ELj1ELj1ELj4ELj8ENS_18Kernel_traits_baseILj1536EfS2_fS2_fjLj128EEEEELb0ELb0ELb0ELb1EEEvNS_9BwdParamsE --------------------------
	.section	.text._ZN10layer_norm13ln_bwd_kernelINS_13Kernel_traitsIf13__nv_bfloat16fS2_fjLj1536ELj1ELj1ELj4ELj8ENS_18Kernel_traits_baseILj1536EfS2_fS2_fjLj128EEEEELb0ELb0ELb0ELb1EEEvNS_9BwdParamsE,"ax",@progbits
	.sectioninfo	@"SHI_REGISTERS=106"
	.align	128
        .global         _ZN10layer_norm13ln_bwd_kernelINS_13Kernel_traitsIf13__nv_bfloat16fS2_fjLj1536ELj1ELj1ELj4ELj8ENS_18Kernel_traits_baseILj1536EfS2_fS2_fjLj128EEEEELb0ELb0ELb0ELb1EEEvNS_9BwdParamsE
        .type           _ZN10layer_norm13ln_bwd_kernelINS_13Kernel_traitsIf13__nv_bfloat16fS2_fjLj1536ELj1ELj1ELj4ELj8ENS_18Kernel_traits_baseILj1536EfS2_fS2_fjLj128EEEEELb0ELb0ELb0ELb1EEEvNS_9BwdParamsE,@function
        .size           _ZN10layer_norm13ln_bwd_kernelINS_13Kernel_traitsIf13__nv_bfloat16fS2_fjLj1536ELj1ELj1ELj4ELj8ENS_18Kernel_traits_baseILj1536EfS2_fS2_fjLj128EEEEELb0ELb0ELb0ELb1EEEvNS_9BwdParamsE,(.L_x_6730 - _ZN10layer_norm13ln_bwd_kernelINS_13Kernel_traitsIf13__nv_bfloat16fS2_fjLj1536ELj1ELj1ELj4ELj8ENS_18Kernel_traits_baseILj1536EfS2_fS2_fjLj128EEEEELb0ELb0ELb0ELb1EEEvNS_9BwdParamsE)
        .other          _ZN10layer_norm13ln_bwd_kernelINS_13Kernel_traitsIf13__nv_bfloat16fS2_fjLj1536ELj1ELj1ELj4ELj8ENS_18Kernel_traits_baseILj1536EfS2_fS2_fjLj128EEEEELb0ELb0ELb0ELb1EEEvNS_9BwdParamsE,@"STO_CUDA_ENTRY STV_DEFAULT"
_ZN10layer_norm13ln_bwd_kernelINS_13Kernel_traitsIf13__nv_bfloat16fS2_fjLj1536ELj1ELj1ELj4ELj8ENS_18Kernel_traits_baseILj1536EfS2_fS2_fjLj128EEEEELb0ELb0ELb0ELb1EEEvNS_9BwdParamsE:
.text._ZN10layer_norm13ln_bwd_kernelINS_13Kernel_traitsIf13__nv_bfloat16fS2_fjLj1536ELj1ELj1ELj4ELj8ENS_18Kernel_traits_baseILj1536EfS2_fS2_fjLj128EEEEELb0ELb0ELb0ELb1EEEvNS_9BwdParamsE:
[----:B------:R-:W-:Y:S02]  /*0000*/  MOV R1, c[0x0][0x28] ;  /* 0x00000a0000017a02 */ /* 0x000fe40000000f00 */
[----:B------:R-:W0:Y:S01]  /*0010*/  S2R R88, SR_TID.X ;  /* 0x0000000000587919 */ /* 0x000e220000002100 */
[----:B------:R-:W1:Y:S01]  /*0020*/  S2UR UR4, SR_CTAID.X ;  /* 0x00000000000479c3 */ /* 0x000e620000002500 */
[----:B0-----:R-:W-:Y:S02]  /*0030*/  SHF.R.U32.HI R70, RZ, 0x7, R88 ;  /* 0x00000007ff467819 */ /* 0x001fe40000011658 */
[----:B------:R-:W-:Y:S02]  /*0040*/  LOP3.LUT R71, R88, 0x7f, RZ, 0xc0, !PT ;  /* 0x0000007f58477812 */ /* 0x000fe400078ec0ff */
[C---:B-1----:R-:W-:Y:S01]  /*0050*/  IADD3 R72, R70.reuse, UR4, RZ ;  /* 0x0000000446487c10 */ /* 0x042fe2000fffe0ff */
[----:B------:R-:W-:Y:S01]  /*0060*/  ULDC.64 UR4, c[0x0][0x118] ;  /* 0x0000460000047ab9 */ /* 0x000fe20000000a00 */
[----:B------:R-:W-:Y:S02]  /*0070*/  SHF.L.U32 R70, R70, 0x2, RZ ;  /* 0x0000000246467819 */ /* 0x000fe400000006ff */
        /* <DEDUP_REMOVED lines=15> */
.L_x_2925:
[----:B------:R-:W-:Y:S01]  /*0170*/  HFMA2.MMA R2, -RZ, RZ, 0, 9.5367431640625e-07 ;  /* 0x00000010ff027435 */ /* 0x000fe200000001ff */
[----:B------:R-:W-:-:S02]  /*0180*/  SHF.R.U32.HI R44, RZ, 0x5, R88 ;  /* 0x00000005ff2c7819 */ /* 0x000fc40000011658 */
[----:B------:R-:W-:Y:S01]  /*0190*/  MOV R0, 0x1 ;  /* 0x0000000100007802 */ /* 0x000fe20000000f00 */
[----:B------:R-:W-:-:S06]  /*01a0*/  HFMA2.MMA R68, -RZ, RZ, 0, 0 ;  /* 0x00000000ff447435 */ /* 0x000fcc00000001ff */
[----:B------:R-:W-:Y:S01]  /*01b0*/  IMAD.WIDE.U32 R2, R71, R2, c[0x0][0x1b0] ;  /* 0x00006c0047027625 */ /* 0x000fe200078e0002 */
[----:B------:R-:W-:Y:S01]  /*01c0*/  IADD3 R69, R70, 0x4, RZ ;  /* 0x0000000446457810 */ /* 0x000fe20007ffe0ff */
        /* <DEDUP_REMOVED lines=14> */
[----:B------:R-:W-:-:S02]  /*02b0*/  MOV R45, RZ ;  /* 0x000000ff002d7202 */ /* 0x000fc40000000f00 */
[----:B------:R-:W-:Y:S02]  /*02c0*/  LOP3.LUT R44, R44, 0x3, RZ, 0xc0, !PT ;  /* 0x000000032c2c7812 */ /* 0x000fe400078ec0ff */
[----:B0-----:R-:W-:Y:S02]  /*02d0*/  PRMT R3, R0, 0x7610, R3 ;  /* 0x0000761000037816 */ /* 0x001fe40000000003 */
.L_x_2930:
[C---:B------:R-:W-:Y:S01]  /*02e0*/  IMAD R0, R72.reuse, c[0x0][0x168], RZ ;  /* 0x00005a0048007a24 */ /* 0x040fe200078e02ff */
[----:B------:R-:W-:Y:S02]  /*02f0*/  MOV R75, 0x4 ;  /* 0x00000004004b7802 */ /* 0x000fe40000000f00 */
[----:B------:R-:W-:Y:S02]  /*0300*/  MOV R77, 0x8 ;  /* 0x00000008004d7802 */ /* 0x000fe40000000f00 */
[----:B------:R-:W-:Y:S01]  /*0310*/  SHF.R.S32.HI R33, RZ, 0x1f, R0 ;  /* 0x0000001fff217819 */ /* 0x000fe20000011400 */
[----:B------:R-:W-:-:S03]  /*0320*/  IMAD.WIDE R36, R72, R75, c[0x0][0x1a0] ;  /* 0x0000680048247625 */ /* 0x000fc600078e024b */
[----:B------:R-:W-:Y:S02]  /*0330*/  LEA.HI R0, R33, R0, RZ, 0x2 ;  /* 0x0000000021007211 */ /* 0x000fe400078f10ff */
[----:B------:R0:W2:Y:S02]  /*0340*/  LDG.E R89, [R36.64] ;  /* 0x0000000424597981 */ /* 0x0000a4000c1e1900 */
[----:B------:R-:W-:-:S04]  /*0350*/  LEA.HI.SX32 R73, R0, R71, 0x1e ;  /* 0x0000004700497211 */ /* 0x000fc800078ff2ff */
[C---:B------:R-:W-:Y:S01]  /*0360*/  LEA R32, P0, R73.reuse, c[0x0][0x188], 0x4 ;  /* 0x0000620049207a11 */ /* 0x040fe200078020ff */
[C---:B------:R-:W-:Y:S01]  /*0370*/  IMAD.WIDE.U32 R80, R73.reuse, R77, c[0x0][0x208] ;  /* 0x0000820049507625 */ /* 0x040fe200078e004d */
[C---:B------:R-:W-:Y:S02]  /*0380*/  IADD3 R2, R73.reuse, 0x80, RZ ;  /* 0x0000008049027810 */ /* 0x040fe40007ffe0ff */
[----:B------:R-:W-:Y:S02]  /*0390*/  LEA.HI.X R33, R73, c[0x0][0x18c], RZ, 0x4, P0 ;  /* 0x0000630049217a11 */ /* 0x000fe400000f24ff */
[----:B------:R-:W-:Y:S01]  /*03a0*/  LEA R38, P0, R2, c[0x0][0x188], 0x4 ;  /* 0x0000620002267a11 */ /* 0x000fe200078020ff */
[----:B------:R-:W3:Y:S01]  /*03b0*/  LDG.E.64 R80, [R80.64] ;  /* 0x0000000450507981 */ /* 0x000ee2000c1e1b00 */
[----:B------:R-:W-:Y:S02]  /*03c0*/  IMAD.WIDE R74, R72, R75, c[0x0][0x1a8] ;  /* 0x00006a00484a7625 */ /* 0x000fe400078e024b */
[C---:B------:R-:W-:Y:S01]  /*03d0*/  LEA.HI.X R39, R2.reuse, c[0x0][0x18c], RZ, 0x4, P0 ;  /* 0x0000630002277a11 */ /* 0x040fe200000f24ff */
[----:B------:R-:W4:Y:S01]  /*03e0*/  LDG.E.128 R32, [R32.64] ;  /* 0x0000000420207981 */ /* 0x000f22000c1e1d00 */
[----:B------:R-:W-:-:S03]  /*03f0*/  IMAD.WIDE.U32 R78, R2, R77, c[0x0][0x208] ;  /* 0x00008200024e7625 */ /* 0x000fc600078e004d */
[----:B------:R1:W4:Y:S01]  /*0400*/  LDG.E R74, [R74.64] ;  /* 0x000000044a4a7981 */ /* 0x000322000c1e1900 */
[----:B------:R-:W-:-:S03]  /*0410*/  IADD3 R0, R73, 0x100, RZ ;  /* 0x0000010049007810 */ /* 0x000fc60007ffe0ff */
[----:B------:R-:W4:Y:S04]  /*0420*/  LDG.E.64 R78, [R78.64] ;  /* 0x000000044e4e7981 */ /* 0x000f28000c1e1b00 */
[----:B0-----:R-:W4:Y:S01]  /*0430*/  LDG.E.128 R36, [R38.64] ;  /* 0x0000000426247981 */ /* 0x001f22000c1e1d00 */
[----:B------:R-:W-:-:S04]  /*0440*/  LEA R40, P0, R0, c[0x0][0x188], 0x4 ;  /* 0x0000620000287a11 */ /* 0x000fc800078020ff */
[C---:B------:R-:W-:Y:S01]  /*0450*/  LEA.HI.X R41, R0.reuse, c[0x0][0x18c], RZ, 0x4, P0 ;  /* 0x0000630000297a11 */ /* 0x040fe200000f24ff */
[----:B------:R-:W-:-:S05]  /*0460*/  IMAD.WIDE.U32 R76, R0, R77, c[0x0][0x208] ;  /* 0x00008200004c7625 */ /* 0x000fca00078e004d */
[----:B------:R-:W4:Y:S04]  /*0470*/  LDG.E.128 R40, [R40.64] ;  /* 0x0000000428287981 */ /* 0x000f28000c1e1d00 */
[----:B------:R-:W4:Y:S01]  /*0480*/  LDG.E.64 R76, [R76.64] ;  /* 0x000000044c4c7981 */ /* 0x000f22000c1e1b00 */
[----:B------:R-:W-:-:S04]  /*0490*/  ISETP.NE.U32.AND P0, PT, RZ, c[0x0][0x1c0], PT ;  /* 0x00007000ff007a0c */ /* 0x000fc80003f05070 */
[----:B------:R-:W-:Y:S02]  /*04a0*/  ISETP.NE.AND.EX P0, PT, RZ, c[0x0][0x1c4], PT, P0 ;  /* 0x00007100ff007a0c */ /* 0x000fe40003f05300 */
[----:B------:R-:W-:-:S11]  /*04b0*/  SHF.R.S32.HI R83, RZ, 0x1f, R72 ;  /* 0x0000001fff537819 */ /* 0x000fd60000011448 */
[----:B------:R-:W-:-:S04]  /*04c0*/  @P0 LEA R90, P3, R72, c[0x0][0x1c0], 0x1 ;  /* 0x00007000485a0a11 */ /* 0x000fc800078608ff */
[----:B------:R-:W-:-:S05]  /*04d0*/  @P0 LEA.HI.X R91, R72, c[0x0][0x1c4], R83, 0x1, P3 ;  /* 0x00007100485b0a11 */ /* 0x000fca00018f0c53 */
[----:B-1----:R0:W4:Y:S01]  /*04e0*/  @P0 LDG.E.U16 R75, [R90.64] ;  /* 0x000000045a4b0981 */ /* 0x002122000c1e1500 */
[----:B------:R-:W-:-:S04]  /*04f0*/  ISETP.NE.U32.AND P1, PT, RZ, c[0x0][0x218], PT ;  /* 0x00008600ff007a0c */ /* 0x000fc80003f25070 */
[----:B------:R-:W-:-:S13]  /*0500*/  ISETP.NE.AND.EX P1, PT, RZ, c[0x0][0x21c], PT, P1 ;  /* 0x00008700ff007a0c */ /* 0x000fda0003f25310 */
[C---:B------:R-:W-:Y:S02]  /*0510*/  @P1 LEA R82, P2, R73.reuse, c[0x0][0x218], 0x4 ;  /* 0x0000860049521a11 */ /* 0x040fe400078420ff */
[----:B------:R-:W-:Y:S02]  /*0520*/  @P1 LEA R84, P3, R2, c[0x0][0x218], 0x4 ;  /* 0x0000860002541a11 */ /* 0x000fe400078620ff */
[----:B------:R-:W-:Y:S02]  /*0530*/  @P1 LEA.HI.X R83, R73, c[0x0][0x21c], RZ, 0x4, P2 ;  /* 0x0000870049531a11 */ /* 0x000fe400010f24ff */
[----:B------:R-:W-:Y:S02]  /*0540*/  @P1 LEA R86, P2, R0, c[0x0][0x218], 0x4 ;  /* 0x0000860000561a11 */ /* 0x000fe400078420ff */
[----:B------:R-:W-:Y:S01]  /*0550*/  @P1 LEA.HI.X R85, R2, c[0x0][0x21c], RZ, 0x4, P3 ;  /* 0x0000870002551a11 */ /* 0x000fe200018f24ff */
[----:B------:R-:W-:Y:S01]  /*0560*/  ULDC.U8 UR6, c[0x0][0x1f0] ;  /* 0x00007c0000067ab9 */ /* 0x000fe20000000000 */
[----:B------:R-:W-:Y:S01]  /*0570*/  @P1 LEA.HI.X R87, R0, c[0x0][0x21c], RZ, 0x4, P2 ;  /* 0x0000870000571a11 */ /* 0x000fe200010f24ff */
[----:B-----5:R1:W5:Y:S04]  /*0580*/  @P1 LDG.E.128 R16, [R82.64] ;  /* 0x0000000452101981 */ /* 0x020368000c1e1d00 */
[----:B------:R0:W5:Y:S04]  /*0590*/  @P1 LDG.E.128 R20, [R84.64] ;  /* 0x0000000454141981 */ /* 0x000168000c1e1d00 */
[----:B------:R4:W5:Y:S01]  /*05a0*/  @P1 LDG.E.128 R24, [R86.64] ;  /* 0x0000000456181981 */ /* 0x000962000c1e1d00 */
[----:B------:R-:W-:-:S04]  /*05b0*/  ISETP.NE.AND P1, PT, RZ, UR6, PT ;  /* 0x00000006ff007c0c */ /* 0x000fc8000bf25270 */
[----:B--2---:R-:W-:Y:S02]  /*05c0*/  FSEL R102, R89, RZ, !P1 ;  /* 0x000000ff59667208 */ /* 0x004fe40004800000 */
[----:B---3--:R-:W-:Y:S02]  /*05d0*/  MOV R89, R80 ;  /* 0x0000005000597202 */ /* 0x008fe40000000f00 */
[--C-:B------:R-:W-:Y:S02]  /*05e0*/  SHF.R.U64 R101, R80, 0x10, R81.reuse ;  /* 0x0000001050657819 */ /* 0x100fe40000001251 */
[----:B------:R-:W-:Y:S01]  /*05f0*/  SHF.R.U32.HI R80, RZ, 0x10, R81 ;  /* 0x00000010ff507819 */ /* 0x000fe20000011651 */
[C---:B----4-:R-:W-:Y:S01]  /*0600*/  FADD.FTZ R87, -R102.reuse, R35 ;  /* 0x0000002366577221 */ /* 0x050fe20000010100 */
[----:B------:R-:W-:Y:S01]  /*0610*/  MOV R92, R81 ;  /* 0x00000051005c7202 */ /* 0x000fe20000000f00 */
[C---:B0-----:R-:W-:Y:S01]  /*0620*/  FADD.FTZ R85, -R102.reuse, R34 ;  /* 0x0000002266557221 */ /* 0x041fe20000010100 */
[----:B------:R-:W-:Y:S01]  /*0630*/  PRMT R34, RZ, 0x5410, R80 ;  /* 0x00005410ff227816 */ /* 0x000fe20000000050 */
[----:B------:R-:W-:-:S02]  /*0640*/  FADD.FTZ R81, -R102, R32 ;  /* 0x0000002066517221 */ /* 0x000fc40000010100 */
[----:B-1----:R-:W-:Y:S01]  /*0650*/  FMUL.FTZ R82, R74, R87 ;  /* 0x000000574a527220 */ /* 0x002fe20000410000 */
[----:B------:R-:W-:Y:S01]  /*0660*/  SHF.R.U64 R100, R78, 0x10, R79 ;  /* 0x000000104e647819 */ /* 0x000fe2000000124f */
[C---:B------:R-:W-:Y:S01]  /*0670*/  FADD.FTZ R83, -R102.reuse, R33 ;  /* 0x0000002166537221 */ /* 0x040fe20000010100 */
[----:B------:R-:W-:Y:S02]  /*0680*/  MOV R86, R79 ;  /* 0x0000004f00567202 */ /* 0x000fe40000000f00 */
[----:B------:R-:W-:Y:S01]  /*0690*/  SHF.R.U32.HI R98, RZ, 0x10, R79 ;  /* 0x00000010ff627819 */ /* 0x000fe2000001164f */
[----:B------:R-:W-:Y:S01]  /*06a0*/  FADD.FTZ R93, -R102, R37 ;  /* 0x00000025665d7221 */ /* 0x000fe20000010100 */
[----:B------:R-:W-:Y:S01]  /*06b0*/  PRMT R89, RZ, 0x5410, R89 ;  /* 0x00005410ff597816 */ /* 0x000fe20000000059 */
[----:B------:R-:W-:Y:S01]  /*06c0*/  FMUL.FTZ R79, R74, R81 ;  /* 0x000000514a4f7220 */ /* 0x000fe20000410000 */
[----:B------:R-:W-:Y:S01]  /*06d0*/  PRMT R37, RZ, 0x5410, R92 ;  /* 0x00005410ff257816 */ /* 0x000fe2000000005c */
[----:B------:R-:W-:Y:S01]  /*06e0*/  FADD.FTZ R99, -R102, R39 ;  /* 0x0000002766637221 */ /* 0x000fe20000010100 */
[----:B------:R-:W-:Y:S01]  /*06f0*/  MOV R84, R78 ;  /* 0x0000004e00547202 */ /* 0x000fe20000000f00 */
[----:B------:R-:W-:Y:S01]  /*0700*/  FMUL.FTZ R81, R74, R85 ;  /* 0x000000554a517220 */ /* 0x000fe20000410000 */
[----:B------:R-:W-:Y:S01]  /*0710*/  PRMT R32, RZ, 0x5410, R101 ;  /* 0x00005410ff207816 */ /* 0x000fe20000000065 */
[----:B------:R-:W-:Y:S01]  /*0720*/  FADD.FTZ R59, R34, R59 ;  /* 0x0000003b223b7221 */ /* 0x000fe20000010000 */
[----:B------:R-:W-:Y:S01]  /*0730*/  PRMT R39, RZ, 0x5410, R86 ;  /* 0x00005410ff277816 */ /* 0x000fe20000000056 */
[----:B------:R-:W-:-:S02]  /*0740*/  FFMA.FTZ R47, R82, R34, R47 ;  /* 0x00000022522f7223 */ /* 0x000fc4000001002f */
[----:B------:R-:W-:Y:S01]  /*0750*/  FMUL.FTZ R87, R15, R34 ;  /* 0x000000220f577220 */ /* 0x000fe20000410000 */
[----:B------:R-:W-:Y:S01]  /*0760*/  PRMT R34, RZ, 0x5410, R100 ;  /* 0x00005410ff227816 */ /* 0x000fe20000000064 */
[----:B------:R-:W-:Y:S02]  /*0770*/  FADD.FTZ R91, -R102, R36 ;  /* 0x00000024665b7221 */ /* 0x000fe40000010100 */
[C---:B------:R-:W-:Y:S02]  /*0780*/  FMUL.FTZ R78, R74.reuse, R83 ;  /* 0x000000534a4e7220 */ /* 0x040fe40000410000 */
[----:B------:R-:W-:Y:S02]  /*0790*/  FMUL.FTZ R86, R74, R93 ;  /* 0x0000005d4a567220 */ /* 0x000fe40000410000 */
[----:B------:R-:W-:Y:S02]  /*07a0*/  FMUL.FTZ R80, R12, R89 ;  /* 0x000000590c507220 */ /* 0x000fe40000410000 */
[----:B------:R-:W-:-:S02]  /*07b0*/  FADD.FTZ R60, R37, R60 ;  /* 0x0000003c253c7221 */ /* 0x000fc40000010000 */
[-C--:B------:R-:W-:Y:S02]  /*07c0*/  FFMA.FTZ R48, R81, R37.reuse, R48 ;  /* 0x0000002551307223 */ /* 0x080fe40000010030 */
[----:B------:R-:W-:Y:S01]  /*07d0*/  FMUL.FTZ R90, R14, R37 ;  /* 0x000000250e5a7220 */ /* 0x000fe20000410000 */
        /* <DEDUP_REMOVED lines=8> */
[-C--:B------:R-:W-:Y:S02]  /*0860*/  FFMA.FTZ R49, R86, R34.reuse, R49 ;  /* 0x0000002256317223 */ /* 0x080fe40000010031 */
[----:B------:R-:W-:Y:S02]  /*0870*/  FMUL.FTZ R89, R9, R34 ;  /* 0x0000002209597220 */ /* 0x000fe40000410000 */
[----:B------:R-:W-:-:S02]  /*0880*/  FADD.FTZ R32, RZ, R80 ;  /* 0x00000050ff207221 */ /* 0x000fc40000010000 */
[----:B------:R-:W-:Y:S02]  /*0890*/  FFMA.FTZ R34, R79, R80, RZ ;  /* 0x000000504f227223 */ /* 0x000fe400000100ff */
[----:B------:R-:W-:Y:S02]  /*08a0*/  FADD.FTZ R62, R37, R62 ;  /* 0x0000003e253e7221 */ /* 0x000fe40000010000 */
[-C--:B------:R-:W-:Y:S02]  /*08b0*/  FFMA.FTZ R50, R91, R37.reuse, R50 ;  /* 0x000000255b327223 */ /* 0x080fe40000010032 */
[----:B------:R-:W-:Y:S02]  /*08c0*/  FMUL.FTZ R92, R8, R37 ;  /* 0x00000025085c7220 */ /* 0x000fe40000410000 */
[----:B------:R-:W-:Y:S02]  /*08d0*/  FADD.FTZ R37, R32, R85 ;  /* 0x0000005520257221 */ /* 0x000fe40000010000 */
[----:B------:R-:W-:-:S02]  /*08e0*/  FFMA.FTZ R34, R78, R85, R34 ;  /* 0x000000554e227223 */ /* 0x000fc40000010022 */
[C---:B------:R-:W-:Y:S02]  /*08f0*/  FADD.FTZ R35, -R102.reuse, R40 ;  /* 0x0000002866237221 */ /* 0x040fe40000010100 */
[----:B------:R-:W-:Y:S02]  /*0900*/  FADD.FTZ R32, R37, R90 ;  /* 0x0000005a25207221 */ /* 0x000fe40000010000 */
[----:B------:R-:W-:Y:S02]  /*0910*/  FFMA.FTZ R34, R81, R90, R34 ;  /* 0x0000005a51227223 */ /* 0x000fe40000010022 */
[----:B------:R-:W-:Y:S02]  /*0920*/  FADD.FTZ R33, -R102, R43 ;  /* 0x0000002b66217221 */ /* 0x000fe40000010100 */
[----:B------:R-:W-:Y:S02]  /*0930*/  FMUL.FTZ R43, R74, R35 ;  /* 0x000000234a2b7220 */ /* 0x000fe40000410000 */
[----:B------:R-:W-:-:S02]  /*0940*/  FADD.FTZ R35, R32, R87 ;  /* 0x0000005720237221 */ /* 0x000fc40000010000 */
[----:B------:R-:W-:Y:S01]  /*0950*/  FFMA.FTZ R34, R82, R87, R34 ;  /* 0x0000005752227223 */ /* 0x000fe20000010022 */
[--C-:B------:R-:W-:Y:S01]  /*0960*/  SHF.R.U64 R96, R76, 0x10, R77.reuse ;  /* 0x000000104c607819 */ /* 0x100fe2000000124d */
[----:B------:R-:W-:Y:S01]  /*0970*/  FADD.FTZ R97, -R102, R38 ;  /* 0x0000002666617221 */ /* 0x000fe20000010100 */
[----:B------:R-:W-:Y:S01]  /*0980*/  MOV R38, R76 ;  /* 0x0000004c00267202 */ /* 0x000fe20000000f00 */
[----:B------:R-:W-:Y:S01]  /*0990*/  FADD.FTZ R32, R35, R92 ;  /* 0x0000005c23207221 */ /* 0x000fe20000010000 */
[----:B------:R-:W-:Y:S01]  /*09a0*/  SHF.R.U32.HI R76, RZ, 0x10, R77 ;  /* 0x00000010ff4c7819 */ /* 0x000fe2000001164d */
[----:B------:R-:W-:Y:S01]  /*09b0*/  FFMA.FTZ R34, R91, R92, R34 ;  /* 0x0000005c5b227223 */ /* 0x000fe20000010022 */
[----:B------:R-:W-:Y:S01]  /*09c0*/  PRMT R36, RZ, 0x5410, R98 ;  /* 0x00005410ff247816 */ /* 0x000fe20000000062 */
[----:B------:R-:W-:Y:S01]  /*09d0*/  FMUL.FTZ R83, R74, R97 ;  /* 0x000000614a537220 */ /* 0x000fe20000410000 */
[----:B------:R-:W-:Y:S01]  /*09e0*/  PRMT R40, RZ, 0x5410, R76 ;  /* 0x00005410ff287816 */ /* 0x000fe2000000004c */
[----:B------:R-:W-:-:S02]  /*09f0*/  FMUL.FTZ R76, R10, R39 ;  /* 0x000000270a4c7220 */ /* 0x000fc40000410000 */
[----:B------:R-:W-:Y:S02]  /*0a00*/  FADD.FTZ R35, R32, R89 ;  /* 0x0000005920237221 */ /* 0x000fe40000010000 */
[----:B------:R-:W-:Y:S01]  /*0a10*/  FFMA.FTZ R34, R86, R89, R34 ;  /* 0x0000005956227223 */ /* 0x000fe20000010022 */
[----:B------:R-:W-:Y:S01]  /*0a20*/  MOV R94, R77 ;  /* 0x0000004d005e7202 */ /* 0x000fe20000000f00 */
[----:B------:R-:W-:Y:S01]  /*0a30*/  FADD.FTZ R95, -R102, R42 ;  /* 0x0000002a665f7221 */ /* 0x000fe20000010100 */
[----:B------:R-:W-:Y:S01]  /*0a40*/  PRMT R101, RZ, 0x5410, R38 ;  /* 0x00005410ff657816 */ /* 0x000fe20000000026 */
[----:B------:R-:W-:Y:S02]  /*0a50*/  FMUL.FTZ R42, R74, R99 ;  /* 0x000000634a2a7220 */ /* 0x000fe40000410000 */
[----:B------:R-:W-:Y:S02]  /*0a60*/  FMUL.FTZ R77, R11, R36 ;  /* 0x000000240b4d7220 */ /* 0x000fe40000410000 */
[----:B------:R-:W-:-:S02]  /*0a70*/  FADD.FTZ R32, R35, R76 ;  /* 0x0000004c23207221 */ /* 0x000fc40000010000 */
[----:B------:R-:W-:Y:S01]  /*0a80*/  FFMA.FTZ R34, R83, R76, R34 ;  /* 0x0000004c53227223 */ /* 0x000fe20000010022 */
[----:B------:R-:W-:Y:S01]  /*0a90*/  PRMT R38, RZ, 0x5410, R96 ;  /* 0x00005410ff267816 */ /* 0x000fe20000000060 */
        /* <DEDUP_REMOVED lines=8> */
[----:B------:R-:W-:Y:S02]  /*0b20*/  FFMA.FTZ R34, R43, R84, R34 ;  /* 0x000000542b227223 */ /* 0x000fe40000010022 */
[C---:B------:R-:W-:Y:S02]  /*0b30*/  FMUL.FTZ R98, R74.reuse, R33 ;  /* 0x000000214a627220 */ /* 0x040fe40000410000 */
[----:B------:R-:W-:Y:S02]  /*0b40*/  FMUL.FTZ R95, R74, R95 ;  /* 0x0000005f4a5f7220 */ /* 0x000fe40000410000 */
[----:B------:R-:W-:-:S02]  /*0b50*/  FMUL.FTZ R96, R6, R103 ;  /* 0x0000006706607220 */ /* 0x000fc40000410000 */
[----:B------:R-:W-:Y:S02]  /*0b60*/  FADD.FTZ R33, R32, R93 ;  /* 0x0000005d20217221 */ /* 0x000fe40000010000 */
[----:B------:R-:W-:Y:S01]  /*0b70*/  FFMA.FTZ R34, R94, R93, R34 ;  /* 0x0000005d5e227223 */ /* 0x000fe20000010022 */
[----:B------:R-:W-:Y:S01]  /*0b80*/  LOP3.LUT P1, RZ, R3, 0xff, RZ, 0xc0, !PT ;  /* 0x000000ff03ff7812 */ /* 0x000fe2000782c0ff */
[----:B------:R-:W-:Y:S02]  /*0b90*/  FMUL.FTZ R99, R7, R40 ;  /* 0x0000002807637220 */ /* 0x000fe40000410000 */
[----:B------:R-:W-:Y:S02]  /*0ba0*/  FADD.FTZ R32, R33, R96 ;  /* 0x0000006021207221 */ /* 0x000fe40000010000 */
[----:B------:R-:W-:Y:S01]  /*0bb0*/  FFMA.FTZ R34, R95, R96, R34 ;  /* 0x000000605f227223 */ /* 0x000fe20000010022 */
[----:B------:R-:W-:Y:S01]  /*0bc0*/  MOV R97, 0x3f800000 ;  /* 0x3f80000000617802 */ /* 0x000fe20000000f00 */
[----:B------:R-:W-:Y:S01]  /*0bd0*/  FADD.FTZ R64, R39, R64 ;  /* 0x0000004027407221 */ /* 0x000fe20000010000 */
[----:B------:R-:W-:Y:S01]  /*0be0*/  @P0 PRMT R97, RZ, 0x5410, R75 ;  /* 0x00005410ff610816 */ /* 0x000fe2000000004b */
[----:B------:R-:W-:-:S02]  /*0bf0*/  FFMA.FTZ R52, R83, R39, R52 ;  /* 0x0000002753347223 */ /* 0x000fc40000010034 */
[----:B------:R-:W-:Y:S02]  /*0c00*/  FADD.FTZ R66, R101, R66 ;  /* 0x0000004265427221 */ /* 0x000fe40000010000 */
[----:B------:R-:W-:Y:S01]  /*0c10*/  FFMA.FTZ R54, R43, R101, R54 ;  /* 0x000000652b367223 */ /* 0x000fe20000010036 */
[----:B------:R-:W-:Y:S01]  /*0c20*/  SEL R101, R69, R70, !P1 ;  /* 0x0000004645657207 */ /* 0x000fe20004800000 */
        /* <DEDUP_REMOVED lines=12> */
.L_x_2931:
        /* <DEDUP_REMOVED lines=18> */
.L_x_2932:
[----:B------:R-:W-:Y:S01]  /*0e10*/  LOP3.LUT P0, RZ, R88, 0x1f, RZ, 0xc0, !PT ;  /* 0x0000001f58ff7812 */ /* 0x000fe2000780c0ff */
[----:B--2---:R-:W-:Y:S01]  /*0e20*/  FADD.FTZ R40, R40, R37 ;  /* 0x0000002528287221 */ /* 0x004fe20000010000 */
[----:B------:R-:W-:Y:S01]  /*0e30*/  ULDC.U8 UR6, c[0x0][0x1f0] ;  /* 0x00007c0000067ab9 */ /* 0x000fe20000000000 */
[----:B-1----:R-:W-:Y:S01]  /*0e40*/  FADD.FTZ R41, R32, R39 ;  /* 0x0000002720297221 */ /* 0x002fe20000010000 */
[----:B------:R-:W-:Y:S01]  /*0e50*/  ISETP.NE.AND P2, PT, RZ, UR6, PT ;  /* 0x00000006ff007c0c */ /* 0x000fe2000bf45270 */
[----:B------:R-:W-:Y:S01]  /*0e60*/  WARPSYNC 0xffffffff ;  /* 0xffffffff00007948 */ /* 0x000fe20003800000 */
[----:B------:R-:W-:Y:S02]  /*0e70*/  ISETP.NE.U32.AND P1, PT, RZ, c[0x0][0x218], PT ;  /* 0x00008600ff007a0c */ /* 0x000fe40003f25070 */
[----:B------:R-:W-:Y:S02]  /*0e80*/  IADD3 R72, R72, c[0x0][0x160], RZ ;  /* 0x0000580048487a10 */ /* 0x000fe40007ffe0ff */
[----:B------:R-:W-:-:S03]  /*0e90*/  ISETP.NE.AND.EX P1, PT, RZ, c[0x0][0x21c], PT, P1 ;  /* 0x00008700ff007a0c */ /* 0x000fc60003f25310 */
[----:B------:R-:W-:-:S05]  /*0ea0*/  @!P0 IADD3 R75, R44, R101, RZ ;  /* 0x000000652c4b8210 */ /* 0x000fca0007ffe0ff */
[----:B------:R-:W-:Y:S04]  /*0eb0*/  @!P0 STS.64 [R75.X8+0x1800], R40 ;  /* 0x001800284b008388 */ /* 0x000fe80000008a00 */
[----:B------:R-:W-:Y:S01]  /*0ec0*/  BAR.SYNC.DEFER_BLOCKING 0x0 ;  /* 0x0000000000007b1d */ /* 0x000fe20000010000 */
[----:B------:R-:W-:-:S04]  /*0ed0*/  ISETP.NE.U32.AND P0, PT, RZ, c[0x0][0x258], PT ;  /* 0x00009600ff007a0c */ /* 0x000fc80003f05070 */
[----:B------:R-:W-:Y:S01]  /*0ee0*/  ISETP.NE.AND.EX P0, PT, RZ, c[0x0][0x25c], PT, P0 ;  /* 0x00009700ff007a0c */ /* 0x000fe20003f05300 */
[----:B------:R-:W1:Y:S04]  /*0ef0*/  LDS.128 R32, [R101.X8+0x1800] ;  /* 0x0018000065207984 */ /* 0x000e680000008c00 */
[----:B0-----:R-:W0:Y:S01]  /*0f00*/  LDS.128 R36, [R101.X8+0x1810] ;  /* 0x0018100065247984 */ /* 0x001e220000008c00 */
[----:B-1----:R-:W-:Y:S02]  /*0f10*/  FADD.FTZ R103, RZ, R32 ;  /* 0x00000020ff677221 */ /* 0x002fe40000010000 */
[----:B------:R-:W-:Y:S02]  /*0f20*/  FADD.FTZ R32, RZ, R33 ;  /* 0x00000021ff207221 */ /* 0x000fe40000010000 */
[----:B------:R-:W-:-:S02]  /*0f30*/  FADD.FTZ R103, R34, R103 ;  /* 0x0000006722677221 */ /* 0x000fc40000010000 */
[----:B------:R-:W-:Y:S02]  /*0f40*/  FADD.FTZ R32, R35, R32 ;  /* 0x0000002023207221 */ /* 0x000fe40000010000 */
[----:B0-----:R-:W-:Y:S02]  /*0f50*/  FADD.FTZ R103, R103, R36 ;  /* 0x0000002467677221 */ /* 0x001fe40000010000 */
[----:B------:R-:W-:Y:S02]  /*0f60*/  FADD.FTZ R32, R32, R37 ;  /* 0x0000002520207221 */ /* 0x000fe40000010000 */
[----:B------:R-:W-:Y:S02]  /*0f70*/  FADD.FTZ R38, R38, R103 ;  /* 0x0000006726267221 */ /* 0x000fe40000010000 */
[----:B------:R-:W-:Y:S02]  /*0f80*/  FADD.FTZ R33, R39, R32 ;  /* 0x0000002027217221 */ /* 0x000fe40000010000 */
[----:B------:R-:W-:-:S02]  /*0f90*/  FMUL.FTZ R38, R38, c[0x0][0x1e0] ;  /* 0x0000780026267a20 */ /* 0x000fc40000410000 */
[----:B------:R-:W-:-:S03]  /*0fa0*/  FMUL.FTZ R33, R33, c[0x0][0x1e0] ;  /* 0x0000780021217a20 */ /* 0x000fc60000410000 */
[----:B------:R-:W-:Y:S02]  /*0fb0*/  FSEL R32, R38, RZ, !P2 ;  /* 0x000000ff26207208 */ /* 0x000fe40005000000 */
[----:B------:R-:W-:-:S03]  /*0fc0*/  ISETP.NE.U32.AND P2, PT, RZ, c[0x0][0x258], PT ;  /* 0x00009600ff007a0c */ /* 0x000fc60003f45070 */
[-CC-:B------:R-:W-:Y:S02]  /*0fd0*/  FFMA.FTZ R82, R82, R33.reuse, R32.reuse ;  /* 0x0000002152527223 */ /* 0x180fe40000010020 */
[-CC-:B------:R-:W-:Y:S02]  /*0fe0*/  FFMA.FTZ R78, R78, R33.reuse, R32.reuse ;  /* 0x000000214e4e7223 */ /* 0x180fe40000010020 */
[-CC-:B------:R-:W-:Y:S02]  /*0ff0*/  FFMA.FTZ R86, R86, R33.reuse, R32.reuse ;  /* 0x0000002156567223 */ /* 0x180fe40000010020 */
[----:B------:R-:W-:Y:S02]  /*1000*/  FFMA.FTZ R42, R42, R33, R32 ;  /* 0x000000212a2a7223 */ /* 0x000fe40000010020 */
[----:B------:R-:W-:Y:S02]  /*1010*/  FADD.FTZ R87, R87, -R82 ;  /* 0x8000005257577221 */ /* 0x000fe40000010000 */
[----:B------:R-:W-:-:S02]  /*1020*/  FADD.FTZ R85, R85, -R78 ;  /* 0x8000004e55557221 */ /* 0x000fc40000010000 */
[-CC-:B------:R-:W-:Y:S02]  /*1030*/  FFMA.FTZ R79, R79, R33.reuse, R32.reuse ;  /* 0x000000214f4f7223 */ /* 0x180fe40000010020 */
[-C--:B------:R-:W-:Y:S02]  /*1040*/  FFMA.FTZ R81, R81, R33.reuse, R32 ;  /* 0x0000002151517223 */ /* 0x080fe40000010020 */
[----:B------:R-:W-:Y:S02]  /*1050*/  FADD.FTZ R89, R89, -R86 ;  /* 0x8000005659597221 */ /* 0x000fe40000010000 */
[----:B------:R-:W-:Y:S02]  /*1060*/  FADD.FTZ R77, R77, -R42 ;  /* 0x8000002a4d4d7221 */ /* 0x000fe40000010000 */
[----:B------:R-:W-:Y:S02]  /*1070*/  FFMA.FTZ R94, R94, R33, R32 ;  /* 0x000000215e5e7223 */ /* 0x000fe40000010020 */
[----:B------:R-:W-:-:S02]  /*1080*/  FMUL.FTZ R40, R74, R87 ;  /* 0x000000574a287220 */ /* 0x000fc40000410000 */
[-CC-:B------:R-:W-:Y:S02]  /*1090*/  FFMA.FTZ R37, R83, R33.reuse, R32.reuse ;  /* 0x0000002153257223 */ /* 0x180fe40000010020 */
[----:B------:R-:W-:Y:S02]  /*10a0*/  FFMA.FTZ R98, R98, R33, R32 ;  /* 0x0000002162627223 */ /* 0x000fe40000010020 */
[----:B------:R-:W-:Y:S02]  /*10b0*/  FMUL.FTZ R34, R74, R85 ;  /* 0x000000554a227220 */ /* 0x000fe40000410000 */
[----:B------:R-:W-:Y:S02]  /*10c0*/  FADD.FTZ R79, R80, -R79 ;  /* 0x8000004f504f7221 */ /* 0x000fe40000010000 */
[----:B------:R-:W-:Y:S02]  /*10d0*/  FADD.FTZ R81, R90, -R81 ;  /* 0x800000515a517221 */ /* 0x000fe40000010000 */
[----:B------:R-:W-:-:S02]  /*10e0*/  FMUL.FTZ R78, R74, R89 ;  /* 0x000000594a4e7220 */ /* 0x000fc40000410000 */
[----:B------:R-:W-:Y:S02]  /*10f0*/  FMUL.FTZ R80, R74, R77 ;  /* 0x0000004d4a507220 */ /* 0x000fe40000410000 */
[----:B------:R-:W-:Y:S02]  /*1100*/  FADD.FTZ R93, R93, -R94 ;  /* 0x8000005e5d5d7221 */ /* 0x000fe40000010000 */
[----:B-----5:R-:W-:Y:S02]  /*1110*/  @P1 FADD.FTZ R40, R19, R40 ;  /* 0x0000002813281221 */ /* 0x020fe40000010000 */
[----:B------:R-:W-:Y:S02]  /*1120*/  FADD.FTZ R37, R76, -R37 ;  /* 0x800000254c257221 */ /* 0x000fe40000010000 */
[----:B------:R-:W-:Y:S02]  /*1130*/  FADD.FTZ R99, R99, -R98 ;  /* 0x8000006263637221 */ /* 0x000fe40000010000 */
[----:B------:R-:W-:-:S02]  /*1140*/  @P1 FADD.FTZ R34, R17, R34 ;  /* 0x0000002211221221 */ /* 0x000fc40000010000 */
[C---:B------:R-:W-:Y:S02]  /*1150*/  FMUL.FTZ R35, R74.reuse, R79 ;  /* 0x0000004f4a237220 */ /* 0x040fe40000410000 */
[----:B------:R-:W-:Y:S02]  /*1160*/  FFMA.FTZ R95, R95, R33, R32 ;  /* 0x000000215f5f7223 */ /* 0x000fe40000010020 */
[C---:B------:R-:W-:Y:S02]  /*1170*/  FMUL.FTZ R39, R74.reuse, R81 ;  /* 0x000000514a277220 */ /* 0x040fe40000410000 */
[----:B------:R-:W-:Y:S02]  /*1180*/  @P1 FADD.FTZ R78, R21, R78 ;  /* 0x0000004e154e1221 */ /* 0x000fe40000010000 */
[----:B------:R-:W-:Y:S02]  /*1190*/  @P1 FADD.FTZ R80, R23, R80 ;  /* 0x0000005017501221 */ /* 0x000fe40000010000 */
[----:B------:R-:W-:-:S02]  /*11a0*/  FMUL.FTZ R82, R74, R93 ;  /* 0x0000005d4a527220 */ /* 0x000fc40000410000 */
[----:B------:R-:W-:Y:S02]  /*11b0*/  FFMA.FTZ R91, R91, R33, R32 ;  /* 0x000000215b5b7223 */ /* 0x000fe40000010020 */
[----:B------:R-:W-:Y:S02]  /*11c0*/  FMUL.FTZ R41, R40, R97 ;  /* 0x0000006128297220 */ /* 0x000fe40000410000 */
[C---:B------:R-:W-:Y:S02]  /*11d0*/  FMUL.FTZ R81, R74.reuse, R37 ;  /* 0x000000254a517220 */ /* 0x040fe40000410000 */
[----:B------:R-:W-:Y:S02]  /*11e0*/  FMUL.FTZ R86, R74, R99 ;  /* 0x000000634a567220 */ /* 0x000fe40000410000 */
[----:B------:R-:W-:Y:S01]  /*11f0*/  FMUL.FTZ R38, R34, R97 ;  /* 0x0000006122267220 */ /* 0x000fe20000410000 */
[----:B------:R-:W-:Y:S01]  /*1200*/  F2F.BF16.F32 R41, R41 ;  /* 0x0000002900297304 */ /* 0x000fe20000202000 */
[----:B------:R-:W-:-:S02]  /*1210*/  @P1 FADD.FTZ R35, R16, R35 ;  /* 0x0000002310231221 */ /* 0x000fc40000010000 */
[----:B------:R-:W-:Y:S02]  /*1220*/  FADD.FTZ R95, R96, -R95 ;  /* 0x8000005f605f7221 */ /* 0x000fe40000010000 */
[----:B------:R-:W-:Y:S02]  /*1230*/  FFMA.FTZ R33, R43, R33, R32 ;  /* 0x000000212b217223 */ /* 0x000fe40000010020 */
[----:B------:R-:W-:Y:S01]  /*1240*/  @P1 FADD.FTZ R39, R18, R39 ;  /* 0x0000002712271221 */ /* 0x000fe20000010000 */
[----:B------:R-:W-:Y:S01]  /*1250*/  F2F.BF16.F32 R38, R38 ;  /* 0x0000002600267304 */ /* 0x000fe20000202000 */
[-C--:B------:R-:W-:Y:S02]  /*1260*/  FMUL.FTZ R36, R78, R97.reuse ;  /* 0x000000614e247220 */ /* 0x080fe40000410000 */
[----:B------:R-:W-:Y:S02]  /*1270*/  FMUL.FTZ R42, R80, R97 ;  /* 0x00000061502a7220 */ /* 0x000fe40000410000 */
[----:B------:R-:W-:-:S02]  /*1280*/  @P1 FADD.FTZ R82, R25, R82 ;  /* 0x0000005219521221 */ /* 0x000fc40000010000 */
[----:B------:R-:W-:Y:S01]  /*1290*/  FADD.FTZ R91, R92, -R91 ;  /* 0x8000005b5c5b7221 */ /* 0x000fe20000010000 */
[----:B------:R0:W-:Y:S01]  /*12a0*/  F2F.BF16.F32 R90, R36 ;  /* 0x00000024005a7304 */ /* 0x0001e20000202000 */
[----:B------:R-:W-:Y:S02]  /*12b0*/  @P1 FADD.FTZ R81, R22, R81 ;  /* 0x0000005116511221 */ /* 0x000fe40000010000 */
[----:B------:R-:W-:Y:S02]  /*12c0*/  @P1 FADD.FTZ R86, R27, R86 ;  /* 0x000000561b561221 */ /* 0x000fe40000010000 */
[----:B------:R-:W-:Y:S02]  /*12d0*/  FMUL.FTZ R75, R35, R97 ;  /* 0x00000061234b7220 */ /* 0x000fe40000410000 */
[----:B------:R-:W-:Y:S01]  /*12e0*/  FMUL.FTZ R87, R74, R95 ;  /* 0x0000005f4a577220 */ /* 0x000fe20000410000 */
[----:B------:R1:W2:Y:S01]  /*12f0*/  F2F.BF16.F32 R77, R42 ;  /* 0x0000002a004d7304 */ /* 0x0002a20000202000 */
[----:B------:R-:W-:Y:S01]  /*1300*/  FADD.FTZ R33, R84, -R33 ;  /* 0x8000002154217221 */ /* 0x000fe20000010000 */
[----:B0-----:R-:W-:Y:S01]  /*1310*/  @P0 LEA R36, P3, R73, c[0x0][0x258], 0x4 ;  /* 0x0000960049240a11 */ /* 0x001fe200078620ff */
[----:B------:R-:W-:-:S02]  /*1320*/  FMUL.FTZ R85, R39, R97 ;  /* 0x0000006127557220 */ /* 0x000fc40000410000 */
[----:B------:R-:W-:Y:S02]  /*1330*/  FMUL.FTZ R76, R82, R97 ;  /* 0x00000061524c7220 */ /* 0x000fe40000410000 */
[----:B------:R-:W-:Y:S01]  /*1340*/  FMUL.FTZ R79, R74, R91 ;  /* 0x0000005b4a4f7220 */ /* 0x000fe20000410000 */
[----:B------:R-:W0:Y:S01]  /*1350*/  F2F.BF16.F32 R75, R75 ;  /* 0x0000004b004b7304 */ /* 0x000e220000202000 */
[-C--:B------:R-:W-:Y:S02]  /*1360*/  FMUL.FTZ R37, R81, R97.reuse ;  /* 0x0000006151257220 */ /* 0x080fe40000410000 */
[----:B-1----:R-:W-:Y:S02]  /*1370*/  FMUL.FTZ R42, R86, R97 ;  /* 0x00000061562a7220 */ /* 0x002fe40000410000 */
[----:B------:R-:W-:Y:S02]  /*1380*/  @P1 FADD.FTZ R87, R26, R87 ;  /* 0x000000571a571221 */ /* 0x000fe40000010000 */
[----:B------:R-:W-:Y:S01]  /*1390*/  FMUL.FTZ R89, R74, R33 ;  /* 0x000000214a597220 */ /* 0x000fe20000410000 */
[----:B------:R1:W-:Y:S01]  /*13a0*/  F2F.BF16.F32 R91, R37 ;  /* 0x00000025005b7304 */ /* 0x0003e20000202000 */
[----:B------:R-:W-:Y:S01]  /*13b0*/  @P1 FADD.FTZ R79, R20, R79 ;  /* 0x0000004f144f1221 */ /* 0x000fe20000010000 */
[----:B--2---:R-:W-:Y:S01]  /*13c0*/  SHF.L.U32 R77, R77, 0x10, RZ ;  /* 0x000000104d4d7819 */ /* 0x004fe200000006ff */
[----:B------:R-:W-:-:S02]  /*13d0*/  FMUL.FTZ R43, R87, R97 ;  /* 0x00000061572b7220 */ /* 0x000fc40000410000 */
[----:B------:R-:W-:Y:S01]  /*13e0*/  @P1 FADD.FTZ R89, R24, R89 ;  /* 0x0000005918591221 */ /* 0x000fe20000010000 */
[----:B------:R-:W-:Y:S01]  /*13f0*/  ISETP.NE.AND.EX P1, PT, RZ, c[0x0][0x25c], PT, P2 ;  /* 0x00009700ff007a0c */ /* 0x000fe20003f25320 */
[-C--:B------:R-:W-:Y:S01]  /*1400*/  FMUL.FTZ R83, R79, R97.reuse ;  /* 0x000000614f537220 */ /* 0x080fe20000410000 */
[----:B------:R-:W2:Y:S01]  /*1410*/  F2F.BF16.F32 R85, R85 ;  /* 0x0000005500557304 */ /* 0x000ea20000202000 */
[----:B------:R-:W-:Y:S01]  /*1420*/  FMUL.FTZ R97, R89, R97 ;  /* 0x0000006159617220 */ /* 0x000fe20000410000 */
[----:B------:R-:W-:Y:S02]  /*1430*/  SEL R32, R35, R28, P1 ;  /* 0x0000001c23207207 */ /* 0x000fe40000800000 */
[----:B------:R-:W-:Y:S02]  /*1440*/  SEL R33, R34, R29, P1 ;  /* 0x0000001d22217207 */ /* 0x000fe40000800000 */
[----:B------:R-:W-:Y:S01]  /*1450*/  SEL R34, R39, R30, P1 ;  /* 0x0000001e27227207 */ /* 0x000fe20000800000 */
[----:B------:R-:W-:Y:S01]  /*1460*/  IMAD.WIDE.U32 R38, R38, 0x10000, RZ ;  /* 0x0001000026267825 */ /* 0x000fe200078e00ff */
[----:B------:R-:W3:Y:S01]  /*1470*/  F2F.BF16.F32 R76, R76 ;  /* 0x0000004c004c7304 */ /* 0x000ee20000202000 */
[----:B------:R-:W-:-:S02]  /*1480*/  SEL R35, R40, R31, P1 ;  /* 0x0000001f28237207 */ /* 0x000fc40000800000 */
[----:B-1----:R-:W-:Y:S02]  /*1490*/  @P0 LEA.HI.X R37, R73, c[0x0][0x25c], RZ, 0x4, P3 ;  /* 0x0000970049250a11 */ /* 0x002fe400018f24ff */
[----:B------:R-:W-:Y:S02]  /*14a0*/  @P0 LEA R74, P3, R2, c[0x0][0x258], 0x4 ;  /* 0x00009600024a0a11 */ /* 0x000fe400078620ff */
[----:B0-----:R-:W-:Y:S01]  /*14b0*/  LOP3.LUT R38, R38, R75, RZ, 0xfc, !PT ;  /* 0x0000004b26267212 */ /* 0x001fe200078efcff */
[----:B------:R-:W0:Y:S01]  /*14c0*/  F2F.BF16.F32 R42, R42 ;  /* 0x0000002a002a7304 */ /* 0x000e220000202000 */
[----:B------:R1:W-:Y:S01]  /*14d0*/  @P0 STG.E.128 [R36.64], R32 ;  /* 0x0000002024000986 */ /* 0x0003e2000c101d04 */
[----:B------:R-:W-:-:S06]  /*14e0*/  @P0 LEA.HI.X R75, R2, c[0x0][0x25c], RZ, 0x4, P3 ;  /* 0x00009700024b0a11 */ /* 0x000fcc00018f24ff */
[----:B------:R4:W0:Y:S08]  /*14f0*/  F2F.BF16.F32 R84, R43 ;  /* 0x0000002b00547304 */ /* 0x0008300000202000 */
[----:B------:R-:W0:Y:S01]  /*1500*/  F2F.BF16.F32 R83, R83 ;  /* 0x0000005300537304 */ /* 0x000e220000202000 */
[----:B----4-:R-:W-:Y:S01]  /*1510*/  SHF.L.U32 R43, R41, 0x10, RZ ;  /* 0x00000010292b7819 */ /* 0x010fe200000006ff */
[----:B------:R-:W-:Y:S01]  /*1520*/  IMAD.WIDE.U32 R40, R90, 0x10000, RZ ;  /* 0x000100005a287825 */ /* 0x000fe200078e00ff */
[----:B-1----:R-:W-:-:S02]  /*1530*/  LEA R36, P3, R2, c[0x0][0x248], 0x3 ;  /* 0x0000920002247a11 */ /* 0x002fc400078618ff */
[----:B--2---:R-:W-:Y:S02]  /*1540*/  LOP3.LUT R39, R39, R43, R85, 0xfe, !PT ;  /* 0x0000002b27277212 */ /* 0x004fe400078efe55 */
[----:B------:R-:W-:Y:S01]  /*1550*/  LOP3.LUT R41, R41, R77, R91, 0xfe, !PT ;  /* 0x0000004d29297212 */ /* 0x000fe200078efe5b */
[----:B------:R-:W1:Y:S01]  /*1560*/  F2F.BF16.F32 R97, R97 ;  /* 0x0000006100617304 */ /* 0x000e620000202000 */
[----:B---3--:R-:W-:Y:S01]  /*1570*/  IMAD.WIDE.U32 R76, R76, 0x10000, RZ ;  /* 0x000100004c4c7825 */ /* 0x008fe200078e00ff */
[----:B0-----:R-:W-:Y:S02]  /*1580*/  SHF.L.U32 R43, R42, 0x10, RZ ;  /* 0x000000102a2b7819 */ /* 0x001fe400000006ff */
[----:B------:R-:W-:Y:S02]  /*1590*/  LEA R42, P2, R73, c[0x0][0x248], 0x3 ;  /* 0x00009200492a7a11 */ /* 0x000fe400078418ff */
[----:B------:R-:W-:Y:S02]  /*15a0*/  LOP3.LUT R77, R77, R43, R84, 0xfe, !PT ;  /* 0x0000002b4d4d7212 */ /* 0x000fe400078efe54 */
[----:B------:R-:W-:-:S02]  /*15b0*/  SEL R33, R78, R29, P1 ;  /* 0x0000001d4e217207 */ /* 0x000fc40000800000 */
[----:B------:R-:W-:Y:S02]  /*15c0*/  LEA.HI.X R37, R2, c[0x0][0x24c], RZ, 0x3, P3 ;  /* 0x0000930002257a11 */ /* 0x000fe400018f1cff */
[----:B------:R-:W-:Y:S02]  /*15d0*/  LEA.HI.X R43, R73, c[0x0][0x24c], RZ, 0x3, P2 ;  /* 0x00009300492b7a11 */ /* 0x000fe400010f1cff */
[----:B------:R-:W-:Y:S02]  /*15e0*/  SEL R35, R80, R31, P1 ;  /* 0x0000001f50237207 */ /* 0x000fe40000800000 */
[C---:B------:R-:W-:Y:S01]  /*15f0*/  @P0 LEA R78, P3, R0.reuse, c[0x0][0x258], 0x4 ;  /* 0x00009600004e0a11 */ /* 0x040fe200078620ff */
[----:B------:R0:W-:Y:S01]  /*1600*/  STG.E.64 [R42.64], R38 ;  /* 0x000000262a007986 */ /* 0x0001e2000c101b04 */
[----:B------:R-:W-:Y:S02]  /*1610*/  LEA R80, P2, R0, c[0x0][0x248], 0x3 ;  /* 0x0000920000507a11 */ /* 0x000fe400078418ff */
[----:B------:R-:W-:-:S02]  /*1620*/  SEL R32, R79, R28, P1 ;  /* 0x0000001c4f207207 */ /* 0x000fc40000800000 */
[----:B------:R-:W-:Y:S02]  /*1630*/  SEL R34, R81, R30, P1 ;  /* 0x0000001e51227207 */ /* 0x000fe40000800000 */
[----:B------:R-:W-:Y:S02]  /*1640*/  LOP3.LUT R40, R40, R83, RZ, 0xfc, !PT ;  /* 0x0000005328287212 */ /* 0x000fe400078efcff */
[----:B------:R-:W-:Y:S01]  /*1650*/  SEL R28, R89, R28, P1 ;  /* 0x0000001c591c7207 */ /* 0x000fe20000800000 */
[----:B------:R0:W-:Y:S01]  /*1660*/  @P0 STG.E.128 [R74.64], R32 ;  /* 0x000000204a000986 */ /* 0x0001e2000c101d04 */
[----:B------:R-:W-:Y:S02]  /*1670*/  SEL R29, R82, R29, P1 ;  /* 0x0000001d521d7207 */ /* 0x000fe40000800000 */
[----:B------:R-:W-:Y:S01]  /*1680*/  SEL R30, R87, R30, P1 ;  /* 0x0000001e571e7207 */ /* 0x000fe20000800000 */
[----:B------:R0:W-:Y:S01]  /*1690*/  STG.E.64 [R36.64], R40 ;  /* 0x0000002824007986 */ /* 0x0001e2000c101b04 */
[----:B------:R-:W-:-:S02]  /*16a0*/  SEL R31, R86, R31, P1 ;  /* 0x0000001f561f7207 */ /* 0x000fc40000800000 */
[----:B------:R-:W-:Y:S02]  /*16b0*/  @P0 LEA.HI.X R79, R0, c[0x0][0x25c], RZ, 0x4, P3 ;  /* 0x00009700004f0a11 */ /* 0x000fe400018f24ff */
[----:B-1----:R-:W-:Y:S02]  /*16c0*/  LOP3.LUT R76, R76, R97, RZ, 0xfc, !PT ;  /* 0x000000614c4c7212 */ /* 0x002fe400078efcff */
        /* <DEDUP_REMOVED lines=8> */
.L_x_2929:
[----:B------:R-:W-:Y:S02]  /*1750*/  MOV R44, R46 ;  /* 0x0000002e002c7202 */ /* 0x000fe40000000f00 */
[----:B------:R-:W-:Y:S02]  /*1760*/  MOV R46, R48 ;  /* 0x00000030002e7202 */ /* 0x000fe40000000f00 */
[----:B------:R-:W-:Y:S01]  /*1770*/  MOV R6, R60 ;  /* 0x0000003c00067202 */ /* 0x000fe20000000f00 */
[----:B------:R-:W-:Y:S01]  /*1780*/  IMAD.MOV.U32 R60, RZ, RZ, R62 ;  /* 0x000000ffff3c7224 */ /* 0x000fe200078e003e */
        /* <DEDUP_REMOVED lines=10> */
.L_x_2926:
[----:B------:R-:W0:Y:S01]  /*1830*/  S2UR UR6, SR_CTAID.X ;  /* 0x00000000000679c3 */ /* 0x000e220000002500 */
[----:B------:R-:W0:Y:S01]  /*1840*/  S2R R0, SR_TID.X ;  /* 0x0000000000007919 */ /* 0x000e220000002100 */
[----:B------:R-:W-:Y:S01]  /*1850*/  HFMA2.MMA R9, -RZ, RZ, 0, 9.5367431640625e-07 ;  /* 0x00000010ff097435 */ /* 0x000fe200000001ff */
        /* <DEDUP_REMOVED lines=12> */
.L_x_2927:
[----:B------:R-:W-:Y:S01]  /*1920*/  HFMA2.MMA R36, -RZ, RZ, 0, 9.5367431640625e-07 ;  /* 0x00000010ff247435 */ /* 0x000fe200000001ff */
[----:B------:R-:W-:-:S02]  /*1930*/  MOV R35, R37 ;  /* 0x0000002500237202 */ /* 0x000fc40000000f00 */
[----:B------:R-:W-:Y:S02]  /*1940*/  MOV R38, 0x1f ;  /* 0x0000001f00267802 */ /* 0x000fe40000000f00 */
[----:B------:R-:W-:Y:S02]  /*1950*/  MOV R41, 0xffffffff ;  /* 0xffffffff00297802 */ /* 0x000fe40000000f00 */
[----:B------:R-:W-:Y:S02]  /*1960*/  MOV R32, 0x1980 ;  /* 0x0000198000207802 */ /* 0x000fe40000000f00 */
[----:B-----5:R-:W-:Y:S05]  /*1970*/  CALL.REL.NOINC `($__internal_81_$__cuda_sm70_shflsync_down_p) ;  /* 0x0000046000007944 */ /* 0x020fea0003c00000 */
[----:B-1----:R-:W-:Y:S01]  /*1980*/  MOV R34, R35 ;  /* 0x0000002300227202 */ /* 0x002fe20000000f00 */
[----:B0-----:R-:W-:Y:S05]  /*1990*/  BRA `(.L_x_2931) ;  /* 0xfffff35000007947 */ /* 0x001fea000383ffff */
.L_x_2928:
[----:B------:R-:W-:Y:S01]  /*19a0*/  HFMA2.MMA R36, -RZ, RZ, 0, 9.5367431640625e-07 ;  /* 0x00000010ff247435 */ /* 0x000fe200000001ff */
[----:B------:R-:W-:Y:S02]  /*19b0*/  MOV R35, R39 ;  /* 0x0000002700237202 */ /* 0x000fe40000000f00 */
[----:B------:R-:W-:Y:S02]  /*19c0*/  MOV R38, 0x1f ;  /* 0x0000001f00267802 */ /* 0x000fe40000000f00 */
[----:B------:R-:W-:-:S02]  /*19d0*/  MOV R41, 0xffffffff ;  /* 0xffffffff00297802 */ /* 0x000fc40000000f00 */
[----:B------:R-:W-:Y:S02]  /*19e0*/  MOV R32, 0x1a00 ;  /* 0x00001a0000207802 */ /* 0x000fe40000000f00 */
[----:B01---5:R-:W-:Y:S05]  /*19f0*/  CALL.REL.NOINC `($__internal_81_$__cuda_sm70_shflsync_down_p) ;  /* 0x000003e000007944 */ /* 0x023fea0003c00000 */
[----:B------:R-:W-:Y:S01]  /*1a00*/  FADD.FTZ R37, R37, R34 ;  /* 0x0000002225257221 */ /* 0x000fe20000010000 */
[----:B0-----:R-:W-:Y:S01]  /*1a10*/  HFMA2.MMA R36, -RZ, RZ, 0, 4.76837158203125e-07 ;  /* 0x00000008ff247435 */ /* 0x001fe200000001ff */
[----:B-1----:R-:W-:Y:S01]  /*1a20*/  FADD.FTZ R40, R39, R35 ;  /* 0x0000002327287221 */ /* 0x002fe20000010000 */
[----:B------:R-:W-:Y:S01]  /*1a30*/  MOV R41, 0xffffffff ;  /* 0xffffffff00297802 */ /* 0x000fe20000000f00 */
[----:B------:R-:W-:Y:S01]  /*1a40*/  IMAD.MOV.U32 R38, RZ, RZ, 0x1f ;  /* 0x0000001fff267424 */ /* 0x000fe200078e00ff */
[----:B------:R-:W-:Y:S02]  /*1a50*/  MOV R35, R37 ;  /* 0x0000002500237202 */ /* 0x000fe40000000f00 */
[----:B------:R-:W-:Y:S02]  /*1a60*/  MOV R32, 0x1a80 ;  /* 0x00001a8000207802 */ /* 0x000fe40000000f00 */
[----:B------:R-:W-:Y:S05]  /*1a70*/  CALL.REL.NOINC `($__internal_81_$__cuda_sm70_shflsync_down_p) ;  /* 0x0000036000007944 */ /* 0x000fea0003c00000 */
[----:B0-----:R-:W-:Y:S01]  /*1a80*/  HFMA2.MMA R36, -RZ, RZ, 0, 4.76837158203125e-07 ;  /* 0x00000008ff247435 */ /* 0x001fe200000001ff */
[----:B-1----:R-:W-:Y:S02]  /*1a90*/  MOV R34, R35 ;  /* 0x0000002300227202 */ /* 0x002fe40000000f00 */
[----:B------:R-:W-:-:S02]  /*1aa0*/  MOV R35, R40 ;  /* 0x0000002800237202 */ /* 0x000fc40000000f00 */
[----:B------:R-:W-:Y:S02]  /*1ab0*/  MOV R38, 0x1f ;  /* 0x0000001f00267802 */ /* 0x000fe40000000f00 */
[----:B------:R-:W-:Y:S02]  /*1ac0*/  MOV R41, 0xffffffff ;  /* 0xffffffff00297802 */ /* 0x000fe40000000f00 */
[----:B------:R-:W-:Y:S02]  /*1ad0*/  MOV R32, 0x1af0 ;  /* 0x00001af000207802 */ /* 0x000fe40000000f00 */
[----:B------:R-:W-:Y:S05]  /*1ae0*/  CALL.REL.NOINC `($__internal_81_$__cuda_sm70_shflsync_down_p) ;  /* 0x000002f000007944 */ /* 0x000fea0003c00000 */
[----:B------:R-:W-:Y:S01]  /*1af0*/  FADD.FTZ R37, R34, R37 ;  /* 0x0000002522257221 */ /* 0x000fe20000010000 */
[----:B0-----:R-:W-:Y:S01]  /*1b00*/  HFMA2.MMA R36, -RZ, RZ, 0, 2.384185791015625e-07 ;  /* 0x00000004ff247435 */ /* 0x001fe200000001ff */
[----:B-1----:R-:W-:Y:S01]  /*1b10*/  FADD.FTZ R40, R40, R35 ;  /* 0x0000002328287221 */ /* 0x002fe20000010000 */
[----:B------:R-:W-:Y:S02]  /*1b20*/  MOV R38, 0x1f ;  /* 0x0000001f00267802 */ /* 0x000fe40000000f00 */
[----:B------:R-:W-:Y:S02]  /*1b30*/  MOV R41, 0xffffffff ;  /* 0xffffffff00297802 */ /* 0x000fe40000000f00 */
[----:B------:R-:W-:-:S02]  /*1b40*/  MOV R35, R37 ;  /* 0x0000002500237202 */ /* 0x000fc40000000f00 */
[----:B------:R-:W-:Y:S02]  /*1b50*/  MOV R32, 0x1b70 ;  /* 0x00001b7000207802 */ /* 0x000fe40000000f00 */
[----:B------:R-:W-:Y:S05]  /*1b60*/  CALL.REL.NOINC `($__internal_81_$__cuda_sm70_shflsync_down_p) ;  /* 0x0000027000007944 */ /* 0x000fea0003c00000 */
[----:B0-----:R-:W-:Y:S01]  /*1b70*/  HFMA2.MMA R36, -RZ, RZ, 0, 2.384185791015625e-07 ;  /* 0x00000004ff247435 */ /* 0x001fe200000001ff */
[----:B-1----:R-:W-:Y:S02]  /*1b80*/  MOV R34, R35 ;  /* 0x0000002300227202 */ /* 0x002fe40000000f00 */
[----:B------:R-:W-:Y:S02]  /*1b90*/  MOV R35, R40 ;  /* 0x0000002800237202 */ /* 0x000fe40000000f00 */
[----:B------:R-:W-:Y:S02]  /*1ba0*/  MOV R38, 0x1f ;  /* 0x0000001f00267802 */ /* 0x000fe40000000f00 */
[----:B------:R-:W-:Y:S02]  /*1bb0*/  MOV R41, 0xffffffff ;  /* 0xffffffff00297802 */ /* 0x000fe40000000f00 */
[----:B------:R-:W-:Y:S02]  /*1bc0*/  MOV R32, 0x1be0 ;  /* 0x00001be000207802 */ /* 0x000fe40000000f00 */
[----:B------:R-:W-:Y:S05]  /*1bd0*/  CALL.REL.NOINC `($__internal_81_$__cuda_sm70_shflsync_down_p) ;  /* 0x0000020000007944 */ /* 0x000fea0003c00000 */
[----:B------:R-:W-:Y:S01]  /*1be0*/  FADD.FTZ R37, R34, R37 ;  /* 0x0000002522257221 */ /* 0x000fe20000010000 */
[----:B0-----:R-:W-:Y:S01]  /*1bf0*/  HFMA2.MMA R36, -RZ, RZ, 0, 1.1920928955078125e-07 ;  /* 0x00000002ff247435 */ /* 0x001fe200000001ff */
[----:B-1----:R-:W-:Y:S01]  /*1c00*/  FADD.FTZ R40, R40, R35 ;  /* 0x0000002328287221 */ /* 0x002fe20000010000 */
[----:B------:R-:W-:Y:S01]  /*1c10*/  MOV R41, 0xffffffff ;  /* 0xffffffff00297802 */ /* 0x000fe20000000f00 */
[----:B------:R-:W-:Y:S01]  /*1c20*/  IMAD.MOV.U32 R38, RZ, RZ, 0x1f ;  /* 0x0000001fff267424 */ /* 0x000fe200078e00ff */
[----:B------:R-:W-:-:S02]  /*1c30*/  MOV R35, R37 ;  /* 0x0000002500237202 */ /* 0x000fc40000000f00 */
[----:B------:R-:W-:Y:S02]  /*1c40*/  MOV R32, 0x1c60 ;  /* 0x00001c6000207802 */ /* 0x000fe40000000f00 */
[----:B------:R-:W-:Y:S05]  /*1c50*/  CALL.REL.NOINC `($__internal_81_$__cuda_sm70_shflsync_down_p) ;  /* 0x0000018000007944 */ /* 0x000fea0003c00000 */
[----:B0-----:R-:W-:Y:S01]  /*1c60*/  HFMA2.MMA R36, -RZ, RZ, 0, 1.1920928955078125e-07 ;  /* 0x00000002ff247435 */ /* 0x001fe200000001ff */
[----:B-1----:R-:W-:Y:S02]  /*1c70*/  MOV R34, R35 ;  /* 0x0000002300227202 */ /* 0x002fe40000000f00 */
[----:B------:R-:W-:Y:S02]  /*1c80*/  MOV R35, R40 ;  /* 0x0000002800237202 */ /* 0x000fe40000000f00 */
[----:B------:R-:W-:Y:S02]  /*1c90*/  MOV R38, 0x1f ;  /* 0x0000001f00267802 */ /* 0x000fe40000000f00 */
[----:B------:R-:W-:Y:S02]  /*1ca0*/  MOV R41, 0xffffffff ;  /* 0xffffffff00297802 */ /* 0x000fe40000000f00 */
[----:B------:R-:W-:Y:S02]  /*1cb0*/  MOV R32, 0x1cd0 ;  /* 0x00001cd000207802 */ /* 0x000fe40000000f00 */
[----:B------:R-:W-:Y:S05]  /*1cc0*/  CALL.REL.NOINC `($__internal_81_$__cuda_sm70_shflsync_down_p) ;  /* 0x0000011000007944 */ /* 0x000fea0003c00000 */
[----:B------:R-:W-:Y:S01]  /*1cd0*/  FADD.FTZ R37, R34, R37 ;  /* 0x0000002522257221 */ /* 0x000fe20000010000 */
[----:B0-----:R-:W-:Y:S01]  /*1ce0*/  HFMA2.MMA R36, -RZ, RZ, 0, 5.9604644775390625e-08 ;  /* 0x00000001ff247435 */ /* 0x001fe200000001ff */
[----:B-1----:R-:W-:Y:S01]  /*1cf0*/  FADD.FTZ R39, R40, R35 ;  /* 0x0000002328277221 */ /* 0x002fe20000010000 */
[----:B------:R-:W-:-:S02]  /*1d00*/  MOV R38, 0x1f ;  /* 0x0000001f00267802 */ /* 0x000fc40000000f00 */
[----:B------:R-:W-:Y:S02]  /*1d10*/  MOV R41, 0xffffffff ;  /* 0xffffffff00297802 */ /* 0x000fe40000000f00 */
[----:B------:R-:W-:Y:S02]  /*1d20*/  MOV R35, R37 ;  /* 0x0000002500237202 */ /* 0x000fe40000000f00 */
[----:B------:R-:W-:Y:S02]  /*1d30*/  MOV R32, 0x1d50 ;  /* 0x00001d5000207802 */ /* 0x000fe40000000f00 */
[----:B------:R-:W-:Y:S05]  /*1d40*/  CALL.REL.NOINC `($__internal_81_$__cuda_sm70_shflsync_down_p) ;  /* 0x0000009000007944 */ /* 0x000fea0003c00000 */
[----:B0-----:R-:W-:Y:S01]  /*1d50*/  HFMA2.MMA R36, -RZ, RZ, 0, 5.9604644775390625e-08 ;  /* 0x00000001ff247435 */ /* 0x001fe200000001ff */
[----:B-1----:R-:W-:Y:S02]  /*1d60*/  MOV R40, R35 ;  /* 0x0000002300287202 */ /* 0x002fe40000000f00 */
[----:B------:R-:W-:Y:S02]  /*1d70*/  MOV R35, R39 ;  /* 0x0000002700237202 */ /* 0x000fe40000000f00 */
[----:B------:R-:W-:Y:S02]  /*1d80*/  MOV R38, 0x1f ;  /* 0x0000001f00267802 */ /* 0x000fe40000000f00 */
[----:B------:R-:W-:-:S02]  /*1d90*/  MOV R41, 0xffffffff ;  /* 0xffffffff00297802 */ /* 0x000fc40000000f00 */
[----:B------:R-:W-:Y:S02]  /*1da0*/  MOV R32, 0x1dc0 ;  /* 0x00001dc000207802 */ /* 0x000fe40000000f00 */
[----:B------:R-:W-:Y:S05]  /*1db0*/  CALL.REL.NOINC `($__internal_81_$__cuda_sm70_shflsync_down_p) ;  /* 0x0000002000007944 */ /* 0x000fea0003c00000 */
[----:B-1----:R-:W-:Y:S01]  /*1dc0*/  MOV R32, R35 ;  /* 0x0000002300207202 */ /* 0x002fe20000000f00 */
[----:B0-----:R-:W-:Y:S05]  /*1dd0*/  BRA `(.L_x_2932) ;  /* 0xfffff03000007947 */ /* 0x001fea000383ffff */
        .weak           $__internal_81_$__cuda_sm70_shflsync_down_p
        .type           $__internal_81_$__cuda_sm70_shflsync_down_p,@function
        .size           $__internal_81_$__cuda_sm70_shflsync_down_p,(.L_x_6730 - $__internal_81_$__cuda_sm70_shflsync_down_p)
$__internal_81_$__cuda_sm70_shflsync_down_p:
[----:B------:R-:W-:Y:S01]  /*1de0*/  HFMA2.MMA R33, -RZ, RZ, 0, 0 ;  /* 0x00000000ff217435 */ /* 0x000fe200000001ff */
[----:B------:R-:W-:Y:S04]  /*1df0*/  WARPSYNC R41 ;  /* 0x0000002900007348 */ /* 0x000fe80003800000 */
[----:B------:R0:W1:Y:S01]  /*1e00*/  SHFL.DOWN PT, R35, R35, R36, R38 ;  /* 0x0800002423237389 */ /* 0x00006200000e0026 */
[----:B------:R-:W-:Y:S05]  /*1e10*/  RET.REL.NODEC R32 `(_ZN10layer_norm13ln_bwd_kernelINS_13Kernel_traitsIf13__nv_bfloat16fS2_fjLj1536ELj1ELj1ELj4ELj8ENS_18Kernel_traits_baseILj1536EfS2_fS2_fjLj128EEEEELb0ELb0ELb0ELb1EEEvNS_9BwdParamsE) ;  /* 0xffffe1e020007950 */ /* 0x000fea0003c3ffff */
.L_x_2933:
        /* <DEDUP_REMOVED lines=14> */
.L_x_6730:


//--------------------- .text._ZN10layer_norm13ln_bwd_kernelINS_13Kernel_traitsIf13__nv_bfloat16fS2_fjLj1536ELj1ELj1ELj4ELj8ENS_18Kernel_traits_baseILj1536EfS2_fS2_fjLj128EEEEELb0ELb0ELb1ELb0EEEvNS_9BwdParamsE --------------------------
	.section	.text._ZN10layer_norm13ln_bwd_kernelINS_13Kernel_traitsIf13__nv_bfloat16fS2_fjLj1536ELj1ELj1ELj4ELj8ENS_18Kernel_traits_baseILj1536EfS2_fS2_fjLj128EEEEELb0ELb0ELb1ELb0EEEvNS_9BwdParamsE,"ax",@progbits
	.sectioninfo	@"SHI_REGISTERS=107"
	.align	128
        .global         _ZN10layer_norm13ln_bwd_kernelINS_13Kernel_traitsIf13__nv_bfloat16fS2_fjLj1536ELj1ELj1ELj4ELj8ENS_18Kernel_traits_baseILj1536EfS2_fS2_fjLj128EEEEELb0ELb0ELb1ELb0EEEvNS_9BwdParamsE
        .type           _ZN10layer_norm13ln_bwd_kernelINS_13Kernel_traitsIf13__nv_bfloat16fS2_fjLj1536ELj1ELj1ELj4ELj8ENS_18Kernel_traits_baseILj1536EfS2_fS2_fjLj128EEEEELb0ELb0ELb1ELb0EEEvNS_9BwdParamsE,@function
        .size           _ZN10layer_norm13ln_bwd_kernelINS_13Kernel_traitsIf13__nv_bfloat16fS2_fjLj1536ELj1ELj1ELj4ELj8ENS_18Kernel_traits_baseILj1536EfS2_fS2_fjLj128EEEEELb0ELb0ELb1ELb0EEEvNS_9BwdParamsE,(.L_x_6731 - _ZN10layer_norm13ln_bwd_kernelINS_13Kernel_traitsIf13__nv_bfloat16fS2_fjLj1536ELj1ELj1ELj4ELj8ENS_18Kernel_traits_baseILj1536EfS2_fS2_fjLj128EEEEELb0ELb0ELb1ELb0EEEvNS_9BwdParamsE)
        .other          _ZN10layer_norm13ln_bwd_kernelINS_13Kernel_traitsIf13__nv_bfloat16fS2_fjLj1536ELj1ELj1ELj4ELj8ENS_18Kernel_traits_baseILj1536EfS2_fS2_fjLj128EEEEELb0ELb0ELb1ELb0EEEvNS_9BwdParamsE,@"STO_CUDA_ENTRY STV_DEFAULT"
_ZN10layer_norm13ln_bwd_kernelINS_13Kernel_traitsIf13__nv_bfloat16fS2_fjLj1536ELj1ELj1ELj4ELj8ENS_18Kernel_traits_baseILj1536EfS2_fS2_fjLj128EEEEELb0ELb0ELb1ELb0EEEvNS_9BwdParamsE:
.text._ZN10layer_norm13ln_bwd_kernelINS_13Kernel_traitsIf13__nv_bfloat16fS2_fjLj1536ELj1ELj1ELj4ELj8ENS_18Kernel_traits_baseILj1536EfS2_fS2_fjLj128EEEEELb0ELb0ELb1ELb0EEEvNS_9BwdParamsE:
        /* <DEDUP_REMOVED lines=40> */
[----:B------:R-:W-:Y:S01]  /*0280*/  HFMA2.MMA R64, -RZ, RZ, 0, 5.9604644775390625e-08 ;  /* 0x00000001ff407435 */ /* 0x000fe200000001ff */
[----:B------:R-:W-:-:S06]  /*0290*/  IMAD.MOV.U32 R53, RZ, RZ, RZ ;  /* 0x000000ffff357224 */ /* 0x000fcc00078e00ff */
.L_x_2984:
[----:B------:R-:W-:-:S04]  /*02a0*/  IMAD.MOV.U32 R60, RZ, RZ, 0x4 ;  /* 0x00000004ff3c7424 */ /* 0x000fc800078e00ff */
[----:B------:R-:W-:-:S05]  /*02b0*/  IMAD.WIDE R2, R65, R60, c[0x0][0x1d8] ;  /* 0x0000760041027625 */ /* 0x000fca00078e023c */
        /* <DEDUP_REMOVED lines=9> */
[----:B------:R-:W-:Y:S02]  /*0350*/  MOV R62, 0x10 ;  /* 0x00000010003e7802 */ /* 0x000fe40000000f00 */
[----:B------:R-:W-:Y:S01]  /*0360*/  LEA.HI.SX32 R67, R59, R100, 0x1e ;  /* 0x000000643b437211 */ /* 0x000fe200078ff2ff */
[----:B------:R-:W-:Y:S04]  /*0370*/  BSSY B0, `(.L_x_2935) ;  /* 0x00000bc000007945 */ /* 0x000fe80003800000 */
        /* <DEDUP_REMOVED lines=9> */
[----:B------:R1:W5:Y:S02]  /*0410*/  LDG.E.128 R28, [R2.64] ;  /* 0x00000004021c7981 */ /* 0x000364000c1e1d00 */
.L_x_2939:
[----:B------:R-:W-:Y:S02]  /*0420*/  IADD3 R57, R67, 0x80, RZ ;  /* 0x0000008043397810 */ /* 0x000fe40007ffe0ff */
.L_x_2938:
[----:B------:R-:W-:Y:S05]  /*0430*/  BSYNC B1 ;  /* 0x0000000000017941 */ /* 0x000fea0003800000 */
.L_x_2937:
[----:B------:R-:W-:Y:S01]  /*0440*/  BSSY B1, `(.L_x_2940) ;  /* 0x0000008000017945 */ /* 0x000fe20003800000 */
[----:B------:R-:W-:Y:S05]  /*0450*/  @!P2 BRA `(.L_x_2941) ;  /* 0x000000600000a947 */ /* 0x000fea0003800000 */
[----:B------:R-:W-:-:S04]  /*0460*/  ISETP.NE.U32.AND P0, PT, RZ, c[0x0][0x218], PT ;  /* 0x00008600ff007a0c */ /* 0x000fc80003f05070 */
[----:B------:R-:W-:-:S13]  /*0470*/  ISETP.NE.AND.EX P0, PT, RZ, c[0x0][0x21c], PT, P0 ;  /* 0x00008700ff007a0c */ /* 0x000fda0003f05300 */
[----:B------:R-:W-:Y:S05]  /*0480*/  @!P0 BRA `(.L_x_2942) ;  /* 0x0000002000008947 */ /* 0x000fea0003800000 */
[----:B------:R-:W-:-:S06]  /*0490*/  IMAD.WIDE.U32 R24, R57, R62, c[0x0][0x218] ;  /* 0x0000860039187625 */ /* 0x000fcc00078e003e */
[----:B------:R-:W5:Y:S02]  /*04a0*/  LDG.E.128 R24, [R24.64] ;  /* 0x0000000418187981 */ /* 0x000f64000c1e1d00 */
.L_x_2942:
[----:B------:R-:W-:Y:S02]  /*04b0*/  IADD3 R57, R57, 0x80, RZ ;  /* 0x0000008039397810 */ /* 0x000fe40007ffe0ff */
.L_x_2941:
[----:B------:R-:W-:Y:S05]  /*04c0*/  BSYNC B1 ;  /* 0x0000000000017941 */ /* 0x000fea0003800000 */
.L_x_2940:
        /* <DEDUP_REMOVED lines=9> */
.L_x_2936:
[----:B---3--:R-:W-:-:S06]  /*0560*/  IMAD.WIDE R56, R65, R60, c[0x0][0x1a0] ;  /* 0x0000680041387625 */ /* 0x008fcc00078e023c */
[----:B------:R-:W2:Y:S01]  /*0570*/  LDG.E R56, [R56.64] ;  /* 0x0000000438387981 */ /* 0x000ea2000c1e1900 */
[----:B------:R-:W-:Y:S01]  /*0580*/  IADD3 R58, R61, -0x1, RZ ;  /* 0xffffffff3d3a7810 */ /* 0x000fe20007ffe0ff */
[----:B------:R-:W-:Y:S01]  /*0590*/  BSSY B1, `(.L_x_2944) ;  /* 0x0000039000017945 */ /* 0x000fe20003800000 */
[----:B0-----:R-:W-:Y:S01]  /*05a0*/  ISETP.NE.AND P0, PT, R96, RZ, PT ;  /* 0x000000ff6000720c */ /* 0x001fe20003f05270 */
[----:B------:R-:W-:Y:S01]  /*05b0*/  IMAD.MOV.U32 R99, RZ, RZ, RZ ;  /* 0x000000ffff637224 */ /* 0x000fe200078e00ff */
[----:B------:R-:W-:Y:S01]  /*05c0*/  MOV R103, R67 ;  /* 0x0000004300677202 */ /* 0x000fe20000000f00 */
[----:B------:R-:W-:-:S05]  /*05d0*/  IMAD R58, R58, c[0x0][0x168], RZ ;  /* 0x00005a003a3a7a24 */ /* 0x000fca00078e02ff */
[----:B------:R-:W-:-:S04]  /*05e0*/  SHF.R.S32.HI R59, RZ, 0x1f, R58 ;  /* 0x0000001fff3b7819 */ /* 0x000fc8000001143a */
[----:B------:R-:W-:-:S04]  /*05f0*/  LEA.HI R59, R59, R58, RZ, 0x2 ;  /* 0x0000003a3b3b7211 */ /* 0x000fc800078f10ff */
[----:B------:R-:W-:Y:S01]  /*0600*/  LEA.HI.SX32 R101, R59, R100, 0x1e ;  /* 0x000000643b657211 */ /* 0x000fe200078ff2ff */
        /* <DEDUP_REMOVED lines=13> */
[----:B---3--:R-:W-:Y:S01]  /*06e0*/  IMAD.MOV.U32 R76, RZ, RZ, R60 ;  /* 0x000000ffff4c7224 */ /* 0x008fe200078e003c */
[----:B------:R-:W-:Y:S01]  /*06f0*/  SHF.R.U64 R79, R60, 0x10, R61 ;  /* 0x000000103c4f7819 */ /* 0x000fe2000000123d */
[C---:B--2---:R-:W-:Y:S02]  /*0700*/  FADD.FTZ R73, -R63.reuse, R56 ;  /* 0x000000383f497221 */ /* 0x044fe40000010100 */
[C---:B------:R-:W-:Y:S01]  /*0710*/  FADD.FTZ R75, -R63.reuse, R57 ;  /* 0x000000393f4b7221 */ /* 0x040fe20000010100 */
[----:B0-----:R-:W-:Y:S01]  /*0720*/  PRMT R3, RZ, 0x5410, R76 ;  /* 0x00005410ff037816 */ /* 0x001fe2000000004c */
[C---:B-----5:R-:W-:Y:S01]  /*0730*/  FMUL.FTZ R73, R0.reuse, R73 ;  /* 0x0000004900497220 */ /* 0x060fe20000410000 */
[----:B------:R-:W-:Y:S01]  /*0740*/  MOV R77, R61 ;  /* 0x0000003d004d7202 */ /* 0x000fe20000000f00 */
[----:B------:R-:W-:Y:S01]  /*0750*/  FMUL.FTZ R72, R0, R75 ;  /* 0x0000004b00487220 */ /* 0x000fe20000410000 */
[----:B------:R-:W-:Y:S01]  /*0760*/  SHF.R.U32.HI R78, RZ, 0x10, R61 ;  /* 0x00000010ff4e7819 */ /* 0x000fe2000001163d */
[----:B------:R-:W-:Y:S01]  /*0770*/  FADD.FTZ R61, -R63, R58 ;  /* 0x0000003a3f3d7221 */ /* 0x000fe20000010100 */
        /* <DEDUP_REMOVED lines=9> */
[----:B------:R-:W-:-:S02]  /*0810*/  FADD.FTZ R2, RZ, R76 ;  /* 0x0000004cff027221 */ /* 0x000fc40000010000 */
[----:B------:R-:W-:Y:S01]  /*0820*/  FFMA.FTZ R3, R73, R76, RZ ;  /* 0x0000004c49037223 */ /* 0x000fe200000100ff */
        /* <DEDUP_REMOVED lines=15> */
.L_x_2945:
[----:B------:R-:W-:Y:S05]  /*0920*/  BSYNC B1 ;  /* 0x0000000000017941 */ /* 0x000fea0003800000 */
.L_x_2944:
        /* <DEDUP_REMOVED lines=12> */
[----:B------:R-:W-:Y:S02]  /*09f0*/  IADD3 R103, R103, 0x80, RZ ;  /* 0x0000008067677810 */ /* 0x000fe40007ffe0ff */
[--C-:B---3--:R-:W-:Y:S01]  /*0a00*/  SHF.R.U64 R87, R2, 0x10, R3.reuse ;  /* 0x0000001002577819 */ /* 0x108fe20000001203 */
[--C-:B------:R-:W-:Y:S01]  /*0a10*/  IMAD.MOV.U32 R85, RZ, RZ, R3.reuse ;  /* 0x000000ffff557224 */ /* 0x100fe200078e0003 */
[----:B------:R-:W-:Y:S01]  /*0a20*/  SHF.R.U32.HI R86, RZ, 0x10, R3 ;  /* 0x00000010ff567819 */ /* 0x000fe20000011603 */
[C---:B--2---:R-:W-:Y:S01]  /*0a30*/  FADD.FTZ R3, -R63.reuse, R57 ;  /* 0x000000393f037221 */ /* 0x044fe20000010100 */
[----:B------:R-:W-:Y:S01]  /*0a40*/  MOV R84, R2 ;  /* 0x0000000200547202 */ /* 0x000fe20000000f00 */
[----:B------:R-:W-:-:S02]  /*0a50*/  FADD.FTZ R81, -R63, R56 ;  /* 0x000000383f517221 */ /* 0x000fc40000010100 */
[C---:B-----5:R-:W-:Y:S01]  /*0a60*/  FMUL.FTZ R80, R0.reuse, R3 ;  /* 0x0000000300507220 */ /* 0x060fe20000410000 */
[----:B------:R-:W-:Y:S02]  /*0a70*/  PRMT R3, RZ, 0x5410, R84 ;  /* 0x00005410ff037816 */ /* 0x000fe40000000054 */
[----:B------:R-:W-:Y:S01]  /*0a80*/  PRMT R2, RZ, 0x5410, R87 ;  /* 0x00005410ff027816 */ /* 0x000fe20000000057 */
[----:B------:R-:W-:Y:S02]  /*0a90*/  FMUL.FTZ R81, R0, R81 ;  /* 0x0000005100517220 */ /* 0x000fe40000410000 */
[----:B------:R-:W-:Y:S01]  /*0aa0*/  FMUL.FTZ R84, R8, R3 ;  /* 0x0000000308547220 */ /* 0x000fe20000410000 */
[----:B------:R-:W-:Y:S01]  /*0ab0*/  PRMT R57, RZ, 0x5410, R85 ;  /* 0x00005410ff397816 */ /* 0x000fe20000000055 */
[----:B------:R-:W-:Y:S02]  /*0ac0*/  FADD.FTZ R37, R37, R2 ;  /* 0x0000000225257221 */ /* 0x000fe40000010000 */
[----:B------:R-:W-:-:S02]  /*0ad0*/  FFMA.FTZ R49, R80, R2, R49 ;  /* 0x0000000250317223 */ /* 0x000fc40000010031 */
[----:B------:R-:W-:Y:S02]  /*0ae0*/  FMUL.FTZ R85, R9, R2 ;  /* 0x0000000209557220 */ /* 0x000fe40000410000 */
[----:B------:R-:W-:Y:S02]  /*0af0*/  FADD.FTZ R83, -R63, R58 ;  /* 0x0000003a3f537221 */ /* 0x000fe40000010100 */
[----:B------:R-:W-:Y:S02]  /*0b00*/  FADD.FTZ R2, R99, R84 ;  /* 0x0000005463027221 */ /* 0x000fe40000010000 */
[C---:B------:R-:W-:Y:S01]  /*0b10*/  FFMA.FTZ R100, R81.reuse, R84, R100 ;  /* 0x0000005451647223 */ /* 0x040fe20000010064 */
[----:B------:R-:W-:Y:S01]  /*0b20*/  PRMT R56, RZ, 0x5410, R86 ;  /* 0x00005410ff387816 */ /* 0x000fe20000000056 */
        /* <DEDUP_REMOVED lines=17> */
.L_x_2947:
[----:B0-----:R-:W-:Y:S05]  /*0c40*/  BSYNC B1 ;  /* 0x0000000000017941 */ /* 0x001fea0003800000 */
.L_x_2946:
[----:B------:R-:W-:Y:S05]  /*0c50*/  @!P3 BRA `(.L_x_2943) ;  /* 0x000002d00000b947 */ /* 0x000fea0003800000 */
[----:B------:R-:W-:Y:S01]  /*0c60*/  HFMA2.MMA R2, -RZ, RZ, 0, 4.76837158203125e-07 ;  /* 0x00000008ff027435 */ /* 0x000fe200000001ff */
[----:B------:R-:W-:-:S06]  /*0c70*/  IMAD.WIDE.U32 R56, R103, R62, c[0x0][0x188] ;  /* 0x0000620067387625 */ /* 0x000fcc00078e003e */
[----:B------:R-:W2:Y:S03]  /*0c80*/  LDG.E.128 R56, [R56.64] ;  /* 0x0000000438387981 */ /* 0x000ea6000c1e1d00 */
[----:B------:R-:W-:-:S06]  /*0c90*/  IMAD.WIDE.U32 R2, R101, R2, c[0x0][0x208] ;  /* 0x0000820065027625 */ /* 0x000fcc00078e0002 */
[----:B------:R-:W3:Y:S01]  /*0ca0*/  LDG.E.64 R2, [R2.64] ;  /* 0x0000000402027981 */ /* 0x000ee2000c1e1b00 */
[----:B------:R-:W-:-:S04]  /*0cb0*/  ISETP.NE.U32.AND P0, PT, RZ, c[0x0][0x218], PT ;  /* 0x00008600ff007a0c */ /* 0x000fc80003f05070 */
[----:B------:R-:W-:-:S13]  /*0cc0*/  ISETP.NE.AND.EX P0, PT, RZ, c[0x0][0x21c], PT, P0 ;  /* 0x00008700ff007a0c */ /* 0x000fda0003f05300 */
[----:B------:R-:W-:-:S05]  /*0cd0*/  @P0 IMAD.WIDE.U32 R60, R103, R62, c[0x0][0x218] ;  /* 0x00008600673c0625 */ /* 0x000fca00078e003e */
[----:B------:R0:W5:Y:S01]  /*0ce0*/  @P0 LDG.E.128 R20, [R60.64] ;  /* 0x000000043c140981 */ /* 0x000162000c1e1d00 */
[C---:B--2---:R-:W-:Y:S01]  /*0cf0*/  FADD.FTZ R89, -R63.reuse, R56 ;  /* 0x000000383f597221 */ /* 0x044fe20000010100 */
[--C-:B---3--:R-:W-:Y:S01]  /*0d00*/  SHF.R.U64 R93, R2, 0x10, R3.reuse ;  /* 0x00000010025d7819 */ /* 0x108fe20000001203 */
[----:B------:R-:W-:Y:S01]  /*0d10*/  IMAD.MOV.U32 R62, RZ, RZ, R2 ;  /* 0x000000ffff3e7224 */ /* 0x000fe200078e0002 */
[----:B------:R-:W-:Y:S02]  /*0d20*/  MOV R92, R3 ;  /* 0x00000003005c7202 */ /* 0x000fe40000000f00 */
[----:B------:R-:W-:Y:S01]  /*0d30*/  SHF.R.U32.HI R95, RZ, 0x10, R3 ;  /* 0x00000010ff5f7819 */ /* 0x000fe20000011603 */
[----:B------:R-:W-:-:S04]  /*0d40*/  FADD.FTZ R3, -R63, R57 ;  /* 0x000000393f037221 */ /* 0x000fc80000010100 */
[C---:B-----5:R-:W-:Y:S01]  /*0d50*/  FMUL.FTZ R88, R0.reuse, R3 ;  /* 0x0000000300587220 */ /* 0x060fe20000410000 */
[----:B------:R-:W-:Y:S02]  /*0d60*/  PRMT R3, RZ, 0x5410, R62 ;  /* 0x00005410ff037816 */ /* 0x000fe4000000003e */
[----:B------:R-:W-:Y:S01]  /*0d70*/  PRMT R2, RZ, 0x5410, R93 ;  /* 0x00005410ff027816 */ /* 0x000fe2000000005d */
[----:B------:R-:W-:Y:S01]  /*0d80*/  FMUL.FTZ R89, R0, R89 ;  /* 0x0000005900597220 */ /* 0x000fe20000410000 */
[----:B------:R-:W-:Y:S01]  /*0d90*/  PRMT R57, RZ, 0x5410, R92 ;  /* 0x00005410ff397816 */ /* 0x000fe2000000005c */
[----:B------:R-:W-:Y:S02]  /*0da0*/  FMUL.FTZ R92, R12, R3 ;  /* 0x000000030c5c7220 */ /* 0x000fe40000410000 */
        /* <DEDUP_REMOVED lines=24> */
.L_x_2943:
[----:B0-----:R-:W-:Y:S05]  /*0f30*/  BSYNC B0 ;  /* 0x0000000000007941 */ /* 0x001fea0003800000 */
.L_x_2935:
[----:B------:R-:W-:Y:S02]  /*0f40*/  LOP3.LUT P5, RZ, R64, 0xff, RZ, 0xc0, !PT ;  /* 0x000000ff40ff7812 */ /* 0x000fe400078ac0ff */
[----:B------:R-:W-:Y:S02]  /*0f50*/  SHF.R.U32.HI R56, RZ, 0x5, R97 ;  /* 0x00000005ff387819 */ /* 0x000fe40000011661 */
[----:B------:R-:W-:Y:S02]  /*0f60*/  LOP3.LUT P0, RZ, R97, 0x1f, RZ, 0xc0, !PT ;  /* 0x0000001f61ff7812 */ /* 0x000fe4000780c0ff */
[----:B------:R-:W-:-:S07]  /*0f70*/  LOP3.LUT R101, R56, 0x7fffffc, RZ, 0xc0, !PT ;  /* 0x07fffffc38657812 */ /* 0x000fce00078ec0ff */
[----:B------:R-:W-:Y:S01]  /*0f80*/  @!P5 IADD3 R101, R101, 0x4, RZ ;  /* 0x000000046565d810 */ /* 0x000fe20007ffe0ff */
[----:B------:R-:W-:Y:S05]  /*0f90*/  BRA.DIV ~URZ, `(.L_x_2948) ;  /* 0x000015027f007947 */ /* 0x000fea000b800000 */
[----:B------:R0:W2:Y:S02]  /*0fa0*/  SHFL.DOWN PT, R58, R99, 0x10, 0x1f ;  /* 0x0a001f00633a7f89 */ /* 0x0000a400000e0000 */
.L_x_2985:
[----:B------:R-:W-:Y:S05]  /*0fb0*/  BRA.DIV ~URZ, `(.L_x_2949) ;  /* 0x000015627f007947 */ /* 0x000fea000b800000 */
[----:B-1----:R-:W1:Y:S01]  /*0fc0*/  SHFL.DOWN PT, R3, R100, 0x10, 0x1f ;  /* 0x0a001f0064037f89 */ /* 0x002e6200000e0000 */
[----:B0-2---:R-:W-:-:S05]  /*0fd0*/  FADD.FTZ R99, R58, R99 ;  /* 0x000000633a637221 */ /* 0x005fca0000010000 */
        /* <DEDUP_REMOVED lines=15> */
.L_x_2986:
[----:B------:R-:W-:Y:S01]  /*10d0*/  @!P0 LOP3.LUT R56, R56, 0x3, RZ, 0xc0, !PT ;  /* 0x0000000338388812 */ /* 0x000fe200078ec0ff */
[----:B--2---:R-:W-:Y:S01]  /*10e0*/  FADD.FTZ R2, R61, R60 ;  /* 0x0000003c3d027221 */ /* 0x004fe20000010000 */
[----:B------:R-:W-:Y:S01]  /*10f0*/  WARPSYNC 0xffffffff ;  /* 0xffffffff00007948 */ /* 0x000fe20003800000 */
[----:B-1----:R-:W-:Y:S01]  /*1100*/  FADD.FTZ R3, R3, R62 ;  /* 0x0000003e03037221 */ /* 0x002fe20000010000 */
[----:B-----5:R-:W-:Y:S01]  /*1110*/  ISETP.GE.AND P5, PT, R98, 0x1, PT ;  /* 0x000000016200780c */ /* 0x020fe20003fa6270 */
[----:B------:R-:W-:Y:S01]  /*1120*/  @!P0 IMAD.IADD R99, R101, 0x1, R56 ;  /* 0x0000000165638824 */ /* 0x000fe200078e0238 */
[----:B------:R-:W-:Y:S04]  /*1130*/  BSSY B0, `(.L_x_2950) ;  /* 0x000006d000007945 */ /* 0x000fe80003800000 */
[----:B------:R1:W-:Y:S04]  /*1140*/  @!P0 STS.64 [R99.X8+0x1800], R2 ;  /* 0x0018000263008388 */ /* 0x0003e80000008a00 */
[----:B------:R-:W-:Y:S01]  /*1150*/  BAR.SYNC.DEFER_BLOCKING 0x0 ;  /* 0x0000000000007b1d */ /* 0x000fe20000010000 */
[----:B------:R-:W-:-:S02]  /*1160*/  ISETP.NE.AND P0, PT, R96, RZ, PT ;  /* 0x000000ff6000720c */ /* 0x000fc40003f05270 */
[----:B------:R-:W-:-:S05]  /*1170*/  @P5 IADD3 R98, R98, -0x1, RZ ;  /* 0xffffffff62625810 */ /* 0x000fca0007ffe0ff */
[----:B------:R-:W-:Y:S01]  /*1180*/  @P5 IMAD R98, R98, c[0x0][0x168], RZ ;  /* 0x00005a0062625a24 */ /* 0x000fe200078e02ff */
[----:B-1----:R-:W-:-:S04]  /*1190*/  @P5 LOP3.LUT R2, R97, 0x7f, RZ, 0xc0, !PT ;  /* 0x0000007f61025812 */ /* 0x002fc800078ec0ff */
[----:B------:R-:W-:-:S04]  /*11a0*/  @P5 SHF.R.S32.HI R3, RZ, 0x1f, R98 ;  /* 0x0000001fff035819 */ /* 0x000fc80000011462 */
[----:B------:R-:W-:Y:S01]  /*11b0*/  @P5 LEA.HI R3, R3, R98, RZ, 0x2 ;  /* 0x0000006203035211 */ /* 0x000fe200078f10ff */
[----:B------:R-:W1:Y:S04]  /*11c0*/  LDS.128 R56, [R101.X8+0x1800] ;  /* 0x0018000065387984 */ /* 0x000e680000008c00 */
[----:B0-----:R-:W0:Y:S01]  /*11d0*/  LDS.128 R60, [R101.X8+0x1810] ;  /* 0x00181000653c7984 */ /* 0x001e220000008c00 */
[----:B-1----:R-:W-:Y:S02]  /*11e0*/  FADD.FTZ R103, RZ, R56 ;  /* 0x00000038ff677221 */ /* 0x002fe40000010000 */
[----:B------:R-:W-:Y:S02]  /*11f0*/  FADD.FTZ R56, RZ, R57 ;  /* 0x00000039ff387221 */ /* 0x000fe40000010000 */
[----:B------:R-:W-:Y:S01]  /*1200*/  FADD.FTZ R103, R58, R103 ;  /* 0x000000673a677221 */ /* 0x000fe20000010000 */
[----:B------:R-:W-:Y:S01]  /*1210*/  HFMA2.MMA R58, -RZ, RZ, 0, 0 ;  /* 0x00000000ff3a7435 */ /* 0x000fe200000001ff */
[----:B------:R-:W-:-:S02]  /*1220*/  FADD.FTZ R56, R59, R56 ;  /* 0x000000383b387221 */ /* 0x000fc40000010000 */
[----:B0-----:R-:W-:Y:S02]  /*1230*/  FADD.FTZ R103, R103, R60 ;  /* 0x0000003c67677221 */ /* 0x001fe40000010000 */
[----:B------:R-:W-:Y:S01]  /*1240*/  FADD.FTZ R56, R56, R61 ;  /* 0x0000003d38387221 */ /* 0x000fe20000010000 */
[----:B------:R-:W-:Y:S01]  /*1250*/  @P5 LEA.HI.SX32 R58, R3, R2, 0x1e ;  /* 0x00000002033a5211 */ /* 0x000fe200078ff2ff */
[----:B------:R-:W-:Y:S02]  /*1260*/  FADD.FTZ R62, R62, R103 ;  /* 0x000000673e3e7221 */ /* 0x000fe40000010000 */
[----:B------:R-:W-:Y:S02]  /*1270*/  FADD.FTZ R56, R63, R56 ;  /* 0x000000383f387221 */ /* 0x000fe40000010000 */
[----:B------:R-:W-:Y:S02]  /*1280*/  FMUL.FTZ R60, R62, c[0x0][0x1e0] ;  /* 0x000078003e3c7a20 */ /* 0x000fe40000410000 */
[----:B------:R-:W-:-:S03]  /*1290*/  FMUL.FTZ R59, R56, c[0x0][0x1e0] ;  /* 0x00007800383b7a20 */ /* 0x000fc60000410000 */
[----:B------:R-:W-:Y:S01]  /*12a0*/  FSEL R60, R60, RZ, !P0 ;  /* 0x000000ff3c3c7208 */ /* 0x000fe20004000000 */
[----:B------:R-:W-:Y:S05]  /*12b0*/  @!P1 BRA `(.L_x_2951) ;  /* 0x0000054000009947 */ /* 0x000fea0003800000 */
[----:B------:R-:W-:Y:S01]  /*12c0*/  @!P4 ISETP.NE.U32.AND P0, PT, RZ, c[0x0][0x218], PT ;  /* 0x00008600ff00ca0c */ /* 0x000fe20003f05070 */
[----:B------:R-:W-:Y:S01]  /*12d0*/  BSSY B1, `(.L_x_2952) ;  /* 0x0000015000017945 */ /* 0x000fe20003800000 */
[----:B------:R-:W-:Y:S02]  /*12e0*/  @!P4 ISETP.NE.U32.AND P6, PT, RZ, c[0x0][0x218], PT ;  /* 0x00008600ff00ca0c */ /* 0x000fe40003fc5070 */
[----:B------:R-:W-:Y:S02]  /*12f0*/  @!P4 ISETP.NE.AND.EX P0, PT, RZ, c[0x0][0x21c], PT, P0 ;  /* 0x00008700ff00ca0c */ /* 0x000fe40003f05300 */
[----:B------:R-:W-:Y:S02]  /*1300*/  @!P4 ISETP.NE.AND.EX P6, PT, RZ, c[0x0][0x21c], PT, P6 ;  /* 0x00008700ff00ca0c */ /* 0x000fe40003fc5360 */
[----:B------:R-:W-:Y:S02]  /*1310*/  @!P4 FSEL R57, R28, RZ, P0 ;  /* 0x000000ff1c39c208 */ /* 0x000fe40000000000 */
[----:B------:R-:W-:-:S02]  /*1320*/  @!P4 ISETP.NE.U32.AND P0, PT, RZ, c[0x0][0x218], PT ;  /* 0x00008600ff00ca0c */ /* 0x000fc40003f05070 */
[----:B------:R-:W-:Y:S02]  /*1330*/  @!P4 FSEL R56, R29, RZ, P6 ;  /* 0x000000ff1d38c208 */ /* 0x000fe40003000000 */
[----:B------:R-:W-:Y:S02]  /*1340*/  @!P4 ISETP.NE.AND.EX P0, PT, RZ, c[0x0][0x21c], PT, P0 ;  /* 0x00008700ff00ca0c */ /* 0x000fe40003f05300 */
[----:B------:R-:W-:Y:S02]  /*1350*/  ISETP.NE.U32.AND P6, PT, RZ, c[0x0][0x258], PT ;  /* 0x00009600ff007a0c */ /* 0x000fe40003fc5070 */
[----:B------:R-:W-:Y:S02]  /*1360*/  @!P4 FSEL R61, R30, RZ, P0 ;  /* 0x000000ff1e3dc208 */ /* 0x000fe40000000000 */
[----:B------:R-:W-:Y:S02]  /*1370*/  @!P4 ISETP.NE.U32.AND P0, PT, RZ, c[0x0][0x218], PT ;  /* 0x00008600ff00ca0c */ /* 0x000fe40003f05070 */
[----:B------:R-:W-:-:S02]  /*1380*/  ISETP.NE.AND.EX P6, PT, RZ, c[0x0][0x25c], PT, P6 ;  /* 0x00009700ff007a0c */ /* 0x000fc40003fc5360 */
        /* <DEDUP_REMOVED lines=9> */
.L_x_2953:
[----:B------:R-:W-:Y:S05]  /*1420*/  BSYNC B1 ;  /* 0x0000000000017941 */ /* 0x000fea0003800000 */
.L_x_2952:
        /* <DEDUP_REMOVED lines=8> */
.L_x_2955:
[----:B------:R-:W-:Y:S05]  /*14b0*/  BSYNC B1 ;  /* 0x0000000000017941 */ /* 0x000fea0003800000 */
.L_x_2954:
        /* <DEDUP_REMOVED lines=8> */
.L_x_2957:
[----:B------:R-:W-:Y:S05]  /*1540*/  BSYNC B1 ;  /* 0x0000000000017941 */ /* 0x000fea0003800000 */
.L_x_2956:
        /* <DEDUP_REMOVED lines=8> */
.L_x_2959:
[----:B------:R-:W-:Y:S05]  /*15d0*/  BSYNC B1 ;  /* 0x0000000000017941 */ /* 0x000fea0003800000 */
.L_x_2958:
        /* <DEDUP_REMOVED lines=23> */
[----:B0-----:R-:W-:Y:S02]  /*1750*/  LOP3.LUT R2, R69, 0xffff, RZ, 0xc0, !PT ;  /* 0x0000ffff45027812 */ /* 0x001fe400078ec0ff */
[----:B------:R-:W-:-:S02]  /*1760*/  PRMT R57, R70, 0x5410, R71 ;  /* 0x0000541046397816 */ /* 0x000fc40000000047 */
[----:B------:R-:W-:Y:S01]  /*1770*/  MOV R61, 0x8 ;  /* 0x00000008003d7802 */ /* 0x000fe20000000f00 */
[----:B------:R-:W-:-:S05]  /*1780*/  IMAD.WIDE.U32 R2, R2, 0x10000, RZ ;  /* 0x0001000002027825 */ /* 0x000fca00078e00ff */
[----:B------:R-:W-:Y:S01]  /*1790*/  LOP3.LUT R3, R57, R3, RZ, 0xfc, !PT ;  /* 0x0000000339037212 */ /* 0x000fe200078efcff */
[----:B------:R-:W-:Y:S01]  /*17a0*/  IMAD.WIDE.U32 R56, R58, R61, c[0x0][0x248] ;  /* 0x000092003a387625 */ /* 0x000fe200078e003d */
[----:B------:R-:W-:-:S05]  /*17b0*/  LOP3.LUT R2, R2, 0xffff, R68, 0xf8, !PT ;  /* 0x0000ffff02027812 */ /* 0x000fca00078ef844 */
[----:B------:R0:W-:Y:S02]  /*17c0*/  STG.E.64 [R56.64], R2 ;  /* 0x0000000238007986 */ /* 0x0001e4000c101b04 */
.L_x_2961:
[----:B------:R-:W-:Y:S05]  /*17d0*/  BSYNC B1 ;  /* 0x0000000000017941 */ /* 0x000fea0003800000 */
.L_x_2960:
[----:B------:R-:W-:Y:S02]  /*17e0*/  IADD3 R67, R67, 0x80, RZ ;  /* 0x0000008043437810 */ /* 0x000fe40007ffe0ff */
[----:B------:R-:W-:Y:S02]  /*17f0*/  IADD3 R58, R58, 0x80, RZ ;  /* 0x000000803a3a7810 */ /* 0x000fe40007ffe0ff */
.L_x_2951:
[----:B------:R-:W-:Y:S05]  /*1800*/  BSYNC B0 ;  /* 0x0000000000007941 */ /* 0x000fea0003800000 */
.L_x_2950:
        /* <DEDUP_REMOVED lines=24> */
.L_x_2965:
[----:B------:R-:W-:Y:S05]  /*1990*/  BSYNC B1 ;  /* 0x0000000000017941 */ /* 0x000fea0003800000 */
.L_x_2964:
        /* <DEDUP_REMOVED lines=8> */
.L_x_2967:
[----:B------:R-:W-:Y:S05]  /*1a20*/  BSYNC B1 ;  /* 0x0000000000017941 */ /* 0x000fea0003800000 */
.L_x_2966:
        /* <DEDUP_REMOVED lines=8> */
.L_x_2969:
[----:B------:R-:W-:Y:S05]  /*1ab0*/  BSYNC B1 ;  /* 0x0000000000017941 */ /* 0x000fea0003800000 */
.L_x_2968:
        /* <DEDUP_REMOVED lines=8> */
.L_x_2971:
[----:B------:R-:W-:Y:S05]  /*1b40*/  BSYNC B1 ;  /* 0x0000000000017941 */ /* 0x000fea0003800000 */
.L_x_2970:
        /* <DEDUP_REMOVED lines=31> */
.L_x_2973:
[----:B------:R-:W-:Y:S05]  /*1d40*/  BSYNC B1 ;  /* 0x0000000000017941 */ /* 0x000fea0003800000 */
.L_x_2972:
[----:B------:R-:W-:Y:S02]  /*1d50*/  IADD3 R67, R67, 0x80, RZ ;  /* 0x0000008043437810 */ /* 0x000fe40007ffe0ff */
[----:B------:R-:W-:Y:S02]  /*1d60*/  IADD3 R58, R58, 0x80, RZ ;  /* 0x000000803a3a7810 */ /* 0x000fe40007ffe0ff */
.L_x_2963:
[----:B------:R-:W-:Y:S05]  /*1d70*/  BSYNC B0 ;  /* 0x0000000000007941 */ /* 0x000fea0003800000 */
.L_x_2962:
        /* <DEDUP_REMOVED lines=24> */
.L_x_2977:
[----:B------:R-:W-:Y:S05]  /*1f00*/  BSYNC B1 ;  /* 0x0000000000017941 */ /* 0x000fea0003800000 */
.L_x_2976:
        /* <DEDUP_REMOVED lines=8> */
.L_x_2979:
[----:B------:R-:W-:Y:S05]  /*1f90*/  BSYNC B1 ;  /* 0x0000000000017941 */ /* 0x000fea0003800000 */
.L_x_2978:
        /* <DEDUP_REMOVED lines=8> */
.L_x_2981:
[----:B------:R-:W-:Y:S05]  /*2020*/  BSYNC B1 ;  /* 0x0000000000017941 */ /* 0x000fea0003800000 */
.L_x_2980:
        /* <DEDUP_REMOVED lines=13> */
.L_x_2983:
[----:B------:R-:W-:Y:S05]  /*2100*/  BSYNC B1 ;  /* 0x0000000000017941 */ /* 0x000fea0003800000 */
.L_x_2982:
        /* <DEDUP_REMOVED lines=18> */
[----:B------:R-:W-:-:S02]  /*2230*/  MOV R59, 0x8 ;  /* 0x00000008003b7802 */ /* 0x000fc40000000f00 */
[----:B------:R-:W-:Y:S01]  /*2240*/  PRMT R57, R70, 0x5410, R71 ;  /* 0x0000541046397816 */ /* 0x000fe20000000047 */
[----:B------:R-:W-:-:S04]  /*2250*/  IMAD.WIDE.U32 R2, R2, 0x10000, RZ ;  /* 0x0001000002027825 */ /* 0x000fc800078e00ff */
[----:B------:R-:W-:Y:S01]  /*2260*/  IMAD.WIDE.U32 R58, R58, R59, c[0x0][0x248] ;  /* 0x000092003a3a7625 */ /* 0x000fe200078e003b */
[----:B------:R-:W-:Y:S02]  /*2270*/  LOP3.LUT R3, R57, R3, RZ, 0xfc, !PT ;  /* 0x0000000339037212 */ /* 0x000fe400078efcff */
[----:B------:R-:W-:-:S05]  /*2280*/  LOP3.LUT R2, R2, 0xffff, R68, 0xf8, !PT ;  /* 0x0000ffff02027812 */ /* 0x000fca00078ef844 */
[----:B------:R0:W-:Y:S02]  /*2290*/  STG.E.64 [R58.64], R2 ;  /* 0x000000023a007986 */ /* 0x0001e4000c101b04 */
.L_x_2975:
[----:B------:R-:W-:Y:S05]  /*22a0*/  BSYNC B0 ;  /* 0x0000000000007941 */ /* 0x000fea0003800000 */
.L_x_2974:
[----:B------:R-:W-:Y:S02]  /*22b0*/  IADD3 R65, R65, c[0x0][0x160], RZ ;  /* 0x0000580041417a10 */ /* 0x000fe40007ffe0ff */
[----:B------:R-:W-:Y:S02]  /*22c0*/  LOP3.LUT P4, RZ, R64, 0xff, RZ, 0xc0, !PT ;  /* 0x000000ff40ff7812 */ /* 0x000fe4000788c0ff */
[----:B------:R-:W-:Y:S02]  /*22d0*/  ISETP.GE.AND P0, PT, R65, c[0x0][0x164], PT ;  /* 0x0000590041007a0c */ /* 0x000fe40003f06270 */
[----:B------:R-:W-:-:S11]  /*22e0*/  SEL R64, RZ, 0x1, P4 ;  /* 0x00000001ff407807 */ /* 0x000fd60002000000 */
[----:B0-----:R-:W-:Y:S01]  /*22f0*/  @P0 CALL.REL.NOINC `(.L_x_2934) ;  /* 0x0000001000000944 */ /* 0x001fe20003c00000 */
[----:B------:R-:W-:Y:S05]  /*2300*/  BRA `(.L_x_2984) ;  /* 0xffffdf9000007947 */ /* 0x000fea000383ffff */
.L_x_2934:
        /* <DEDUP_REMOVED lines=25> */
.L_x_2948:
[----:B------:R-:W-:Y:S01]  /*24a0*/  HFMA2.MMA R63, -RZ, RZ, 0, 1.847743988037109375e-06 ;  /* 0x0000001fff3f7435 */ /* 0x000fe200000001ff */
[----:B------:R-:W-:Y:S01]  /*24b0*/  MOV R59, R99 ;  /* 0x00000063003b7202 */ /* 0x000fe20000000f00 */
[----:B------:R-:W-:Y:S01]  /*24c0*/  IMAD.MOV.U32 R102, RZ, RZ, 0x10 ;  /* 0x00000010ff667424 */ /* 0x000fe200078e00ff */
[----:B-1----:R-:W-:Y:S01]  /*24d0*/  MOV R2, 0x2500 ;  /* 0x0000250000027802 */ /* 0x002fe20000000f00 */
[----:B------:R-:W-:-:S02]  /*24e0*/  IMAD.MOV.U32 R104, RZ, RZ, -0x1 ;  /* 0xffffffffff687424 */ /* 0x000fc400078e00ff */
[----:B-----5:R-:W-:Y:S05]  /*24f0*/  CALL.REL.NOINC `($__internal_82_$__cuda_sm70_shflsync_down_p) ;  /* 0x0000046000007944 */ /* 0x020fea0003c00000 */
[----:B-1----:R-:W-:Y:S01]  /*2500*/  MOV R58, R59 ;  /* 0x0000003b003a7202 */ /* 0x002fe20000000f00 */
[----:B0-----:R-:W-:Y:S05]  /*2510*/  BRA `(.L_x_2985) ;  /* 0xffffea9000007947 */ /* 0x001fea000383ffff */
.L_x_2949:
[----:B------:R-:W-:Y:S01]  /*2520*/  HFMA2.MMA R102, -RZ, RZ, 0, 9.5367431640625e-07 ;  /* 0x00000010ff667435 */ /* 0x000fe200000001ff */
[----:B------:R-:W-:Y:S01]  /*2530*/  IMAD.MOV.U32 R59, RZ, RZ, R100 ;  /* 0x000000ffff3b7224 */ /* 0x000fe200078e0064 */
[----:B------:R-:W-:Y:S01]  /*2540*/  MOV R104, 0xffffffff ;  /* 0xffffffff00687802 */ /* 0x000fe20000000f00 */
[----:B------:R-:W-:Y:S01]  /*2550*/  IMAD.MOV.U32 R63, RZ, RZ, 0x1f ;  /* 0x0000001fff3f7424 */ /* 0x000fe200078e00ff */
[----:B-1----:R-:W-:-:S02]  /*2560*/  MOV R2, 0x2580 ;  /* 0x0000258000027802 */ /* 0x002fc40000000f00 */
[----:B0-2--5:R-:W-:Y:S05]  /*2570*/  CALL.REL.NOINC `($__internal_82_$__cuda_sm70_shflsync_down_p) ;  /* 0x000003e000007944 */ /* 0x025fea0003c00000 */
[----:B------:R-:W-:Y:S01]  /*2580*/  FADD.FTZ R58, R58, R99 ;  /* 0x000000633a3a7221 */ /* 0x000fe20000010000 */
[----:B0-----:R-:W-:Y:S01]  /*2590*/  HFMA2.MMA R63, -RZ, RZ, 0, 1.847743988037109375e-06 ;  /* 0x0000001fff3f7435 */ /* 0x001fe200000001ff */
[----:B-1----:R-:W-:Y:S01]  /*25a0*/  FADD.FTZ R100, R100, R59 ;  /* 0x0000003b64647221 */ /* 0x002fe20000010000 */
[----:B------:R-:W-:Y:S01]  /*25b0*/  MOV R2, 0x2600 ;  /* 0x0000260000027802 */ /* 0x000fe20000000f00 */
[----:B------:R-:W-:Y:S01]  /*25c0*/  IMAD.MOV.U32 R102, RZ, RZ, 0x8 ;  /* 0x00000008ff667424 */ /* 0x000fe200078e00ff */
[----:B------:R-:W-:Y:S01]  /*25d0*/  MOV R59, R58 ;  /* 0x0000003a003b7202 */ /* 0x000fe20000000f00 */
[----:B------:R-:W-:-:S02]  /*25e0*/  IMAD.MOV.U32 R104, RZ, RZ, -0x1 ;  /* 0xffffffffff687424 */ /* 0x000fc400078e00ff */
[----:B------:R-:W-:Y:S05]  /*25f0*/  CALL.REL.NOINC `($__internal_82_$__cuda_sm70_shflsync_down_p) ;  /* 0x0000036000007944 */ /* 0x000fea0003c00000 */
[----:B0-----:R-:W-:Y:S01]  /*2600*/  HFMA2.MMA R63, -RZ, RZ, 0, 1.847743988037109375e-06 ;  /* 0x0000001fff3f7435 */ /* 0x001fe200000001ff */
[----:B-1----:R-:W-:Y:S01]  /*2610*/  IMAD.MOV.U32 R57, RZ, RZ, R59 ;  /* 0x000000ffff397224 */ /* 0x002fe200078e003b */
[----:B------:R-:W-:Y:S01]  /*2620*/  MOV R59, R100 ;  /* 0x00000064003b7202 */ /* 0x000fe20000000f00 */
[----:B------:R-:W-:Y:S01]  /*2630*/  IMAD.MOV.U32 R102, RZ, RZ, 0x8 ;  /* 0x00000008ff667424 */ /* 0x000fe200078e00ff */
[----:B------:R-:W-:Y:S01]  /*2640*/  MOV R2, 0x2670 ;  /* 0x0000267000027802 */ /* 0x000fe20000000f00 */
[----:B------:R-:W-:-:S02]  /*2650*/  IMAD.MOV.U32 R104, RZ, RZ, -0x1 ;  /* 0xffffffffff687424 */ /* 0x000fc400078e00ff */
[----:B------:R-:W-:Y:S05]  /*2660*/  CALL.REL.NOINC `($__internal_82_$__cuda_sm70_shflsync_down_p) ;  /* 0x000002f000007944 */ /* 0x000fea0003c00000 */
[----:B------:R-:W-:Y:S01]  /*2670*/  FADD.FTZ R58, R57, R58 ;  /* 0x0000003a393a7221 */ /* 0x000fe20000010000 */
[----:B0-----:R-:W-:Y:S01]  /*2680*/  MOV R102, 0x4 ;  /* 0x0000000400667802 */ /* 0x001fe20000000f00 */
[----:B-1----:R-:W-:Y:S01]  /*2690*/  FADD.FTZ R100, R100, R59 ;  /* 0x0000003b64647221 */ /* 0x002fe20000010000 */
[----:B------:R-:W-:Y:S01]  /*26a0*/  MOV R104, 0xffffffff ;  /* 0xffffffff00687802 */ /* 0x000fe20000000f00 */
[----:B------:R-:W-:Y:S01]  /*26b0*/  IMAD.MOV.U32 R63, RZ, RZ, 0x1f ;  /* 0x0000001fff3f7424 */ /* 0x000fe200078e00ff */
[----:B------:R-:W-:Y:S01]  /*26c0*/  MOV R2, 0x26f0 ;  /* 0x000026f000027802 */ /* 0x000fe20000000f00 */
[----:B------:R-:W-:-:S02]  /*26d0*/  IMAD.MOV.U32 R59, RZ, RZ, R58 ;  /* 0x000000ffff3b7224 */ /* 0x000fc400078e003a */
[----:B------:R-:W-:Y:S05]  /*26e0*/  CALL.REL.NOINC `($__internal_82_$__cuda_sm70_shflsync_down_p) ;  /* 0x0000027000007944 */ /* 0x000fea0003c00000 */
[----:B0-----:R-:W-:Y:S01]  /*26f0*/  HFMA2.MMA R102, -RZ, RZ, 0, 2.384185791015625e-07 ;  /* 0x00000004ff667435 */ /* 0x001fe200000001ff */
[----:B-1----:R-:W-:Y:S01]  /*2700*/  MOV R57, R59 ;  /* 0x0000003b00397202 */ /* 0x002fe20000000f00 */
[----:B------:R-:W-:Y:S01]  /*2710*/  IMAD.MOV.U32 R59, RZ, RZ, R100 ;  /* 0x000000ffff3b7224 */ /* 0x000fe200078e0064 */
[----:B------:R-:W-:Y:S01]  /*2720*/  MOV R104, 0xffffffff ;  /* 0xffffffff00687802 */ /* 0x000fe20000000f00 */
[----:B------:R-:W-:Y:S01]  /*2730*/  IMAD.MOV.U32 R63, RZ, RZ, 0x1f ;  /* 0x0000001fff3f7424 */ /* 0x000fe200078e00ff */
[----:B------:R-:W-:-:S02]  /*2740*/  MOV R2, 0x2760 ;  /* 0x0000276000027802 */ /* 0x000fc40000000f00 */
[----:B------:R-:W-:Y:S05]  /*2750*/  CALL.REL.NOINC `($__internal_82_$__cuda_sm70_shflsync_down_p) ;  /* 0x0000020000007944 */ /* 0x000fea0003c00000 */
        /* <DEDUP_REMOVED lines=23> */
[----:B0-----:R-:W-:Y:S01]  /*28d0*/  HFMA2.MMA R102, -RZ, RZ, 0, 5.9604644775390625e-08 ;  /* 0x00000001ff667435 */ /* 0x001fe200000001ff */
[----:B-1----:R-:W-:Y:S01]  /*28e0*/  MOV R61, R59 ;  /* 0x0000003b003d7202 */ /* 0x002fe20000000f00 */
[----:B------:R-:W-:Y:S01]  /*28f0*/  IMAD.MOV.U32 R59, RZ, RZ, R62 ;  /* 0x000000ffff3b7224 */ /* 0x000fe200078e003e */
[----:B------:R-:W-:Y:S01]  /*2900*/  MOV R104, 0xffffffff ;  /* 0xffffffff00687802 */ /* 0x000fe20000000f00 */
[----:B------:R-:W-:Y:S01]  /*2910*/  IMAD.MOV.U32 R63, RZ, RZ, 0x1f ;  /* 0x0000001fff3f7424 */ /* 0x000fe200078e00ff */
[----:B------:R-:W-:-:S02]  /*2920*/  MOV R2, 0x2940 ;  /* 0x0000294000027802 */ /* 0x000fc40000000f00 */
[----:B------:R-:W-:Y:S05]  /*2930*/  CALL.REL.NOINC `($__internal_82_$__cuda_sm70_shflsync_down_p) ;  /* 0x0000002000007944 */ /* 0x000fea0003c00000 */
[----:B-1----:R-:W-:Y:S01]  /*2940*/  IMAD.MOV.U32 R3, RZ, RZ, R59 ;  /* 0x000000ffff037224 */ /* 0x002fe200078e003b */
[----:B0-----:R-:W-:Y:S05]  /*2950*/  BRA `(.L_x_2986) ;  /* 0xffffe77000007947 */ /* 0x001fea000383ffff */
        .weak           $__internal_82_$__cuda_sm70_shflsync_down_p
        .type           $__internal_82_$__cuda_sm70_shflsync_down_p,@function
        .size           $__internal_82_$__cuda_sm70_shflsync_down_p,(.L_x_6731 - $__internal_82_$__cuda_sm70_shflsync_down_p)
$__internal_82_$__cuda_sm70_shflsync_down_p:
[----:B------:R-:W-:Y:S01]  /*2960*/  HFMA2.MMA R3, -RZ, RZ, 0, 0 ;  /* 0x00000000ff037435 */ /* 0x000fe200000001ff */
[----:B------:R-:W-:Y:S04]  /*2970*/  WARPSYNC R104 ;  /* 0x0000006800007348 */ /* 0x000fe80003800000 */
[----:B------:R0:W1:Y:S01]  /*2980*/  SHFL.DOWN PT, R59, R59, R102, R63 ;  /* 0x080000663b3b7389 */ /* 0x00006200000e003f */
[----:B------:R-:W-:Y:S05]  /*2990*/  RET.REL.NODEC R2 `(_ZN10layer_norm13ln_bwd_kernelINS_13Kernel_traitsIf13__nv_bfloat16fS2_fjLj1536ELj1ELj1ELj4ELj8ENS_18Kernel_traits_baseILj1536EfS2_fS2_fjLj128EEEEELb0ELb0ELb1ELb0EEEvNS_9BwdParamsE) ;  /* 0xffffd66002007950 */ /* 0x000fea0003c3ffff */
.L_x_2987:
        /* <DEDUP_REMOVED lines=14> */
.L_x_6731:


//--------------------- .text._ZN10layer_norm13ln_bwd_kernelINS_13Kernel_traitsIf13__nv_bfloat16fS2_fjLj1536ELj1ELj1ELj4ELj8ENS_18Kernel_traits_baseILj1536EfS2_fS2_fjLj128EEEEELb0ELb0ELb1ELb1EEEvNS_9BwdParamsE --------------------------
	.section	.text._ZN10layer_norm13ln_bwd_kernelINS_13Kernel_traitsIf13__nv_bfloat16fS2_fjLj1536ELj1ELj1ELj4ELj8ENS_18Kernel_traits_baseILj1536EfS2_fS2_fjLj128EEEEELb0ELb0ELb1ELb1EEEvNS_9BwdParamsE,"ax",@progbits
	.sectioninfo	@"SHI_REGISTERS=106"
	.align	128
        .global         _ZN10layer_norm13ln_bwd_kernelINS_13Kernel_traitsIf13__nv_bfloat16fS2_fjLj1536ELj1ELj1ELj4ELj8ENS_18Kernel_traits_baseILj1536EfS2_fS2_fjLj128EEEEELb0ELb0ELb1ELb1EEEvNS_9BwdParamsE
        .type           _ZN10layer_norm13ln_bwd_kernelINS_13Kernel_traitsIf13__nv_bfloat16fS2_fjLj1536ELj1ELj1ELj4ELj8ENS_18Kernel_traits_baseILj1536EfS2_fS2_fjLj128EEEEELb0ELb0ELb1ELb1EEEvNS_9BwdParamsE,@function
        .size           _ZN10layer_norm13ln_bwd_kernelINS_13Kernel_traitsIf13__nv_bfloat16fS2_fjLj1536ELj1ELj1ELj4ELj8ENS_18Kernel_traits_baseILj1536EfS2_fS2_fjLj128EEEEELb0ELb0ELb1ELb1EEEvNS_9BwdParamsE,(.L_x_6732 - _ZN10layer_norm13ln_bwd_kernelINS_13Kernel_traitsIf13__nv_bfloat16fS2_fjLj1536ELj1ELj1ELj4ELj8ENS_18Kernel_traits_baseILj1536EfS2_fS2_fjLj128EEEEELb0ELb0ELb1ELb1EEEvNS_9BwdParamsE)
        .other          _ZN10layer_norm13ln_bwd_kernelINS_13Kernel_traitsIf13__nv_bfloat16fS2_fjLj1536ELj1ELj1ELj4ELj8ENS_18Kernel_traits_baseILj1536EfS2_fS2_fjLj128EEEEELb0ELb0ELb1ELb1EEEvNS_9BwdParamsE,@"STO_CUDA_ENTRY STV_DEFAULT"
_ZN10layer_norm13ln_bwd_kernelINS_13Kernel_traitsIf13__nv_bfloat16fS2_fjLj1536ELj1ELj1ELj4ELj8ENS_18Kernel_traits_baseILj1536EfS2_fS2_fjLj128EEEEELb0ELb0ELb1ELb1EEEvNS_9BwdParamsE:
.text._ZN10layer_norm13ln_bwd_kernelINS_13Kernel_traitsIf13__nv_bfloat16fS2_fjLj1536ELj1ELj1ELj4ELj8ENS_18Kernel_traits_baseILj1536EfS2_fS2_fjLj128EEEEELb0ELb0ELb1ELb1EEEvNS_9BwdParamsE:
        /* <DEDUP_REMOVED lines=20> */
.L_x_2988:
        /* <DEDUP_REMOVED lines=21> */
.L_x_3025:
[----:B------:R-:W-:-:S10]  /*0290*/  HFMA2.MMA R63, -RZ, RZ, 0, 2.384185791015625e-07 ;  /* 0x00000004ff3f7435 */ /* 0x000fd400000001ff */
[----:B------:R-:W-:-:S05]  /*02a0*/  IMAD.WIDE R58, R64, R63, c[0x0][0x1d8] ;  /* 0x00007600403a7625 */ /* 0x000fca00078e023f */
[----:B------:R0:W2:Y:S01]  /*02b0*/  LDG.E R62, [R58.64] ;  /* 0x000000043a3e7981 */ /* 0x0000a2000c1e1900 */
[C---:B------:R-:W-:Y:S02]  /*02c0*/  IMAD R60, R64.reuse, c[0x0][0x168], RZ ;  /* 0x00005a00403c7a24 */ /* 0x040fe400078e02ff */
[----:B------:R-:W-:-:S03]  /*02d0*/  IMAD.WIDE R56, R64, R63, c[0x0][0x1a8] ;  /* 0x00006a0040387625 */ /* 0x000fc600078e023f */
[----:B------:R-:W-:Y:S01]  /*02e0*/  SHF.R.S32.HI R61, RZ, 0x1f, R60 ;  /* 0x0000001fff3d7819 */ /* 0x000fe2000001143c */
[----:B------:R-:W-:Y:S01]  /*02f0*/  IMAD.WIDE R2, R64, R63, c[0x0][0x1d0] ;  /* 0x0000740040027625 */ /* 0x000fe200078e023f */
[----:B------:R-:W-:Y:S01]  /*0300*/  BSSY B0, `(.L_x_2990) ;  /* 0x00000a0000007945 */ /* 0x000fe20003800000 */
[----:B-----5:R3:W5:Y:S01]  /*0310*/  LDG.E R69, [R56.64] ;  /* 0x0000000438457981 */ /* 0x020762000c1e1900 */
[----:B------:R-:W-:Y:S02]  /*0320*/  LEA.HI R61, R61, R60, RZ, 0x2 ;  /* 0x0000003c3d3d7211 */ /* 0x000fe400078f10ff */
[----:B------:R-:W-:Y:S01]  /*0330*/  LOP3.LUT R60, R0, 0x7f, RZ, 0xc0, !PT ;  /* 0x0000007f003c7812 */ /* 0x000fe200078ec0ff */
[----:B------:R-:W-:Y:S01]  /*0340*/  IMAD.MOV.U32 R100, RZ, RZ, 0x10 ;  /* 0x00000010ff647424 */ /* 0x000fe200078e00ff */
[----:B------:R4:W5:Y:S02]  /*0350*/  LDG.E R98, [R2.64] ;  /* 0x0000000402627981 */ /* 0x000964000c1e1900 */
        /* <DEDUP_REMOVED lines=17> */
.L_x_2991:
[----:B------:R-:W-:Y:S01]  /*0470*/  IADD3 R61, R62, -0x1, RZ ;  /* 0xffffffff3e3d7810 */ /* 0x000fe20007ffe0ff */
[----:B------:R-:W-:Y:S01]  /*0480*/  IMAD.WIDE R76, R64, R63, c[0x0][0x1a0] ;  /* 0x00006800404c7625 */ /* 0x000fe200078e023f */
[----:B------:R-:W-:-:S03]  /*0490*/  MOV R85, 0x8 ;  /* 0x0000000800557802 */ /* 0x000fc60000000f00 */
[----:B------:R-:W-:Y:S01]  /*04a0*/  IMAD R61, R61, c[0x0][0x168], RZ ;  /* 0x00005a003d3d7a24 */ /* 0x000fe200078e02ff */
[----:B------:R0:W2:Y:S04]  /*04b0*/  LDG.E R88, [R76.64] ;  /* 0x000000044c587981 */ /* 0x0000a8000c1e1900 */
[----:B------:R-:W-:-:S04]  /*04c0*/  SHF.R.S32.HI R62, RZ, 0x1f, R61 ;  /* 0x0000001fff3e7819 */ /* 0x000fc8000001143d */
[----:B------:R-:W-:-:S04]  /*04d0*/  LEA.HI R61, R62, R61, RZ, 0x2 ;  /* 0x0000003d3e3d7211 */ /* 0x000fc800078f10ff */
[----:B------:R-:W-:Y:S01]  /*04e0*/  LEA.HI.SX32 R84, R61, R60, 0x1e ;  /* 0x0000003c3d547211 */ /* 0x000fe200078ff2ff */
[----:B------:R-:W-:-:S04]  /*04f0*/  IMAD.WIDE.U32 R60, R99, R100, c[0x0][0x188] ;  /* 0x00006200633c7625 */ /* 0x000fc800078e0064 */
[CC--:B------:R-:W-:Y:S01]  /*0500*/  IMAD.WIDE.U32 R86, R84.reuse, R85.reuse, c[0x0][0x208] ;  /* 0x0000820054567625 */ /* 0x0c0fe200078e0055 */
[C---:B------:R-:W-:Y:S01]  /*0510*/  IADD3 R74, R84.reuse, 0x80, RZ ;  /* 0x00000080544a7810 */ /* 0x040fe20007ffe0ff */
[----:B------:R-:W3:Y:S01]  /*0520*/  LDG.E.128 R60, [R60.64] ;  /* 0x000000043c3c7981 */ /* 0x000ee2000c1e1d00 */
[----:B------:R-:W-:Y:S01]  /*0530*/  IADD3 R84, R84, 0x100, RZ ;  /* 0x0000010054547810 */ /* 0x000fe20007ffe0ff */
[----:B------:R-:W-:Y:S02]  /*0540*/  IMAD.WIDE.U32 R78, R73, R100, c[0x0][0x188] ;  /* 0x00006200494e7625 */ /* 0x000fe400078e0064 */
[----:B------:R-:W4:Y:S02]  /*0550*/  LDG.E.64 R86, [R86.64] ;  /* 0x0000000456567981 */ /* 0x000f24000c1e1b00 */
[-C--:B------:R-:W-:Y:S02]  /*0560*/  IMAD.WIDE.U32 R74, R74, R85.reuse, c[0x0][0x208] ;  /* 0x000082004a4a7625 */ /* 0x080fe400078e0055 */
[----:B0-----:R-:W4:Y:S02]  /*0570*/  LDG.E.128 R76, [R78.64] ;  /* 0x000000044e4c7981 */ /* 0x001f24000c1e1d00 */
[----:B------:R-:W-:-:S02]  /*0580*/  IMAD.WIDE.U32 R84, R84, R85, c[0x0][0x208] ;  /* 0x0000820054547625 */ /* 0x000fc400078e0055 */
[----:B------:R-:W4:Y:S04]  /*0590*/  LDG.E.64 R74, [R74.64] ;  /* 0x000000044a4a7981 */ /* 0x000f28000c1e1b00 */
[----:B------:R-:W4:Y:S01]  /*05a0*/  LDG.E.64 R84, [R84.64] ;  /* 0x0000000454547981 */ /* 0x000f22000c1e1b00 */
[----:B------:R-:W-:-:S06]  /*05b0*/  IMAD.WIDE.U32 R80, R70, R100, c[0x0][0x188] ;  /* 0x0000620046507625 */ /* 0x000fcc00078e0064 */
[----:B------:R-:W4:Y:S01]  /*05c0*/  LDG.E.128 R80, [R80.64] ;  /* 0x0000000450507981 */ /* 0x000f22000c1e1d00 */
[----:B------:R-:W-:-:S04]  /*05d0*/  ISETP.NE.U32.AND P0, PT, RZ, c[0x0][0x218], PT ;  /* 0x00008600ff007a0c */ /* 0x000fc80003f05070 */
[----:B------:R-:W-:-:S13]  /*05e0*/  ISETP.NE.AND.EX P0, PT, RZ, c[0x0][0x21c], PT, P0 ;  /* 0x00008700ff007a0c */ /* 0x000fda0003f05300 */
[----:B------:R0:W5:Y:S04]  /*05f0*/  @P0 LDG.E.128 R40, [R58.64] ;  /* 0x000000043a280981 */ /* 0x000168000c1e1d00 */
[----:B------:R3:W5:Y:S04]  /*0600*/  @P0 LDG.E.128 R44, [R56.64] ;  /* 0x00000004382c0981 */ /* 0x000768000c1e1d00 */
[----:B------:R1:W5:Y:S02]  /*0610*/  @P0 LDG.E.128 R48, [R2.64] ;  /* 0x0000000402300981 */ /* 0x000364000c1e1d00 */
[----:B-1----:R-:W-:-:S04]  /*0620*/  ISETP.NE.AND P0, PT, R67, RZ, PT ;  /* 0x000000ff4300720c */ /* 0x002fc80003f05270 */
[----:B--2---:R-:W-:-:S05]  /*0630*/  FSEL R102, R88, RZ, !P0 ;  /* 0x000000ff58667208 */ /* 0x004fca0004000000 */
[----:B---3--:R-:W-:Y:S02]  /*0640*/  FADD.FTZ R56, -R102, R63 ;  /* 0x0000003f66387221 */ /* 0x008fe40000010100 */
[----:B----4-:R-:W-:Y:S01]  /*0650*/  IMAD.MOV.U32 R88, RZ, RZ, R86 ;  /* 0x000000ffff587224 */ /* 0x010fe200078e0056 */
[----:B------:R-:W-:Y:S01]  /*0660*/  SHF.R.U64 R97, R86, 0x10, R87 ;  /* 0x0000001056617819 */ /* 0x000fe20000001257 */
[C---:B------:R-:W-:Y:S01]  /*0670*/  FADD.FTZ R86, -R102.reuse, R61 ;  /* 0x0000003d66567221 */ /* 0x040fe20000010100 */
[----:B------:R-:W-:Y:S01]  /*0680*/  MOV R89, R87 ;  /* 0x0000005700597202 */ /* 0x000fe20000000f00 */
[C---:B0-----:R-:W-:Y:S01]  /*0690*/  FADD.FTZ R58, -R102.reuse, R76 ;  /* 0x0000004c663a7221 */ /* 0x041fe20000010100 */
[----:B------:R-:W-:Y:S01]  /*06a0*/  PRMT R57, RZ, 0x5410, R88 ;  /* 0x00005410ff397816 */ /* 0x000fe20000000058 */
[C---:B-----5:R-:W-:Y:S01]  /*06b0*/  FMUL.FTZ R76, R69.reuse, R56 ;  /* 0x00000038454c7220 */ /* 0x060fe20000410000 */
[----:B------:R-:W-:Y:S01]  /*06c0*/  SHF.R.U32.HI R87, RZ, 0x10, R87 ;  /* 0x00000010ff577819 */ /* 0x000fe20000011657 */
[----:B------:R-:W-:Y:S01]  /*06d0*/  FADD.FTZ R60, -R102, R60 ;  /* 0x0000003c663c7221 */ /* 0x000fe20000010100 */
[----:B------:R-:W-:Y:S01]  /*06e0*/  SHF.R.U64 R95, R74, 0x10, R75 ;  /* 0x000000104a5f7819 */ /* 0x000fe2000000124b */
[----:B------:R-:W-:Y:S01]  /*06f0*/  IMAD.MOV.U32 R59, RZ, RZ, R74 ;  /* 0x000000ffff3b7224 */ /* 0x000fe200078e004a */
[----:B------:R-:W-:Y:S01]  /*0700*/  PRMT R56, RZ, 0x5410, R97 ;  /* 0x00005410ff387816 */ /* 0x000fe20000000061 */
[C---:B------:R-:W-:Y:S01]  /*0710*/  FMUL.FTZ R74, R69.reuse, R86 ;  /* 0x00000056454a7220 */ /* 0x040fe20000410000 */
[----:B------:R-:W-:Y:S01]  /*0720*/  MOV R61, R75 ;  /* 0x0000004b003d7202 */ /* 0x000fe20000000f00 */
[----:B------:R-:W-:Y:S01]  /*0730*/  FADD.FTZ R92, -R102, R79 ;  /* 0x0000004f665c7221 */ /* 0x000fe20000010100 */
[----:B------:R-:W-:Y:S01]  /*0740*/  SHF.R.U32.HI R93, RZ, 0x10, R75 ;  /* 0x00000010ff5d7819 */ /* 0x000fe2000001164b */
[----:B------:R-:W-:Y:S01]  /*0750*/  FMUL.FTZ R86, R12, R57 ;  /* 0x000000390c567220 */ /* 0x000fe20000410000 */
[----:B------:R-:W-:Y:S01]  /*0760*/  MOV R3, R85 ;  /* 0x0000005500037202 */ /* 0x000fe20000000f00 */
[C---:B------:R-:W-:Y:S01]  /*0770*/  FMUL.FTZ R79, R69.reuse, R58 ;  /* 0x0000003a454f7220 */ /* 0x040fe20000410000 */
[----:B------:R-:W-:Y:S01]  /*0780*/  PRMT R58, RZ, 0x5410, R87 ;  /* 0x00005410ff3a7816 */ /* 0x000fe20000000057 */
[----:B------:R-:W-:Y:S01]  /*0790*/  FMUL.FTZ R75, R69, R60 ;  /* 0x0000003c454b7220 */ /* 0x000fe20000410000 */
[----:B------:R-:W-:Y:S01]  /*07a0*/  PRMT R89, RZ, 0x5410, R89 ;  /* 0x00005410ff597816 */ /* 0x000fe20000000059 */
[----:B------:R-:W-:-:S02]  /*07b0*/  FADD.FTZ R62, -R102, R62 ;  /* 0x0000003e663e7221 */ /* 0x000fc40000010100 */
[----:B------:R-:W-:Y:S02]  /*07c0*/  FADD.FTZ R37, R37, R56 ;  /* 0x0000003825257221 */ /* 0x000fe40000010000 */
[-C--:B------:R-:W-:Y:S02]  /*07d0*/  FFMA.FTZ R17, R74, R56.reuse, R17 ;  /* 0x000000384a117223 */ /* 0x080fe40000010011 */
[----:B------:R-:W-:Y:S01]  /*07e0*/  FMUL.FTZ R87, R13, R56 ;  /* 0x000000380d577220 */ /* 0x000fe20000410000 */
[----:B------:R-:W-:Y:S01]  /*07f0*/  SHF.R.U64 R91, R84, 0x10, R85 ;  /* 0x00000010545b7819 */ /* 0x000fe20000001255 */
[----:B------:R-:W-:Y:S01]  /*0800*/  FADD.FTZ R56, RZ, R86 ;  /* 0x00000056ff387221 */ /* 0x000fe20000010000 */
[----:B------:R-:W-:Y:S01]  /*0810*/  PRMT R97, RZ, 0x5410, R3 ;  /* 0x00005410ff617816 */ /* 0x000fe20000000003 */
[----:B------:R-:W-:Y:S02]  /*0820*/  IMAD.MOV.U32 R63, RZ, RZ, R84 ;  /* 0x000000ffff3f7224 */ /* 0x000fe400078e0054 */
[----:B------:R-:W-:-:S02]  /*0830*/  FADD.FTZ R84, -R102, R77 ;  /* 0x0000004d66547221 */ /* 0x000fc40000010100 */
[----:B------:R-:W-:Y:S02]  /*0840*/  FFMA.FTZ R3, R75, R86, RZ ;  /* 0x000000564b037223 */ /* 0x000fe400000100ff */
[----:B------:R-:W-:Y:S02]  /*0850*/  FMUL.FTZ R77, R69, R62 ;  /* 0x0000003e454d7220 */ /* 0x000fe40000410000 */
[----:B------:R-:W-:Y:S02]  /*0860*/  FADD.FTZ R36, R36, R57 ;  /* 0x0000003924247221 */ /* 0x000fe40000010000 */
[----:B------:R-:W-:Y:S02]  /*0870*/  FFMA.FTZ R16, R75, R57, R16 ;  /* 0x000000394b107223 */ /* 0x000fe40000010010 */
[----:B------:R-:W-:Y:S02]  /*0880*/  FMUL.FTZ R88, R14, R89 ;  /* 0x000000590e587220 */ /* 0x000fe40000410000 */
[----:B------:R-:W-:Y:S01]  /*0890*/  FADD.FTZ R57, R56, R87 ;  /* 0x0000005738397221 */ /* 0x000fe20000010000 */
[----:B------:R-:W-:Y:S01]  /*08a0*/  PRMT R59, RZ, 0x5410, R59 ;  /* 0x00005410ff3b7816 */ /* 0x000fe2000000003b */
[----:B------:R-:W-:-:S02]  /*08b0*/  FFMA.FTZ R3, R74, R87, R3 ;  /* 0x000000574a037223 */ /* 0x000fc40000010003 */
[----:B------:R-:W-:Y:S02]  /*08c0*/  FADD.FTZ R90, -R102, R78 ;  /* 0x0000004e665a7221 */ /* 0x000fe40000010100 */
[----:B------:R-:W-:Y:S02]  /*08d0*/  FADD.FTZ R38, R38, R89 ;  /* 0x0000005926267221 */ /* 0x000fe40000010000 */
[----:B------:R-:W-:Y:S02]  /*08e0*/  FFMA.FTZ R18, R77, R89, R18 ;  /* 0x000000594d127223 */ /* 0x000fe40000010012 */
[----:B------:R-:W-:Y:S02]  /*08f0*/  FMUL.FTZ R89, R15, R58 ;  /* 0x0000003a0f597220 */ /* 0x000fe40000410000 */
[----:B------:R-:W-:Y:S02]  /*0900*/  FADD.FTZ R56, R57, R88 ;  /* 0x0000005839387221 */ /* 0x000fe40000010000 */
[----:B------:R-:W-:-:S02]  /*0910*/  FADD.FTZ R96, -R102, R81 ;  /* 0x0000005166607221 */ /* 0x000fc40000010100 */
[----:B------:R-:W-:Y:S02]  /*0920*/  FADD.FTZ R39, R39, R58 ;  /* 0x0000003a27277221 */ /* 0x000fe40000010000 */
[----:B------:R-:W-:Y:S01]  /*0930*/  FFMA.FTZ R19, R76, R58, R19 ;  /* 0x0000003a4c137223 */ /* 0x000fe20000010013 */
[----:B------:R-:W-:Y:S01]  /*0940*/  PRMT R58, RZ, 0x5410, R95 ;  /* 0x00005410ff3a7816 */ /* 0x000fe2000000005f */
[----:B------:R-:W-:Y:S02]  /*0950*/  FFMA.FTZ R3, R77, R88, R3 ;  /* 0x000000584d037223 */ /* 0x000fe40000010003 */
[----:B------:R-:W-:Y:S02]  /*0960*/  FMUL.FTZ R81, R69, R90 ;  /* 0x0000005a45517220 */ /* 0x000fe40000410000 */
[----:B------:R-:W-:Y:S02]  /*0970*/  FMUL.FTZ R90, R8, R59 ;  /* 0x0000003b085a7220 */ /* 0x000fe40000410000 */
[----:B------:R-:W-:Y:S01]  /*0980*/  FADD.FTZ R57, R56, R89 ;  /* 0x0000005938397221 */ /* 0x000fe20000010000 */
[----:B------:R-:W-:Y:S01]  /*0990*/  PRMT R61, RZ, 0x5410, R61 ;  /* 0x00005410ff3d7816 */ /* 0x000fe2000000003d */
[----:B------:R-:W-:Y:S01]  /*09a0*/  FFMA.FTZ R3, R76, R89, R3 ;  /* 0x000000594c037223 */ /* 0x000fe20000010003 */
[----:B------:R-:W-:Y:S01]  /*09b0*/  PRMT R62, RZ, 0x5410, R91 ;  /* 0x00005410ff3e7816 */ /* 0x000fe2000000005b */
[----:B------:R-:W-:-:S02]  /*09c0*/  FMUL.FTZ R91, R9, R58 ;  /* 0x0000003a095b7220 */ /* 0x000fc40000410000 */
[----:B------:R-:W-:Y:S01]  /*09d0*/  FADD.FTZ R56, R57, R90 ;  /* 0x0000005a39387221 */ /* 0x000fe20000010000 */
[----:B------:R-:W-:Y:S01]  /*09e0*/  PRMT R60, RZ, 0x5410, R93 ;  /* 0x00005410ff3c7816 */ /* 0x000fe2000000005d */
[----:B------:R-:W-:Y:S02]  /*09f0*/  FADD.FTZ R94, -R102, R80 ;  /* 0x00000050665e7221 */ /* 0x000fe40000010100 */
[----:B------:R-:W-:Y:S02]  /*0a00*/  FMUL.FTZ R78, R69, R84 ;  /* 0x00000054454e7220 */ /* 0x000fe40000410000 */
[----:B------:R-:W-:Y:S02]  /*0a10*/  FFMA.FTZ R3, R79, R90, R3 ;  /* 0x0000005a4f037223 */ /* 0x000fe40000010003 */
[----:B------:R-:W-:Y:S02]  /*0a20*/  FMUL.FTZ R80, R69, R92 ;  /* 0x0000005c45507220 */ /* 0x000fe40000410000 */
[----:B------:R-:W-:-:S02]  /*0a30*/  FMUL.FTZ R92, R10, R61 ;  /* 0x0000003d0a5c7220 */ /* 0x000fc40000410000 */
[----:B------:R-:W-:Y:S01]  /*0a40*/  FADD.FTZ R57, R56, R91 ;  /* 0x0000005b38397221 */ /* 0x000fe20000010000 */
[----:B------:R-:W-:Y:S01]  /*0a50*/  PRMT R63, RZ, 0x5410, R63 ;  /* 0x00005410ff3f7816 */ /* 0x000fe2000000003f */
[----:B------:R-:W-:Y:S02]  /*0a60*/  FFMA.FTZ R3, R78, R91, R3 ;  /* 0x0000005b4e037223 */ /* 0x000fe40000010003 */
[----:B------:R-:W-:Y:S02]  /*0a70*/  FMUL.FTZ R93, R11, R60 ;  /* 0x0000003c0b5d7220 */ /* 0x000fe40000410000 */
[----:B------:R-:W-:Y:S02]  /*0a80*/  FADD.FTZ R56, R57, R92 ;  /* 0x0000005c39387221 */ /* 0x000fe40000010000 */
[C---:B------:R-:W-:Y:S02]  /*0a90*/  FADD.FTZ R100, -R102.reuse, R82 ;  /* 0x0000005266647221 */ /* 0x040fe40000010100 */
[----:B------:R-:W-:-:S02]  /*0aa0*/  FADD.FTZ R102, -R102, R83 ;  /* 0x0000005366667221 */ /* 0x000fc40000010100 */
[----:B------:R-:W-:Y:S02]  /*0ab0*/  FFMA.FTZ R3, R81, R92, R3 ;  /* 0x0000005c51037223 */ /* 0x000fe40000010003 */
[----:B------:R-:W-:Y:S02]  /*0ac0*/  FMUL.FTZ R83, R69, R94 ;  /* 0x0000005e45537220 */ /* 0x000fe40000410000 */
[----:B------:R-:W-:Y:S02]  /*0ad0*/  FMUL.FTZ R94, R4, R63 ;  /* 0x0000003f045e7220 */ /* 0x000fe40000410000 */
[----:B------:R-:W-:Y:S02]  /*0ae0*/  FADD.FTZ R57, R56, R93 ;  /* 0x0000005d38397221 */ /* 0x000fe40000010000 */
[----:B------:R-:W-:Y:S01]  /*0af0*/  FFMA.FTZ R3, R80, R93, R3 ;  /* 0x0000005d50037223 */ /* 0x000fe20000010003 */
[----:B------:R-:W-:Y:S01]  /*0b00*/  SHF.R.U32.HI R2, RZ, 0x10, R85 ;  /* 0x00000010ff027819 */ /* 0x000fe20000011655 */
[----:B------:R-:W-:-:S02]  /*0b10*/  FMUL.FTZ R95, R5, R62 ;  /* 0x0000003e055f7220 */ /* 0x000fc40000410000 */
[----:B------:R-:W-:Y:S02]  /*0b20*/  FADD.FTZ R56, R57, R94 ;  /* 0x0000005e39387221 */ /* 0x000fe40000010000 */
[----:B------:R-:W-:Y:S02]  /*0b30*/  FMUL.FTZ R82, R69, R96 ;  /* 0x0000006045527220 */ /* 0x000fe40000410000 */
[----:B------:R-:W-:Y:S02]  /*0b40*/  FFMA.FTZ R3, R83, R94, R3 ;  /* 0x0000005e53037223 */ /* 0x000fe40000010003 */
[----:B------:R-:W-:Y:S01]  /*0b50*/  FADD.FTZ R57, R56, R95 ;  /* 0x0000005f38397221 */ /* 0x000fe20000010000 */
[----:B------:R-:W-:Y:S01]  /*0b60*/  PRMT R56, RZ, 0x5410, R2 ;  /* 0x00005410ff387816 */ /* 0x000fe20000000002 */
[----:B------:R-:W-:Y:S02]  /*0b70*/  FMUL.FTZ R85, R69, R100 ;  /* 0x0000006445557220 */ /* 0x000fe40000410000 */
[----:B------:R-:W-:-:S02]  /*0b80*/  FMUL.FTZ R96, R6, R97 ;  /* 0x0000006106607220 */ /* 0x000fc40000410000 */
        /* <DEDUP_REMOVED lines=23> */
.L_x_2992:
[----:B------:R-:W-:Y:S05]  /*0d00*/  BSYNC B0 ;  /* 0x0000000000007941 */ /* 0x000fea0003800000 */
.L_x_2990:
[----:B------:R-:W-:Y:S02]  /*0d10*/  LOP3.LUT P1, RZ, R68, 0xff, RZ, 0xc0, !PT ;  /* 0x000000ff44ff7812 */ /* 0x000fe4000782c0ff */
[----:B0-----:R-:W-:-:S02]  /*0d20*/  SHF.R.U32.HI R56, RZ, 0x5, R0 ;  /* 0x00000005ff387819 */ /* 0x001fc40000011600 */
[----:B------:R-:W-:Y:S02]  /*0d30*/  LOP3.LUT P0, RZ, R0, 0x1f, RZ, 0xc0, !PT ;  /* 0x0000001f00ff7812 */ /* 0x000fe4000780c0ff */
[----:B------:R-:W-:-:S07]  /*0d40*/  LOP3.LUT R100, R56, 0x7fffffc, RZ, 0xc0, !PT ;  /* 0x07fffffc38647812 */ /* 0x000fce00078ec0ff */
[----:B------:R-:W-:Y:S01]  /*0d50*/  @!P1 IADD3 R100, R100, 0x4, RZ ;  /* 0x0000000464649810 */ /* 0x000fe20007ffe0ff */
[----:B------:R-:W-:Y:S05]  /*0d60*/  BRA.DIV ~URZ, `(.L_x_2993) ;  /* 0x000013527f007947 */ /* 0x000fea000b800000 */
[----:B------:R0:W2:Y:S02]  /*0d70*/  SHFL.DOWN PT, R57, R60, 0x10, 0x1f ;  /* 0x0a001f003c397f89 */ /* 0x0000a400000e0000 */
.L_x_3026:
        /* <DEDUP_REMOVED lines=9> */
[----:B0-----:R-:W0:Y:S01]  /*0e10*/  SHFL.DOWN PT, R60, R57, 0x4, 0x1f ;  /* 0x08801f00393c7f89 */ /* 0x001e2200000e0000 */
[----:B--2---:R-:W-:-:S05]  /*0e20*/  FADD.FTZ R58, R3, R58 ;  /* 0x0000003a033a7221 */ /* 0x004fca0000010000 */
[----:B------:R-:W2:Y:S01]  /*0e30*/  SHFL.DOWN PT, R59, R58, 0x2, 0x1f ;  /* 0x08401f003a3b7f89 */ /* 0x000ea200000e0000 */
[----:B0-----:R-:W-:-:S05]  /*0e40*/  FADD.FTZ R60, R57, R60 ;  /* 0x0000003c393c7221 */ /* 0x001fca0000010000 */
[----:B------:R-:W0:Y:S01]  /*0e50*/  SHFL.DOWN PT, R61, R60, 0x2, 0x1f ;  /* 0x08401f003c3d7f89 */ /* 0x000e2200000e0000 */
[----:B--2---:R-:W-:-:S05]  /*0e60*/  FADD.FTZ R59, R58, R59 ;  /* 0x0000003b3a3b7221 */ /* 0x004fca0000010000 */
[----:B------:R2:W3:Y:S01]  /*0e70*/  SHFL.DOWN PT, R62, R59, 0x1, 0x1f ;  /* 0x08201f003b3e7f89 */ /* 0x0004e200000e0000 */
[----:B0-----:R-:W-:-:S05]  /*0e80*/  FADD.FTZ R61, R60, R61 ;  /* 0x0000003d3c3d7221 */ /* 0x001fca0000010000 */
[----:B------:R2:W0:Y:S02]  /*0e90*/  SHFL.DOWN PT, R102, R61, 0x1, 0x1f ;  /* 0x08201f003d667f89 */ /* 0x00042400000e0000 */
.L_x_3027:
[----:B------:R-:W-:Y:S01]  /*0ea0*/  @!P0 LOP3.LUT R57, R56, 0x3, RZ, 0xc0, !PT ;  /* 0x0000000338398812 */ /* 0x000fe200078ec0ff */
[----:B---3--:R-:W-:Y:S01]  /*0eb0*/  FADD.FTZ R2, R62, R59 ;  /* 0x0000003b3e027221 */ /* 0x008fe20000010000 */
[----:B------:R-:W-:Y:S01]  /*0ec0*/  WARPSYNC 0xffffffff ;  /* 0xffffffff00007948 */ /* 0x000fe20003800000 */
[----:B0-----:R-:W-:Y:S01]  /*0ed0*/  FADD.FTZ R3, R102, R61 ;  /* 0x0000003d66037221 */ /* 0x001fe20000010000 */
[----:B-----5:R-:W-:Y:S01]  /*0ee0*/  ISETP.GE.AND P5, PT, R98, 0x1, PT ;  /* 0x000000016200780c */ /* 0x020fe20003fa6270 */
[----:B------:R-:W-:Y:S01]  /*0ef0*/  @!P0 IMAD.IADD R101, R100, 0x1, R57 ;  /* 0x0000000164658824 */ /* 0x000fe200078e0239 */
[----:B------:R-:W-:Y:S01]  /*0f00*/  @!P6 ISETP.NE.U32.AND P3, PT, RZ, c[0x0][0x218], PT ;  /* 0x00008600ff00ea0c */ /* 0x000fe20003f65070 */
[----:B------:R-:W-:Y:S01]  /*0f10*/  BSSY B0, `(.L_x_2995) ;  /* 0x0000023000007945 */ /* 0x000fe20003800000 */
[----:B------:R-:W-:Y:S02]  /*0f20*/  @!P6 ISETP.NE.U32.AND P2, PT, RZ, c[0x0][0x218], PT ;  /* 0x00008600ff00ea0c */ /* 0x000fe40003f45070 */
[----:B------:R-:W-:Y:S04]  /*0f30*/  @!P0 STS.64 [R101.X8+0x1800], R2 ;  /* 0x0018000265008388 */ /* 0x000fe80000008a00 */
[----:B------:R-:W-:Y:S01]  /*0f40*/  BAR.SYNC.DEFER_BLOCKING 0x0 ;  /* 0x0000000000007b1d */ /* 0x000fe20000010000 */
[----:B-1----:R-:W-:-:S02]  /*0f50*/  ISETP.NE.AND P1, PT, R67, RZ, PT ;  /* 0x000000ff4300720c */ /* 0x002fc40003f25270 */
[----:B------:R-:W-:Y:S02]  /*0f60*/  @!P6 ISETP.NE.AND.EX P3, PT, RZ, c[0x0][0x21c], PT, P3 ;  /* 0x00008700ff00ea0c */ /* 0x000fe40003f65330 */
[----:B------:R-:W-:Y:S02]  /*0f70*/  @P5 IADD3 R98, R98, -0x1, RZ ;  /* 0xffffffff62625810 */ /* 0x000fe40007ffe0ff */
[----:B------:R-:W-:Y:S02]  /*0f80*/  @!P6 ISETP.NE.AND.EX P2, PT, RZ, c[0x0][0x21c], PT, P2 ;  /* 0x00008700ff00ea0c */ /* 0x000fe40003f45320 */
[----:B------:R-:W-:Y:S01]  /*0f90*/  ISETP.NE.U32.AND P0, PT, RZ, c[0x0][0x258], PT ;  /* 0x00009600ff007a0c */ /* 0x000fe20003f05070 */
[----:B------:R-:W-:Y:S01]  /*0fa0*/  @P5 IMAD R98, R98, c[0x0][0x168], RZ ;  /* 0x00005a0062625a24 */ /* 0x000fe200078e02ff */
[----:B------:R-:W-:Y:S01]  /*0fb0*/  @!P6 ISETP.NE.U32.AND P4, PT, RZ, c[0x0][0x218], PT ;  /* 0x00008600ff00ea0c */ /* 0x000fe20003f85070 */
[----:B--2---:R-:W0:Y:S04]  /*0fc0*/  LDS.128 R56, [R100.X8+0x1800] ;  /* 0x0018000064387984 */ /* 0x004e280000008c00 */
[----:B------:R-:W1:Y:S01]  /*0fd0*/  LDS.128 R60, [R100.X8+0x1810] ;  /* 0x00181000643c7984 */ /* 0x000e620000008c00 */
[----:B0-----:R-:W-:-:S02]  /*0fe0*/  FADD.FTZ R103, RZ, R56 ;  /* 0x00000038ff677221 */ /* 0x001fc40000010000 */
[----:B------:R-:W-:Y:S01]  /*0ff0*/  FADD.FTZ R56, RZ, R57 ;  /* 0x00000039ff387221 */ /* 0x000fe20000010000 */
[----:B------:R-:W-:Y:S01]  /*1000*/  @!P6 FSEL R57, R40, RZ, P3 ;  /* 0x000000ff2839e208 */ /* 0x000fe20001800000 */
[----:B------:R-:W-:Y:S01]  /*1010*/  FADD.FTZ R103, R58, R103 ;  /* 0x000000673a677221 */ /* 0x000fe20000010000 */
[----:B------:R-:W-:Y:S01]  /*1020*/  ISETP.NE.U32.AND P3, PT, RZ, c[0x0][0x258], PT ;  /* 0x00009600ff007a0c */ /* 0x000fe20003f65070 */
[----:B------:R-:W-:Y:S01]  /*1030*/  FADD.FTZ R56, R59, R56 ;  /* 0x000000383b387221 */ /* 0x000fe20000010000 */
[----:B------:R-:W-:Y:S01]  /*1040*/  @!P6 FSEL R58, R41, RZ, P2 ;  /* 0x000000ff293ae208 */ /* 0x000fe20001000000 */
[----:B-1----:R-:W-:Y:S02]  /*1050*/  FADD.FTZ R103, R103, R60 ;  /* 0x0000003c67677221 */ /* 0x002fe40000010000 */
        /* <DEDUP_REMOVED lines=14> */
.L_x_2996:
[----:B------:R-:W-:Y:S05]  /*1140*/  BSYNC B0 ;  /* 0x0000000000007941 */ /* 0x000fea0003800000 */
.L_x_2995:
        /* <DEDUP_REMOVED lines=16> */
.L_x_2998:
[----:B------:R-:W-:Y:S05]  /*1250*/  BSYNC B0 ;  /* 0x0000000000007941 */ /* 0x000fea0003800000 */
.L_x_2997:
        /* <DEDUP_REMOVED lines=8> */
.L_x_3000:
[----:B------:R-:W-:Y:S05]  /*12e0*/  BSYNC B0 ;  /* 0x0000000000007941 */ /* 0x000fea0003800000 */
.L_x_2999:
[----:B------:R-:W-:Y:S01]  /*12f0*/  @P5 FMUL.FTZ R56, R59, c[0x0][0x1ec] ;  /* 0x00007b003b385a20 */ /* 0x000fe20000410000 */
[----:B------:R-:W-:Y:S01]  /*1300*/  @P5 LOP3.LUT R60, R0, 0x7f, RZ, 0xc0, !PT ;  /* 0x0000007f003c5812 */ /* 0x000fe200078ec0ff */
[----:B------:R-:W-:Y:S01]  /*1310*/  @P5 FMUL.FTZ R2, R58, c[0x0][0x1ec] ;  /* 0x00007b003a025a20 */ /* 0x000fe20000410000 */
[----:B------:R-:W-:Y:S01]  /*1320*/  @!P6 ISETP.NE.AND.EX P1, PT, RZ, c[0x0][0x21c], PT, P1 ;  /* 0x00008700ff00ea0c */ /* 0x000fe20003f25310 */
[----:B------:R-:W-:Y:S01]  /*1330*/  BSSY B0, `(.L_x_3001) ;  /* 0x0000011000007945 */ /* 0x000fe20003800000 */
[----:B------:R-:W-:Y:S02]  /*1340*/  MOV R98, RZ ;  /* 0x000000ff00627202 */ /* 0x000fe40000000f00 */
[----:B------:R-:W-:Y:S02]  /*1350*/  @P5 LEA.HI.SX32 R98, R3, R60, 0x1e ;  /* 0x0000003c03625211 */ /* 0x000fe400078ff2ff */
[----:B------:R-:W-:Y:S01]  /*1360*/  @P5 F2FP.BF16.PACK_AB R101, RZ, R56 ;  /* 0x00000038ff65523e */ /* 0x000fe200000010ff */
[----:B------:R-:W-:Y:S01]  /*1370*/  @P3 IMAD.MOV.U32 R56, RZ, RZ, 0x10 ;  /* 0x00000010ff383424 */ /* 0x000fe200078e00ff */
[----:B------:R-:W-:-:S02]  /*1380*/  @!P6 ISETP.NE.U32.AND P4, PT, RZ, c[0x0][0x218], PT ;  /* 0x00008600ff00ea0c */ /* 0x000fc40003f85070 */
[----:B------:R-:W-:Y:S02]  /*1390*/  ISETP.NE.AND.EX P0, PT, RZ, c[0x0][0x25c], PT, P0 ;  /* 0x00009700ff007a0c */ /* 0x000fe40003f05300 */
[----:B------:R-:W-:Y:S02]  /*13a0*/  @P5 PRMT R72, R61, 0x7610, R72 ;  /* 0x000076103d485816 */ /* 0x000fe40000000048 */
        /* <DEDUP_REMOVED lines=9> */
.L_x_3002:
[----:B------:R-:W-:Y:S05]  /*1440*/  BSYNC B0 ;  /* 0x0000000000007941 */ /* 0x000fea0003800000 */
.L_x_3001:
[----:B------:R-:W-:Y:S01]  /*1450*/  @P3 IMAD.WIDE.U32 R2, R99, R56, c[0x0][0x258] ;  /* 0x0000960063023625 */ /* 0x000fe200078e0038 */
[----:B------:R-:W-:Y:S01]  /*1460*/  SEL R56, R57, R52, P0 ;  /* 0x0000003439387207 */ /* 0x000fe20000000000 */
[----:B------:R-:W-:Y:S01]  /*1470*/  BSSY B0, `(.L_x_3003) ;  /* 0x0000016000007945 */ /* 0x000fe20003800000 */
[----:B------:R-:W-:Y:S01]  /*1480*/  SEL R57, R58, R53, P0 ;  /* 0x000000353a397207 */ /* 0x000fe20000000000 */
[C---:B------:R-:W-:Y:S01]  /*1490*/  @P5 FMUL.FTZ R61, R60.reuse, c[0x0][0x1ec] ;  /* 0x00007b003c3d5a20 */ /* 0x040fe20000410000 */
[----:B------:R-:W-:Y:S02]  /*14a0*/  SEL R58, R59, R54, P0 ;  /* 0x000000363b3a7207 */ /* 0x000fe40000000000 */
        /* <DEDUP_REMOVED lines=18> */
.L_x_3004:
[----:B------:R-:W-:Y:S05]  /*15d0*/  BSYNC B0 ;  /* 0x0000000000007941 */ /* 0x000fea0003800000 */
.L_x_3003:
        /* <DEDUP_REMOVED lines=8> */
.L_x_3006:
[----:B------:R-:W-:Y:S05]  /*1660*/  BSYNC B0 ;  /* 0x0000000000007941 */ /* 0x000fea0003800000 */
.L_x_3005:
        /* <DEDUP_REMOVED lines=13> */
.L_x_3008:
[----:B------:R-:W-:Y:S05]  /*1740*/  BSYNC B0 ;  /* 0x0000000000007941 */ /* 0x000fea0003800000 */
.L_x_3007:
        /* <DEDUP_REMOVED lines=10> */
.L_x_3010:
[----:B------:R-:W-:Y:S05]  /*17f0*/  BSYNC B0 ;  /* 0x0000000000007941 */ /* 0x000fea0003800000 */
.L_x_3009:
        /* <DEDUP_REMOVED lines=9> */
[----:B------:R-:W-:Y:S01]  /*1890*/  @P5 PRMT R66, R56, 0x7610, R66 ;  /* 0x0000761038425816 */ /* 0x000fe20000000042 */
[----:B------:R-:W-:Y:S01]  /*18a0*/  @P3 IMAD.MOV.U32 R56, RZ, RZ, 0x10 ;  /* 0x00000010ff383424 */ /* 0x000fe200078e00ff */
[----:B------:R-:W-:Y:S02]  /*18b0*/  @!P6 ISETP.NE.U32.AND P4, PT, RZ, c[0x0][0x218], PT ;  /* 0x00008600ff00ea0c */ /* 0x000fe40003f85070 */
[----:B------:R-:W-:Y:S02]  /*18c0*/  @!P6 ISETP.NE.U32.AND P1, PT, RZ, c[0x0][0x218], PT ;  /* 0x00008600ff00ea0c */ /* 0x000fe40003f25070 */
        /* <DEDUP_REMOVED lines=10> */
.L_x_3012:
[----:B------:R-:W-:Y:S05]  /*1970*/  BSYNC B0 ;  /* 0x0000000000007941 */ /* 0x000fea0003800000 */
.L_x_3011:
[----:B------:R-:W-:Y:S01]  /*1980*/  SEL R57, R58, R53, P0 ;  /* 0x000000353a397207 */ /* 0x000fe20000000000 */
[----:B------:R-:W-:Y:S01]  /*1990*/  @P3 IMAD.WIDE.U32 R2, R73, R56, c[0x0][0x258] ;  /* 0x0000960049023625 */ /* 0x000fe200078e0038 */
[----:B------:R-:W-:Y:S01]  /*19a0*/  SEL R58, R59, R54, P0 ;  /* 0x000000363b3a7207 */ /* 0x000fe20000000000 */
[----:B------:R-:W-:Y:S01]  /*19b0*/  BSSY B0, `(.L_x_3013) ;  /* 0x0000019000007945 */ /* 0x000fe20003800000 */
[----:B------:R-:W-:Y:S02]  /*19c0*/  SEL R56, R61, R52, P0 ;  /* 0x000000343d387207 */ /* 0x000fe40000000000 */
[C---:B------:R-:W-:Y:S01]  /*19d0*/  SEL R59, R60.reuse, R55, P0 ;  /* 0x000000373c3b7207 */ /* 0x040fe20000000000 */
[----:B------:R-:W-:Y:S01]  /*19e0*/  @P5 FMUL.FTZ R60, R60, c[0x0][0x1ec] ;  /* 0x00007b003c3c5a20 */ /* 0x000fe20000410000 */
[----:B------:R-:W-:Y:S02]  /*19f0*/  @!P6 ISETP.NE.U32.AND P2, PT, RZ, c[0x0][0x218], PT ;  /* 0x00008600ff00ea0c */ /* 0x000fe40003f45070 */
[----:B------:R-:W-:Y:S01]  /*1a00*/  @P3 MOV R61, 0x10 ;  /* 0x00000010003d3802 */ /* 0x000fe20000000f00 */
[----:B------:R0:W-:Y:S01]  /*1a10*/  @P3 STG.E.128 [R2.64], R56 ;  /* 0x0000003802003986 */ /* 0x0001e2000c101d04 */
[----:B------:R-:W-:-:S02]  /*1a20*/  @!P6 ISETP.NE.AND.EX P1, PT, RZ, c[0x0][0x21c], PT, P1 ;  /* 0x00008700ff00ea0c */ /* 0x000fc40003f25310 */
[----:B------:R-:W-:Y:S02]  /*1a30*/  @!P6 ISETP.NE.AND.EX P2, PT, RZ, c[0x0][0x21c], PT, P2 ;  /* 0x00008700ff00ea0c */ /* 0x000fe40003f45320 */
        /* <DEDUP_REMOVED lines=16> */
.L_x_3014:
[----:B------:R-:W-:Y:S05]  /*1b40*/  BSYNC B0 ;  /* 0x0000000000007941 */ /* 0x000fea0003800000 */
.L_x_3013:
        /* <DEDUP_REMOVED lines=8> */
.L_x_3016:
[----:B------:R-:W-:Y:S05]  /*1bd0*/  BSYNC B0 ;  /* 0x0000000000007941 */ /* 0x000fea0003800000 */
.L_x_3015:
[----:B------:R-:W-:Y:S01]  /*1be0*/  BSSY B0, `(.L_x_3017) ;  /* 0x000000a000007945 */ /* 0x000fe20003800000 */
[----:B------:R-:W-:Y:S02]  /*1bf0*/  SEL R52, R99, R52, P0 ;  /* 0x0000003463347207 */ /* 0x000fe40000000000 */
        /* <DEDUP_REMOVED lines=8> */
.L_x_3018:
[----:B------:R-:W-:Y:S05]  /*1c80*/  BSYNC B0 ;  /* 0x0000000000007941 */ /* 0x000fea0003800000 */
.L_x_3017:
        /* <DEDUP_REMOVED lines=8> */
.L_x_3020:
[----:B------:R-:W-:Y:S05]  /*1d10*/  BSYNC B0 ;  /* 0x0000000000007941 */ /* 0x000fea0003800000 */
.L_x_3019:
        /* <DEDUP_REMOVED lines=8> */
.L_x_3022:
[----:B------:R-:W-:Y:S05]  /*1da0*/  BSYNC B0 ;  /* 0x0000000000007941 */ /* 0x000fea0003800000 */
.L_x_3021:
        /* <DEDUP_REMOVED lines=18> */
[----:B------:R-:W-:Y:S01]  /*1ed0*/  LOP3.LUT R2, R65, 0xffff, RZ, 0xc0, !PT ;  /* 0x0000ffff41027812 */ /* 0x000fe200078ec0ff */
[----:B------:R-:W-:Y:S01]  /*1ee0*/  HFMA2.MMA R59, -RZ, RZ, 0, 4.76837158203125e-07 ;  /* 0x00000008ff3b7435 */ /* 0x000fe200000001ff */
[----:B------:R-:W-:Y:S02]  /*1ef0*/  IADD3 R98, R98, 0x100, RZ ;  /* 0x0000010062627810 */ /* 0x000fe40007ffe0ff */
[----:B------:R-:W-:Y:S01]  /*1f00*/  PRMT R57, R66, 0x5410, R71 ;  /* 0x0000541042397816 */ /* 0x000fe20000000047 */
[----:B------:R-:W-:-:S05]  /*1f10*/  IMAD.WIDE.U32 R2, R2, 0x10000, RZ ;  /* 0x0001000002027825 */ /* 0x000fca00078e00ff */
[----:B------:R-:W-:Y:S02]  /*1f20*/  LOP3.LUT R57, R57, R3, RZ, 0xfc, !PT ;  /* 0x0000000339397212 */ /* 0x000fe400078efcff */
[----:B------:R-:W-:Y:S01]  /*1f30*/  LOP3.LUT R56, R2, 0xffff, R72, 0xf8, !PT ;  /* 0x0000ffff02387812 */ /* 0x000fe200078ef848 */
[----:B------:R-:W-:-:S05]  /*1f40*/  IMAD.WIDE.U32 R2, R98, R59, c[0x0][0x248] ;  /* 0x0000920062027625 */ /* 0x000fca00078e003b */
[----:B------:R1:W-:Y:S02]  /*1f50*/  STG.E.64 [R2.64], R56 ;  /* 0x0000003802007986 */ /* 0x0003e4000c101b04 */
.L_x_3024:
[----:B------:R-:W-:Y:S05]  /*1f60*/  BSYNC B0 ;  /* 0x0000000000007941 */ /* 0x000fea0003800000 */
.L_x_3023:
[----:B------:R-:W-:Y:S02]  /*1f70*/  IADD3 R64, R64, c[0x0][0x160], RZ ;  /* 0x0000580040407a10 */ /* 0x000fe40007ffe0ff */
[----:B------:R-:W-:Y:S02]  /*1f80*/  LOP3.LUT P1, RZ, R68, 0xff, RZ, 0xc0, !PT ;  /* 0x000000ff44ff7812 */ /* 0x000fe4000782c0ff */
[----:B------:R-:W-:Y:S02]  /*1f90*/  ISETP.GE.AND P0, PT, R64, c[0x0][0x164], PT ;  /* 0x0000590040007a0c */ /* 0x000fe40003f06270 */
[----:B------:R-:W-:-:S11]  /*1fa0*/  SEL R68, RZ, 0x1, P1 ;  /* 0x00000001ff447807 */ /* 0x000fd60000800000 */
[----:B01----:R-:W-:Y:S01]  /*1fb0*/  @P0 CALL.REL.NOINC `(.L_x_2989) ;  /* 0x0000001000000944 */ /* 0x003fe20003c00000 */
[----:B------:R-:W-:Y:S05]  /*1fc0*/  BRA `(.L_x_3025) ;  /* 0xffffe2c000007947 */ /* 0x000fea000383ffff */
.L_x_2989:
        /* <DEDUP_REMOVED lines=15> */
.L_x_2993:
[----:B------:R-:W-:Y:S01]  /*20c0*/  HFMA2.MMA R102, -RZ, RZ, 0, 1.847743988037109375e-06 ;  /* 0x0000001fff667435 */ /* 0x000fe200000001ff */
[----:B------:R-:W-:Y:S01]  /*20d0*/  MOV R58, R60 ;  /* 0x0000003c003a7202 */ /* 0x000fe20000000f00 */
[----:B------:R-:W-:Y:S01]  /*20e0*/  IMAD.MOV.U32 R63, RZ, RZ, 0x10 ;  /* 0x00000010ff3f7424 */ /* 0x000fe200078e00ff */
[----:B------:R-:W-:Y:S01]  /*20f0*/  MOV R2, 0x2120 ;  /* 0x0000212000027802 */ /* 0x000fe20000000f00 */
[----:B------:R-:W-:-:S02]  /*2100*/  IMAD.MOV.U32 R101, RZ, RZ, -0x1 ;  /* 0xffffffffff657424 */ /* 0x000fc400078e00ff */
[----:B-1---5:R-:W-:Y:S05]  /*2110*/  CALL.REL.NOINC `($__internal_83_$__cuda_sm70_shflsync_down_p) ;  /* 0x0000045000007944 */ /* 0x022fea0003c00000 */
[----:B-1----:R-:W-:Y:S01]  /*2120*/  MOV R57, R102 ;  /* 0x0000006600397202 */ /* 0x002fe20000000f00 */
[----:B0-----:R-:W-:Y:S05]  /*2130*/  BRA `(.L_x_3026) ;  /* 0xffffec4000007947 */ /* 0x001fea000383ffff */
.L_x_2994:
[----:B------:R-:W-:Y:S01]  /*2140*/  HFMA2.MMA R63, -RZ, RZ, 0, 9.5367431640625e-07 ;  /* 0x00000010ff3f7435 */ /* 0x000fe200000001ff */
[----:B------:R-:W-:Y:S01]  /*2150*/  IMAD.MOV.U32 R58, RZ, RZ, R61 ;  /* 0x000000ffff3a7224 */ /* 0x000fe200078e003d */
[----:B------:R-:W-:Y:S01]  /*2160*/  MOV R101, 0xffffffff ;  /* 0xffffffff00657802 */ /* 0x000fe20000000f00 */
[----:B------:R-:W-:Y:S01]  /*2170*/  IMAD.MOV.U32 R102, RZ, RZ, 0x1f ;  /* 0x0000001fff667424 */ /* 0x000fe200078e00ff */
[----:B------:R-:W-:-:S02]  /*2180*/  MOV R2, 0x21a0 ;  /* 0x000021a000027802 */ /* 0x000fc40000000f00 */
[----:B012--5:R-:W-:Y:S05]  /*2190*/  CALL.REL.NOINC `($__internal_83_$__cuda_sm70_shflsync_down_p) ;  /* 0x000003d000007944 */ /* 0x027fea0003c00000 */
[----:B------:R-:W-:Y:S01]  /*21a0*/  FADD.FTZ R60, R57, R60 ;  /* 0x0000003c393c7221 */ /* 0x000fe20000010000 */
[----:B0-----:R-:W-:Y:S01]  /*21b0*/  HFMA2.MMA R63, -RZ, RZ, 0, 4.76837158203125e-07 ;  /* 0x00000008ff3f7435 */ /* 0x001fe200000001ff */
[----:B-1----:R-:W-:Y:S01]  /*21c0*/  FADD.FTZ R61, R61, R102 ;  /* 0x000000663d3d7221 */ /* 0x002fe20000010000 */
[----:B------:R-:W-:Y:S01]  /*21d0*/  MOV R101, 0xffffffff ;  /* 0xffffffff00657802 */ /* 0x000fe20000000f00 */
[----:B------:R-:W-:Y:S01]  /*21e0*/  IMAD.MOV.U32 R102, RZ, RZ, 0x1f ;  /* 0x0000001fff667424 */ /* 0x000fe200078e00ff */
[----:B------:R-:W-:-:S02]  /*21f0*/  MOV R58, R60 ;  /* 0x0000003c003a7202 */ /* 0x000fc40000000f00 */
[----:B------:R-:W-:Y:S02]  /*2200*/  MOV R2, 0x2220 ;  /* 0x0000222000027802 */ /* 0x000fe40000000f00 */
[----:B------:R-:W-:Y:S05]  /*2210*/  CALL.REL.NOINC `($__internal_83_$__cuda_sm70_shflsync_down_p) ;  /* 0x0000035000007944 */ /* 0x000fea0003c00000 */
[----:B0-----:R-:W-:Y:S01]  /*2220*/  HFMA2.MMA R63, -RZ, RZ, 0, 4.76837158203125e-07 ;  /* 0x00000008ff3f7435 */ /* 0x001fe200000001ff */
[----:B-1----:R-:W-:Y:S01]  /*2230*/  IMAD.MOV.U32 R57, RZ, RZ, R102 ;  /* 0x000000ffff397224 */ /* 0x002fe200078e0066 */
[----:B------:R-:W-:Y:S01]  /*2240*/  MOV R58, R61 ;  /* 0x0000003d003a7202 */ /* 0x000fe20000000f00 */
[----:B------:R-:W-:Y:S01]  /*2250*/  IMAD.MOV.U32 R102, RZ, RZ, 0x1f ;  /* 0x0000001fff667424 */ /* 0x000fe200078e00ff */
[----:B------:R-:W-:Y:S02]  /*2260*/  MOV R101, 0xffffffff ;  /* 0xffffffff00657802 */ /* 0x000fe40000000f00 */
[----:B------:R-:W-:Y:S02]  /*2270*/  MOV R2, 0x2290 ;  /* 0x0000229000027802 */ /* 0x000fe40000000f00 */
[----:B------:R-:W-:Y:S05]  /*2280*/  CALL.REL.NOINC `($__internal_83_$__cuda_sm70_shflsync_down_p) ;  /* 0x000002e000007944 */ /* 0x000fea0003c00000 */
[----:B------:R-:W-:Y:S01]  /*2290*/  FADD.FTZ R60, R57, R60 ;  /* 0x0000003c393c7221 */ /* 0x000fe20000010000 */
[----:B0-----:R-:W-:Y:S01]  /*22a0*/  HFMA2.MMA R63, -RZ, RZ, 0, 2.384185791015625e-07 ;  /* 0x00000004ff3f7435 */ /* 0x001fe200000001ff */
[----:B-1----:R-:W-:Y:S01]  /*22b0*/  FADD.FTZ R61, R61, R102 ;  /* 0x000000663d3d7221 */ /* 0x002fe20000010000 */
[----:B------:R-:W-:Y:S01]  /*22c0*/  MOV R101, 0xffffffff ;  /* 0xffffffff00657802 */ /* 0x000fe20000000f00 */
[----:B------:R-:W-:Y:S01]  /*22d0*/  IMAD.MOV.U32 R102, RZ, RZ, 0x1f ;  /* 0x0000001fff667424 */ /* 0x000fe200078e00ff */
[----:B------:R-:W-:-:S02]  /*22e0*/  MOV R58, R60 ;  /* 0x0000003c003a7202 */ /* 0x000fc40000000f00 */
[----:B------:R-:W-:Y:S02]  /*22f0*/  MOV R2, 0x2310 ;  /* 0x0000231000027802 */ /* 0x000fe40000000f00 */
[----:B------:R-:W-:Y:S05]  /*2300*/  CALL.REL.NOINC `($__internal_83_$__cuda_sm70_shflsync_down_p) ;  /* 0x0000026000007944 */ /* 0x000fea0003c00000 */
[----:B0-----:R-:W-:Y:S01]  /*2310*/  HFMA2.MMA R63, -RZ, RZ, 0, 2.384185791015625e-07 ;  /* 0x00000004ff3f7435 */ /* 0x001fe200000001ff */
[----:B-1----:R-:W-:Y:S01]  /*2320*/  IMAD.MOV.U32 R57, RZ, RZ, R102 ;  /* 0x000000ffff397224 */ /* 0x002fe200078e0066 */
[----:B------:R-:W-:Y:S01]  /*2330*/  MOV R58, R61 ;  /* 0x0000003d003a7202 */ /* 0x000fe20000000f00 */
[----:B------:R-:W-:Y:S01]  /*2340*/  IMAD.MOV.U32 R102, RZ, RZ, 0x1f ;  /* 0x0000001fff667424 */ /* 0x000fe200078e00ff */
[----:B------:R-:W-:Y:S02]  /*2350*/  MOV R101, 0xffffffff ;  /* 0xffffffff00657802 */ /* 0x000fe40000000f00 */
[----:B------:R-:W-:Y:S02]  /*2360*/  MOV R2, 0x2380 ;  /* 0x0000238000027802 */ /* 0x000fe40000000f00 */
[----:B------:R-:W-:Y:S05]  /*2370*/  CALL.REL.NOINC `($__internal_83_$__cuda_sm70_shflsync_down_p) ;  /* 0x000001f000007944 */ /* 0x000fea0003c00000 */
[----:B------:R-:W-:Y:S01]  /*2380*/  FADD.FTZ R60, R57, R60 ;  /* 0x0000003c393c7221 */ /* 0x000fe20000010000 */
[----:B0-----:R-:W-:Y:S01]  /*2390*/  HFMA2.MMA R63, -RZ, RZ, 0, 1.1920928955078125e-07 ;  /* 0x00000002ff3f7435 */ /* 0x001fe200000001ff */
[----:B-1----:R-:W-:Y:S01]  /*23a0*/  FADD.FTZ R61, R61, R102 ;  /* 0x000000663d3d7221 */ /* 0x002fe20000010000 */
[----:B------:R-:W-:Y:S01]  /*23b0*/  MOV R101, 0xffffffff ;  /* 0xffffffff00657802 */ /* 0x000fe20000000f00 */
[----:B------:R-:W-:Y:S01]  /*23c0*/  IMAD.MOV.U32 R102, RZ, RZ, 0x1f ;  /* 0x0000001fff667424 */ /* 0x000fe200078e00ff */
[----:B------:R-:W-:-:S02]  /*23d0*/  MOV R58, R60 ;  /* 0x0000003c003a7202 */ /* 0x000fc40000000f00 */
[----:B------:R-:W-:Y:S02]  /*23e0*/  MOV R2, 0x2400 ;  /* 0x0000240000027802 */ /* 0x000fe40000000f00 */
[----:B------:R-:W-:Y:S05]  /*23f0*/  CALL.REL.NOINC `($__internal_83_$__cuda_sm70_shflsync_down_p) ;  /* 0x0000017000007944 */ /* 0x000fea0003c00000 */
[----:B0-----:R-:W-:Y:S01]  /*2400*/  HFMA2.MMA R63, -RZ, RZ, 0, 1.1920928955078125e-07 ;  /* 0x00000002ff3f7435 */ /* 0x001fe200000001ff */
[----:B-1----:R-:W-:Y:S01]  /*2410*/  IMAD.MOV.U32 R57, RZ, RZ, R102 ;  /* 0x000000ffff397224 */ /* 0x002fe200078e0066 */
[----:B------:R-:W-:Y:S01]  /*2420*/  MOV R58, R61 ;  /* 0x0000003d003a7202 */ /* 0x000fe20000000f00 */
[----:B------:R-:W-:Y:S01]  /*2430*/  IMAD.MOV.U32 R102, RZ, RZ, 0x1f ;  /* 0x0000001fff667424 */ /* 0x000fe200078e00ff */
[----:B------:R-:W-:Y:S02]  /*2440*/  MOV R101, 0xffffffff ;  /* 0xffffffff00657802 */ /* 0x000fe40000000f00 */
[----:B------:R-:W-:Y:S02]  /*2450*/  MOV R2, 0x2470 ;  /* 0x0000247000027802 */ /* 0x000fe40000000f00 */
[----:B------:R-:W-:Y:S05]  /*2460*/  CALL.REL.NOINC `($__internal_83_$__cuda_sm70_shflsync_down_p) ;  /* 0x0000010000007944 */ /* 0x000fea0003c00000 */
[----:B------:R-:W-:Y:S01]  /*2470*/  FADD.FTZ R59, R57, R60 ;  /* 0x0000003c393b7221 */ /* 0x000fe20000010000 */
[----:B0-----:R-:W-:Y:S01]  /*2480*/  HFMA2.MMA R63, -RZ, RZ, 0, 5.9604644775390625e-08 ;  /* 0x00000001ff3f7435 */ /* 0x001fe200000001ff */
[----:B-1----:R-:W-:Y:S01]  /*2490*/  FADD.FTZ R61, R61, R102 ;  /* 0x000000663d3d7221 */ /* 0x002fe20000010000 */
[----:B------:R-:W-:Y:S01]  /*24a0*/  MOV R101, 0xffffffff ;  /* 0xffffffff00657802 */ /* 0x000fe20000000f00 */
[----:B------:R-:W-:Y:S01]  /*24b0*/  IMAD.MOV.U32 R102, RZ, RZ, 0x1f ;  /* 0x0000001fff667424 */ /* 0x000fe200078e00ff */
[----:B------:R-:W-:-:S02]  /*24c0*/  MOV R58, R59 ;  /* 0x0000003b003a7202 */ /* 0x000fc40000000f00 */
[----:B------:R-:W-:Y:S02]  /*24d0*/  MOV R2, 0x24f0 ;  /* 0x000024f000027802 */ /* 0x000fe40000000f00 */
[----:B------:R-:W-:Y:S05]  /*24e0*/  CALL.REL.NOINC `($__internal_83_$__cuda_sm70_shflsync_down_p) ;  /* 0x0000008000007944 */ /* 0x000fea0003c00000 */
[----:B0-----:R-:W-:Y:S01]  /*24f0*/  HFMA2.MMA R63, -RZ, RZ, 0, 5.9604644775390625e-08 ;  /* 0x00000001ff3f7435 */ /* 0x001fe200000001ff */
[----:B-1----:R-:W-:Y:S01]  /*2500*/  IMAD.MOV.U32 R62, RZ, RZ, R102 ;  /* 0x000000ffff3e7224 */ /* 0x002fe200078e0066 */
[----:B------:R-:W-:Y:S01]  /*2510*/  MOV R58, R61 ;  /* 0x0000003d003a7202 */ /* 0x000fe20000000f00 */
[----:B------:R-:W-:Y:S01]  /*2520*/  IMAD.MOV.U32 R102, RZ, RZ, 0x1f ;  /* 0x0000001fff667424 */ /* 0x000fe200078e00ff */
[----:B------:R-:W-:Y:S02]  /*2530*/  MOV R101, 0xffffffff ;  /* 0xffffffff00657802 */ /* 0x000fe40000000f00 */
[----:B------:R-:W-:Y:S02]  /*2540*/  MOV R2, 0x2560 ;  /* 0x0000256000027802 */ /* 0x000fe40000000f00 */
[----:B------:R-:W-:Y:S05]  /*2550*/  CALL.REL.NOINC `($__internal_83_$__cuda_sm70_shflsync_down_p) ;  /* 0x0000001000007944 */ /* 0x000fea0003c00000 */
[----:B01----:R-:W-:Y:S05]  /*2560*/  BRA `(.L_x_3027) ;  /* 0xffffe93000007947 */ /* 0x003fea000383ffff */
        .weak           $__internal_83_$__cuda_sm70_shflsync_down_p
        .type           $__internal_83_$__cuda_sm70_shflsync_down_p,@function
        .size           $__internal_83_$__cuda_sm70_shflsync_down_p,(.L_x_6732 - $__internal_83_$__cuda_sm70_shflsync_down_p)
$__internal_83_$__cuda_sm70_shflsync_down_p:
[----:B------:R-:W-:Y:S01]  /*2570*/  HFMA2.MMA R3, -RZ, RZ, 0, 0 ;  /* 0x00000000ff037435 */ /* 0x000fe200000001ff */
[----:B------:R-:W-:Y:S04]  /*2580*/  WARPSYNC R101 ;  /* 0x0000006500007348 */ /* 0x000fe80003800000 */
[----:B------:R0:W1:Y:S01]  /*2590*/  SHFL.DOWN PT, R102, R58, R63, R102 ;  /* 0x0800003f3a667389 */ /* 0x00006200000e0066 */
[----:B------:R-:W-:Y:S05]  /*25a0*/  RET.REL.NODEC R2 `(_ZN10layer_norm13ln_bwd_kernelINS_13Kernel_traitsIf13__nv_bfloat16fS2_fjLj1536ELj1ELj1ELj4ELj8ENS_18Kernel_traits_baseILj1536EfS2_fS2_fjLj128EEEEELb0ELb0ELb1ELb1EEEvNS_9BwdParamsE) ;  /* 0xffffda5002007950 */ /* 0x000fea0003c3ffff */
.L_x_3028:
        /* <DEDUP_REMOVED lines=13> */
.L_x_6732:


//--------------------- .text._ZN10layer_norm13ln_bwd_kernelINS_13Kernel_traitsIf13__nv_bfloat16fS2_fjLj1536ELj1ELj1ELj4ELj8ENS_18Kernel_traits_baseILj1536EfS2_fS2_fjLj128EEEEELb0ELb1ELb0ELb0EEEvNS_9BwdParamsE --------------------------
	.section	.text._ZN10layer_norm13ln_bwd_kernelINS_13Kernel_traitsIf13__nv_bfloat16fS2_fjLj1536ELj1ELj1ELj4ELj8ENS_18Kernel_traits_baseILj1536EfS2_fS2_fjLj128EEEEELb0ELb1ELb0ELb0EEEvNS_9BwdParamsE,"ax",@progbits
	.sectioninfo	@"SHI_REGISTERS=127"
	.align	128
        .global         _ZN10layer_norm13ln_bwd_kernelINS_13Kernel_traitsIf13__nv_bfloat16fS2_fjLj1536ELj1ELj1ELj4ELj8ENS_18Kernel_traits_baseILj1536EfS2_fS2_fjLj128EEEEELb0ELb1ELb0ELb0EEEvNS_9BwdParamsE
        .type           _ZN10layer_norm13ln_bwd_kernelINS_13Kernel_traitsIf13__nv_bfloat16fS2_fjLj1536ELj1ELj1ELj4ELj8ENS_18Kernel_traits_baseILj1536EfS2_fS2_fjLj128EEEEELb0ELb1ELb0ELb0EEEvNS_9BwdParamsE,@function
        .size           _ZN10layer_norm13ln_bwd_kernelINS_13Kernel_traitsIf13__nv_bfloat16fS2_fjLj1536ELj1ELj1ELj4ELj8ENS_18Kernel_traits_baseILj1536EfS2_fS2_fjLj128EEEEELb0ELb1ELb0ELb0EEEvNS_9BwdParamsE,(.L_x_6733 - _ZN10layer_norm13ln_bwd_kernelINS_13Kernel_traitsIf13__nv_bfloat16fS2_fjLj1536ELj1ELj1ELj4ELj8ENS_18Kernel_traits_baseILj1536EfS2_fS2_fjLj128EEEEELb0ELb1ELb0ELb0EEEvNS_9BwdParamsE)
        .other          _ZN10layer_norm13ln_bwd_kernelINS_13Kernel_traitsIf13__nv_bfloat16fS2_fjLj1536ELj1ELj1ELj4ELj8ENS_18Kernel_traits_baseILj1536EfS2_fS2_fjLj128EEEEELb0ELb1ELb0ELb0EEEvNS_9BwdParamsE,@"STO_CUDA_ENTRY STV_DEFAULT"
_ZN10layer_norm13ln_bwd_kernelINS_13Kernel_traitsIf13__nv_bfloat16fS2_fjLj1536ELj1ELj1ELj4ELj8ENS_18Kernel_traits_baseILj1536EfS2_fS2_fjLj128EEEEELb0ELb1ELb0ELb0EEEvNS_9BwdParamsE:
.text._ZN10layer_norm13ln_bwd_kernelINS_13Kernel_traitsIf13__nv_bfloat16fS2_fjLj1536ELj1ELj1ELj4ELj8ENS_18Kernel_traits_baseILj1536EfS2_fS2_fjLj128EEEEELb0ELb1ELb0ELb0EEEvNS_9BwdParamsE:
        /* <DEDUP_REMOVED lines=11> */
[----:B------:R-:W-:Y:S02]  /*00b0*/  ISETP.GE.U32.AND P3, PT, R3, 0x180, PT ;  /* 0x000001800300780c */ /* 0x000fe40003f66070 */
[----:B------:R-:W-:-:S07]  /*00c0*/  MOV R3, R2 ;  /* 0x0000000200037202 */ /* 0x000fce0000000f00 */
[----:B------:R-:W-:Y:S02]  /*00d0*/  @P1 LOP3.LUT R3, R2, 0x80, RZ, 0xfc, !PT ;  /* 0x0000008002031812 */ /* 0x000fe400078efcff */
[----:B------:R-:W-:Y:S01]  /*00e0*/  @P2 MOV R10, 0x10 ;  /* 0x00000010000a2802 */ /* 0x000fe20000000f00 */
[----:B------:R-:W0:Y:S01]  /*00f0*/  S2UR UR6, SR_CTAID.X ;  /* 0x00000000000679c3 */ /* 0x000e220000002500 */
[----:B------:R-:W-:Y:S02]  /*0100*/  @P1 MOV R7, 0x10 ;  /* 0x0000001000071802 */ /* 0x000fe40000000f00 */
[----:B------:R-:W-:Y:S01]  /*0110*/  @P3 MOV R12, 0x10 ;  /* 0x00000010000c3802 */ /* 0x000fe20000000f00 */
[----:B------:R-:W-:-:S04]  /*0120*/  @P2 IMAD.WIDE.U32 R8, R3, R10, c[0x0][0x1b0] ;  /* 0x00006c0003082625 */ /* 0x000fc800078e000a */
[C---:B------:R-:W-:Y:S01]  /*0130*/  @P2 IMAD.WIDE.U32 R10, R3.reuse, R10, c[0x0][0x1c8] ;  /* 0x00007200030a2625 */ /* 0x040fe200078e000a */
[----:B------:R1:W5:Y:S01]  /*0140*/  @P2 LDG.E.128 R68, [R8.64] ;  /* 0x0000000408442981 */ /* 0x000362000c1e1d00 */
[----:B------:R-:W-:-:S03]  /*0150*/  @P2 IADD3 R3, R3, 0x80, RZ ;  /* 0x0000008003032810 */ /* 0x000fc60007ffe0ff */
[----:B------:R1:W5:Y:S01]  /*0160*/  @P2 LDG.E.128 R64, [R10.64] ;  /* 0x000000040a402981 */ /* 0x000362000c1e1d00 */
[----:B------:R-:W-:-:S04]  /*0170*/  @P1 IMAD.WIDE.U32 R4, R2, R7, c[0x0][0x1b0] ;  /* 0x00006c0002041625 */ /* 0x000fc800078e0007 */
[----:B------:R-:W-:Y:S01]  /*0180*/  @P1 IMAD.WIDE.U32 R6, R2, R7, c[0x0][0x1c8] ;  /* 0x0000720002061625 */ /* 0x000fe200078e0007 */
[----:B------:R2:W5:Y:S04]  /*0190*/  @P1 LDG.E.128 R60, [R4.64] ;  /* 0x00000004043c1981 */ /* 0x000568000c1e1d00 */
[----:B------:R0:W5:Y:S01]  /*01a0*/  @P1 LDG.E.128 R56, [R6.64] ;  /* 0x0000000406381981 */ /* 0x000162000c1e1d00 */
[----:B--2---:R-:W-:-:S04]  /*01b0*/  SHF.R.U32.HI R5, RZ, 0x7, R0 ;  /* 0x00000007ff057819 */ /* 0x004fc80000011600 */
[----:B0-----:R-:W-:-:S04]  /*01c0*/  IADD3 R6, R5, UR6, RZ ;  /* 0x0000000605067c10 */ /* 0x001fc8000fffe0ff */
[----:B------:R-:W-:Y:S01]  /*01d0*/  ISETP.GE.AND P0, PT, R6, c[0x0][0x164], PT ;  /* 0x0000590006007a0c */ /* 0x000fe20003f06270 */
[----:B------:R-:W-:-:S04]  /*01e0*/  @P3 IMAD.WIDE.U32 R14, R3, R12, c[0x0][0x1c8] ;  /* 0x00007200030e3625 */ /* 0x000fc800078e000c */
[----:B------:R-:W-:Y:S01]  /*01f0*/  @P3 IMAD.WIDE.U32 R12, R3, R12, c[0x0][0x1b0] ;  /* 0x00006c00030c3625 */ /* 0x000fe200078e000c */
[----:B------:R0:W5:Y:S01]  /*0200*/  @P3 LDG.E.128 R52, [R14.64] ;  /* 0x000000040e343981 */ /* 0x000162000c1e1d00 */
[----:B------:R-:W-:Y:S01]  /*0210*/  CS2R R44, SRZ ;  /* 0x00000000002c7805 */ /* 0x000fe2000001ff00 */
[----:B------:R-:W-:Y:S01]  /*0220*/  CS2R R46, SRZ ;  /* 0x00000000002e7805 */ /* 0x000fe2000001ff00 */
[----:B------:R-:W-:Y:S01]  /*0230*/  CS2R R40, SRZ ;  /* 0x0000000000287805 */ /* 0x000fe2000001ff00 */
[----:B------:R2:W5:Y:S01]  /*0240*/  @P3 LDG.E.128 R48, [R12.64] ;  /* 0x000000040c303981 */ /* 0x000562000c1e1d00 */
        /* <DEDUP_REMOVED lines=14> */
[----:B0-----:R-:W-:Y:S01]  /*0330*/  CS2R R14, SRZ ;  /* 0x00000000000e7805 */ /* 0x001fe2000001ff00 */
[----:B------:R-:W-:Y:S05]  /*0340*/  @P0 BRA `(.L_x_3029) ;  /* 0x00001a9000000947 */ /* 0x000fea0003800000 */
[----:B-1----:R-:W0:Y:S01]  /*0350*/  LDC.U8 R4, c[0x0][0x1f0] ;  /* 0x00007c00ff047b82 */ /* 0x002e220000000000 */
[----:B------:R-:W-:Y:S01]  /*0360*/  SHF.L.U32 R5, R5, 0x2, RZ ;  /* 0x0000000205057819 */ /* 0x000fe200000006ff */
[----:B------:R-:W-:Y:S01]  /*0370*/  HFMA2.MMA R7, -RZ, RZ, 0, 5.9604644775390625e-08 ;  /* 0x00000001ff077435 */ /* 0x000fe200000001ff */
[----:B------:R-:W-:-:S02]  /*0380*/  MOV R45, RZ ;  /* 0x000000ff002d7202 */ /* 0x000fc40000000f00 */
[----:B------:R-:W-:-:S03]  /*0390*/  IADD3 R8, R5, 0x4, RZ ;  /* 0x0000000405087810 */ /* 0x000fc60007ffe0ff */
.L_x_3044:
[----:B------:R-:W-:Y:S02]  /*03a0*/  ISETP.NE.U32.AND P0, PT, RZ, c[0x0][0x1c0], PT ;  /* 0x00007000ff007a0c */ /* 0x000fe40003f05070 */
[----:B------:R-:W-:Y:S02]  /*03b0*/  SHF.R.S32.HI R3, RZ, 0x1f, R6 ;  /* 0x0000001fff037819 */ /* 0x000fe40000011406 */
[----:B------:R-:W-:Y:S02]  /*03c0*/  ISETP.NE.AND.EX P0, PT, RZ, c[0x0][0x1c4], PT, P0 ;  /* 0x00007100ff007a0c */ /* 0x000fe40003f05300 */
[----:B------:R-:W-:-:S05]  /*03d0*/  MOV R109, 0x4 ;  /* 0x00000004006d7802 */ /* 0x000fca0000000f00 */
[----:B------:R-:W-:-:S06]  /*03e0*/  IMAD.WIDE R90, R6, R109, c[0x0][0x1a0] ;  /* 0x00006800065a7625 */ /* 0x000fcc00078e026d */
[C---:B------:R-:W-:Y:S01]  /*03f0*/  @P0 LEA R88, P4, R6.reuse, c[0x0][0x1c0], 0x1 ;  /* 0x0000700006580a11 */ /* 0x040fe200078808ff */
[C---:B------:R-:W-:Y:S01]  /*0400*/  IMAD.WIDE R108, R6.reuse, R109, c[0x0][0x1a8] ;  /* 0x00006a00066c7625 */ /* 0x040fe200078e026d */
[----:B------:R-:W2:Y:S02]  /*0410*/  LDG.E R90, [R90.64] ;  /* 0x000000045a5a7981 */ /* 0x000ea4000c1e1900 */
[C---:B------:R-:W-:Y:S02]  /*0420*/  @P0 LEA.HI.X R89, R6.reuse, c[0x0][0x1c4], R3, 0x1, P4 ;  /* 0x0000710006590a11 */ /* 0x040fe400020f0c03 */
[----:B-----5:R1:W5:Y:S04]  /*0430*/  LDG.E R3, [R108.64] ;  /* 0x000000046c037981 */ /* 0x020368000c1e1900 */
        /* <DEDUP_REMOVED lines=12> */
[----:B0-----:R-:W-:-:S04]  /*0500*/  ISETP.NE.AND P0, PT, R4, RZ, PT ;  /* 0x000000ff0400720c */ /* 0x001fc80003f05270 */
[----:B--2---:R-:W-:Y:S01]  /*0510*/  FSEL R92, R90, RZ, !P0 ;  /* 0x000000ff5a5c7208 */ /* 0x004fe20004000000 */
[----:B------:R-:W-:Y:S05]  /*0520*/  @!P1 BRA `(.L_x_3031) ;  /* 0x0000030000009947 */ /* 0x000fea0003800000 */
[----:B-1----:R-:W-:Y:S01]  /*0530*/  HFMA2.MMA R95, -RZ, RZ, 0, 4.76837158203125e-07 ;  /* 0x00000008ff5f7435 */ /* 0x002fe200000001ff */
        /* <DEDUP_REMOVED lines=10> */
[----:B--2---:R-:W-:Y:S01]  /*05e0*/  FADD.FTZ R118, -R92, R89 ;  /* 0x000000595c767221 */ /* 0x004fe20000010100 */
[----:B---3--:R-:W-:Y:S02]  /*05f0*/  MOV R113, R94 ;  /* 0x0000005e00717202 */ /* 0x008fe40000000f00 */
[----:B------:R-:W-:Y:S01]  /*0600*/  SHF.R.U64 R115, R94, 0x10, R95 ;  /* 0x000000105e737819 */ /* 0x000fe2000000125f */
        /* <DEDUP_REMOVED lines=17> */
[----:B------:R-:W-:Y:S02]  /*0720*/  FADD.FTZ R34, R34, R115 ;  /* 0x0000007322227221 */ /* 0x000fe40000010000 */
[-C--:B------:R-:W-:Y:S02]  /*0730*/  FFMA.FTZ R46, R116, R115.reuse, R46 ;  /* 0x00000073742e7223 */ /* 0x080fe4000001002e */
[----:B------:R-:W-:Y:S02]  /*0740*/  FADD.FTZ R94, -R92, R91 ;  /* 0x0000005b5c5e7221 */ /* 0x000fe40000010100 */
        /* <DEDUP_REMOVED lines=14> */
.L_x_3031:
[----:B01----:R-:W-:Y:S05]  /*0830*/  BSYNC B0 ;  /* 0x0000000000007941 */ /* 0x003fea0003800000 */
.L_x_3030:
        /* <DEDUP_REMOVED lines=15> */
[----:B---3--:R-:W-:-:S03]  /*0930*/  MOV R11, R96 ;  /* 0x00000060000b7202 */ /* 0x008fc60000000f00 */
[C---:B-----5:R-:W-:Y:S01]  /*0940*/  FMUL.FTZ R112, R3.reuse, R112 ;  /* 0x0000007003707220 */ /* 0x060fe20000410000 */
[----:B------:R-:W-:Y:S01]  /*0950*/  SHF.R.U64 R109, R96, 0x10, R97 ;  /* 0x00000010606d7819 */ /* 0x000fe20000001261 */
[----:B------:R-:W-:Y:S01]  /*0960*/  FADD.FTZ R96, -R92, R89 ;  /* 0x000000595c607221 */ /* 0x000fe20000010100 */
[----:B------:R-:W-:Y:S02]  /*0970*/  PRMT R11, RZ, 0x5410, R11 ;  /* 0x00005410ff0b7816 */ /* 0x000fe4000000000b */
[----:B------:R-:W-:Y:S01]  /*0980*/  PRMT R88, RZ, 0x5410, R109 ;  /* 0x00005410ff587816 */ /* 0x000fe2000000006d */
[----:B------:R-:W-:Y:S01]  /*0990*/  FMUL.FTZ R96, R3, R96 ;  /* 0x0000006003607220 */ /* 0x000fe20000410000 */
[----:B------:R-:W-:Y:S01]  /*09a0*/  MOV R101, R97 ;  /* 0x0000006100657202 */ /* 0x000fe20000000f00 */
[----:B------:R-:W-:Y:S02]  /*09b0*/  FADD.FTZ R28, R28, R11 ;  /* 0x0000000b1c1c7221 */ /* 0x000fe40000010000 */
[----:B------:R-:W-:-:S02]  /*09c0*/  FFMA.FTZ R40, R112, R11, R40 ;  /* 0x0000000b70287223 */ /* 0x000fc40000010028 */
[----:B------:R-:W-:Y:S01]  /*09d0*/  FMUL.FTZ R11, R68, R11 ;  /* 0x0000000b440b7220 */ /* 0x000fe20000410000 */
[----:B------:R-:W-:Y:S01]  /*09e0*/  SHF.R.U32.HI R108, RZ, 0x10, R97 ;  /* 0x00000010ff6c7819 */ /* 0x000fe20000011661 */
[----:B------:R-:W-:Y:S01]  /*09f0*/  FADD.FTZ R90, -R92, R90 ;  /* 0x0000005a5c5a7221 */ /* 0x000fe20000010100 */
[----:B------:R-:W-:Y:S01]  /*0a00*/  PRMT R101, RZ, 0x5410, R101 ;  /* 0x00005410ff657816 */ /* 0x000fe20000000065 */
[----:B------:R-:W-:Y:S02]  /*0a10*/  FADD.FTZ R29, R29, R88 ;  /* 0x000000581d1d7221 */ /* 0x000fe40000010000 */
[-C--:B------:R-:W-:Y:S02]  /*0a20*/  FFMA.FTZ R41, R96, R88.reuse, R41 ;  /* 0x0000005860297223 */ /* 0x080fe40000010029 */
[----:B0-----:R-:W-:Y:S02]  /*0a30*/  FMUL.FTZ R99, R69, R88 ;  /* 0x0000005845637220 */ /* 0x001fe40000410000 */
[----:B------:R-:W-:-:S02]  /*0a40*/  FADD.FTZ R88, R93, R11 ;  /* 0x0000000b5d587221 */ /* 0x000fc40000010000 */
[----:B------:R-:W-:Y:S01]  /*0a50*/  FFMA.FTZ R94, R112, R11, R94 ;  /* 0x0000000b705e7223 */ /* 0x000fe2000001005e */
[----:B------:R-:W-:Y:S01]  /*0a60*/  PRMT R108, RZ, 0x5410, R108 ;  /* 0x00005410ff6c7816 */ /* 0x000fe2000000006c */
[----:B------:R-:W-:Y:S02]  /*0a70*/  FMUL.FTZ R97, R3, R90 ;  /* 0x0000005a03617220 */ /* 0x000fe40000410000 */
[----:B------:R-:W-:Y:S02]  /*0a80*/  FADD.FTZ R100, -R92, R91 ;  /* 0x0000005b5c647221 */ /* 0x000fe40000010100 */
        /* <DEDUP_REMOVED lines=13> */
.L_x_3033:
[----:B------:R-:W-:Y:S05]  /*0b60*/  BSYNC B0 ;  /* 0x0000000000007941 */ /* 0x000fea0003800000 */
.L_x_3032:
        /* <DEDUP_REMOVED lines=19> */
[----:B------:R-:W-:Y:S01]  /*0ca0*/  FADD.FTZ R88, -R92, R89 ;  /* 0x000000595c587221 */ /* 0x000fe20000010100 */
[----:B------:R-:W-:Y:S01]  /*0cb0*/  SHF.R.U32.HI R122, RZ, 0x10, R103 ;  /* 0x00000010ff7a7819 */ /* 0x000fe20000011667 */
[C---:B-----5:R-:W-:Y:S01]  /*0cc0*/  FMUL.FTZ R103, R3.reuse, R102 ;  /* 0x0000006603677220 */ /* 0x060fe20000410000 */
[----:B------:R-:W-:Y:S01]  /*0cd0*/  PRMT R90, RZ, 0x5410, R107 ;  /* 0x00005410ff5a7816 */ /* 0x000fe2000000006b */
[----:B0-----:R-:W-:Y:S01]  /*0ce0*/  FMUL.FTZ R104, R48, R95 ;  /* 0x0000005f30687220 */ /* 0x001fe20000410000 */
[----:B------:R-:W-:Y:S01]  /*0cf0*/  PRMT R89, RZ, 0x5410, R106 ;  /* 0x00005410ff597816 */ /* 0x000fe2000000006a */
        /* <DEDUP_REMOVED lines=24> */
.L_x_3035:
[----:B------:R-:W-:Y:S05]  /*0e80*/  BSYNC B0 ;  /* 0x0000000000007941 */ /* 0x000fea0003800000 */
.L_x_3034:
[----:B------:R-:W-:Y:S01]  /*0e90*/  SEL R121, R8, R5, !P4 ;  /* 0x0000000508797207 */ /* 0x000fe20006000000 */
[----:B------:R-:W-:Y:S05]  /*0ea0*/  BRA.DIV ~URZ, `(.L_x_3036) ;  /* 0x000011127f007947 */ /* 0x000fea000b800000 */
[----:B------:R0:W1:Y:S02]  /*0eb0*/  SHFL.DOWN PT, R108, R93, 0x10, 0x1f ;  /* 0x0a001f005d6c7f89 */ /* 0x00006400000e0000 */
.L_x_3045:
        /* <DEDUP_REMOVED lines=18> */
.L_x_3046:
[----:B------:R-:W-:Y:S01]  /*0fe0*/  LOP3.LUT P0, RZ, R0, 0x1f, RZ, 0xc0, !PT ;  /* 0x0000001f00ff7812 */ /* 0x000fe2000780c0ff */
[----:B-12---:R-:W-:Y:S01]  /*0ff0*/  FADD.FTZ R108, R123, R108 ;  /* 0x0000006c7b6c7221 */ /* 0x006fe20000010000 */
[----:B------:R-:W-:Y:S01]  /*1000*/  WARPSYNC 0xffffffff ;  /* 0xffffffff00007948 */ /* 0x000fe20003800000 */
[----:B0-----:R-:W-:Y:S01]  /*1010*/  FADD.FTZ R109, R92, R109 ;  /* 0x0000006d5c6d7221 */ /* 0x001fe20000010000 */
[----:B------:R-:W-:Y:S09]  /*1020*/  BSSY B0, `(.L_x_3038) ;  /* 0x0000054000007945 */ /* 0x000ff20003800000 */
[----:B------:R-:W0:Y:S02]  /*1030*/  @!P0 S2R R0, SR_TID.X ;  /* 0x0000000000008919 */ /* 0x000e240000002100 */
[----:B0-----:R-:W-:-:S04]  /*1040*/  @!P0 SHF.R.U32.HI R88, RZ, 0x5, R0 ;  /* 0x00000005ff588819 */ /* 0x001fc80000011600 */
[----:B------:R-:W-:-:S05]  /*1050*/  @!P0 LOP3.LUT R88, R88, 0x3, RZ, 0xc0, !PT ;  /* 0x0000000358588812 */ /* 0x000fca00078ec0ff */
[----:B------:R-:W-:-:S05]  /*1060*/  @!P0 IMAD.IADD R122, R121, 0x1, R88 ;  /* 0x00000001797a8824 */ /* 0x000fca00078e0258 */
        /* <DEDUP_REMOVED lines=67> */
[----:B------:R-:W-:Y:S01]  /*14a0*/  @P4 LEA R94, P0, R10, c[0x0][0x258], 0x4 ;  /* 0x000096000a5e4a11 */ /* 0x000fe200078020ff */
        /* <DEDUP_REMOVED lines=11> */
.L_x_3039:
[----:B------:R-:W-:Y:S05]  /*1560*/  BSYNC B0 ;  /* 0x0000000000007941 */ /* 0x000fea0003800000 */
.L_x_3038:
[----:B------:R-:W-:Y:S01]  /*1570*/  BSSY B0, `(.L_x_3040) ;  /* 0x0000040000007945 */ /* 0x000fe20003800000 */
[----:B------:R-:W-:Y:S05]  /*1580*/  @!P2 BRA `(.L_x_3041) ;  /* 0x000003e00000a947 */ /* 0x000fea0003800000 */
[----:B------:R-:W-:-:S05]  /*1590*/  MOV R89, 0x8 ;  /* 0x0000000800597802 */ /* 0x000fca0000000f00 */
        /* <DEDUP_REMOVED lines=61> */
.L_x_3041:
[----:B------:R-:W-:Y:S05]  /*1970*/  BSYNC B0 ;  /* 0x0000000000007941 */ /* 0x000fea0003800000 */
.L_x_3040:
[----:B------:R-:W-:Y:S01]  /*1980*/  BSSY B0, `(.L_x_3042) ;  /* 0x000003f000007945 */ /* 0x000fe20003800000 */
[----:B------:R-:W-:Y:S05]  /*1990*/  @!P3 BRA `(.L_x_3043) ;  /* 0x000003d00000b947 */ /* 0x000fea0003800000 */
[----:B------:R-:W-:-:S10]  /*19a0*/  HFMA2.MMA R89, -RZ, RZ, 0, 4.76837158203125e-07 ;  /* 0x00000008ff597435 */ /* 0x000fd400000001ff */
[----:B------:R-:W-:-:S06]  /*19b0*/  IMAD.WIDE.U32 R88, R10, R89, c[0x0][0x170] ;  /* 0x00005c000a587625 */ /* 0x000fcc00078e0059 */
[----:B------:R-:W2:Y:S01]  /*19c0*/  LDG.E.64 R88, [R88.64] ;  /* 0x0000000458587981 */ /* 0x000ea2000c1e1b00 */
[----:B------:R-:W-:Y:S01]  /*19d0*/  ISETP.NE.U32.AND P4, PT, RZ, c[0x0][0x218], PT ;  /* 0x00008600ff007a0c */ /* 0x000fe20003f85070 */
[-CC-:B-1----:R-:W-:Y:S01]  /*19e0*/  FFMA.FTZ R90, R102, R109.reuse, R108.reuse ;  /* 0x0000006d665a7223 */ /* 0x182fe2000001006c */
[----:B------:R-:W-:Y:S01]  /*19f0*/  ISETP.NE.U32.AND P0, PT, RZ, c[0x0][0x258], PT ;  /* 0x00009600ff007a0c */ /* 0x000fe20003f05070 */
[-CC-:B------:R-:W-:Y:S01]  /*1a00*/  FFMA.FTZ R91, R103, R109.reuse, R108.reuse ;  /* 0x0000006d675b7223 */ /* 0x180fe2000001006c */
[----:B------:R-:W-:Y:S01]  /*1a10*/  ISETP.NE.AND.EX P4, PT, RZ, c[0x0][0x21c], PT, P4 ;  /* 0x00008700ff007a0c */ /* 0x000fe20003f85340 */
[-C--:B------:R-:W-:Y:S01]  /*1a20*/  FFMA.FTZ R93, R107, R109.reuse, R108 ;  /* 0x0000006d6b5d7223 */ /* 0x080fe2000001006c */
[----:B------:R-:W-:Y:S01]  /*1a30*/  ISETP.NE.AND.EX P0, PT, RZ, c[0x0][0x25c], PT, P0 ;  /* 0x00009700ff007a0c */ /* 0x000fe20003f05300 */
[----:B------:R-:W-:Y:S01]  /*1a40*/  FADD.FTZ R90, R105, -R90 ;  /* 0x8000005a695a7221 */ /* 0x000fe20000010000 */
[----:B------:R-:W-:Y:S01]  /*1a50*/  ISETP.NE.U32.AND P5, PT, RZ, c[0x0][0x258], PT ;  /* 0x00009600ff007a0c */ /* 0x000fe20003fa5070 */
[----:B------:R-:W-:-:S02]  /*1a60*/  FFMA.FTZ R109, R111, R109, R108 ;  /* 0x0000006d6f6d7223 */ /* 0x000fc4000001006c */
[----:B-----5:R-:W-:Y:S01]  /*1a70*/  FMUL.FTZ R108, R3, R90 ;  /* 0x0000005a036c7220 */ /* 0x020fe20000410000 */
[----:B------:R-:W-:Y:S01]  /*1a80*/  ISETP.NE.AND.EX P5, PT, RZ, c[0x0][0x25c], PT, P5 ;  /* 0x00009700ff007a0c */ /* 0x000fe20003fa5350 */
[----:B------:R-:W-:Y:S02]  /*1a90*/  FADD.FTZ R94, R110, -R109 ;  /* 0x8000006d6e5e7221 */ /* 0x000fe40000010000 */
[----:B------:R-:W-:Y:S02]  /*1aa0*/  FADD.FTZ R92, R106, -R93 ;  /* 0x8000005d6a5c7221 */ /* 0x000fe40000010000 */
[----:B------:R-:W-:Y:S02]  /*1ab0*/  FADD.FTZ R90, R104, -R91 ;  /* 0x8000005b685a7221 */ /* 0x000fe40000010000 */
[----:B------:R-:W-:Y:S02]  /*1ac0*/  @P4 FADD.FTZ R108, R81, R108 ;  /* 0x0000006c516c4221 */ /* 0x000fe40000010000 */
[----:B------:R-:W-:-:S02]  /*1ad0*/  FMUL.FTZ R94, R3, R94 ;  /* 0x0000005e035e7220 */ /* 0x000fc40000410000 */
[C---:B------:R-:W-:Y:S01]  /*1ae0*/  FMUL.FTZ R93, R3.reuse, R92 ;  /* 0x0000005c035d7220 */ /* 0x040fe20000410000 */
[C---:B------:R-:W-:Y:S01]  /*1af0*/  SEL R85, R108.reuse, R85, P0 ;  /* 0x000000556c557207 */ /* 0x040fe20000000000 */
[----:B------:R-:W-:Y:S02]  /*1b00*/  FMUL.FTZ R91, R3, R90 ;  /* 0x0000005a035b7220 */ /* 0x000fe40000410000 */
[----:B------:R-:W-:Y:S02]  /*1b10*/  @P4 FADD.FTZ R94, R83, R94 ;  /* 0x0000005e535e4221 */ /* 0x000fe40000010000 */
[----:B------:R-:W-:Y:S02]  /*1b20*/  FMUL.FTZ R108, R108, R9 ;  /* 0x000000096c6c7220 */ /* 0x000fe40000410000 */
[----:B------:R-:W-:Y:S01]  /*1b30*/  @P4 FADD.FTZ R93, R82, R93 ;  /* 0x0000005d525d4221 */ /* 0x000fe20000010000 */
[----:B------:R-:W-:Y:S01]  /*1b40*/  SEL R87, R94, R87, P0 ;  /* 0x000000575e577207 */ /* 0x000fe20000000000 */
[----:B------:R-:W-:-:S02]  /*1b50*/  @P4 FADD.FTZ R91, R80, R91 ;  /* 0x0000005b505b4221 */ /* 0x000fc40000010000 */
[-C--:B------:R-:W-:Y:S01]  /*1b60*/  FMUL.FTZ R122, R94, R9.reuse ;  /* 0x000000095e7a7220 */ /* 0x080fe20000410000 */
[----:B------:R-:W-:Y:S01]  /*1b70*/  SEL R86, R93, R86, P0 ;  /* 0x000000565d567207 */ /* 0x000fe20000000000 */
[----:B------:R-:W-:Y:S01]  /*1b80*/  FMUL.FTZ R90, R53, R108 ;  /* 0x0000006c355a7220 */ /* 0x000fe20000410000 */
[----:B------:R-:W-:Y:S01]  /*1b90*/  SEL R84, R91, R84, P0 ;  /* 0x000000545b547207 */ /* 0x000fe20000000000 */
[-C--:B------:R-:W-:Y:S01]  /*1ba0*/  FMUL.FTZ R3, R93, R9.reuse ;  /* 0x000000095d037220 */ /* 0x080fe20000410000 */
        /* <DEDUP_REMOVED lines=18> */
[--C-:B--2---:R-:W-:Y:S02]  /*1cd0*/  SHF.R.U64 R121, R88, 0x10, R89.reuse ;  /* 0x0000001058797819 */ /* 0x104fe40000001259 */
[--C-:B------:R-:W-:Y:S02]  /*1ce0*/  SHF.R.U32.HI R10, RZ, 0x10, R89.reuse ;  /* 0x00000010ff0a7819 */ /* 0x100fe40000011659 */
[----:B------:R-:W-:Y:S02]  /*1cf0*/  PRMT R88, RZ, 0x5410, R88 ;  /* 0x00005410ff587816 */ /* 0x000fe40000000058 */
[----:B------:R-:W-:-:S03]  /*1d00*/  PRMT R89, RZ, 0x5410, R89 ;  /* 0x00005410ff597816 */ /* 0x000fc60000000059 */
[----:B------:R-:W-:Y:S01]  /*1d10*/  FFMA.FTZ R12, R9, R88, R12 ;  /* 0x00000058090c7223 */ /* 0x000fe2000001000c */
[----:B------:R-:W-:Y:S01]  /*1d20*/  PRMT R9, RZ, 0x5410, R121 ;  /* 0x00005410ff097816 */ /* 0x000fe20000000079 */
[----:B------:R-:W-:Y:S01]  /*1d30*/  FFMA.FTZ R14, R3, R89, R14 ;  /* 0x00000059030e7223 */ /* 0x000fe2000001000e */
[----:B------:R-:W-:-:S03]  /*1d40*/  PRMT R3, RZ, 0x5410, R10 ;  /* 0x00005410ff037816 */ /* 0x000fc6000000000a */
[----:B------:R-:W-:Y:S02]  /*1d50*/  FFMA.FTZ R13, R108, R9, R13 ;  /* 0x000000096c0d7223 */ /* 0x000fe4000001000d */
[----:B------:R-:W-:Y:S02]  /*1d60*/  FFMA.FTZ R15, R122, R3, R15 ;  /* 0x000000037a0f7223 */ /* 0x000fe4000001000f */
.L_x_3043:
[----:B-1----:R-:W-:Y:S05]  /*1d70*/  BSYNC B0 ;  /* 0x0000000000007941 */ /* 0x002fea0003800000 */
.L_x_3042:
[----:B------:R-:W-:Y:S02]  /*1d80*/  IADD3 R6, R6, c[0x0][0x160], RZ ;  /* 0x0000580006067a10 */ /* 0x000fe40007ffe0ff */
[----:B------:R-:W-:Y:S02]  /*1d90*/  LOP3.LUT P4, RZ, R7, 0xff, RZ, 0xc0, !PT ;  /* 0x000000ff07ff7812 */ /* 0x000fe4000788c0ff */
[----:B------:R-:W-:Y:S02]  /*1da0*/  ISETP.GE.AND P0, PT, R6, c[0x0][0x164], PT ;  /* 0x0000590006007a0c */ /* 0x000fe40003f06270 */
[----:B------:R-:W-:-:S11]  /*1db0*/  SEL R7, RZ, 0x1, P4 ;  /* 0x00000001ff077807 */ /* 0x000fd60002000000 */
[----:B-----5:R-:W-:Y:S01]  /*1dc0*/  @P0 CALL.REL.NOINC `(.L_x_3029) ;  /* 0x0000001000000944 */ /* 0x020fe20003c00000 */
[----:B------:R-:W-:Y:S05]  /*1dd0*/  BRA `(.L_x_3044) ;  /* 0xffffe5c000007947 */ /* 0x000fea000383ffff */
.L_x_3029:
[----:B-1----:R-:W0:Y:S01]  /*1de0*/  S2UR UR6, SR_CTAID.X ;  /* 0x00000000000679c3 */ /* 0x002e220000002500 */
[----:B------:R-:W0:Y:S01]  /*1df0*/  S2R R0, SR_TID.X ;  /* 0x0000000000007919 */ /* 0x000e220000002100 */
[----:B------:R-:W-:Y:S02]  /*1e00*/  @P1 MOV R7, 0x10 ;  /* 0x0000001000071802 */ /* 0x000fe40000000f00 */
        /* <DEDUP_REMOVED lines=27> */
.L_x_3036:
[----:B------:R-:W-:Y:S01]  /*1fc0*/  HFMA2.MMA R90, -RZ, RZ, 0, 1.847743988037109375e-06 ;  /* 0x0000001fff5a7435 */ /* 0x000fe200000001ff */
[----:B------:R-:W-:Y:S01]  /*1fd0*/  MOV R95, R93 ;  /* 0x0000005d005f7202 */ /* 0x000fe20000000f00 */
[----:B------:R-:W-:Y:S01]  /*1fe0*/  IMAD.MOV.U32 R92, RZ, RZ, 0x10 ;  /* 0x00000010ff5c7424 */ /* 0x000fe200078e00ff */
[----:B------:R-:W-:-:S02]  /*1ff0*/  MOV R91, 0xffffffff ;  /* 0xffffffff005b7802 */ /* 0x000fc40000000f00 */
[----:B------:R-:W-:Y:S02]  /*2000*/  MOV R88, 0x2020 ;  /* 0x0000202000587802 */ /* 0x000fe40000000f00 */
[----:B-----5:R-:W-:Y:S05]  /*2010*/  CALL.REL.NOINC `($__internal_84_$__cuda_sm70_shflsync_down_p) ;  /* 0x0000046000007944 */ /* 0x020fea0003c00000 */
[----:B-1----:R-:W-:Y:S01]  /*2020*/  MOV R108, R91 ;  /* 0x0000005b006c7202 */ /* 0x002fe20000000f00 */
[----:B0-----:R-:W-:Y:S05]  /*2030*/  BRA `(.L_x_3045) ;  /* 0xffffee8000007947 */ /* 0x001fea000383ffff */
.L_x_3037:
[----:B------:R-:W-:Y:S01]  /*2040*/  HFMA2.MMA R92, -RZ, RZ, 0, 9.5367431640625e-07 ;  /* 0x00000010ff5c7435 */ /* 0x000fe200000001ff */
[----:B------:R-:W-:Y:S02]  /*2050*/  MOV R95, R94 ;  /* 0x0000005e005f7202 */ /* 0x000fe40000000f00 */
[----:B------:R-:W-:Y:S02]  /*2060*/  MOV R90, 0x1f ;  /* 0x0000001f005a7802 */ /* 0x000fe40000000f00 */
[----:B------:R-:W-:Y:S02]  /*2070*/  MOV R91, 0xffffffff ;  /* 0xffffffff005b7802 */ /* 0x000fe40000000f00 */
[----:B------:R-:W-:Y:S02]  /*2080*/  MOV R88, 0x20a0 ;  /* 0x000020a000587802 */ /* 0x000fe40000000f00 */
[----:B01---5:R-:W-:Y:S05]  /*2090*/  CALL.REL.NOINC `($__internal_84_$__cuda_sm70_shflsync_down_p) ;  /* 0x000003e000007944 */ /* 0x023fea0003c00000 */
[----:B------:R-:W-:Y:S01]  /*20a0*/  FADD.FTZ R108, R108, R93 ;  /* 0x0000005d6c6c7221 */ /* 0x000fe20000010000 */
[----:B0-----:R-:W-:Y:S01]  /*20b0*/  HFMA2.MMA R92, -RZ, RZ, 0, 4.76837158203125e-07 ;  /* 0x00000008ff5c7435 */ /* 0x001fe200000001ff */
[----:B-1----:R-:W-:Y:S01]  /*20c0*/  FADD.FTZ R94, R94, R91 ;  /* 0x0000005b5e5e7221 */ /* 0x002fe20000010000 */
[----:B------:R-:W-:Y:S01]  /*20d0*/  MOV R90, 0x1f ;  /* 0x0000001f005a7802 */ /* 0x000fe20000000f00 */
[----:B------:R-:W-:Y:S01]  /*20e0*/  IMAD.MOV.U32 R95, RZ, RZ, R108 ;  /* 0x000000ffff5f7224 */ /* 0x000fe200078e006c */
[----:B------:R-:W-:-:S02]  /*20f0*/  MOV R91, 0xffffffff ;  /* 0xffffffff005b7802 */ /* 0x000fc40000000f00 */
[----:B------:R-:W-:Y:S02]  /*2100*/  MOV R88, 0x2120 ;  /* 0x0000212000587802 */ /* 0x000fe40000000f00 */
[----:B------:R-:W-:Y:S05]  /*2110*/  CALL.REL.NOINC `($__internal_84_$__cuda_sm70_shflsync_down_p) ;  /* 0x0000036000007944 */ /* 0x000fea0003c00000 */
[----:B0-----:R-:W-:Y:S01]  /*2120*/  HFMA2.MMA R92, -RZ, RZ, 0, 4.76837158203125e-07 ;  /* 0x00000008ff5c7435 */ /* 0x001fe200000001ff */
[----:B-1----:R-:W-:Y:S02]  /*2130*/  MOV R93, R91 ;  /* 0x0000005b005d7202 */ /* 0x002fe40000000f00 */
[----:B------:R-:W-:Y:S02]  /*2140*/  MOV R95, R94 ;  /* 0x0000005e005f7202 */ /* 0x000fe40000000f00 */
[----:B------:R-:W-:Y:S02]  /*2150*/  MOV R90, 0x1f ;  /* 0x0000001f005a7802 */ /* 0x000fe40000000f00 */
[----:B------:R-:W-:Y:S02]  /*2160*/  MOV R91, 0xffffffff ;  /* 0xffffffff005b7802 */ /* 0x000fe40000000f00 */
[----:B------:R-:W-:Y:S02]  /*2170*/  MOV R88, 0x2190 ;  /* 0x0000219000587802 */ /* 0x000fe40000000f00 */
[----:B------:R-:W-:Y:S05]  /*2180*/  CALL.REL.NOINC `($__internal_84_$__cuda_sm70_shflsync_down_p) ;  /* 0x000002f000007944 */ /* 0x000fea0003c00000 */
[----:B------:R-:W-:Y:S01]  /*2190*/  FADD.FTZ R108, R93, R108 ;  /* 0x0000006c5d6c7221 */ /* 0x000fe20000010000 */
[----:B0-----:R-:W-:Y:S01]  /*21a0*/  HFMA2.MMA R92, -RZ, RZ, 0, 2.384185791015625e-07 ;  /* 0x00000004ff5c7435 */ /* 0x001fe200000001ff */
[----:B-1----:R-:W-:Y:S01]  /*21b0*/  FADD.FTZ R94, R94, R91 ;  /* 0x0000005b5e5e7221 */ /* 0x002fe20000010000 */
[----:B------:R-:W-:-:S02]  /*21c0*/  MOV R90, 0x1f ;  /* 0x0000001f005a7802 */ /* 0x000fc40000000f00 */
[----:B------:R-:W-:Y:S02]  /*21d0*/  MOV R91, 0xffffffff ;  /* 0xffffffff005b7802 */ /* 0x000fe40000000f00 */
[----:B------:R-:W-:Y:S02]  /*21e0*/  MOV R95, R108 ;  /* 0x0000006c005f7202 */ /* 0x000fe40000000f00 */
[----:B------:R-:W-:Y:S02]  /*21f0*/  MOV R88, 0x2210 ;  /* 0x0000221000587802 */ /* 0x000fe40000000f00 */
[----:B------:R-:W-:Y:S05]  /*2200*/  CALL.REL.NOINC `($__internal_84_$__cuda_sm70_shflsync_down_p) ;  /* 0x0000027000007944 */ /* 0x000fea0003c00000 */
[----:B0-----:R-:W-:Y:S01]  /*2210*/  HFMA2.MMA R92, -RZ, RZ, 0, 2.384185791015625e-07 ;  /* 0x00000004ff5c7435 */ /* 0x001fe200000001ff */
[----:B-1----:R-:W-:Y:S01]  /*2220*/  MOV R93, R91 ;  /* 0x0000005b005d7202 */ /* 0x002fe20000000f00 */
[----:B------:R-:W-:Y:S01]  /*2230*/  IMAD.MOV.U32 R95, RZ, RZ, R94 ;  /* 0x000000ffff5f7224 */ /* 0x000fe200078e005e */
[----:B------:R-:W-:Y:S02]  /*2240*/  MOV R90, 0x1f ;  /* 0x0000001f005a7802 */ /* 0x000fe40000000f00 */
[----:B------:R-:W-:Y:S02]  /*2250*/  MOV R91, 0xffffffff ;  /* 0xffffffff005b7802 */ /* 0x000fe40000000f00 */
[----:B------:R-:W-:-:S02]  /*2260*/  MOV R88, 0x2280 ;  /* 0x0000228000587802 */ /* 0x000fc40000000f00 */
[----:B------:R-:W-:Y:S05]  /*2270*/  CALL.REL.NOINC `($__internal_84_$__cuda_sm70_shflsync_down_p) ;  /* 0x0000020000007944 */ /* 0x000fea0003c00000 */
[----:B------:R-:W-:Y:S01]  /*2280*/  FADD.FTZ R108, R93, R108 ;  /* 0x0000006c5d6c7221 */ /* 0x000fe20000010000 */
[----:B0-----:R-:W-:Y:S01]  /*2290*/  HFMA2.MMA R92, -RZ, RZ, 0, 1.1920928955078125e-07 ;  /* 0x00000002ff5c7435 */ /* 0x001fe200000001ff */
[----:B-1----:R-:W-:Y:S01]  /*22a0*/  FADD.FTZ R94, R94, R91 ;  /* 0x0000005b5e5e7221 */ /* 0x002fe20000010000 */
[----:B------:R-:W-:-:S02]  /*22b0*/  MOV R90, 0x1f ;  /* 0x0000001f005a7802 */ /* 0x000fc40000000f00 */
[----:B------:R-:W-:Y:S02]  /*22c0*/  MOV R91, 0xffffffff ;  /* 0xffffffff005b7802 */ /* 0x000fe40000000f00 */
[----:B------:R-:W-:Y:S02]  /*22d0*/  MOV R95, R108 ;  /* 0x0000006c005f7202 */ /* 0x000fe40000000f00 */
[----:B------:R-:W-:Y:S02]  /*22e0*/  MOV R88, 0x2300 ;  /* 0x0000230000587802 */ /* 0x000fe40000000f00 */
[----:B------:R-:W-:Y:S05]  /*22f0*/  CALL.REL.NOINC `($__internal_84_$__cuda_sm70_shflsync_down_p) ;  /* 0x0000018000007944 */ /* 0x000fea0003c00000 */
[----:B0-----:R-:W-:Y:S01]  /*2300*/  HFMA2.MMA R92, -RZ, RZ, 0, 1.1920928955078125e-07 ;  /* 0x00000002ff5c7435 */ /* 0x001fe200000001ff */
[----:B-1----:R-:W-:Y:S01]  /*2310*/  MOV R93, R91 ;  /* 0x0000005b005d7202 */ /* 0x002fe20000000f00 */
[----:B------:R-:W-:Y:S01]  /*2320*/  IMAD.MOV.U32 R91, RZ, RZ, -0x1 ;  /* 0xffffffffff5b7424 */ /* 0x000fe200078e00ff */
[----:B------:R-:W-:Y:S02]  /*2330*/  MOV R95, R94 ;  /* 0x0000005e005f7202 */ /* 0x000fe40000000f00 */
[----:B------:R-:W-:Y:S02]  /*2340*/  MOV R90, 0x1f ;  /* 0x0000001f005a7802 */ /* 0x000fe40000000f00 */
[----:B------:R-:W-:-:S02]  /*2350*/  MOV R88, 0x2370 ;  /* 0x0000237000587802 */ /* 0x000fc40000000f00 */
[----:B------:R-:W-:Y:S05]  /*2360*/  CALL.REL.NOINC `($__internal_84_$__cuda_sm70_shflsync_down_p) ;  /* 0x0000011000007944 */ /* 0x000fea0003c00000 */
[----:B------:R-:W-:Y:S01]  /*2370*/  FADD.FTZ R108, R93, R108 ;  /* 0x0000006c5d6c7221 */ /* 0x000fe20000010000 */
[----:B0-----:R-:W-:Y:S01]  /*2380*/  HFMA2.MMA R92, -RZ, RZ, 0, 5.9604644775390625e-08 ;  /* 0x00000001ff5c7435 */ /* 0x001fe200000001ff */
[----:B-1----:R-:W-:Y:S01]  /*2390*/  FADD.FTZ R109, R94, R91 ;  /* 0x0000005b5e6d7221 */ /* 0x002fe20000010000 */
[----:B------:R-:W-:-:S02]  /*23a0*/  MOV R90, 0x1f ;  /* 0x0000001f005a7802 */ /* 0x000fc40000000f00 */
[----:B------:R-:W-:Y:S02]  /*23b0*/  MOV R91, 0xffffffff ;  /* 0xffffffff005b7802 */ /* 0x000fe40000000f00 */
[----:B------:R-:W-:Y:S02]  /*23c0*/  MOV R95, R108 ;  /* 0x0000006c005f7202 */ /* 0x000fe40000000f00 */
[----:B------:R-:W-:Y:S02]  /*23d0*/  MOV R88, 0x23f0 ;  /* 0x000023f000587802 */ /* 0x000fe40000000f00 */
[----:B------:R-:W-:Y:S05]  /*23e0*/  CALL.REL.NOINC `($__internal_84_$__cuda_sm70_shflsync_down_p) ;  /* 0x0000009000007944 */ /* 0x000fea0003c00000 */
[----:B0-----:R-:W-:Y:S01]  /*23f0*/  HFMA2.MMA R92, -RZ, RZ, 0, 5.9604644775390625e-08 ;  /* 0x00000001ff5c7435 */ /* 0x001fe200000001ff */
[----:B-1----:R-:W-:Y:S02]  /*2400*/  MOV R123, R91 ;  /* 0x0000005b007b7202 */ /* 0x002fe40000000f00 */
[----:B------:R-:W-:Y:S02]  /*2410*/  MOV R95, R109 ;  /* 0x0000006d005f7202 */ /* 0x000fe40000000f00 */
[----:B------:R-:W-:Y:S02]  /*2420*/  MOV R90, 0x1f ;  /* 0x0000001f005a7802 */ /* 0x000fe40000000f00 */
[----:B------:R-:W-:-:S02]  /*2430*/  MOV R91, 0xffffffff ;  /* 0xffffffff005b7802 */ /* 0x000fc40000000f00 */
[----:B------:R-:W-:Y:S02]  /*2440*/  MOV R88, 0x2460 ;  /* 0x0000246000587802 */ /* 0x000fe40000000f00 */
[----:B------:R-:W-:Y:S05]  /*2450*/  CALL.REL.NOINC `($__internal_84_$__cuda_sm70_shflsync_down_p) ;  /* 0x0000002000007944 */ /* 0x000fea0003c00000 */
[----:B01----:R-:W-:Y:S01]  /*2460*/  MOV R92, R91 ;  /* 0x0000005b005c7202 */ /* 0x003fe20000000f00 */
[----:B------:R-:W-:Y:S05]  /*2470*/  BRA `(.L_x_3046) ;  /* 0xffffeb6000007947 */ /* 0x000fea000383ffff */
        .weak           $__internal_84_$__cuda_sm70_shflsync_down_p
        .type           $__internal_84_$__cuda_sm70_shflsync_down_p,@function
        .size           $__internal_84_$__cuda_sm70_shflsync_down_p,(.L_x_6733 - $__internal_84_$__cuda_sm70_shflsync_down_p)
$__internal_84_$__cuda_sm70_shflsync_down_p:
[----:B------:R-:W-:Y:S01]  /*2480*/  HFMA2.MMA R89, -RZ, RZ, 0, 0 ;  /* 0x00000000ff597435 */ /* 0x000fe200000001ff */
[----:B------:R-:W-:Y:S04]  /*2490*/  WARPSYNC R91 ;  /* 0x0000005b00007348 */ /* 0x000fe80003800000 */
[----:B------:R0:W1:Y:S01]  /*24a0*/  SHFL.DOWN PT, R91, R95, R92, R90 ;  /* 0x0800005c5f5b7389 */ /* 0x00006200000e005a */
[----:B------:R-:W-:Y:S05]  /*24b0*/  RET.REL.NODEC R88 `(_ZN10layer_norm13ln_bwd_kernelINS_13Kernel_traitsIf13__nv_bfloat16fS2_fjLj1536ELj1ELj1ELj4ELj8ENS_18Kernel_traits_baseILj1536EfS2_fS2_fjLj128EEEEELb0ELb1ELb0ELb0EEEvNS_9BwdParamsE) ;  /* 0xffffdb4058007950 */ /* 0x000fea0003c3ffff */
.L_x_3047:
        /* <DEDUP_REMOVED lines=12> */
.L_x_6733:


//--------------------- .text._ZN10layer_norm13ln_bwd_kernelINS_13Kernel_traitsIf13__nv_bfloat16fS2_fjLj1536ELj1ELj1ELj4ELj8ENS_18Kernel_traits_baseILj1536EfS2_fS2_fjLj128EEEEELb0ELb1ELb0ELb1EEEvNS_9BwdParamsE --------------------------
	.section	.text._ZN10layer_norm13ln_bwd_kernelINS_13Kernel_traitsIf13__nv_bfloat16fS2_fjLj1536ELj1ELj1ELj4ELj8ENS_18Kernel_traits_baseILj1536EfS2_fS2_fjLj128EEEEELb0ELb1ELb0ELb1EEEvNS_9BwdParamsE,"ax",@progbits
	.sectioninfo	@"SHI_REGISTERS=127"
	.align	128
        .global         _ZN10layer_norm13ln_bwd_kernelINS_13Kernel_traitsIf13__nv_bfloat16fS2_fjLj1536ELj1ELj1ELj4ELj8ENS_18Kernel_traits_baseILj1536EfS2_fS2_fjLj128EEEEELb0ELb1ELb0ELb1EEEvNS_9BwdParamsE
        .type           _ZN10layer_norm13ln_bwd_kernelINS_13Kernel_traitsIf13__nv_bfloat16fS2_fjLj1536ELj1ELj1ELj4ELj8ENS_18Kernel_traits_baseILj1536EfS2_fS2_fjLj128EEEEELb0ELb1ELb0ELb1EEEvNS_9BwdParamsE,@function
        .size           _ZN10layer_norm13ln_bwd_kernelINS_13Kernel_traitsIf13__nv_bfloat16fS2_fjLj1536ELj1ELj1ELj4ELj8ENS_18Kernel_traits_baseILj1536EfS2_fS2_fjLj128EEEEELb0ELb1ELb0ELb1EEEvNS_9BwdParamsE,(.L_x_6734 - _ZN10layer_norm13ln_bwd_kernelINS_13Kernel_traitsIf13__nv_bfloat16fS2_fjLj1536ELj1ELj1ELj4ELj8ENS_18Kernel_traits_baseILj1536EfS2_fS2_fjLj128EEEEELb0ELb1ELb0ELb1EEEvNS_9BwdParamsE)
        .other          _ZN10layer_norm13ln_bwd_kernelINS_13Kernel_traitsIf13__nv_bfloat16fS2_fjLj1536ELj1ELj1ELj4ELj8ENS_18Kernel_traits_baseILj1536EfS2_fS2_fjLj128EEEEELb0ELb1ELb0ELb1EEEvNS_9BwdParamsE,@"STO_CUDA_ENTRY STV_DEFAULT"
_ZN10layer_norm13ln_bwd_kernelINS_13Kernel_traitsIf13__nv_bfloat16fS2_fjLj1536ELj1ELj1ELj4ELj8ENS_18Kernel_traits_baseILj1536EfS2_fS2_fjLj128EEEEELb0ELb1ELb0ELb1EEEvNS_9BwdParamsE:
.text._ZN10layer_norm13ln_bwd_kernelINS_13Kernel_traitsIf13__nv_bfloat16fS2_fjLj1536ELj1ELj1ELj4ELj8ENS_18Kernel_traits_baseILj1536EfS2_fS2_fjLj128EEEEELb0ELb1ELb0ELb1EEEvNS_9BwdParamsE:
        /* <DEDUP_REMOVED lines=26> */
.L_x_3048:
[----:B------:R-:W-:-:S04]  /*01a0*/  SHF.L.U32 R2, R0, 0x4, RZ ;  /* 0x0000000400027819 */ /* 0x000fc800000006ff */
[----:B------:R-:W-:-:S04]  /*01b0*/  LOP3.LUT R2, R2, 0x7f0, RZ, 0xc0, !PT ;  /* 0x000007f002027812 */ /* 0x000fc800078ec0ff */
[C---:B------:R-:W-:Y:S02]  /*01c0*/  IADD3 R6, P0, R2.reuse, c[0x0][0x1b0], RZ ;  /* 0x00006c0002067a10 */ /* 0x040fe40007f1e0ff */
[----:B------:R-:W-:Y:S02]  /*01d0*/  IADD3 R8, P1, R2, c[0x0][0x1c8], RZ ;  /* 0x0000720002087a10 */ /* 0x000fe40007f3e0ff */
[----:B------:R-:W-:Y:S02]  /*01e0*/  IADD3.X R7, RZ, c[0x0][0x1b4], RZ, P0, !PT ;  /* 0x00006d00ff077a10 */ /* 0x000fe400007fe4ff */
[----:B------:R-:W-:Y:S01]  /*01f0*/  IADD3.X R9, RZ, c[0x0][0x1cc], RZ, P1, !PT ;  /* 0x00007300ff097a10 */ /* 0x000fe20000ffe4ff */
[----:B------:R-:W-:Y:S01]  /*0200*/  HFMA2.MMA R89, -RZ, RZ, 0, 5.9604644775390625e-08 ;  /* 0x00000001ff597435 */ /* 0x000fe200000001ff */
        /* <DEDUP_REMOVED lines=15> */
[----:B------:R-:W-:Y:S01]  /*0300*/  MOV R88, RZ ;  /* 0x000000ff00587202 */ /* 0x000fe20000000f00 */
[----:B------:R-:W-:Y:S01]  /*0310*/  CS2R R86, SRZ ;  /* 0x0000000000567805 */ /* 0x000fe2000001ff00 */
[----:B------:R1:W5:Y:S01]  /*0320*/  LDG.E.128 R24, [R8.64+0x800] ;  /* 0x0008000408187981 */ /* 0x000362000c1e1d00 */
[----:B------:R-:W-:Y:S01]  /*0330*/  CS2R R12, SRZ ;  /* 0x00000000000c7805 */ /* 0x000fe2000001ff00 */
[----:B0-----:R-:W-:Y:S01]  /*0340*/  CS2R R6, SRZ ;  /* 0x0000000000067805 */ /* 0x001fe2000001ff00 */
[----:B------:R-:W-:Y:S01]  /*0350*/  CS2R R14, SRZ ;  /* 0x00000000000e7805 */ /* 0x000fe2000001ff00 */
[----:B------:R1:W5:Y:S01]  /*0360*/  LDG.E.128 R20, [R8.64+0x1000] ;  /* 0x0010000408147981 */ /* 0x000362000c1e1d00 */
[----:B------:R-:W-:Y:S01]  /*0370*/  CS2R R78, SRZ ;  /* 0x00000000004e7805 */ /* 0x000fe2000001ff00 */
[----:B------:R-:W-:Y:S01]  /*0380*/  IMAD.MOV.U32 R90, RZ, RZ, RZ ;  /* 0x000000ffff5a7224 */ /* 0x000fe200078e00ff */
[----:B-1----:R-:W-:-:S02]  /*0390*/  CS2R R8, SRZ ;  /* 0x0000000000087805 */ /* 0x002fc4000001ff00 */
.L_x_3053:
[----:B------:R-:W-:Y:S01]  /*03a0*/  IMAD R60, R91, c[0x0][0x168], RZ ;  /* 0x00005a005b3c7a24 */ /* 0x000fe200078e02ff */
[----:B------:R-:W-:-:S02]  /*03b0*/  LOP3.LUT R94, R0, 0x7f, RZ, 0xc0, !PT ;  /* 0x0000007f005e7812 */ /* 0x000fc400078ec0ff */
[----:B------:R-:W-:Y:S02]  /*03c0*/  MOV R110, 0x4 ;  /* 0x00000004006e7802 */ /* 0x000fe40000000f00 */
[----:B------:R-:W-:Y:S02]  /*03d0*/  SHF.R.S32.HI R61, RZ, 0x1f, R60 ;  /* 0x0000001fff3d7819 */ /* 0x000fe4000001143c */
[----:B------:R-:W-:Y:S01]  /*03e0*/  MOV R97, 0x8 ;  /* 0x0000000800617802 */ /* 0x000fe20000000f00 */
[----:B------:R-:W-:Y:S01]  /*03f0*/  IMAD.WIDE R66, R91, R110, c[0x0][0x1a0] ;  /* 0x000068005b427625 */ /* 0x000fe200078e026e */
[----:B------:R-:W-:Y:S02]  /*0400*/  LEA.HI R61, R61, R60, RZ, 0x2 ;  /* 0x0000003c3d3d7211 */ /* 0x000fe400078f10ff */
[----:B------:R-:W-:Y:S02]  /*0410*/  MOV R109, 0x10 ;  /* 0x00000010006d7802 */ /* 0x000fe40000000f00 */
[----:B------:R-:W-:Y:S01]  /*0420*/  LEA.HI.SX32 R94, R61, R94, 0x1e ;  /* 0x0000005e3d5e7211 */ /* 0x000fe200078ff2ff */
[----:B------:R0:W2:Y:S03]  /*0430*/  LDG.E R113, [R66.64] ;  /* 0x0000000442717981 */ /* 0x0000a6000c1e1900 */
[C---:B------:R-:W-:Y:S01]  /*0440*/  IADD3 R95, R94.reuse, 0x80, RZ ;  /* 0x000000805e5f7810 */ /* 0x040fe20007ffe0ff */
[C---:B------:R-:W-:Y:S01]  /*0450*/  IMAD.WIDE.U32 R100, R94.reuse, R97, c[0x0][0x208] ;  /* 0x000082005e647625 */ /* 0x040fe200078e0061 */
[----:B------:R-:W-:-:S02]  /*0460*/  IADD3 R92, R94, 0x100, RZ ;  /* 0x000001005e5c7810 */ /* 0x000fc40007ffe0ff */
[C---:B------:R-:W-:Y:S01]  /*0470*/  LEA R64, P0, R95.reuse, c[0x0][0x188], 0x4 ;  /* 0x000062005f407a11 */ /* 0x040fe200078020ff */
[----:B------:R-:W-:Y:S02]  /*0480*/  IMAD.WIDE.U32 R60, R94, R109, c[0x0][0x188] ;  /* 0x000062005e3c7625 */ /* 0x000fe400078e006d */
[----:B------:R-:W3:Y:S01]  /*0490*/  LDG.E.64 R100, [R100.64] ;  /* 0x0000000464647981 */ /* 0x000ee2000c1e1b00 */
[C---:B------:R-:W-:Y:S02]  /*04a0*/  LEA.HI.X R65, R95.reuse, c[0x0][0x18c], RZ, 0x4, P0 ;  /* 0x000063005f417a11 */ /* 0x040fe400000f24ff */
[C---:B------:R-:W-:Y:S01]  /*04b0*/  LEA R68, P0, R92.reuse, c[0x0][0x188], 0x4 ;  /* 0x000062005c447a11 */ /* 0x040fe200078020ff */
[-C--:B------:R-:W-:Y:S01]  /*04c0*/  IMAD.WIDE.U32 R98, R95, R97.reuse, c[0x0][0x208] ;  /* 0x000082005f627625 */ /* 0x080fe200078e0061 */
[----:B------:R-:W4:Y:S02]  /*04d0*/  LDG.E.128 R60, [R60.64] ;  /* 0x000000043c3c7981 */ /* 0x000f24000c1e1d00 */
[C---:B------:R-:W-:Y:S01]  /*04e0*/  LEA.HI.X R69, R92.reuse, c[0x0][0x18c], RZ, 0x4, P0 ;  /* 0x000063005c457a11 */ /* 0x040fe200000f24ff */
[----:B------:R-:W-:Y:S01]  /*04f0*/  IMAD.WIDE R110, R91, R110, c[0x0][0x1a8] ;  /* 0x00006a005b6e7625 */ /* 0x000fe200078e026e */
[----:B0-----:R-:W4:Y:S04]  /*0500*/  LDG.E.128 R64, [R64.64] ;  /* 0x0000000440407981 */ /* 0x001f28000c1e1d00 */
[----:B------:R-:W4:Y:S04]  /*0510*/  LDG.E.64 R98, [R98.64] ;  /* 0x0000000462627981 */ /* 0x000f28000c1e1b00 */
[----:B------:R-:W4:Y:S04]  /*0520*/  LDG.E.128 R68, [R68.64] ;  /* 0x0000000444447981 */ /* 0x000f28000c1e1d00 */
[----:B------:R0:W4:Y:S01]  /*0530*/  LDG.E R93, [R110.64] ;  /* 0x000000046e5d7981 */ /* 0x000122000c1e1900 */
[----:B------:R-:W-:Y:S01]  /*0540*/  IMAD.WIDE.U32 R96, R92, R97, c[0x0][0x208] ;  /* 0x000082005c607625 */ /* 0x000fe200078e0061 */
[----:B------:R-:W-:-:S05]  /*0550*/  ISETP.NE.U32.AND P0, PT, RZ, c[0x0][0x1c0], PT ;  /* 0x00007000ff007a0c */ /* 0x000fca0003f05070 */
[----:B------:R-:W4:Y:S01]  /*0560*/  LDG.E.64 R96, [R96.64] ;  /* 0x0000000460607981 */ /* 0x000f22000c1e1b00 */
        /* <DEDUP_REMOVED lines=8> */
[C---:B------:R-:W-:Y:S02]  /*05f0*/  @P1 LEA R104, P2, R95.reuse, c[0x0][0x218], 0x4 ;  /* 0x000086005f681a11 */ /* 0x040fe400078420ff */
[----:B------:R-:W-:Y:S01]  /*0600*/  @P1 LEA R102, P3, R92, c[0x0][0x218], 0x4 ;  /* 0x000086005c661a11 */ /* 0x000fe200078620ff */
[----:B------:R-:W-:Y:S01]  /*0610*/  @P1 IMAD.WIDE.U32 R108, R94, R109, c[0x0][0x218] ;  /* 0x000086005e6c1625 */ /* 0x000fe200078e006d */
[----:B------:R-:W-:Y:S02]  /*0620*/  @P1 LEA.HI.X R105, R95, c[0x0][0x21c], RZ, 0x4, P2 ;  /* 0x000087005f691a11 */ /* 0x000fe400010f24ff */
[----:B------:R-:W-:Y:S02]  /*0630*/  @P1 LEA.HI.X R103, R92, c[0x0][0x21c], RZ, 0x4, P3 ;  /* 0x000087005c671a11 */ /* 0x000fe400018f24ff */
[----:B-----5:R0:W5:Y:S04]  /*0640*/  @P1 LDG.E.128 R44, [R108.64] ;  /* 0x000000046c2c1981 */ /* 0x020168000c1e1d00 */
[----:B------:R0:W5:Y:S04]  /*0650*/  @P1 LDG.E.128 R48, [R104.64] ;  /* 0x0000000468301981 */ /* 0x000168000c1e1d00 */
[----:B------:R0:W5:Y:S01]  /*0660*/  @P1 LDG.E.128 R52, [R102.64] ;  /* 0x0000000466341981 */ /* 0x000162000c1e1d00 */
[----:B------:R-:W-:-:S02]  /*0670*/  ISETP.NE.AND P1, PT, RZ, UR6, PT ;  /* 0x00000006ff007c0c */ /* 0x000fc4000bf25270 */
[----:B------:R-:W-:Y:S02]  /*0680*/  LOP3.LUT P2, RZ, R89, 0xff, RZ, 0xc0, !PT ;  /* 0x000000ff59ff7812 */ /* 0x000fe4000784c0ff */
[----:B--2---:R-:W-:Y:S02]  /*0690*/  FSEL R113, R113, RZ, !P1 ;  /* 0x000000ff71717208 */ /* 0x004fe40004800000 */
[----:B---3--:R-:W-:-:S03]  /*06a0*/  MOV R112, R100 ;  /* 0x0000006400707202 */ /* 0x008fc60000000f00 */
[C---:B----4-:R-:W-:Y:S02]  /*06b0*/  FADD.FTZ R116, -R113.reuse, R61 ;  /* 0x0000003d71747221 */ /* 0x050fe40000010100 */
[C---:B------:R-:W-:Y:S02]  /*06c0*/  FADD.FTZ R120, -R113.reuse, R63 ;  /* 0x0000003f71787221 */ /* 0x040fe40000010100 */
[C---:B------:R-:W-:Y:S01]  /*06d0*/  FADD.FTZ R114, -R113.reuse, R60 ;  /* 0x0000003c71727221 */ /* 0x040fe20000010100 */
[----:B0-----:R-:W-:Y:S01]  /*06e0*/  SHF.R.U64 R110, R100, 0x10, R101 ;  /* 0x00000010646e7819 */ /* 0x001fe20000001265 */
[C---:B------:R-:W-:Y:S01]  /*06f0*/  FADD.FTZ R118, -R113.reuse, R62 ;  /* 0x0000003e71767221 */ /* 0x040fe20000010100 */
[----:B------:R-:W-:Y:S02]  /*0700*/  MOV R61, R98 ;  /* 0x00000062003d7202 */ /* 0x000fe40000000f00 */
[----:B------:R-:W-:Y:S01]  /*0710*/  SHF.R.U64 R63, R98, 0x10, R99 ;  /* 0x00000010623f7819 */ /* 0x000fe20000001263 */
[----:B------:R-:W-:-:S02]  /*0720*/  FADD.FTZ R98, -R113, R66 ;  /* 0x0000004271627221 */ /* 0x000fc40000010100 */
[----:B------:R-:W-:Y:S01]  /*0730*/  FADD.FTZ R66, -R113, R69 ;  /* 0x0000004571427221 */ /* 0x000fe20000010100 */
[----:B------:R-:W-:Y:S01]  /*0740*/  PRMT R69, RZ, 0x5410, R112 ;  /* 0x00005410ff457816 */ /* 0x000fe20000000070 */
[C---:B------:R-:W-:Y:S02]  /*0750*/  FMUL.FTZ R115, R93.reuse, R114 ;  /* 0x000000725d737220 */ /* 0x040fe40000410000 */
[C---:B------:R-:W-:Y:S01]  /*0760*/  FMUL.FTZ R114, R93.reuse, R116 ;  /* 0x000000745d727220 */ /* 0x040fe20000410000 */
[----:B------:R-:W-:Y:S01]  /*0770*/  MOV R111, R101 ;  /* 0x00000065006f7202 */ /* 0x000fe20000000f00 */
[C---:B------:R-:W-:Y:S01]  /*0780*/  FMUL.FTZ R116, R93.reuse, R118 ;  /* 0x000000765d747220 */ /* 0x040fe20000410000 */
[----:B------:R-:W-:Y:S01]  /*0790*/  PRMT R110, RZ, 0x5410, R110 ;  /* 0x00005410ff6e7816 */ /* 0x000fe2000000006e */
[----:B------:R-:W-:Y:S02]  /*07a0*/  FMUL.FTZ R118, R93, R120 ;  /* 0x000000785d767220 */ /* 0x000fe40000410000 */
[----:B------:R-:W-:Y:S01]  /*07b0*/  FMUL.FTZ R120, R40, R69 ;  /* 0x0000004528787220 */ /* 0x000fe20000410000 */
[----:B------:R-:W-:Y:S01]  /*07c0*/  SHF.R.U32.HI R101, RZ, 0x10, R101 ;  /* 0x00000010ff657819 */ /* 0x000fe20000011665 */
[----:B------:R-:W-:Y:S01]  /*07d0*/  FADD.FTZ R60, -R113, R70 ;  /* 0x00000046713c7221 */ /* 0x000fe20000010100 */
[----:B------:R-:W-:Y:S01]  /*07e0*/  PRMT R111, RZ, 0x5410, R111 ;  /* 0x00005410ff6f7816 */ /* 0x000fe2000000006f */
[----:B------:R-:W-:Y:S01]  /*07f0*/  FMUL.FTZ R117, R41, R110 ;  /* 0x0000006e29757220 */ /* 0x000fe20000410000 */
[----:B------:R-:W-:Y:S01]  /*0800*/  PRMT R109, RZ, 0x5410, R61 ;  /* 0x00005410ff6d7816 */ /* 0x000fe2000000003d */
[----:B------:R-:W-:-:S02]  /*0810*/  FADD.FTZ R70, RZ, R120 ;  /* 0x00000078ff467221 */ /* 0x000fc40000010000 */
[----:B------:R-:W-:Y:S01]  /*0820*/  FFMA.FTZ R61, R115, R120, RZ ;  /* 0x00000078733d7223 */ /* 0x000fe200000100ff */
[----:B------:R-:W-:Y:S01]  /*0830*/  PRMT R101, RZ, 0x5410, R101 ;  /* 0x00005410ff657816 */ /* 0x000fe20000000065 */
[C---:B------:R-:W-:Y:S02]  /*0840*/  FADD.FTZ R102, -R113.reuse, R64 ;  /* 0x0000004071667221 */ /* 0x040fe40000010100 */
[----:B------:R-:W-:Y:S02]  /*0850*/  FMUL.FTZ R119, R42, R111 ;  /* 0x0000006f2a777220 */ /* 0x000fe40000410000 */
[----:B------:R-:W-:Y:S02]  /*0860*/  FADD.FTZ R70, R70, R117 ;  /* 0x0000007546467221 */ /* 0x000fe40000010000 */
[----:B------:R-:W-:Y:S02]  /*0870*/  FFMA.FTZ R61, R114, R117, R61 ;  /* 0x00000075723d7223 */ /* 0x000fe4000001003d */
[----:B------:R-:W-:-:S02]  /*0880*/  FADD.FTZ R64, -R113, R67 ;  /* 0x0000004371407221 */ /* 0x000fc40000010100 */
[----:B------:R-:W-:Y:S02]  /*0890*/  FMUL.FTZ R112, R93, R102 ;  /* 0x000000665d707220 */ /* 0x000fe40000410000 */
[----:B------:R-:W-:Y:S02]  /*08a0*/  FMUL.FTZ R121, R43, R101 ;  /* 0x000000652b797220 */ /* 0x000fe40000410000 */
[----:B------:R-:W-:Y:S02]  /*08b0*/  FADD.FTZ R70, R70, R119 ;  /* 0x0000007746467221 */ /* 0x000fe40000010000 */
[----:B------:R-:W-:Y:S01]  /*08c0*/  FFMA.FTZ R61, R116, R119, R61 ;  /* 0x00000077743d7223 */ /* 0x000fe2000001003d */
[----:B------:R-:W-:Y:S01]  /*08d0*/  PRMT R122, RZ, 0x5410, R63 ;  /* 0x00005410ff7a7816 */ /* 0x000fe2000000003f */
[----:B------:R-:W-:Y:S02]  /*08e0*/  IMAD.MOV.U32 R100, RZ, RZ, R99 ;  /* 0x000000ffff647224 */ /* 0x000fe400078e0063 */
[----:B------:R-:W-:-:S02]  /*08f0*/  FADD.FTZ R80, R109, R80 ;  /* 0x000000506d507221 */ /* 0x000fc40000010000 */
[-C--:B------:R-:W-:Y:S02]  /*0900*/  FFMA.FTZ R81, R112, R109.reuse, R81 ;  /* 0x0000006d70517223 */ /* 0x080fe40000010051 */
[----:B-1----:R-:W-:Y:S02]  /*0910*/  FMUL.FTZ R107, R93, R64 ;  /* 0x000000405d6b7220 */ /* 0x002fe40000410000 */
[C---:B------:R-:W-:Y:S02]  /*0920*/  FADD.FTZ R108, -R113.reuse, R65 ;  /* 0x00000041716c7221 */ /* 0x040fe40000010100 */
[----:B------:R-:W-:Y:S02]  /*0930*/  FMUL.FTZ R109, R36, R109 ;  /* 0x0000006d246d7220 */ /* 0x000fe40000410000 */
[----:B------:R-:W-:Y:S02]  /*0940*/  FADD.FTZ R64, R70, R121 ;  /* 0x0000007946407221 */ /* 0x000fe40000010000 */
[----:B------:R-:W-:Y:S01]  /*0950*/  FFMA.FTZ R61, R118, R121, R61 ;  /* 0x00000079763d7223 */ /* 0x000fe2000001003d */
[----:B------:R-:W-:Y:S01]  /*0960*/  MOV R105, R96 ;  /* 0x0000006000697202 */ /* 0x000fe20000000f00 */
[C---:B------:R-:W-:Y:S01]  /*0970*/  FADD.FTZ R68, -R113.reuse, R68 ;  /* 0x0000004471447221 */ /* 0x040fe20000010100 */
[----:B------:R-:W-:Y:S01]  /*0980*/  SHF.R.U64 R103, R96, 0x10, R97 ;  /* 0x0000001060677819 */ /* 0x000fe20000001261 */
[----:B------:R-:W-:Y:S01]  /*0990*/  FADD.FTZ R96, -R113, R71 ;  /* 0x0000004771607221 */ /* 0x000fe20000010100 */
[----:B------:R-:W-:Y:S01]  /*09a0*/  SHF.R.U32.HI R99, RZ, 0x10, R99 ;  /* 0x00000010ff637819 */ /* 0x000fe20000011663 */
[----:B------:R-:W-:Y:S01]  /*09b0*/  FADD.FTZ R86, R110, R86 ;  /* 0x000000566e567221 */ /* 0x000fe20000010000 */
[----:B------:R-:W-:Y:S01]  /*09c0*/  PRMT R100, RZ, 0x5410, R100 ;  /* 0x00005410ff647816 */ /* 0x000fe20000000064 */
        /* <DEDUP_REMOVED lines=8> */
[C---:B------:R-:W-:Y:S02]  /*0a50*/  FMUL.FTZ R111, R93.reuse, R98 ;  /* 0x000000625d6f7220 */ /* 0x040fe40000410000 */
[----:B------:R-:W-:Y:S02]  /*0a60*/  FMUL.FTZ R108, R38, R100 ;  /* 0x00000064266c7220 */ /* 0x000fe40000410000 */
[----:B------:R-:W-:Y:S02]  /*0a70*/  FADD.FTZ R63, R64, R113 ;  /* 0x00000071403f7221 */ /* 0x000fe40000010000 */
[----:B------:R-:W-:Y:S01]  /*0a80*/  FFMA.FTZ R61, R110, R113, R61 ;  /* 0x000000716e3d7223 */ /* 0x000fe2000001003d */
[----:B------:R-:W-:Y:S01]  /*0a90*/  PRMT R105, RZ, 0x5410, R105 ;  /* 0x00005410ff697816 */ /* 0x000fe20000000069 */
[----:B------:R-:W-:Y:S01]  /*0aa0*/  FMUL.FTZ R70, R93, R66 ;  /* 0x000000425d467220 */ /* 0x000fe20000410000 */
[----:B------:R-:W-:Y:S01]  /*0ab0*/  PRMT R71, RZ, 0x5410, R103 ;  /* 0x00005410ff477816 */ /* 0x000fe20000000067 */
[----:B------:R-:W-:-:S02]  /*0ac0*/  FMUL.FTZ R103, R39, R124 ;  /* 0x0000007c27677220 */ /* 0x000fc40000410000 */
[----:B------:R-:W-:Y:S02]  /*0ad0*/  FADD.FTZ R64, R63, R108 ;  /* 0x0000006c3f407221 */ /* 0x000fe40000010000 */
[C---:B------:R-:W-:Y:S01]  /*0ae0*/  FFMA.FTZ R66, R111.reuse, R108, R61 ;  /* 0x0000006c6f427223 */ /* 0x040fe2000001003d */
[----:B------:R-:W-:Y:S01]  /*0af0*/  MOV R65, R97 ;  /* 0x0000006100417202 */ /* 0x000fe20000000f00 */
[----:B------:R-:W-:Y:S01]  /*0b00*/  FADD.FTZ R75, R100, R75 ;  /* 0x0000004b644b7221 */ /* 0x000fe20000010000 */
[----:B------:R-:W-:Y:S01]  /*0b10*/  SHF.R.U32.HI R67, RZ, 0x10, R97 ;  /* 0x00000010ff437819 */ /* 0x000fe20000011661 */
        /* <DEDUP_REMOVED lines=11> */
[----:B------:R-:W-:Y:S01]  /*0bd0*/  FFMA.FTZ R61, R100, R99, R61 ;  /* 0x00000063643d7223 */ /* 0x000fe2000001003d */
[----:B------:R-:W-:Y:S01]  /*0be0*/  PRMT R67, RZ, 0x5410, R67 ;  /* 0x00005410ff437816 */ /* 0x000fe20000000043 */
[----:B------:R-:W-:Y:S01]  /*0bf0*/  FMUL.FTZ R102, R34, R65 ;  /* 0x0000004122667220 */ /* 0x000fe20000410000 */
[----:B------:R-:W-:Y:S01]  /*0c00*/  SHF.R.U32.HI R62, RZ, 0x5, R0 ;  /* 0x00000005ff3e7819 */ /* 0x000fe20000011600 */
[----:B------:R-:W-:Y:S02]  /*0c10*/  FADD.FTZ R63, R60, R71 ;  /* 0x000000473c3f7221 */ /* 0x000fe40000010000 */
[----:B------:R-:W-:Y:S01]  /*0c20*/  FFMA.FTZ R61, R70, R71, R61 ;  /* 0x00000047463d7223 */ /* 0x000fe2000001003d */
[----:B------:R-:W-:Y:S01]  /*0c30*/  LOP3.LUT R104, R62, 0x7fffffc, RZ, 0xc0, !PT ;  /* 0x07fffffc3e687812 */ /* 0x000fe200078ec0ff */
[----:B------:R-:W-:-:S02]  /*0c40*/  FADD.FTZ R82, R101, R82 ;  /* 0x0000005265527221 */ /* 0x000fc40000010000 */
[----:B------:R-:W-:Y:S02]  /*0c50*/  FFMA.FTZ R83, R118, R101, R83 ;  /* 0x0000006576537223 */ /* 0x000fe40000010053 */
[----:B------:R-:W-:Y:S02]  /*0c60*/  FMUL.FTZ R96, R93, R96 ;  /* 0x000000605d607220 */ /* 0x000fe40000410000 */
[----:B------:R-:W-:Y:S02]  /*0c70*/  FMUL.FTZ R101, R35, R67 ;  /* 0x0000004323657220 */ /* 0x000fe40000410000 */
[----:B------:R-:W-:Y:S02]  /*0c80*/  FADD.FTZ R60, R63, R102 ;  /* 0x000000663f3c7221 */ /* 0x000fe40000010000 */
[----:B------:R-:W-:Y:S01]  /*0c90*/  FFMA.FTZ R61, R97, R102, R61 ;  /* 0x00000066613d7223 */ /* 0x000fe2000001003d */
[----:B------:R-:W-:Y:S01]  /*0ca0*/  MOV R98, 0x3f800000 ;  /* 0x3f80000000627802 */ /* 0x000fe20000000f00 */
[----:B------:R-:W-:Y:S01]  /*0cb0*/  FADD.FTZ R7, R65, R7 ;  /* 0x0000000741077221 */ /* 0x000fe20000010000 */
[----:B------:R-:W-:Y:S01]  /*0cc0*/  LOP3.LUT P1, RZ, R0, 0x1f, RZ, 0xc0, !PT ;  /* 0x0000001f00ff7812 */ /* 0x000fe2000782c0ff */
[----:B------:R-:W-:Y:S01]  /*0cd0*/  FFMA.FTZ R12, R97, R65, R12 ;  /* 0x00000041610c7223 */ /* 0x000fe2000001000c */
[----:B------:R-:W-:Y:S01]  /*0ce0*/  @!P2 IADD3 R104, R104, 0x4, RZ ;  /* 0x000000046868a810 */ /* 0x000fe20007ffe0ff */
        /* <DEDUP_REMOVED lines=12> */
[----:B------:R-:W-:Y:S01]  /*0db0*/  FFMA.FTZ R65, R96, R101, R61 ;  /* 0x0000006560417223 */ /* 0x000fe2000001003d */
[----:B------:R-:W-:Y:S05]  /*0dc0*/  BRA.DIV ~URZ, `(.L_x_3050) ;  /* 0x000011727f007947 */ /* 0x000fea000b800000 */
[----:B------:R0:W1:Y:S02]  /*0dd0*/  SHFL.DOWN PT, R68, R63, 0x10, 0x1f ;  /* 0x0a001f003f447f89 */ /* 0x00006400000e0000 */
.L_x_3054:
        /* <DEDUP_REMOVED lines=18> */
.L_x_3055:
[----:B------:R-:W-:Y:S01]  /*0f00*/  @!P1 LOP3.LUT R61, R62, 0x3, RZ, 0xc0, !PT ;  /* 0x000000033e3d9812 */ /* 0x000fe200078ec0ff */
[----:B-12---:R-:W-:Y:S01]  /*0f10*/  FADD.FTZ R68, R65, R68 ;  /* 0x0000004441447221 */ /* 0x006fe20000010000 */
[----:B------:R-:W-:Y:S01]  /*0f20*/  ULDC.U8 UR6, c[0x0][0x1f0] ;  /* 0x00007c0000067ab9 */ /* 0x000fe20000000000 */
[----:B0-----:R-:W-:Y:S01]  /*0f30*/  FADD.FTZ R69, R60, R69 ;  /* 0x000000453c457221 */ /* 0x001fe20000010000 */
[----:B------:R-:W-:Y:S02]  /*0f40*/  @!P1 IADD3 R105, R104, R61, RZ ;  /* 0x0000003d68699210 */ /* 0x000fe40007ffe0ff */
[----:B------:R-:W-:Y:S01]  /*0f50*/  ISETP.NE.AND P0, PT, RZ, UR6, PT ;  /* 0x00000006ff007c0c */ /* 0x000fe2000bf05270 */
[----:B------:R-:W-:Y:S01]  /*0f60*/  WARPSYNC 0xffffffff ;  /* 0xffffffff00007948 */ /* 0x000fe20003800000 */
[----:B------:R-:W-:Y:S01]  /*0f70*/  ISETP.NE.U32.AND P2, PT, RZ, c[0x0][0x218], PT ;  /* 0x00008600ff007a0c */ /* 0x000fe20003f45070 */
[----:B------:R-:W-:Y:S04]  /*0f80*/  @!P1 STS.64 [R105.X8+0x1800], R68 ;  /* 0x0018004469009388 */ /* 0x000fe80000008a00 */
[----:B------:R-:W-:Y:S01]  /*0f90*/  BAR.SYNC.DEFER_BLOCKING 0x0 ;  /* 0x0000000000007b1d */ /* 0x000fe20000010000 */
[----:B------:R-:W-:-:S02]  /*0fa0*/  ISETP.NE.AND.EX P2, PT, RZ, c[0x0][0x21c], PT, P2 ;  /* 0x00008700ff007a0c */ /* 0x000fc40003f45320 */
[----:B------:R-:W-:-:S04]  /*0fb0*/  ISETP.NE.U32.AND P1, PT, RZ, c[0x0][0x258], PT ;  /* 0x00009600ff007a0c */ /* 0x000fc80003f25070 */
[----:B------:R-:W-:Y:S01]  /*0fc0*/  ISETP.NE.AND.EX P1, PT, RZ, c[0x0][0x25c], PT, P1 ;  /* 0x00009700ff007a0c */ /* 0x000fe20003f25310 */
[----:B------:R-:W0:Y:S04]  /*0fd0*/  LDS.128 R60, [R104.X8+0x1800] ;  /* 0x00180000683c7984 */ /* 0x000e280000008c00 */
[----:B------:R-:W1:Y:S01]  /*0fe0*/  LDS.128 R64, [R104.X8+0x1810] ;  /* 0x0018100068407984 */ /* 0x000e620000008c00 */
[----:B0-----:R-:W-:Y:S02]  /*0ff0*/  FADD.FTZ R123, RZ, R60 ;  /* 0x0000003cff7b7221 */ /* 0x001fe40000010000 */
[----:B------:R-:W-:Y:S02]  /*1000*/  FADD.FTZ R60, RZ, R61 ;  /* 0x0000003dff3c7221 */ /* 0x000fe40000010000 */
[----:B------:R-:W-:-:S02]  /*1010*/  FADD.FTZ R123, R62, R123 ;  /* 0x0000007b3e7b7221 */ /* 0x000fc40000010000 */
[----:B------:R-:W-:Y:S02]  /*1020*/  FADD.FTZ R60, R63, R60 ;  /* 0x0000003c3f3c7221 */ /* 0x000fe40000010000 */
[----:B-1----:R-:W-:Y:S02]  /*1030*/  FADD.FTZ R123, R123, R64 ;  /* 0x000000407b7b7221 */ /* 0x002fe40000010000 */
[----:B------:R-:W-:Y:S01]  /*1040*/  FADD.FTZ R60, R60, R65 ;  /* 0x000000413c3c7221 */ /* 0x000fe20000010000 */
[----:B------:R-:W-:Y:S01]  /*1050*/  HFMA2.MMA R65, -RZ, RZ, 0, 4.76837158203125e-07 ;  /* 0x00000008ff417435 */ /* 0x000fe200000001ff */
[----:B------:R-:W-:Y:S02]  /*1060*/  FADD.FTZ R66, R66, R123 ;  /* 0x0000007b42427221 */ /* 0x000fe40000010000 */
[----:B------:R-:W-:Y:S02]  /*1070*/  FADD.FTZ R60, R67, R60 ;  /* 0x0000003c433c7221 */ /* 0x000fe40000010000 */
[----:B------:R-:W-:-:S02]  /*1080*/  FMUL.FTZ R66, R66, c[0x0][0x1e0] ;  /* 0x0000780042427a20 */ /* 0x000fc40000410000 */
[----:B------:R-:W-:-:S03]  /*1090*/  FMUL.FTZ R104, R60, c[0x0][0x1e0] ;  /* 0x000078003c687a20 */ /* 0x000fc60000410000 */
[----:B------:R-:W-:Y:S01]  /*10a0*/  FSEL R105, R66, RZ, !P0 ;  /* 0x000000ff42697208 */ /* 0x000fe20004000000 */
[----:B------:R-:W-:Y:S01]  /*10b0*/  IMAD.WIDE.U32 R64, R94, R65, c[0x0][0x170] ;  /* 0x00005c005e407625 */ /* 0x000fe200078e0041 */
[----:B------:R-:W-:-:S03]  /*10c0*/  ISETP.NE.U32.AND P0, PT, RZ, c[0x0][0x258], PT ;  /* 0x00009600ff007a0c */ /* 0x000fc60003f05070 */
[-CC-:B------:R-:W-:Y:S01]  /*10d0*/  FFMA.FTZ R114, R114, R104.reuse, R105.reuse ;  /* 0x0000006872727223 */ /* 0x180fe20000010069 */
[----:B------:R-:W-:Y:S01]  /*10e0*/  ISETP.NE.AND.EX P0, PT, RZ, c[0x0][0x25c], PT, P0 ;  /* 0x00009700ff007a0c */ /* 0x000fe20003f05300 */
[-CC-:B------:R-:W-:Y:S01]  /*10f0*/  FFMA.FTZ R118, R118, R104.reuse, R105.reuse ;  /* 0x0000006876767223 */ /* 0x180fe20000010069 */
[----:B------:R-:W2:Y:S01]  /*1100*/  LDG.E.64 R64, [R64.64] ;  /* 0x0000000440407981 */ /* 0x000ea2000c1e1b00 */
[----:B------:R-:W-:Y:S02]  /*1110*/  FADD.FTZ R114, R117, -R114 ;  /* 0x8000007275727221 */ /* 0x000fe40000010000 */
[----:B------:R-:W-:Y:S02]  /*1120*/  FADD.FTZ R118, R121, -R118 ;  /* 0x8000007679767221 */ /* 0x000fe40000010000 */
[----:B------:R-:W-:Y:S02]  /*1130*/  FFMA.FTZ R116, R116, R104, R105 ;  /* 0x0000006874747223 */ /* 0x000fe40000010069 */
[----:B------:R-:W-:-:S02]  /*1140*/  FMUL.FTZ R106, R93, R114 ;  /* 0x000000725d6a7220 */ /* 0x000fc40000410000 */
[----:B------:R-:W-:Y:S02]  /*1150*/  FFMA.FTZ R115, R115, R104, R105 ;  /* 0x0000006873737223 */ /* 0x000fe40000010069 */
[----:B------:R-:W-:Y:S01]  /*1160*/  FMUL.FTZ R114, R93, R118 ;  /* 0x000000765d727220 */ /* 0x000fe20000410000 */
[----:B------:R-:W-:Y:S01]  /*1170*/  @P0 MOV R67, 0x10 ;  /* 0x0000001000430802 */ /* 0x000fe20000000f00 */
[----:B------:R-:W-:Y:S02]  /*1180*/  FADD.FTZ R116, R119, -R116 ;  /* 0x8000007477747221 */ /* 0x000fe40000010000 */
[----:B------:R-:W-:Y:S02]  /*1190*/  FADD.FTZ R120, R120, -R115 ;  /* 0x8000007378787221 */ /* 0x000fe40000010000 */
[----:B-----5:R-:W-:Y:S02]  /*11a0*/  @P2 FADD.FTZ R106, R45, R106 ;  /* 0x0000006a2d6a2221 */ /* 0x020fe40000010000 */
[----:B------:R-:W-:-:S02]  /*11b0*/  @P2 FADD.FTZ R114, R47, R114 ;  /* 0x000000722f722221 */ /* 0x000fc40000010000 */
[C---:B------:R-:W-:Y:S01]  /*11c0*/  FMUL.FTZ R115, R93.reuse, R116 ;  /* 0x000000745d737220 */ /* 0x040fe20000410000 */
[C---:B------:R-:W-:Y:S01]  /*11d0*/  SEL R61, R106.reuse, R57, P1 ;  /* 0x000000396a3d7207 */ /* 0x040fe20000800000 */
[-C--:B------:R-:W-:Y:S01]  /*11e0*/  FMUL.FTZ R106, R106, R98.reuse ;  /* 0x000000626a6a7220 */ /* 0x080fe20000410000 */
[----:B------:R-:W-:Y:S01]  /*11f0*/  SEL R63, R114, R59, P1 ;  /* 0x0000003b723f7207 */ /* 0x000fe20000800000 */
[----:B------:R-:W-:Y:S02]  /*1200*/  @P2 FADD.FTZ R115, R46, R115 ;  /* 0x000000732e732221 */ /* 0x000fe40000010000 */
[----:B------:R-:W-:Y:S02]  /*1210*/  FMUL.FTZ R114, R114, R98 ;  /* 0x0000006272727220 */ /* 0x000fe40000410000 */
[----:B------:R-:W-:Y:S01]  /*1220*/  FMUL.FTZ R117, R93, R120 ;  /* 0x000000785d757220 */ /* 0x000fe20000410000 */
[----:B------:R-:W-:Y:S01]  /*1230*/  SEL R62, R115, R58, P1 ;  /* 0x0000003a733e7207 */ /* 0x000fe20000800000 */
[----:B------:R-:W-:-:S02]  /*1240*/  FMUL.FTZ R116, R29, R106 ;  /* 0x0000006a1d747220 */ /* 0x000fc40000410000 */
[----:B------:R-:W-:Y:S02]  /*1250*/  FMUL.FTZ R118, R31, R114 ;  /* 0x000000721f767220 */ /* 0x000fe40000410000 */
[----:B------:R-:W-:Y:S02]  /*1260*/  @P2 FADD.FTZ R117, R44, R117 ;  /* 0x000000752c752221 */ /* 0x000fe40000010000 */
[----:B------:R-:W-:Y:S01]  /*1270*/  FMUL.FTZ R115, R115, R98 ;  /* 0x0000006273737220 */ /* 0x000fe20000410000 */
[----:B------:R-:W0:Y:S01]  /*1280*/  F2F.BF16.F32 R116, R116 ;  /* 0x0000007400747304 */ /* 0x000e220000202000 */
[----:B------:R-:W-:Y:S01]  /*1290*/  @P0 IMAD.WIDE.U32 R66, R94, R67, c[0x0][0x258] ;  /* 0x000096005e420625 */ /* 0x000fe200078e0043 */
[----:B------:R-:W-:-:S03]  /*12a0*/  SEL R60, R117, R56, P1 ;  /* 0x00000038753c7207 */ /* 0x000fc60000800000 */
[----:B------:R-:W-:Y:S02]  /*12b0*/  FMUL.FTZ R69, R30, R115 ;  /* 0x000000731e457220 */ /* 0x000fe40000410000 */
[----:B------:R-:W-:Y:S01]  /*12c0*/  FMUL.FTZ R117, R117, R98 ;  /* 0x0000006275757220 */ /* 0x000fe20000410000 */
[----:B------:R-:W1:Y:S03]  /*12d0*/  F2F.BF16.F32 R118, R118 ;  /* 0x0000007600767304 */ /* 0x000e660000202000 */
[----:B------:R-:W-:Y:S01]  /*12e0*/  FMUL.FTZ R68, R28, R117 ;  /* 0x000000751c447220 */ /* 0x000fe20000410000 */
[----:B------:R3:W-:Y:S04]  /*12f0*/  @P0 STG.E.128 [R66.64], R60 ;  /* 0x0000003c42000986 */ /* 0x0007e8000c101d04 */
[----:B------:R-:W4:Y:S01]  /*1300*/  F2F.BF16.F32 R69, R69 ;  /* 0x0000004500457304 */ /* 0x000f220000202000 */
[----:B------:R-:W-:-:S02]  /*1310*/  FFMA.FTZ R112, R112, R104, R105 ;  /* 0x0000006870707223 */ /* 0x000fc40000010069 */
[----:B------:R-:W-:-:S05]  /*1320*/  FFMA.FTZ R111, R111, R104, R105 ;  /* 0x000000686f6f7223 */ /* 0x000fca0000010069 */
[----:B---3--:R3:W4:Y:S01]  /*1330*/  F2F.BF16.F32 R67, R68 ;  /* 0x0000004400437304 */ /* 0x0087220000202000 */
[-CC-:B------:R-:W-:Y:S02]  /*1340*/  FFMA.FTZ R60, R110, R104.reuse, R105.reuse ;  /* 0x000000686e3c7223 */ /* 0x180fe40000010069 */
[----:B------:R-:W-:Y:S02]  /*1350*/  FADD.FTZ R110, R109, -R112 ;  /* 0x800000706d6e7221 */ /* 0x000fe40000010000 */
[----:B------:R-:W-:Y:S02]  /*1360*/  FADD.FTZ R112, R113, -R60 ;  /* 0x8000003c71707221 */ /* 0x000fe40000010000 */
[----:B---3--:R-:W-:Y:S02]  /*1370*/  FFMA.FTZ R68, R107, R104, R105 ;  /* 0x000000686b447223 */ /* 0x008fe40000010069 */
[----:B0-----:R-:W-:-:S04]  /*1380*/  IMAD.WIDE.U32 R62, R116, 0x10000, RZ ;  /* 0x00010000743e7825 */ /* 0x001fc800078e00ff */
[----:B-1----:R-:W-:Y:S02]  /*1390*/  IMAD.U32 R61, R118, 0x10000, RZ ;  /* 0x00010000763d7824 */ /* 0x002fe400078e00ff */
[----:B------:R-:W-:Y:S01]  /*13a0*/  FADD.FTZ R116, R103, -R68 ;  /* 0x8000004467747221 */ /* 0x000fe20000010000 */
[----:B------:R-:W-:Y:S01]  /*13b0*/  @P0 LEA R68, P4, R95, c[0x0][0x258], 0x4 ;  /* 0x000096005f440a11 */ /* 0x000fe200078820ff */
[----:B------:R-:W-:Y:S01]  /*13c0*/  FADD.FTZ R108, R108, -R111 ;  /* 0x8000006f6c6c7221 */ /* 0x000fe20000010000 */
[C---:B------:R-:W-:Y:S01]  /*13d0*/  IADD3 R66, R94.reuse, 0x80, RZ ;  /* 0x000000805e427810 */ /* 0x040fe20007ffe0ff */
[C---:B------:R-:W-:Y:S01]  /*13e0*/  FMUL.FTZ R112, R93.reuse, R112 ;  /* 0x000000705d707220 */ /* 0x040fe20000410000 */
[----:B------:R-:W-:Y:S01]  /*13f0*/  LEA R60, P3, R94, c[0x0][0x248], 0x3 ;  /* 0x000092005e3c7a11 */ /* 0x000fe200078618ff */
[----:B------:R-:W-:Y:S01]  /*1400*/  FMUL.FTZ R111, R93, R110 ;  /* 0x0000006e5d6f7220 */ /* 0x000fe20000410000 */
[----:B----4-:R-:W-:Y:S01]  /*1410*/  LOP3.LUT R63, R63, R61, R69, 0xfe, !PT ;  /* 0x0000003d3f3f7212 */ /* 0x010fe200078efe45 */
[----:B------:R-:W-:Y:S01]  /*1420*/  FMUL.FTZ R110, R93, R116 ;  /* 0x000000745d6e7220 */ /* 0x000fe20000410000 */
[----:B------:R-:W-:Y:S01]  /*1430*/  @P0 LEA.HI.X R69, R95, c[0x0][0x25c], RZ, 0x4, P4 ;  /* 0x000097005f450a11 */ /* 0x000fe200020f24ff */
[----:B------:R-:W-:Y:S01]  /*1440*/  FMUL.FTZ R95, R93, R108 ;  /* 0x0000006c5d5f7220 */ /* 0x000fe20000410000 */
[----:B------:R-:W-:Y:S01]  /*1450*/  SHF.L.U32 R109, R66, 0x3, RZ ;  /* 0x00000003426d7819 */ /* 0x000fe200000006ff */
[----:B------:R-:W-:Y:S01]  /*1460*/  @P2 FADD.FTZ R112, R49, R112 ;  /* 0x0000007031702221 */ /* 0x000fe20000010000 */
[----:B------:R-:W-:Y:S01]  /*1470*/  LEA.HI.X R61, R94, c[0x0][0x24c], RZ, 0x3, P3 ;  /* 0x000093005e3d7a11 */ /* 0x000fe200018f1cff */
[----:B------:R-:W-:Y:S01]  /*1480*/  @P2 FADD.FTZ R110, R51, R110 ;  /* 0x0000006e336e2221 */ /* 0x000fe20000010000 */
[----:B------:R-:W-:Y:S01]  /*1490*/  LOP3.LUT R62, R62, R67, RZ, 0xfc, !PT ;  /* 0x000000433e3e7212 */ /* 0x000fe200078efcff */
[----:B------:R-:W-:Y:S01]  /*14a0*/  @P2 FADD.FTZ R95, R50, R95 ;  /* 0x0000005f325f2221 */ /* 0x000fe20000010000 */
[----:B------:R-:W-:Y:S01]  /*14b0*/  SHF.R.U32.HI R107, RZ, 0x1d, R66 ;  /* 0x0000001dff6b7819 */ /* 0x000fe20000011642 */
[----:B------:R-:W-:Y:S01]  /*14c0*/  @P2 FADD.FTZ R111, R48, R111 ;  /* 0x0000006f306f2221 */ /* 0x000fe20000010000 */
[----:B------:R-:W-:Y:S01]  /*14d0*/  IADD3 R66, P3, R109, c[0x0][0x170], RZ ;  /* 0x00005c006d427a10 */ /* 0x000fe20007f7e0ff */
[-C--:B------:R-:W-:Y:S01]  /*14e0*/  FMUL.FTZ R108, R112, R98.reuse ;  /* 0x00000062706c7220 */ /* 0x080fe20000410000 */
[----:B------:R0:W-:Y:S01]  /*14f0*/  STG.E.64 [R60.64], R62 ;  /* 0x0000003e3c007986 */ /* 0x0001e2000c101b04 */
[----:B------:R-:W-:Y:S01]  /*1500*/  FMUL.FTZ R103, R110, R98 ;  /* 0x000000626e677220 */ /* 0x000fe20000410000 */
[----:B------:R-:W-:-:S03]  /*1510*/  IADD3.X R67, R107, c[0x0][0x174], RZ, P3, !PT ;  /* 0x00005d006b437a10 */ /* 0x000fc60001ffe4ff */
[----:B------:R-:W-:-:S03]  /*1520*/  FMUL.FTZ R118, R27, R103 ;  /* 0x000000671b767220 */ /* 0x000fc60000410000 */
[----:B------:R-:W3:Y:S01]  /*1530*/  LDG.E.64 R66, [R66.64] ;  /* 0x0000000442427981 */ /* 0x000ee2000c1e1b00 */
[----:B0-----:R-:W-:Y:S01]  /*1540*/  SEL R61, R112, R57, P1 ;  /* 0x00000039703d7207 */ /* 0x001fe20000800000 */
[----:B------:R-:W-:Y:S01]  /*1550*/  FMUL.FTZ R112, R25, R108 ;  /* 0x0000006c19707220 */ /* 0x000fe20000410000 */
[C---:B------:R-:W-:Y:S01]  /*1560*/  SEL R62, R95.reuse, R58, P1 ;  /* 0x0000003a5f3e7207 */ /* 0x040fe20000800000 */
[----:B------:R-:W-:Y:S01]  /*1570*/  FMUL.FTZ R95, R95, R98 ;  /* 0x000000625f5f7220 */ /* 0x000fe20000410000 */
[C---:B------:R-:W-:Y:S01]  /*1580*/  SEL R60, R111.reuse, R56, P1 ;  /* 0x000000386f3c7207 */ /* 0x040fe20000800000 */
[----:B------:R-:W-:Y:S02]  /*1590*/  FMUL.FTZ R111, R111, R98 ;  /* 0x000000626f6f7220 */ /* 0x000fe40000410000 */
[----:B------:R-:W-:Y:S01]  /*15a0*/  FMUL.FTZ R116, R26, R95 ;  /* 0x0000005f1a747220 */ /* 0x000fe20000410000 */
[----:B------:R-:W0:Y:S01]  /*15b0*/  F2F.BF16.F32 R112, R112 ;  /* 0x0000007000707304 */ /* 0x000e220000202000 */
[----:B------:R-:W-:-:S07]  /*15c0*/  FMUL.FTZ R113, R24, R111 ;  /* 0x0000006f18717220 */ /* 0x000fce0000410000 */
[----:B------:R-:W1:Y:S01]  /*15d0*/  F2F.BF16.F32 R118, R118 ;  /* 0x0000007600767304 */ /* 0x000e620000202000 */
[----:B------:R-:W-:Y:S02]  /*15e0*/  SEL R63, R110, R59, P1 ;  /* 0x0000003b6e3f7207 */ /* 0x000fe40000800000 */
[----:B------:R-:W-:-:S05]  /*15f0*/  IADD3 R94, R94, 0x100, RZ ;  /* 0x000001005e5e7810 */ /* 0x000fca0007ffe0ff */
[----:B------:R-:W4:Y:S08]  /*1600*/  F2F.BF16.F32 R116, R116 ;  /* 0x0000007400747304 */ /* 0x000f300000202000 */
[----:B------:R-:W0:Y:S01]  /*1610*/  F2F.BF16.F32 R113, R113 ;  /* 0x0000007100717304 */ /* 0x000e220000202000 */
[----:B------:R-:W-:Y:S01]  /*1620*/  SHF.L.U32 R110, R94, 0x3, RZ ;  /* 0x000000035e6e7819 */ /* 0x000fe200000006ff */
[----:B------:R0:W-:Y:S01]  /*1630*/  @P0 STG.E.128 [R68.64], R60 ;  /* 0x0000003c44000986 */ /* 0x0001e2000c101d04 */
[----:B------:R-:W-:Y:S01]  /*1640*/  SHF.R.U32.HI R94, RZ, 0x1d, R94 ;  /* 0x0000001dff5e7819 */ /* 0x000fe2000001165e */
[----:B0-----:R-:W-:Y:S01]  /*1650*/  IMAD.WIDE.U32 R68, R112, 0x10000, RZ ;  /* 0x0001000070447825 */ /* 0x001fe200078e00ff */
[----:B-1----:R-:W-:-:S02]  /*1660*/  SHF.L.U32 R61, R118, 0x10, RZ ;  /* 0x00000010763d7819 */ /* 0x002fc400000006ff */
[----:B------:R-:W-:Y:S02]  /*1670*/  IADD3 R62, P3, R109, c[0x0][0x248], RZ ;  /* 0x000092006d3e7a10 */ /* 0x000fe40007f7e0ff */
[----:B------:R-:W-:Y:S02]  /*1680*/  IADD3 R60, P4, R110, c[0x0][0x170], RZ ;  /* 0x00005c006e3c7a10 */ /* 0x000fe40007f9e0ff */
[----:B----4-:R-:W-:Y:S02]  /*1690*/  LOP3.LUT R69, R69, R61, R116, 0xfe, !PT ;  /* 0x0000003d45457212 */ /* 0x010fe400078efe74 */
[----:B------:R-:W-:Y:S02]  /*16a0*/  LOP3.LUT R68, R68, R113, RZ, 0xfc, !PT ;  /* 0x0000007144447212 */ /* 0x000fe400078efcff */
[----:B------:R-:W-:Y:S02]  /*16b0*/  IADD3.X R63, R107, c[0x0][0x24c], RZ, P3, !PT ;  /* 0x000093006b3f7a10 */ /* 0x000fe40001ffe4ff */
[----:B------:R-:W-:-:S03]  /*16c0*/  IADD3.X R61, R94, c[0x0][0x174], RZ, P4, !PT ;  /* 0x00005d005e3d7a10 */ /* 0x000fc600027fe4ff */
[----:B------:R0:W-:Y:S04]  /*16d0*/  STG.E.64 [R62.64], R68 ;  /* 0x000000443e007986 */ /* 0x0001e8000c101b04 */
[----:B------:R-:W4:Y:S01]  /*16e0*/  LDG.E.64 R60, [R60.64] ;  /* 0x000000043c3c7981 */ /* 0x000f22000c1e1b00 */
[-CC-:B------:R-:W-:Y:S02]  /*16f0*/  FFMA.FTZ R70, R70, R104.reuse, R105.reuse ;  /* 0x0000006846467223 */ /* 0x180fe40000010069 */
[-CC-:B------:R-:W-:Y:S02]  /*1700*/  FFMA.FTZ R96, R96, R104.reuse, R105.reuse ;  /* 0x0000006860607223 */ /* 0x180fe40000010069 */
[----:B------:R-:W-:Y:S02]  /*1710*/  FADD.FTZ R70, R71, -R70 ;  /* 0x8000004647467221 */ /* 0x000fe40000010000 */
[----:B------:R-:W-:-:S02]  /*1720*/  FFMA.FTZ R97, R97, R104, R105 ;  /* 0x0000006861617223 */ /* 0x000fc40000010069 */
[----:B------:R-:W-:Y:S02]  /*1730*/  FADD.FTZ R96, R101, -R96 ;  /* 0x8000006065607221 */ /* 0x000fe40000010000 */
[C---:B------:R-:W-:Y:S02]  /*1740*/  FMUL.FTZ R112, R93.reuse, R70 ;  /* 0x000000465d707220 */ /* 0x040fe40000410000 */
[----:B------:R-:W-:Y:S02]  /*1750*/  FFMA.FTZ R104, R100, R104, R105 ;  /* 0x0000006864687223 */ /* 0x000fe40000010069 */
[----:B------:R-:W-:Y:S02]  /*1760*/  FADD.FTZ R102, R102, -R97 ;  /* 0x8000006166667221 */ /* 0x000fe40000010000 */
[----:B------:R-:W-:Y:S02]  /*1770*/  FMUL.FTZ R100, R93, R96 ;  /* 0x000000605d647220 */ /* 0x000fe40000410000 */
[----:B------:R-:W-:-:S02]  /*1780*/  @P2 FADD.FTZ R112, R53, R112 ;  /* 0x0000007035702221 */ /* 0x000fc40000010000 */
[----:B------:R-:W-:Y:S02]  /*1790*/  FMUL.FTZ R97, R93, R102 ;  /* 0x000000665d617220 */ /* 0x000fe40000410000 */
[----:B------:R-:W-:Y:S02]  /*17a0*/  @P2 FADD.FTZ R100, R55, R100 ;  /* 0x0000006437642221 */ /* 0x000fe40000010000 */
[-C--:B------:R-:W-:Y:S02]  /*17b0*/  FMUL.FTZ R70, R112, R98.reuse ;  /* 0x0000006270467220 */ /* 0x080fe40000410000 */
[----:B------:R-:W-:Y:S02]  /*17c0*/  @P2 FADD.FTZ R97, R54, R97 ;  /* 0x0000006136612221 */ /* 0x000fe40000010000 */
[----:B------:R-:W-:Y:S02]  /*17d0*/  FMUL.FTZ R96, R100, R98 ;  /* 0x0000006264607220 */ /* 0x000fe40000410000 */
[----:B0-----:R-:W-:-:S02]  /*17e0*/  FMUL.FTZ R62, R21, R70 ;  /* 0x00000046153e7220 */ /* 0x001fc40000410000 */
[----:B------:R-:W-:Y:S02]  /*17f0*/  FMUL.FTZ R71, R97, R98 ;  /* 0x0000006261477220 */ /* 0x000fe40000410000 */
[----:B------:R-:W-:Y:S02]  /*1800*/  FMUL.FTZ R101, R23, R96 ;  /* 0x0000006017657220 */ /* 0x000fe40000410000 */
[----:B------:R-:W-:Y:S01]  /*1810*/  FMUL.FTZ R69, R22, R71 ;  /* 0x0000004716457220 */ /* 0x000fe20000410000 */
[----:B------:R-:W0:Y:S08]  /*1820*/  F2F.BF16.F32 R62, R62 ;  /* 0x0000003e003e7304 */ /* 0x000e300000202000 */
[----:B------:R-:W1:Y:S01]  /*1830*/  F2F.BF16.F32 R101, R101 ;  /* 0x0000006500657304 */ /* 0x000e620000202000 */
[----:B------:R-:W-:-:S07]  /*1840*/  FADD.FTZ R104, R99, -R104 ;  /* 0x8000006863687221 */ /* 0x000fce0000010000 */
[----:B------:R-:W1:Y:S01]  /*1850*/  F2F.BF16.F32 R69, R69 ;  /* 0x0000004500457304 */ /* 0x000e620000202000 */
[----:B------:R-:W-:Y:S02]  /*1860*/  FMUL.FTZ R99, R93, R104 ;  /* 0x000000685d637220 */ /* 0x000fe40000410000 */
[----:B0-----:R-:W-:-:S04]  /*1870*/  IMAD.WIDE.U32 R62, R62, 0x10000, RZ ;  /* 0x000100003e3e7825 */ /* 0x001fc800078e00ff */
[----:B------:R-:W-:Y:S01]  /*1880*/  @P2 FADD.FTZ R99, R52, R99 ;  /* 0x0000006334632221 */ /* 0x000fe20000010000 */
[----:B-1----:R-:W-:-:S03]  /*1890*/  SHF.L.U32 R105, R101, 0x10, RZ ;  /* 0x0000001065697819 */ /* 0x002fc600000006ff */
[----:B------:R-:W-:Y:S01]  /*18a0*/  FMUL.FTZ R93, R99, R98 ;  /* 0x00000062635d7220 */ /* 0x000fe20000410000 */
[----:B------:R-:W-:-:S03]  /*18b0*/  LOP3.LUT R63, R63, R105, R69, 0xfe, !PT ;  /* 0x000000693f3f7212 */ /* 0x000fc600078efe45 */
[----:B------:R-:W-:Y:S01]  /*18c0*/  FMUL.FTZ R68, R20, R93 ;  /* 0x0000005d14447220 */ /* 0x000fe20000410000 */
[----:B------:R-:W-:-:S03]  /*18d0*/  LOP3.LUT P2, RZ, R89, 0xff, RZ, 0xc0, !PT ;  /* 0x000000ff59ff7812 */ /* 0x000fc6000784c0ff */
[----:B------:R0:W1:Y:S01]  /*18e0*/  F2F.BF16.F32 R107, R68 ;  /* 0x00000044006b7304 */ /* 0x0000620000202000 */
[----:B------:R-:W-:Y:S02]  /*18f0*/  SEL R56, R99, R56, P1 ;  /* 0x0000003863387207 */ /* 0x000fe40000800000 */
[----:B------:R-:W-:Y:S02]  /*1900*/  SEL R57, R112, R57, P1 ;  /* 0x0000003970397207 */ /* 0x000fe40000800000 */
[----:B------:R-:W-:Y:S02]  /*1910*/  SEL R58, R97, R58, P1 ;  /* 0x0000003a613a7207 */ /* 0x000fe40000800000 */
[----:B0-----:R-:W-:Y:S02]  /*1920*/  @P0 LEA R68, P3, R92, c[0x0][0x258], 0x4 ;  /* 0x000096005c440a11 */ /* 0x001fe400078620ff */
[----:B------:R-:W-:Y:S02]  /*1930*/  SEL R59, R100, R59, P1 ;  /* 0x0000003b643b7207 */ /* 0x000fe40000800000 */
[----:B--2---:R-:W-:-:S02]  /*1940*/  SHF.R.U64 R69, R64, 0x10, R65 ;  /* 0x0000001040457819 */ /* 0x004fc40000001241 */
[----:B------:R-:W-:Y:S02]  /*1950*/  PRMT R64, RZ, 0x5410, R64 ;  /* 0x00005410ff407816 */ /* 0x000fe40000000040 */
[----:B------:R-:W-:-:S03]  /*1960*/  SHF.R.U32.HI R89, RZ, 0x10, R65 ;  /* 0x00000010ff597819 */ /* 0x000fc60000011641 */
[----:B------:R-:W-:Y:S01]  /*1970*/  FFMA.FTZ R74, R117, R64, R74 ;  /* 0x00000040754a7223 */ /* 0x000fe2000001004a */
[----:B------:R-:W-:Y:S02]  /*1980*/  PRMT R64, RZ, 0x5410, R65 ;  /* 0x00005410ff407816 */ /* 0x000fe40000000041 */
[----:B------:R-:W-:-:S03]  /*1990*/  PRMT R65, RZ, 0x5410, R89 ;  /* 0x00005410ff417816 */ /* 0x000fc60000000059 */
[----:B------:R-:W-:Y:S01]  /*19a0*/  FFMA.FTZ R73, R115, R64, R73 ;  /* 0x0000004073497223 */ /* 0x000fe20000010049 */
[----:B------:R-:W-:Y:S01]  /*19b0*/  PRMT R69, RZ, 0x5410, R69 ;  /* 0x00005410ff457816 */ /* 0x000fe20000000045 */
[----:B------:R-:W-:Y:S01]  /*19c0*/  FFMA.FTZ R72, R114, R65, R72 ;  /* 0x0000004172487223 */ /* 0x000fe20000010048 */
[----:B-1----:R-:W-:-:S03]  /*19d0*/  LOP3.LUT R62, R62, R107, RZ, 0xfc, !PT ;  /* 0x0000006b3e3e7212 */ /* 0x002fc600078efcff */
[----:B------:R-:W-:Y:S01]  /*19e0*/  FFMA.FTZ R6, R106, R69, R6 ;  /* 0x000000456a067223 */ /* 0x000fe20000010006 */
[----:B------:R-:W-:-:S05]  /*19f0*/  @P0 LEA.HI.X R69, R92, c[0x0][0x25c], RZ, 0x4, P3 ;  /* 0x000097005c450a11 */ /* 0x000fca00018f24ff */
[----:B------:R-:W-:Y:S01]  /*1a00*/  @P0 STG.E.128 [R68.64], R56 ;  /* 0x0000003844000986 */ /* 0x000fe2000c101d04 */
[----:B------:R-:W-:-:S04]  /*1a10*/  IADD3 R91, R91, c[0x0][0x160], RZ ;  /* 0x000058005b5b7a10 */ /* 0x000fc80007ffe0ff */
[----:B------:R-:W-:Y:S02]  /*1a20*/  ISETP.GE.AND P0, PT, R91, c[0x0][0x164], PT ;  /* 0x000059005b007a0c */ /* 0x000fe40003f06270 */
[----:B------:R-:W-:Y:S02]  /*1a30*/  SEL R89, RZ, 0x1, P2 ;  /* 0x00000001ff597807 */ /* 0x000fe40001000000 */
[----:B---3--:R-:W-:Y:S02]  /*1a40*/  PRMT R64, RZ, 0x5410, R66 ;  /* 0x00005410ff407816 */ /* 0x008fe40000000042 */
[----:B------:R-:W-:-:S03]  /*1a50*/  PRMT R65, RZ, 0x5410, R67 ;  /* 0x00005410ff417816 */ /* 0x000fc60000000043 */
[----:B------:R-:W-:Y:S01]  /*1a60*/  FFMA.FTZ R5, R111, R64, R5 ;  /* 0x000000406f057223 */ /* 0x000fe20000010005 */
[----:B------:R-:W-:Y:S01]  /*1a70*/  IADD3 R64, P4, R110, c[0x0][0x248], RZ ;  /* 0x000092006e407a10 */ /* 0x000fe20007f9e0ff */
[----:B------:R-:W-:Y:S01]  /*1a80*/  FFMA.FTZ R16, R95, R65, R16 ;  /* 0x000000415f107223 */ /* 0x000fe20000010010 */
[--C-:B------:R-:W-:Y:S02]  /*1a90*/  SHF.R.U64 R66, R66, 0x10, R67.reuse ;  /* 0x0000001042427819 */ /* 0x100fe40000001243 */
[----:B------:R-:W-:Y:S02]  /*1aa0*/  IADD3.X R65, R94, c[0x0][0x24c], RZ, P4, !PT ;  /* 0x000093005e417a10 */ /* 0x000fe400027fe4ff */
[----:B------:R-:W-:-:S03]  /*1ab0*/  SHF.R.U32.HI R67, RZ, 0x10, R67 ;  /* 0x00000010ff437819 */ /* 0x000fc60000011643 */
[----:B------:R0:W-:Y:S02]  /*1ac0*/  STG.E.64 [R64.64], R62 ;  /* 0x0000003e40007986 */ /* 0x0001e4000c101b04 */
[----:B0-----:R-:W-:-:S05]  /*1ad0*/  PRMT R62, RZ, 0x5410, R66 ;  /* 0x00005410ff3e7816 */ /* 0x001fca0000000042 */
[----:B------:R-:W-:Y:S01]  /*1ae0*/  FFMA.FTZ R19, R108, R62, R19 ;  /* 0x0000003e6c137223 */ /* 0x000fe20000010013 */
[----:B------:R-:W-:-:S05]  /*1af0*/  PRMT R62, RZ, 0x5410, R67 ;  /* 0x00005410ff3e7816 */ /* 0x000fca0000000043 */
[----:B------:R-:W-:Y:S01]  /*1b00*/  FFMA.FTZ R18, R103, R62, R18 ;  /* 0x0000003e67127223 */ /* 0x000fe20000010012 */
[----:B----4-:R-:W-:Y:S02]  /*1b10*/  PRMT R62, RZ, 0x5410, R60 ;  /* 0x00005410ff3e7816 */ /* 0x010fe4000000003c */
[--C-:B------:R-:W-:Y:S02]  /*1b20*/  SHF.R.U64 R66, R60, 0x10, R61.reuse ;  /* 0x000000103c427819 */ /* 0x100fe4000000123d */
[--C-:B------:R-:W-:Y:S02]  /*1b30*/  PRMT R60, RZ, 0x5410, R61.reuse ;  /* 0x00005410ff3c7816 */ /* 0x100fe4000000003d */
[----:B------:R-:W-:-:S03]  /*1b40*/  SHF.R.U32.HI R61, RZ, 0x10, R61 ;  /* 0x00000010ff3d7819 */ /* 0x000fc6000001163d */
[----:B------:R-:W-:Y:S01]  /*1b50*/  FFMA.FTZ R2, R71, R60, R2 ;  /* 0x0000003c47027223 */ /* 0x000fe20000010002 */
[----:B------:R-:W-:-:S05]  /*1b60*/  PRMT R60, RZ, 0x5410, R66 ;  /* 0x00005410ff3c7816 */ /* 0x000fca0000000042 */
[----:B------:R-:W-:Y:S01]  /*1b70*/  FFMA.FTZ R3, R70, R60, R3 ;  /* 0x0000003c46037223 */ /* 0x000fe20000010003 */
[----:B------:R-:W-:Y:S01]  /*1b80*/  PRMT R60, RZ, 0x5410, R61 ;  /* 0x00005410ff3c7816 */ /* 0x000fe2000000003d */
[----:B------:R-:W-:-:S04]  /*1b90*/  FFMA.FTZ R4, R93, R62, R4 ;  /* 0x0000003e5d047223 */ /* 0x000fc80000010004 */
[----:B------:R-:W-:Y:S01]  /*1ba0*/  FFMA.FTZ R17, R96, R60, R17 ;  /* 0x0000003c60117223 */ /* 0x000fe20000010011 */
[----:B------:R-:W-:Y:S01]  /*1bb0*/  @P0 CALL.REL.NOINC `(.L_x_3052) ;  /* 0x0000001000000944 */ /* 0x000fe20003c00000 */
[----:B------:R-:W-:Y:S05]  /*1bc0*/  BRA `(.L_x_3053) ;  /* 0xffffe7d000007947 */ /* 0x000fea000383ffff */
.L_x_3052:
        /* <DEDUP_REMOVED lines=36> */
.L_x_3049:
[----:B------:R-:W0:Y:S01]  /*1e10*/  S2UR UR6, SR_CTAID.X ;  /* 0x00000000000679c3 */ /* 0x000e220000002500 */
[----:B------:R-:W-:Y:S01]  /*1e20*/  HFMA2.MMA R7, -RZ, RZ, 0, 9.5367431640625e-07 ;  /* 0x00000010ff077435 */ /* 0x000fe200000001ff */
[C---:B------:R-:W-:Y:S02]  /*1e30*/  LOP3.LUT R3, R0.reuse, 0x7f, RZ, 0xc0, !PT ;  /* 0x0000007f00037812 */ /* 0x040fe400078ec0ff */
        /* <DEDUP_REMOVED lines=16> */
.L_x_3050:
[----:B------:R-:W-:Y:S01]  /*1f40*/  HFMA2.MMA R67, -RZ, RZ, 0, 1.847743988037109375e-06 ;  /* 0x0000001fff437435 */ /* 0x000fe200000001ff */
[----:B------:R-:W-:Y:S01]  /*1f50*/  IMAD.MOV.U32 R105, RZ, RZ, R63 ;  /* 0x000000ffff697224 */ /* 0x000fe200078e003f */
[----:B------:R-:W-:-:S02]  /*1f60*/  MOV R66, 0x10 ;  /* 0x0000001000427802 */ /* 0x000fc40000000f00 */
[----:B------:R-:W-:Y:S02]  /*1f70*/  MOV R64, 0xffffffff ;  /* 0xffffffff00407802 */ /* 0x000fe40000000f00 */
[----:B------:R-:W-:Y:S02]  /*1f80*/  MOV R60, 0x1fa0 ;  /* 0x00001fa0003c7802 */ /* 0x000fe40000000f00 */
[----:B-----5:R-:W-:Y:S05]  /*1f90*/  CALL.REL.NOINC `($__internal_85_$__cuda_sm70_shflsync_down_p) ;  /* 0x0000046000007944 */ /* 0x020fea0003c00000 */
[----:B-1----:R-:W-:Y:S01]  /*1fa0*/  MOV R68, R64 ;  /* 0x0000004000447202 */ /* 0x002fe20000000f00 */
[----:B0-----:R-:W-:Y:S05]  /*1fb0*/  BRA `(.L_x_3054) ;  /* 0xffffee2000007947 */ /* 0x001fea000383ffff */
.L_x_3051:
[----:B------:R-:W-:Y:S01]  /*1fc0*/  HFMA2.MMA R66, -RZ, RZ, 0, 9.5367431640625e-07 ;  /* 0x00000010ff427435 */ /* 0x000fe200000001ff */
[----:B------:R-:W-:Y:S01]  /*1fd0*/  MOV R105, R65 ;  /* 0x0000004100697202 */ /* 0x000fe20000000f00 */
[----:B------:R-:W-:Y:S01]  /*1fe0*/  IMAD.MOV.U32 R67, RZ, RZ, 0x1f ;  /* 0x0000001fff437424 */ /* 0x000fe200078e00ff */
[----:B------:R-:W-:Y:S02]  /*1ff0*/  MOV R64, 0xffffffff ;  /* 0xffffffff00407802 */ /* 0x000fe40000000f00 */
[----:B------:R-:W-:Y:S02]  /*2000*/  MOV R60, 0x2020 ;  /* 0x00002020003c7802 */ /* 0x000fe40000000f00 */
[----:B01---5:R-:W-:Y:S05]  /*2010*/  CALL.REL.NOINC `($__internal_85_$__cuda_sm70_shflsync_down_p) ;  /* 0x000003e000007944 */ /* 0x023fea0003c00000 */
[----:B------:R-:W-:Y:S01]  /*2020*/  FADD.FTZ R68, R63, R68 ;  /* 0x000000443f447221 */ /* 0x000fe20000010000 */
[----:B0-----:R-:W-:Y:S01]  /*2030*/  HFMA2.MMA R66, -RZ, RZ, 0, 4.76837158203125e-07 ;  /* 0x00000008ff427435 */ /* 0x001fe200000001ff */
[----:B-1----:R-:W-:Y:S01]  /*2040*/  FADD.FTZ R65, R65, R64 ;  /* 0x0000004041417221 */ /* 0x002fe20000010000 */
[----:B------:R-:W-:-:S02]  /*2050*/  MOV R67, 0x1f ;  /* 0x0000001f00437802 */ /* 0x000fc40000000f00 */
[----:B------:R-:W-:Y:S02]  /*2060*/  MOV R64, 0xffffffff ;  /* 0xffffffff00407802 */ /* 0x000fe40000000f00 */
[----:B------:R-:W-:Y:S02]  /*2070*/  MOV R105, R68 ;  /* 0x0000004400697202 */ /* 0x000fe40000000f00 */
[----:B------:R-:W-:Y:S02]  /*2080*/  MOV R60, 0x20a0 ;  /* 0x000020a0003c7802 */ /* 0x000fe40000000f00 */
[----:B------:R-:W-:Y:S05]  /*2090*/  CALL.REL.NOINC `($__internal_85_$__cuda_sm70_shflsync_down_p) ;  /* 0x0000036000007944 */ /* 0x000fea0003c00000 */
[----:B0-----:R-:W-:Y:S01]  /*20a0*/  HFMA2.MMA R67, -RZ, RZ, 0, 1.847743988037109375e-06 ;  /* 0x0000001fff437435 */ /* 0x001fe200000001ff */
[----:B-1----:R-:W-:Y:S01]  /*20b0*/  MOV R63, R64 ;  /* 0x00000040003f7202 */ /* 0x002fe20000000f00 */
[----:B------:R-:W-:Y:S01]  /*20c0*/  IMAD.MOV.U32 R66, RZ, RZ, 0x8 ;  /* 0x00000008ff427424 */ /* 0x000fe200078e00ff */
[----:B------:R-:W-:Y:S02]  /*20d0*/  MOV R105, R65 ;  /* 0x0000004100697202 */ /* 0x000fe40000000f00 */
[----:B------:R-:W-:Y:S02]  /*20e0*/  MOV R64, 0xffffffff ;  /* 0xffffffff00407802 */ /* 0x000fe40000000f00 */
[----:B------:R-:W-:-:S02]  /*20f0*/  MOV R60, 0x2110 ;  /* 0x00002110003c7802 */ /* 0x000fc40000000f00 */
[----:B------:R-:W-:Y:S05]  /*2100*/  CALL.REL.NOINC `($__internal_85_$__cuda_sm70_shflsync_down_p) ;  /* 0x000002f000007944 */ /* 0x000fea0003c00000 */
[----:B------:R-:W-:Y:S01]  /*2110*/  FADD.FTZ R68, R63, R68 ;  /* 0x000000443f447221 */ /* 0x000fe20000010000 */
[----:B0-----:R-:W-:Y:S01]  /*2120*/  HFMA2.MMA R66, -RZ, RZ, 0, 2.384185791015625e-07 ;  /* 0x00000004ff427435 */ /* 0x001fe200000001ff */
[----:B-1----:R-:W-:Y:S01]  /*2130*/  FADD.FTZ R65, R65, R64 ;  /* 0x0000004041417221 */ /* 0x002fe20000010000 */
[----:B------:R-:W-:-:S02]  /*2140*/  MOV R67, 0x1f ;  /* 0x0000001f00437802 */ /* 0x000fc40000000f00 */
[----:B------:R-:W-:Y:S02]  /*2150*/  MOV R64, 0xffffffff ;  /* 0xffffffff00407802 */ /* 0x000fe40000000f00 */
[----:B------:R-:W-:Y:S02]  /*2160*/  MOV R105, R68 ;  /* 0x0000004400697202 */ /* 0x000fe40000000f00 */
[----:B------:R-:W-:Y:S02]  /*2170*/  MOV R60, 0x2190 ;  /* 0x00002190003c7802 */ /* 0x000fe40000000f00 */
[----:B------:R-:W-:Y:S05]  /*2180*/  CALL.REL.NOINC `($__internal_85_$__cuda_sm70_shflsync_down_p) ;  /* 0x0000027000007944 */ /* 0x000fea0003c00000 */
[----:B0-----:R-:W-:Y:S01]  /*2190*/  HFMA2.MMA R66, -RZ, RZ, 0, 2.384185791015625e-07 ;  /* 0x00000004ff427435 */ /* 0x001fe200000001ff */
[----:B-1----:R-:W-:Y:S01]  /*21a0*/  MOV R63, R64 ;  /* 0x00000040003f7202 */ /* 0x002fe20000000f00 */
[----:B------:R-:W-:Y:S01]  /*21b0*/  IMAD.MOV.U32 R105, RZ, RZ, R65 ;  /* 0x000000ffff697224 */ /* 0x000fe200078e0041 */
[----:B------:R-:W-:Y:S02]  /*21c0*/  MOV R67, 0x1f ;  /* 0x0000001f00437802 */ /* 0x000fe40000000f00 */
[----:B------:R-:W-:Y:S02]  /*21d0*/  MOV R64, 0xffffffff ;  /* 0xffffffff00407802 */ /* 0x000fe40000000f00 */
[----:B------:R-:W-:-:S02]  /*21e0*/  MOV R60, 0x2200 ;  /* 0x00002200003c7802 */ /* 0x000fc40000000f00 */
[----:B------:R-:W-:Y:S05]  /*21f0*/  CALL.REL.NOINC `($__internal_85_$__cuda_sm70_shflsync_down_p) ;  /* 0x0000020000007944 */ /* 0x000fea0003c00000 */
[----:B------:R-:W-:Y:S01]  /*2200*/  FADD.FTZ R68, R63, R68 ;  /* 0x000000443f447221 */ /* 0x000fe20000010000 */
[----:B0-----:R-:W-:Y:S01]  /*2210*/  HFMA2.MMA R66, -RZ, RZ, 0, 1.1920928955078125e-07 ;  /* 0x00000002ff427435 */ /* 0x001fe200000001ff */
[----:B-1----:R-:W-:Y:S01]  /*2220*/  FADD.FTZ R65, R65, R64 ;  /* 0x0000004041417221 */ /* 0x002fe20000010000 */
[----:B------:R-:W-:-:S02]  /*2230*/  MOV R67, 0x1f ;  /* 0x0000001f00437802 */ /* 0x000fc40000000f00 */
[----:B------:R-:W-:Y:S02]  /*2240*/  MOV R64, 0xffffffff ;  /* 0xffffffff00407802 */ /* 0x000fe40000000f00 */
[----:B------:R-:W-:Y:S02]  /*2250*/  MOV R105, R68 ;  /* 0x0000004400697202 */ /* 0x000fe40000000f00 */
[----:B------:R-:W-:Y:S02]  /*2260*/  MOV R60, 0x2280 ;  /* 0x00002280003c7802 */ /* 0x000fe40000000f00 */
[----:B------:R-:W-:Y:S05]  /*2270*/  CALL.REL.NOINC `($__internal_85_$__cuda_sm70_shflsync_down_p) ;  /* 0x0000018000007944 */ /* 0x000fea0003c00000 */
[----:B0-----:R-:W-:Y:S01]  /*2280*/  HFMA2.MMA R66, -RZ, RZ, 0, 1.1920928955078125e-07 ;  /* 0x00000002ff427435 */ /* 0x001fe200000001ff */
[----:B-1----:R-:W-:Y:S01]  /*2290*/  IMAD.MOV.U32 R63, RZ, RZ, R64 ;  /* 0x000000ffff3f7224 */ /* 0x002fe200078e0040 */
[----:B------:R-:W-:Y:S02]  /*22a0*/  MOV R105, R65 ;  /* 0x0000004100697202 */ /* 0x000fe40000000f00 */
[----:B------:R-:W-:Y:S02]  /*22b0*/  MOV R67, 0x1f ;  /* 0x0000001f00437802 */ /* 0x000fe40000000f00 */
[----:B------:R-:W-:-:S02]  /*22c0*/  MOV R64, 0xffffffff ;  /* 0xffffffff00407802 */ /* 0x000fc40000000f00 */
[----:B------:R-:W-:Y:S02]  /*22d0*/  MOV R60, 0x22f0 ;  /* 0x000022f0003c7802 */ /* 0x000fe40000000f00 */
[----:B------:R-:W-:Y:S05]  /*22e0*/  CALL.REL.NOINC `($__internal_85_$__cuda_sm70_shflsync_down_p) ;  /* 0x0000011000007944 */ /* 0x000fea0003c00000 */
[----:B------:R-:W-:Y:S01]  /*22f0*/  FADD.FTZ R68, R63, R68 ;  /* 0x000000443f447221 */ /* 0x000fe20000010000 */
[----:B0-----:R-:W-:Y:S01]  /*2300*/  HFMA2.MMA R66, -RZ, RZ, 0, 5.9604644775390625e-08 ;  /* 0x00000001ff427435 */ /* 0x001fe200000001ff */
[----:B-1----:R-:W-:Y:S01]  /*2310*/  FADD.FTZ R69, R65, R64 ;  /* 0x0000004041457221 */ /* 0x002fe20000010000 */
[----:B------:R-:W-:Y:S01]  /*2320*/  MOV R67, 0x1f ;  /* 0x0000001f00437802 */ /* 0x000fe20000000f00 */
[----:B------:R-:W-:Y:S01]  /*2330*/  IMAD.MOV.U32 R105, RZ, RZ, R68 ;  /* 0x000000ffff697224 */ /* 0x000fe200078e0044 */
[----:B------:R-:W-:Y:S02]  /*2340*/  MOV R64, 0xffffffff ;  /* 0xffffffff00407802 */ /* 0x000fe40000000f00 */
[----:B------:R-:W-:Y:S02]  /*2350*/  MOV R60, 0x2370 ;  /* 0x00002370003c7802 */ /* 0x000fe40000000f00 */
[----:B------:R-:W-:Y:S05]  /*2360*/  CALL.REL.NOINC `($__internal_85_$__cuda_sm70_shflsync_down_p) ;  /* 0x0000009000007944 */ /* 0x000fea0003c00000 */
[----:B0-----:R-:W-:Y:S01]  /*2370*/  HFMA2.MMA R66, -RZ, RZ, 0, 5.9604644775390625e-08 ;  /* 0x00000001ff427435 */ /* 0x001fe200000001ff */
[----:B-1----:R-:W-:Y:S02]  /*2380*/  MOV R65, R64 ;  /* 0x0000004000417202 */ /* 0x002fe40000000f00 */
[----:B------:R-:W-:-:S02]  /*2390*/  MOV R105, R69 ;  /* 0x0000004500697202 */ /* 0x000fc40000000f00 */
[----:B------:R-:W-:Y:S02]  /*23a0*/  MOV R67, 0x1f ;  /* 0x0000001f00437802 */ /* 0x000fe40000000f00 */
[----:B------:R-:W-:Y:S02]  /*23b0*/  MOV R64, 0xffffffff ;  /* 0xffffffff00407802 */ /* 0x000fe40000000f00 */
[----:B------:R-:W-:Y:S02]  /*23c0*/  MOV R60, 0x23e0 ;  /* 0x000023e0003c7802 */ /* 0x000fe40000000f00 */
[----:B------:R-:W-:Y:S05]  /*23d0*/  CALL.REL.NOINC `($__internal_85_$__cuda_sm70_shflsync_down_p) ;  /* 0x0000002000007944 */ /* 0x000fea0003c00000 */
[----:B-1----:R-:W-:Y:S01]  /*23e0*/  MOV R60, R64 ;  /* 0x00000040003c7202 */ /* 0x002fe20000000f00 */
[----:B0-----:R-:W-:Y:S05]  /*23f0*/  BRA `(.L_x_3055) ;  /* 0xffffeb0000007947 */ /* 0x001fea000383ffff */
        .weak           $__internal_85_$__cuda_sm70_shflsync_down_p
        .type           $__internal_85_$__cuda_sm70_shflsync_down_p,@function
        .size           $__internal_85_$__cuda_sm70_shflsync_down_p,(.L_x_6734 - $__internal_85_$__cuda_sm70_shflsync_down_p)
$__internal_85_$__cuda_sm70_shflsync_down_p:
[----:B------:R-:W-:Y:S01]  /*2400*/  HFMA2.MMA R61, -RZ, RZ, 0, 0 ;  /* 0x00000000ff3d7435 */ /* 0x000fe200000001ff */
[----:B------:R-:W-:Y:S04]  /*2410*/  WARPSYNC R64 ;  /* 0x0000004000007348 */ /* 0x000fe80003800000 */
[----:B------:R0:W1:Y:S01]  /*2420*/  SHFL.DOWN PT, R64, R105, R66, R67 ;  /* 0x0800004269407389 */ /* 0x00006200000e0043 */
[----:B------:R-:W-:Y:S05]  /*2430*/  RET.REL.NODEC R60 `(_ZN10layer_norm13ln_bwd_kernelINS_13Kernel_traitsIf13__nv_bfloat16fS2_fjLj1536ELj1ELj1ELj4ELj8ENS_18Kernel_traits_baseILj1536EfS2_fS2_fjLj128EEEEELb0ELb1ELb0ELb1EEEvNS_9BwdParamsE) ;  /* 0xffffdbc03c007950 */ /* 0x000fea0003c3ffff */
.L_x_3056:
        /* <DEDUP_REMOVED lines=12> */
.L_x_6734:


//--------------------- .text._ZN10layer_norm13ln_bwd_kernelINS_13Kernel_traitsIf13__nv_bfloat16fS2_fjLj1536ELj1ELj1ELj4ELj8ENS_18Kernel_traits_baseILj1536EfS2_fS2_fjLj128EEEEELb0ELb1ELb1ELb0EEEvNS_9BwdParamsE --------------------------
	.section	.text._ZN10layer_norm13ln_bwd_kernelINS_13Kernel_traitsIf13__nv_bfloat16fS2_fjLj1536ELj1ELj1ELj4ELj8ENS_18Kernel_traits_baseILj1536EfS2_fS2_fjLj128EEEEELb0ELb1ELb1ELb0EEEvNS_9BwdParamsE,"ax",@progbits
	.sectioninfo	@"SHI_REGISTERS=128"
	.align	128
        .global         _ZN10layer_norm13ln_bwd_kernelINS_13Kernel_traitsIf13__nv_bfloat16fS2_fjLj1536ELj1ELj1ELj4ELj8ENS_18Kernel_traits_baseILj1536EfS2_fS2_fjLj128EEEEELb0ELb1ELb1ELb0EEEvNS_9BwdParamsE
        .type           _ZN10layer_norm13ln_bwd_kernelINS_13Kernel_traitsIf13__nv_bfloat16fS2_fjLj1536ELj1ELj1ELj4ELj8ENS_18Kernel_traits_baseILj1536EfS2_fS2_fjLj128EEEEELb0ELb1ELb1ELb0EEEvNS_9BwdParamsE,@function
        .size           _ZN10layer_norm13ln_bwd_kernelINS_13Kernel_traitsIf13__nv_bfloat16fS2_fjLj1536ELj1ELj1ELj4ELj8ENS_18Kernel_traits_baseILj1536EfS2_fS2_fjLj128EEEEELb0ELb1ELb1ELb0EEEvNS_9BwdParamsE,(.L_x_6735 - _ZN10layer_norm13ln_bwd_kernelINS_13Kernel_traitsIf13__nv_bfloat16fS2_fjLj1536ELj1ELj1ELj4ELj8ENS_18Kernel_traits_baseILj1536EfS2_fS2_fjLj128EEEEELb0ELb1ELb1ELb0EEEvNS_9BwdParamsE)
        .other          _ZN10layer_norm13ln_bwd_kernelINS_13Kernel_traitsIf13__nv_bfloat16fS2_fjLj1536ELj1ELj1ELj4ELj8ENS_18Kernel_traits_baseILj1536EfS2_fS2_fjLj128EEEEELb0ELb1ELb1ELb0EEEvNS_9BwdParamsE,@"STO_CUDA_ENTRY STV_DEFAULT"
_ZN10layer_norm13ln_bwd_kernelINS_13Kernel_traitsIf13__nv_bfloat16fS2_fjLj1536ELj1ELj1ELj4ELj8ENS_18Kernel_traits_baseILj1536EfS2_fS2_fjLj128EEEEELb0ELb1ELb1ELb0EEEvNS_9BwdParamsE:
.text._ZN10layer_norm13ln_bwd_kernelINS_13Kernel_traitsIf13__nv_bfloat16fS2_fjLj1536ELj1ELj1ELj4ELj8ENS_18Kernel_traits_baseILj1536EfS2_fS2_fjLj128EEEEELb0ELb1ELb1ELb0EEEvNS_9BwdParamsE:
[----:B------:R-:W-:Y:S02]  /*0000*/  IMAD.MOV.U32 R1, RZ, RZ, c[0x0][0x28] ;  /* 0x00000a00ff017624 */ /* 0x000fe400078e00ff */
[----:B------:R-:W0:Y:S01]  /*0010*/  S2R R0, SR_TID.X ;  /* 0x0000000000007919 */ /* 0x000e220000002100 */
[----:B------:R-:W-:Y:S01]  /*0020*/  IMAD.MOV.U32 R2, RZ, RZ, c[0x0][0x168] ;  /* 0x00005a00ff027624 */ /* 0x000fe200078e00ff */
[----:B------:R-:W-:Y:S01]  /*0030*/  ULDC.64 UR4, c[0x0][0x118] ;  /* 0x0000460000047ab9 */ /* 0x000fe20000000a00 */
[----:B------:R-:W-:-:S03]  /*0040*/  IADD3 R1, R1, -0x8, RZ ;  /* 0xfffffff801017810 */ /* 0x000fc60007ffe0ff */
        /* <DEDUP_REMOVED lines=50> */
.L_x_3113:
[----:B------:R-:W-:-:S04]  /*0370*/  IMAD.MOV.U32 R91, RZ, RZ, 0x4 ;  /* 0x00000004ff5b7424 */ /* 0x000fc800078e00ff */
[----:B------:R-:W-:-:S05]  /*0380*/  IMAD.WIDE R6, R4, R91, c[0x0][0x1d8] ;  /* 0x0000760004067625 */ /* 0x000fca00078e025b */
[----:B------:R1:W2:Y:S01]  /*0390*/  LDG.E R90, [R6.64] ;  /* 0x00000004065a7981 */ /* 0x0002a2000c1e1900 */
[----:B------:R-:W-:-:S05]  /*03a0*/  IMAD.WIDE R88, R4, R91, c[0x0][0x1a8] ;  /* 0x00006a0004587625 */ /* 0x000fca00078e025b */
[----:B-1---5:R1:W5:Y:S01]  /*03b0*/  LDG.E R6, [R88.64] ;  /* 0x0000000458067981 */ /* 0x022362000c1e1900 */
[C---:B------:R-:W-:Y:S02]  /*03c0*/  IMAD R118, R4.reuse, c[0x0][0x168], RZ ;  /* 0x00005a0004767a24 */ /* 0x040fe400078e02ff */
[----:B------:R-:W-:-:S03]  /*03d0*/  IMAD.WIDE R116, R4, R91, c[0x0][0x1d0] ;  /* 0x0000740004747625 */ /* 0x000fc600078e025b */
[----:B------:R-:W-:Y:S02]  /*03e0*/  SHF.R.S32.HI R119, RZ, 0x1f, R118 ;  /* 0x0000001fff777819 */ /* 0x000fe40000011476 */
[----:B------:R-:W-:Y:S01]  /*03f0*/  LOP3.LUT R122, R0, 0x7f, RZ, 0xc0, !PT ;  /* 0x0000007f007a7812 */ /* 0x000fe200078ec0ff */
[----:B------:R3:W5:Y:S01]  /*0400*/  LDG.E R116, [R116.64] ;  /* 0x0000000474747981 */ /* 0x000762000c1e1900 */
[----:B------:R-:W-:Y:S01]  /*0410*/  LEA.HI R119, R119, R118, RZ, 0x2 ;  /* 0x0000007677777211 */ /* 0x000fe200078f10ff */
[----:B------:R-:W-:Y:S03]  /*0420*/  BSSY B0, `(.L_x_3058) ;  /* 0x00000be000007945 */ /* 0x000fe60003800000 */
[----:B------:R-:W-:Y:S02]  /*0430*/  LEA.HI.SX32 R7, R119, R122, 0x1e ;  /* 0x0000007a77077211 */ /* 0x000fe400078ff2ff */
[----:B---3--:R-:W-:-:S05]  /*0440*/  MOV R117, 0x10 ;  /* 0x0000001000757802 */ /* 0x008fca0000000f00 */
        /* <DEDUP_REMOVED lines=10> */
.L_x_3062:
[----:B------:R-:W-:Y:S02]  /*04f0*/  IADD3 R88, R7, 0x80, RZ ;  /* 0x0000008007587810 */ /* 0x000fe40007ffe0ff */
.L_x_3061:
[----:B------:R-:W-:Y:S05]  /*0500*/  BSYNC B1 ;  /* 0x0000000000017941 */ /* 0x000fea0003800000 */
.L_x_3060:
[----:B------:R-:W-:Y:S01]  /*0510*/  BSSY B1, `(.L_x_3063) ;  /* 0x0000008000017945 */ /* 0x000fe20003800000 */
[----:B------:R-:W-:Y:S05]  /*0520*/  @!P2 BRA `(.L_x_3064) ;  /* 0x000000600000a947 */ /* 0x000fea0003800000 */
[----:B------:R-:W-:-:S04]  /*0530*/  ISETP.NE.U32.AND P0, PT, RZ, c[0x0][0x218], PT ;  /* 0x00008600ff007a0c */ /* 0x000fc80003f05070 */
[----:B------:R-:W-:-:S13]  /*0540*/  ISETP.NE.AND.EX P0, PT, RZ, c[0x0][0x21c], PT, P0 ;  /* 0x00008700ff007a0c */ /* 0x000fda0003f05300 */
[----:B------:R-:W-:Y:S05]  /*0550*/  @!P0 BRA `(.L_x_3065) ;  /* 0x0000002000008947 */ /* 0x000fea0003800000 */
[----:B------:R-:W-:-:S06]  /*0560*/  IMAD.WIDE.U32 R12, R88, R117, c[0x0][0x218] ;  /* 0x00008600580c7625 */ /* 0x000fcc00078e0075 */
[----:B------:R-:W5:Y:S02]  /*0570*/  LDG.E.128 R12, [R12.64] ;  /* 0x000000040c0c7981 */ /* 0x000f64000c1e1d00 */
.L_x_3065:
[----:B------:R-:W-:Y:S02]  /*0580*/  IADD3 R88, R88, 0x80, RZ ;  /* 0x0000008058587810 */ /* 0x000fe40007ffe0ff */
.L_x_3064:
[----:B------:R-:W-:Y:S05]  /*0590*/  BSYNC B1 ;  /* 0x0000000000017941 */ /* 0x000fea0003800000 */
.L_x_3063:
        /* <DEDUP_REMOVED lines=9> */
.L_x_3059:
[----:B-1----:R-:W-:-:S05]  /*0630*/  IADD3 R90, R90, -0x1, RZ ;  /* 0xffffffff5a5a7810 */ /* 0x002fca0007ffe0ff */
        /* <DEDUP_REMOVED lines=13> */
[----:B------:R-:W-:-:S04]  /*0710*/  IMAD.MOV.U32 R109, RZ, RZ, 0x8 ;  /* 0x00000008ff6d7424 */ /* 0x000fc800078e00ff */
[----:B------:R-:W-:-:S04]  /*0720*/  IMAD.WIDE.U32 R108, R122, R109, c[0x0][0x208] ;  /* 0x000082007a6c7625 */ /* 0x000fc800078e006d */
[----:B------:R-:W-:Y:S02]  /*0730*/  IMAD.WIDE.U32 R88, R7, R117, c[0x0][0x188] ;  /* 0x0000620007587625 */ /* 0x000fe400078e0075 */
[----:B------:R-:W2:Y:S04]  /*0740*/  LDG.E.64 R108, [R108.64] ;  /* 0x000000046c6c7981 */ /* 0x000ea8000c1e1b00 */
[----:B------:R-:W3:Y:S01]  /*0750*/  LDG.E.128 R88, [R88.64] ;  /* 0x0000000458587981 */ /* 0x000ee2000c1e1d00 */
[----:B------:R-:W-:-:S04]  /*0760*/  ISETP.NE.U32.AND P0, PT, RZ, c[0x0][0x218], PT ;  /* 0x00008600ff007a0c */ /* 0x000fc80003f05070 */
[----:B------:R-:W-:-:S13]  /*0770*/  ISETP.NE.AND.EX P0, PT, RZ, c[0x0][0x21c], PT, P0 ;  /* 0x00008700ff007a0c */ /* 0x000fda0003f05300 */
[----:B------:R0:W5:Y:S01]  /*0780*/  @P0 LDG.E.128 R76, [R124.64] ;  /* 0x000000047c4c0981 */ /* 0x000162000c1e1d00 */
[----:B------:R-:W-:Y:S02]  /*0790*/  IADD3 R122, R122, 0x80, RZ ;  /* 0x000000807a7a7810 */ /* 0x000fe40007ffe0ff */
[----:B------:R-:W-:Y:S01]  /*07a0*/  IADD3 R120, R7, 0x80, RZ ;  /* 0x0000008007787810 */ /* 0x000fe20007ffe0ff */
[----:B--2---:R-:W-:Y:S01]  /*07b0*/  IMAD.MOV.U32 R114, RZ, RZ, R108 ;  /* 0x000000ffff727224 */ /* 0x004fe200078e006c */
[----:B------:R-:W-:Y:S02]  /*07c0*/  SHF.R.U64 R112, R108, 0x10, R109 ;  /* 0x000000106c707819 */ /* 0x000fe4000000126d */
[----:B------:R-:W-:Y:S01]  /*07d0*/  MOV R110, R109 ;  /* 0x0000006d006e7202 */ /* 0x000fe20000000f00 */
[C---:B---3--:R-:W-:Y:S01]  /*07e0*/  FADD.FTZ R113, -R118.reuse, R89 ;  /* 0x0000005976717221 */ /* 0x048fe20000010100 */
[----:B------:R-:W-:Y:S01]  /*07f0*/  PRMT R89, RZ, 0x5410, R114 ;  /* 0x00005410ff597816 */ /* 0x000fe20000000072 */
[C---:B------:R-:W-:Y:S01]  /*0800*/  FADD.FTZ R115, -R118.reuse, R88 ;  /* 0x0000005876737221 */ /* 0x040fe20000010100 */
[----:B------:R-:W-:Y:S01]  /*0810*/  PRMT R112, RZ, 0x5410, R112 ;  /* 0x00005410ff707816 */ /* 0x000fe20000000070 */
[----:B------:R-:W-:Y:S01]  /*0820*/  FADD.FTZ R91, -R118, R91 ;  /* 0x0000005b765b7221 */ /* 0x000fe20000010100 */
[----:B------:R-:W-:Y:S01]  /*0830*/  SHF.R.U32.HI R119, RZ, 0x10, R109 ;  /* 0x00000010ff777819 */ /* 0x000fe2000001166d */
[----:B-----5:R-:W-:-:S02]  /*0840*/  FMUL.FTZ R115, R6, R115 ;  /* 0x0000007306737220 */ /* 0x020fc40000410000 */
[----:B------:R-:W-:Y:S01]  /*0850*/  FMUL.FTZ R113, R6, R113 ;  /* 0x0000007106717220 */ /* 0x000fe20000410000 */
[----:B------:R-:W-:Y:S01]  /*0860*/  PRMT R108, RZ, 0x5410, R119 ;  /* 0x00005410ff6c7816 */ /* 0x000fe20000000077 */
[----:B------:R-:W-:Y:S02]  /*0870*/  FMUL.FTZ R114, R16, R89 ;  /* 0x0000005910727220 */ /* 0x000fe40000410000 */
[----:B------:R-:W-:Y:S01]  /*0880*/  FMUL.FTZ R109, R6, R91 ;  /* 0x0000005b066d7220 */ /* 0x000fe20000410000 */
[----:B------:R-:W-:Y:S01]  /*0890*/  PRMT R91, RZ, 0x5410, R110 ;  /* 0x00005410ff5b7816 */ /* 0x000fe2000000006e */
[----:B------:R-:W-:Y:S02]  /*08a0*/  FADD.FTZ R52, R52, R89 ;  /* 0x0000005934347221 */ /* 0x000fe40000010000 */
[----:B------:R-:W-:Y:S02]  /*08b0*/  FFMA.FTZ R40, R115, R89, R40 ;  /* 0x0000005973287223 */ /* 0x000fe40000010028 */
[----:B------:R-:W-:-:S02]  /*08c0*/  FADD.FTZ R53, R53, R112 ;  /* 0x0000007035357221 */ /* 0x000fc40000010000 */
[-C--:B------:R-:W-:Y:S02]  /*08d0*/  FFMA.FTZ R41, R113, R112.reuse, R41 ;  /* 0x0000007071297223 */ /* 0x080fe40000010029 */
[----:B------:R-:W-:Y:S02]  /*08e0*/  FADD.FTZ R111, -R118, R90 ;  /* 0x0000005a766f7221 */ /* 0x000fe40000010100 */
[----:B------:R-:W-:Y:S02]  /*08f0*/  FMUL.FTZ R112, R17, R112 ;  /* 0x0000007011707220 */ /* 0x000fe40000410000 */
[----:B------:R-:W-:Y:S02]  /*0900*/  FADD.FTZ R89, RZ, R114 ;  /* 0x00000072ff597221 */ /* 0x000fe40000010000 */
[----:B------:R-:W-:Y:S02]  /*0910*/  FFMA.FTZ R88, R115, R114, RZ ;  /* 0x0000007273587223 */ /* 0x000fe400000100ff */
        /* <DEDUP_REMOVED lines=13> */
.L_x_3068:
[----:B0-----:R-:W-:Y:S05]  /*09f0*/  BSYNC B1 ;  /* 0x0000000000017941 */ /* 0x001fea0003800000 */
.L_x_3067:
        /* <DEDUP_REMOVED lines=13> */
[--C-:B---3--:R-:W-:Y:S02]  /*0ad0*/  SHF.R.U64 R97, R92, 0x10, R93.reuse ;  /* 0x000000105c617819 */ /* 0x108fe4000000125d */
[----:B------:R-:W-:Y:S02]  /*0ae0*/  MOV R106, R93 ;  /* 0x0000005d006a7202 */ /* 0x000fe40000000f00 */
[----:B------:R-:W-:Y:S01]  /*0af0*/  SHF.R.U32.HI R124, RZ, 0x10, R93 ;  /* 0x00000010ff7c7819 */ /* 0x000fe2000001165d */
[----:B--2---:R-:W-:-:S02]  /*0b00*/  FADD.FTZ R93, -R118, R89 ;  /* 0x00000059765d7221 */ /* 0x004fc40000010100 */
[----:B------:R-:W-:Y:S02]  /*0b10*/  IMAD.MOV.U32 R96, RZ, RZ, R92 ;  /* 0x000000ffff607224 */ /* 0x000fe400078e005c */
[----:B------:R-:W-:Y:S02]  /*0b20*/  FADD.FTZ R89, -R118, R90 ;  /* 0x0000005a76597221 */ /* 0x000fe40000010100 */
[----:B0----5:R-:W-:Y:S02]  /*0b30*/  FMUL.FTZ R94, R6, R93 ;  /* 0x0000005d065e7220 */ /* 0x021fe40000410000 */
[----:B------:R-:W-:Y:S02]  /*0b40*/  FADD.FTZ R91, -R118, R91 ;  /* 0x0000005b765b7221 */ /* 0x000fe40000010100 */
[----:B------:R-:W-:Y:S01]  /*0b50*/  FMUL.FTZ R93, R6, R89 ;  /* 0x00000059065d7220 */ /* 0x000fe20000410000 */
[----:B------:R-:W-:Y:S01]  /*0b60*/  PRMT R89, RZ, 0x5410, R96 ;  /* 0x00005410ff597816 */ /* 0x000fe20000000060 */
[----:B------:R-:W-:Y:S01]  /*0b70*/  FADD.FTZ R107, -R118, R88 ;  /* 0x00000058766b7221 */ /* 0x000fe20000010100 */
        /* <DEDUP_REMOVED lines=13> */
[----:B------:R-:W-:Y:S02]  /*0c50*/  FMUL.FTZ R96, R26, R91 ;  /* 0x0000005b1a607220 */ /* 0x000fe40000410000 */
[----:B------:R-:W-:Y:S02]  /*0c60*/  FADD.FTZ R89, R88, R95 ;  /* 0x0000005f58597221 */ /* 0x000fe40000010000 */
[----:B------:R-:W-:Y:S02]  /*0c70*/  FFMA.FTZ R119, R94, R95, R119 ;  /* 0x0000005f5e777223 */ /* 0x000fe40000010077 */
        /* <DEDUP_REMOVED lines=8> */
[----:B------:R-:W-:Y:S02]  /*0d00*/  FFMA.FTZ R119, R92, R97, R119 ;  /* 0x000000615c777223 */ /* 0x000fe40000010077 */
.L_x_3070:
[----:B------:R-:W-:Y:S05]  /*0d10*/  BSYNC B1 ;  /* 0x0000000000017941 */ /* 0x000fea0003800000 */
.L_x_3069:
        /* <DEDUP_REMOVED lines=11> */
[----:B------:R-:W-:Y:S01]  /*0dd0*/  FADD.FTZ R89, -R118, R90 ;  /* 0x0000005a76597221 */ /* 0x000fe20000010100 */
[----:B---3--:R-:W-:Y:S01]  /*0de0*/  MOV R104, R98 ;  /* 0x0000006200687202 */ /* 0x008fe20000000f00 */
[--C-:B------:R-:W-:Y:S01]  /*0df0*/  IMAD.MOV.U32 R102, RZ, RZ, R99.reuse ;  /* 0x000000ffff667224 */ /* 0x100fe200078e0063 */
[----:B------:R-:W-:Y:S01]  /*0e00*/  SHF.R.U64 R103, R98, 0x10, R99 ;  /* 0x0000001062677819 */ /* 0x000fe20000001263 */
[C---:B------:R-:W-:Y:S01]  /*0e10*/  FADD.FTZ R91, -R118.reuse, R91 ;  /* 0x0000005b765b7221 */ /* 0x040fe20000010100 */
[----:B------:R-:W-:Y:S01]  /*0e20*/  SHF.R.U32.HI R105, RZ, 0x10, R99 ;  /* 0x00000010ff697819 */ /* 0x000fe20000011663 */
[----:B------:R-:W-:Y:S02]  /*0e30*/  FADD.FTZ R99, -R118, R88 ;  /* 0x0000005876637221 */ /* 0x000fe40000010100 */
[C---:B0----5:R-:W-:Y:S01]  /*0e40*/  FMUL.FTZ R100, R6.reuse, R89 ;  /* 0x0000005906647220 */ /* 0x061fe20000410000 */
        /* <DEDUP_REMOVED lines=27> */
.L_x_3066:
[----:B------:R-:W-:Y:S05]  /*1000*/  BSYNC B0 ;  /* 0x0000000000007941 */ /* 0x000fea0003800000 */
.L_x_3058:
[----:B------:R-:W-:Y:S02]  /*1010*/  LOP3.LUT P5, RZ, R5, 0xff, RZ, 0xc0, !PT ;  /* 0x000000ff05ff7812 */ /* 0x000fe400078ac0ff */
[----:B------:R-:W-:Y:S02]  /*1020*/  SHF.R.U32.HI R89, RZ, 0x5, R0 ;  /* 0x00000005ff597819 */ /* 0x000fe40000011600 */
[----:B------:R-:W-:Y:S02]  /*1030*/  LOP3.LUT P0, RZ, R0, 0x1f, RZ, 0xc0, !PT ;  /* 0x0000001f00ff7812 */ /* 0x000fe4000780c0ff */
[----:B------:R-:W-:-:S07]  /*1040*/  LOP3.LUT R117, R89, 0x7fffffc, RZ, 0xc0, !PT ;  /* 0x07fffffc59757812 */ /* 0x000fce00078ec0ff */
[----:B------:R-:W-:Y:S01]  /*1050*/  @!P5 IADD3 R117, R117, 0x4, RZ ;  /* 0x000000047575d810 */ /* 0x000fe20007ffe0ff */
[----:B------:R-:W-:Y:S05]  /*1060*/  BRA.DIV ~URZ, `(.L_x_3071) ;  /* 0x00001ad27f007947 */ /* 0x000fea000b800000 */
[----:B------:R2:W3:Y:S02]  /*1070*/  SHFL.DOWN PT, R122, R121, 0x10, 0x1f ;  /* 0x0a001f00797a7f89 */ /* 0x0004e400000e0000 */
.L_x_3114:
[----:B------:R-:W-:Y:S05]  /*1080*/  BRA.DIV ~URZ, `(.L_x_3072) ;  /* 0x00001b327f007947 */ /* 0x000fea000b800000 */
[----:B------:R-:W4:Y:S01]  /*1090*/  SHFL.DOWN PT, R88, R119, 0x10, 0x1f ;  /* 0x0a001f0077587f89 */ /* 0x000f2200000e0000 */
[----:B-1-3--:R-:W-:-:S05]  /*10a0*/  FADD.FTZ R125, R122, R121 ;  /* 0x000000797a7d7221 */ /* 0x00afca0000010000 */
[----:B------:R-:W1:Y:S01]  /*10b0*/  SHFL.DOWN PT, R90, R125, 0x8, 0x1f ;  /* 0x09001f007d5a7f89 */ /* 0x000e6200000e0000 */
[----:B----4-:R-:W-:-:S05]  /*10c0*/  FADD.FTZ R88, R88, R119 ;  /* 0x0000007758587221 */ /* 0x010fca0000010000 */
[----:B------:R-:W3:Y:S01]  /*10d0*/  SHFL.DOWN PT, R91, R88, 0x8, 0x1f ;  /* 0x09001f00585b7f89 */ /* 0x000ee200000e0000 */
[----:B-1----:R-:W-:-:S05]  /*10e0*/  FADD.FTZ R90, R90, R125 ;  /* 0x0000007d5a5a7221 */ /* 0x002fca0000010000 */
[----:B--2---:R-:W1:Y:S01]  /*10f0*/  SHFL.DOWN PT, R121, R90, 0x4, 0x1f ;  /* 0x08801f005a797f89 */ /* 0x004e6200000e0000 */
[----:B---3--:R-:W-:-:S05]  /*1100*/  FADD.FTZ R91, R88, R91 ;  /* 0x0000005b585b7221 */ /* 0x008fca0000010000 */
        /* <DEDUP_REMOVED lines=9> */
.L_x_3115:
[----:B------:R-:W-:Y:S01]  /*11a0*/  @!P0 LOP3.LUT R118, R89, 0x3, RZ, 0xc0, !PT ;  /* 0x0000000359768812 */ /* 0x000fe200078ec0ff */
[----:B---3--:R-:W-:Y:S01]  /*11b0*/  FADD.FTZ R88, R122, R121 ;  /* 0x000000797a587221 */ /* 0x008fe20000010000 */
[----:B-----5:R-:W-:Y:S01]  /*11c0*/  ISETP.GE.AND P5, PT, R116, 0x1, PT ;  /* 0x000000017400780c */ /* 0x020fe20003fa6270 */
[----:B--2---:R-:W-:Y:S01]  /*11d0*/  FADD.FTZ R89, R90, R119 ;  /* 0x000000775a597221 */ /* 0x004fe20000010000 */
[----:B------:R-:W-:Y:S01]  /*11e0*/  @!P0 IADD3 R118, R117, R118, RZ ;  /* 0x0000007675768210 */ /* 0x000fe20007ffe0ff */
[----:B------:R-:W-:Y:S01]  /*11f0*/  WARPSYNC 0xffffffff ;  /* 0xffffffff00007948 */ /* 0x000fe20003800000 */
[----:B------:R-:W-:Y:S03]  /*1200*/  BSSY B0, `(.L_x_3073) ;  /* 0x0000088000007945 */ /* 0x000fe60003800000 */
[----:B------:R-:W-:Y:S04]  /*1210*/  @!P0 STS.64 [R118.X8+0x1800], R88 ;  /* 0x0018005876008388 */ /* 0x000fe80000008a00 */
[----:B------:R-:W-:Y:S01]  /*1220*/  BAR.SYNC.DEFER_BLOCKING 0x0 ;  /* 0x0000000000007b1d */ /* 0x000fe20000010000 */
[----:B0-----:R-:W-:-:S02]  /*1230*/  ISETP.NE.AND P0, PT, R3, RZ, PT ;  /* 0x000000ff0300720c */ /* 0x001fc40003f05270 */
[----:B------:R-:W-:Y:S02]  /*1240*/  @P5 IADD3 R116, R116, -0x1, RZ ;  /* 0xffffffff74745810 */ /* 0x000fe40007ffe0ff */
[----:B------:R-:W-:-:S03]  /*1250*/  @P5 LOP3.LUT R90, R0, 0x7f, RZ, 0xc0, !PT ;  /* 0x0000007f005a5812 */ /* 0x000fc600078ec0ff */
[----:B------:R-:W-:-:S05]  /*1260*/  @P5 IMAD R116, R116, c[0x0][0x168], RZ ;  /* 0x00005a0074745a24 */ /* 0x000fca00078e02ff */
[----:B------:R-:W-:-:S04]  /*1270*/  @P5 SHF.R.S32.HI R91, RZ, 0x1f, R116 ;  /* 0x0000001fff5b5819 */ /* 0x000fc80000011474 */
[----:B------:R-:W-:Y:S01]  /*1280*/  @P5 LEA.HI R91, R91, R116, RZ, 0x2 ;  /* 0x000000745b5b5211 */ /* 0x000fe200078f10ff */
[----:B------:R-:W-:-:S03]  /*1290*/  IMAD.MOV.U32 R116, RZ, RZ, RZ ;  /* 0x000000ffff747224 */ /* 0x000fc600078e00ff */
[----:B------:R-:W-:Y:S02]  /*12a0*/  @P5 LEA.HI.SX32 R116, R91, R90, 0x1e ;  /* 0x0000005a5b745211 */ /* 0x000fe400078ff2ff */
[----:B------:R-:W0:Y:S02]  /*12b0*/  LDS.128 R88, [R117.X8+0x1800] ;  /* 0x0018000075587984 */ /* 0x000e240000008c00 */
[----:B01----:R-:W-:Y:S02]  /*12c0*/  FADD.FTZ R119, RZ, R88 ;  /* 0x00000058ff777221 */ /* 0x003fe40000010000 */
        /* <DEDUP_REMOVED lines=12> */
[----:B------:R0:W5:Y:S04]  /*1390*/  LDL.S16 R120, [R1] ;  /* 0x0000000001787983 */ /* 0x0001680000100600 */
[----:B------:R0:W5:Y:S01]  /*13a0*/  LDL.S16 R124, [R1+0x2] ;  /* 0x00000200017c7983 */ /* 0x0001620000100600 */
        /* <DEDUP_REMOVED lines=8> */
[--C-:B--2---:R-:W-:Y:S02]  /*1430*/  SHF.R.U64 R91, R88, 0x10, R89.reuse ;  /* 0x00000010585b7819 */ /* 0x104fe40000001259 */
[----:B------:R-:W-:Y:S02]  /*1440*/  SHF.R.U32.HI R90, RZ, 0x10, R89 ;  /* 0x00000010ff5a7819 */ /* 0x000fe40000011659 */
[----:B-----5:R-:W-:Y:S02]  /*1450*/  PRMT R120, R91, 0x7610, R120 ;  /* 0x000076105b787816 */ /* 0x020fe40000000078 */
[----:B------:R-:W-:Y:S02]  /*1460*/  PRMT R124, R90, 0x7610, R124 ;  /* 0x000076105a7c7816 */ /* 0x000fe4000000007c */
[----:B------:R-:W-:Y:S01]  /*1470*/  PRMT R123, R89, 0x5410, R88 ;  /* 0x00005410597b7816 */ /* 0x000fe20000000058 */
[----:B------:R1:W-:Y:S04]  /*1480*/  STL.S16 [R1], R120 ;  /* 0x0000007801007387 */ /* 0x0003e80000100600 */
[----:B------:R1:W-:Y:S02]  /*1490*/  STL.S16 [R1+0x2], R124 ;  /* 0x0000027c01007387 */ /* 0x0003e40000100600 */
.L_x_3076:
[----:B------:R-:W-:Y:S05]  /*14a0*/  BSYNC B1 ;  /* 0x0000000000017941 */ /* 0x000fea0003800000 */
.L_x_3075:
        /* <DEDUP_REMOVED lines=9> */
.L_x_3078:
[----:B------:R-:W-:Y:S05]  /*1540*/  BSYNC B1 ;  /* 0x0000000000017941 */ /* 0x000fea0003800000 */
.L_x_3077:
        /* <DEDUP_REMOVED lines=14> */
.L_x_3080:
[----:B------:R-:W-:Y:S05]  /*1630*/  BSYNC B1 ;  /* 0x0000000000017941 */ /* 0x000fea0003800000 */
.L_x_3079:
[----:B------:R-:W-:Y:S01]  /*1640*/  @P5 PRMT R89, RZ, 0x7610, R123 ;  /* 0x00007610ff595816 */ /* 0x000fe2000000007b */
[----:B------:R-:W-:Y:S01]  /*1650*/  @P5 FMUL.FTZ R90, R88, c[0x0][0x1ec] ;  /* 0x00007b00585a5a20 */ /* 0x000fe20000410000 */
[----:B------:R-:W-:Y:S01]  /*1660*/  @!P4 ISETP.NE.U32.AND P0, PT, RZ, c[0x0][0x218], PT ;  /* 0x00008600ff00ca0c */ /* 0x000fe20003f05070 */
[----:B------:R-:W-:Y:S02]  /*1670*/  BSSY B1, `(.L_x_3081) ;  /* 0x000000d000017945 */ /* 0x000fe40003800000 */
[----:B------:R-:W-:Y:S01]  /*1680*/  @P5 FFMA.FTZ R64, R91, R89, R64 ;  /* 0x000000595b405223 */ /* 0x000fe20000010040 */
[----:B-----5:R-:W-:Y:S02]  /*1690*/  @P5 PRMT R89, RZ, 0x5410, R120 ;  /* 0x00005410ff595816 */ /* 0x020fe40000000078 */
[----:B------:R-:W-:-:S03]  /*16a0*/  @!P4 ISETP.NE.AND.EX P0, PT, RZ, c[0x0][0x21c], PT, P0 ;  /* 0x00008700ff00ca0c */ /* 0x000fc60003f05300 */
        /* <DEDUP_REMOVED lines=9> */
.L_x_3082:
[----:B------:R-:W-:Y:S05]  /*1740*/  BSYNC B1 ;  /* 0x0000000000017941 */ /* 0x000fea0003800000 */
.L_x_3081:
[----:B------:R-:W-:Y:S01]  /*1750*/  @!P4 ISETP.NE.U32.AND P0, PT, RZ, c[0x0][0x218], PT ;  /* 0x00008600ff00ca0c */ /* 0x000fe20003f05070 */
[----:B------:R-:W-:Y:S01]  /*1760*/  @P5 FMUL.FTZ R91, R20, R91 ;  /* 0x0000005b145b5220 */ /* 0x000fe20000410000 */
[----:B------:R-:W-:Y:S01]  /*1770*/  BSSY B1, `(.L_x_3083) ;  /* 0x000000d000017945 */ /* 0x000fe20003800000 */
[----:B------:R-:W-:Y:S01]  /*1780*/  @P5 FMUL.FTZ R119, R21, R90 ;  /* 0x0000005a15775220 */ /* 0x000fe20000410000 */
[----:B------:R-:W-:Y:S02]  /*1790*/  @!P4 ISETP.NE.AND.EX P0, PT, RZ, c[0x0][0x21c], PT, P0 ;  /* 0x00008700ff00ca0c */ /* 0x000fe40003f05300 */
[----:B------:R-:W-:Y:S02]  /*17a0*/  @P5 F2FP.BF16.PACK_AB R90, RZ, R91 ;  /* 0x0000005bff5a523e */ /* 0x000fe400000010ff */
[----:B------:R-:W-:Y:S02]  /*17b0*/  @P5 F2FP.BF16.PACK_AB R91, RZ, R119 ;  /* 0x00000077ff5b523e */ /* 0x000fe400000010ff */
[----:B-1----:R-:W-:Y:S01]  /*17c0*/  @!P4 FSEL R120, R79, RZ, P0 ;  /* 0x000000ff4f78c208 */ /* 0x002fe20000000000 */
[----:B------:R-:W-:Y:S05]  /*17d0*/  @!P4 BRA `(.L_x_3084) ;  /* 0x000000600000c947 */ /* 0x000fea0003800000 */
[----:B------:R-:W-:Y:S01]  /*17e0*/  ISETP.NE.U32.AND P0, PT, RZ, c[0x0][0x218], PT ;  /* 0x00008600ff007a0c */ /* 0x000fe20003f05070 */
[----:B------:R-:W-:-:S03]  /*17f0*/  FFMA.FTZ R119, R109, R117, R118 ;  /* 0x000000756d777223 */ /* 0x000fc60000010076 */
[----:B------:R-:W-:Y:S01]  /*1800*/  ISETP.NE.AND.EX P0, PT, RZ, c[0x0][0x21c], PT, P0 ;  /* 0x00008700ff007a0c */ /* 0x000fe20003f05300 */
[----:B------:R-:W-:-:S04]  /*1810*/  FADD.FTZ R119, R108, -R119 ;  /* 0x800000776c777221 */ /* 0x000fc80000010000 */
[----:B------:R-:W-:-:S08]  /*1820*/  FMUL.FTZ R120, R6, R119 ;  /* 0x0000007706787220 */ /* 0x000fd00000410000 */
[----:B------:R-:W-:Y:S02]  /*1830*/  @P0 FADD.FTZ R120, R79, R120 ;  /* 0x000000784f780221 */ /* 0x000fe40000010000 */
.L_x_3084:
[----:B------:R-:W-:Y:S05]  /*1840*/  BSYNC B1 ;  /* 0x0000000000017941 */ /* 0x000fea0003800000 */
.L_x_3083:
[----:B------:R-:W-:Y:S01]  /*1850*/  ISETP.NE.U32.AND P0, PT, RZ, c[0x0][0x258], PT ;  /* 0x00009600ff007a0c */ /* 0x000fe20003f05070 */
[C---:B------:R-:W-:Y:S01]  /*1860*/  @P5 FMUL.FTZ R119, R89.reuse, c[0x0][0x1ec] ;  /* 0x00007b0059775a20 */ /* 0x040fe20000410000 */
[----:B------:R-:W-:Y:S01]  /*1870*/  SEL R85, R88, R85, P6 ;  /* 0x0000005558557207 */ /* 0x000fe20003000000 */
[----:B------:R-:W-:Y:S01]  /*1880*/  BSSY B1, `(.L_x_3085) ;  /* 0x000001d000017945 */ /* 0x000fe20003800000 */
[----:B------:R-:W-:Y:S02]  /*1890*/  ISETP.NE.AND.EX P0, PT, RZ, c[0x0][0x25c], PT, P0 ;  /* 0x00009700ff007a0c */ /* 0x000fe40003f05300 */
[----:B------:R-:W-:Y:S02]  /*18a0*/  @P5 PRMT R88, RZ, 0x5410, R123 ;  /* 0x00005410ff585816 */ /* 0x000fe4000000007b */
[C---:B------:R-:W-:Y:S01]  /*18b0*/  SEL R87, R120.reuse, R87, P6 ;  /* 0x0000005778577207 */ /* 0x040fe20003000000 */
[----:B------:R-:W-:Y:S01]  /*18c0*/  @P5 FMUL.FTZ R120, R120, c[0x0][0x1ec] ;  /* 0x00007b0078785a20 */ /* 0x000fe20000410000 */
[----:B------:R-:W-:Y:S01]  /*18d0*/  SEL R86, R89, R86, P6 ;  /* 0x0000005659567207 */ /* 0x000fe20003000000 */
[----:B------:R-:W-:Y:S01]  /*18e0*/  @P5 FFMA.FTZ R66, R119, R88, R66 ;  /* 0x0000005877425223 */ /* 0x000fe20000010042 */
[----:B------:R-:W-:Y:S01]  /*18f0*/  @P5 PRMT R88, RZ, 0x5410, R124 ;  /* 0x00005410ff585816 */ /* 0x000fe2000000007c */
[----:B------:R-:W-:Y:S01]  /*1900*/  @P5 FMUL.FTZ R119, R22, R119 ;  /* 0x0000007716775220 */ /* 0x000fe20000410000 */
[----:B------:R-:W-:-:S02]  /*1910*/  @P5 PRMT R11, R90, 0x7610, R11 ;  /* 0x000076105a0b5816 */ /* 0x000fc4000000000b */
[----:B------:R-:W-:Y:S01]  /*1920*/  @P5 PRMT R8, R91, 0x7610, R8 ;  /* 0x000076105b085816 */ /* 0x000fe20000000008 */
[----:B------:R-:W-:Y:S01]  /*1930*/  @P5 FFMA.FTZ R67, R120, R88, R67 ;  /* 0x0000005878435223 */ /* 0x000fe20000010043 */
[----:B------:R-:W-:Y:S01]  /*1940*/  @P5 F2FP.BF16.PACK_AB R119, RZ, R119 ;  /* 0x00000077ff77523e */ /* 0x000fe200000010ff */
[----:B------:R-:W-:Y:S02]  /*1950*/  @P0 IMAD.MOV.U32 R88, RZ, RZ, 0x10 ;  /* 0x00000010ff580424 */ /* 0x000fe400078e00ff */
[----:B------:R-:W-:Y:S01]  /*1960*/  @P5 FMUL.FTZ R120, R23, R120 ;  /* 0x0000007817785220 */ /* 0x000fe20000410000 */
[----:B------:R-:W-:Y:S01]  /*1970*/  @P5 PRMT R9, R119, 0x7610, R9 ;  /* 0x0000761077095816 */ /* 0x000fe20000000009 */
[----:B------:R-:W-:-:S03]  /*1980*/  @P0 IMAD.WIDE.U32 R88, R7, R88, c[0x0][0x258] ;  /* 0x0000960007580625 */ /* 0x000fc600078e0058 */
[----:B------:R-:W-:Y:S02]  /*1990*/  @P5 F2FP.BF16.PACK_AB R120, RZ, R120 ;  /* 0x00000078ff78523e */ /* 0x000fe400000010ff */
[----:B------:R1:W-:Y:S02]  /*19a0*/  @P0 STG.E.128 [R88.64], R84 ;  /* 0x0000005458000986 */ /* 0x0003e4000c101d04 */
[----:B------:R-:W-:Y:S01]  /*19b0*/  @P5 PRMT R10, R120, 0x7610, R10 ;  /* 0x00007610780a5816 */ /* 0x000fe2000000000a */
        /* <DEDUP_REMOVED lines=9> */
.L_x_3086:
[----:B------:R-:W-:Y:S05]  /*1a50*/  BSYNC B1 ;  /* 0x0000000000017941 */ /* 0x000fea0003800000 */
.L_x_3085:
[----:B------:R-:W-:Y:S02]  /*1a60*/  IADD3 R7, R7, 0x80, RZ ;  /* 0x0000008007077810 */ /* 0x000fe40007ffe0ff */
[----:B------:R-:W-:Y:S02]  /*1a70*/  IADD3 R116, R116, 0x80, RZ ;  /* 0x0000008074747810 */ /* 0x000fe40007ffe0ff */
.L_x_3074:
[----:B------:R-:W-:Y:S05]  /*1a80*/  BSYNC B0 ;  /* 0x0000000000007941 */ /* 0x000fea0003800000 */
.L_x_3073:
[----:B------:R-:W-:Y:S01]  /*1a90*/  BSSY B0, `(.L_x_3087) ;  /* 0x0000074000007945 */ /* 0x000fe20003800000 */
[----:B------:R-:W-:Y:S05]  /*1aa0*/  @!P2 BRA `(.L_x_3088) ;  /* 0x000007200000a947 */ /* 0x000fea0003800000 */
[----:B-1----:R-:W2:Y:S01]  /*1ab0*/  LDL.S16 R88, [R1] ;  /* 0x0000000001587983 */ /* 0x002ea20000100600 */
[----:B------:R-:W-:Y:S01]  /*1ac0*/  @!P4 ISETP.NE.U32.AND P6, PT, RZ, c[0x0][0x218], PT ;  /* 0x00008600ff00ca0c */ /* 0x000fe20003fc5070 */
[----:B------:R-:W-:Y:S01]  /*1ad0*/  BSSY B1, `(.L_x_3089) ;  /* 0x0000012000017945 */ /* 0x000fe20003800000 */
[----:B--2---:R-:W-:Y:S02]  /*1ae0*/  PRMT R89, R88, 0x7610, R89 ;  /* 0x0000761058597816 */ /* 0x004fe40000000059 */
[----:B------:R-:W2:Y:S01]  /*1af0*/  LDL.S16 R88, [R1+0x2] ;  /* 0x0000020001587983 */ /* 0x000ea20000100600 */
[----:B------:R-:W-:Y:S02]  /*1b00*/  @!P4 ISETP.NE.U32.AND P0, PT, RZ, c[0x0][0x218], PT ;  /* 0x00008600ff00ca0c */ /* 0x000fe40003f05070 */
[----:B------:R-:W-:-:S02]  /*1b10*/  PRMT R120, R89, 0x7610, R120 ;  /* 0x0000761059787816 */ /* 0x000fc40000000078 */
[----:B------:R-:W-:Y:S02]  /*1b20*/  @!P4 ISETP.NE.AND.EX P6, PT, RZ, c[0x0][0x21c], PT, P6 ;  /* 0x00008700ff00ca0c */ /* 0x000fe40003fc5360 */
[----:B--2---:R-:W-:Y:S01]  /*1b30*/  PRMT R124, R88, 0x7610, R124 ;  /* 0x00007610587c7816 */ /* 0x004fe2000000007c */
[----:B------:R-:W-:Y:S05]  /*1b40*/  @!P5 BRA `(.L_x_3090) ;  /* 0x000000a00000d947 */ /* 0x000fea0003800000 */
[----:B------:R-:W-:-:S04]  /*1b50*/  IMAD.MOV.U32 R89, RZ, RZ, 0x8 ;  /* 0x00000008ff597424 */ /* 0x000fc800078e00ff */
[----:B------:R-:W-:-:S06]  /*1b60*/  IMAD.WIDE.U32 R88, R116, R89, c[0x0][0x170] ;  /* 0x00005c0074587625 */ /* 0x000fcc00078e0059 */
[----:B------:R-:W2:Y:S02]  /*1b70*/  LDG.E.64 R88, [R88.64] ;  /* 0x0000000458587981 */ /* 0x000ea4000c1e1b00 */
[--C-:B--2---:R-:W-:Y:S02]  /*1b80*/  SHF.R.U64 R91, R88, 0x10, R89.reuse ;  /* 0x00000010585b7819 */ /* 0x104fe40000001259 */
[----:B------:R-:W-:Y:S02]  /*1b90*/  SHF.R.U32.HI R90, RZ, 0x10, R89 ;  /* 0x00000010ff5a7819 */ /* 0x000fe40000011659 */
[----:B------:R-:W-:Y:S02]  /*1ba0*/  PRMT R120, R91, 0x7610, R120 ;  /* 0x000076105b787816 */ /* 0x000fe40000000078 */
[----:B------:R-:W-:Y:S02]  /*1bb0*/  PRMT R124, R90, 0x7610, R124 ;  /* 0x000076105a7c7816 */ /* 0x000fe4000000007c */
[----:B------:R-:W-:Y:S01]  /*1bc0*/  PRMT R123, R89, 0x5410, R88 ;  /* 0x00005410597b7816 */ /* 0x000fe20000000058 */
[----:B------:R1:W-:Y:S04]  /*1bd0*/  STL.S16 [R1], R120 ;  /* 0x0000007801007387 */ /* 0x0003e80000100600 */
[----:B------:R1:W-:Y:S02]  /*1be0*/  STL.S16 [R1+0x2], R124 ;  /* 0x0000027c01007387 */ /* 0x0003e40000100600 */
.L_x_3090:
[----:B------:R-:W-:Y:S05]  /*1bf0*/  BSYNC B1 ;  /* 0x0000000000017941 */ /* 0x000fea0003800000 */
.L_x_3089:
        /* <DEDUP_REMOVED lines=9> */
.L_x_3092:
[----:B------:R-:W-:Y:S05]  /*1c90*/  BSYNC B1 ;  /* 0x0000000000017941 */ /* 0x000fea0003800000 */
.L_x_3091:
[----:B------:R-:W-:Y:S01]  /*1ca0*/  @P5 PRMT R88, RZ, 0x7610, R123 ;  /* 0x00007610ff585816 */ /* 0x000fe2000000007b */
        /* <DEDUP_REMOVED lines=13> */
.L_x_3094:
[----:B------:R-:W-:Y:S05]  /*1d80*/  BSYNC B1 ;  /* 0x0000000000017941 */ /* 0x000fea0003800000 */
.L_x_3093:
        /* <DEDUP_REMOVED lines=14> */
.L_x_3096:
[----:B------:R-:W-:Y:S05]  /*1e70*/  BSYNC B1 ;  /* 0x0000000000017941 */ /* 0x000fea0003800000 */
.L_x_3095:
        /* <DEDUP_REMOVED lines=15> */
.L_x_3098:
[----:B------:R-:W-:Y:S05]  /*1f70*/  BSYNC B1 ;  /* 0x0000000000017941 */ /* 0x000fea0003800000 */
.L_x_3097:
[----:B------:R-:W-:Y:S01]  /*1f80*/  ISETP.NE.U32.AND P6, PT, RZ, c[0x0][0x258], PT ;  /* 0x00009600ff007a0c */ /* 0x000fe20003fc5070 */
[----:B------:R-:W-:Y:S01]  /*1f90*/  BSSY B1, `(.L_x_3099) ;  /* 0x0000021000017945 */ /* 0x000fe20003800000 */
[----:B------:R-:W-:Y:S02]  /*1fa0*/  ISETP.NE.AND.EX P0, PT, RZ, c[0x0][0x25c], PT, P0 ;  /* 0x00009700ff007a0c */ /* 0x000fe40003f05300 */
[----:B------:R-:W-:Y:S02]  /*1fb0*/  ISETP.NE.AND.EX P6, PT, RZ, c[0x0][0x25c], PT, P6 ;  /* 0x00009700ff007a0c */ /* 0x000fe40003fc5360 */
[----:B------:R-:W-:Y:S02]  /*1fc0*/  SEL R85, R88, R85, P0 ;  /* 0x0000005558557207 */ /* 0x000fe40000000000 */
[----:B------:R-:W-:Y:S01]  /*1fd0*/  SEL R84, R119, R84, P0 ;  /* 0x0000005477547207 */ /* 0x000fe20000000000 */
[----:B------:R-:W-:Y:S01]  /*1fe0*/  @P5 FMUL.FTZ R119, R89, c[0x0][0x1ec] ;  /* 0x00007b0059775a20 */ /* 0x000fe20000410000 */
[----:B------:R-:W-:-:S02]  /*1ff0*/  @P5 PRMT R88, RZ, 0x5410, R123 ;  /* 0x00005410ff585816 */ /* 0x000fc4000000007b */
[C---:B------:R-:W-:Y:S01]  /*2000*/  SEL R87, R120.reuse, R87, P0 ;  /* 0x0000005778577207 */ /* 0x040fe20000000000 */
[----:B------:R-:W-:Y:S01]  /*2010*/  @P5 FMUL.FTZ R120, R120, c[0x0][0x1ec] ;  /* 0x00007b0078785a20 */ /* 0x000fe20000410000 */
[----:B------:R-:W-:Y:S01]  /*2020*/  SEL R86, R89, R86, P0 ;  /* 0x0000005659567207 */ /* 0x000fe20000000000 */
[-C--:B------:R-:W-:Y:S01]  /*2030*/  @P5 FFMA.FTZ R70, R88, R119.reuse, R70 ;  /* 0x0000007758465223 */ /* 0x080fe20000010046 */
[----:B------:R-:W-:Y:S01]  /*2040*/  @P5 PRMT R88, RZ, 0x5410, R124 ;  /* 0x00005410ff585816 */ /* 0x000fe2000000007c */
[----:B------:R-:W-:Y:S01]  /*2050*/  @P5 FMUL.FTZ R119, R30, R119 ;  /* 0x000000771e775220 */ /* 0x000fe20000410000 */
[----:B------:R-:W-:Y:S02]  /*2060*/  @P6 MOV R122, 0x10 ;  /* 0x00000010007a6802 */ /* 0x000fe40000000f00 */
[----:B------:R-:W-:Y:S01]  /*2070*/  @P5 PRMT R11, R91, 0x7610, R11 ;  /* 0x000076105b0b5816 */ /* 0x000fe2000000000b */
[----:B------:R-:W-:Y:S01]  /*2080*/  @P5 FFMA.FTZ R71, R88, R120, R71 ;  /* 0x0000007858475223 */ /* 0x000fe20000010047 */
[----:B------:R-:W-:Y:S01]  /*2090*/  @P5 F2FP.BF16.PACK_AB R119, RZ, R119 ;  /* 0x00000077ff77523e */ /* 0x000fe200000010ff */
[----:B------:R-:W-:Y:S01]  /*20a0*/  @P6 IMAD.WIDE.U32 R88, R7, R122, c[0x0][0x258] ;  /* 0x0000960007586625 */ /* 0x000fe200078e007a */
[----:B------:R-:W-:-:S02]  /*20b0*/  @P5 PRMT R8, R90, 0x7610, R8 ;  /* 0x000076105a085816 */ /* 0x000fc40000000008 */
[----:B------:R-:W-:Y:S01]  /*20c0*/  @P5 PRMT R9, R119, 0x7610, R9 ;  /* 0x0000761077095816 */ /* 0x000fe20000000009 */
[----:B------:R-:W-:Y:S01]  /*20d0*/  @P5 FMUL.FTZ R120, R31, R120 ;  /* 0x000000781f785220 */ /* 0x000fe20000410000 */
[----:B------:R1:W-:Y:S04]  /*20e0*/  @P6 STG.E.128 [R88.64], R84 ;  /* 0x0000005458006986 */ /* 0x0003e8000c101d04 */
[----:B------:R-:W-:-:S04]  /*20f0*/  @P5 F2FP.BF16.PACK_AB R120, RZ, R120 ;  /* 0x00000078ff78523e */ /* 0x000fc800000010ff */
[----:B------:R-:W-:Y:S01]  /*2100*/  @P5 PRMT R10, R120, 0x7610, R10 ;  /* 0x00007610780a5816 */ /* 0x000fe2000000000a */
[----:B------:R-:W-:Y:S05]  /*2110*/  @!P5 BRA `(.L_x_3100) ;  /* 0x000000800000d947 */ /* 0x000fea0003800000 */
[----:B-1----:R-:W-:Y:S02]  /*2120*/  LOP3.LUT R88, R8, 0xffff, RZ, 0xc0, !PT ;  /* 0x0000ffff08587812 */ /* 0x002fe400078ec0ff */
[----:B------:R-:W-:-:S03]  /*2130*/  PRMT R91, R9, 0x5410, R10 ;  /* 0x00005410095b7816 */ /* 0x000fc6000000000a */
[----:B------:R-:W-:-:S05]  /*2140*/  IMAD.WIDE.U32 R88, R88, 0x10000, RZ ;  /* 0x0001000058587825 */ /* 0x000fca00078e00ff */
[----:B------:R-:W-:Y:S01]  /*2150*/  LOP3.LUT R89, R91, R89, RZ, 0xfc, !PT ;  /* 0x000000595b597212 */ /* 0x000fe200078efcff */
[----:B------:R-:W-:Y:S01]  /*2160*/  IMAD.MOV.U32 R91, RZ, RZ, 0x8 ;  /* 0x00000008ff5b7424 */ /* 0x000fe200078e00ff */
[----:B------:R-:W-:-:S03]  /*2170*/  LOP3.LUT R88, R88, 0xffff, R11, 0xf8, !PT ;  /* 0x0000ffff58587812 */ /* 0x000fc600078ef80b */
[----:B------:R-:W-:-:S05]  /*2180*/  IMAD.WIDE.U32 R90, R116, R91, c[0x0][0x248] ;  /* 0x00009200745a7625 */ /* 0x000fca00078e005b */
[----:B------:R1:W-:Y:S02]  /*2190*/  STG.E.64 [R90.64], R88 ;  /* 0x000000585a007986 */ /* 0x0003e4000c101b04 */
.L_x_3100:
[----:B------:R-:W-:Y:S05]  /*21a0*/  BSYNC B1 ;  /* 0x0000000000017941 */ /* 0x000fea0003800000 */
.L_x_3099:
[----:B------:R-:W-:Y:S02]  /*21b0*/  IADD3 R7, R7, 0x80, RZ ;  /* 0x0000008007077810 */ /* 0x000fe40007ffe0ff */
[----:B------:R-:W-:Y:S02]  /*21c0*/  IADD3 R116, R116, 0x80, RZ ;  /* 0x0000008074747810 */ /* 0x000fe40007ffe0ff */
.L_x_3088:
[----:B------:R-:W-:Y:S05]  /*21d0*/  BSYNC B0 ;  /* 0x0000000000007941 */ /* 0x000fea0003800000 */
.L_x_3087:
        /* <DEDUP_REMOVED lines=12> */
[----:B------:R-:W-:-:S10]  /*22a0*/  HFMA2.MMA R89, -RZ, RZ, 0, 4.76837158203125e-07 ;  /* 0x00000008ff597435 */ /* 0x000fd400000001ff */
        /* <DEDUP_REMOVED lines=9> */
.L_x_3104:
[----:B------:R-:W-:Y:S05]  /*2340*/  BSYNC B1 ;  /* 0x0000000000017941 */ /* 0x000fea0003800000 */
.L_x_3103:
        /* <DEDUP_REMOVED lines=9> */
.L_x_3106:
[----:B------:R-:W-:Y:S05]  /*23e0*/  BSYNC B1 ;  /* 0x0000000000017941 */ /* 0x000fea0003800000 */
.L_x_3105:
        /* <DEDUP_REMOVED lines=11> */
.L_x_3108:
[----:B------:R-:W-:Y:S05]  /*24a0*/  BSYNC B1 ;  /* 0x0000000000017941 */ /* 0x000fea0003800000 */
.L_x_3107:
        /* <DEDUP_REMOVED lines=11> */
.L_x_3110:
[----:B------:R-:W-:Y:S05]  /*2560*/  BSYNC B1 ;  /* 0x0000000000017941 */ /* 0x000fea0003800000 */
.L_x_3109:
        /* <DEDUP_REMOVED lines=12> */
.L_x_3112:
[----:B------:R-:W-:Y:S05]  /*2630*/  BSYNC B1 ;  /* 0x0000000000017941 */ /* 0x000fea0003800000 */
.L_x_3111:
[----:B------:R-:W-:Y:S01]  /*2640*/  ISETP.NE.U32.AND P4, PT, RZ, c[0x0][0x258], PT ;  /* 0x00009600ff007a0c */ /* 0x000fe20003f85070 */
[----:B------:R-:W-:-:S03]  /*2650*/  @P0 IMAD.MOV.U32 R6, RZ, RZ, 0x10 ;  /* 0x00000010ff060424 */ /* 0x000fc600078e00ff */
        /* <DEDUP_REMOVED lines=9> */
[----:B------:R-:W-:-:S04]  /*26f0*/  @P5 FMUL.FTZ R88, R88, c[0x0][0x1ec] ;  /* 0x00007b0058585a20 */ /* 0x000fc80000410000 */
[----:B------:R2:W-:Y:S02]  /*2700*/  @P0 STG.E.128 [R6.64], R84 ;  /* 0x0000005406000986 */ /* 0x0005e4000c101d04 */
[----:B--2---:R-:W-:-:S05]  /*2710*/  @P5 PRMT R6, RZ, 0x7610, R123 ;  /* 0x00007610ff065816 */ /* 0x004fca000000007b */
[-C--:B------:R-:W-:Y:S01]  /*2720*/  @P5 FFMA.FTZ R72, R6, R89.reuse, R72 ;  /* 0x0000005906485223 */ /* 0x080fe20000010048 */
[----:B------:R-:W-:Y:S01]  /*2730*/  @P5 PRMT R6, RZ, 0x5410, R120 ;  /* 0x00005410ff065816 */ /* 0x000fe20000000078 */
[----:B------:R-:W-:-:S04]  /*2740*/  @P5 FMUL.FTZ R89, R32, R89 ;  /* 0x0000005920595220 */ /* 0x000fc80000410000 */
[-C--:B------:R-:W-:Y:S01]  /*2750*/  @P5 FFMA.FTZ R73, R6, R90.reuse, R73 ;  /* 0x0000005a06495223 */ /* 0x080fe20000010049 */
[----:B------:R-:W-:Y:S01]  /*2760*/  @P5 PRMT R6, RZ, 0x5410, R123 ;  /* 0x00005410ff065816 */ /* 0x000fe2000000007b */
[----:B------:R-:W-:Y:S01]  /*2770*/  @P5 FMUL.FTZ R90, R33, R90 ;  /* 0x0000005a215a5220 */ /* 0x000fe20000410000 */
[----:B------:R-:W-:-:S03]  /*2780*/  @P5 F2FP.BF16.PACK_AB R89, RZ, R89 ;  /* 0x00000059ff59523e */ /* 0x000fc600000010ff */
[-C--:B------:R-:W-:Y:S01]  /*2790*/  @P5 FFMA.FTZ R74, R6, R91.reuse, R74 ;  /* 0x0000005b064a5223 */ /* 0x080fe2000001004a */
[----:B------:R-:W-:Y:S01]  /*27a0*/  @P5 PRMT R6, RZ, 0x5410, R119 ;  /* 0x00005410ff065816 */ /* 0x000fe20000000077 */
[----:B------:R-:W-:Y:S01]  /*27b0*/  @P5 FMUL.FTZ R91, R34, R91 ;  /* 0x0000005b225b5220 */ /* 0x000fe20000410000 */
[----:B------:R-:W-:Y:S02]  /*27c0*/  @P5 F2FP.BF16.PACK_AB R90, RZ, R90 ;  /* 0x0000005aff5a523e */ /* 0x000fe400000010ff */
[----:B------:R-:W-:Y:S01]  /*27d0*/  @P5 PRMT R11, R89, 0x7610, R11 ;  /* 0x00007610590b5816 */ /* 0x000fe2000000000b */
[-C--:B------:R-:W-:Y:S01]  /*27e0*/  @P5 FFMA.FTZ R75, R6, R88.reuse, R75 ;  /* 0x00000058064b5223 */ /* 0x080fe2000001004b */
[----:B------:R-:W-:Y:S01]  /*27f0*/  @P5 F2FP.BF16.PACK_AB R91, RZ, R91 ;  /* 0x0000005bff5b523e */ /* 0x000fe200000010ff */
[----:B------:R-:W-:Y:S01]  /*2800*/  @P5 FMUL.FTZ R88, R35, R88 ;  /* 0x0000005823585220 */ /* 0x000fe20000410000 */
[----:B------:R-:W-:Y:S02]  /*2810*/  @P5 PRMT R8, R90, 0x7610, R8 ;  /* 0x000076105a085816 */ /* 0x000fe40000000008 */
[----:B------:R-:W-:-:S02]  /*2820*/  @P5 PRMT R9, R91, 0x7610, R9 ;  /* 0x000076105b095816 */ /* 0x000fc40000000009 */
[----:B------:R-:W-:-:S04]  /*2830*/  @P5 F2FP.BF16.PACK_AB R88, RZ, R88 ;  /* 0x00000058ff58523e */ /* 0x000fc800000010ff */
        /* <DEDUP_REMOVED lines=10> */
.L_x_3102:
[----:B------:R-:W-:Y:S05]  /*28e0*/  BSYNC B0 ;  /* 0x0000000000007941 */ /* 0x000fea0003800000 */
.L_x_3101:
[----:B------:R-:W-:Y:S02]  /*28f0*/  IADD3 R4, R4, c[0x0][0x160], RZ ;  /* 0x0000580004047a10 */ /* 0x000fe40007ffe0ff */
[----:B------:R-:W-:Y:S02]  /*2900*/  LOP3.LUT P4, RZ, R5, 0xff, RZ, 0xc0, !PT ;  /* 0x000000ff05ff7812 */ /* 0x000fe4000788c0ff */
[----:B------:R-:W-:Y:S02]  /*2910*/  ISETP.GE.AND P0, PT, R4, c[0x0][0x164], PT ;  /* 0x0000590004007a0c */ /* 0x000fe40003f06270 */
[----:B------:R-:W-:-:S11]  /*2920*/  SEL R5, RZ, 0x1, P4 ;  /* 0x00000001ff057807 */ /* 0x000fd60002000000 */
[----:B012---:R-:W-:Y:S01]  /*2930*/  @P0 CALL.REL.NOINC `(.L_x_3057) ;  /* 0x0000001000000944 */ /* 0x007fe20003c00000 */
[----:B------:R-:W-:Y:S05]  /*2940*/  BRA `(.L_x_3113) ;  /* 0xffffda2000007947 */ /* 0x000fea000383ffff */
.L_x_3057:
        /* <DEDUP_REMOVED lines=31> */
.L_x_3071:
[----:B------:R-:W-:Y:S01]  /*2b40*/  HFMA2.MMA R90, -RZ, RZ, 0, 1.847743988037109375e-06 ;  /* 0x0000001fff5a7435 */ /* 0x000fe200000001ff */
[----:B------:R-:W-:Y:S01]  /*2b50*/  MOV R118, R121 ;  /* 0x0000007900767202 */ /* 0x000fe20000000f00 */
[----:B------:R-:W-:Y:S01]  /*2b60*/  IMAD.MOV.U32 R91, RZ, RZ, 0x10 ;  /* 0x00000010ff5b7424 */ /* 0x000fe200078e00ff */
[----:B------:R-:W-:Y:S01]  /*2b70*/  MOV R120, 0x2ba0 ;  /* 0x00002ba000787802 */ /* 0x000fe20000000f00 */
[----:B------:R-:W-:-:S02]  /*2b80*/  IMAD.MOV.U32 R88, RZ, RZ, -0x1 ;  /* 0xffffffffff587424 */ /* 0x000fc400078e00ff */
[----:B01---5:R-:W-:Y:S05]  /*2b90*/  CALL.REL.NOINC `($__internal_86_$__cuda_sm70_shflsync_down_p) ;  /* 0x0000045000007944 */ /* 0x023fea0003c00000 */
[----:B-1----:R-:W-:Y:S01]  /*2ba0*/  MOV R122, R90 ;  /* 0x0000005a007a7202 */ /* 0x002fe20000000f00 */
[----:B0-----:R-:W-:Y:S05]  /*2bb0*/  BRA `(.L_x_3114) ;  /* 0xffffe4c000007947 */ /* 0x001fea000383ffff */
.L_x_3072:
[----:B------:R-:W-:Y:S01]  /*2bc0*/  HFMA2.MMA R91, -RZ, RZ, 0, 9.5367431640625e-07 ;  /* 0x00000010ff5b7435 */ /* 0x000fe200000001ff */
[----:B------:R-:W-:Y:S01]  /*2bd0*/  IMAD.MOV.U32 R118, RZ, RZ, R119 ;  /* 0x000000ffff767224 */ /* 0x000fe200078e0077 */
[----:B------:R-:W-:Y:S01]  /*2be0*/  MOV R88, 0xffffffff ;  /* 0xffffffff00587802 */ /* 0x000fe20000000f00 */
[----:B------:R-:W-:Y:S01]  /*2bf0*/  IMAD.MOV.U32 R90, RZ, RZ, 0x1f ;  /* 0x0000001fff5a7424 */ /* 0x000fe200078e00ff */
[----:B------:R-:W-:-:S02]  /*2c00*/  MOV R120, 0x2c20 ;  /* 0x00002c2000787802 */ /* 0x000fc40000000f00 */
[----:B0123-5:R-:W-:Y:S05]  /*2c10*/  CALL.REL.NOINC `($__internal_86_$__cuda_sm70_shflsync_down_p) ;  /* 0x000003d000007944 */ /* 0x02ffea0003c00000 */
[----:B------:R-:W-:Y:S01]  /*2c20*/  FADD.FTZ R121, R122, R121 ;  /* 0x000000797a797221 */ /* 0x000fe20000010000 */
[----:B------:R-:W-:Y:S01]  /*2c30*/  MOV R120, 0x2ca0 ;  /* 0x00002ca000787802 */ /* 0x000fe20000000f00 */
[----:B-1----:R-:W-:Y:S01]  /*2c40*/  FADD.FTZ R119, R119, R90 ;  /* 0x0000005a77777221 */ /* 0x002fe20000010000 */
[----:B------:R-:W-:Y:S01]  /*2c50*/  HFMA2.MMA R90, -RZ, RZ, 0, 1.847743988037109375e-06 ;  /* 0x0000001fff5a7435 */ /* 0x000fe200000001ff */
[----:B0-----:R-:W-:Y:S01]  /*2c60*/  IMAD.MOV.U32 R91, RZ, RZ, 0x8 ;  /* 0x00000008ff5b7424 */ /* 0x001fe200078e00ff */
[----:B------:R-:W-:Y:S01]  /*2c70*/  MOV R118, R121 ;  /* 0x0000007900767202 */ /* 0x000fe20000000f00 */
[----:B------:R-:W-:-:S03]  /*2c80*/  IMAD.MOV.U32 R88, RZ, RZ, -0x1 ;  /* 0xffffffffff587424 */ /* 0x000fc600078e00ff */
[----:B------:R-:W-:Y:S05]  /*2c90*/  CALL.REL.NOINC `($__internal_86_$__cuda_sm70_shflsync_down_p) ;  /* 0x0000035000007944 */ /* 0x000fea0003c00000 */
[----:B-1----:R-:W-:Y:S01]  /*2ca0*/  IMAD.MOV.U32 R122, RZ, RZ, R90 ;  /* 0x000000ffff7a7224 */ /* 0x002fe200078e005a */
[----:B------:R-:W-:Y:S01]  /*2cb0*/  HFMA2.MMA R90, -RZ, RZ, 0, 1.847743988037109375e-06 ;  /* 0x0000001fff5a7435 */ /* 0x000fe200000001ff */
[----:B0-----:R-:W-:Y:S01]  /*2cc0*/  MOV R118, R119 ;  /* 0x0000007700767202 */ /* 0x001fe20000000f00 */
[----:B------:R-:W-:Y:S01]  /*2cd0*/  IMAD.MOV.U32 R91, RZ, RZ, 0x8 ;  /* 0x00000008ff5b7424 */ /* 0x000fe200078e00ff */
[----:B------:R-:W-:Y:S01]  /*2ce0*/  MOV R120, 0x2d10 ;  /* 0x00002d1000787802 */ /* 0x000fe20000000f00 */
[----:B------:R-:W-:-:S02]  /*2cf0*/  IMAD.MOV.U32 R88, RZ, RZ, -0x1 ;  /* 0xffffffffff587424 */ /* 0x000fc400078e00ff */
[----:B------:R-:W-:Y:S05]  /*2d00*/  CALL.REL.NOINC `($__internal_86_$__cuda_sm70_shflsync_down_p) ;  /* 0x000002e000007944 */ /* 0x000fea0003c00000 */
[----:B------:R-:W-:Y:S01]  /*2d10*/  FADD.FTZ R121, R122, R121 ;  /* 0x000000797a797221 */ /* 0x000fe20000010000 */
[----:B0-----:R-:W-:Y:S01]  /*2d20*/  MOV R91, 0x4 ;  /* 0x00000004005b7802 */ /* 0x001fe20000000f00 */
[----:B-1----:R-:W-:Y:S01]  /*2d30*/  FADD.FTZ R119, R119, R90 ;  /* 0x0000005a77777221 */ /* 0x002fe20000010000 */
[----:B------:R-:W-:Y:S01]  /*2d40*/  MOV R88, 0xffffffff ;  /* 0xffffffff00587802 */ /* 0x000fe20000000f00 */
[----:B------:R-:W-:Y:S01]  /*2d50*/  IMAD.MOV.U32 R90, RZ, RZ, 0x1f ;  /* 0x0000001fff5a7424 */ /* 0x000fe200078e00ff */
[----:B------:R-:W-:Y:S01]  /*2d60*/  MOV R120, 0x2d90 ;  /* 0x00002d9000787802 */ /* 0x000fe20000000f00 */
[----:B------:R-:W-:-:S02]  /*2d70*/  IMAD.MOV.U32 R118, RZ, RZ, R121 ;  /* 0x000000ffff767224 */ /* 0x000fc400078e0079 */
[----:B------:R-:W-:Y:S05]  /*2d80*/  CALL.REL.NOINC `($__internal_86_$__cuda_sm70_shflsync_down_p) ;  /* 0x0000026000007944 */ /* 0x000fea0003c00000 */
[----:B0-----:R-:W-:Y:S01]  /*2d90*/  HFMA2.MMA R91, -RZ, RZ, 0, 2.384185791015625e-07 ;  /* 0x00000004ff5b7435 */ /* 0x001fe200000001ff */
[----:B-1----:R-:W-:Y:S01]  /*2da0*/  MOV R122, R90 ;  /* 0x0000005a007a7202 */ /* 0x002fe20000000f00 */
[----:B------:R-:W-:Y:S01]  /*2db0*/  IMAD.MOV.U32 R118, RZ, RZ, R119 ;  /* 0x000000ffff767224 */ /* 0x000fe200078e0077 */
[----:B------:R-:W-:Y:S01]  /*2dc0*/  MOV R88, 0xffffffff ;  /* 0xffffffff00587802 */ /* 0x000fe20000000f00 */
[----:B------:R-:W-:Y:S01]  /*2dd0*/  IMAD.MOV.U32 R90, RZ, RZ, 0x1f ;  /* 0x0000001fff5a7424 */ /* 0x000fe200078e00ff */
[----:B------:R-:W-:-:S02]  /*2de0*/  MOV R120, 0x2e00 ;  /* 0x00002e0000787802 */ /* 0x000fc40000000f00 */
[----:B------:R-:W-:Y:S05]  /*2df0*/  CALL.REL.NOINC `($__internal_86_$__cuda_sm70_shflsync_down_p) ;  /* 0x000001f000007944 */ /* 0x000fea0003c00000 */
        /* <DEDUP_REMOVED lines=23> */
[----:B0-----:R-:W-:Y:S01]  /*2f70*/  HFMA2.MMA R91, -RZ, RZ, 0, 5.9604644775390625e-08 ;  /* 0x00000001ff5b7435 */ /* 0x001fe200000001ff */
[----:B-1----:R-:W-:Y:S01]  /*2f80*/  MOV R122, R90 ;  /* 0x0000005a007a7202 */ /* 0x002fe20000000f00 */
[----:B------:R-:W-:Y:S01]  /*2f90*/  IMAD.MOV.U32 R118, RZ, RZ, R119 ;  /* 0x000000ffff767224 */ /* 0x000fe200078e0077 */
[----:B------:R-:W-:Y:S01]  /*2fa0*/  MOV R88, 0xffffffff ;  /* 0xffffffff00587802 */ /* 0x000fe20000000f00 */
[----:B------:R-:W-:Y:S01]  /*2fb0*/  IMAD.MOV.U32 R90, RZ, RZ, 0x1f ;  /* 0x0000001fff5a7424 */ /* 0x000fe200078e00ff */
[----:B------:R-:W-:-:S02]  /*2fc0*/  MOV R120, 0x2fe0 ;  /* 0x00002fe000787802 */ /* 0x000fc40000000f00 */
[----:B------:R-:W-:Y:S05]  /*2fd0*/  CALL.REL.NOINC `($__internal_86_$__cuda_sm70_shflsync_down_p) ;  /* 0x0000001000007944 */ /* 0x000fea0003c00000 */
[----:B01----:R-:W-:Y:S05]  /*2fe0*/  BRA `(.L_x_3115) ;  /* 0xffffe1b000007947 */ /* 0x003fea000383ffff */
        .weak           $__internal_86_$__cuda_sm70_shflsync_down_p
        .type           $__internal_86_$__cuda_sm70_shflsync_down_p,@function
        .size           $__internal_86_$__cuda_sm70_shflsync_down_p,(.L_x_6735 - $__internal_86_$__cuda_sm70_shflsync_down_p)
$__internal_86_$__cuda_sm70_shflsync_down_p:
[----:B------:R-:W-:Y:S01]  /*2ff0*/  HFMA2.MMA R125, -RZ, RZ, 0, 0 ;  /* 0x00000000ff7d7435 */ /* 0x000fe200000001ff */
[----:B------:R-:W-:Y:S01]  /*3000*/  IMAD.MOV.U32 R124, RZ, RZ, R120 ;  /* 0x000000ffff7c7224 */ /* 0x000fe200078e0078 */
[----:B------:R-:W-:Y:S04]  /*3010*/  WARPSYNC R88 ;  /* 0x0000005800007348 */ /* 0x000fe80003800000 */
[----:B------:R0:W1:Y:S01]  /*3020*/  SHFL.DOWN PT, R90, R118, R91, R90 ;  /* 0x0800005b765a7389 */ /* 0x00006200000e005a */
[----:B------:R-:W-:Y:S05]  /*3030*/  RET.REL.NODEC R124 `(_ZN10layer_norm13ln_bwd_kernelINS_13Kernel_traitsIf13__nv_bfloat16fS2_fjLj1536ELj1ELj1ELj4ELj8ENS_18Kernel_traits_baseILj1536EfS2_fS2_fjLj128EEEEELb0ELb1ELb1ELb0EEEvNS_9BwdParamsE) ;  /* 0xffffcfc07c007950 */ /* 0x000fea0003c3ffff */
.L_x_3116:
        /* <DEDUP_REMOVED lines=12> */
.L_x_6735:


//--------------------- .text._ZN10layer_norm13ln_bwd_kernelINS_13Kernel_traitsIf13__nv_bfloat16fS2_fjLj1536ELj1ELj1ELj4ELj8ENS_18Kernel_traits_baseILj1536EfS2_fS2_fjLj128EEEEELb0ELb1ELb1ELb1EEEvNS_9BwdParamsE --------------------------
	.section	.text._ZN10layer_norm13ln_bwd_kernelINS_13Kernel_traitsIf13__nv_bfloat16fS2_fjLj1536ELj1ELj1ELj4ELj8ENS_18Kernel_traits_baseILj1536EfS2_fS2_fjLj128EEEEELb0ELb1ELb1ELb1EEEvNS_9BwdParamsE,"ax",@progbits
	.sectioninfo	@"SHI_REGISTERS=128"
	.align	128
        .global         _ZN10layer_norm13ln_bwd_kernelINS_13Kernel_traitsIf13__nv_bfloat16fS2_fjLj1536ELj1ELj1ELj4ELj8ENS_18Kernel_traits_baseILj1536EfS2_fS2_fjLj128EEEEELb0ELb1ELb1ELb1EEEvNS_9BwdParamsE
        .type           _ZN10layer_norm13ln_bwd_kernelINS_13Kernel_traitsIf13__nv_bfloat16fS2_fjLj1536ELj1ELj1ELj4ELj8ENS_18Kernel_traits_baseILj1536EfS2_fS2_fjLj128EEEEELb0ELb1ELb1ELb1EEEvNS_9BwdParamsE,@function
        .size           _ZN10layer_norm13ln_bwd_kernelINS_13Kernel_traitsIf13__nv_bfloat16fS2_fjLj1536ELj1ELj1ELj4ELj8ENS_18Kernel_traits_baseILj1536EfS2_fS2_fjLj128EEEEELb0ELb1ELb1ELb1EEEvNS_9BwdParamsE,(.L_x_6736 - _ZN10layer_norm13ln_bwd_kernelINS_13Kernel_traitsIf13__nv_bfloat16fS2_fjLj1536ELj1ELj1ELj4ELj8ENS_18Kernel_traits_baseILj1536EfS2_fS2_fjLj128EEEEELb0ELb1ELb1ELb1EEEvNS_9BwdParamsE)
        .other          _ZN10layer_norm13ln_bwd_kernelINS_13Kernel_traitsIf13__nv_bfloat16fS2_fjLj1536ELj1ELj1ELj4ELj8ENS_18Kernel_traits_baseILj1536EfS2_fS2_fjLj128EEEEELb0ELb1ELb1ELb1EEEvNS_9BwdParamsE,@"STO_CUDA_ENTRY STV_DEFAULT"
_ZN10layer_norm13ln_bwd_kernelINS_13Kernel_traitsIf13__nv_bfloat16fS2_fjLj1536ELj1ELj1ELj4ELj8ENS_18Kernel_traits_baseILj1536EfS2_fS2_fjLj128EEEEELb0ELb1ELb1ELb1EEEvNS_9BwdParamsE:
.text._ZN10layer_norm13ln_bwd_kernelINS_13Kernel_traitsIf13__nv_bfloat16fS2_fjLj1536ELj1ELj1ELj4ELj8ENS_18Kernel_traits_baseILj1536EfS2_fS2_fjLj128EEEEELb0ELb1ELb1ELb1EEEvNS_9BwdParamsE:
        /* <DEDUP_REMOVED lines=26> */
.L_x_3117:
        /* <DEDUP_REMOVED lines=32> */
.L_x_3158:
[----:B------:R-:W-:-:S04]  /*03a0*/  IMAD.MOV.U32 R113, RZ, RZ, 0x4 ;  /* 0x00000004ff717424 */ /* 0x000fc800078e00ff */
[----:B------:R-:W-:-:S05]  /*03b0*/  IMAD.WIDE R88, R2, R113, c[0x0][0x1d8] ;  /* 0x0000760002587625 */ /* 0x000fca00078e0271 */
[----:B------:R0:W2:Y:S01]  /*03c0*/  LDG.E R102, [R88.64] ;  /* 0x0000000458667981 */ /* 0x0000a2000c1e1900 */
[----:B------:R-:W-:Y:S01]  /*03d0*/  IMAD R90, R2, c[0x0][0x168], RZ ;  /* 0x00005a00025a7a24 */ /* 0x000fe200078e02ff */
[----:B------:R-:W-:-:S04]  /*03e0*/  LOP3.LUT R123, R124, 0x7f, RZ, 0xc0, !PT ;  /* 0x0000007f7c7b7812 */ /* 0x000fc800078ec0ff */
[----:B------:R-:W-:-:S04]  /*03f0*/  SHF.R.S32.HI R91, RZ, 0x1f, R90 ;  /* 0x0000001fff5b7819 */ /* 0x000fc8000001145a */
[----:B------:R-:W-:Y:S01]  /*0400*/  LEA.HI R90, R91, R90, RZ, 0x2 ;  /* 0x0000005a5b5a7211 */ /* 0x000fe200078f10ff */
[----:B0-----:R-:W-:-:S03]  /*0410*/  IMAD.WIDE R88, R2, R113, c[0x0][0x1a8] ;  /* 0x00006a0002587625 */ /* 0x001fc600078e0271 */
[----:B------:R-:W-:Y:S02]  /*0420*/  LEA.HI.SX32 R95, R90, R123, 0x1e ;  /* 0x0000007b5a5f7211 */ /* 0x000fe400078ff2ff */
[----:B-----5:R0:W5:Y:S01]  /*0430*/  LDG.E R0, [R88.64] ;  /* 0x0000000458007981 */ /* 0x020162000c1e1900 */
[----:B------:R-:W-:Y:S02]  /*0440*/  MOV R103, 0x10 ;  /* 0x0000001000677802 */ /* 0x000fe40000000f00 */
        /* <DEDUP_REMOVED lines=11> */
[----:B------:R-:W-:Y:S01]  /*0500*/  HFMA2.MMA R102, -RZ, RZ, 0, 0 ;  /* 0x00000000ff667435 */ /* 0x000fe200000001ff */
[----:B------:R-:W-:Y:S02]  /*0510*/  IMAD.MOV.U32 R113, RZ, RZ, RZ ;  /* 0x000000ffff717224 */ /* 0x000fe400078e00ff */
        /* <DEDUP_REMOVED lines=8> */
.L_x_3120:
[----:B------:R-:W-:Y:S01]  /*05a0*/  IADD3 R102, R102, -0x1, RZ ;  /* 0xffffffff66667810 */ /* 0x000fe20007ffe0ff */
[----:B------:R-:W-:-:S04]  /*05b0*/  IMAD.MOV.U32 R111, RZ, RZ, 0x8 ;  /* 0x00000008ff6f7424 */ /* 0x000fc800078e00ff */
[----:B------:R-:W-:-:S05]  /*05c0*/  IMAD R102, R102, c[0x0][0x168], RZ ;  /* 0x00005a0066667a24 */ /* 0x000fca00078e02ff */
[----:B------:R-:W-:-:S04]  /*05d0*/  SHF.R.S32.HI R7, RZ, 0x1f, R102 ;  /* 0x0000001fff077819 */ /* 0x000fc80000011466 */
[----:B------:R-:W-:-:S04]  /*05e0*/  LEA.HI R102, R7, R102, RZ, 0x2 ;  /* 0x0000006607667211 */ /* 0x000fc800078f10ff */
[----:B------:R-:W-:Y:S01]  /*05f0*/  LEA.HI.SX32 R102, R102, R123, 0x1e ;  /* 0x0000007b66667211 */ /* 0x000fe200078ff2ff */
[----:B------:R-:W-:-:S03]  /*0600*/  IMAD.WIDE R8, R2, R113, c[0x0][0x1a0] ;  /* 0x0000680002087625 */ /* 0x000fc600078e0271 */
[C---:B------:R-:W-:Y:S01]  /*0610*/  IADD3 R92, R102.reuse, 0x80, RZ ;  /* 0x00000080665c7810 */ /* 0x040fe20007ffe0ff */
[CC--:B------:R-:W-:Y:S01]  /*0620*/  IMAD.WIDE.U32 R114, R102.reuse, R111.reuse, c[0x0][0x208] ;  /* 0x0000820066727625 */ /* 0x0c0fe200078e006f */
[----:B------:R-:W-:Y:S01]  /*0630*/  IADD3 R110, R102, 0x100, RZ ;  /* 0x00000100666e7810 */ /* 0x000fe20007ffe0ff */
[----:B------:R0:W2:Y:S02]  /*0640*/  LDG.E R7, [R8.64] ;  /* 0x0000000408077981 */ /* 0x0000a4000c1e1900 */
[-C--:B------:R-:W-:Y:S02]  /*0650*/  IMAD.WIDE.U32 R92, R92, R111.reuse, c[0x0][0x208] ;  /* 0x000082005c5c7625 */ /* 0x080fe400078e006f */
[----:B------:R-:W3:Y:S02]  /*0660*/  LDG.E.64 R114, [R114.64] ;  /* 0x0000000472727981 */ /* 0x000ee4000c1e1b00 */
[----:B------:R-:W-:Y:S02]  /*0670*/  IMAD.WIDE.U32 R110, R110, R111, c[0x0][0x208] ;  /* 0x000082006e6e7625 */ /* 0x000fe400078e006f */
[----:B------:R-:W4:Y:S02]  /*0680*/  LDG.E.64 R92, [R92.64] ;  /* 0x000000045c5c7981 */ /* 0x000f24000c1e1b00 */
[----:B0-----:R-:W-:-:S02]  /*0690*/  IMAD.WIDE.U32 R8, R95, R103, c[0x0][0x188] ;  /* 0x000062005f087625 */ /* 0x001fc400078e0067 */
[----:B------:R-:W4:Y:S02]  /*06a0*/  LDG.E.64 R110, [R110.64] ;  /* 0x000000046e6e7981 */ /* 0x000f24000c1e1b00 */
[-C--:B------:R-:W-:Y:S02]  /*06b0*/  IMAD.WIDE.U32 R96, R108, R103.reuse, c[0x0][0x188] ;  /* 0x000062006c607625 */ /* 0x080fe400078e0067 */
[----:B------:R-:W4:Y:S02]  /*06c0*/  LDG.E.128 R8, [R8.64] ;  /* 0x0000000408087981 */ /* 0x000f24000c1e1d00 */
[----:B------:R-:W-:Y:S02]  /*06d0*/  IMAD.WIDE.U32 R100, R112, R103, c[0x0][0x188] ;  /* 0x0000620070647625 */ /* 0x000fe400078e0067 */
[----:B------:R-:W4:Y:S04]  /*06e0*/  LDG.E.128 R96, [R96.64] ;  /* 0x0000000460607981 */ /* 0x000f28000c1e1d00 */
[----:B------:R-:W4:Y:S01]  /*06f0*/  LDG.E.128 R100, [R100.64] ;  /* 0x0000000464647981 */ /* 0x000f22000c1e1d00 */
[----:B------:R-:W-:-:S04]  /*0700*/  ISETP.NE.U32.AND P0, PT, RZ, c[0x0][0x218], PT ;  /* 0x00008600ff007a0c */ /* 0x000fc80003f05070 */
[----:B------:R-:W-:-:S13]  /*0710*/  ISETP.NE.AND.EX P0, PT, RZ, c[0x0][0x21c], PT, P0 ;  /* 0x00008700ff007a0c */ /* 0x000fda0003f05300 */
[----:B------:R0:W5:Y:S04]  /*0720*/  @P0 LDG.E.128 R72, [R104.64] ;  /* 0x0000000468480981 */ /* 0x000168000c1e1d00 */
[----:B------:R3:W5:Y:S04]  /*0730*/  @P0 LDG.E.128 R76, [R90.64] ;  /* 0x000000045a4c0981 */ /* 0x000768000c1e1d00 */
[----:B------:R1:W5:Y:S02]  /*0740*/  @P0 LDG.E.128 R80, [R88.64] ;  /* 0x0000000458500981 */ /* 0x000364000c1e1d00 */
[----:B-1----:R-:W-:-:S04]  /*0750*/  ISETP.NE.AND P0, PT, R125, RZ, PT ;  /* 0x000000ff7d00720c */ /* 0x002fc80003f05270 */
[----:B--2---:R-:W-:Y:S02]  /*0760*/  FSEL R7, R7, RZ, !P0 ;  /* 0x000000ff07077208 */ /* 0x004fe40004000000 */
[----:B---3--:R-:W-:Y:S02]  /*0770*/  MOV R91, R114 ;  /* 0x00000072005b7202 */ /* 0x008fe40000000f00 */
[----:B------:R-:W-:Y:S02]  /*0780*/  SHF.R.U64 R89, R114, 0x10, R115 ;  /* 0x0000001072597819 */ /* 0x000fe40000001273 */
[--C-:B----4-:R-:W-:Y:S01]  /*0790*/  SHF.R.U64 R88, R92, 0x10, R93.reuse ;  /* 0x000000105c587819 */ /* 0x110fe2000000125d */
[----:B------:R-:W-:Y:S01]  /*07a0*/  IMAD.MOV.U32 R114, RZ, RZ, R93 ;  /* 0x000000ffff727224 */ /* 0x000fe200078e005d */
[----:B0-----:R-:W-:Y:S01]  /*07b0*/  MOV R105, R110 ;  /* 0x0000006e00697202 */ /* 0x001fe20000000f00 */
[--C-:B------:R-:W-:Y:S01]  /*07c0*/  IMAD.MOV.U32 R109, RZ, RZ, R111.reuse ;  /* 0x000000ffff6d7224 */ /* 0x100fe200078e006f */
[----:B------:R-:W-:-:S02]  /*07d0*/  SHF.R.U64 R107, R110, 0x10, R111 ;  /* 0x000000106e6b7819 */ /* 0x000fc4000000126f */
[----:B------:R-:W-:Y:S01]  /*07e0*/  SHF.R.U32.HI R110, RZ, 0x10, R111 ;  /* 0x00000010ff6e7819 */ /* 0x000fe2000001166f */
[C---:B------:R-:W-:Y:S01]  /*07f0*/  FADD.FTZ R111, -R7.reuse, R8 ;  /* 0x00000008076f7221 */ /* 0x040fe20000010100 */
[----:B------:R-:W-:Y:S01]  /*0800*/  SHF.R.U32.HI R104, RZ, 0x10, R93 ;  /* 0x00000010ff687819 */ /* 0x000fe2000001165d */
[C---:B------:R-:W-:Y:S01]  /*0810*/  FADD.FTZ R8, -R7.reuse, R9 ;  /* 0x0000000907087221 */ /* 0x040fe20000010100 */
[----:B------:R-:W-:Y:S01]  /*0820*/  PRMT R91, RZ, 0x5410, R91 ;  /* 0x00005410ff5b7816 */ /* 0x000fe2000000005b */
[C---:B------:R-:W-:Y:S01]  /*0830*/  FADD.FTZ R93, -R7.reuse, R98 ;  /* 0x00000062075d7221 */ /* 0x040fe20000010100 */
[--C-:B------:R-:W-:Y:S01]  /*0840*/  SHF.R.U32.HI R113, RZ, 0x10, R115.reuse ;  /* 0x00000010ff717819 */ /* 0x100fe20000011673 */
[----:B------:R-:W-:Y:S02]  /*0850*/  IMAD.MOV.U32 R90, RZ, RZ, R115 ;  /* 0x000000ffff5a7224 */ /* 0x000fe400078e0073 */
[C---:B------:R-:W-:Y:S01]  /*0860*/  FADD.FTZ R98, -R7.reuse, R102 ;  /* 0x0000006607627221 */ /* 0x040fe20000010100 */
[----:B------:R-:W-:Y:S01]  /*0870*/  PRMT R102, RZ, 0x5410, R89 ;  /* 0x00005410ff667816 */ /* 0x000fe20000000059 */
[C---:B------:R-:W-:Y:S01]  /*0880*/  FADD.FTZ R9, -R7.reuse, R10 ;  /* 0x0000000a07097221 */ /* 0x040fe20000010100 */
[----:B------:R-:W-:Y:S01]  /*0890*/  MOV R115, R92 ;  /* 0x0000005c00737202 */ /* 0x000fe20000000f00 */
[----:B------:R-:W-:-:S02]  /*08a0*/  FADD.FTZ R10, -R7, R11 ;  /* 0x0000000b070a7221 */ /* 0x000fc40000010100 */
[----:B-----5:R-:W-:Y:S02]  /*08b0*/  FMUL.FTZ R8, R0, R8 ;  /* 0x0000000800087220 */ /* 0x020fe40000410000 */
[C---:B------:R-:W-:Y:S02]  /*08c0*/  FADD.FTZ R11, -R7.reuse, R96 ;  /* 0x00000060070b7221 */ /* 0x040fe40000010100 */
[C---:B------:R-:W-:Y:S02]  /*08d0*/  FADD.FTZ R92, -R7.reuse, R97 ;  /* 0x00000061075c7221 */ /* 0x040fe40000010100 */
[C---:B------:R-:W-:Y:S02]  /*08e0*/  FADD.FTZ R94, -R7.reuse, R99 ;  /* 0x00000063075e7221 */ /* 0x040fe40000010100 */
[C---:B------:R-:W-:Y:S02]  /*08f0*/  FADD.FTZ R96, -R7.reuse, R100 ;  /* 0x0000006407607221 */ /* 0x040fe40000010100 */
[----:B------:R-:W-:-:S02]  /*0900*/  FADD.FTZ R97, -R7, R101 ;  /* 0x0000006507617221 */ /* 0x000fc40000010100 */
[----:B------:R-:W-:Y:S02]  /*0910*/  FADD.FTZ R99, -R7, R103 ;  /* 0x0000006707637221 */ /* 0x000fe40000010100 */
[----:B------:R-:W-:Y:S02]  /*0920*/  FMUL.FTZ R7, R0, R111 ;  /* 0x0000006f00077220 */ /* 0x000fe40000410000 */
[-C--:B------:R-:W-:Y:S02]  /*0930*/  FMUL.FTZ R100, R48, R91.reuse ;  /* 0x0000005b30647220 */ /* 0x080fe40000410000 */
[----:B------:R-:W-:Y:S02]  /*0940*/  FADD.FTZ R33, R33, R102 ;  /* 0x0000006621217221 */ /* 0x000fe40000010000 */
[-C--:B------:R-:W-:Y:S02]  /*0950*/  FFMA.FTZ R45, R8, R102.reuse, R45 ;  /* 0x00000066082d7223 */ /* 0x080fe4000001002d */
[----:B------:R-:W-:Y:S01]  /*0960*/  FMUL.FTZ R119, R49, R102 ;  /* 0x0000006631777220 */ /* 0x000fe20000410000 */
[----:B------:R-:W-:Y:S01]  /*0970*/  PRMT R102, RZ, 0x5410, R88 ;  /* 0x00005410ff667816 */ /* 0x000fe20000000058 */
[----:B------:R-:W-:Y:S01]  /*0980*/  FADD.FTZ R32, R32, R91 ;  /* 0x0000005b20207221 */ /* 0x000fe20000010000 */
[----:B------:R-:W-:Y:S01]  /*0990*/  PRMT R89, RZ, 0x5410, R90 ;  /* 0x00005410ff597816 */ /* 0x000fe2000000005a */
[----:B------:R-:W-:Y:S01]  /*09a0*/  FFMA.FTZ R44, R7, R91, R44 ;  /* 0x0000005b072c7223 */ /* 0x000fe2000001002c */
[----:B------:R-:W-:Y:S01]  /*09b0*/  PRMT R88, RZ, 0x5410, R110 ;  /* 0x00005410ff587816 */ /* 0x000fe2000000006e */
[----:B------:R-:W-:Y:S01]  /*09c0*/  FADD.FTZ R110, RZ, R100 ;  /* 0x00000064ff6e7221 */ /* 0x000fe20000010000 */
[----:B------:R-:W-:Y:S01]  /*09d0*/  PRMT R115, RZ, 0x5410, R115 ;  /* 0x00005410ff737816 */ /* 0x000fe20000000073 */
[----:B------:R-:W-:-:S02]  /*09e0*/  FMUL.FTZ R9, R0, R9 ;  /* 0x0000000900097220 */ /* 0x000fc40000410000 */
[----:B------:R-:W-:Y:S01]  /*09f0*/  FFMA.FTZ R91, R7, R100, RZ ;  /* 0x00000064075b7223 */ /* 0x000fe200000100ff */
[----:B------:R-:W-:Y:S01]  /*0a00*/  PRMT R90, RZ, 0x5410, R113 ;  /* 0x00005410ff5a7816 */ /* 0x000fe20000000071 */
[C---:B------:R-:W-:Y:S02]  /*0a10*/  FMUL.FTZ R11, R0.reuse, R11 ;  /* 0x0000000b000b7220 */ /* 0x040fe40000410000 */
[----:B------:R-:W-:Y:S02]  /*0a20*/  FMUL.FTZ R92, R0, R92 ;  /* 0x0000005c005c7220 */ /* 0x000fe40000410000 */
[----:B------:R-:W-:Y:S02]  /*0a30*/  FMUL.FTZ R118, R50, R89 ;  /* 0x0000005932767220 */ /* 0x000fe40000410000 */
[----:B------:R-:W-:Y:S02]  /*0a40*/  FADD.FTZ R101, R110, R119 ;  /* 0x000000776e657221 */ /* 0x000fe40000010000 */
[----:B------:R-:W-:-:S02]  /*0a50*/  FADD.FTZ R34, R34, R89 ;  /* 0x0000005922227221 */ /* 0x000fc40000010000 */
[----:B------:R-:W-:Y:S01]  /*0a60*/  FFMA.FTZ R46, R9, R89, R46 ;  /* 0x00000059092e7223 */ /* 0x000fe2000001002e */
[----:B------:R-:W-:Y:S01]  /*0a70*/  PRMT R89, RZ, 0x5410, R114 ;  /* 0x00005410ff597816 */ /* 0x000fe20000000072 */
[----:B------:R-:W-:Y:S02]  /*0a80*/  FFMA.FTZ R91, R8, R119, R91 ;  /* 0x00000077085b7223 */ /* 0x000fe4000001005b */
[----:B------:R-:W-:Y:S02]  /*0a90*/  FADD.FTZ R28, R28, R115 ;  /* 0x000000731c1c7221 */ /* 0x000fe40000010000 */
[-C--:B------:R-:W-:Y:S02]  /*0aa0*/  FFMA.FTZ R40, R11, R115.reuse, R40 ;  /* 0x000000730b287223 */ /* 0x080fe40000010028 */
[----:B------:R-:W-:Y:S02]  /*0ab0*/  FMUL.FTZ R116, R52, R115 ;  /* 0x0000007334747220 */ /* 0x000fe40000410000 */
[----:B------:R-:W-:-:S02]  /*0ac0*/  FMUL.FTZ R93, R0, R93 ;  /* 0x0000005d005d7220 */ /* 0x000fc40000410000 */
[----:B------:R-:W-:Y:S02]  /*0ad0*/  FADD.FTZ R29, R29, R102 ;  /* 0x000000661d1d7221 */ /* 0x000fe40000010000 */
[-C--:B------:R-:W-:Y:S02]  /*0ae0*/  FFMA.FTZ R41, R92, R102.reuse, R41 ;  /* 0x000000665c297223 */ /* 0x080fe40000010029 */
[----:B------:R-:W-:Y:S02]  /*0af0*/  FMUL.FTZ R115, R53, R102 ;  /* 0x0000006635737220 */ /* 0x000fe40000410000 */
[----:B------:R-:W-:Y:S02]  /*0b00*/  FMUL.FTZ R117, R51, R90 ;  /* 0x0000005a33757220 */ /* 0x000fe40000410000 */
[----:B------:R-:W-:Y:S02]  /*0b10*/  FADD.FTZ R102, R101, R118 ;  /* 0x0000007665667221 */ /* 0x000fe40000010000 */
[----:B------:R-:W-:-:S02]  /*0b20*/  FMUL.FTZ R10, R0, R10 ;  /* 0x0000000a000a7220 */ /* 0x000fc40000410000 */
[----:B------:R-:W-:Y:S02]  /*0b30*/  FFMA.FTZ R91, R9, R118, R91 ;  /* 0x00000076095b7223 */ /* 0x000fe4000001005b */
[----:B------:R-:W-:Y:S02]  /*0b40*/  FADD.FTZ R30, R30, R89 ;  /* 0x000000591e1e7221 */ /* 0x000fe40000010000 */
[-C--:B------:R-:W-:Y:S02]  /*0b50*/  FFMA.FTZ R42, R93, R89.reuse, R42 ;  /* 0x000000595d2a7223 */ /* 0x080fe4000001002a */
[----:B------:R-:W-:Y:S02]  /*0b60*/  FMUL.FTZ R114, R54, R89 ;  /* 0x0000005936727220 */ /* 0x000fe40000410000 */
[----:B------:R-:W-:Y:S02]  /*0b70*/  FADD.FTZ R89, R102, R117 ;  /* 0x0000007566597221 */ /* 0x000fe40000010000 */
[----:B------:R-:W-:-:S02]  /*0b80*/  FFMA.FTZ R91, R10, R117, R91 ;  /* 0x000000750a5b7223 */ /* 0x000fc4000001005b */
[----:B------:R-:W-:Y:S02]  /*0b90*/  FADD.FTZ R102, R89, R116 ;  /* 0x0000007459667221 */ /* 0x000fe40000010000 */
[----:B------:R-:W-:Y:S01]  /*0ba0*/  FFMA.FTZ R89, R11, R116, R91 ;  /* 0x000000740b597223 */ /* 0x000fe2000001005b */
[----:B------:R-:W-:Y:S01]  /*0bb0*/  PRMT R104, RZ, 0x5410, R104 ;  /* 0x00005410ff687816 */ /* 0x000fe20000000068 */
[----:B------:R-:W-:Y:S02]  /*0bc0*/  FADD.FTZ R91, R102, R115 ;  /* 0x00000073665b7221 */ /* 0x000fe40000010000 */
[----:B------:R-:W-:Y:S01]  /*0bd0*/  FFMA.FTZ R89, R92, R115, R89 ;  /* 0x000000735c597223 */ /* 0x000fe20000010059 */
[----:B------:R-:W-:Y:S01]  /*0be0*/  PRMT R105, RZ, 0x5410, R105 ;  /* 0x00005410ff697816 */ /* 0x000fe20000000069 */
[----:B------:R-:W-:Y:S02]  /*0bf0*/  FMUL.FTZ R94, R0, R94 ;  /* 0x0000005e005e7220 */ /* 0x000fe40000410000 */
[----:B------:R-:W-:-:S02]  /*0c00*/  FMUL.FTZ R111, R55, R104 ;  /* 0x00000068376f7220 */ /* 0x000fc40000410000 */
[----:B------:R-:W-:Y:S02]  /*0c10*/  FADD.FTZ R102, R91, R114 ;  /* 0x000000725b667221 */ /* 0x000fe40000010000 */
[----:B------:R-:W-:Y:S02]  /*0c20*/  FFMA.FTZ R89, R93, R114, R89 ;  /* 0x000000725d597223 */ /* 0x000fe40000010059 */
[----:B------:R-:W-:Y:S02]  /*0c30*/  FADD.FTZ R35, R35, R90 ;  /* 0x0000005a23237221 */ /* 0x000fe40000010000 */
[----:B------:R-:W-:Y:S01]  /*0c40*/  FFMA.FTZ R47, R10, R90, R47 ;  /* 0x0000005a0a2f7223 */ /* 0x000fe2000001002f */
[----:B------:R-:W-:Y:S01]  /*0c50*/  PRMT R90, RZ, 0x5410, R107 ;  /* 0x00005410ff5a7816 */ /* 0x000fe2000000006b */
[C---:B------:R-:W-:Y:S02]  /*0c60*/  FMUL.FTZ R97, R0.reuse, R97 ;  /* 0x0000006100617220 */ /* 0x040fe40000410000 */
[----:B------:R-:W-:-:S02]  /*0c70*/  FMUL.FTZ R96, R0, R96 ;  /* 0x0000006000607220 */ /* 0x000fc40000410000 */
        /* <DEDUP_REMOVED lines=27> */
.L_x_3121:
[----:B------:R-:W-:Y:S05]  /*0e30*/  BSYNC B0 ;  /* 0x0000000000007941 */ /* 0x000fea0003800000 */
.L_x_3119:
[----:B------:R-:W-:Y:S02]  /*0e40*/  LOP3.LUT P1, RZ, R120, 0xff, RZ, 0xc0, !PT ;  /* 0x000000ff78ff7812 */ /* 0x000fe4000782c0ff */
[----:B0-----:R-:W-:Y:S02]  /*0e50*/  SHF.R.U32.HI R90, RZ, 0x5, R124 ;  /* 0x00000005ff5a7819 */ /* 0x001fe4000001167c */
[----:B------:R-:W-:Y:S02]  /*0e60*/  LOP3.LUT P0, RZ, R124, 0x1f, RZ, 0xc0, !PT ;  /* 0x0000001f7cff7812 */ /* 0x000fe4000780c0ff */
[----:B------:R-:W-:-:S07]  /*0e70*/  LOP3.LUT R103, R90, 0x7fffffc, RZ, 0xc0, !PT ;  /* 0x07fffffc5a677812 */ /* 0x000fce00078ec0ff */
[----:B------:R-:W-:Y:S01]  /*0e80*/  @!P1 IADD3 R103, R103, 0x4, RZ ;  /* 0x0000000467679810 */ /* 0x000fe20007ffe0ff */
[----:B------:R-:W-:Y:S05]  /*0e90*/  BRA.DIV ~URZ, `(.L_x_3122) ;  /* 0x000017b27f007947 */ /* 0x000fea000b800000 */
[----:B------:R0:W2:Y:S02]  /*0ea0*/  SHFL.DOWN PT, R104, R102, 0x10, 0x1f ;  /* 0x0a001f0066687f89 */ /* 0x0000a400000e0000 */
.L_x_3159:
[----:B------:R-:W-:Y:S05]  /*0eb0*/  BRA.DIV ~URZ, `(.L_x_3123) ;  /* 0x000018027f007947 */ /* 0x000fea000b800000 */
[----:B------:R-:W3:Y:S01]  /*0ec0*/  SHFL.DOWN PT, R88, R113, 0x10, 0x1f ;  /* 0x0a001f0071587f89 */ /* 0x000ee200000e0000 */
[----:B--2---:R-:W-:-:S05]  /*0ed0*/  FADD.FTZ R105, R104, R102 ;  /* 0x0000006668697221 */ /* 0x004fca0000010000 */
[----:B------:R-:W2:Y:S01]  /*0ee0*/  SHFL.DOWN PT, R89, R105, 0x8, 0x1f ;  /* 0x09001f0069597f89 */ /* 0x000ea200000e0000 */
[----:B---3--:R-:W-:-:S05]  /*0ef0*/  FADD.FTZ R88, R88, R113 ;  /* 0x0000007158587221 */ /* 0x008fca0000010000 */
[----:B------:R-:W3:Y:S01]  /*0f00*/  SHFL.DOWN PT, R91, R88, 0x8, 0x1f ;  /* 0x09001f00585b7f89 */ /* 0x000ee200000e0000 */
[----:B--2---:R-:W-:-:S05]  /*0f10*/  FADD.FTZ R89, R89, R105 ;  /* 0x0000006959597221 */ /* 0x004fca0000010000 */
[----:B0-----:R-:W0:Y:S01]  /*0f20*/  SHFL.DOWN PT, R102, R89, 0x4, 0x1f ;  /* 0x08801f0059667f89 */ /* 0x001e2200000e0000 */
[----:B---3--:R-:W-:-:S05]  /*0f30*/  FADD.FTZ R91, R88, R91 ;  /* 0x0000005b585b7221 */ /* 0x008fca0000010000 */
[----:B------:R-:W2:Y:S01]  /*0f40*/  SHFL.DOWN PT, R104, R91, 0x4, 0x1f ;  /* 0x08801f005b687f89 */ /* 0x000ea200000e0000 */
[----:B0-----:R-:W-:Y:S02]  /*0f50*/  FADD.FTZ R123, R89, R102 ;  /* 0x00000066597b7221 */ /* 0x001fe40000010000 */
[----:B--2---:R-:W-:-:S03]  /*0f60*/  FADD.FTZ R91, R91, R104 ;  /* 0x000000685b5b7221 */ /* 0x004fc60000010000 */
[----:B------:R-:W0:Y:S04]  /*0f70*/  SHFL.DOWN PT, R104, R123, 0x2, 0x1f ;  /* 0x08401f007b687f89 */ /* 0x000e2800000e0000 */
[----:B------:R-:W2:Y:S01]  /*0f80*/  SHFL.DOWN PT, R102, R91, 0x2, 0x1f ;  /* 0x08401f005b667f89 */ /* 0x000ea200000e0000 */
[----:B0-----:R-:W-:Y:S02]  /*0f90*/  FADD.FTZ R104, R123, R104 ;  /* 0x000000687b687221 */ /* 0x001fe40000010000 */
[----:B--2---:R-:W-:-:S03]  /*0fa0*/  FADD.FTZ R102, R91, R102 ;  /* 0x000000665b667221 */ /* 0x004fc60000010000 */
[----:B------:R0:W2:Y:S04]  /*0fb0*/  SHFL.DOWN PT, R105, R104, 0x1, 0x1f ;  /* 0x08201f0068697f89 */ /* 0x0000a800000e0000 */
[----:B------:R0:W3:Y:S02]  /*0fc0*/  SHFL.DOWN PT, R113, R102, 0x1, 0x1f ;  /* 0x08201f0066717f89 */ /* 0x0000e400000e0000 */
.L_x_3160:
[----:B------:R-:W-:Y:S01]  /*0fd0*/  @!P0 LOP3.LUT R90, R90, 0x3, RZ, 0xc0, !PT ;  /* 0x000000035a5a8812 */ /* 0x000fe200078ec0ff */
[----:B--2---:R-:W-:Y:S01]  /*0fe0*/  FADD.FTZ R88, R105, R104 ;  /* 0x0000006869587221 */ /* 0x004fe20000010000 */
[----:B-----5:R-:W-:Y:S01]  /*0ff0*/  ISETP.GE.AND P5, PT, R106, 0x1, PT ;  /* 0x000000016a00780c */ /* 0x020fe20003fa6270 */
[----:B---3--:R-:W-:Y:S01]  /*1000*/  FADD.FTZ R89, R113, R102 ;  /* 0x0000006671597221 */ /* 0x008fe20000010000 */
[----:B0-----:R-:W-:Y:S01]  /*1010*/  @!P0 IADD3 R104, R103, R90, RZ ;  /* 0x0000005a67688210 */ /* 0x001fe20007ffe0ff */
[----:B------:R-:W-:Y:S01]  /*1020*/  WARPSYNC 0xffffffff ;  /* 0xffffffff00007948 */ /* 0x000fe20003800000 */
[----:B------:R-:W-:-:S03]  /*1030*/  IMAD.MOV.U32 R102, RZ, RZ, RZ ;  /* 0x000000ffff667224 */ /* 0x000fc600078e00ff */
[----:B------:R-:W-:Y:S06]  /*1040*/  @!P0 STS.64 [R104.X8+0x1800], R88 ;  /* 0x0018005868008388 */ /* 0x000fec0000008a00 */
[----:B------:R-:W-:Y:S02]  /*1050*/  @P5 IADD3 R106, R106, -0x1, RZ ;  /* 0xffffffff6a6a5810 */ /* 0x000fe40007ffe0ff */
[----:B------:R-:W-:-:S03]  /*1060*/  @P5 LOP3.LUT R90, R124, 0x7f, RZ, 0xc0, !PT ;  /* 0x0000007f7c5a5812 */ /* 0x000fc600078ec0ff */
[----:B------:R-:W-:-:S05]  /*1070*/  @P5 IMAD R106, R106, c[0x0][0x168], RZ ;  /* 0x00005a006a6a5a24 */ /* 0x000fca00078e02ff */
[----:B------:R-:W-:-:S04]  /*1080*/  @P5 SHF.R.S32.HI R91, RZ, 0x1f, R106 ;  /* 0x0000001fff5b5819 */ /* 0x000fc8000001146a */
[----:B------:R-:W-:-:S04]  /*1090*/  @P5 LEA.HI R91, R91, R106, RZ, 0x2 ;  /* 0x0000006a5b5b5211 */ /* 0x000fc800078f10ff */
[----:B------:R-:W-:Y:S01]  /*10a0*/  @P5 LEA.HI.SX32 R102, R91, R90, 0x1e ;  /* 0x0000005a5b665211 */ /* 0x000fe200078ff2ff */
[----:B------:R-:W-:Y:S06]  /*10b0*/  BAR.SYNC.DEFER_BLOCKING 0x0 ;  /* 0x0000000000007b1d */ /* 0x000fec0000010000 */
[----:B------:R-:W0:Y:S02]  /*10c0*/  LDS.128 R88, [R103.X8+0x1800] ;  /* 0x0018000067587984 */ /* 0x000e240000008c00 */
[----:B0-----:R-:W-:Y:S02]  /*10d0*/  FADD.FTZ R105, RZ, R88 ;  /* 0x00000058ff697221 */ /* 0x001fe40000010000 */
[----:B------:R-:W-:-:S02]  /*10e0*/  FADD.FTZ R88, RZ, R89 ;  /* 0x00000059ff587221 */ /* 0x000fc40000010000 */
[----:B------:R-:W-:Y:S02]  /*10f0*/  FADD.FTZ R105, R90, R105 ;  /* 0x000000695a697221 */ /* 0x000fe40000010000 */
[----:B------:R-:W-:Y:S02]  /*1100*/  FADD.FTZ R104, R91, R88 ;  /* 0x000000585b687221 */ /* 0x000fe40000010000 */
[----:B------:R-:W0:Y:S02]  /*1110*/  LDS.128 R88, [R103.X8+0x1810] ;  /* 0x0018100067587984 */ /* 0x000e240000008c00 */
[----:B0-----:R-:W-:Y:S01]  /*1120*/  FADD.FTZ R104, R104, R89 ;  /* 0x0000005968687221 */ /* 0x001fe20000010000 */
[----:B------:R-:W-:Y:S01]  /*1130*/  @P5 MOV R89, 0x8 ;  /* 0x0000000800595802 */ /* 0x000fe20000000f00 */
[----:B------:R-:W-:-:S04]  /*1140*/  FADD.FTZ R105, R105, R88 ;  /* 0x0000005869697221 */ /* 0x000fc80000010000 */
[----:B------:R-:W-:-:S06]  /*1150*/  @P5 IMAD.WIDE.U32 R88, R102, R89, c[0x0][0x170] ;  /* 0x00005c0066585625 */ /* 0x000fcc00078e0059 */
[----:B------:R-:W2:Y:S01]  /*1160*/  @P5 LDG.E.64 R88, [R88.64] ;  /* 0x0000000458585981 */ /* 0x000ea2000c1e1b00 */
[----:B------:R-:W-:Y:S01]  /*1170*/  FADD.FTZ R91, R91, R104 ;  /* 0x000000685b5b7221 */ /* 0x000fe20000010000 */
[----:B------:R-:W-:Y:S01]  /*1180*/  @!P6 ISETP.NE.U32.AND P0, PT, RZ, c[0x0][0x218], PT ;  /* 0x00008600ff00ea0c */ /* 0x000fe20003f05070 */
[----:B------:R-:W-:Y:S01]  /*1190*/  FADD.FTZ R90, R90, R105 ;  /* 0x000000695a5a7221 */ /* 0x000fe20000010000 */
[----:B-1----:R-:W-:Y:S01]  /*11a0*/  ISETP.NE.AND P1, PT, R125, RZ, PT ;  /* 0x000000ff7d00720c */ /* 0x002fe20003f25270 */
[----:B------:R-:W-:Y:S01]  /*11b0*/  BSSY B0, `(.L_x_3124) ;  /* 0x0000013000007945 */ /* 0x000fe20003800000 */
[----:B------:R-:W-:Y:S01]  /*11c0*/  @!P6 ISETP.NE.AND.EX P0, PT, RZ, c[0x0][0x21c], PT, P0 ;  /* 0x00008700ff00ea0c */ /* 0x000fe20003f05300 */
[----:B------:R-:W-:-:S05]  /*11d0*/  FMUL.FTZ R90, R90, c[0x0][0x1e0] ;  /* 0x000078005a5a7a20 */ /* 0x000fca0000410000 */
[----:B------:R-:W-:Y:S02]  /*11e0*/  FSEL R106, R90, RZ, !P1 ;  /* 0x000000ff5a6a7208 */ /* 0x000fe40004800000 */
[C---:B--2---:R-:W-:Y:S02]  /*11f0*/  @P5 SHF.R.U64 R104, R88.reuse, 0x10, R89 ;  /* 0x0000001058685819 */ /* 0x044fe40000001259 */
[----:B------:R-:W-:Y:S02]  /*1200*/  @P5 PRMT R121, R88, 0x7610, R121 ;  /* 0x0000761058795816 */ /* 0x000fe40000000079 */
[--C-:B------:R-:W-:Y:S02]  /*1210*/  @P5 SHF.R.U32.HI R103, RZ, 0x10, R89.reuse ;  /* 0x00000010ff675819 */ /* 0x100fe40000011659 */
[----:B------:R-:W-:Y:S02]  /*1220*/  @P5 PRMT R122, R122, 0x5410, R104 ;  /* 0x000054107a7a5816 */ /* 0x000fe40000000068 */
[----:B------:R-:W-:-:S02]  /*1230*/  @P5 PRMT R121, R121, 0x5410, R89 ;  /* 0x0000541079795816 */ /* 0x000fc40000000059 */
[----:B------:R-:W-:Y:S01]  /*1240*/  @P5 PRMT R122, R103, 0x7610, R122 ;  /* 0x00007610677a5816 */ /* 0x000fe2000000007a */
[----:B------:R-:W-:Y:S01]  /*1250*/  FMUL.FTZ R103, R91, c[0x0][0x1e0] ;  /* 0x000078005b677a20 */ /* 0x000fe20000410000 */
        /* <DEDUP_REMOVED lines=8> */
.L_x_3125:
[----:B------:R-:W-:Y:S05]  /*12e0*/  BSYNC B0 ;  /* 0x0000000000007941 */ /* 0x000fea0003800000 */
.L_x_3124:
        /* <DEDUP_REMOVED lines=17> */
.L_x_3127:
[----:B------:R-:W-:Y:S05]  /*1400*/  BSYNC B0 ;  /* 0x0000000000007941 */ /* 0x000fea0003800000 */
.L_x_3126:
        /* <DEDUP_REMOVED lines=17> */
.L_x_3129:
[----:B------:R-:W-:Y:S05]  /*1520*/  BSYNC B0 ;  /* 0x0000000000007941 */ /* 0x000fea0003800000 */
.L_x_3128:
[----:B------:R-:W-:Y:S01]  /*1530*/  @P5 PRMT R88, RZ, 0x7610, R121 ;  /* 0x00007610ff585816 */ /* 0x000fe20000000079 */
[----:B------:R-:W-:Y:S01]  /*1540*/  @P5 FMUL.FTZ R91, R113, c[0x0][0x1ec] ;  /* 0x00007b00715b5a20 */ /* 0x000fe20000410000 */
[----:B------:R-:W-:Y:S01]  /*1550*/  @!P6 ISETP.NE.U32.AND P0, PT, RZ, c[0x0][0x218], PT ;  /* 0x00008600ff00ea0c */ /* 0x000fe20003f05070 */
[----:B------:R-:W-:Y:S02]  /*1560*/  BSSY B0, `(.L_x_3130) ;  /* 0x000000e000007945 */ /* 0x000fe40003800000 */
[----:B------:R-:W-:Y:S01]  /*1570*/  @P5 FFMA.FTZ R14, R91, R88, R14 ;  /* 0x000000585b0e5223 */ /* 0x000fe2000001000e */
[----:B------:R-:W-:Y:S01]  /*1580*/  @!P6 ISETP.NE.AND.EX P0, PT, RZ, c[0x0][0x21c], PT, P0 ;  /* 0x00008700ff00ea0c */ /* 0x000fe20003f05300 */
[----:B------:R-:W-:-:S05]  /*1590*/  @P5 FMUL.FTZ R91, R62, R91 ;  /* 0x0000005b3e5b5220 */ /* 0x000fca0000410000 */
[----:B------:R-:W-:-:S04]  /*15a0*/  @P5 F2FP.BF16.PACK_AB R91, RZ, R91 ;  /* 0x0000005bff5b523e */ /* 0x000fc800000010ff */
        /* <DEDUP_REMOVED lines=9> */
.L_x_3131:
[----:B------:R-:W-:Y:S05]  /*1640*/  BSYNC B0 ;  /* 0x0000000000007941 */ /* 0x000fea0003800000 */
.L_x_3130:
        /* <DEDUP_REMOVED lines=12> */
[----:B------:R-:W-:Y:S01]  /*1710*/  SEL R91, R91, R87, P0 ;  /* 0x000000575b5b7207 */ /* 0x000fe20000000000 */
[----:B------:R-:W-:Y:S01]  /*1720*/  @P1 IMAD.MOV.U32 R104, RZ, RZ, 0x10 ;  /* 0x00000010ff681424 */ /* 0x000fe200078e00ff */
[----:B------:R-:W-:Y:S02]  /*1730*/  @P5 PRMT R6, R88, 0x7610, R6 ;  /* 0x0000761058065816 */ /* 0x000fe40000000006 */
[----:B------:R-:W-:Y:S01]  /*1740*/  SEL R88, R89, R84, P0 ;  /* 0x0000005459587207 */ /* 0x000fe20000000000 */
[----:B------:R-:W-:Y:S01]  /*1750*/  @P1 IMAD.WIDE.U32 R104, R95, R104, c[0x0][0x258] ;  /* 0x000096005f681625 */ /* 0x000fe200078e0068 */
[----:B------:R-:W-:-:S02]  /*1760*/  SEL R89, R90, R85, P0 ;  /* 0x000000555a597207 */ /* 0x000fc40000000000 */
[----:B------:R-:W-:Y:S02]  /*1770*/  SEL R90, R113, R86, P0 ;  /* 0x00000056715a7207 */ /* 0x000fe40000000000 */
[----:B------:R-:W-:Y:S02]  /*1780*/  @!P6 ISETP.NE.AND.EX P3, PT, RZ, c[0x0][0x21c], PT, P2 ;  /* 0x00008700ff00ea0c */ /* 0x000fe40003f65320 */
[----:B------:R-:W-:Y:S01]  /*1790*/  @!P6 ISETP.NE.AND.EX P2, PT, RZ, c[0x0][0x21c], PT, P4 ;  /* 0x00008700ff00ea0c */ /* 0x000fe20003f45340 */
[----:B------:R0:W-:Y:S01]  /*17a0*/  @P1 STG.E.128 [R104.64], R88 ;  /* 0x0000005868001986 */ /* 0x0001e2000c101d04 */
[----:B------:R-:W-:Y:S06]  /*17b0*/  @!P5 BRA `(.L_x_3133) ;  /* 0x000000800000d947 */ /* 0x000fec0003800000 */
        /* <DEDUP_REMOVED lines=8> */
.L_x_3133:
[----:B------:R-:W-:Y:S05]  /*1840*/  BSYNC B0 ;  /* 0x0000000000007941 */ /* 0x000fea0003800000 */
.L_x_3132:
        /* <DEDUP_REMOVED lines=10> */
.L_x_3135:
[----:B------:R-:W-:Y:S05]  /*18f0*/  BSYNC B0 ;  /* 0x0000000000007941 */ /* 0x000fea0003800000 */
.L_x_3134:
        /* <DEDUP_REMOVED lines=9> */
.L_x_3137:
[----:B------:R-:W-:Y:S05]  /*1990*/  BSYNC B0 ;  /* 0x0000000000007941 */ /* 0x000fea0003800000 */
.L_x_3136:
        /* <DEDUP_REMOVED lines=12> */
.L_x_3139:
[----:B------:R-:W-:Y:S05]  /*1a60*/  BSYNC B0 ;  /* 0x0000000000007941 */ /* 0x000fea0003800000 */
.L_x_3138:
        /* <DEDUP_REMOVED lines=8> */
[----:B------:R-:W-:Y:S02]  /*1af0*/  @P5 F2FP.BF16.PACK_AB R91, RZ, R91 ;  /* 0x0000005bff5b523e */ /* 0x000fe400000010ff */
[----:B------:R-:W-:-:S02]  /*1b00*/  @!P6 FSEL R95, R78, RZ, P2 ;  /* 0x000000ff4e5fe208 */ /* 0x000fc40001000000 */
[----:B------:R-:W-:Y:S02]  /*1b10*/  @P5 F2FP.BF16.PACK_AB R88, RZ, R88 ;  /* 0x00000058ff58523e */ /* 0x000fe400000010ff */
[----:B------:R-:W-:Y:S02]  /*1b20*/  @P5 PRMT R3, R91, 0x7610, R3 ;  /* 0x000076105b035816 */ /* 0x000fe40000000003 */
        /* <DEDUP_REMOVED lines=8> */
.L_x_3141:
[----:B------:R-:W-:Y:S05]  /*1bb0*/  BSYNC B0 ;  /* 0x0000000000007941 */ /* 0x000fea0003800000 */
.L_x_3140:
[----:B------:R-:W-:Y:S01]  /*1bc0*/  @P5 PRMT R88, RZ, 0x7610, R121 ;  /* 0x00007610ff585816 */ /* 0x000fe20000000079 */
[----:B------:R-:W-:Y:S01]  /*1bd0*/  @P5 FMUL.FTZ R91, R95, c[0x0][0x1ec] ;  /* 0x00007b005f5b5a20 */ /* 0x000fe20000410000 */
[----:B------:R-:W-:Y:S01]  /*1be0*/  @!P6 ISETP.NE.U32.AND P2, PT, RZ, c[0x0][0x218], PT ;  /* 0x00008600ff00ea0c */ /* 0x000fe20003f45070 */
[----:B------:R-:W-:Y:S02]  /*1bf0*/  BSSY B0, `(.L_x_3142) ;  /* 0x000000e000007945 */ /* 0x000fe40003800000 */
[-C--:B------:R-:W-:Y:S01]  /*1c00*/  @P5 FFMA.FTZ R18, R88, R91.reuse, R18 ;  /* 0x0000005b58125223 */ /* 0x080fe20000010012 */
        /* <DEDUP_REMOVED lines=12> */
.L_x_3143:
[----:B------:R-:W-:Y:S05]  /*1cd0*/  BSYNC B0 ;  /* 0x0000000000007941 */ /* 0x000fea0003800000 */
.L_x_3142:
[----:B------:R-:W-:Y:S01]  /*1ce0*/  @P5 PRMT R104, RZ, 0x5410, R122 ;  /* 0x00005410ff685816 */ /* 0x000fe2000000007a */
[C---:B------:R-:W-:Y:S01]  /*1cf0*/  @P5 FMUL.FTZ R88, R91.reuse, c[0x0][0x1ec] ;  /* 0x00007b005b585a20 */ /* 0x040fe20000410000 */
[----:B------:R-:W-:Y:S01]  /*1d00*/  @P1 MOV R105, 0x10 ;  /* 0x0000001000691802 */ /* 0x000fe20000000f00 */
[----:B------:R-:W-:Y:S01]  /*1d10*/  BSSY B0, `(.L_x_3144) ;  /* 0x0000019000007945 */ /* 0x000fe20003800000 */
[----:B------:R-:W-:Y:S01]  /*1d20*/  SEL R91, R91, R87, P0 ;  /* 0x000000575b5b7207 */ /* 0x000fe20000000000 */
[-C--:B------:R-:W-:Y:S01]  /*1d30*/  @P5 FFMA.FTZ R19, R104, R88.reuse, R19 ;  /* 0x0000005868135223 */ /* 0x080fe20000010013 */
[----:B------:R-:W-:Y:S01]  /*1d40*/  @!P6 ISETP.NE.U32.AND P3, PT, RZ, c[0x0][0x218], PT ;  /* 0x00008600ff00ea0c */ /* 0x000fe20003f65070 */
[----:B------:R-:W-:Y:S01]  /*1d50*/  @P5 FMUL.FTZ R88, R67, R88 ;  /* 0x0000005843585220 */ /* 0x000fe20000410000 */
[----:B------:R-:W-:Y:S01]  /*1d60*/  @!P6 ISETP.NE.U32.AND P4, PT, RZ, c[0x0][0x218], PT ;  /* 0x00008600ff00ea0c */ /* 0x000fe20003f85070 */
[----:B------:R-:W-:Y:S01]  /*1d70*/  @P1 IMAD.WIDE.U32 R104, R108, R105, c[0x0][0x258] ;  /* 0x000096006c681625 */ /* 0x000fe200078e0069 */
[----:B------:R-:W-:-:S02]  /*1d80*/  @!P6 ISETP.NE.U32.AND P2, PT, RZ, c[0x0][0x218], PT ;  /* 0x00008600ff00ea0c */ /* 0x000fc40003f45070 */
[----:B------:R-:W-:Y:S02]  /*1d90*/  @P5 F2FP.BF16.PACK_AB R88, RZ, R88 ;  /* 0x00000058ff58523e */ /* 0x000fe400000010ff */
[----:B------:R-:W-:Y:S02]  /*1da0*/  @!P6 ISETP.NE.AND.EX P3, PT, RZ, c[0x0][0x21c], PT, P3 ;  /* 0x00008700ff00ea0c */ /* 0x000fe40003f65330 */
[----:B------:R-:W-:Y:S02]  /*1db0*/  @P5 PRMT R6, R88, 0x7610, R6 ;  /* 0x0000761058065816 */ /* 0x000fe40000000006 */
        /* <DEDUP_REMOVED lines=14> */
.L_x_3145:
[----:B------:R-:W-:Y:S05]  /*1ea0*/  BSYNC B0 ;  /* 0x0000000000007941 */ /* 0x000fea0003800000 */
.L_x_3144:
[----:B------:R-:W-:Y:S01]  /*1eb0*/  BSSY B0, `(.L_x_3146) ;  /* 0x000000a000007945 */ /* 0x000fe20003800000 */
[----:B0-----:R-:W-:Y:S01]  /*1ec0*/  IADD3 R90, R102, 0x100, RZ ;  /* 0x00000100665a7810 */ /* 0x001fe20007ffe0ff */
        /* <DEDUP_REMOVED lines=8> */
.L_x_3147:
[----:B------:R-:W-:Y:S05]  /*1f50*/  BSYNC B0 ;  /* 0x0000000000007941 */ /* 0x000fea0003800000 */
.L_x_3146:
        /* <DEDUP_REMOVED lines=9> */
.L_x_3149:
[----:B------:R-:W-:Y:S05]  /*1ff0*/  BSYNC B0 ;  /* 0x0000000000007941 */ /* 0x000fea0003800000 */
.L_x_3148:
        /* <DEDUP_REMOVED lines=13> */
.L_x_3151:
[----:B------:R-:W-:Y:S05]  /*20d0*/  BSYNC B0 ;  /* 0x0000000000007941 */ /* 0x000fea0003800000 */
.L_x_3150:
        /* <DEDUP_REMOVED lines=9> */
.L_x_3153:
[----:B------:R-:W-:Y:S05]  /*2170*/  BSYNC B0 ;  /* 0x0000000000007941 */ /* 0x000fea0003800000 */
.L_x_3152:
        /* <DEDUP_REMOVED lines=9> */
.L_x_3155:
[----:B------:R-:W-:Y:S05]  /*2210*/  BSYNC B0 ;  /* 0x0000000000007941 */ /* 0x000fea0003800000 */
.L_x_3154:
[C---:B------:R-:W-:Y:S01]  /*2220*/  SEL R84, R91.reuse, R84, P0 ;  /* 0x000000545b547207 */ /* 0x040fe20000000000 */
[----:B------:R-:W-:Y:S01]  /*2230*/  @P5 FMUL.FTZ R91, R91, c[0x0][0x1ec] ;  /* 0x00007b005b5b5a20 */ /* 0x000fe20000410000 */
[----:B------:R-:W-:Y:S01]  /*2240*/  @P5 PRMT R0, RZ, 0x5410, R121 ;  /* 0x00005410ff005816 */ /* 0x000fe20000000079 */
[----:B------:R-:W-:Y:S01]  /*2250*/  @P1 IMAD.MOV.U32 R113, RZ, RZ, 0x10 ;  /* 0x00000010ff711424 */ /* 0x000fe200078e00ff */
[C---:B------:R-:W-:Y:S01]  /*2260*/  SEL R85, R102.reuse, R85, P0 ;  /* 0x0000005566557207 */ /* 0x040fe20000000000 */
[----:B------:R-:W-:Y:S01]  /*2270*/  @P5 FMUL.FTZ R102, R102, c[0x0][0x1ec] ;  /* 0x00007b0066665a20 */ /* 0x000fe20000410000 */
[C---:B------:R-:W-:Y:S01]  /*2280*/  SEL R86, R89.reuse, R86, P0 ;  /* 0x0000005659567207 */ /* 0x040fe20000000000 */
        /* <DEDUP_REMOVED lines=34> */
.L_x_3157:
[----:B0-----:R-:W-:Y:S05]  /*24b0*/  BSYNC B0 ;  /* 0x0000000000007941 */ /* 0x001fea0003800000 */
.L_x_3156:
[----:B------:R-:W-:Y:S02]  /*24c0*/  IADD3 R2, R2, c[0x0][0x160], RZ ;  /* 0x0000580002027a10 */ /* 0x000fe40007ffe0ff */
[----:B------:R-:W-:Y:S02]  /*24d0*/  LOP3.LUT P1, RZ, R120, 0xff, RZ, 0xc0, !PT ;  /* 0x000000ff78ff7812 */ /* 0x000fe4000782c0ff */
[----:B------:R-:W-:Y:S02]  /*24e0*/  ISETP.GE.AND P0, PT, R2, c[0x0][0x164], PT ;  /* 0x0000590002007a0c */ /* 0x000fe40003f06270 */
[----:B------:R-:W-:-:S11]  /*24f0*/  SEL R120, RZ, 0x1, P1 ;  /* 0x00000001ff787807 */ /* 0x000fd60000800000 */
[----:B------:R-:W-:Y:S01]  /*2500*/  @P0 CALL.REL.NOINC `(.L_x_3118) ;  /* 0x0000001000000944 */ /* 0x000fe20003c00000 */
[----:B------:R-:W-:Y:S05]  /*2510*/  BRA `(.L_x_3158) ;  /* 0xffffde8000007947 */ /* 0x000fea000383ffff */
.L_x_3118:
        /* <DEDUP_REMOVED lines=19> */
.L_x_3122:
[----:B------:R-:W-:Y:S01]  /*2650*/  HFMA2.MMA R91, -RZ, RZ, 0, 9.5367431640625e-07 ;  /* 0x00000010ff5b7435 */ /* 0x000fe200000001ff */
[----:B------:R-:W-:Y:S01]  /*2660*/  MOV R89, R102 ;  /* 0x0000006600597202 */ /* 0x000fe20000000f00 */
[----:B------:R-:W-:Y:S01]  /*2670*/  IMAD.MOV.U32 R123, RZ, RZ, -0x1 ;  /* 0xffffffffff7b7424 */ /* 0x000fe200078e00ff */
[----:B------:R-:W-:-:S03]  /*2680*/  MOV R88, 0x26a0 ;  /* 0x000026a000587802 */ /* 0x000fc60000000f00 */
[----:B-1---5:R-:W-:Y:S05]  /*2690*/  CALL.REL.NOINC `($__internal_87_$__cuda_sm70_shflsync_down_p) ;  /* 0x000003d000007944 */ /* 0x022fea0003c00000 */
[----:B-1----:R-:W-:Y:S01]  /*26a0*/  MOV R104, R91 ;  /* 0x0000005b00687202 */ /* 0x002fe20000000f00 */
[----:B------:R-:W-:Y:S05]  /*26b0*/  BRA `(.L_x_3159) ;  /* 0xffffe7f000007947 */ /* 0x000fea000383ffff */
.L_x_3123:
[----:B------:R-:W-:Y:S01]  /*26c0*/  MOV R89, R113 ;  /* 0x0000007100597202 */ /* 0x000fe20000000f00 */
[----:B------:R-:W-:Y:S01]  /*26d0*/  IMAD.MOV.U32 R91, RZ, RZ, 0x10 ;  /* 0x00000010ff5b7424 */ /* 0x000fe200078e00ff */
[----:B------:R-:W-:-:S02]  /*26e0*/  MOV R123, 0xffffffff ;  /* 0xffffffff007b7802 */ /* 0x000fc40000000f00 */
[----:B------:R-:W-:Y:S02]  /*26f0*/  MOV R88, 0x2710 ;  /* 0x0000271000587802 */ /* 0x000fe40000000f00 */
[----:B012--5:R-:W-:Y:S05]  /*2700*/  CALL.REL.NOINC `($__internal_87_$__cuda_sm70_shflsync_down_p) ;  /* 0x0000036000007944 */ /* 0x027fea0003c00000 */
[----:B------:R-:W-:Y:S01]  /*2710*/  FADD.FTZ R104, R104, R102 ;  /* 0x0000006668687221 */ /* 0x000fe20000010000 */
[----:B------:R-:W-:Y:S01]  /*2720*/  MOV R88, 0x2780 ;  /* 0x0000278000587802 */ /* 0x000fe20000000f00 */
[----:B-1----:R-:W-:Y:S01]  /*2730*/  FADD.FTZ R102, R113, R91 ;  /* 0x0000005b71667221 */ /* 0x002fe20000010000 */
[----:B------:R-:W-:Y:S01]  /*2740*/  HFMA2.MMA R91, -RZ, RZ, 0, 4.76837158203125e-07 ;  /* 0x00000008ff5b7435 */ /* 0x000fe200000001ff */
[----:B------:R-:W-:Y:S01]  /*2750*/  IMAD.MOV.U32 R123, RZ, RZ, -0x1 ;  /* 0xffffffffff7b7424 */ /* 0x000fe200078e00ff */
[----:B------:R-:W-:-:S04]  /*2760*/  MOV R89, R104 ;  /* 0x0000006800597202 */ /* 0x000fc80000000f00 */
[----:B------:R-:W-:Y:S05]  /*2770*/  CALL.REL.NOINC `($__internal_87_$__cuda_sm70_shflsync_down_p) ;  /* 0x000002f000007944 */ /* 0x000fea0003c00000 */
[----:B-1----:R-:W-:Y:S01]  /*2780*/  MOV R105, R91 ;  /* 0x0000005b00697202 */ /* 0x002fe20000000f00 */
[----:B------:R-:W-:Y:S01]  /*2790*/  HFMA2.MMA R91, -RZ, RZ, 0, 4.76837158203125e-07 ;  /* 0x00000008ff5b7435 */ /* 0x000fe200000001ff */
[----:B------:R-:W-:Y:S01]  /*27a0*/  IMAD.MOV.U32 R89, RZ, RZ, R102 ;  /* 0x000000ffff597224 */ /* 0x000fe200078e0066 */
[----:B------:R-:W-:Y:S02]  /*27b0*/  MOV R123, 0xffffffff ;  /* 0xffffffff007b7802 */ /* 0x000fe40000000f00 */
[----:B------:R-:W-:-:S02]  /*27c0*/  MOV R88, 0x27e0 ;  /* 0x000027e000587802 */ /* 0x000fc40000000f00 */
[----:B------:R-:W-:Y:S05]  /*27d0*/  CALL.REL.NOINC `($__internal_87_$__cuda_sm70_shflsync_down_p) ;  /* 0x0000029000007944 */ /* 0x000fea0003c00000 */
[----:B------:R-:W-:Y:S01]  /*27e0*/  FADD.FTZ R104, R105, R104 ;  /* 0x0000006869687221 */ /* 0x000fe20000010000 */
[----:B------:R-:W-:Y:S01]  /*27f0*/  MOV R123, 0xffffffff ;  /* 0xffffffff007b7802 */ /* 0x000fe20000000f00 */
[----:B-1----:R-:W-:Y:S01]  /*2800*/  FADD.FTZ R102, R102, R91 ;  /* 0x0000005b66667221 */ /* 0x002fe20000010000 */
[----:B------:R-:W-:Y:S01]  /*2810*/  MOV R88, 0x2850 ;  /* 0x0000285000587802 */ /* 0x000fe20000000f00 */
[----:B------:R-:W-:Y:S01]  /*2820*/  IMAD.MOV.U32 R91, RZ, RZ, 0x4 ;  /* 0x00000004ff5b7424 */ /* 0x000fe200078e00ff */
[----:B------:R-:W-:-:S02]  /*2830*/  MOV R89, R104 ;  /* 0x0000006800597202 */ /* 0x000fc40000000f00 */
[----:B------:R-:W-:Y:S05]  /*2840*/  CALL.REL.NOINC `($__internal_87_$__cuda_sm70_shflsync_down_p) ;  /* 0x0000022000007944 */ /* 0x000fea0003c00000 */
[----:B-1----:R-:W-:Y:S01]  /*2850*/  IMAD.MOV.U32 R105, RZ, RZ, R91 ;  /* 0x000000ffff697224 */ /* 0x002fe200078e005b */
[----:B------:R-:W-:Y:S01]  /*2860*/  HFMA2.MMA R91, -RZ, RZ, 0, 2.384185791015625e-07 ;  /* 0x00000004ff5b7435 */ /* 0x000fe200000001ff */
[----:B------:R-:W-:Y:S01]  /*2870*/  MOV R89, R102 ;  /* 0x0000006600597202 */ /* 0x000fe20000000f00 */
[----:B------:R-:W-:Y:S01]  /*2880*/  IMAD.MOV.U32 R123, RZ, RZ, -0x1 ;  /* 0xffffffffff7b7424 */ /* 0x000fe200078e00ff */
[----:B------:R-:W-:-:S03]  /*2890*/  MOV R88, 0x28b0 ;  /* 0x000028b000587802 */ /* 0x000fc60000000f00 */
[----:B------:R-:W-:Y:S05]  /*28a0*/  CALL.REL.NOINC `($__internal_87_$__cuda_sm70_shflsync_down_p) ;  /* 0x000001c000007944 */ /* 0x000fea0003c00000 */
[----:B------:R-:W-:Y:S01]  /*28b0*/  FADD.FTZ R104, R105, R104 ;  /* 0x0000006869687221 */ /* 0x000fe20000010000 */
[----:B------:R-:W-:Y:S01]  /*28c0*/  MOV R123, 0xffffffff ;  /* 0xffffffff007b7802 */ /* 0x000fe20000000f00 */
[----:B-1----:R-:W-:Y:S01]  /*28d0*/  FADD.FTZ R102, R102, R91 ;  /* 0x0000005b66667221 */ /* 0x002fe20000010000 */
[----:B------:R-:W-:Y:S01]  /*28e0*/  MOV R91, 0x2 ;  /* 0x00000002005b7802 */ /* 0x000fe20000000f00 */
[----:B------:R-:W-:Y:S01]  /*28f0*/  IMAD.MOV.U32 R89, RZ, RZ, R104 ;  /* 0x000000ffff597224 */ /* 0x000fe200078e0068 */
[----:B------:R-:W-:-:S02]  /*2900*/  MOV R88, 0x2920 ;  /* 0x0000292000587802 */ /* 0x000fc40000000f00 */
[----:B------:R-:W-:Y:S05]  /*2910*/  CALL.REL.NOINC `($__internal_87_$__cuda_sm70_shflsync_down_p) ;  /* 0x0000015000007944 */ /* 0x000fea0003c00000 */
[----:B-1----:R-:W-:Y:S01]  /*2920*/  MOV R105, R91 ;  /* 0x0000005b00697202 */ /* 0x002fe20000000f00 */
[----:B------:R-:W-:Y:S01]  /*2930*/  IMAD.MOV.U32 R91, RZ, RZ, 0x2 ;  /* 0x00000002ff5b7424 */ /* 0x000fe200078e00ff */
[----:B------:R-:W-:-:S02]  /*2940*/  MOV R89, R102 ;  /* 0x0000006600597202 */ /* 0x000fc40000000f00 */
[----:B------:R-:W-:Y:S02]  /*2950*/  MOV R123, 0xffffffff ;  /* 0xffffffff007b7802 */ /* 0x000fe40000000f00 */
[----:B------:R-:W-:Y:S02]  /*2960*/  MOV R88, 0x2980 ;  /* 0x0000298000587802 */ /* 0x000fe40000000f00 */
[----:B------:R-:W-:Y:S05]  /*2970*/  CALL.REL.NOINC `($__internal_87_$__cuda_sm70_shflsync_down_p) ;  /* 0x000000f000007944 */ /* 0x000fea0003c00000 */
[----:B------:R-:W-:Y:S01]  /*2980*/  FADD.FTZ R104, R105, R104 ;  /* 0x0000006869687221 */ /* 0x000fe20000010000 */
[----:B------:R-:W-:Y:S01]  /*2990*/  MOV R88, 0x29f0 ;  /* 0x000029f000587802 */ /* 0x000fe20000000f00 */
[----:B-1----:R-:W-:Y:S01]  /*29a0*/  FADD.FTZ R102, R102, R91 ;  /* 0x0000005b66667221 */ /* 0x002fe20000010000 */
[----:B------:R-:W-:Y:S01]  /*29b0*/  HFMA2.MMA R91, -RZ, RZ, 0, 5.9604644775390625e-08 ;  /* 0x00000001ff5b7435 */ /* 0x000fe200000001ff */
[----:B------:R-:W-:Y:S01]  /*29c0*/  IMAD.MOV.U32 R123, RZ, RZ, -0x1 ;  /* 0xffffffffff7b7424 */ /* 0x000fe200078e00ff */
[----:B------:R-:W-:-:S04]  /*29d0*/  MOV R89, R104 ;  /* 0x0000006800597202 */ /* 0x000fc80000000f00 */
[----:B------:R-:W-:Y:S05]  /*29e0*/  CALL.REL.NOINC `($__internal_87_$__cuda_sm70_shflsync_down_p) ;  /* 0x0000008000007944 */ /* 0x000fea0003c00000 */
[----:B-1----:R-:W-:Y:S01]  /*29f0*/  MOV R105, R91 ;  /* 0x0000005b00697202 */ /* 0x002fe20000000f00 */
[----:B------:R-:W-:Y:S01]  /*2a00*/  HFMA2.MMA R91, -RZ, RZ, 0, 5.9604644775390625e-08 ;  /* 0x00000001ff5b7435 */ /* 0x000fe200000001ff */
[----:B------:R-:W-:Y:S01]  /*2a10*/  IMAD.MOV.U32 R89, RZ, RZ, R102 ;  /* 0x000000ffff597224 */ /* 0x000fe200078e0066 */
[----:B------:R-:W-:-:S02]  /*2a20*/  MOV R123, 0xffffffff ;  /* 0xffffffff007b7802 */ /* 0x000fc40000000f00 */
[----:B------:R-:W-:Y:S02]  /*2a30*/  MOV R88, 0x2a50 ;  /* 0x00002a5000587802 */ /* 0x000fe40000000f00 */
[----:B------:R-:W-:Y:S05]  /*2a40*/  CALL.REL.NOINC `($__internal_87_$__cuda_sm70_shflsync_down_p) ;  /* 0x0000002000007944 */ /* 0x000fea0003c00000 */
[----:B-1----:R-:W-:Y:S01]  /*2a50*/  IMAD.MOV.U32 R113, RZ, RZ, R91 ;  /* 0x000000ffff717224 */ /* 0x002fe200078e005b */
[----:B------:R-:W-:Y:S05]  /*2a60*/  BRA `(.L_x_3160) ;  /* 0xffffe56000007947 */ /* 0x000fea000383ffff */
        .weak           $__internal_87_$__cuda_sm70_shflsync_down_p
        .type           $__internal_87_$__cuda_sm70_shflsync_down_p,@function
        .size           $__internal_87_$__cuda_sm70_shflsync_down_p,(.L_x_6736 - $__internal_87_$__cuda_sm70_shflsync_down_p)
$__internal_87_$__cuda_sm70_shflsync_down_p:
[----:B------:R-:W-:Y:S01]  /*2a70*/  HFMA2.MMA R90, -RZ, RZ, 0, 1.847743988037109375e-06 ;  /* 0x0000001fff5a7435 */ /* 0x000fe200000001ff */
[----:B------:R-:W-:Y:S06]  /*2a80*/  WARPSYNC R123 ;  /* 0x0000007b00007348 */ /* 0x000fec0003800000 */
[----:B------:R0:W1:Y:S02]  /*2a90*/  SHFL.DOWN PT, R91, R89, R91, R90 ;  /* 0x0800005b595b7389 */ /* 0x00006400000e005a */
[----:B0-----:R-:W-:-:S02]  /*2aa0*/  MOV R89, 0x0 ;  /* 0x0000000000597802 */ /* 0x001fc40000000f00 */
[----:B------:R-:W-:Y:S02]  /*2ab0*/  SHF.R.U32.HI R90, RZ, 0x5, R124 ;  /* 0x00000005ff5a7819 */ /* 0x000fe4000001167c */
[----:B------:R-:W-:Y:S05]  /*2ac0*/  RET.REL.NODEC R88 `(_ZN10layer_norm13ln_bwd_kernelINS_13Kernel_traitsIf13__nv_bfloat16fS2_fjLj1536ELj1ELj1ELj4ELj8ENS_18Kernel_traits_baseILj1536EfS2_fS2_fjLj128EEEEELb0ELb1ELb1ELb1EEEvNS_9BwdParamsE) ;  /* 0xffffd53058007950 */ /* 0x000fea0003c3ffff */
.L_x_3161:
        /* <DEDUP_REMOVED lines=11> */
.L_x_6736:


//--------------------- .text._ZN10layer_norm13ln_bwd_kernelINS_13Kernel_traitsIf13__nv_bfloat16fS2_fjLj1536ELj1ELj1ELj4ELj8ENS_18Kernel_traits_baseILj1536EfS2_fS2_fjLj128EEEEELb1ELb0ELb0ELb0EEEvNS_9BwdParamsE --------------------------
	.section	.text._ZN10layer_norm13ln_bwd_kernelINS_13Kernel_traitsIf13__nv_bfloat16fS2_fjLj1536ELj1ELj1ELj4ELj8ENS_18Kernel_traits_baseILj1536EfS2_fS2_fjLj128EEEEELb1ELb0ELb0ELb0EEEvNS_9BwdParamsE,"ax",@progbits
	.sectioninfo	@"SHI_REGISTERS=105"
	.align	128
        .global         _ZN10layer_norm13ln_bwd_kernelINS_13Kernel_traitsIf13__nv_bfloat16fS2_fjLj1536ELj1ELj1ELj4ELj8ENS_18Kernel_traits_baseILj1536EfS2_fS2_fjLj128EEEEELb1ELb0ELb0ELb0EEEvNS_9BwdParamsE
        .type           _ZN10layer_norm13ln_bwd_kernelINS_13Kernel_traitsIf13__nv_bfloat16fS2_fjLj1536ELj1ELj1ELj4ELj8ENS_18Kernel_traits_baseILj1536EfS2_fS2_fjLj128EEEEELb1ELb0ELb0ELb0EEEvNS_9BwdParamsE,@function
        .size           _ZN10layer_norm13ln_bwd_kernelINS_13Kernel_traitsIf13__nv_bfloat16fS2_fjLj1536ELj1ELj1ELj4ELj8ENS_18Kernel_traits_baseILj1536EfS2_fS2_fjLj128EEEEELb1ELb0ELb0ELb0EEEvNS_9BwdParamsE,(.L_x_6737 - _ZN10layer_norm13ln_bwd_kernelINS_13Kernel_traitsIf13__nv_bfloat16fS2_fjLj1536ELj1ELj1ELj4ELj8ENS_18Kernel_traits_baseILj1536EfS2_fS2_fjLj128EEEEELb1ELb0ELb0ELb0EEEvNS_9BwdParamsE)
        .other          _ZN10layer_norm13ln_bwd_kernelINS_13Kernel_traitsIf13__nv_bfloat16fS2_fjLj1536ELj1ELj1ELj4ELj8ENS_18Kernel_traits_baseILj1536EfS2_fS2_fjLj128EEEEELb1ELb0ELb0ELb0EEEvNS_9BwdParamsE,@"STO_CUDA_ENTRY STV_DEFAULT"
_ZN10layer_norm13ln_bwd_kernelINS_13Kernel_traitsIf13__nv_bfloat16fS2_fjLj1536ELj1ELj1ELj4ELj8ENS_18Kernel_traits_baseILj1536EfS2_fS2_fjLj128EEEEELb1ELb0ELb0ELb0EEEvNS_9BwdParamsE:
.text._ZN10layer_norm13ln_bwd_kernelINS_13Kernel_traitsIf13__nv_bfloat16fS2_fjLj1536ELj1ELj1ELj4ELj8ENS_18Kernel_traits_baseILj1536EfS2_fS2_fjLj128EEEEELb1ELb0ELb0ELb0EEEvNS_9BwdParamsE:
        /* <DEDUP_REMOVED lines=42> */
.L_x_3177:
[----:B------:R-:W-:Y:S02]  /*02a0*/  MOV R59, 0x4 ;  /* 0x00000004003b7802 */ /* 0x000fe40000000f00 */
[----:B------:R-:W-:Y:S02]  /*02b0*/  ISETP.NE.U32.AND P0, PT, RZ, c[0x0][0x1c0], PT ;  /* 0x00007000ff007a0c */ /* 0x000fe40003f05070 */
[----:B------:R-:W-:Y:S01]  /*02c0*/  SHF.R.S32.HI R3, RZ, 0x1f, R66 ;  /* 0x0000001fff037819 */ /* 0x000fe20000011442 */
[----:B------:R-:W-:Y:S01]  /*02d0*/  IMAD.WIDE R56, R66, R59, c[0x0][0x1a0] ;  /* 0x0000680042387625 */ /* 0x000fe200078e023b */
[----:B------:R-:W-:-:S03]  /*02e0*/  ISETP.NE.AND.EX P0, PT, RZ, c[0x0][0x1c4], PT, P0 ;  /* 0x00007100ff007a0c */ /* 0x000fc60003f05300 */
[C---:B------:R-:W-:Y:S02]  /*02f0*/  IMAD.WIDE R58, R66.reuse, R59, c[0x0][0x1a8] ;  /* 0x00006a00423a7625 */ /* 0x040fe400078e023b */
[----:B------:R-:W2:Y:S04]  /*0300*/  LDG.E R56, [R56.64] ;  /* 0x0000000438387981 */ /* 0x000ea8000c1e1900 */
[----:B-----5:R1:W5:Y:S01]  /*0310*/  LDG.E R64, [R58.64] ;  /* 0x000000043a407981 */ /* 0x020362000c1e1900 */
[----:B------:R-:W-:-:S03]  /*0320*/  IMAD R0, R66, c[0x0][0x168], RZ ;  /* 0x00005a0042007a24 */ /* 0x000fc600078e02ff */
[----:B------:R-:W-:Y:S02]  /*0330*/  @P0 LEA R2, P1, R66, c[0x0][0x1c0], 0x1 ;  /* 0x0000700042020a11 */ /* 0x000fe400078208ff */
[----:B------:R-:W-:-:S04]  /*0340*/  SHF.R.S32.HI R61, RZ, 0x1f, R0 ;  /* 0x0000001fff3d7819 */ /* 0x000fc80000011400 */
[----:B------:R-:W-:Y:S02]  /*0350*/  LEA.HI R0, R61, R0, RZ, 0x2 ;  /* 0x000000003d007211 */ /* 0x000fe400078f10ff */
[----:B------:R-:W-:Y:S02]  /*0360*/  LOP3.LUT R61, R95, 0x7f, RZ, 0xc0, !PT ;  /* 0x0000007f5f3d7812 */ /* 0x000fe400078ec0ff */
[----:B------:R-:W-:Y:S01]  /*0370*/  @P0 LEA.HI.X R3, R66, c[0x0][0x1c4], R3, 0x1, P1 ;  /* 0x0000710042030a11 */ /* 0x000fe200008f0c03 */
[----:B------:R-:W-:Y:S01]  /*0380*/  BSSY B0, `(.L_x_3163) ;  /* 0x000003e000007945 */ /* 0x000fe20003800000 */
[----:B------:R-:W-:Y:S02]  /*0390*/  LEA.HI.SX32 R0, R0, R61, 0x1e ;  /* 0x0000003d00007211 */ /* 0x000fe400078ff2ff */
[----:B0-----:R-:W-:Y:S01]  /*03a0*/  ISETP.NE.AND P1, PT, R94, RZ, PT ;  /* 0x000000ff5e00720c */ /* 0x001fe20003f25270 */
[----:B------:R2:W5:Y:S01]  /*03b0*/  @P0 LDG.E.U16 R2, [R2.64] ;  /* 0x0000000402020981 */ /* 0x000562000c1e1500 */
[----:B------:R-:W-:-:S02]  /*03c0*/  LOP3.LUT P5, RZ, R65, 0xff, RZ, 0xc0, !PT ;  /* 0x000000ff41ff7812 */ /* 0x000fc400078ac0ff */
[----:B------:R-:W-:Y:S02]  /*03d0*/  MOV R61, RZ ;  /* 0x000000ff003d7202 */ /* 0x000fe40000000f00 */
[----:B------:R-:W-:Y:S02]  /*03e0*/  MOV R96, RZ ;  /* 0x000000ff00607202 */ /* 0x000fe40000000f00 */
[----:B------:R-:W-:Y:S02]  /*03f0*/  SHF.R.U32.HI R60, RZ, 0x5, R95 ;  /* 0x00000005ff3c7819 */ /* 0x000fe4000001165f */
[----:B------:R-:W-:Y:S02]  /*0400*/  MOV R97, R0 ;  /* 0x0000000000617202 */ /* 0x000fe40000000f00 */
[----:B--2---:R-:W-:Y:S01]  /*0410*/  FSEL R3, R56, RZ, !P1 ;  /* 0x000000ff38037208 */ /* 0x004fe20004800000 */
[----:B------:R-:W-:Y:S05]  /*0420*/  @!P2 BRA `(.L_x_3164) ;  /* 0x000003300000a947 */ /* 0x000fea0003800000 */
[----:B-1----:R-:W-:Y:S02]  /*0430*/  MOV R63, 0x8 ;  /* 0x00000008003f7802 */ /* 0x002fe40000000f00 */
        /* <DEDUP_REMOVED lines=13> */
[----:B------:R-:W-:Y:S01]  /*0510*/  IADD3 R97, R0, 0x80, RZ ;  /* 0x0000008000617810 */ /* 0x000fe20007ffe0ff */
[----:B--2---:R-:W-:Y:S01]  /*0520*/  IMAD.MOV.U32 R61, RZ, RZ, R62 ;  /* 0x000000ffff3d7224 */ /* 0x004fe200078e003e */
[----:B------:R-:W-:Y:S02]  /*0530*/  SHF.R.U64 R76, R62, 0x10, R63 ;  /* 0x000000103e4c7819 */ /* 0x000fe4000000123f */
[----:B------:R-:W-:Y:S01]  /*0540*/  MOV R74, R63 ;  /* 0x0000003f004a7202 */ /* 0x000fe20000000f00 */
[C---:B---3--:R-:W-:Y:S01]  /*0550*/  FADD.FTZ R57, -R3.reuse, R57 ;  /* 0x0000003903397221 */ /* 0x048fe20000010100 */
[----:B------:R-:W-:Y:S01]  /*0560*/  SHF.R.U32.HI R62, RZ, 0x10, R63 ;  /* 0x00000010ff3e7819 */ /* 0x000fe2000001163f */
[C---:B------:R-:W-:Y:S01]  /*0570*/  FADD.FTZ R63, -R3.reuse, R56 ;  /* 0x00000038033f7221 */ /* 0x040fe20000010100 */
[----:B------:R-:W-:Y:S01]  /*0580*/  PRMT R61, RZ, 0x5410, R61 ;  /* 0x00005410ff3d7816 */ /* 0x000fe2000000003d */
[----:B------:R-:W-:Y:S01]  /*0590*/  FADD.FTZ R75, -R3, R58 ;  /* 0x0000003a034b7221 */ /* 0x000fe20000010100 */
[----:B------:R-:W-:Y:S01]  /*05a0*/  PRMT R56, RZ, 0x5410, R76 ;  /* 0x00005410ff387816 */ /* 0x000fe2000000004c */
[----:B0----5:R-:W-:-:S02]  /*05b0*/  FMUL.FTZ R70, R64, R57 ;  /* 0x0000003940467220 */ /* 0x021fc40000410000 */
[----:B------:R-:W-:Y:S02]  /*05c0*/  FMUL.FTZ R71, R64, R63 ;  /* 0x0000003f40477220 */ /* 0x000fe40000410000 */
[----:B-1----:R-:W-:Y:S02]  /*05d0*/  FMUL.FTZ R72, R40, R61 ;  /* 0x0000003d28487220 */ /* 0x002fe40000410000 */
[----:B------:R-:W-:Y:S01]  /*05e0*/  FADD.FTZ R77, -R3, R59 ;  /* 0x0000003b034d7221 */ /* 0x000fe20000010100 */
[----:B------:R-:W-:Y:S01]  /*05f0*/  PRMT R59, RZ, 0x5410, R74 ;  /* 0x00005410ff3b7816 */ /* 0x000fe2000000004a */
[----:B------:R-:W-:Y:S02]  /*0600*/  FADD.FTZ R17, R17, R56 ;  /* 0x0000003811117221 */ /* 0x000fe40000010000 */
[-C--:B------:R-:W-:Y:S02]  /*0610*/  FFMA.FTZ R29, R70, R56.reuse, R29 ;  /* 0x00000038461d7223 */ /* 0x080fe4000001001d */
[----:B------:R-:W-:-:S02]  /*0620*/  FMUL.FTZ R73, R41, R56 ;  /* 0x0000003829497220 */ /* 0x000fc40000410000 */
[----:B------:R-:W-:Y:S02]  /*0630*/  FMUL.FTZ R75, R64, R75 ;  /* 0x0000004b404b7220 */ /* 0x000fe40000410000 */
[----:B------:R-:W-:Y:S02]  /*0640*/  FADD.FTZ R56, RZ, R72 ;  /* 0x00000048ff387221 */ /* 0x000fe40000010000 */
[----:B------:R-:W-:Y:S01]  /*0650*/  FFMA.FTZ R57, R71, R72, RZ ;  /* 0x0000004847397223 */ /* 0x000fe200000100ff */
[----:B------:R-:W-:Y:S01]  /*0660*/  PRMT R58, RZ, 0x5410, R62 ;  /* 0x00005410ff3a7816 */ /* 0x000fe2000000003e */
        /* <DEDUP_REMOVED lines=15> */
.L_x_3164:
[----:B-1----:R-:W-:Y:S05]  /*0760*/  BSYNC B0 ;  /* 0x0000000000007941 */ /* 0x002fea0003800000 */
.L_x_3163:
        /* <DEDUP_REMOVED lines=17> */
[C---:B--2---:R-:W-:Y:S01]  /*0880*/  FADD.FTZ R85, -R3.reuse, R57 ;  /* 0x0000003903557221 */ /* 0x044fe20000010100 */
[----:B---3--:R-:W-:Y:S02]  /*0890*/  MOV R82, R62 ;  /* 0x0000003e00527202 */ /* 0x008fe40000000f00 */
[--C-:B------:R-:W-:Y:S02]  /*08a0*/  SHF.R.U64 R84, R62, 0x10, R63.reuse ;  /* 0x000000103e547819 */ /* 0x100fe4000000123f */
[----:B------:R-:W-:Y:S02]  /*08b0*/  MOV R83, R63 ;  /* 0x0000003f00537202 */ /* 0x000fe40000000f00 */
[----:B------:R-:W-:Y:S01]  /*08c0*/  SHF.R.U32.HI R62, RZ, 0x10, R63 ;  /* 0x00000010ff3e7819 */ /* 0x000fe2000001163f */
[----:B------:R-:W-:Y:S01]  /*08d0*/  FADD.FTZ R63, -R3, R56 ;  /* 0x00000038033f7221 */ /* 0x000fe20000010100 */
[----:B------:R-:W-:Y:S01]  /*08e0*/  PRMT R57, RZ, 0x5410, R82 ;  /* 0x00005410ff397816 */ /* 0x000fe20000000052 */
[C---:B0----5:R-:W-:Y:S01]  /*08f0*/  FMUL.FTZ R78, R64.reuse, R85 ;  /* 0x00000055404e7220 */ /* 0x061fe20000410000 */
[----:B------:R-:W-:Y:S01]  /*0900*/  PRMT R56, RZ, 0x5410, R84 ;  /* 0x00005410ff387816 */ /* 0x000fe20000000054 */
[----:B------:R-:W-:-:S02]  /*0910*/  FMUL.FTZ R79, R64, R63 ;  /* 0x0000003f404f7220 */ /* 0x000fc40000410000 */
[----:B-1----:R-:W-:Y:S02]  /*0920*/  FMUL.FTZ R80, R36, R57 ;  /* 0x0000003924507220 */ /* 0x002fe40000410000 */
[----:B------:R-:W-:Y:S01]  /*0930*/  FADD.FTZ R101, -R3, R59 ;  /* 0x0000003b03657221 */ /* 0x000fe20000010100 */
[----:B------:R-:W-:Y:S01]  /*0940*/  PRMT R59, RZ, 0x5410, R83 ;  /* 0x00005410ff3b7816 */ /* 0x000fe20000000053 */
[----:B------:R-:W-:Y:S02]  /*0950*/  FADD.FTZ R13, R13, R56 ;  /* 0x000000380d0d7221 */ /* 0x000fe40000010000 */
[-C--:B------:R-:W-:Y:S02]  /*0960*/  FFMA.FTZ R25, R78, R56.reuse, R25 ;  /* 0x000000384e197223 */ /* 0x080fe40000010019 */
[----:B------:R-:W-:Y:S02]  /*0970*/  FMUL.FTZ R81, R37, R56 ;  /* 0x0000003825517220 */ /* 0x000fe40000410000 */
[----:B------:R-:W-:-:S02]  /*0980*/  FADD.FTZ R99, -R3, R58 ;  /* 0x0000003a03637221 */ /* 0x000fc40000010100 */
[----:B------:R-:W-:Y:S02]  /*0990*/  FADD.FTZ R56, R61, R80 ;  /* 0x000000503d387221 */ /* 0x000fe40000010000 */
[C---:B------:R-:W-:Y:S01]  /*09a0*/  FFMA.FTZ R96, R79.reuse, R80, R96 ;  /* 0x000000504f607223 */ /* 0x040fe20000010060 */
[----:B------:R-:W-:Y:S01]  /*09b0*/  PRMT R58, RZ, 0x5410, R62 ;  /* 0x00005410ff3a7816 */ /* 0x000fe2000000003e */
[----:B------:R-:W-:Y:S02]  /*09c0*/  FADD.FTZ R12, R12, R57 ;  /* 0x000000390c0c7221 */ /* 0x000fe40000010000 */
[----:B------:R-:W-:Y:S02]  /*09d0*/  FFMA.FTZ R24, R79, R57, R24 ;  /* 0x000000394f187223 */ /* 0x000fe40000010018 */
        /* <DEDUP_REMOVED lines=14> */
.L_x_3166:
[----:B------:R-:W-:Y:S05]  /*0ac0*/  BSYNC B0 ;  /* 0x0000000000007941 */ /* 0x000fea0003800000 */
.L_x_3165:
        /* <DEDUP_REMOVED lines=16> */
[C---:B--2---:R-:W-:Y:S02]  /*0bd0*/  FADD.FTZ R57, -R3.reuse, R57 ;  /* 0x0000003903397221 */ /* 0x044fe40000010100 */
[----:B---3--:R-:W-:Y:S01]  /*0be0*/  IMAD.MOV.U32 R90, RZ, RZ, R62 ;  /* 0x000000ffff5a7224 */ /* 0x008fe200078e003e */
[----:B------:R-:W-:Y:S01]  /*0bf0*/  SHF.R.U64 R92, R62, 0x10, R63 ;  /* 0x000000103e5c7819 */ /* 0x000fe2000000123f */
[C---:B------:R-:W-:Y:S01]  /*0c00*/  FADD.FTZ R93, -R3.reuse, R58 ;  /* 0x0000003a035d7221 */ /* 0x040fe20000010100 */
[----:B------:R-:W-:Y:S01]  /*0c10*/  MOV R91, R63 ;  /* 0x0000003f005b7202 */ /* 0x000fe20000000f00 */
[C---:B------:R-:W-:Y:S01]  /*0c20*/  FADD.FTZ R97, -R3.reuse, R59 ;  /* 0x0000003b03617221 */ /* 0x040fe20000010100 */
[----:B------:R-:W-:Y:S01]  /*0c30*/  SHF.R.U32.HI R62, RZ, 0x10, R63 ;  /* 0x00000010ff3e7819 */ /* 0x000fe2000001163f */
[----:B------:R-:W-:Y:S01]  /*0c40*/  FADD.FTZ R63, -R3, R56 ;  /* 0x00000038033f7221 */ /* 0x000fe20000010100 */
[----:B------:R-:W-:Y:S01]  /*0c50*/  PRMT R3, RZ, 0x5410, R90 ;  /* 0x00005410ff037816 */ /* 0x000fe2000000005a */
[C---:B0----5:R-:W-:Y:S01]  /*0c60*/  FMUL.FTZ R86, R64.reuse, R57 ;  /* 0x0000003940567220 */ /* 0x061fe20000410000 */
[----:B------:R-:W-:Y:S01]  /*0c70*/  PRMT R56, RZ, 0x5410, R92 ;  /* 0x00005410ff387816 */ /* 0x000fe2000000005c */
[----:B------:R-:W-:-:S02]  /*0c80*/  FMUL.FTZ R87, R64, R63 ;  /* 0x0000003f40577220 */ /* 0x000fc40000410000 */
[----:B-1----:R-:W-:Y:S01]  /*0c90*/  FMUL.FTZ R88, R32, R3 ;  /* 0x0000000320587220 */ /* 0x002fe20000410000 */
[----:B------:R-:W-:Y:S01]  /*0ca0*/  PRMT R59, RZ, 0x5410, R91 ;  /* 0x00005410ff3b7816 */ /* 0x000fe2000000005b */
        /* <DEDUP_REMOVED lines=22> */
.L_x_3168:
[----:B------:R-:W-:Y:S05]  /*0e10*/  BSYNC B0 ;  /* 0x0000000000007941 */ /* 0x000fea0003800000 */
.L_x_3167:
[----:B------:R-:W-:Y:S01]  /*0e20*/  HFMA2.MMA R97, -RZ, RZ, 1.875, 0 ;  /* 0x3f800000ff617435 */ /* 0x000fe200000001ff */
[----:B------:R-:W-:Y:S02]  /*0e30*/  LOP3.LUT R98, R60, 0x7fffffc, RZ, 0xc0, !PT ;  /* 0x07fffffc3c627812 */ /* 0x000fe400078ec0ff */
[----:B------:R-:W-:Y:S02]  /*0e40*/  LOP3.LUT P1, RZ, R95, 0x1f, RZ, 0xc0, !PT ;  /* 0x0000001f5fff7812 */ /* 0x000fe4000782c0ff */
[----:B------:R-:W-:Y:S02]  /*0e50*/  @!P5 IADD3 R98, R98, 0x4, RZ ;  /* 0x000000046262d810 */ /* 0x000fe40007ffe0ff */
[----:B-----5:R-:W-:Y:S01]  /*0e60*/  @P0 PRMT R97, RZ, 0x5410, R2 ;  /* 0x00005410ff610816 */ /* 0x020fe20000000002 */
[----:B------:R-:W-:Y:S06]  /*0e70*/  BRA.DIV ~URZ, `(.L_x_3169) ;  /* 0x00000f427f007947 */ /* 0x000fec000b800000 */
[----:B------:R0:W1:Y:S02]  /*0e80*/  SHFL.DOWN PT, R56, R61, 0x10, 0x1f ;  /* 0x0a001f003d387f89 */ /* 0x00006400000e0000 */
.L_x_3178:
        /* <DEDUP_REMOVED lines=18> */
.L_x_3179:
        /* <DEDUP_REMOVED lines=29> */
[----:B------:R-:W-:-:S03]  /*1180*/  LOP3.LUT P5, RZ, R67, 0xff000000, RZ, 0xc0, !PT ;  /* 0xff00000043ff7812 */ /* 0x000fc600078ac0ff */
[----:B------:R-:W-:Y:S02]  /*1190*/  FMUL.FTZ R62, R64, R3 ;  /* 0x00000003403e7220 */ /* 0x000fe40000410000 */
[----:B------:R-:W-:Y:S02]  /*11a0*/  FADD.FTZ R3, R76, -R57 ;  /* 0x800000394c037221 */ /* 0x000fe40000010000 */
[----:B------:R-:W-:Y:S02]  /*11b0*/  FFMA.FTZ R57, R75, R60, R61 ;  /* 0x0000003c4b397223 */ /* 0x000fe4000001003d */
[----:B------:R-:W-:Y:S02]  /*11c0*/  FMUL.FTZ R96, R64, R3 ;  /* 0x0000000340607220 */ /* 0x000fe40000410000 */
[----:B------:R-:W-:Y:S02]  /*11d0*/  @P0 FADD.FTZ R62, R5, R62 ;  /* 0x0000003e053e0221 */ /* 0x000fe40000010000 */
[----:B------:R-:W-:-:S02]  /*11e0*/  FADD.FTZ R57, R74, -R57 ;  /* 0x800000394a397221 */ /* 0x000fc40000010000 */
[----:B------:R-:W-:Y:S02]  /*11f0*/  FMUL.FTZ R2, R62, R97 ;  /* 0x000000613e027220 */ /* 0x000fe40000410000 */
[----:B------:R-:W-:Y:S02]  /*1200*/  @P0 FADD.FTZ R96, R7, R96 ;  /* 0x0000006007600221 */ /* 0x000fe40000010000 */
[----:B------:R-:W-:Y:S02]  /*1210*/  FFMA.FTZ R3, R71, R60, R61 ;  /* 0x0000003c47037223 */ /* 0x000fe4000001003d */
[----:B------:R-:W-:Y:S02]  /*1220*/  FMUL.FTZ R59, R64, R57 ;  /* 0x00000039403b7220 */ /* 0x000fe40000410000 */
[----:B------:R-:W-:Y:S02]  /*1230*/  FMUL.FTZ R2, R2, c[0x0][0x1e8] ;  /* 0x00007a0002027a20 */ /* 0x000fe40000410000 */
[----:B------:R-:W-:-:S02]  /*1240*/  FMUL.FTZ R57, R96, R97 ;  /* 0x0000006160397220 */ /* 0x000fc40000410000 */
[----:B------:R-:W-:Y:S01]  /*1250*/  FADD.FTZ R3, R72, -R3 ;  /* 0x8000000348037221 */ /* 0x000fe20000010000 */
[----:B------:R-:W-:Y:S01]  /*1260*/  FSEL R56, R2, RZ, P1 ;  /* 0x000000ff02387208 */ /* 0x000fe20000800000 */
[----:B------:R-:W-:Y:S01]  /*1270*/  @P0 FADD.FTZ R59, R6, R59 ;  /* 0x0000003b063b0221 */ /* 0x000fe20000010000 */
[----:B------:R-:W-:Y:S01]  /*1280*/  LOP3.LUT P1, RZ, R67, 0xff, RZ, 0xc0, !PT ;  /* 0x000000ff43ff7812 */ /* 0x000fe2000782c0ff */
[----:B------:R-:W-:Y:S02]  /*1290*/  FMUL.FTZ R57, R57, c[0x0][0x1e8] ;  /* 0x00007a0039397a20 */ /* 0x000fe40000410000 */
[----:B------:R-:W-:Y:S01]  /*12a0*/  FMUL.FTZ R3, R64, R3 ;  /* 0x0000000340037220 */ /* 0x000fe20000410000 */
[----:B------:R-:W0:Y:S01]  /*12b0*/  F2F.BF16.F32 R56, R56 ;  /* 0x0000003800387304 */ /* 0x000e220000202000 */
[----:B------:R-:W-:Y:S01]  /*12c0*/  FMUL.FTZ R2, R59, R97 ;  /* 0x000000613b027220 */ /* 0x000fe20000410000 */
[----:B------:R-:W-:Y:S01]  /*12d0*/  FSEL R98, R57, RZ, P5 ;  /* 0x000000ff39627208 */ /* 0x000fe20002800000 */
[----:B------:R-:W-:Y:S01]  /*12e0*/  @P0 FADD.FTZ R3, R4, R3 ;  /* 0x0000000304030221 */ /* 0x000fe20000010000 */
[----:B------:R-:W-:Y:S01]  /*12f0*/  LOP3.LUT P0, RZ, R67, 0xff0000, RZ, 0xc0, !PT ;  /* 0x00ff000043ff7812 */ /* 0x000fe2000780c0ff */
[----:B------:R-:W-:-:S02]  /*1300*/  FMUL.FTZ R57, R2, c[0x0][0x1e8] ;  /* 0x00007a0002397a20 */ /* 0x000fc40000410000 */
        /* <DEDUP_REMOVED lines=24> */
.L_x_3172:
[----:B------:R-:W-:Y:S05]  /*1490*/  BSYNC B0 ;  /* 0x0000000000007941 */ /* 0x000fea0003800000 */
.L_x_3171:
[----:B------:R-:W-:Y:S01]  /*14a0*/  BSSY B0, `(.L_x_3173) ;  /* 0x0000039000007945 */ /* 0x000fe20003800000 */
[----:B------:R-:W-:Y:S05]  /*14b0*/  @!P3 BRA `(.L_x_3174) ;  /* 0x000003700000b947 */ /* 0x000fea0003800000 */
[----:B------:R-:W-:Y:S01]  /*14c0*/  ISETP.NE.U32.AND P0, PT, RZ, c[0x0][0x218], PT ;  /* 0x00008600ff007a0c */ /* 0x000fe20003f05070 */
[-CC-:B0-----:R-:W-:Y:S01]  /*14d0*/  FFMA.FTZ R2, R78, R60.reuse, R61.reuse ;  /* 0x0000003c4e027223 */ /* 0x181fe2000001003d */
[C---:B------:R-:W-:Y:S01]  /*14e0*/  LOP3.LUT P1, RZ, R68.reuse, 0xff00, RZ, 0xc0, !PT ;  /* 0x0000ff0044ff7812 */ /* 0x040fe2000782c0ff */
        /* <DEDUP_REMOVED lines=39> */
[----:B-1----:R-:W-:Y:S01]  /*1760*/  IMAD.U32 R99, R98, 0x10000, RZ ;  /* 0x0001000062637824 */ /* 0x002fe200078e00ff */
        /* <DEDUP_REMOVED lines=12> */
.L_x_3174:
[----:B------:R-:W-:Y:S05]  /*1830*/  BSYNC B0 ;  /* 0x0000000000007941 */ /* 0x000fea0003800000 */
.L_x_3173:
[----:B------:R-:W-:Y:S01]  /*1840*/  BSSY B0, `(.L_x_3175) ;  /* 0x0000038000007945 */ /* 0x000fe20003800000 */
[----:B------:R-:W-:Y:S05]  /*1850*/  @!P4 BRA `(.L_x_3176) ;  /* 0x000003600000c947 */ /* 0x000fea0003800000 */
[----:B------:R-:W-:Y:S01]  /*1860*/  ISETP.NE.U32.AND P0, PT, RZ, c[0x0][0x218], PT ;  /* 0x00008600ff007a0c */ /* 0x000fe20003f05070 */
[-CC-:B0-----:R-:W-:Y:S01]  /*1870*/  FFMA.FTZ R2, R86, R60.reuse, R61.reuse ;  /* 0x0000003c56027223 */ /* 0x181fe2000001003d */
[----:B------:R-:W-:Y:S01]  /*1880*/  LOP3.LUT P1, RZ, R69, 0xff00, RZ, 0xc0, !PT ;  /* 0x0000ff0045ff7812 */ /* 0x000fe2000782c0ff */
[----:B------:R-:W-:Y:S01]  /*1890*/  FFMA.FTZ R57, R93, R60, R61 ;  /* 0x0000003c5d397223 */ /* 0x000fe2000001003d */
[----:B------:R-:W-:Y:S01]  /*18a0*/  ISETP.NE.AND.EX P0, PT, RZ, c[0x0][0x21c], PT, P0 ;  /* 0x00008700ff007a0c */ /* 0x000fe20003f05300 */
[----:B------:R-:W-:Y:S02]  /*18b0*/  FADD.FTZ R3, R89, -R2 ;  /* 0x8000000259037221 */ /* 0x000fe40000010000 */
[----:B------:R-:W-:Y:S02]  /*18c0*/  FADD.FTZ R57, R92, -R57 ;  /* 0x800000395c397221 */ /* 0x000fe40000010000 */
[----:B------:R-:W-:-:S02]  /*18d0*/  FMUL.FTZ R56, R64, R3 ;  /* 0x0000000340387220 */ /* 0x000fc40000410000 */
[-CC-:B------:R-:W-:Y:S02]  /*18e0*/  FFMA.FTZ R3, R87, R60.reuse, R61.reuse ;  /* 0x0000003c57037223 */ /* 0x180fe4000001003d */
[----:B------:R-:W-:Y:S02]  /*18f0*/  FFMA.FTZ R61, R91, R60, R61 ;  /* 0x0000003c5b3d7223 */ /* 0x000fe4000001003d */
[----:B------:R-:W-:Y:S02]  /*1900*/  FMUL.FTZ R60, R64, R57 ;  /* 0x00000039403c7220 */ /* 0x000fe40000410000 */
[----:B------:R-:W-:Y:S02]  /*1910*/  @P0 FADD.FTZ R56, R49, R56 ;  /* 0x0000003831380221 */ /* 0x000fe40000010000 */
[----:B------:R-:W-:Y:S02]  /*1920*/  FADD.FTZ R61, R90, -R61 ;  /* 0x8000003d5a3d7221 */ /* 0x000fe40000010000 */
[----:B------:R-:W-:-:S02]  /*1930*/  FADD.FTZ R3, R88, -R3 ;  /* 0x8000000358037221 */ /* 0x000fc40000010000 */
[----:B------:R-:W-:Y:S02]  /*1940*/  FMUL.FTZ R2, R56, R97 ;  /* 0x0000006138027220 */ /* 0x000fe40000410000 */
[----:B------:R-:W-:Y:S02]  /*1950*/  @P0 FADD.FTZ R60, R51, R60 ;  /* 0x0000003c333c0221 */ /* 0x000fe40000010000 */
[C---:B------:R-:W-:Y:S02]  /*1960*/  FMUL.FTZ R61, R64.reuse, R61 ;  /* 0x0000003d403d7220 */ /* 0x040fe40000410000 */
[----:B------:R-:W-:Y:S02]  /*1970*/  FMUL.FTZ R57, R64, R3 ;  /* 0x0000000340397220 */ /* 0x000fe40000410000 */
[----:B------:R-:W-:Y:S02]  /*1980*/  FMUL.FTZ R2, R2, c[0x0][0x1e8] ;  /* 0x00007a0002027a20 */ /* 0x000fe40000410000 */
[----:B------:R-:W-:-:S02]  /*1990*/  FMUL.FTZ R3, R60, R97 ;  /* 0x000000613c037220 */ /* 0x000fc40000410000 */
[----:B------:R-:W-:Y:S01]  /*19a0*/  @P0 FADD.FTZ R61, R50, R61 ;  /* 0x0000003d323d0221 */ /* 0x000fe20000010000 */
[----:B------:R-:W-:Y:S01]  /*19b0*/  FSEL R2, R2, RZ, P1 ;  /* 0x000000ff02027208 */ /* 0x000fe20000800000 */
[----:B------:R-:W-:Y:S01]  /*19c0*/  FMUL.FTZ R58, R3, c[0x0][0x1e8] ;  /* 0x00007a00033a7a20 */ /* 0x000fe20000410000 */
[----:B------:R-:W-:Y:S01]  /*19d0*/  LOP3.LUT P1, RZ, R69, 0xff000000, RZ, 0xc0, !PT ;  /* 0xff00000045ff7812 */ /* 0x000fe2000782c0ff */
[-C--:B------:R-:W-:Y:S02]  /*19e0*/  FMUL.FTZ R3, R61, R97.reuse ;  /* 0x000000613d037220 */ /* 0x080fe40000410000 */
[----:B------:R-:W-:Y:S01]  /*19f0*/  @P0 FADD.FTZ R57, R48, R57 ;  /* 0x0000003930390221 */ /* 0x000fe20000010000 */
[----:B------:R-:W-:Y:S01]  /*1a00*/  FSEL R59, R58, RZ, P1 ;  /* 0x000000ff3a3b7208 */ /* 0x000fe20000800000 */
[----:B------:R-:W-:Y:S01]  /*1a10*/  FMUL.FTZ R3, R3, c[0x0][0x1e8] ;  /* 0x00007a0003037a20 */ /* 0x000fe20000410000 */
[----:B------:R-:W-:Y:S01]  /*1a20*/  LOP3.LUT P0, RZ, R69, 0xff0000, RZ, 0xc0, !PT ;  /* 0x00ff000045ff7812 */ /* 0x000fe2000780c0ff */
[----:B------:R-:W0:Y:S01]  /*1a30*/  F2F.BF16.F32 R2, R2 ;  /* 0x0000000200027304 */ /* 0x000e220000202000 */
[----:B------:R-:W-:Y:S01]  /*1a40*/  FMUL.FTZ R97, R57, R97 ;  /* 0x0000006139617220 */ /* 0x000fe20000410000 */
[----:B------:R-:W-:-:S02]  /*1a50*/  LOP3.LUT P1, RZ, R69, 0xff, RZ, 0xc0, !PT ;  /* 0x000000ff45ff7812 */ /* 0x000fc4000782c0ff */
[----:B------:R-:W-:Y:S01]  /*1a60*/  FSEL R58, R3, RZ, P0 ;  /* 0x000000ff033a7208 */ /* 0x000fe20000000000 */
[----:B------:R-:W-:Y:S01]  /*1a70*/  FMUL.FTZ R97, R97, c[0x0][0x1e8] ;  /* 0x00007a0061617a20 */ /* 0x000fe20000410000 */
[----:B------:R-:W-:Y:S02]  /*1a80*/  ISETP.NE.U32.AND P0, PT, RZ, c[0x0][0x258], PT ;  /* 0x00009600ff007a0c */ /* 0x000fe40003f05070 */
[----:B------:R-:W1:Y:S02]  /*1a90*/  F2F.BF16.F32 R59, R59 ;  /* 0x0000003b003b7304 */ /* 0x000e640000202000 */
[----:B------:R-:W-:Y:S02]  /*1aa0*/  FSEL R97, R97, RZ, P1 ;  /* 0x000000ff61617208 */ /* 0x000fe40000800000 */
[----:B------:R-:W-:-:S04]  /*1ab0*/  ISETP.NE.AND.EX P0, PT, RZ, c[0x0][0x25c], PT, P0 ;  /* 0x00009700ff007a0c */ /* 0x000fc80003f05300 */
[----:B------:R-:W2:Y:S01]  /*1ac0*/  F2F.BF16.F32 R58, R58 ;  /* 0x0000003a003a7304 */ /* 0x000ea20000202000 */
[----:B0-----:R-:W-:Y:S01]  /*1ad0*/  IMAD.WIDE.U32 R2, R2, 0x10000, RZ ;  /* 0x0001000002027825 */ /* 0x001fe200078e00ff */
[----:B------:R-:W-:Y:S02]  /*1ae0*/  SEL R52, R57, R52, P0 ;  /* 0x0000003439347207 */ /* 0x000fe40000000000 */
[----:B------:R-:W-:Y:S02]  /*1af0*/  SEL R53, R56, R53, P0 ;  /* 0x0000003538357207 */ /* 0x000fe40000000000 */
[----:B------:R-:W-:Y:S02]  /*1b00*/  SEL R54, R61, R54, P0 ;  /* 0x000000363d367207 */ /* 0x000fe40000000000 */
[----:B------:R-:W0:Y:S01]  /*1b10*/  F2F.BF16.F32 R97, R97 ;  /* 0x0000006100617304 */ /* 0x000e220000202000 */
[----:B-1----:R-:W-:Y:S02]  /*1b20*/  SHF.L.U32 R59, R59, 0x10, RZ ;  /* 0x000000103b3b7819 */ /* 0x002fe400000006ff */
[----:B------:R-:W-:-:S02]  /*1b30*/  @P0 MOV R57, 0x10 ;  /* 0x0000001000390802 */ /* 0x000fc40000000f00 */
[----:B------:R-:W-:Y:S02]  /*1b40*/  SEL R55, R60, R55, P0 ;  /* 0x000000373c377207 */ /* 0x000fe40000000000 */
[----:B--2---:R-:W-:Y:S01]  /*1b50*/  LOP3.LUT R3, R3, R59, R58, 0xfe, !PT ;  /* 0x0000003b03037212 */ /* 0x004fe200078efe3a */
[----:B------:R-:W-:Y:S01]  /*1b60*/  HFMA2.MMA R59, -RZ, RZ, 0, 4.76837158203125e-07 ;  /* 0x00000008ff3b7435 */ /* 0x000fe200000001ff */
[----:B------:R-:W-:-:S05]  /*1b70*/  @P0 IMAD.WIDE.U32 R56, R0, R57, c[0x0][0x258] ;  /* 0x0000960000380625 */ /* 0x000fca00078e0039 */
[----:B------:R1:W-:Y:S01]  /*1b80*/  @P0 STG.E.128 [R56.64], R52 ;  /* 0x0000003438000986 */ /* 0x0003e2000c101d04 */
[----:B0-----:R-:W-:-:S03]  /*1b90*/  LOP3.LUT R2, R2, R97, RZ, 0xfc, !PT ;  /* 0x0000006102027212 */ /* 0x001fc600078efcff */
[----:B------:R-:W-:-:S05]  /*1ba0*/  IMAD.WIDE.U32 R58, R0, R59, c[0x0][0x248] ;  /* 0x00009200003a7625 */ /* 0x000fca00078e003b */
[----:B------:R1:W-:Y:S02]  /*1bb0*/  STG.E.64 [R58.64], R2 ;  /* 0x000000023a007986 */ /* 0x0003e4000c101b04 */
.L_x_3176:
[----:B------:R-:W-:Y:S05]  /*1bc0*/  BSYNC B0 ;  /* 0x0000000000007941 */ /* 0x000fea0003800000 */
.L_x_3175:
[----:B------:R-:W-:Y:S02]  /*1bd0*/  IADD3 R66, R66, c[0x0][0x160], RZ ;  /* 0x0000580042427a10 */ /* 0x000fe40007ffe0ff */
[----:B------:R-:W-:Y:S02]  /*1be0*/  LOP3.LUT P1, RZ, R65, 0xff, RZ, 0xc0, !PT ;  /* 0x000000ff41ff7812 */ /* 0x000fe4000782c0ff */
[----:B------:R-:W-:Y:S02]  /*1bf0*/  ISETP.GE.AND P0, PT, R66, c[0x0][0x164], PT ;  /* 0x0000590042007a0c */ /* 0x000fe40003f06270 */
[----:B------:R-:W-:-:S11]  /*1c00*/  SEL R65, RZ, 0x1, P1 ;  /* 0x00000001ff417807 */ /* 0x000fd60000800000 */
[----:B01----:R-:W-:Y:S01]  /*1c10*/  @P0 CALL.REL.NOINC `(.L_x_3162) ;  /* 0x0000001000000944 */ /* 0x003fe20003c00000 */
[----:B------:R-:W-:Y:S05]  /*1c20*/  BRA `(.L_x_3177) ;  /* 0xffffe67000007947 */ /* 0x000fea000383ffff */
.L_x_3162:
        /* <DEDUP_REMOVED lines=25> */
.L_x_3169:
[----:B------:R-:W-:Y:S02]  /*1dc0*/  MOV R57, R61 ;  /* 0x0000003d00397202 */ /* 0x000fe40000000f00 */
[----:B------:R-:W-:Y:S02]  /*1dd0*/  MOV R100, 0x10 ;  /* 0x0000001000647802 */ /* 0x000fe40000000f00 */
[----:B------:R-:W-:-:S02]  /*1de0*/  MOV R59, 0x1f ;  /* 0x0000001f003b7802 */ /* 0x000fc40000000f00 */
[----:B------:R-:W-:Y:S02]  /*1df0*/  MOV R102, 0xffffffff ;  /* 0xffffffff00667802 */ /* 0x000fe40000000f00 */
[----:B------:R-:W-:Y:S02]  /*1e00*/  MOV R2, 0x1e20 ;  /* 0x00001e2000027802 */ /* 0x000fe40000000f00 */
[----:B------:R-:W-:Y:S05]  /*1e10*/  CALL.REL.NOINC `($__internal_88_$__cuda_sm70_shflsync_down_p) ;  /* 0x0000046000007944 */ /* 0x000fea0003c00000 */
[----:B-1----:R-:W-:Y:S01]  /*1e20*/  MOV R56, R57 ;  /* 0x0000003900387202 */ /* 0x002fe20000000f00 */
[----:B0-----:R-:W-:Y:S05]  /*1e30*/  BRA `(.L_x_3178) ;  /* 0xfffff05000007947 */ /* 0x001fea000383ffff */
.L_x_3170:
[----:B------:R-:W-:Y:S01]  /*1e40*/  HFMA2.MMA R100, -RZ, RZ, 0, 9.5367431640625e-07 ;  /* 0x00000010ff647435 */ /* 0x000fe200000001ff */
[----:B------:R-:W-:Y:S01]  /*1e50*/  IMAD.MOV.U32 R57, RZ, RZ, R96 ;  /* 0x000000ffff397224 */ /* 0x000fe200078e0060 */
[----:B------:R-:W-:Y:S02]  /*1e60*/  MOV R59, 0x1f ;  /* 0x0000001f003b7802 */ /* 0x000fe40000000f00 */
[----:B------:R-:W-:Y:S02]  /*1e70*/  MOV R102, 0xffffffff ;  /* 0xffffffff00667802 */ /* 0x000fe40000000f00 */
[----:B------:R-:W-:Y:S02]  /*1e80*/  MOV R2, 0x1ea0 ;  /* 0x00001ea000027802 */ /* 0x000fe40000000f00 */
[----:B01----:R-:W-:Y:S05]  /*1e90*/  CALL.REL.NOINC `($__internal_88_$__cuda_sm70_shflsync_down_p) ;  /* 0x000003e000007944 */ /* 0x003fea0003c00000 */
[----:B------:R-:W-:Y:S01]  /*1ea0*/  FADD.FTZ R61, R56, R61 ;  /* 0x0000003d383d7221 */ /* 0x000fe20000010000 */
[----:B0-----:R-:W-:Y:S01]  /*1eb0*/  HFMA2.MMA R100, -RZ, RZ, 0, 4.76837158203125e-07 ;  /* 0x00000008ff647435 */ /* 0x001fe200000001ff */
[----:B-1----:R-:W-:Y:S01]  /*1ec0*/  FADD.FTZ R96, R96, R57 ;  /* 0x0000003960607221 */ /* 0x002fe20000010000 */
[----:B------:R-:W-:Y:S01]  /*1ed0*/  MOV R59, 0x1f ;  /* 0x0000001f003b7802 */ /* 0x000fe20000000f00 */
[----:B------:R-:W-:Y:S01]  /*1ee0*/  IMAD.MOV.U32 R57, RZ, RZ, R61 ;  /* 0x000000ffff397224 */ /* 0x000fe200078e003d */
[----:B------:R-:W-:-:S02]  /*1ef0*/  MOV R102, 0xffffffff ;  /* 0xffffffff00667802 */ /* 0x000fc40000000f00 */
[----:B------:R-:W-:Y:S02]  /*1f00*/  MOV R2, 0x1f20 ;  /* 0x00001f2000027802 */ /* 0x000fe40000000f00 */
[----:B------:R-:W-:Y:S05]  /*1f10*/  CALL.REL.NOINC `($__internal_88_$__cuda_sm70_shflsync_down_p) ;  /* 0x0000036000007944 */ /* 0x000fea0003c00000 */
[----:B0-----:R-:W-:Y:S01]  /*1f20*/  HFMA2.MMA R100, -RZ, RZ, 0, 4.76837158203125e-07 ;  /* 0x00000008ff647435 */ /* 0x001fe200000001ff */
[----:B-1----:R-:W-:Y:S02]  /*1f30*/  MOV R56, R57 ;  /* 0x0000003900387202 */ /* 0x002fe40000000f00 */
[----:B------:R-:W-:Y:S02]  /*1f40*/  MOV R57, R96 ;  /* 0x0000006000397202 */ /* 0x000fe40000000f00 */
[----:B------:R-:W-:Y:S02]  /*1f50*/  MOV R59, 0x1f ;  /* 0x0000001f003b7802 */ /* 0x000fe40000000f00 */
[----:B------:R-:W-:Y:S02]  /*1f60*/  MOV R102, 0xffffffff ;  /* 0xffffffff00667802 */ /* 0x000fe40000000f00 */
[----:B------:R-:W-:Y:S02]  /*1f70*/  MOV R2, 0x1f90 ;  /* 0x00001f9000027802 */ /* 0x000fe40000000f00 */
[----:B------:R-:W-:Y:S05]  /*1f80*/  CALL.REL.NOINC `($__internal_88_$__cuda_sm70_shflsync_down_p) ;  /* 0x000002f000007944 */ /* 0x000fea0003c00000 */
[----:B------:R-:W-:Y:S01]  /*1f90*/  FADD.FTZ R61, R56, R61 ;  /* 0x0000003d383d7221 */ /* 0x000fe20000010000 */
[----:B0-----:R-:W-:Y:S01]  /*1fa0*/  HFMA2.MMA R100, -RZ, RZ, 0, 2.384185791015625e-07 ;  /* 0x00000004ff647435 */ /* 0x001fe200000001ff */
[----:B-1----:R-:W-:Y:S01]  /*1fb0*/  FADD.FTZ R96, R96, R57 ;  /* 0x0000003960607221 */ /* 0x002fe20000010000 */
[----:B------:R-:W-:Y:S01]  /*1fc0*/  MOV R102, 0xffffffff ;  /* 0xffffffff00667802 */ /* 0x000fe20000000f00 */
[----:B------:R-:W-:Y:S01]  /*1fd0*/  IMAD.MOV.U32 R59, RZ, RZ, 0x1f ;  /* 0x0000001fff3b7424 */ /* 0x000fe200078e00ff */
[----:B------:R-:W-:-:S02]  /*1fe0*/  MOV R57, R61 ;  /* 0x0000003d00397202 */ /* 0x000fc40000000f00 */
[----:B------:R-:W-:Y:S02]  /*1ff0*/  MOV R2, 0x2010 ;  /* 0x0000201000027802 */ /* 0x000fe40000000f00 */
[----:B------:R-:W-:Y:S05]  /*2000*/  CALL.REL.NOINC `($__internal_88_$__cuda_sm70_shflsync_down_p) ;  /* 0x0000027000007944 */ /* 0x000fea0003c00000 */
[----:B0-----:R-:W-:Y:S01]  /*2010*/  HFMA2.MMA R100, -RZ, RZ, 0, 2.384185791015625e-07 ;  /* 0x00000004ff647435 */ /* 0x001fe200000001ff */
[----:B-1----:R-:W-:Y:S01]  /*2020*/  MOV R56, R57 ;  /* 0x0000003900387202 */ /* 0x002fe20000000f00 */
[----:B------:R-:W-:Y:S01]  /*2030*/  IMAD.MOV.U32 R102, RZ, RZ, -0x1 ;  /* 0xffffffffff667424 */ /* 0x000fe200078e00ff */
[----:B------:R-:W-:Y:S02]  /*2040*/  MOV R57, R96 ;  /* 0x0000006000397202 */ /* 0x000fe40000000f00 */
[----:B------:R-:W-:Y:S02]  /*2050*/  MOV R59, 0x1f ;  /* 0x0000001f003b7802 */ /* 0x000fe40000000f00 */
[----:B------:R-:W-:Y:S02]  /*2060*/  MOV R2, 0x2080 ;  /* 0x0000208000027802 */ /* 0x000fe40000000f00 */
[----:B------:R-:W-:Y:S05]  /*2070*/  CALL.REL.NOINC `($__internal_88_$__cuda_sm70_shflsync_down_p) ;  /* 0x0000020000007944 */ /* 0x000fea0003c00000 */
[----:B------:R-:W-:Y:S01]  /*2080*/  FADD.FTZ R61, R56, R61 ;  /* 0x0000003d383d7221 */ /* 0x000fe20000010000 */
[----:B0-----:R-:W-:Y:S01]  /*2090*/  HFMA2.MMA R100, -RZ, RZ, 0, 1.1920928955078125e-07 ;  /* 0x00000002ff647435 */ /* 0x001fe200000001ff */
[----:B-1----:R-:W-:Y:S01]  /*20a0*/  FADD.FTZ R62, R96, R57 ;  /* 0x00000039603e7221 */ /* 0x002fe20000010000 */
[----:B------:R-:W-:-:S02]  /*20b0*/  MOV R59, 0x1f ;  /* 0x0000001f003b7802 */ /* 0x000fc40000000f00 */
[----:B------:R-:W-:Y:S02]  /*20c0*/  MOV R102, 0xffffffff ;  /* 0xffffffff00667802 */ /* 0x000fe40000000f00 */
[----:B------:R-:W-:Y:S02]  /*20d0*/  MOV R57, R61 ;  /* 0x0000003d00397202 */ /* 0x000fe40000000f00 */
[----:B------:R-:W-:Y:S02]  /*20e0*/  MOV R2, 0x2100 ;  /* 0x0000210000027802 */ /* 0x000fe40000000f00 */
[----:B------:R-:W-:Y:S05]  /*20f0*/  CALL.REL.NOINC `($__internal_88_$__cuda_sm70_shflsync_down_p) ;  /* 0x0000018000007944 */ /* 0x000fea0003c00000 */
[----:B0-----:R-:W-:Y:S01]  /*2100*/  HFMA2.MMA R59, -RZ, RZ, 0, 1.847743988037109375e-06 ;  /* 0x0000001fff3b7435 */ /* 0x001fe200000001ff */
[----:B-1----:R-:W-:Y:S01]  /*2110*/  MOV R56, R57 ;  /* 0x0000003900387202 */ /* 0x002fe20000000f00 */
[----:B------:R-:W-:Y:S01]  /*2120*/  IMAD.MOV.U32 R100, RZ, RZ, 0x2 ;  /* 0x00000002ff647424 */ /* 0x000fe200078e00ff */
[----:B------:R-:W-:Y:S02]  /*2130*/  MOV R57, R62 ;  /* 0x0000003e00397202 */ /* 0x000fe40000000f00 */
[----:B------:R-:W-:Y:S02]  /*2140*/  MOV R102, 0xffffffff ;  /* 0xffffffff00667802 */ /* 0x000fe40000000f00 */
[----:B------:R-:W-:-:S02]  /*2150*/  MOV R2, 0x2170 ;  /* 0x0000217000027802 */ /* 0x000fc40000000f00 */
[----:B------:R-:W-:Y:S05]  /*2160*/  CALL.REL.NOINC `($__internal_88_$__cuda_sm70_shflsync_down_p) ;  /* 0x0000011000007944 */ /* 0x000fea0003c00000 */
[----:B------:R-:W-:Y:S01]  /*2170*/  FADD.FTZ R58, R56, R61 ;  /* 0x0000003d383a7221 */ /* 0x000fe20000010000 */
[----:B0-----:R-:W-:Y:S01]  /*2180*/  HFMA2.MMA R100, -RZ, RZ, 0, 5.9604644775390625e-08 ;  /* 0x00000001ff647435 */ /* 0x001fe200000001ff */
[----:B-1----:R-:W-:Y:S01]  /*2190*/  FADD.FTZ R62, R62, R57 ;  /* 0x000000393e3e7221 */ /* 0x002fe20000010000 */
[----:B------:R-:W-:-:S02]  /*21a0*/  MOV R59, 0x1f ;  /* 0x0000001f003b7802 */ /* 0x000fc40000000f00 */
[----:B------:R-:W-:Y:S02]  /*21b0*/  MOV R102, 0xffffffff ;  /* 0xffffffff00667802 */ /* 0x000fe40000000f00 */
[----:B------:R-:W-:Y:S02]  /*21c0*/  MOV R57, R58 ;  /* 0x0000003a00397202 */ /* 0x000fe40000000f00 */
[----:B------:R-:W-:Y:S02]  /*21d0*/  MOV R2, 0x21f0 ;  /* 0x000021f000027802 */ /* 0x000fe40000000f00 */
[----:B------:R-:W-:Y:S05]  /*21e0*/  CALL.REL.NOINC `($__internal_88_$__cuda_sm70_shflsync_down_p) ;  /* 0x0000009000007944 */ /* 0x000fea0003c00000 */
[----:B0-----:R-:W-:Y:S01]  /*21f0*/  HFMA2.MMA R100, -RZ, RZ, 0, 5.9604644775390625e-08 ;  /* 0x00000001ff647435 */ /* 0x001fe200000001ff */
[----:B-1----:R-:W-:Y:S01]  /*2200*/  IMAD.MOV.U32 R61, RZ, RZ, R57 ;  /* 0x000000ffff3d7224 */ /* 0x002fe200078e0039 */
[----:B------:R-:W-:Y:S02]  /*2210*/  MOV R57, R62 ;  /* 0x0000003e00397202 */ /* 0x000fe40000000f00 */
[----:B------:R-:W-:Y:S02]  /*2220*/  MOV R59, 0x1f ;  /* 0x0000001f003b7802 */ /* 0x000fe40000000f00 */
[----:B------:R-:W-:-:S02]  /*2230*/  MOV R102, 0xffffffff ;  /* 0xffffffff00667802 */ /* 0x000fc40000000f00 */
[----:B------:R-:W-:Y:S02]  /*2240*/  MOV R2, 0x2260 ;  /* 0x0000226000027802 */ /* 0x000fe40000000f00 */
[----:B------:R-:W-:Y:S05]  /*2250*/  CALL.REL.NOINC `($__internal_88_$__cuda_sm70_shflsync_down_p) ;  /* 0x0000002000007944 */ /* 0x000fea0003c00000 */
[----:B-1----:R-:W-:Y:S01]  /*2260*/  MOV R3, R57 ;  /* 0x0000003900037202 */ /* 0x002fe20000000f00 */
[----:B0-----:R-:W-:Y:S05]  /*2270*/  BRA `(.L_x_3179) ;  /* 0xffffed3000007947 */ /* 0x001fea000383ffff */
        .weak           $__internal_88_$__cuda_sm70_shflsync_down_p
        .type           $__internal_88_$__cuda_sm70_shflsync_down_p,@function
        .size           $__internal_88_$__cuda_sm70_shflsync_down_p,(.L_x_6737 - $__internal_88_$__cuda_sm70_shflsync_down_p)
$__internal_88_$__cuda_sm70_shflsync_down_p:
[----:B------:R-:W-:Y:S01]  /*2280*/  HFMA2.MMA R3, -RZ, RZ, 0, 0 ;  /* 0x00000000ff037435 */ /* 0x000fe200000001ff */
[----:B------:R-:W-:Y:S04]  /*2290*/  WARPSYNC R102 ;  /* 0x0000006600007348 */ /* 0x000fe80003800000 */
[----:B------:R0:W1:Y:S01]  /*22a0*/  SHFL.DOWN PT, R57, R57, R100, R59 ;  /* 0x0800006439397389 */ /* 0x00006200000e003b */
[----:B------:R-:W-:Y:S05]  /*22b0*/  RET.REL.NODEC R2 `(_ZN10layer_norm13ln_bwd_kernelINS_13Kernel_traitsIf13__nv_bfloat16fS2_fjLj1536ELj1ELj1ELj4ELj8ENS_18Kernel_traits_baseILj1536EfS2_fS2_fjLj128EEEEELb1ELb0ELb0ELb0EEEvNS_9BwdParamsE) ;  /* 0xffffdd4002007950 */ /* 0x000fea0003c3ffff */
.L_x_3180:
        /* <DEDUP_REMOVED lines=12> */
.L_x_6737:


//--------------------- .text._ZN10layer_norm13ln_bwd_kernelINS_13Kernel_traitsIf13__nv_bfloat16fS2_fjLj1536ELj1ELj1ELj4ELj8ENS_18Kernel_traits_baseILj1536EfS2_fS2_fjLj128EEEEELb1ELb0ELb0ELb1EEEvNS_9BwdParamsE --------------------------
	.section	.text._ZN10layer_norm13ln_bwd_kernelINS_13Kernel_traitsIf13__nv_bfloat16fS2_fjLj1536ELj1ELj1ELj4ELj8ENS_18Kernel_traits_baseILj1536EfS2_fS2_fjLj128EEEEELb1ELb0ELb0ELb1EEEvNS_9BwdParamsE,"ax",@progbits
	.sectioninfo	@"SHI_REGISTERS=107"
	.align	128
        .global         _ZN10layer_norm13ln_bwd_kernelINS_13Kernel_traitsIf13__nv_bfloat16fS2_fjLj1536ELj1ELj1ELj4ELj8ENS_18Kernel_traits_baseILj1536EfS2_fS2_fjLj128EEEEELb1ELb0ELb0ELb1EEEvNS_9BwdParamsE
        .type           _ZN10layer_norm13ln_bwd_kernelINS_13Kernel_traitsIf13__nv_bfloat16fS2_fjLj1536ELj1ELj1ELj4ELj8ENS_18Kernel_traits_baseILj1536EfS2_fS2_fjLj128EEEEELb1ELb0ELb0ELb1EEEvNS_9BwdParamsE,@function
        .size           _ZN10layer_norm13ln_bwd_kernelINS_13Kernel_traitsIf13__nv_bfloat16fS2_fjLj1536ELj1ELj1ELj4ELj8ENS_18Kernel_traits_baseILj1536EfS2_fS2_fjLj128EEEEELb1ELb0ELb0ELb1EEEvNS_9BwdParamsE,(.L_x_6738 - _ZN10layer_norm13ln_bwd_kernelINS_13Kernel_traitsIf13__nv_bfloat16fS2_fjLj1536ELj1ELj1ELj4ELj8ENS_18Kernel_traits_baseILj1536EfS2_fS2_fjLj128EEEEELb1ELb0ELb0ELb1EEEvNS_9BwdParamsE)
        .other          _ZN10layer_norm13ln_bwd_kernelINS_13Kernel_traitsIf13__nv_bfloat16fS2_fjLj1536ELj1ELj1ELj4ELj8ENS_18Kernel_traits_baseILj1536EfS2_fS2_fjLj128EEEEELb1ELb0ELb0ELb1EEEvNS_9BwdParamsE,@"STO_CUDA_ENTRY STV_DEFAULT"
_ZN10layer_norm13ln_bwd_kernelINS_13Kernel_traitsIf13__nv_bfloat16fS2_fjLj1536ELj1ELj1ELj4ELj8ENS_18Kernel_traits_baseILj1536EfS2_fS2_fjLj128EEEEELb1ELb0ELb0ELb1EEEvNS_9BwdParamsE:
.text._ZN10layer_norm13ln_bwd_kernelINS_13Kernel_traitsIf13__nv_bfloat16fS2_fjLj1536ELj1ELj1ELj4ELj8ENS_18Kernel_traits_baseILj1536EfS2_fS2_fjLj128EEEEELb1ELb0ELb0ELb1EEEvNS_9BwdParamsE:
        /* <DEDUP_REMOVED lines=23> */
.L_x_3181:
[----:B------:R-:W-:-:S10]  /*0170*/  HFMA2.MMA R3, -RZ, RZ, 0, 9.5367431640625e-07 ;  /* 0x00000010ff037435 */ /* 0x000fd400000001ff */
[----:B------:R-:W-:-:S05]  /*0180*/  IMAD.WIDE.U32 R2, R58, R3, c[0x0][0x1b0] ;  /* 0x00006c003a027625 */ /* 0x000fca00078e0003 */
[----:B------:R0:W5:Y:S04]  /*0190*/  LDG.E.128 R12, [R2.64] ;  /* 0x00000004020c7981 */ /* 0x000168000c1e1d00 */
[----:B------:R0:W5:Y:S04]  /*01a0*/  LDG.E.128 R8, [R2.64+0x800] ;  /* 0x0008000402087981 */ /* 0x000168000c1e1d00 */
[----:B------:R0:W5:Y:S01]  /*01b0*/  LDG.E.128 R4, [R2.64+0x1000] ;  /* 0x0010000402047981 */ /* 0x000162000c1e1d00 */
[----:B------:R-:W-:Y:S01]  /*01c0*/  SHF.R.U32.HI R85, RZ, 0x5, R92 ;  /* 0x00000005ff557819 */ /* 0x000fe2000001165c */
[----:B------:R-:W-:Y:S01]  /*01d0*/  HFMA2.MMA R84, -RZ, RZ, 0, 0 ;  /* 0x00000000ff547435 */ /* 0x000fe200000001ff */
[----:B------:R-:W-:Y:S01]  /*01e0*/  MOV R0, 0x1 ;  /* 0x0000000100007802 */ /* 0x000fe20000000f00 */
[----:B------:R-:W-:Y:S01]  /*01f0*/  IMAD.MOV.U32 R61, RZ, RZ, RZ ;  /* 0x000000ffff3d7224 */ /* 0x000fe200078e00ff */
[----:B------:R-:W-:Y:S01]  /*0200*/  IADD3 R60, R59, 0x4, RZ ;  /* 0x000000043b3c7810 */ /* 0x000fe20007ffe0ff */
        /* <DEDUP_REMOVED lines=11> */
[----:B0-----:R-:W-:-:S02]  /*02c0*/  LOP3.LUT R85, R85, 0x3, RZ, 0xc0, !PT ;  /* 0x0000000355557812 */ /* 0x001fc400078ec0ff */
.L_x_3186:
[----:B------:R-:W-:Y:S01]  /*02d0*/  IMAD R2, R87, c[0x0][0x168], RZ ;  /* 0x00005a0057027a24 */ /* 0x000fe200078e02ff */
[----:B------:R-:W-:-:S02]  /*02e0*/  MOV R90, 0x4 ;  /* 0x00000004005a7802 */ /* 0x000fc40000000f00 */
[----:B------:R-:W-:Y:S02]  /*02f0*/  MOV R47, 0x8 ;  /* 0x00000008002f7802 */ /* 0x000fe40000000f00 */
[----:B------:R-:W-:Y:S01]  /*0300*/  SHF.R.S32.HI R3, RZ, 0x1f, R2 ;  /* 0x0000001fff037819 */ /* 0x000fe20000011402 */
[----:B------:R-:W-:-:S03]  /*0310*/  IMAD.WIDE R36, R87, R90, c[0x0][0x1a0] ;  /* 0x0000680057247625 */ /* 0x000fc600078e025a */
[----:B------:R-:W-:Y:S02]  /*0320*/  LEA.HI R3, R3, R2, RZ, 0x2 ;  /* 0x0000000203037211 */ /* 0x000fe400078f10ff */
[----:B------:R0:W2:Y:S02]  /*0330*/  LDG.E R98, [R36.64] ;  /* 0x0000000424627981 */ /* 0x0000a4000c1e1900 */
[----:B------:R-:W-:-:S04]  /*0340*/  LEA.HI.SX32 R89, R3, R58, 0x1e ;  /* 0x0000003a03597211 */ /* 0x000fc800078ff2ff */
[C---:B------:R-:W-:Y:S01]  /*0350*/  LEA R32, P0, R89.reuse, c[0x0][0x188], 0x4 ;  /* 0x0000620059207a11 */ /* 0x040fe200078020ff */
[CC--:B------:R-:W-:Y:S01]  /*0360*/  IMAD.WIDE.U32 R2, R89.reuse, R47.reuse, c[0x0][0x208] ;  /* 0x0000820059027625 */ /* 0x0c0fe200078e002f */
[C---:B------:R-:W-:Y:S02]  /*0370*/  IADD3 R88, R89.reuse, 0x80, RZ ;  /* 0x0000008059587810 */ /* 0x040fe40007ffe0ff */
[C---:B------:R-:W-:Y:S02]  /*0380*/  LEA.HI.X R33, R89.reuse, c[0x0][0x18c], RZ, 0x4, P0 ;  /* 0x0000630059217a11 */ /* 0x040fe400000f24ff */
[----:B------:R-:W-:Y:S01]  /*0390*/  IADD3 R86, R89, 0x100, RZ ;  /* 0x0000010059567810 */ /* 0x000fe20007ffe0ff */
[----:B------:R-:W3:Y:S01]  /*03a0*/  LDG.E.64 R2, [R2.64] ;  /* 0x0000000402027981 */ /* 0x000ee2000c1e1b00 */
[C---:B------:R-:W-:Y:S01]  /*03b0*/  LEA R38, P0, R88.reuse, c[0x0][0x188], 0x4 ;  /* 0x0000620058267a11 */ /* 0x040fe200078020ff */
[CC--:B------:R-:W-:Y:S02]  /*03c0*/  IMAD.WIDE.U32 R44, R88.reuse, R47.reuse, c[0x0][0x208] ;  /* 0x00008200582c7625 */ /* 0x0c0fe400078e002f */
[----:B------:R-:W4:Y:S01]  /*03d0*/  LDG.E.128 R32, [R32.64] ;  /* 0x0000000420207981 */ /* 0x000f22000c1e1d00 */
[----:B------:R-:W-:Y:S01]  /*03e0*/  LEA.HI.X R39, R88, c[0x0][0x18c], RZ, 0x4, P0 ;  /* 0x0000630058277a11 */ /* 0x000fe200000f24ff */
[C---:B------:R-:W-:Y:S01]  /*03f0*/  IMAD.WIDE.U32 R46, R86.reuse, R47, c[0x0][0x208] ;  /* 0x00008200562e7625 */ /* 0x040fe200078e002f */
[C---:B------:R-:W-:Y:S01]  /*0400*/  LEA R40, P0, R86.reuse, c[0x0][0x188], 0x4 ;  /* 0x0000620056287a11 */ /* 0x040fe200078020ff */
[----:B------:R-:W4:Y:S02]  /*0410*/  LDG.E.64 R44, [R44.64] ;  /* 0x000000042c2c7981 */ /* 0x000f24000c1e1b00 */
[----:B------:R-:W-:Y:S01]  /*0420*/  IMAD.WIDE R90, R87, R90, c[0x0][0x1a8] ;  /* 0x00006a00575a7625 */ /* 0x000fe200078e025a */
[----:B------:R-:W-:Y:S01]  /*0430*/  LEA.HI.X R41, R86, c[0x0][0x18c], RZ, 0x4, P0 ;  /* 0x0000630056297a11 */ /* 0x000fe200000f24ff */
[----:B------:R-:W4:Y:S04]  /*0440*/  LDG.E.64 R46, [R46.64] ;  /* 0x000000042e2e7981 */ /* 0x000f28000c1e1b00 */
[----:B------:R1:W4:Y:S04]  /*0450*/  LDG.E R90, [R90.64] ;  /* 0x000000045a5a7981 */ /* 0x000328000c1e1900 */
[----:B0-----:R-:W4:Y:S04]  /*0460*/  LDG.E.128 R36, [R38.64] ;  /* 0x0000000426247981 */ /* 0x001f28000c1e1d00 */
[----:B------:R-:W4:Y:S01]  /*0470*/  LDG.E.128 R40, [R40.64] ;  /* 0x0000000428287981 */ /* 0x000f22000c1e1d00 */
        /* <DEDUP_REMOVED lines=13> */
[----:B-1---5:R3:W5:Y:S01]  /*0550*/  LDG.E R91, [R94.64] ;  /* 0x000000045e5b7981 */ /* 0x022762000c1e1900 */
        /* <DEDUP_REMOVED lines=14> */
[----:B--2---:R-:W-:Y:S01]  /*0640*/  FSEL R102, R98, RZ, !P1 ;  /* 0x000000ff62667208 */ /* 0x004fe20004800000 */
[----:B---3--:R-:W-:Y:S01]  /*0650*/  IMAD.MOV.U32 R94, RZ, RZ, R3 ;  /* 0x000000ffff5e7224 */ /* 0x008fe200078e0003 */
[----:B-1----:R-:W-:-:S03]  /*0660*/  MOV R57, R2 ;  /* 0x0000000200397202 */ /* 0x002fc60000000f00 */
[----:B----4-:R-:W-:Y:S01]  /*0670*/  FADD.FTZ R53, -R102, R34 ;  /* 0x0000002266357221 */ /* 0x010fe20000010100 */
[----:B------:R-:W-:Y:S01]  /*0680*/  SHF.R.U64 R100, R2, 0x10, R3 ;  /* 0x0000001002647819 */ /* 0x000fe20000001203 */
[C---:B0-----:R-:W-:Y:S01]  /*0690*/  FADD.FTZ R49, -R102.reuse, R32 ;  /* 0x0000002066317221 */ /* 0x041fe20000010100 */
[----:B------:R-:W-:Y:S01]  /*06a0*/  PRMT R94, RZ, 0x5410, R94 ;  /* 0x00005410ff5e7816 */ /* 0x000fe2000000005e */
[----:B------:R-:W-:Y:S01]  /*06b0*/  FADD.FTZ R51, -R102, R33 ;  /* 0x0000002166337221 */ /* 0x000fe20000010100 */
[----:B------:R-:W-:Y:S02]  /*06c0*/  MOV R2, R44 ;  /* 0x0000002c00027202 */ /* 0x000fe40000000f00 */
[----:B------:R-:W-:Y:S02]  /*06d0*/  SHF.R.U64 R54, R44, 0x10, R45 ;  /* 0x000000102c367819 */ /* 0x000fe4000000122d */
[----:B------:R-:W-:Y:S02]  /*06e0*/  MOV R34, R46 ;  /* 0x0000002e00227202 */ /* 0x000fe40000000f00 */
[----:B------:R-:W-:Y:S01]  /*06f0*/  SHF.R.U64 R96, R46, 0x10, R47 ;  /* 0x000000102e607819 */ /* 0x000fe2000000122f */
[----:B------:R-:W-:Y:S01]  /*0700*/  FMUL.FTZ R46, R90, R53 ;  /* 0x000000355a2e7220 */ /* 0x000fe20000410000 */
[----:B------:R-:W-:-:S02]  /*0710*/  MOV R32, R45 ;  /* 0x0000002d00207202 */ /* 0x000fc40000000f00 */
[----:B------:R-:W-:Y:S01]  /*0720*/  SHF.R.U32.HI R44, RZ, 0x10, R45 ;  /* 0x00000010ff2c7819 */ /* 0x000fe2000001162d */
[C---:B------:R-:W-:Y:S01]  /*0730*/  FADD.FTZ R45, -R102.reuse, R36 ;  /* 0x00000024662d7221 */ /* 0x040fe20000010100 */
[----:B------:R-:W-:Y:S01]  /*0740*/  PRMT R57, RZ, 0x5410, R57 ;  /* 0x00005410ff397816 */ /* 0x000fe20000000039 */
[C---:B------:R-:W-:Y:S01]  /*0750*/  FADD.FTZ R55, -R102.reuse, R35 ;  /* 0x0000002366377221 */ /* 0x040fe20000010100 */
[----:B------:R-:W-:Y:S01]  /*0760*/  MOV R36, R47 ;  /* 0x0000002f00247202 */ /* 0x000fe20000000f00 */
[C---:B------:R-:W-:Y:S01]  /*0770*/  FADD.FTZ R33, -R102.reuse, R42 ;  /* 0x0000002a66217221 */ /* 0x040fe20000010100 */
[----:B------:R-:W-:Y:S01]  /*0780*/  SHF.R.U32.HI R101, RZ, 0x10, R47 ;  /* 0x00000010ff657819 */ /* 0x000fe2000001162f */
[C---:B------:R-:W-:Y:S01]  /*0790*/  FADD.FTZ R95, -R102.reuse, R37 ;  /* 0x00000025665f7221 */ /* 0x040fe20000010100 */
[----:B------:R-:W-:Y:S01]  /*07a0*/  PRMT R52, RZ, 0x5410, R100 ;  /* 0x00005410ff347816 */ /* 0x000fe20000000064 */
[----:B------:R-:W-:Y:S01]  /*07b0*/  FADD.FTZ R99, -R102, R38 ;  /* 0x0000002666637221 */ /* 0x000fe20000010100 */
[----:B------:R-:W-:Y:S01]  /*07c0*/  PRMT R2, RZ, 0x5410, R2 ;  /* 0x00005410ff027816 */ /* 0x000fe20000000002 */
[C---:B------:R-:W-:Y:S01]  /*07d0*/  FMUL.FTZ R42, R90.reuse, R49 ;  /* 0x000000315a2a7220 */ /* 0x040fe20000410000 */
[----:B------:R-:W-:Y:S01]  /*07e0*/  SHF.R.U32.HI R98, RZ, 0x10, R3 ;  /* 0x00000010ff627819 */ /* 0x000fe20000011603 */
[----:B------:R-:W-:-:S02]  /*07f0*/  FMUL.FTZ R47, R90, R51 ;  /* 0x000000335a2f7220 */ /* 0x000fc40000410000 */
[----:B------:R-:W-:Y:S02]  /*0800*/  FADD.FTZ R69, R94, R69 ;  /* 0x000000455e457221 */ /* 0x000fe40000010000 */
[-C--:B------:R-:W-:Y:S02]  /*0810*/  FFMA.FTZ R81, R46, R94.reuse, R81 ;  /* 0x0000005e2e517223 */ /* 0x080fe40000010051 */
[----:B------:R-:W-:Y:S02]  /*0820*/  FMUL.FTZ R53, R14, R94 ;  /* 0x0000005e0e357220 */ /* 0x000fe40000410000 */
[----:B------:R-:W-:Y:S02]  /*0830*/  FMUL.FTZ R49, R12, R57 ;  /* 0x000000390c317220 */ /* 0x000fe40000410000 */
[----:B------:R-:W-:Y:S01]  /*0840*/  FMUL.FTZ R94, R90, R45 ;  /* 0x0000002d5a5e7220 */ /* 0x000fe20000410000 */
[----:B------:R-:W-:Y:S01]  /*0850*/  PRMT R32, RZ, 0x5410, R32 ;  /* 0x00005410ff207816 */ /* 0x000fe20000000020 */
[----:B------:R-:W-:Y:S01]  /*0860*/  FADD.FTZ R3, -R102, R43 ;  /* 0x0000002b66037221 */ /* 0x000fe20000010100 */
[----:B------:R-:W-:Y:S01]  /*0870*/  PRMT R43, RZ, 0x5410, R54 ;  /* 0x00005410ff2b7816 */ /* 0x000fe20000000036 */
[----:B------:R-:W-:-:S02]  /*0880*/  FMUL.FTZ R51, R90, R55 ;  /* 0x000000375a337220 */ /* 0x000fc40000410000 */
[----:B------:R-:W-:Y:S02]  /*0890*/  FADD.FTZ R72, R52, R72 ;  /* 0x0000004834487221 */ /* 0x000fe40000010000 */
[-C--:B------:R-:W-:Y:S02]  /*08a0*/  FFMA.FTZ R84, R47, R52.reuse, R84 ;  /* 0x000000342f547223 */ /* 0x080fe40000010054 */
[C---:B------:R-:W-:Y:S02]  /*08b0*/  FMUL.FTZ R54, R90.reuse, R95 ;  /* 0x0000005f5a367220 */ /* 0x040fe40000410000 */
[----:B------:R-:W-:Y:S02]  /*08c0*/  FMUL.FTZ R55, R90, R99 ;  /* 0x000000635a377220 */ /* 0x000fe40000410000 */
[----:B------:R-:W-:Y:S02]  /*08d0*/  FMUL.FTZ R52, R13, R52 ;  /* 0x000000340d347220 */ /* 0x000fe40000410000 */
[----:B------:R-:W-:-:S02]  /*08e0*/  FADD.FTZ R37, RZ, R49 ;  /* 0x00000031ff257221 */ /* 0x000fc40000010000 */
[----:B------:R-:W-:Y:S02]  /*08f0*/  FADD.FTZ R67, R2, R67 ;  /* 0x0000004302437221 */ /* 0x000fe40000010000 */
[-C--:B------:R-:W-:Y:S02]  /*0900*/  FFMA.FTZ R79, R94, R2.reuse, R79 ;  /* 0x000000025e4f7223 */ /* 0x080fe4000001004f */
[----:B------:R-:W-:Y:S01]  /*0910*/  FMUL.FTZ R95, R8, R2 ;  /* 0x00000002085f7220 */ /* 0x000fe20000410000 */
[----:B------:R-:W-:Y:S01]  /*0920*/  PRMT R50, RZ, 0x5410, R98 ;  /* 0x00005410ff327816 */ /* 0x000fe20000000062 */
[----:B------:R-:W-:Y:S01]  /*0930*/  FADD.FTZ R97, -R102, R41 ;  /* 0x0000002966617221 */ /* 0x000fe20000010100 */
[----:B------:R-:W-:Y:S01]  /*0940*/  PRMT R41, RZ, 0x5410, R44 ;  /* 0x00005410ff297816 */ /* 0x000fe2000000002c */
        /* <DEDUP_REMOVED lines=8> */
[----:B------:R-:W-:Y:S02]  /*09d0*/  FADD.FTZ R35, -R102, R40 ;  /* 0x0000002866237221 */ /* 0x000fe40000010100 */
[----:B------:R-:W-:Y:S02]  /*09e0*/  FMUL.FTZ R50, R15, R50 ;  /* 0x000000320f327220 */ /* 0x000fe40000410000 */
[----:B------:R-:W-:Y:S02]  /*09f0*/  FADD.FTZ R37, R32, R53 ;  /* 0x0000003520257221 */ /* 0x000fe40000010000 */
[----:B------:R-:W-:Y:S02]  /*0a00*/  FFMA.FTZ R2, R46, R53, R2 ;  /* 0x000000352e027223 */ /* 0x000fe40000010002 */
[----:B------:R-:W-:Y:S02]  /*0a10*/  FMUL.FTZ R98, R90, R35 ;  /* 0x000000235a627220 */ /* 0x000fe40000410000 */
[----:B------:R-:W-:-:S02]  /*0a20*/  FADD.FTZ R32, R37, R50 ;  /* 0x0000003225207221 */ /* 0x000fc40000010000 */
[----:B------:R-:W-:Y:S02]  /*0a30*/  FFMA.FTZ R35, R51, R50, R2 ;  /* 0x0000003233237223 */ /* 0x000fe40000010002 */
[----:B------:R-:W-:Y:S02]  /*0a40*/  FADD.FTZ R39, -R102, R39 ;  /* 0x0000002766277221 */ /* 0x000fe40000010100 */
        /* <DEDUP_REMOVED lines=25> */
[----:B------:R-:W-:Y:S02]  /*0be0*/  FADD.FTZ R33, R2, R57 ;  /* 0x0000003902217221 */ /* 0x000fe40000010000 */
[----:B------:R-:W-:Y:S02]  /*0bf0*/  FMUL.FTZ R96, R5, R96 ;  /* 0x0000006005607220 */ /* 0x000fe40000410000 */
[----:B------:R-:W-:Y:S01]  /*0c00*/  FFMA.FTZ R2, R98, R57, R32 ;  /* 0x0000003962027223 */ /* 0x000fe20000010020 */
[----:B------:R-:W-:Y:S01]  /*0c10*/  PRMT R101, RZ, 0x5410, R101 ;  /* 0x00005410ff657816 */ /* 0x000fe20000000065 */
[----:B------:R-:W-:Y:S02]  /*0c20*/  FMUL.FTZ R102, R90, R3 ;  /* 0x000000035a667220 */ /* 0x000fe40000410000 */
[----:B------:R-:W-:Y:S02]  /*0c30*/  FMUL.FTZ R99, R6, R36 ;  /* 0x0000002406637220 */ /* 0x000fe40000410000 */
[----:B------:R-:W-:-:S02]  /*0c40*/  FADD.FTZ R32, R33, R96 ;  /* 0x0000006021207221 */ /* 0x000fc40000010000 */
[----:B------:R-:W-:Y:S01]  /*0c50*/  FFMA.FTZ R2, R97, R96, R2 ;  /* 0x0000006061027223 */ /* 0x000fe20000010002 */
[----:B------:R-:W-:Y:S01]  /*0c60*/  LOP3.LUT P1, RZ, R0, 0xff, RZ, 0xc0, !PT ;  /* 0x000000ff00ff7812 */ /* 0x000fe2000782c0ff */
[----:B------:R-:W-:Y:S02]  /*0c70*/  FADD.FTZ R62, R101, R62 ;  /* 0x0000003e653e7221 */ /* 0x000fe40000010000 */
[-C--:B------:R-:W-:Y:S02]  /*0c80*/  FFMA.FTZ R74, R102, R101.reuse, R74 ;  /* 0x00000065664a7223 */ /* 0x080fe4000001004a */
        /* <DEDUP_REMOVED lines=14> */
.L_x_3187:
        /* <DEDUP_REMOVED lines=18> */
.L_x_3188:
[----:B------:R-:W-:Y:S01]  /*0e90*/  LOP3.LUT P0, RZ, R92, 0x1f, RZ, 0xc0, !PT ;  /* 0x0000001f5cff7812 */ /* 0x000fe2000780c0ff */
[----:B--2---:R-:W-:Y:S01]  /*0ea0*/  FADD.FTZ R2, R36, R35 ;  /* 0x0000002324027221 */ /* 0x004fe20000010000 */
[----:B------:R-:W-:Y:S01]  /*0eb0*/  ULDC.U8 UR6, c[0x0][0x1f0] ;  /* 0x00007c0000067ab9 */ /* 0x000fe20000000000 */
[----:B-1----:R-:W-:Y:S01]  /*0ec0*/  FADD.FTZ R3, R38, R37 ;  /* 0x0000002526037221 */ /* 0x002fe20000010000 */
[----:B------:R-:W-:Y:S01]  /*0ed0*/  ISETP.NE.AND P1, PT, RZ, UR6, PT ;  /* 0x00000006ff007c0c */ /* 0x000fe2000bf25270 */
[----:B------:R-:W-:Y:S01]  /*0ee0*/  WARPSYNC 0xffffffff ;  /* 0xffffffff00007948 */ /* 0x000fe20003800000 */
[C---:B-----5:R-:W-:Y:S02]  /*0ef0*/  LOP3.LUT P2, RZ, R91.reuse, 0xff00, RZ, 0xc0, !PT ;  /* 0x0000ff005bff7812 */ /* 0x060fe4000784c0ff */
[C---:B------:R-:W-:Y:S02]  /*0f00*/  LOP3.LUT P6, RZ, R91.reuse, 0xff, RZ, 0xc0, !PT ;  /* 0x000000ff5bff7812 */ /* 0x040fe400078cc0ff */
[----:B------:R-:W-:-:S02]  /*0f10*/  LOP3.LUT P3, RZ, R91, 0xff000000, RZ, 0xc0, !PT ;  /* 0xff0000005bff7812 */ /* 0x000fc4000786c0ff */
[C---:B------:R-:W-:Y:S02]  /*0f20*/  LOP3.LUT P5, RZ, R56.reuse, 0xff00, RZ, 0xc0, !PT ;  /* 0x0000ff0038ff7812 */ /* 0x040fe400078ac0ff */
[----:B------:R-:W-:Y:S02]  /*0f30*/  @!P0 IADD3 R93, R85, R104, RZ ;  /* 0x00000068555d8210 */ /* 0x000fe40007ffe0ff */
[----:B------:R-:W-:Y:S02]  /*0f40*/  LOP3.LUT P4, RZ, R56, 0xff, RZ, 0xc0, !PT ;  /* 0x000000ff38ff7812 */ /* 0x000fe4000788c0ff */
[----:B------:R-:W-:Y:S01]  /*0f50*/  IADD3 R87, R87, c[0x0][0x160], RZ ;  /* 0x0000580057577a10 */ /* 0x000fe20007ffe0ff */
[----:B------:R-:W-:Y:S04]  /*0f60*/  @!P0 STS.64 [R93.X8+0x1800], R2 ;  /* 0x001800025d008388 */ /* 0x000fe80000008a00 */
[----:B------:R-:W-:Y:S01]  /*0f70*/  BAR.SYNC.DEFER_BLOCKING 0x0 ;  /* 0x0000000000007b1d */ /* 0x000fe20000010000 */
[----:B------:R-:W-:-:S04]  /*0f80*/  ISETP.NE.U32.AND P0, PT, RZ, c[0x0][0x218], PT ;  /* 0x00008600ff007a0c */ /* 0x000fc80003f05070 */
[----:B------:R-:W-:Y:S01]  /*0f90*/  ISETP.NE.AND.EX P0, PT, RZ, c[0x0][0x21c], PT, P0 ;  /* 0x00008700ff007a0c */ /* 0x000fe20003f05300 */
[----:B0-----:R-:W0:Y:S04]  /*0fa0*/  LDS.128 R32, [R104.X8+0x1800] ;  /* 0x0018000068207984 */ /* 0x001e280000008c00 */
[----:B------:R-:W1:Y:S01]  /*0fb0*/  LDS.128 R36, [R104.X8+0x1810] ;  /* 0x0018100068247984 */ /* 0x000e620000008c00 */
        /* <DEDUP_REMOVED lines=19> */
[----:B------:R-:W-:Y:S02]  /*10f0*/  FFMA.FTZ R46, R46, R2, R3 ;  /* 0x000000022e2e7223 */ /* 0x000fe40000010003 */
        /* <DEDUP_REMOVED lines=19> */
[----:B------:R1:W-:Y:S01]  /*1230*/  F2F.BF16.F32 R49, R32 ;  /* 0x0000002000317304 */ /* 0x0003e20000202000 */
[----:B------:R-:W-:Y:S02]  /*1240*/  FADD.FTZ R47, R95, -R94 ;  /* 0x8000005e5f2f7221 */ /* 0x000fe40000010000 */
[----:B------:R-:W-:-:S02]  /*1250*/  @P0 FADD.FTZ R36, R19, R36 ;  /* 0x0000002413240221 */ /* 0x000fc40000010000 */
[----:B------:R-:W-:Y:S02]  /*1260*/  FMUL.FTZ R38, R35, R40 ;  /* 0x0000002823267220 */ /* 0x000fe40000410000 */
[C---:B------:R-:W-:Y:S02]  /*1270*/  FMUL.FTZ R46, R90.reuse, R39 ;  /* 0x000000275a2e7220 */ /* 0x040fe40000410000 */
        /* <DEDUP_REMOVED lines=8> */
[-CC-:B------:R-:W-:Y:S01]  /*1300*/  FFMA.FTZ R100, R100, R2.reuse, R3.reuse ;  /* 0x0000000264647223 */ /* 0x180fe20000010003 */
        /* <DEDUP_REMOVED lines=27> */
[----:B------:R2:W3:Y:S01]  /*14c0*/  F2F.BF16.F32 R38, R32 ;  /* 0x0000002000267304 */ /* 0x0004e20000202000 */
[----:B------:R-:W-:Y:S02]  /*14d0*/  FADD.FTZ R53, R99, -R100 ;  /* 0x8000006463357221 */ /* 0x000fe40000010000 */
[----:B-1----:R-:W-:Y:S02]  /*14e0*/  FMUL.FTZ R2, R52, R40 ;  /* 0x0000002834027220 */ /* 0x002fe40000410000 */
[----:B------:R-:W-:-:S02]  /*14f0*/  FMUL.FTZ R54, R90, R101 ;  /* 0x000000655a367220 */ /* 0x000fc40000410000 */
[----:B------:R-:W-:Y:S01]  /*1500*/  FMUL.FTZ R3, R3, c[0x0][0x1e8] ;  /* 0x00007a0003037a20 */ /* 0x000fe20000410000 */
[----:B------:R1:W-:Y:S01]  /*1510*/  F2F.BF16.F32 R41, R39 ;  /* 0x0000002700297304 */ /* 0x0003e20000202000 */
[----:B--2---:R-:W-:Y:S02]  /*1520*/  FMUL.FTZ R32, R50, R40 ;  /* 0x0000002832207220 */ /* 0x004fe40000410000 */
        /* <DEDUP_REMOVED lines=13> */
[----:B------:R1:W4:Y:S01]  /*1600*/  F2F.BF16.F32 R57, R32 ;  /* 0x0000002000397304 */ /* 0x0003220000202000 */
[-C--:B------:R-:W-:Y:S01]  /*1610*/  FMUL.FTZ R42, R53, R40.reuse ;  /* 0x00000028352a7220 */ /* 0x080fe20000410000 */
[----:B------:R-:W-:Y:S01]  /*1620*/  LOP3.LUT P2, RZ, R48, 0xff0000, RZ, 0xc0, !PT ;  /* 0x00ff000030ff7812 */ /* 0x000fe2000784c0ff */
[----:B--2---:R-:W-:Y:S01]  /*1630*/  FMUL.FTZ R3, R2, c[0x0][0x1e8] ;  /* 0x00007a0002037a20 */ /* 0x004fe20000410000 */
[----:B------:R-:W-:Y:S01]  /*1640*/  @P1 LEA R2, P4, R89, c[0x0][0x258], 0x4 ;  /* 0x0000960059021a11 */ /* 0x000fe200078820ff */
[----:B------:R-:W-:Y:S02]  /*1650*/  FMUL.FTZ R42, R42, c[0x0][0x1e8] ;  /* 0x00007a002a2a7a20 */ /* 0x000fe40000410000 */
[----:B------:R-:W-:Y:S01]  /*1660*/  @P0 FADD.FTZ R55, R24, R55 ;  /* 0x0000003718370221 */ /* 0x000fe20000010000 */
[----:B------:R-:W-:Y:S01]  /*1670*/  FSEL R44, R3, RZ, P3 ;  /* 0x000000ff032c7208 */ /* 0x000fe20001800000 */
[----:B------:R-:W2:Y:S01]  /*1680*/  F2F.BF16.F32 R93, R39 ;  /* 0x00000027005d7304 */ /* 0x000ea20000202000 */
[----:B------:R-:W-:Y:S01]  /*1690*/  FSEL R42, R42, RZ, P2 ;  /* 0x000000ff2a2a7208 */ /* 0x000fe20001000000 */
[----:B------:R-:W-:Y:S01]  /*16a0*/  FMUL.FTZ R40, R55, R40 ;  /* 0x0000002837287220 */ /* 0x000fe20000410000 */
[----:B------:R-:W-:-:S02]  /*16b0*/  ISETP.NE.U32.AND P0, PT, RZ, c[0x0][0x258], PT ;  /* 0x00009600ff007a0c */ /* 0x000fc40003f05070 */
[----:B------:R-:W-:Y:S01]  /*16c0*/  LOP3.LUT P2, RZ, R48, 0xff, RZ, 0xc0, !PT ;  /* 0x000000ff30ff7812 */ /* 0x000fe2000784c0ff */
[----:B------:R-:W-:Y:S01]  /*16d0*/  FMUL.FTZ R40, R40, c[0x0][0x1e8] ;  /* 0x00007a0028287a20 */ /* 0x000fe20000410000 */
[----:B------:R-:W-:Y:S01]  /*16e0*/  ISETP.NE.AND.EX P0, PT, RZ, c[0x0][0x25c], PT, P0 ;  /* 0x00009700ff007a0c */ /* 0x000fe20003f05300 */
[----:B------:R-:W2:Y:S01]  /*16f0*/  F2F.BF16.F32 R48, R44 ;  /* 0x0000002c00307304 */ /* 0x000ea20000202000 */
[----:B------:R-:W-:Y:S02]  /*1700*/  @P1 LEA.HI.X R3, R89, c[0x0][0x25c], RZ, 0x4, P4 ;  /* 0x0000970059031a11 */ /* 0x000fe400020f24ff */
[----:B------:R-:W-:Y:S02]  /*1710*/  FSEL R40, R40, RZ, P2 ;  /* 0x000000ff28287208 */ /* 0x000fe40001000000 */
[----:B-1----:R-:W-:Y:S02]  /*1720*/  SEL R32, R33, R28, P0 ;  /* 0x0000001c21207207 */ /* 0x002fe40000000000 */
[----:B------:R-:W-:Y:S01]  /*1730*/  SEL R33, R34, R29, P0 ;  /* 0x0000001d22217207 */ /* 0x000fe20000000000 */
[----:B------:R3:W1:Y:S01]  /*1740*/  F2F.BF16.F32 R90, R42 ;  /* 0x0000002a005a7304 */ /* 0x0006620000202000 */
[----:B------:R-:W-:-:S02]  /*1750*/  SEL R34, R35, R30, P0 ;  /* 0x0000001e23227207 */ /* 0x000fc40000000000 */
[----:B------:R-:W-:Y:S01]  /*1760*/  SEL R35, R36, R31, P0 ;  /* 0x0000001f24237207 */ /* 0x000fe20000000000 */
[----:B0-----:R-:W-:-:S04]  /*1770*/  IMAD.WIDE.U32 R36, R37, 0x10000, RZ ;  /* 0x0001000025247825 */ /* 0x001fc800078e00ff */
[----:B------:R0:W1:Y:S01]  /*1780*/  F2F.BF16.F32 R91, R40 ;  /* 0x00000028005b7304 */ /* 0x0000620000202000 */
[----:B---3--:R-:W-:Y:S01]  /*1790*/  SHF.L.U32 R42, R38, 0x10, RZ ;  /* 0x00000010262a7819 */ /* 0x008fe200000006ff */
[----:B------:R-:W-:Y:S01]  /*17a0*/  IMAD.WIDE.U32 R38, R45, 0x10000, RZ ;  /* 0x000100002d267825 */ /* 0x000fe200078e00ff */
[----:B----4-:R-:W-:Y:S01]  /*17b0*/  SHF.L.U32 R45, R57, 0x10, RZ ;  /* 0x00000010392d7819 */ /* 0x010fe200000006ff */
[----:B------:R3:W-:Y:S01]  /*17c0*/  @P1 STG.E.128 [R2.64], R32 ;  /* 0x0000002002001986 */ /* 0x0007e2000c101d04 */
[----:B------:R-:W-:Y:S02]  /*17d0*/  LOP3.LUT R37, R37, R42, R43, 0xfe, !PT ;  /* 0x0000002a25257212 */ /* 0x000fe400078efe2b */
[----:B------:R-:W-:Y:S01]  /*17e0*/  LOP3.LUT R39, R39, R45, R56, 0xfe, !PT ;  /* 0x0000002d27277212 */ /* 0x000fe200078efe38 */
[----:B--2---:R-:W-:Y:S01]  /*17f0*/  IMAD.WIDE.U32 R44, R93, 0x10000, RZ ;  /* 0x000100005d2c7825 */ /* 0x004fe200078e00ff */
[----:B0-----:R-:W-:Y:S02]  /*1800*/  LEA R40, P2, R89, c[0x0][0x248], 0x3 ;  /* 0x0000920059287a11 */ /* 0x001fe400078418ff */
[----:B------:R-:W-:-:S02]  /*1810*/  LOP3.LUT R38, R38, R41, RZ, 0xfc, !PT ;  /* 0x0000002926267212 */ /* 0x000fc400078efcff */
[----:B------:R-:W-:Y:S02]  /*1820*/  LEA.HI.X R41, R89, c[0x0][0x24c], RZ, 0x3, P2 ;  /* 0x0000930059297a11 */ /* 0x000fe400010f1cff */
[----:B------:R-:W-:Y:S02]  /*1830*/  SHF.L.U32 R43, R48, 0x10, RZ ;  /* 0x00000010302b7819 */ /* 0x000fe400000006ff */
[C---:B------:R-:W-:Y:S02]  /*1840*/  @P1 LEA R42, P3, R88.reuse, c[0x0][0x258], 0x4 ;  /* 0x00009600582a1a11 */ /* 0x040fe400078620ff */
[----:B-1----:R-:W-:Y:S02]  /*1850*/  LOP3.LUT R45, R45, R43, R90, 0xfe, !PT ;  /* 0x0000002b2d2d7212 */ /* 0x002fe400078efe5a */
[C---:B------:R-:W-:Y:S02]  /*1860*/  @P1 LEA.HI.X R43, R88.reuse, c[0x0][0x25c], RZ, 0x4, P3 ;  /* 0x00009700582b1a11 */ /* 0x040fe400018f24ff */
[----:B---3--:R-:W-:-:S02]  /*1870*/  LEA R2, P2, R88, c[0x0][0x248], 0x3 ;  /* 0x0000920058027a11 */ /* 0x008fc400078418ff */
[----:B------:R-:W-:Y:S02]  /*1880*/  SEL R33, R46, R29, P0 ;  /* 0x0000001d2e217207 */ /* 0x000fe40000000000 */
[----:B------:R-:W-:Y:S02]  /*1890*/  LEA.HI.X R3, R88, c[0x0][0x24c], RZ, 0x3, P2 ;  /* 0x0000930058037a11 */ /* 0x000fe400010f1cff */
[----:B------:R-:W-:Y:S02]  /*18a0*/  @P1 LEA R46, P2, R86, c[0x0][0x258], 0x4 ;  /* 0x00009600562e1a11 */ /* 0x000fe400078420ff */
[----:B------:R-:W-:Y:S02]  /*18b0*/  LOP3.LUT R36, R36, R49, RZ, 0xfc, !PT ;  /* 0x0000003124247212 */ /* 0x000fe400078efcff */
[----:B------:R-:W-:Y:S02]  /*18c0*/  LEA R48, P3, R86, c[0x0][0x248], 0x3 ;  /* 0x0000920056307a11 */ /* 0x000fe400078618ff */
[----:B------:R-:W-:Y:S01]  /*18d0*/  SEL R32, R47, R28, P0 ;  /* 0x0000001c2f207207 */ /* 0x000fe20000000000 */
[----:B------:R0:W-:Y:S01]  /*18e0*/  STG.E.64 [R40.64], R36 ;  /* 0x0000002428007986 */ /* 0x0001e2000c101b04 */
[----:B------:R-:W-:-:S02]  /*18f0*/  SEL R34, R51, R30, P0 ;  /* 0x0000001e33227207 */ /* 0x000fc40000000000 */
[----:B------:R-:W-:Y:S02]  /*1900*/  SEL R35, R50, R31, P0 ;  /* 0x0000001f32237207 */ /* 0x000fe40000000000 */
[----:B------:R-:W-:Y:S02]  /*1910*/  SEL R28, R55, R28, P0 ;  /* 0x0000001c371c7207 */ /* 0x000fe40000000000 */
[----:B------:R-:W-:Y:S01]  /*1920*/  SEL R29, R52, R29, P0 ;  /* 0x0000001d341d7207 */ /* 0x000fe20000000000 */
[----:B------:R0:W-:Y:S01]  /*1930*/  @P1 STG.E.128 [R42.64], R32 ;  /* 0x000000202a001986 */ /* 0x0001e2000c101d04 */
[----:B------:R-:W-:Y:S02]  /*1940*/  SEL R30, R53, R30, P0 ;  /* 0x0000001e351e7207 */ /* 0x000fe40000000000 */
[----:B------:R-:W-:Y:S01]  /*1950*/  SEL R31, R54, R31, P0 ;  /* 0x0000001f361f7207 */ /* 0x000fe20000000000 */
[----:B------:R0:W-:Y:S01]  /*1960*/  STG.E.64 [R2.64], R38 ;  /* 0x0000002602007986 */ /* 0x0001e2000c101b04 */
[----:B------:R-:W-:-:S02]  /*1970*/  @P1 LEA.HI.X R47, R86, c[0x0][0x25c], RZ, 0x4, P2 ;  /* 0x00009700562f1a11 */ /* 0x000fc400010f24ff */
        /* <DEDUP_REMOVED lines=9> */
.L_x_3185:
        /* <DEDUP_REMOVED lines=24> */
.L_x_3182:
        /* <DEDUP_REMOVED lines=15> */
.L_x_3183:
[----:B------:R-:W-:Y:S01]  /*1c80*/  HFMA2.MMA R34, -RZ, RZ, 0, 1.847743988037109375e-06 ;  /* 0x0000001fff227435 */ /* 0x000fe200000001ff */
[----:B------:R-:W-:Y:S01]  /*1c90*/  IMAD.MOV.U32 R33, RZ, RZ, R35 ;  /* 0x000000ffff217224 */ /* 0x000fe200078e0023 */
[----:B------:R-:W-:-:S02]  /*1ca0*/  MOV R38, 0x10 ;  /* 0x0000001000267802 */ /* 0x000fc40000000f00 */
[----:B------:R-:W-:Y:S02]  /*1cb0*/  MOV R39, 0xffffffff ;  /* 0xffffffff00277802 */ /* 0x000fe40000000f00 */
[----:B------:R-:W-:Y:S02]  /*1cc0*/  MOV R2, 0x1ce0 ;  /* 0x00001ce000027802 */ /* 0x000fe40000000f00 */
[----:B-----5:R-:W-:Y:S05]  /*1cd0*/  CALL.REL.NOINC `($__internal_89_$__cuda_sm70_shflsync_down_p) ;  /* 0x0000045000007944 */ /* 0x020fea0003c00000 */
[----:B-1----:R-:W-:Y:S01]  /*1ce0*/  MOV R32, R38 ;  /* 0x0000002600207202 */ /* 0x002fe20000000f00 */
[----:B0-----:R-:W-:Y:S05]  /*1cf0*/  BRA `(.L_x_3187) ;  /* 0xfffff07000007947 */ /* 0x001fea000383ffff */
.L_x_3184:
[----:B------:R-:W-:Y:S01]  /*1d00*/  HFMA2.MMA R38, -RZ, RZ, 0, 9.5367431640625e-07 ;  /* 0x00000010ff267435 */ /* 0x000fe200000001ff */
[----:B------:R-:W-:Y:S01]  /*1d10*/  IMAD.MOV.U32 R33, RZ, RZ, R37 ;  /* 0x000000ffff217224 */ /* 0x000fe200078e0025 */
[----:B------:R-:W-:Y:S02]  /*1d20*/  MOV R34, 0x1f ;  /* 0x0000001f00227802 */ /* 0x000fe40000000f00 */
[----:B------:R-:W-:Y:S02]  /*1d30*/  MOV R39, 0xffffffff ;  /* 0xffffffff00277802 */ /* 0x000fe40000000f00 */
[----:B------:R-:W-:Y:S02]  /*1d40*/  MOV R2, 0x1d60 ;  /* 0x00001d6000027802 */ /* 0x000fe40000000f00 */
[----:B01---5:R-:W-:Y:S05]  /*1d50*/  CALL.REL.NOINC `($__internal_89_$__cuda_sm70_shflsync_down_p) ;  /* 0x000003d000007944 */ /* 0x023fea0003c00000 */
[----:B------:R-:W-:Y:S01]  /*1d60*/  FADD.FTZ R35, R35, R32 ;  /* 0x0000002023237221 */ /* 0x000fe20000010000 */
[----:B0-----:R-:W-:Y:S01]  /*1d70*/  MOV R39, 0xffffffff ;  /* 0xffffffff00277802 */ /* 0x001fe20000000f00 */
[----:B-1----:R-:W-:Y:S01]  /*1d80*/  FADD.FTZ R37, R37, R38 ;  /* 0x0000002625257221 */ /* 0x002fe20000010000 */
[----:B------:R-:W-:Y:S01]  /*1d90*/  HFMA2.MMA R38, -RZ, RZ, 0, 4.76837158203125e-07 ;  /* 0x00000008ff267435 */ /* 0x000fe200000001ff */
[----:B------:R-:W-:Y:S01]  /*1da0*/  IMAD.MOV.U32 R34, RZ, RZ, 0x1f ;  /* 0x0000001fff227424 */ /* 0x000fe200078e00ff */
[----:B------:R-:W-:-:S02]  /*1db0*/  MOV R33, R35 ;  /* 0x0000002300217202 */ /* 0x000fc40000000f00 */
[----:B------:R-:W-:Y:S02]  /*1dc0*/  MOV R2, 0x1de0 ;  /* 0x00001de000027802 */ /* 0x000fe40000000f00 */
[----:B------:R-:W-:Y:S05]  /*1dd0*/  CALL.REL.NOINC `($__internal_89_$__cuda_sm70_shflsync_down_p) ;  /* 0x0000035000007944 */ /* 0x000fea0003c00000 */
[----:B-1----:R-:W-:Y:S01]  /*1de0*/  MOV R32, R38 ;  /* 0x0000002600207202 */ /* 0x002fe20000000f00 */
[----:B------:R-:W-:Y:S01]  /*1df0*/  HFMA2.MMA R38, -RZ, RZ, 0, 4.76837158203125e-07 ;  /* 0x00000008ff267435 */ /* 0x000fe200000001ff */
[----:B0-----:R-:W-:Y:S01]  /*1e00*/  MOV R33, R37 ;  /* 0x0000002500217202 */ /* 0x001fe20000000f00 */
[----:B------:R-:W-:Y:S01]  /*1e10*/  IMAD.MOV.U32 R34, RZ, RZ, 0x1f ;  /* 0x0000001fff227424 */ /* 0x000fe200078e00ff */
[----:B------:R-:W-:Y:S02]  /*1e20*/  MOV R39, 0xffffffff ;  /* 0xffffffff00277802 */ /* 0x000fe40000000f00 */
[----:B------:R-:W-:Y:S02]  /*1e30*/  MOV R2, 0x1e50 ;  /* 0x00001e5000027802 */ /* 0x000fe40000000f00 */
[----:B------:R-:W-:Y:S05]  /*1e40*/  CALL.REL.NOINC `($__internal_89_$__cuda_sm70_shflsync_down_p) ;  /* 0x000002e000007944 */ /* 0x000fea0003c00000 */
[----:B------:R-:W-:Y:S01]  /*1e50*/  FADD.FTZ R35, R32, R35 ;  /* 0x0000002320237221 */ /* 0x000fe20000010000 */
[----:B0-----:R-:W-:Y:S01]  /*1e60*/  MOV R34, 0x1f ;  /* 0x0000001f00227802 */ /* 0x001fe20000000f00 */
[----:B-1----:R-:W-:Y:S01]  /*1e70*/  FADD.FTZ R37, R37, R38 ;  /* 0x0000002625257221 */ /* 0x002fe20000010000 */
[----:B------:R-:W-:Y:S01]  /*1e80*/  HFMA2.MMA R38, -RZ, RZ, 0, 2.384185791015625e-07 ;  /* 0x00000004ff267435 */ /* 0x000fe200000001ff */
[----:B------:R-:W-:-:S02]  /*1e90*/  MOV R39, 0xffffffff ;  /* 0xffffffff00277802 */ /* 0x000fc40000000f00 */
[----:B------:R-:W-:Y:S02]  /*1ea0*/  MOV R33, R35 ;  /* 0x0000002300217202 */ /* 0x000fe40000000f00 */
[----:B------:R-:W-:Y:S02]  /*1eb0*/  MOV R2, 0x1ed0 ;  /* 0x00001ed000027802 */ /* 0x000fe40000000f00 */
[----:B------:R-:W-:Y:S05]  /*1ec0*/  CALL.REL.NOINC `($__internal_89_$__cuda_sm70_shflsync_down_p) ;  /* 0x0000026000007944 */ /* 0x000fea0003c00000 */
[----:B-1----:R-:W-:Y:S01]  /*1ed0*/  IMAD.MOV.U32 R32, RZ, RZ, R38 ;  /* 0x000000ffff207224 */ /* 0x002fe200078e0026 */
[----:B------:R-:W-:Y:S01]  /*1ee0*/  HFMA2.MMA R38, -RZ, RZ, 0, 2.384185791015625e-07 ;  /* 0x00000004ff267435 */ /* 0x000fe200000001ff */
[----:B0-----:R-:W-:Y:S02]  /*1ef0*/  MOV R33, R37 ;  /* 0x0000002500217202 */ /* 0x001fe40000000f00 */
[----:B------:R-:W-:Y:S02]  /*1f00*/  MOV R34, 0x1f ;  /* 0x0000001f00227802 */ /* 0x000fe40000000f00 */
[----:B------:R-:W-:Y:S02]  /*1f10*/  MOV R39, 0xffffffff ;  /* 0xffffffff00277802 */ /* 0x000fe40000000f00 */
[----:B------:R-:W-:-:S02]  /*1f20*/  MOV R2, 0x1f40 ;  /* 0x00001f4000027802 */ /* 0x000fc40000000f00 */
[----:B------:R-:W-:Y:S05]  /*1f30*/  CALL.REL.NOINC `($__internal_89_$__cuda_sm70_shflsync_down_p) ;  /* 0x000001f000007944 */ /* 0x000fea0003c00000 */
[----:B------:R-:W-:Y:S01]  /*1f40*/  FADD.FTZ R35, R32, R35 ;  /* 0x0000002320237221 */ /* 0x000fe20000010000 */
[----:B0-----:R-:W-:Y:S01]  /*1f50*/  MOV R39, 0xffffffff ;  /* 0xffffffff00277802 */ /* 0x001fe20000000f00 */
[----:B-1----:R-:W-:Y:S01]  /*1f60*/  FADD.FTZ R37, R37, R38 ;  /* 0x0000002625257221 */ /* 0x002fe20000010000 */
[----:B------:R-:W-:Y:S01]  /*1f70*/  HFMA2.MMA R38, -RZ, RZ, 0, 1.1920928955078125e-07 ;  /* 0x00000002ff267435 */ /* 0x000fe200000001ff */
[----:B------:R-:W-:Y:S01]  /*1f80*/  IMAD.MOV.U32 R34, RZ, RZ, 0x1f ;  /* 0x0000001fff227424 */ /* 0x000fe200078e00ff */
[----:B------:R-:W-:-:S02]  /*1f90*/  MOV R33, R35 ;  /* 0x0000002300217202 */ /* 0x000fc40000000f00 */
[----:B------:R-:W-:Y:S02]  /*1fa0*/  MOV R2, 0x1fc0 ;  /* 0x00001fc000027802 */ /* 0x000fe40000000f00 */
[----:B------:R-:W-:Y:S05]  /*1fb0*/  CALL.REL.NOINC `($__internal_89_$__cuda_sm70_shflsync_down_p) ;  /* 0x0000017000007944 */ /* 0x000fea0003c00000 */
[----:B-1----:R-:W-:Y:S01]  /*1fc0*/  MOV R32, R38 ;  /* 0x0000002600207202 */ /* 0x002fe20000000f00 */
[----:B------:R-:W-:Y:S01]  /*1fd0*/  HFMA2.MMA R38, -RZ, RZ, 0, 1.1920928955078125e-07 ;  /* 0x00000002ff267435 */ /* 0x000fe200000001ff */
        /* <DEDUP_REMOVED lines=8> */
[----:B------:R-:W-:Y:S01]  /*2060*/  HFMA2.MMA R38, -RZ, RZ, 0, 5.9604644775390625e-08 ;  /* 0x00000001ff267435 */ /* 0x000fe200000001ff */
[----:B------:R-:W-:-:S02]  /*2070*/  MOV R39, 0xffffffff ;  /* 0xffffffff00277802 */ /* 0x000fc40000000f00 */
[----:B------:R-:W-:Y:S02]  /*2080*/  MOV R33, R35 ;  /* 0x0000002300217202 */ /* 0x000fe40000000f00 */
[----:B------:R-:W-:Y:S02]  /*2090*/  MOV R2, 0x20b0 ;  /* 0x000020b000027802 */ /* 0x000fe40000000f00 */
[----:B------:R-:W-:Y:S05]  /*20a0*/  CALL.REL.NOINC `($__internal_89_$__cuda_sm70_shflsync_down_p) ;  /* 0x0000008000007944 */ /* 0x000fea0003c00000 */
[----:B-1----:R-:W-:Y:S01]  /*20b0*/  IMAD.MOV.U32 R36, RZ, RZ, R38 ;  /* 0x000000ffff247224 */ /* 0x002fe200078e0026 */
[----:B------:R-:W-:Y:S01]  /*20c0*/  HFMA2.MMA R38, -RZ, RZ, 0, 5.9604644775390625e-08 ;  /* 0x00000001ff267435 */ /* 0x000fe200000001ff */
[----:B0-----:R-:W-:Y:S02]  /*20d0*/  MOV R33, R37 ;  /* 0x0000002500217202 */ /* 0x001fe40000000f00 */
[----:B------:R-:W-:Y:S02]  /*20e0*/  MOV R34, 0x1f ;  /* 0x0000001f00227802 */ /* 0x000fe40000000f00 */
[----:B------:R-:W-:Y:S02]  /*20f0*/  MOV R39, 0xffffffff ;  /* 0xffffffff00277802 */ /* 0x000fe40000000f00 */
[----:B------:R-:W-:-:S02]  /*2100*/  MOV R2, 0x2120 ;  /* 0x0000212000027802 */ /* 0x000fc40000000f00 */
[----:B------:R-:W-:Y:S05]  /*2110*/  CALL.REL.NOINC `($__internal_89_$__cuda_sm70_shflsync_down_p) ;  /* 0x0000001000007944 */ /* 0x000fea0003c00000 */
[----:B01----:R-:W-:Y:S05]  /*2120*/  BRA `(.L_x_3188) ;  /* 0xffffed6000007947 */ /* 0x003fea000383ffff */
        .weak           $__internal_89_$__cuda_sm70_shflsync_down_p
        .type           $__internal_89_$__cuda_sm70_shflsync_down_p,@function
        .size           $__internal_89_$__cuda_sm70_shflsync_down_p,(.L_x_6738 - $__internal_89_$__cuda_sm70_shflsync_down_p)
$__internal_89_$__cuda_sm70_shflsync_down_p:
[----:B------:R-:W-:Y:S01]  /*2130*/  HFMA2.MMA R3, -RZ, RZ, 0, 0 ;  /* 0x00000000ff037435 */ /* 0x000fe200000001ff */
[----:B------:R-:W-:Y:S04]  /*2140*/  WARPSYNC R39 ;  /* 0x0000002700007348 */ /* 0x000fe80003800000 */
[----:B------:R0:W1:Y:S01]  /*2150*/  SHFL.DOWN PT, R38, R33, R38, R34 ;  /* 0x0800002621267389 */ /* 0x00006200000e0022 */
[----:B------:R-:W-:Y:S05]  /*2160*/  RET.REL.NODEC R2 `(_ZN10layer_norm13ln_bwd_kernelINS_13Kernel_traitsIf13__nv_bfloat16fS2_fjLj1536ELj1ELj1ELj4ELj8ENS_18Kernel_traits_baseILj1536EfS2_fS2_fjLj128EEEEELb1ELb0ELb0ELb1EEEvNS_9BwdParamsE) ;  /* 0xffffde9002007950 */ /* 0x000fea0003c3ffff */
.L_x_3189:
        /* <DEDUP_REMOVED lines=9> */
.L_x_6738:


//--------------------- .text._ZN10layer_norm22ln_bwd_finalize_kernelINS_22Kernel_traits_finalizeILj1536Ef13__nv_bfloat16fS2_fjLb0ELj1024ELj4ENS_18Kernel_traits_baseILj1536EfS2_fS2_fjLj1024EEEEELb0ELb0EEEvNS_9BwdParamsE --------------------------
	.section	.text._ZN10layer_norm22ln_bwd_finalize_kernelINS_22Kernel_traits_finalizeILj1536Ef13__nv_bfloat16fS2_fjLb0ELj1024ELj4ENS_18Kernel_traits_baseILj1536EfS2_fS2_fjLj1024EEEEELb0ELb0EEEvNS_9BwdParamsE,"ax",@progbits
	.sectioninfo	@"SHI_REGISTERS=30"
	.align	128
        .global         _ZN10layer_norm22ln_bwd_finalize_kernelINS_22Kernel_traits_finalizeILj1536Ef13__nv_bfloat16fS2_fjLb0ELj1024ELj4ENS_18Kernel_traits_baseILj1536EfS2_fS2_fjLj1024EEEEELb0ELb0EEEvNS_9BwdParamsE
        .type           _ZN10layer_norm22ln_bwd_finalize_kernelINS_22Kernel_traits_finalizeILj1536Ef13__nv_bfloat16fS2_fjLb0ELj1024ELj4ENS_18Kernel_traits_baseILj1536EfS2_fS2_fjLj1024EEEEELb0ELb0EEEvNS_9BwdParamsE,@function
        .size           _ZN10layer_norm22ln_bwd_finalize_kernelINS_22Kernel_traits_finalizeILj1536Ef13__nv_bfloat16fS2_fjLb0ELj1024ELj4ENS_18Kernel_traits_baseILj1536EfS2_fS2_fjLj1024EEEEELb0ELb0EEEvNS_9BwdParamsE,(.L_x_6739 - _ZN10layer_norm22ln_bwd_finalize_kernelINS_22Kernel_traits_finalizeILj1536Ef13__nv_bfloat16fS2_fjLb0ELj1024ELj4ENS_18Kernel_traits_baseILj1536EfS2_fS2_fjLj1024EEEEELb0ELb0EEEvNS_9BwdParamsE)
        .other          _ZN10layer_norm22ln_bwd_finalize_kernelINS_22Kernel_traits_finalizeILj1536Ef13__nv_bfloat16fS2_fjLb0ELj1024ELj4ENS_18Kernel_traits_baseILj1536EfS2_fS2_fjLj1024EEEEELb0ELb0EEEvNS_9BwdParamsE,@"STO_CUDA_ENTRY STV_DEFAULT"
_ZN10layer_norm22ln_bwd_finalize_kernelINS_22Kernel_traits_finalizeILj1536Ef13__nv_bfloat16fS2_fjLb0ELj1024ELj4ENS_18Kernel_traits_baseILj1536EfS2_fS2_fjLj1024EEEEELb0ELb0EEEvNS_9BwdParamsE:
.text._ZN10layer_norm22ln_bwd_finalize_kernelINS_22Kernel_traits_finalizeILj1536Ef13__nv_bfloat16fS2_fjLb0ELj1024ELj4ENS_18Kernel_traits_baseILj1536EfS2_fS2_fjLj1024EEEEELb0ELb0EEEvNS_9BwdParamsE:
        /* <DEDUP_REMOVED lines=19> */
.L_x_3203:
        /* <DEDUP_REMOVED lines=28> */
.L_x_3194:
        /* <DEDUP_REMOVED lines=35> */
.L_x_3193:
[----:B------:R-:W-:Y:S05]  /*0520*/  BSYNC B1 ;  /* 0x0000000000017941 */ /* 0x000fea0003800000 */
.L_x_3192:
        /* <DEDUP_REMOVED lines=23> */
.L_x_3196:
[----:B------:R-:W-:Y:S05]  /*06a0*/  BSYNC B1 ;  /* 0x0000000000017941 */ /* 0x000fea0003800000 */
.L_x_3195:
        /* <DEDUP_REMOVED lines=11> */
.L_x_3197:
[----:B------:R-:W-:Y:S05]  /*0760*/  BSYNC B1 ;  /* 0x0000000000017941 */ /* 0x000fea0003800000 */
.L_x_3191:
[----:B------:R-:W-:Y:S05]  /*0770*/  BSYNC B0 ;  /* 0x0000000000007941 */ /* 0x000fea0003800000 */
.L_x_3190:
        /* <DEDUP_REMOVED lines=11> */
.L_x_3204:
        /* <DEDUP_REMOVED lines=18> */
.L_x_3205:
[----:B---3--:R-:W-:Y:S02]  /*0950*/  FADD.FTZ R4, R4, R9 ;  /* 0x0000000904047221 */ /* 0x008fe40000010000 */
[----:B-12---:R-:W-:-:S03]  /*0960*/  FADD.FTZ R6, R5, R6 ;  /* 0x0000000605067221 */ /* 0x006fc60000010000 */
[----:B------:R1:W-:Y:S04]  /*0970*/  @!P1 STS [R17.X4+0x2000], R4 ;  /* 0x0020000411009388 */ /* 0x0003e80000004800 */
[----:B------:R1:W-:Y:S02]  /*0980*/  @!P1 STS [R17.X4+0x2080], R6 ;  /* 0x0020800611009388 */ /* 0x0003e40000004800 */
.L_x_3198:
        /* <DEDUP_REMOVED lines=15> */
.L_x_3202:
[----:B------:R-:W-:Y:S05]  /*0a80*/  BSYNC B0 ;  /* 0x0000000000007941 */ /* 0x000fea0003800000 */
.L_x_3201:
[C---:B------:R-:W-:Y:S02]  /*0a90*/  ISETP.GT.U32.AND P1, PT, R18.reuse, -0x601, PT ;  /* 0xfffff9ff1200780c */ /* 0x040fe40003f24070 */
[----:B------:R-:W-:Y:S02]  /*0aa0*/  IADD3 R18, R18, 0x600, RZ ;  /* 0x0000060012127810 */ /* 0x000fe40007ffe0ff */
[----:B------:R-:W-:-:S09]  /*0ab0*/  IADD3 R19, R19, 0x300, RZ ;  /* 0x0000030013137810 */ /* 0x000fd20007ffe0ff */
[----:B01----:R-:W-:Y:S05]  /*0ac0*/  @P1 BRA `(.L_x_3203) ;  /* 0xfffff66000001947 */ /* 0x003fea000383ffff */
[----:B------:R-:W-:Y:S05]  /*0ad0*/  EXIT ;  /* 0x000000000000794d */ /* 0x000fea0003800000 */
.L_x_3199:
[----:B--2---:R-:W-:Y:S01]  /*0ae0*/  IMAD.MOV.U32 R9, RZ, RZ, R5 ;  /* 0x000000ffff097224 */ /* 0x004fe200078e0005 */
[----:B------:R-:W-:Y:S01]  /*0af0*/  MOV R8, 0x1 ;  /* 0x0000000100087802 */ /* 0x000fe20000000f00 */
[----:B------:R-:W-:Y:S01]  /*0b00*/  IMAD.MOV.U32 R7, RZ, RZ, 0x1f ;  /* 0x0000001fff077424 */ /* 0x000fe200078e00ff */
[----:B------:R-:W-:Y:S02]  /*0b10*/  MOV R10, 0xffffffff ;  /* 0xffffffff000a7802 */ /* 0x000fe40000000f00 */
[----:B------:R-:W-:Y:S02]  /*0b20*/  MOV R2, 0xb40 ;  /* 0x00000b4000027802 */ /* 0x000fe40000000f00 */
[----:B01----:R-:W-:Y:S05]  /*0b30*/  CALL.REL.NOINC `($__internal_90_$__cuda_sm70_shflsync_bfly_p) ;  /* 0x000003b000007944 */ /* 0x003fea0003c00000 */
[----:B-1----:R-:W-:Y:S01]  /*0b40*/  IMAD.MOV.U32 R2, RZ, RZ, R7 ;  /* 0x000000ffff027224 */ /* 0x002fe200078e0007 */
[----:B0-----:R-:W-:Y:S05]  /*0b50*/  BRA `(.L_x_3204) ;  /* 0xfffffcd000007947 */ /* 0x001fea000383ffff */
.L_x_3200:
[----:B------:R-:W-:Y:S01]  /*0b60*/  HFMA2.MMA R8, -RZ, RZ, 0, 1.1920928955078125e-07 ;  /* 0x00000002ff087435 */ /* 0x000fe200000001ff */
[----:B------:R-:W-:Y:S01]  /*0b70*/  MOV R7, 0x1f ;  /* 0x0000001f00077802 */ /* 0x000fe20000000f00 */
[----:B------:R-:W-:Y:S01]  /*0b80*/  IMAD.MOV.U32 R10, RZ, RZ, -0x1 ;  /* 0xffffffffff0a7424 */ /* 0x000fe200078e00ff */
[----:B------:R-:W-:-:S03]  /*0b90*/  MOV R2, 0xbb0 ;  /* 0x00000bb000027802 */ /* 0x000fc60000000f00 */
[----:B012---:R-:W-:Y:S05]  /*0ba0*/  CALL.REL.NOINC `($__internal_90_$__cuda_sm70_shflsync_bfly_p) ;  /* 0x0000034000007944 */ /* 0x007fea0003c00000 */
[----:B0-----:R-:W-:Y:S01]  /*0bb0*/  HFMA2.MMA R8, -RZ, RZ, 0, 2.384185791015625e-07 ;  /* 0x00000004ff087435 */ /* 0x001fe200000001ff */
[----:B-1----:R-:W-:Y:S01]  /*0bc0*/  FADD.FTZ R9, R9, R7 ;  /* 0x0000000709097221 */ /* 0x002fe20000010000 */
[----:B------:R-:W-:Y:S01]  /*0bd0*/  MOV R7, 0x1f ;  /* 0x0000001f00077802 */ /* 0x000fe20000000f00 */
[----:B------:R-:W-:Y:S01]  /*0be0*/  IMAD.MOV.U32 R10, RZ, RZ, -0x1 ;  /* 0xffffffffff0a7424 */ /* 0x000fe200078e00ff */
[----:B------:R-:W-:-:S02]  /*0bf0*/  MOV R2, 0xc10 ;  /* 0x00000c1000027802 */ /* 0x000fc40000000f00 */
[----:B------:R-:W-:Y:S05]  /*0c00*/  CALL.REL.NOINC `($__internal_90_$__cuda_sm70_shflsync_bfly_p) ;  /* 0x000002e000007944 */ /* 0x000fea0003c00000 */
[----:B0-----:R-:W-:Y:S01]  /*0c10*/  HFMA2.MMA R8, -RZ, RZ, 0, 4.76837158203125e-07 ;  /* 0x00000008ff087435 */ /* 0x001fe200000001ff */
[----:B-1----:R-:W-:Y:S01]  /*0c20*/  FADD.FTZ R9, R9, R7 ;  /* 0x0000000709097221 */ /* 0x002fe20000010000 */
[----:B------:R-:W-:Y:S01]  /*0c30*/  MOV R7, 0x1f ;  /* 0x0000001f00077802 */ /* 0x000fe20000000f00 */
[----:B------:R-:W-:Y:S01]  /*0c40*/  IMAD.MOV.U32 R10, RZ, RZ, -0x1 ;  /* 0xffffffffff0a7424 */ /* 0x000fe200078e00ff */
[----:B------:R-:W-:-:S02]  /*0c50*/  MOV R2, 0xc70 ;  /* 0x00000c7000027802 */ /* 0x000fc40000000f00 */
[----:B------:R-:W-:Y:S05]  /*0c60*/  CALL.REL.NOINC `($__internal_90_$__cuda_sm70_shflsync_bfly_p) ;  /* 0x0000028000007944 */ /* 0x000fea0003c00000 */
[----:B-1----:R-:W-:Y:S01]  /*0c70*/  FADD.FTZ R6, R9, R7 ;  /* 0x0000000709067221 */ /* 0x002fe20000010000 */
[----:B0-----:R-:W-:Y:S01]  /*0c80*/  HFMA2.MMA R8, -RZ, RZ, 0, 9.5367431640625e-07 ;  /* 0x00000010ff087435 */ /* 0x001fe200000001ff */
[----:B------:R-:W-:Y:S01]  /*0c90*/  MOV R7, 0x1f ;  /* 0x0000001f00077802 */ /* 0x000fe20000000f00 */
[----:B------:R-:W-:Y:S01]  /*0ca0*/  IMAD.MOV.U32 R10, RZ, RZ, -0x1 ;  /* 0xffffffffff0a7424 */ /* 0x000fe200078e00ff */
[----:B------:R-:W-:-:S02]  /*0cb0*/  MOV R2, 0xce0 ;  /* 0x00000ce000027802 */ /* 0x000fc40000000f00 */
[----:B------:R-:W-:Y:S02]  /*0cc0*/  MOV R9, R6 ;  /* 0x0000000600097202 */ /* 0x000fe40000000f00 */
[----:B------:R-:W-:Y:S05]  /*0cd0*/  CALL.REL.NOINC `($__internal_90_$__cuda_sm70_shflsync_bfly_p) ;  /* 0x0000021000007944 */ /* 0x000fea0003c00000 */
[----:B0-----:R-:W-:Y:S01]  /*0ce0*/  HFMA2.MMA R8, -RZ, RZ, 0, 5.9604644775390625e-08 ;  /* 0x00000001ff087435 */ /* 0x001fe200000001ff */
[----:B-1----:R-:W-:Y:S01]  /*0cf0*/  MOV R5, R7 ;  /* 0x0000000700057202 */ /* 0x002fe20000000f00 */
[----:B------:R-:W-:Y:S01]  /*0d00*/  IMAD.MOV.U32 R9, RZ, RZ, R4 ;  /* 0x000000ffff097224 */ /* 0x000fe200078e0004 */
[----:B------:R-:W-:Y:S01]  /*0d10*/  MOV R7, 0x1f ;  /* 0x0000001f00077802 */ /* 0x000fe20000000f00 */
[----:B------:R-:W-:Y:S01]  /*0d20*/  IMAD.MOV.U32 R10, RZ, RZ, -0x1 ;  /* 0xffffffffff0a7424 */ /* 0x000fe200078e00ff */
[----:B------:R-:W-:Y:S02]  /*0d30*/  MOV R2, 0xd50 ;  /* 0x00000d5000027802 */ /* 0x000fe40000000f00 */
[----:B------:R-:W-:Y:S05]  /*0d40*/  CALL.REL.NOINC `($__internal_90_$__cuda_sm70_shflsync_bfly_p) ;  /* 0x000001a000007944 */ /* 0x000fea0003c00000 */
[----:B0-----:R-:W-:Y:S01]  /*0d50*/  HFMA2.MMA R8, -RZ, RZ, 0, 1.1920928955078125e-07 ;  /* 0x00000002ff087435 */ /* 0x001fe200000001ff */
[----:B-1----:R-:W-:Y:S01]  /*0d60*/  FADD.FTZ R9, R4, R7 ;  /* 0x0000000704097221 */ /* 0x002fe20000010000 */
[----:B------:R-:W-:Y:S01]  /*0d70*/  MOV R7, 0x1f ;  /* 0x0000001f00077802 */ /* 0x000fe20000000f00 */
[----:B------:R-:W-:Y:S01]  /*0d80*/  IMAD.MOV.U32 R10, RZ, RZ, -0x1 ;  /* 0xffffffffff0a7424 */ /* 0x000fe200078e00ff */
[----:B------:R-:W-:Y:S02]  /*0d90*/  MOV R2, 0xdb0 ;  /* 0x00000db000027802 */ /* 0x000fe40000000f00 */
[----:B------:R-:W-:Y:S05]  /*0da0*/  CALL.REL.NOINC `($__internal_90_$__cuda_sm70_shflsync_bfly_p) ;  /* 0x0000014000007944 */ /* 0x000fea0003c00000 */
        /* <DEDUP_REMOVED lines=12> */
[----:B0-----:R-:W-:Y:S01]  /*0e70*/  HFMA2.MMA R8, -RZ, RZ, 0, 9.5367431640625e-07 ;  /* 0x00000010ff087435 */ /* 0x001fe200000001ff */
[----:B-1----:R-:W-:Y:S01]  /*0e80*/  FADD.FTZ R9, R9, R7 ;  /* 0x0000000709097221 */ /* 0x002fe20000010000 */
[----:B------:R-:W-:Y:S01]  /*0e90*/  MOV R7, 0x1f ;  /* 0x0000001f00077802 */ /* 0x000fe20000000f00 */
[----:B------:R-:W-:Y:S01]  /*0ea0*/  IMAD.MOV.U32 R10, RZ, RZ, -0x1 ;  /* 0xffffffffff0a7424 */ /* 0x000fe200078e00ff */
[----:B------:R-:W-:-:S02]  /*0eb0*/  MOV R2, 0xed0 ;  /* 0x00000ed000027802 */ /* 0x000fc40000000f00 */
[----:B------:R-:W-:Y:S05]  /*0ec0*/  CALL.REL.NOINC `($__internal_90_$__cuda_sm70_shflsync_bfly_p) ;  /* 0x0000002000007944 */ /* 0x000fea0003c00000 */
[----:B-1----:R-:W-:Y:S01]  /*0ed0*/  MOV R4, R7 ;  /* 0x0000000700047202 */ /* 0x002fe20000000f00 */
[----:B0-----:R-:W-:Y:S05]  /*0ee0*/  BRA `(.L_x_3205) ;  /* 0xfffffa6000007947 */ /* 0x001fea000383ffff */
        .weak           $__internal_90_$__cuda_sm70_shflsync_bfly_p
        .type           $__internal_90_$__cuda_sm70_shflsync_bfly_p,@function
        .size           $__internal_90_$__cuda_sm70_shflsync_bfly_p,(.L_x_6739 - $__internal_90_$__cuda_sm70_shflsync_bfly_p)
$__internal_90_$__cuda_sm70_shflsync_bfly_p:
[----:B------:R-:W-:Y:S01]  /*0ef0*/  HFMA2.MMA R3, -RZ, RZ, 0, 0 ;  /* 0x00000000ff037435 */ /* 0x000fe200000001ff */
[----:B------:R-:W-:Y:S04]  /*0f00*/  WARPSYNC R10 ;  /* 0x0000000a00007348 */ /* 0x000fe80003800000 */
[----:B------:R0:W1:Y:S01]  /*0f10*/  SHFL.BFLY PT, R7, R9, R8, R7 ;  /* 0x0c00000809077389 */ /* 0x00006200000e0007 */
[----:B------:R-:W-:Y:S05]  /*0f20*/  RET.REL.NODEC R2 `(_ZN10layer_norm22ln_bwd_finalize_kernelINS_22Kernel_traits_finalizeILj1536Ef13__nv_bfloat16fS2_fjLb0ELj1024ELj4ENS_18Kernel_traits_baseILj1536EfS2_fS2_fjLj1024EEEEELb0ELb0EEEvNS_9BwdParamsE) ;  /* 0xfffff0d002007950 */ /* 0x000fea0003c3ffff */
.L_x_3206:
        /* <DEDUP_REMOVED lines=13> */
.L_x_6739:


//--------------------- .text._ZN10layer_norm13ln_bwd_kernelINS_13Kernel_traitsIf13__nv_bfloat16fS2_fjLj1536ELj1ELj1ELj4ELj8ENS_18Kernel_traits_baseILj1536EfS2_fS2_fjLj128EEEEELb1ELb0ELb1ELb0EEEvNS_9BwdParamsE --------------------------
	.section	.text._ZN10layer_norm13ln_bwd_kernelINS_13Kernel_traitsIf13__nv_bfloat16fS2_fjLj1536ELj1ELj1ELj4ELj8ENS_18Kernel_traits_baseILj1536EfS2_fS2_fjLj128EEEEELb1ELb0ELb1ELb0EEEvNS_9BwdParamsE,"ax",@progbits
	.sectioninfo	@"SHI_REGISTERS=109"
	.align	128
        .global         _ZN10layer_norm13ln_bwd_kernelINS_13Kernel_traitsIf13__nv_bfloat16fS2_fjLj1536ELj1ELj1ELj4ELj8ENS_18Kernel_traits_baseILj1536EfS2_fS2_fjLj128EEEEELb1ELb0ELb1ELb0EEEvNS_9BwdParamsE
        .type           _ZN10layer_norm13ln_bwd_kernelINS_13Kernel_traitsIf13__nv_bfloat16fS2_fjLj1536ELj1ELj1ELj4ELj8ENS_18Kernel_traits_baseILj1536EfS2_fS2_fjLj128EEEEELb1ELb0ELb1ELb0EEEvNS_9BwdParamsE,@function
        .size           _ZN10layer_norm13ln_bwd_kernelINS_13Kernel_traitsIf13__nv_bfloat16fS2_fjLj1536ELj1ELj1ELj4ELj8ENS_18Kernel_traits_baseILj1536EfS2_fS2_fjLj128EEEEELb1ELb0ELb1ELb0EEEvNS_9BwdParamsE,(.L_x_6740 - _ZN10layer_norm13ln_bwd_kernelINS_13Kernel_traitsIf13__nv_bfloat16fS2_fjLj1536ELj1ELj1ELj4ELj8ENS_18Kernel_traits_baseILj1536EfS2_fS2_fjLj128EEEEELb1ELb0ELb1ELb0EEEvNS_9BwdParamsE)
        .other          _ZN10layer_norm13ln_bwd_kernelINS_13Kernel_traitsIf13__nv_bfloat16fS2_fjLj1536ELj1ELj1ELj4ELj8ENS_18Kernel_traits_baseILj1536EfS2_fS2_fjLj128EEEEELb1ELb0ELb1ELb0EEEvNS_9BwdParamsE,@"STO_CUDA_ENTRY STV_DEFAULT"
_ZN10layer_norm13ln_bwd_kernelINS_13Kernel_traitsIf13__nv_bfloat16fS2_fjLj1536ELj1ELj1ELj4ELj8ENS_18Kernel_traits_baseILj1536EfS2_fS2_fjLj128EEEEELb1ELb0ELb1ELb0EEEvNS_9BwdParamsE:
.text._ZN10layer_norm13ln_bwd_kernelINS_13Kernel_traitsIf13__nv_bfloat16fS2_fjLj1536ELj1ELj1ELj4ELj8ENS_18Kernel_traits_baseILj1536EfS2_fS2_fjLj128EEEEELb1ELb0ELb1ELb0EEEvNS_9BwdParamsE:
        /* <DEDUP_REMOVED lines=42> */
.L_x_3255:
        /* <DEDUP_REMOVED lines=34> */
.L_x_3211:
[----:B------:R-:W-:Y:S05]  /*04c0*/  BSYNC B1 ;  /* 0x0000000000017941 */ /* 0x000fea0003800000 */
.L_x_3210:
[----:B------:R-:W-:Y:S01]  /*04d0*/  BSSY B1, `(.L_x_3212) ;  /* 0x000000a000017945 */ /* 0x000fe20003800000 */
[----:B------:R-:W-:Y:S05]  /*04e0*/  @!P3 BRA `(.L_x_3213) ;  /* 0x000000800000b947 */ /* 0x000fea0003800000 */
[----:B------:R-:W-:Y:S01]  /*04f0*/  ISETP.NE.U32.AND P0, PT, RZ, c[0x0][0x218], PT ;  /* 0x00008600ff007a0c */ /* 0x000fe20003f05070 */
[----:B------:R-:W-:-:S03]  /*0500*/  IMAD.WIDE.U32 R70, R96, R75, c[0x0][0x190] ;  /* 0x0000640060467625 */ /* 0x000fc600078e004b */
[----:B------:R-:W-:Y:S02]  /*0510*/  ISETP.NE.AND.EX P0, PT, RZ, c[0x0][0x21c], PT, P0 ;  /* 0x00008700ff007a0c */ /* 0x000fe40003f05300 */
[----:B------:R2:W5:Y:S11]  /*0520*/  LDG.E R13, [R70.64] ;  /* 0x00000004460d7981 */ /* 0x000576000c1e1900 */
[----:B-1----:R-:W-:-:S05]  /*0530*/  @P0 IMAD.WIDE.U32 R68, R103, R74, c[0x0][0x218] ;  /* 0x0000860067440625 */ /* 0x002fca00078e004a */
[----:B------:R2:W5:Y:S01]  /*0540*/  @P0 LDG.E.128 R20, [R68.64] ;  /* 0x0000000444140981 */ /* 0x000562000c1e1d00 */
[----:B------:R-:W-:Y:S02]  /*0550*/  IADD3 R96, R96, 0x80, RZ ;  /* 0x0000008060607810 */ /* 0x000fe40007ffe0ff */
[----:B------:R-:W-:Y:S02]  /*0560*/  IADD3 R103, R103, 0x80, RZ ;  /* 0x0000008067677810 */ /* 0x000fe40007ffe0ff */
.L_x_3213:
[----:B------:R-:W-:Y:S05]  /*0570*/  BSYNC B1 ;  /* 0x0000000000017941 */ /* 0x000fea0003800000 */
.L_x_3212:
[----:B------:R-:W-:Y:S01]  /*0580*/  MOV R97, RZ ;  /* 0x000000ff00617202 */ /* 0x000fe20000000f00 */
[----:B------:R-:W-:Y:S01]  /*0590*/  IMAD.MOV.U32 R101, RZ, RZ, RZ ;  /* 0x000000ffff657224 */ /* 0x000fe200078e00ff */
[----:B------:R-:W-:Y:S05]  /*05a0*/  @!P4 BRA `(.L_x_3214) ;  /* 0x00000b400000c947 */ /* 0x000fea0003800000 */
[----:B------:R-:W-:Y:S01]  /*05b0*/  ISETP.NE.U32.AND P0, PT, RZ, c[0x0][0x218], PT ;  /* 0x00008600ff007a0c */ /* 0x000fe20003f05070 */
[----:B--2---:R-:W-:-:S03]  /*05c0*/  IMAD.WIDE.U32 R70, R96, R75, c[0x0][0x190] ;  /* 0x0000640060467625 */ /* 0x004fc600078e004b */
[----:B------:R-:W-:Y:S02]  /*05d0*/  ISETP.NE.AND.EX P0, PT, RZ, c[0x0][0x21c], PT, P0 ;  /* 0x00008700ff007a0c */ /* 0x000fe40003f05300 */
[----:B------:R2:W5:Y:S11]  /*05e0*/  LDG.E R12, [R70.64] ;  /* 0x00000004460c7981 */ /* 0x000576000c1e1900 */
[----:B-1----:R-:W-:-:S05]  /*05f0*/  @P0 IMAD.WIDE.U32 R68, R103, R74, c[0x0][0x218] ;  /* 0x0000860067440625 */ /* 0x002fca00078e004a */
[----:B------:R2:W5:Y:S01]  /*0600*/  @P0 LDG.E.128 R16, [R68.64] ;  /* 0x0000000444100981 */ /* 0x000562000c1e1d00 */
[----:B------:R-:W-:Y:S01]  /*0610*/  IMAD.MOV.U32 R101, RZ, RZ, RZ ;  /* 0x000000ffff657224 */ /* 0x000fe200078e00ff */
[----:B------:R-:W-:Y:S05]  /*0620*/  BRA `(.L_x_3214) ;  /* 0x00000ac000007947 */ /* 0x000fea0003800000 */
.L_x_3209:
[----:B---3--:R-:W-:-:S06]  /*0630*/  IMAD.WIDE R68, R4, R75, c[0x0][0x1a0] ;  /* 0x0000680004447625 */ /* 0x008fcc00078e024b */
[----:B------:R-:W2:Y:S01]  /*0640*/  LDG.E R68, [R68.64] ;  /* 0x0000000444447981 */ /* 0x000ea2000c1e1900 */
[----:B-----5:R-:W-:Y:S01]  /*0650*/  ISETP.GE.AND P0, PT, R0, 0x1, PT ;  /* 0x000000010000780c */ /* 0x020fe20003f06270 */
[----:B------:R-:W-:Y:S01]  /*0660*/  HFMA2.MMA R102, -RZ, RZ, 0, 0 ;  /* 0x00000000ff667435 */ /* 0x000fe200000001ff */
[----:B------:R-:W-:Y:S01]  /*0670*/  IADD3 R70, R96, -0x1, RZ ;  /* 0xffffffff60467810 */ /* 0x000fe20007ffe0ff */
[----:B------:R-:W-:Y:S01]  /*0680*/  BSSY B1, `(.L_x_3215) ;  /* 0x0000041000017945 */ /* 0x000fe20003800000 */
[----:B------:R-:W-:Y:S01]  /*0690*/  IMAD.MOV.U32 R101, RZ, RZ, RZ ;  /* 0x000000ffff657224 */ /* 0x000fe200078e00ff */
[----:B------:R-:W-:Y:S02]  /*06a0*/  MOV R103, R11 ;  /* 0x0000000b00677202 */ /* 0x000fe40000000f00 */
        /* <DEDUP_REMOVED lines=10> */
[----:B0-----:R-:W-:-:S04]  /*0750*/  ISETP.NE.AND P0, PT, R5, RZ, PT ;  /* 0x000000ff0500720c */ /* 0x001fc80003f05270 */
        /* <DEDUP_REMOVED lines=15> */
[----:B--2---:R-:W-:Y:S02]  /*0850*/  FADD.FTZ R71, -R96, R71 ;  /* 0x0000004760477221 */ /* 0x004fe40000010100 */
[----:B---3--:R-:W-:Y:S01]  /*0860*/  IMAD.MOV.U32 R79, RZ, RZ, R76 ;  /* 0x000000ffff4f7224 */ /* 0x008fe200078e004c */
[----:B------:R-:W-:Y:S02]  /*0870*/  SHF.R.U64 R97, R76, 0x10, R77 ;  /* 0x000000104c617819 */ /* 0x000fe4000000124d */
[----:B------:R-:W-:-:S02]  /*0880*/  MOV R80, R77 ;  /* 0x0000004d00507202 */ /* 0x000fc40000000f00 */
[----:B------:R-:W-:Y:S01]  /*0890*/  SHF.R.U32.HI R82, RZ, 0x10, R77 ;  /* 0x00000010ff527819 */ /* 0x000fe2000001164d */
[C---:B------:R-:W-:Y:S01]  /*08a0*/  FADD.FTZ R77, -R96.reuse, R68 ;  /* 0x00000044604d7221 */ /* 0x040fe20000010100 */
[----:B------:R-:W-:Y:S01]  /*08b0*/  PRMT R79, RZ, 0x5410, R79 ;  /* 0x00005410ff4f7816 */ /* 0x000fe2000000004f */
[----:B------:R-:W-:Y:S01]  /*08c0*/  FADD.FTZ R69, -R96, R69 ;  /* 0x0000004560457221 */ /* 0x000fe20000010100 */
[----:B------:R-:W-:Y:S01]  /*08d0*/  PRMT R68, RZ, 0x5410, R97 ;  /* 0x00005410ff447816 */ /* 0x000fe20000000061 */
[C---:B-1----:R-:W-:Y:S02]  /*08e0*/  FMUL.FTZ R15, R2.reuse, R77 ;  /* 0x0000004d020f7220 */ /* 0x042fe40000410000 */
[----:B------:R-:W-:Y:S01]  /*08f0*/  FMUL.FTZ R78, R2, R71 ;  /* 0x00000047024e7220 */ /* 0x000fe20000410000 */
[----:B------:R-:W-:Y:S01]  /*0900*/  PRMT R71, RZ, 0x5410, R80 ;  /* 0x00005410ff477816 */ /* 0x000fe20000000050 */
[----:B------:R-:W-:Y:S02]  /*0910*/  FADD.FTZ R81, -R96, R70 ;  /* 0x0000004660517221 */ /* 0x000fe40000010100 */
[----:B------:R-:W-:-:S02]  /*0920*/  FMUL.FTZ R76, R2, R69 ;  /* 0x00000045024c7220 */ /* 0x000fc40000410000 */
[-C--:B------:R-:W-:Y:S02]  /*0930*/  FMUL.FTZ R80, R60, R79.reuse ;  /* 0x0000004f3c507220 */ /* 0x080fe40000410000 */
[----:B------:R-:W-:Y:S02]  /*0940*/  FADD.FTZ R36, R36, R79 ;  /* 0x0000004f24247221 */ /* 0x000fe40000010000 */
[----:B------:R-:W-:Y:S02]  /*0950*/  FFMA.FTZ R48, R15, R79, R48 ;  /* 0x0000004f0f307223 */ /* 0x000fe40000010030 */
        /* <DEDUP_REMOVED lines=19> */
.L_x_3216:
[----:B0-----:R-:W-:Y:S05]  /*0a90*/  BSYNC B1 ;  /* 0x0000000000017941 */ /* 0x001fea0003800000 */
.L_x_3215:
        /* <DEDUP_REMOVED lines=13> */
[----:B------:R-:W-:Y:S02]  /*0b70*/  IADD3 R102, R102, 0x80, RZ ;  /* 0x0000008066667810 */ /* 0x000fe40007ffe0ff */
[----:B------:R-:W-:Y:S02]  /*0b80*/  IADD3 R104, R104, 0x80, RZ ;  /* 0x0000008068687810 */ /* 0x000fe40007ffe0ff */
[----:B------:R-:W-:Y:S01]  /*0b90*/  IADD3 R103, R103, 0x80, RZ ;  /* 0x0000008067677810 */ /* 0x000fe20007ffe0ff */
[----:B--2---:R-:W-:Y:S02]  /*0ba0*/  FADD.FTZ R69, -R96, R69 ;  /* 0x0000004560457221 */ /* 0x004fe40000010100 */
[----:B---3--:R-:W-:Y:S01]  /*0bb0*/  IMAD.MOV.U32 R88, RZ, RZ, R72 ;  /* 0x000000ffff587224 */ /* 0x008fe200078e0048 */
[----:B------:R-:W-:Y:S01]  /*0bc0*/  SHF.R.U64 R90, R72, 0x10, R73 ;  /* 0x00000010485a7819 */ /* 0x000fe20000001249 */
[----:B-1----:R-:W-:-:S02]  /*0bd0*/  FMUL.FTZ R84, R2, R69 ;  /* 0x0000004502547220 */ /* 0x002fc40000410000 */
[----:B------:R-:W-:Y:S01]  /*0be0*/  FADD.FTZ R83, -R96, R68 ;  /* 0x0000004460537221 */ /* 0x000fe20000010100 */
[----:B------:R-:W-:Y:S02]  /*0bf0*/  PRMT R69, RZ, 0x5410, R88 ;  /* 0x00005410ff457816 */ /* 0x000fe40000000058 */
[----:B------:R-:W-:Y:S01]  /*0c00*/  PRMT R68, RZ, 0x5410, R90 ;  /* 0x00005410ff447816 */ /* 0x000fe2000000005a */
[----:B------:R-:W-:Y:S01]  /*0c10*/  FMUL.FTZ R83, R2, R83 ;  /* 0x0000005302537220 */ /* 0x000fe20000410000 */
[----:B------:R-:W-:Y:S01]  /*0c20*/  MOV R89, R73 ;  /* 0x0000004900597202 */ /* 0x000fe20000000f00 */
[----:B------:R-:W-:Y:S01]  /*0c30*/  FMUL.FTZ R88, R56, R69 ;  /* 0x0000004538587220 */ /* 0x000fe20000410000 */
[----:B------:R-:W-:Y:S01]  /*0c40*/  SHF.R.U32.HI R72, RZ, 0x10, R73 ;  /* 0x00000010ff487819 */ /* 0x000fe20000011649 */
[----:B------:R-:W-:Y:S01]  /*0c50*/  FADD.FTZ R73, -R96, R70 ;  /* 0x0000004660497221 */ /* 0x000fe20000010100 */
[----:B------:R-:W-:Y:S01]  /*0c60*/  PRMT R89, RZ, 0x5410, R89 ;  /* 0x00005410ff597816 */ /* 0x000fe20000000059 */
[----:B------:R-:W-:-:S02]  /*0c70*/  FADD.FTZ R33, R33, R68 ;  /* 0x0000004421217221 */ /* 0x000fc40000010000 */
[-C--:B------:R-:W-:Y:S02]  /*0c80*/  FFMA.FTZ R45, R84, R68.reuse, R45 ;  /* 0x00000044542d7223 */ /* 0x080fe4000001002d */
[----:B0-----:R-:W-:Y:S02]  /*0c90*/  FMUL.FTZ R87, R57, R68 ;  /* 0x0000004439577220 */ /* 0x001fe40000410000 */
[----:B------:R-:W-:Y:S02]  /*0ca0*/  FADD.FTZ R68, R97, R88 ;  /* 0x0000005861447221 */ /* 0x000fe40000010000 */
[----:B------:R-:W-:Y:S01]  /*0cb0*/  FFMA.FTZ R101, R83, R88, R101 ;  /* 0x0000005853657223 */ /* 0x000fe20000010065 */
[----:B------:R-:W-:Y:S01]  /*0cc0*/  PRMT R70, RZ, 0x5410, R72 ;  /* 0x00005410ff467816 */ /* 0x000fe20000000048 */
[----:B------:R-:W-:Y:S02]  /*0cd0*/  FMUL.FTZ R85, R2, R73 ;  /* 0x0000004902557220 */ /* 0x000fe40000410000 */
[----:B------:R-:W-:-:S02]  /*0ce0*/  FADD.FTZ R32, R32, R69 ;  /* 0x0000004520207221 */ /* 0x000fc40000010000 */
[----:B------:R-:W-:Y:S02]  /*0cf0*/  FFMA.FTZ R44, R83, R69, R44 ;  /* 0x00000045532c7223 */ /* 0x000fe4000001002c */
[----:B------:R-:W-:Y:S02]  /*0d00*/  FADD.FTZ R71, -R96, R71 ;  /* 0x0000004760477221 */ /* 0x000fe40000010100 */
[----:B------:R-:W-:Y:S02]  /*0d10*/  FMUL.FTZ R90, R58, R89 ;  /* 0x000000593a5a7220 */ /* 0x000fe40000410000 */
        /* <DEDUP_REMOVED lines=12> */
.L_x_3218:
[----:B------:R-:W-:Y:S05]  /*0de0*/  BSYNC B1 ;  /* 0x0000000000017941 */ /* 0x000fea0003800000 */
.L_x_3217:
        /* <DEDUP_REMOVED lines=15> */
[----:B------:R-:W-:Y:S01]  /*0ee0*/  FADD.FTZ R69, -R96, R69 ;  /* 0x0000004560457221 */ /* 0x000fe20000010100 */
[----:B------:R-:W-:Y:S02]  /*0ef0*/  MOV R98, R73 ;  /* 0x0000004900627202 */ /* 0x000fe40000000f00 */
[----:B------:R-:W-:Y:S01]  /*0f00*/  PRMT R95, RZ, 0x5410, R95 ;  /* 0x00005410ff5f7816 */ /* 0x000fe2000000005f */
[C---:B------:R-:W-:Y:S01]  /*0f10*/  FMUL.FTZ R91, R2.reuse, R91 ;  /* 0x0000005b025b7220 */ /* 0x040fe20000410000 */
[----:B------:R-:W-:Y:S01]  /*0f20*/  SHF.R.U32.HI R72, RZ, 0x10, R73 ;  /* 0x00000010ff487819 */ /* 0x000fe20000011649 */
[----:B0-----:R-:W-:Y:S01]  /*0f30*/  FMUL.FTZ R92, R2, R69 ;  /* 0x00000045025c7220 */ /* 0x001fe20000410000 */
[----:B------:R-:W-:Y:S01]  /*0f40*/  PRMT R68, RZ, 0x5410, R99 ;  /* 0x00005410ff447816 */ /* 0x000fe20000000063 */
[----:B------:R-:W-:Y:S01]  /*0f50*/  FADD.FTZ R73, -R96, R70 ;  /* 0x0000004660497221 */ /* 0x000fe20000010100 */
[----:B------:R-:W-:Y:S01]  /*0f60*/  PRMT R69, RZ, 0x5410, R98 ;  /* 0x00005410ff457816 */ /* 0x000fe20000000062 */
[----:B------:R-:W-:-:S02]  /*0f70*/  FMUL.FTZ R98, R52, R95 ;  /* 0x0000005f34627220 */ /* 0x000fc40000410000 */
[----:B------:R-:W-:Y:S02]  /*0f80*/  FADD.FTZ R28, R28, R95 ;  /* 0x0000005f1c1c7221 */ /* 0x000fe40000010000 */
[----:B------:R-:W-:Y:S02]  /*0f90*/  FFMA.FTZ R40, R91, R95, R40 ;  /* 0x0000005f5b287223 */ /* 0x000fe40000010028 */
        /* <DEDUP_REMOVED lines=21> */
.L_x_3214:
[----:B-1----:R-:W-:Y:S05]  /*10f0*/  BSYNC B0 ;  /* 0x0000000000007941 */ /* 0x002fea0003800000 */
.L_x_3208:
[----:B------:R-:W-:Y:S02]  /*1100*/  LOP3.LUT P1, RZ, R3, 0xff, RZ, 0xc0, !PT ;  /* 0x000000ff03ff7812 */ /* 0x000fe4000782c0ff */
[----:B--2---:R-:W-:Y:S02]  /*1110*/  SHF.R.U32.HI R70, RZ, 0x5, R6 ;  /* 0x00000005ff467819 */ /* 0x004fe40000011606 */
[----:B------:R-:W-:-:S02]  /*1120*/  LOP3.LUT P0, RZ, R6, 0x1f, RZ, 0xc0, !PT ;  /* 0x0000001f06ff7812 */ /* 0x000fc4000780c0ff */
[----:B------:R-:W-:-:S07]  /*1130*/  LOP3.LUT R102, R70, 0x7fffffc, RZ, 0xc0, !PT ;  /* 0x07fffffc46667812 */ /* 0x000fce00078ec0ff */
[----:B------:R-:W-:Y:S01]  /*1140*/  @!P1 IADD3 R102, R102, 0x4, RZ ;  /* 0x0000000466669810 */ /* 0x000fe20007ffe0ff */
[----:B------:R-:W-:Y:S05]  /*1150*/  BRA.DIV ~URZ, `(.L_x_3219) ;  /* 0x000017427f007947 */ /* 0x000fea000b800000 */
[----:B------:R1:W2:Y:S02]  /*1160*/  SHFL.DOWN PT, R72, R97, 0x10, 0x1f ;  /* 0x0a001f0061487f89 */ /* 0x0002a400000e0000 */
.L_x_3256:
        /* <DEDUP_REMOVED lines=15> */
[----:B------:R2:W4:Y:S01]  /*1260*/  SHFL.DOWN PT, R96, R73, 0x1, 0x1f ;  /* 0x08201f0049607f89 */ /* 0x00052200000e0000 */
[----:B---3--:R-:W-:-:S05]  /*1270*/  FADD.FTZ R75, R74, R75 ;  /* 0x0000004b4a4b7221 */ /* 0x008fca0000010000 */
[----:B------:R2:W3:Y:S02]  /*1280*/  SHFL.DOWN PT, R68, R75, 0x1, 0x1f ;  /* 0x08201f004b447f89 */ /* 0x0004e400000e0000 */
.L_x_3257:
[----:B------:R-:W-:Y:S01]  /*1290*/  @!P0 LOP3.LUT R69, R70, 0x3, RZ, 0xc0, !PT ;  /* 0x0000000346458812 */ /* 0x000fe200078ec0ff */
[----:B----4-:R-:W-:Y:S01]  /*12a0*/  FADD.FTZ R96, R96, R73 ;  /* 0x0000004960607221 */ /* 0x010fe20000010000 */
[----:B------:R-:W-:Y:S01]  /*12b0*/  WARPSYNC 0xffffffff ;  /* 0xffffffff00007948 */ /* 0x000fe20003800000 */
[----:B-1-3--:R-:W-:Y:S01]  /*12c0*/  FADD.FTZ R97, R68, R75 ;  /* 0x0000004b44617221 */ /* 0x00afe20000010000 */
[----:B------:R-:W-:Y:S01]  /*12d0*/  ISETP.GE.AND P6, PT, R0, 0x1, PT ;  /* 0x000000010000780c */ /* 0x000fe20003fc6270 */
        /* <DEDUP_REMOVED lines=8> */
[----:B--2---:R-:W1:Y:S01]  /*1360*/  LDS.128 R72, [R102.X8+0x1810] ;  /* 0x0018100066487984 */ /* 0x004e620000008c00 */
        /* <DEDUP_REMOVED lines=28> */
.L_x_3224:
[----:B------:R-:W-:Y:S05]  /*1530*/  BSYNC B1 ;  /* 0x0000000000017941 */ /* 0x000fea0003800000 */
.L_x_3223:
        /* <DEDUP_REMOVED lines=15> */
.L_x_3226:
[----:B------:R-:W-:Y:S05]  /*1630*/  BSYNC B1 ;  /* 0x0000000000017941 */ /* 0x000fea0003800000 */
.L_x_3225:
        /* <DEDUP_REMOVED lines=15> */
.L_x_3228:
[----:B------:R-:W-:Y:S05]  /*1730*/  BSYNC B1 ;  /* 0x0000000000017941 */ /* 0x000fea0003800000 */
.L_x_3227:
        /* <DEDUP_REMOVED lines=17> */
.L_x_3230:
[----:B------:R-:W-:Y:S05]  /*1850*/  BSYNC B1 ;  /* 0x0000000000017941 */ /* 0x000fea0003800000 */
.L_x_3229:
        /* <DEDUP_REMOVED lines=31> */
.L_x_3232:
[----:B------:R-:W-:Y:S05]  /*1a50*/  BSYNC B1 ;  /* 0x0000000000017941 */ /* 0x000fea0003800000 */
.L_x_3231:
[----:B------:R-:W-:Y:S02]  /*1a60*/  IADD3 R11, R11, 0x80, RZ ;  /* 0x000000800b0b7810 */ /* 0x000fe40007ffe0ff */
[----:B------:R-:W-:Y:S02]  /*1a70*/  IADD3 R0, R0, 0x80, RZ ;  /* 0x0000008000007810 */ /* 0x000fe40007ffe0ff */
.L_x_3222:
[----:B------:R-:W-:Y:S05]  /*1a80*/  BSYNC B0 ;  /* 0x0000000000007941 */ /* 0x000fea0003800000 */
.L_x_3221:
        /* <DEDUP_REMOVED lines=13> */
.L_x_3236:
[----:B------:R-:W-:Y:S05]  /*1b60*/  BSYNC B1 ;  /* 0x0000000000017941 */ /* 0x000fea0003800000 */
.L_x_3235:
        /* <DEDUP_REMOVED lines=15> */
.L_x_3238:
[----:B------:R-:W-:Y:S05]  /*1c60*/  BSYNC B1 ;  /* 0x0000000000017941 */ /* 0x000fea0003800000 */
.L_x_3237:
        /* <DEDUP_REMOVED lines=15> */
.L_x_3240:
[----:B------:R-:W-:Y:S05]  /*1d60*/  BSYNC B1 ;  /* 0x0000000000017941 */ /* 0x000fea0003800000 */
.L_x_3239:
        /* <DEDUP_REMOVED lines=17> */
.L_x_3242:
[----:B------:R-:W-:Y:S05]  /*1e80*/  BSYNC B1 ;  /* 0x0000000000017941 */ /* 0x000fea0003800000 */
.L_x_3241:
        /* <DEDUP_REMOVED lines=31> */
.L_x_3244:
[----:B------:R-:W-:Y:S05]  /*2080*/  BSYNC B1 ;  /* 0x0000000000017941 */ /* 0x000fea0003800000 */
.L_x_3243:
[----:B------:R-:W-:Y:S02]  /*2090*/  IADD3 R11, R11, 0x80, RZ ;  /* 0x000000800b0b7810 */ /* 0x000fe40007ffe0ff */
[----:B------:R-:W-:Y:S02]  /*20a0*/  IADD3 R0, R0, 0x80, RZ ;  /* 0x0000008000007810 */ /* 0x000fe40007ffe0ff */
.L_x_3234:
[----:B------:R-:W-:Y:S05]  /*20b0*/  BSYNC B0 ;  /* 0x0000000000007941 */ /* 0x000fea0003800000 */
.L_x_3233:
        /* <DEDUP_REMOVED lines=24> */
.L_x_3248:
[----:B------:R-:W-:Y:S05]  /*2240*/  BSYNC B1 ;  /* 0x0000000000017941 */ /* 0x000fea0003800000 */
.L_x_3247:
        /* <DEDUP_REMOVED lines=8> */
.L_x_3250:
[----:B------:R-:W-:Y:S05]  /*22d0*/  BSYNC B1 ;  /* 0x0000000000017941 */ /* 0x000fea0003800000 */
.L_x_3249:
        /* <DEDUP_REMOVED lines=8> */
.L_x_3252:
[----:B------:R-:W-:Y:S05]  /*2360*/  BSYNC B1 ;  /* 0x0000000000017941 */ /* 0x000fea0003800000 */
.L_x_3251:
        /* <DEDUP_REMOVED lines=13> */
.L_x_3254:
[----:B------:R-:W-:Y:S05]  /*2440*/  BSYNC B1 ;  /* 0x0000000000017941 */ /* 0x000fea0003800000 */
.L_x_3253:
        /* <DEDUP_REMOVED lines=37> */
.L_x_3246:
[----:B0-----:R-:W-:Y:S05]  /*26a0*/  BSYNC B0 ;  /* 0x0000000000007941 */ /* 0x001fea0003800000 */
.L_x_3245:
[----:B------:R-:W-:Y:S02]  /*26b0*/  IADD3 R4, R4, c[0x0][0x160], RZ ;  /* 0x0000580004047a10 */ /* 0x000fe40007ffe0ff */
[----:B------:R-:W-:Y:S02]  /*26c0*/  LOP3.LUT P1, RZ, R3, 0xff, RZ, 0xc0, !PT ;  /* 0x000000ff03ff7812 */ /* 0x000fe4000782c0ff */
[----:B------:R-:W-:Y:S02]  /*26d0*/  ISETP.GE.AND P0, PT, R4, c[0x0][0x164], PT ;  /* 0x0000590004007a0c */ /* 0x000fe40003f06270 */
[----:B------:R-:W-:-:S11]  /*26e0*/  SEL R3, RZ, 0x1, P1 ;  /* 0x00000001ff037807 */ /* 0x000fd60000800000 */
[----:B-----5:R-:W-:Y:S01]  /*26f0*/  @P0 CALL.REL.NOINC `(.L_x_3207) ;  /* 0x0000001000000944 */ /* 0x020fe20003c00000 */
[----:B------:R-:W-:Y:S05]  /*2700*/  BRA `(.L_x_3255) ;  /* 0xffffdb9000007947 */ /* 0x000fea000383ffff */
.L_x_3207:
        /* <DEDUP_REMOVED lines=25> */
.L_x_3219:
[----:B------:R-:W-:Y:S01]  /*28a0*/  MOV R74, R97 ;  /* 0x00000061004a7202 */ /* 0x000fe20000000f00 */
[----:B------:R-:W-:Y:S01]  /*28b0*/  IMAD.MOV.U32 R103, RZ, RZ, 0x10 ;  /* 0x00000010ff677424 */ /* 0x000fe200078e00ff */
[----:B------:R-:W-:Y:S01]  /*28c0*/  MOV R105, 0xffffffff ;  /* 0xffffffff00697802 */ /* 0x000fe20000000f00 */
[----:B------:R-:W-:Y:S01]  /*28d0*/  IMAD.MOV.U32 R104, RZ, RZ, 0x1f ;  /* 0x0000001fff687424 */ /* 0x000fe200078e00ff */
[----:B------:R-:W-:-:S02]  /*28e0*/  MOV R68, 0x2900 ;  /* 0x0000290000447802 */ /* 0x000fc40000000f00 */
[----:B0----5:R-:W-:Y:S05]  /*28f0*/  CALL.REL.NOINC `($__internal_91_$__cuda_sm70_shflsync_down_p) ;  /* 0x0000046000007944 */ /* 0x021fea0003c00000 */
[----:B-1----:R-:W-:Y:S01]  /*2900*/  IMAD.MOV.U32 R72, RZ, RZ, R74 ;  /* 0x000000ffff487224 */ /* 0x002fe200078e004a */
[----:B0-----:R-:W-:Y:S05]  /*2910*/  BRA `(.L_x_3256) ;  /* 0xffffe85000007947 */ /* 0x001fea000383ffff */
.L_x_3220:
[----:B------:R-:W-:Y:S01]  /*2920*/  HFMA2.MMA R103, -RZ, RZ, 0, 9.5367431640625e-07 ;  /* 0x00000010ff677435 */ /* 0x000fe200000001ff */
[----:B------:R-:W-:Y:S01]  /*2930*/  IMAD.MOV.U32 R74, RZ, RZ, R101 ;  /* 0x000000ffff4a7224 */ /* 0x000fe200078e0065 */
[----:B------:R-:W-:Y:S01]  /*2940*/  MOV R68, 0x2980 ;  /* 0x0000298000447802 */ /* 0x000fe20000000f00 */
[----:B------:R-:W-:-:S02]  /*2950*/  IMAD.MOV.U32 R104, RZ, RZ, 0x1f ;  /* 0x0000001fff687424 */ /* 0x000fc400078e00ff */
[----:B------:R-:W-:Y:S02]  /*2960*/  IMAD.MOV.U32 R105, RZ, RZ, -0x1 ;  /* 0xffffffffff697424 */ /* 0x000fe400078e00ff */
[----:B012--5:R-:W-:Y:S05]  /*2970*/  CALL.REL.NOINC `($__internal_91_$__cuda_sm70_shflsync_down_p) ;  /* 0x000003e000007944 */ /* 0x027fea0003c00000 */
[----:B------:R-:W-:Y:S01]  /*2980*/  FADD.FTZ R72, R72, R97 ;  /* 0x0000006148487221 */ /* 0x000fe20000010000 */
[----:B0-----:R-:W-:Y:S01]  /*2990*/  MOV R103, 0x8 ;  /* 0x0000000800677802 */ /* 0x001fe20000000f00 */
[----:B-1----:R-:W-:Y:S01]  /*29a0*/  FADD.FTZ R101, R101, R74 ;  /* 0x0000004a65657221 */ /* 0x002fe20000010000 */
[----:B------:R-:W-:Y:S01]  /*29b0*/  MOV R68, 0x2a00 ;  /* 0x00002a0000447802 */ /* 0x000fe20000000f00 */
[----:B------:R-:W-:Y:S01]  /*29c0*/  IMAD.MOV.U32 R104, RZ, RZ, 0x1f ;  /* 0x0000001fff687424 */ /* 0x000fe200078e00ff */
[----:B------:R-:W-:Y:S01]  /*29d0*/  MOV R74, R72 ;  /* 0x00000048004a7202 */ /* 0x000fe20000000f00 */
[----:B------:R-:W-:Y:S02]  /*29e0*/  IMAD.MOV.U32 R105, RZ, RZ, -0x1 ;  /* 0xffffffffff697424 */ /* 0x000fe400078e00ff */
[----:B------:R-:W-:Y:S05]  /*29f0*/  CALL.REL.NOINC `($__internal_91_$__cuda_sm70_shflsync_down_p) ;  /* 0x0000036000007944 */ /* 0x000fea0003c00000 */
[----:B0-----:R-:W-:Y:S01]  /*2a00*/  HFMA2.MMA R103, -RZ, RZ, 0, 4.76837158203125e-07 ;  /* 0x00000008ff677435 */ /* 0x001fe200000001ff */
[----:B-1----:R-:W-:Y:S01]  /*2a10*/  IMAD.MOV.U32 R71, RZ, RZ, R74 ;  /* 0x000000ffff477224 */ /* 0x002fe200078e004a */
[----:B------:R-:W-:Y:S01]  /*2a20*/  MOV R68, 0x2a70 ;  /* 0x00002a7000447802 */ /* 0x000fe20000000f00 */
[----:B------:R-:W-:Y:S02]  /*2a30*/  IMAD.MOV.U32 R74, RZ, RZ, R101 ;  /* 0x000000ffff4a7224 */ /* 0x000fe400078e0065 */
[----:B------:R-:W-:-:S02]  /*2a40*/  IMAD.MOV.U32 R104, RZ, RZ, 0x1f ;  /* 0x0000001fff687424 */ /* 0x000fc400078e00ff */
[----:B------:R-:W-:Y:S02]  /*2a50*/  IMAD.MOV.U32 R105, RZ, RZ, -0x1 ;  /* 0xffffffffff697424 */ /* 0x000fe400078e00ff */
[----:B------:R-:W-:Y:S05]  /*2a60*/  CALL.REL.NOINC `($__internal_91_$__cuda_sm70_shflsync_down_p) ;  /* 0x000002f000007944 */ /* 0x000fea0003c00000 */
        /* <DEDUP_REMOVED lines=8> */
[----:B0-----:R-:W-:Y:S01]  /*2af0*/  HFMA2.MMA R103, -RZ, RZ, 0, 2.384185791015625e-07 ;  /* 0x00000004ff677435 */ /* 0x001fe200000001ff */
        /* <DEDUP_REMOVED lines=14> */
[----:B0-----:R-:W-:Y:S01]  /*2be0*/  HFMA2.MMA R104, -RZ, RZ, 0, 1.847743988037109375e-06 ;  /* 0x0000001fff687435 */ /* 0x001fe200000001ff */
[----:B-1----:R-:W-:Y:S01]  /*2bf0*/  IMAD.MOV.U32 R71, RZ, RZ, R74 ;  /* 0x000000ffff477224 */ /* 0x002fe200078e004a */
[----:B------:R-:W-:Y:S01]  /*2c00*/  MOV R74, R75 ;  /* 0x0000004b004a7202 */ /* 0x000fe20000000f00 */
[----:B------:R-:W-:Y:S01]  /*2c10*/  IMAD.MOV.U32 R103, RZ, RZ, 0x2 ;  /* 0x00000002ff677424 */ /* 0x000fe200078e00ff */
[----:B------:R-:W-:Y:S01]  /*2c20*/  MOV R68, 0x2c50 ;  /* 0x00002c5000447802 */ /* 0x000fe20000000f00 */
[----:B------:R-:W-:-:S02]  /*2c30*/  IMAD.MOV.U32 R105, RZ, RZ, -0x1 ;  /* 0xffffffffff697424 */ /* 0x000fc400078e00ff */
[----:B------:R-:W-:Y:S05]  /*2c40*/  CALL.REL.NOINC `($__internal_91_$__cuda_sm70_shflsync_down_p) ;  /* 0x0000011000007944 */ /* 0x000fea0003c00000 */
[----:B------:R-:W-:Y:S01]  /*2c50*/  FADD.FTZ R73, R71, R72 ;  /* 0x0000004847497221 */ /* 0x000fe20000010000 */
[----:B0-----:R-:W-:Y:S01]  /*2c60*/  MOV R103, 0x1 ;  /* 0x0000000100677802 */ /* 0x001fe20000000f00 */
[----:B-1----:R-:W-:Y:S01]  /*2c70*/  FADD.FTZ R75, R75, R74 ;  /* 0x0000004a4b4b7221 */ /* 0x002fe20000010000 */
[----:B------:R-:W-:Y:S01]  /*2c80*/  MOV R105, 0xffffffff ;  /* 0xffffffff00697802 */ /* 0x000fe20000000f00 */
[----:B------:R-:W-:Y:S01]  /*2c90*/  IMAD.MOV.U32 R104, RZ, RZ, 0x1f ;  /* 0x0000001fff687424 */ /* 0x000fe200078e00ff */
[----:B------:R-:W-:Y:S01]  /*2ca0*/  MOV R68, 0x2cd0 ;  /* 0x00002cd000447802 */ /* 0x000fe20000000f00 */
[----:B------:R-:W-:-:S02]  /*2cb0*/  IMAD.MOV.U32 R74, RZ, RZ, R73 ;  /* 0x000000ffff4a7224 */ /* 0x000fc400078e0049 */
[----:B------:R-:W-:Y:S05]  /*2cc0*/  CALL.REL.NOINC `($__internal_91_$__cuda_sm70_shflsync_down_p) ;  /* 0x0000009000007944 */ /* 0x000fea0003c00000 */
[----:B0-----:R-:W-:Y:S01]  /*2cd0*/  HFMA2.MMA R103, -RZ, RZ, 0, 5.9604644775390625e-08 ;  /* 0x00000001ff677435 */ /* 0x001fe200000001ff */
[----:B-1----:R-:W-:Y:S01]  /*2ce0*/  MOV R96, R74 ;  /* 0x0000004a00607202 */ /* 0x002fe20000000f00 */
[----:B------:R-:W-:Y:S01]  /*2cf0*/  IMAD.MOV.U32 R74, RZ, RZ, R75 ;  /* 0x000000ffff4a7224 */ /* 0x000fe200078e004b */
[----:B------:R-:W-:Y:S01]  /*2d00*/  MOV R105, 0xffffffff ;  /* 0xffffffff00697802 */ /* 0x000fe20000000f00 */
[----:B------:R-:W-:Y:S01]  /*2d10*/  IMAD.MOV.U32 R104, RZ, RZ, 0x1f ;  /* 0x0000001fff687424 */ /* 0x000fe200078e00ff */
[----:B------:R-:W-:-:S02]  /*2d20*/  MOV R68, 0x2d40 ;  /* 0x00002d4000447802 */ /* 0x000fc40000000f00 */
[----:B------:R-:W-:Y:S05]  /*2d30*/  CALL.REL.NOINC `($__internal_91_$__cuda_sm70_shflsync_down_p) ;  /* 0x0000002000007944 */ /* 0x000fea0003c00000 */
[----:B-1----:R-:W-:Y:S01]  /*2d40*/  IMAD.MOV.U32 R68, RZ, RZ, R74 ;  /* 0x000000ffff447224 */ /* 0x002fe200078e004a */
[----:B0-----:R-:W-:Y:S05]  /*2d50*/  BRA `(.L_x_3257) ;  /* 0xffffe53000007947 */ /* 0x001fea000383ffff */
        .weak           $__internal_91_$__cuda_sm70_shflsync_down_p
        .type           $__internal_91_$__cuda_sm70_shflsync_down_p,@function
        .size           $__internal_91_$__cuda_sm70_shflsync_down_p,(.L_x_6740 - $__internal_91_$__cuda_sm70_shflsync_down_p)
$__internal_91_$__cuda_sm70_shflsync_down_p:
[----:B------:R-:W-:Y:S01]  /*2d60*/  HFMA2.MMA R69, -RZ, RZ, 0, 0 ;  /* 0x00000000ff457435 */ /* 0x000fe200000001ff */
[----:B------:R-:W-:Y:S04]  /*2d70*/  WARPSYNC R105 ;  /* 0x0000006900007348 */ /* 0x000fe80003800000 */
[----:B------:R0:W1:Y:S01]  /*2d80*/  SHFL.DOWN PT, R74, R74, R103, R104 ;  /* 0x080000674a4a7389 */ /* 0x00006200000e0068 */
[----:B------:R-:W-:Y:S05]  /*2d90*/  RET.REL.NODEC R68 `(_ZN10layer_norm13ln_bwd_kernelINS_13Kernel_traitsIf13__nv_bfloat16fS2_fjLj1536ELj1ELj1ELj4ELj8ENS_18Kernel_traits_baseILj1536EfS2_fS2_fjLj128EEEEELb1ELb0ELb1ELb0EEEvNS_9BwdParamsE) ;  /* 0xffffd26044007950 */ /* 0x000fea0003c3ffff */
.L_x_3258:
        /* <DEDUP_REMOVED lines=14> */
.L_x_6740:


//--------------------- .text._ZN10layer_norm22ln_bwd_finalize_kernelINS_22Kernel_traits_finalizeILj1536Ef13__nv_bfloat16fS2_fjLb0ELj1024ELj4ENS_18Kernel_traits_baseILj1536EfS2_fS2_fjLj1024EEEEELb0ELb1EEEvNS_9BwdParamsE --------------------------
	.section	.text._ZN10layer_norm22ln_bwd_finalize_kernelINS_22Kernel_traits_finalizeILj1536Ef13__nv_bfloat16fS2_fjLb0ELj1024ELj4ENS_18Kernel_traits_baseILj1536EfS2_fS2_fjLj1024EEEEELb0ELb1EEEvNS_9BwdParamsE,"ax",@progbits
	.sectioninfo	@"SHI_REGISTERS=32"
	.align	128
        .global         _ZN10layer_norm22ln_bwd_finalize_kernelINS_22Kernel_traits_finalizeILj1536Ef13__nv_bfloat16fS2_fjLb0ELj1024ELj4ENS_18Kernel_traits_baseILj1536EfS2_fS2_fjLj1024EEEEELb0ELb1EEEvNS_9BwdParamsE
        .type           _ZN10layer_norm22ln_bwd_finalize_kernelINS_22Kernel_traits_finalizeILj1536Ef13__nv_bfloat16fS2_fjLb0ELj1024ELj4ENS_18Kernel_traits_baseILj1536EfS2_fS2_fjLj1024EEEEELb0ELb1EEEvNS_9BwdParamsE,@function
        .size           _ZN10layer_norm22ln_bwd_finalize_kernelINS_22Kernel_traits_finalizeILj1536Ef13__nv_bfloat16fS2_fjLb0ELj1024ELj4ENS_18Kernel_traits_baseILj1536EfS2_fS2_fjLj1024EEEEELb0ELb1EEEvNS_9BwdParamsE,(.L_x_6741 - _ZN10layer_norm22ln_bwd_finalize_kernelINS_22Kernel_traits_finalizeILj1536Ef13__nv_bfloat16fS2_fjLb0ELj1024ELj4ENS_18Kernel_traits_baseILj1536EfS2_fS2_fjLj1024EEEEELb0ELb1EEEvNS_9BwdParamsE)
        .other          _ZN10layer_norm22ln_bwd_finalize_kernelINS_22Kernel_traits_finalizeILj1536Ef13__nv_bfloat16fS2_fjLb0ELj1024ELj4ENS_18Kernel_traits_baseILj1536EfS2_fS2_fjLj1024EEEEELb0ELb1EEEvNS_9BwdParamsE,@"STO_CUDA_ENTRY STV_DEFAULT"
_ZN10layer_norm22ln_bwd_finalize_kernelINS_22Kernel_traits_finalizeILj1536Ef13__nv_bfloat16fS2_fjLb0ELj1024ELj4ENS_18Kernel_traits_baseILj1536EfS2_fS2_fjLj1024EEEEELb0ELb1EEEvNS_9BwdParamsE:
.text._ZN10layer_norm22ln_bwd_finalize_kernelINS_22Kernel_traits_finalizeILj1536Ef13__nv_bfloat16fS2_fjLb0ELj1024ELj4ENS_18Kernel_traits_baseILj1536EfS2_fS2_fjLj1024EEEEELb0ELb1EEEvNS_9BwdParamsE:
        /* <DEDUP_REMOVED lines=19> */
.L_x_3269:
        /* <DEDUP_REMOVED lines=27> */
.L_x_3263:
        /* <DEDUP_REMOVED lines=35> */
.L_x_3262:
[----:B------:R-:W-:Y:S05]  /*0510*/  BSYNC B1 ;  /* 0x0000000000017941 */ /* 0x000fea0003800000 */
.L_x_3261:
        /* <DEDUP_REMOVED lines=23> */
.L_x_3265:
[----:B------:R-:W-:Y:S05]  /*0690*/  BSYNC B1 ;  /* 0x0000000000017941 */ /* 0x000fea0003800000 */
.L_x_3264:
        /* <DEDUP_REMOVED lines=10> */
.L_x_3260:
[----:B------:R-:W-:Y:S05]  /*0740*/  BSYNC B0 ;  /* 0x0000000000007941 */ /* 0x000fea0003800000 */
.L_x_3259:
        /* <DEDUP_REMOVED lines=11> */
.L_x_3270:
        /* <DEDUP_REMOVED lines=18> */
.L_x_3271:
[----:B------:R-:W-:Y:S01]  /*0920*/  @!P1 SHF.R.U32.HI R2, RZ, 0x3, R0 ;  /* 0x00000003ff029819 */ /* 0x000fe20000011600 */
[----:B---3--:R-:W-:Y:S02]  /*0930*/  FADD.FTZ R5, R5, R10 ;  /* 0x0000000a05057221 */ /* 0x008fe40000010000 */
[----:B--2---:R-:W-:Y:S01]  /*0940*/  FADD.FTZ R7, R7, R4 ;  /* 0x0000000407077221 */ /* 0x004fe20000010000 */
[----:B------:R-:W-:-:S05]  /*0950*/  @!P1 LOP3.LUT R2, R2, 0x1ffffffc, RZ, 0xc0, !PT ;  /* 0x1ffffffc02029812 */ /* 0x000fca00078ec0ff */
[----:B------:R2:W-:Y:S04]  /*0960*/  @!P1 STS [R2+0x2000], R5 ;  /* 0x0020000502009388 */ /* 0x0005e80000000800 */
[----:B------:R2:W-:Y:S02]  /*0970*/  @!P1 STS [R2+0x2080], R7 ;  /* 0x0020800702009388 */ /* 0x0005e40000000800 */
.L_x_3266:
        /* <DEDUP_REMOVED lines=14> */
.L_x_3267:
[----:B------:R-:W-:Y:S01]  /*0a60*/  HFMA2.MMA R9, -RZ, RZ, 0, 5.9604644775390625e-08 ;  /* 0x00000001ff097435 */ /* 0x000fe200000001ff */
[----:B--2---:R-:W-:Y:S01]  /*0a70*/  IMAD.MOV.U32 R10, RZ, RZ, R4 ;  /* 0x000000ffff0a7224 */ /* 0x004fe200078e0004 */
[----:B------:R-:W-:Y:S01]  /*0a80*/  MOV R11, 0xffffffff ;  /* 0xffffffff000b7802 */ /* 0x000fe20000000f00 */
[----:B------:R-:W-:Y:S01]  /*0a90*/  IMAD.MOV.U32 R6, RZ, RZ, 0x1f ;  /* 0x0000001fff067424 */ /* 0x000fe200078e00ff */
[----:B------:R-:W-:-:S02]  /*0aa0*/  MOV R2, 0xac0 ;  /* 0x00000ac000027802 */ /* 0x000fc40000000f00 */
[----:B01----:R-:W-:Y:S05]  /*0ab0*/  CALL.REL.NOINC `($__internal_92_$__cuda_sm70_shflsync_bfly_p) ;  /* 0x000003c000007944 */ /* 0x003fea0003c00000 */
[----:B-1----:R-:W-:Y:S01]  /*0ac0*/  MOV R3, R6 ;  /* 0x0000000600037202 */ /* 0x002fe20000000f00 */
[----:B0-----:R-:W-:Y:S05]  /*0ad0*/  BRA `(.L_x_3270) ;  /* 0xfffffd2000007947 */ /* 0x001fea000383ffff */
.L_x_3268:
[----:B------:R-:W-:Y:S01]  /*0ae0*/  HFMA2.MMA R9, -RZ, RZ, 0, 1.1920928955078125e-07 ;  /* 0x00000002ff097435 */ /* 0x000fe200000001ff */
[----:B------:R-:W-:Y:S01]  /*0af0*/  IMAD.MOV.U32 R10, RZ, RZ, R13 ;  /* 0x000000ffff0a7224 */ /* 0x000fe200078e000d */
[----:B------:R-:W-:Y:S01]  /*0b00*/  MOV R6, 0x1f ;  /* 0x0000001f00067802 */ /* 0x000fe20000000f00 */
[----:B------:R-:W-:Y:S01]  /*0b10*/  IMAD.MOV.U32 R11, RZ, RZ, -0x1 ;  /* 0xffffffffff0b7424 */ /* 0x000fe200078e00ff */
[----:B------:R-:W-:-:S02]  /*0b20*/  MOV R2, 0xb40 ;  /* 0x00000b4000027802 */ /* 0x000fc40000000f00 */
[----:B012---:R-:W-:Y:S05]  /*0b30*/  CALL.REL.NOINC `($__internal_92_$__cuda_sm70_shflsync_bfly_p) ;  /* 0x0000034000007944 */ /* 0x007fea0003c00000 */
[----:B0-----:R-:W-:Y:S01]  /*0b40*/  HFMA2.MMA R9, -RZ, RZ, 0, 2.384185791015625e-07 ;  /* 0x00000004ff097435 */ /* 0x001fe200000001ff */
[----:B-1----:R-:W-:Y:S01]  /*0b50*/  FADD.FTZ R10, R13, R6 ;  /* 0x000000060d0a7221 */ /* 0x002fe20000010000 */
[----:B------:R-:W-:Y:S01]  /*0b60*/  MOV R6, 0x1f ;  /* 0x0000001f00067802 */ /* 0x000fe20000000f00 */
[----:B------:R-:W-:Y:S01]  /*0b70*/  IMAD.MOV.U32 R11, RZ, RZ, -0x1 ;  /* 0xffffffffff0b7424 */ /* 0x000fe200078e00ff */
[----:B------:R-:W-:-:S02]  /*0b80*/  MOV R2, 0xba0 ;  /* 0x00000ba000027802 */ /* 0x000fc40000000f00 */
[----:B------:R-:W-:Y:S05]  /*0b90*/  CALL.REL.NOINC `($__internal_92_$__cuda_sm70_shflsync_bfly_p) ;  /* 0x000002e000007944 */ /* 0x000fea0003c00000 */
[----:B0-----:R-:W-:Y:S01]  /*0ba0*/  HFMA2.MMA R9, -RZ, RZ, 0, 4.76837158203125e-07 ;  /* 0x00000008ff097435 */ /* 0x001fe200000001ff */
[----:B-1----:R-:W-:Y:S01]  /*0bb0*/  FADD.FTZ R10, R10, R6 ;  /* 0x000000060a0a7221 */ /* 0x002fe20000010000 */
[----:B------:R-:W-:Y:S01]  /*0bc0*/  MOV R6, 0x1f ;  /* 0x0000001f00067802 */ /* 0x000fe20000000f00 */
[----:B------:R-:W-:Y:S01]  /*0bd0*/  IMAD.MOV.U32 R11, RZ, RZ, -0x1 ;  /* 0xffffffffff0b7424 */ /* 0x000fe200078e00ff */
[----:B------:R-:W-:-:S02]  /*0be0*/  MOV R2, 0xc00 ;  /* 0x00000c0000027802 */ /* 0x000fc40000000f00 */
[----:B------:R-:W-:Y:S05]  /*0bf0*/  CALL.REL.NOINC `($__internal_92_$__cuda_sm70_shflsync_bfly_p) ;  /* 0x0000028000007944 */ /* 0x000fea0003c00000 */
[----:B-1----:R-:W-:Y:S01]  /*0c00*/  FADD.FTZ R4, R10, R6 ;  /* 0x000000060a047221 */ /* 0x002fe20000010000 */
[----:B0-----:R-:W-:Y:S01]  /*0c10*/  HFMA2.MMA R9, -RZ, RZ, 0, 9.5367431640625e-07 ;  /* 0x00000010ff097435 */ /* 0x001fe200000001ff */
[----:B------:R-:W-:Y:S01]  /*0c20*/  MOV R6, 0x1f ;  /* 0x0000001f00067802 */ /* 0x000fe20000000f00 */
[----:B------:R-:W-:Y:S01]  /*0c30*/  IMAD.MOV.U32 R11, RZ, RZ, -0x1 ;  /* 0xffffffffff0b7424 */ /* 0x000fe200078e00ff */
[----:B------:R-:W-:-:S02]  /*0c40*/  MOV R2, 0xc70 ;  /* 0x00000c7000027802 */ /* 0x000fc40000000f00 */
[----:B------:R-:W-:Y:S02]  /*0c50*/  MOV R10, R4 ;  /* 0x00000004000a7202 */ /* 0x000fe40000000f00 */
[----:B------:R-:W-:Y:S05]  /*0c60*/  CALL.REL.NOINC `($__internal_92_$__cuda_sm70_shflsync_bfly_p) ;  /* 0x0000021000007944 */ /* 0x000fea0003c00000 */
[----:B0-----:R-:W-:Y:S01]  /*0c70*/  HFMA2.MMA R9, -RZ, RZ, 0, 5.9604644775390625e-08 ;  /* 0x00000001ff097435 */ /* 0x001fe200000001ff */
[----:B-1----:R-:W-:Y:S01]  /*0c80*/  MOV R7, R6 ;  /* 0x0000000600077202 */ /* 0x002fe20000000f00 */
[----:B------:R-:W-:Y:S01]  /*0c90*/  IMAD.MOV.U32 R10, RZ, RZ, R5 ;  /* 0x000000ffff0a7224 */ /* 0x000fe200078e0005 */
[----:B------:R-:W-:Y:S01]  /*0ca0*/  MOV R6, 0x1f ;  /* 0x0000001f00067802 */ /* 0x000fe20000000f00 */
[----:B------:R-:W-:Y:S01]  /*0cb0*/  IMAD.MOV.U32 R11, RZ, RZ, -0x1 ;  /* 0xffffffffff0b7424 */ /* 0x000fe200078e00ff */
[----:B------:R-:W-:Y:S02]  /*0cc0*/  MOV R2, 0xce0 ;  /* 0x00000ce000027802 */ /* 0x000fe40000000f00 */
[----:B------:R-:W-:Y:S05]  /*0cd0*/  CALL.REL.NOINC `($__internal_92_$__cuda_sm70_shflsync_bfly_p) ;  /* 0x000001a000007944 */ /* 0x000fea0003c00000 */
[----:B0-----:R-:W-:Y:S01]  /*0ce0*/  HFMA2.MMA R9, -RZ, RZ, 0, 1.1920928955078125e-07 ;  /* 0x00000002ff097435 */ /* 0x001fe200000001ff */
[----:B-1----:R-:W-:Y:S01]  /*0cf0*/  FADD.FTZ R10, R5, R6 ;  /* 0x00000006050a7221 */ /* 0x002fe20000010000 */
[----:B------:R-:W-:Y:S01]  /*0d00*/  MOV R6, 0x1f ;  /* 0x0000001f00067802 */ /* 0x000fe20000000f00 */
[----:B------:R-:W-:Y:S01]  /*0d10*/  IMAD.MOV.U32 R11, RZ, RZ, -0x1 ;  /* 0xffffffffff0b7424 */ /* 0x000fe200078e00ff */
[----:B------:R-:W-:Y:S02]  /*0d20*/  MOV R2, 0xd40 ;  /* 0x00000d4000027802 */ /* 0x000fe40000000f00 */
[----:B------:R-:W-:Y:S05]  /*0d30*/  CALL.REL.NOINC `($__internal_92_$__cuda_sm70_shflsync_bfly_p) ;  /* 0x0000014000007944 */ /* 0x000fea0003c00000 */
        /* <DEDUP_REMOVED lines=12> */
[----:B0-----:R-:W-:Y:S01]  /*0e00*/  HFMA2.MMA R9, -RZ, RZ, 0, 9.5367431640625e-07 ;  /* 0x00000010ff097435 */ /* 0x001fe200000001ff */
[----:B-1----:R-:W-:Y:S01]  /*0e10*/  FADD.FTZ R10, R10, R6 ;  /* 0x000000060a0a7221 */ /* 0x002fe20000010000 */
[----:B------:R-:W-:Y:S01]  /*0e20*/  MOV R6, 0x1f ;  /* 0x0000001f00067802 */ /* 0x000fe20000000f00 */
[----:B------:R-:W-:Y:S01]  /*0e30*/  IMAD.MOV.U32 R11, RZ, RZ, -0x1 ;  /* 0xffffffffff0b7424 */ /* 0x000fe200078e00ff */
[----:B------:R-:W-:-:S02]  /*0e40*/  MOV R2, 0xe60 ;  /* 0x00000e6000027802 */ /* 0x000fc40000000f00 */
[----:B------:R-:W-:Y:S05]  /*0e50*/  CALL.REL.NOINC `($__internal_92_$__cuda_sm70_shflsync_bfly_p) ;  /* 0x0000002000007944 */ /* 0x000fea0003c00000 */
[----:B-1----:R-:W-:Y:S01]  /*0e60*/  MOV R5, R6 ;  /* 0x0000000600057202 */ /* 0x002fe20000000f00 */
[----:B0-----:R-:W-:Y:S05]  /*0e70*/  BRA `(.L_x_3271) ;  /* 0xfffffaa000007947 */ /* 0x001fea000383ffff */
        .weak           $__internal_92_$__cuda_sm70_shflsync_bfly_p
        .type           $__internal_92_$__cuda_sm70_shflsync_bfly_p,@function
        .size           $__internal_92_$__cuda_sm70_shflsync_bfly_p,(.L_x_6741 - $__internal_92_$__cuda_sm70_shflsync_bfly_p)
$__internal_92_$__cuda_sm70_shflsync_bfly_p:
[----:B------:R-:W-:Y:S01]  /*0e80*/  HFMA2.MMA R3, -RZ, RZ, 0, 0 ;  /* 0x00000000ff037435 */ /* 0x000fe200000001ff */
[----:B------:R-:W-:Y:S04]  /*0e90*/  WARPSYNC R11 ;  /* 0x0000000b00007348 */ /* 0x000fe80003800000 */
[----:B------:R0:W1:Y:S01]  /*0ea0*/  SHFL.BFLY PT, R6, R10, R9, R6 ;  /* 0x0c0000090a067389 */ /* 0x00006200000e0006 */
[----:B------:R-:W-:Y:S05]  /*0eb0*/  RET.REL.NODEC R2 `(_ZN10layer_norm22ln_bwd_finalize_kernelINS_22Kernel_traits_finalizeILj1536Ef13__nv_bfloat16fS2_fjLb0ELj1024ELj4ENS_18Kernel_traits_baseILj1536EfS2_fS2_fjLj1024EEEEELb0ELb1EEEvNS_9BwdParamsE) ;  /* 0xfffff14002007950 */ /* 0x000fea0003c3ffff */
.L_x_3272:
        /* <DEDUP_REMOVED lines=12> */
.L_x_6741:


//--------------------- .text._ZN10layer_norm13ln_bwd_kernelINS_13Kernel_traitsIf13__nv_bfloat16fS2_fjLj1536ELj1ELj1ELj4ELj8ENS_18Kernel_traits_baseILj1536EfS2_fS2_fjLj128EEEEELb1ELb0ELb1ELb1EEEvNS_9BwdParamsE --------------------------
	.section	.text._ZN10layer_norm13ln_bwd_kernelINS_13Kernel_traitsIf13__nv_bfloat16fS2_fjLj1536ELj1ELj1ELj4ELj8ENS_18Kernel_traits_baseILj1536EfS2_fS2_fjLj128EEEEELb1ELb0ELb1ELb1EEEvNS_9BwdParamsE,"ax",@progbits
	.sectioninfo	@"SHI_REGISTERS=109"
	.align	128
        .global         _ZN10layer_norm13ln_bwd_kernelINS_13Kernel_traitsIf13__nv_bfloat16fS2_fjLj1536ELj1ELj1ELj4ELj8ENS_18Kernel_traits_baseILj1536EfS2_fS2_fjLj128EEEEELb1ELb0ELb1ELb1EEEvNS_9BwdParamsE
        .type           _ZN10layer_norm13ln_bwd_kernelINS_13Kernel_traitsIf13__nv_bfloat16fS2_fjLj1536ELj1ELj1ELj4ELj8ENS_18Kernel_traits_baseILj1536EfS2_fS2_fjLj128EEEEELb1ELb0ELb1ELb1EEEvNS_9BwdParamsE,@function
        .size           _ZN10layer_norm13ln_bwd_kernelINS_13Kernel_traitsIf13__nv_bfloat16fS2_fjLj1536ELj1ELj1ELj4ELj8ENS_18Kernel_traits_baseILj1536EfS2_fS2_fjLj128EEEEELb1ELb0ELb1ELb1EEEvNS_9BwdParamsE,(.L_x_6742 - _ZN10layer_norm13ln_bwd_kernelINS_13Kernel_traitsIf13__nv_bfloat16fS2_fjLj1536ELj1ELj1ELj4ELj8ENS_18Kernel_traits_baseILj1536EfS2_fS2_fjLj128EEEEELb1ELb0ELb1ELb1EEEvNS_9BwdParamsE)
        .other          _ZN10layer_norm13ln_bwd_kernelINS_13Kernel_traitsIf13__nv_bfloat16fS2_fjLj1536ELj1ELj1ELj4ELj8ENS_18Kernel_traits_baseILj1536EfS2_fS2_fjLj128EEEEELb1ELb0ELb1ELb1EEEvNS_9BwdParamsE,@"STO_CUDA_ENTRY STV_DEFAULT"
_ZN10layer_norm13ln_bwd_kernelINS_13Kernel_traitsIf13__nv_bfloat16fS2_fjLj1536ELj1ELj1ELj4ELj8ENS_18Kernel_traits_baseILj1536EfS2_fS2_fjLj128EEEEELb1ELb0ELb1ELb1EEEvNS_9BwdParamsE:
.text._ZN10layer_norm13ln_bwd_kernelINS_13Kernel_traitsIf13__nv_bfloat16fS2_fjLj1536ELj1ELj1ELj4ELj8ENS_18Kernel_traits_baseILj1536EfS2_fS2_fjLj128EEEEELb1ELb0ELb1ELb1EEEvNS_9BwdParamsE:
        /* <DEDUP_REMOVED lines=20> */
.L_x_3273:
[----:B------:R-:W0:Y:S01]  /*0140*/  LDC.U8 R4, c[0x0][0x1f0] ;  /* 0x00007c00ff047b82 */ /* 0x000e220000000000 */
[----:B------:R-:W-:-:S05]  /*0150*/  IMAD.SHL.U32 R0, R6, 0x10, RZ ;  /* 0x0000001006007824 */ /* 0x000fca00078e00ff */
[----:B------:R-:W-:-:S04]  /*0160*/  LOP3.LUT R0, R0, 0x7f0, RZ, 0xc0, !PT ;  /* 0x000007f000007812 */ /* 0x000fc800078ec0ff */
[----:B------:R-:W-:Y:S01]  /*0170*/  IADD3 R2, P0, R0, c[0x0][0x1b0], RZ ;  /* 0x00006c0000027a10 */ /* 0x000fe20007f1e0ff */
[----:B------:R-:W-:-:S03]  /*0180*/  IMAD.MOV.U32 R0, RZ, RZ, 0x1 ;  /* 0x00000001ff007424 */ /* 0x000fc600078e00ff */
[----:B------:R-:W-:Y:S01]  /*0190*/  IADD3.X R3, RZ, c[0x0][0x1b4], RZ, P0, !PT ;  /* 0x00006d00ff037a10 */ /* 0x000fe200007fe4ff */
[----:B------:R-:W-:Y:S01]  /*01a0*/  CS2R R48, SRZ ;  /* 0x0000000000307805 */ /* 0x000fe2000001ff00 */
        /* <DEDUP_REMOVED lines=14> */
[----:B01----:R-:W-:-:S02]  /*0290*/  PRMT R3, R0, 0x7610, R3 ;  /* 0x0000761000037816 */ /* 0x003fc40000000003 */
.L_x_3310:
[----:B------:R-:W-:-:S04]  /*02a0*/  IMAD.MOV.U32 R12, RZ, RZ, 0x4 ;  /* 0x00000004ff0c7424 */ /* 0x000fc800078e00ff */
[----:B------:R-:W-:-:S06]  /*02b0*/  IMAD.WIDE R74, R5, R12, c[0x0][0x1d8] ;  /* 0x00007600054a7625 */ /* 0x000fcc00078e020c */
[----:B------:R-:W2:Y:S01]  /*02c0*/  LDG.E R74, [R74.64] ;  /* 0x000000044a4a7981 */ /* 0x000ea2000c1e1900 */
[----:B------:R-:W-:-:S04]  /*02d0*/  IMAD.WIDE R70, R5, R12, c[0x0][0x1a8] ;  /* 0x00006a0005467625 */ /* 0x000fc800078e020c */
[C---:B------:R-:W-:Y:S01]  /*02e0*/  IMAD.WIDE R68, R5.reuse, R12, c[0x0][0x1d0] ;  /* 0x0000740005447625 */ /* 0x040fe200078e020c */
[----:B-----5:R0:W5:Y:S04]  /*02f0*/  LDG.E R2, [R70.64] ;  /* 0x0000000446027981 */ /* 0x020168000c1e1900 */
        /* <DEDUP_REMOVED lines=37> */
.L_x_3276:
        /* <DEDUP_REMOVED lines=11> */
[-C--:B------:R-:W-:Y:S02]  /*0600*/  IMAD.WIDE.U32 R80, R11, R73.reuse, c[0x0][0x188] ;  /* 0x000062000b507625 */ /* 0x080fe400078e0049 */
[----:B------:R-:W3:Y:S02]  /*0610*/  LDG.E.64 R84, [R84.64] ;  /* 0x0000000454547981 */ /* 0x000ee4000c1e1b00 */
[----:B------:R-:W-:-:S04]  /*0620*/  IMAD.WIDE.U32 R68, R14, R73, c[0x0][0x188] ;  /* 0x000062000e447625 */ /* 0x000fc800078e0049 */
[-C--:B------:R-:W-:Y:S02]  /*0630*/  IMAD.WIDE.U32 R86, R86, R83.reuse, c[0x0][0x208] ;  /* 0x0000820056567625 */ /* 0x080fe400078e0053 */
[----:B------:R-:W4:Y:S02]  /*0640*/  LDG.E.128 R68, [R68.64] ;  /* 0x0000000444447981 */ /* 0x000f24000c1e1d00 */
[----:B------:R-:W-:Y:S02]  /*0650*/  IMAD.WIDE.U32 R82, R82, R83, c[0x0][0x208] ;  /* 0x0000820052527625 */ /* 0x000fe400078e0053 */
[----:B------:R-:W4:Y:S02]  /*0660*/  LDG.E.64 R86, [R86.64] ;  /* 0x0000000456567981 */ /* 0x000f24000c1e1b00 */
[----:B------:R-:W-:Y:S02]  /*0670*/  IMAD.WIDE.U32 R76, R0, R73, c[0x0][0x188] ;  /* 0x00006200004c7625 */ /* 0x000fe400078e0049 */
[----:B0-----:R0:W4:Y:S04]  /*0680*/  LDG.E.128 R72, [R80.64] ;  /* 0x0000000450487981 */ /* 0x001128000c1e1d00 */
[----:B------:R-:W4:Y:S04]  /*0690*/  LDG.E.64 R82, [R82.64] ;  /* 0x0000000452527981 */ /* 0x000f28000c1e1b00 */
[----:B------:R-:W4:Y:S01]  /*06a0*/  LDG.E.128 R76, [R76.64] ;  /* 0x000000044c4c7981 */ /* 0x000f22000c1e1d00 */
[----:B-----5:R-:W-:-:S02]  /*06b0*/  ISETP.GE.AND P1, PT, R15, 0x1, PT ;  /* 0x000000010f00780c */ /* 0x020fc40003f26270 */
        /* <DEDUP_REMOVED lines=10> */
[----:B------:R-:W-:Y:S02]  /*0760*/  ISETP.NE.AND P0, PT, R4, RZ, PT ;  /* 0x000000ff0400720c */ /* 0x000fe40003f05270 */
[----:B------:R-:W-:-:S04]  /*0770*/  @P1 LEA.HI.SX32 R95, R94, R13, 0x1e ;  /* 0x0000000d5e5f1211 */ /* 0x000fc800078ff2ff */
[C---:B------:R-:W-:Y:S01]  /*0780*/  IADD3 R97, R95.reuse, 0x100, RZ ;  /* 0x000001005f617810 */ /* 0x040fe20007ffe0ff */
[C---:B0-----:R-:W-:Y:S01]  /*0790*/  IMAD.WIDE.U32 R80, R95.reuse, R12, c[0x0][0x190] ;  /* 0x000064005f507625 */ /* 0x041fe200078e000c */
[----:B------:R-:W-:-:S03]  /*07a0*/  IADD3 R13, R95, 0x80, RZ ;  /* 0x000000805f0d7810 */ /* 0x000fc60007ffe0ff */
[-C--:B------:R-:W-:Y:S02]  /*07b0*/  IMAD.WIDE.U32 R96, R97, R12.reuse, c[0x0][0x190] ;  /* 0x0000640061607625 */ /* 0x080fe400078e000c */
[----:B------:R0:W5:Y:S02]  /*07c0*/  LDG.E R80, [R80.64] ;  /* 0x0000000450507981 */ /* 0x000164000c1e1900 */
[----:B------:R-:W-:Y:S02]  /*07d0*/  IMAD.WIDE.U32 R94, R13, R12, c[0x0][0x190] ;  /* 0x000064000d5e7625 */ /* 0x000fe400078e000c */
[----:B------:R0:W5:Y:S04]  /*07e0*/  LDG.E R12, [R96.64] ;  /* 0x00000004600c7981 */ /* 0x000168000c1e1900 */
[----:B------:R0:W5:Y:S01]  /*07f0*/  LDG.E R13, [R94.64] ;  /* 0x000000045e0d7981 */ /* 0x000162000c1e1900 */
[----:B--2---:R-:W-:Y:S01]  /*0800*/  FSEL R103, R98, RZ, !P0 ;  /* 0x000000ff62677208 */ /* 0x004fe20004000000 */
[----:B---3--:R-:W-:Y:S01]  /*0810*/  IMAD.MOV.U32 R98, RZ, RZ, R84 ;  /* 0x000000ffff627224 */ /* 0x008fe200078e0054 */
[----:B------:R-:W-:-:S02]  /*0820*/  SHF.R.U32.HI R100, RZ, 0x10, R85 ;  /* 0x00000010ff647819 */ /* 0x000fc40000011655 */
[----:B------:R-:W-:Y:S02]  /*0830*/  SHF.R.U64 R102, R84, 0x10, R85 ;  /* 0x0000001054667819 */ /* 0x000fe40000001255 */
[----:B------:R-:W-:Y:S01]  /*0840*/  MOV R99, R85 ;  /* 0x0000005500637202 */ /* 0x000fe20000000f00 */
[C---:B----4-:R-:W-:Y:S02]  /*0850*/  FADD.FTZ R93, -R103.reuse, R70 ;  /* 0x00000046675d7221 */ /* 0x050fe40000010100 */
[C---:B-1----:R-:W-:Y:S02]  /*0860*/  FADD.FTZ R91, -R103.reuse, R71 ;  /* 0x00000047675b7221 */ /* 0x042fe40000010100 */
[C---:B------:R-:W-:Y:S01]  /*0870*/  FADD.FTZ R73, -R103.reuse, R73 ;  /* 0x0000004967497221 */ /* 0x040fe20000010100 */
[----:B------:R-:W-:Y:S01]  /*0880*/  SHF.R.U64 R89, R86, 0x10, R87 ;  /* 0x0000001056597819 */ /* 0x000fe20000001257 */
[----:B------:R-:W-:Y:S01]  /*0890*/  IMAD.MOV.U32 R88, RZ, RZ, R82 ;  /* 0x000000ffff587224 */ /* 0x000fe200078e0052 */
[----:B------:R-:W-:Y:S01]  /*08a0*/  SHF.R.U64 R70, R82, 0x10, R83 ;  /* 0x0000001052467819 */ /* 0x000fe20000001253 */
[C---:B------:R-:W-:Y:S01]  /*08b0*/  FMUL.FTZ R82, R2.reuse, R73 ;  /* 0x0000004902527220 */ /* 0x040fe20000410000 */
[----:B------:R-:W-:Y:S01]  /*08c0*/  MOV R71, R87 ;  /* 0x0000005700477202 */ /* 0x000fe20000000f00 */
[C---:B0-----:R-:W-:Y:S01]  /*08d0*/  FADD.FTZ R81, -R103.reuse, R68 ;  /* 0x0000004467517221 */ /* 0x041fe20000010100 */
        /* <DEDUP_REMOVED lines=11> */
[----:B------:R-:W-:-:S02]  /*0990*/  FMUL.FTZ R78, R2, R91 ;  /* 0x0000005b024e7220 */ /* 0x000fc40000410000 */
[C---:B------:R-:W-:Y:S02]  /*09a0*/  FADD.FTZ R95, -R103.reuse, R76 ;  /* 0x0000004c675f7221 */ /* 0x040fe40000010100 */
[----:B------:R-:W-:Y:S02]  /*09b0*/  IMAD.MOV.U32 R92, RZ, RZ, R86 ;  /* 0x000000ffff5c7224 */ /* 0x000fe400078e0056 */
[----:B------:R-:W-:Y:S02]  /*09c0*/  FMUL.FTZ R96, R24, R73 ;  /* 0x0000004918607220 */ /* 0x000fe40000410000 */
[C---:B------:R-:W-:Y:S01]  /*09d0*/  FMUL.FTZ R86, R2.reuse, R97 ;  /* 0x0000006102567220 */ /* 0x040fe20000410000 */
[----:B------:R-:W-:Y:S01]  /*09e0*/  PRMT R99, RZ, 0x5410, R99 ;  /* 0x00005410ff637816 */ /* 0x000fe20000000063 */
[----:B------:R-:W-:Y:S02]  /*09f0*/  FADD.FTZ R75, -R103, R75 ;  /* 0x0000004b674b7221 */ /* 0x000fe40000010100 */
[----:B------:R-:W-:-:S02]  /*0a00*/  FMUL.FTZ R77, R2, R81 ;  /* 0x00000051024d7220 */ /* 0x000fc40000410000 */
[----:B------:R-:W-:Y:S02]  /*0a10*/  FMUL.FTZ R76, R2, R85 ;  /* 0x00000055024c7220 */ /* 0x000fe40000410000 */
[----:B------:R-:W-:Y:S02]  /*0a20*/  FADD.FTZ R51, R51, R74 ;  /* 0x0000004a33337221 */ /* 0x000fe40000010000 */
[-C--:B------:R-:W-:Y:S02]  /*0a30*/  FFMA.FTZ R31, R78, R74.reuse, R31 ;  /* 0x0000004a4e1f7223 */ /* 0x080fe4000001001f */
[----:B------:R-:W-:Y:S01]  /*0a40*/  FMUL.FTZ R97, R27, R74 ;  /* 0x0000004a1b617220 */ /* 0x000fe20000410000 */
[----:B------:R-:W-:Y:S01]  /*0a50*/  PRMT R74, RZ, 0x5410, R70 ;  /* 0x00005410ff4a7816 */ /* 0x000fe20000000046 */
[----:B------:R-:W-:Y:S01]  /*0a60*/  FMUL.FTZ R85, R2, R95 ;  /* 0x0000005f02557220 */ /* 0x000fe20000410000 */
[----:B------:R-:W-:Y:S01]  /*0a70*/  PRMT R91, RZ, 0x5410, R69 ;  /* 0x00005410ff5b7816 */ /* 0x000fe20000000045 */
[----:B------:R-:W-:-:S02]  /*0a80*/  FMUL.FTZ R95, R25, R72 ;  /* 0x00000048195f7220 */ /* 0x000fc40000410000 */
[----:B------:R-:W-:Y:S02]  /*0a90*/  FADD.FTZ R70, RZ, R96 ;  /* 0x00000060ff467221 */ /* 0x000fe40000010000 */
[----:B------:R-:W-:Y:S01]  /*0aa0*/  FMUL.FTZ R84, R2, R75 ;  /* 0x0000004b02547220 */ /* 0x000fe20000410000 */
[----:B------:R-:W-:Y:S01]  /*0ab0*/  PRMT R75, RZ, 0x5410, R71 ;  /* 0x00005410ff4b7816 */ /* 0x000fe20000000047 */
[----:B------:R-:W-:Y:S02]  /*0ac0*/  FFMA.FTZ R69, R77, R96, RZ ;  /* 0x000000604d457223 */ /* 0x000fe400000100ff */
[----:B------:R-:W-:Y:S02]  /*0ad0*/  FMUL.FTZ R98, R26, R99 ;  /* 0x000000631a627220 */ /* 0x000fe40000410000 */
[----:B------:R-:W-:Y:S02]  /*0ae0*/  FADD.FTZ R71, R70, R95 ;  /* 0x0000005f46477221 */ /* 0x000fe40000010000 */
[----:B------:R-:W-:-:S02]  /*0af0*/  FADD.FTZ R103, -R103, R79 ;  /* 0x0000004f67677221 */ /* 0x000fc40000010100 */
[----:B------:R-:W-:Y:S02]  /*0b00*/  FMUL.FTZ R79, R2, R93 ;  /* 0x0000005d024f7220 */ /* 0x000fe40000410000 */
[----:B------:R-:W-:Y:S02]  /*0b10*/  FADD.FTZ R48, R48, R73 ;  /* 0x0000004930307221 */ /* 0x000fe40000010000 */
[----:B------:R-:W-:Y:S01]  /*0b20*/  FFMA.FTZ R28, R77, R73, R28 ;  /* 0x000000494d1c7223 */ /* 0x000fe2000001001c */
[----:B------:R-:W-:Y:S01]  /*0b30*/  PRMT R73, RZ, 0x5410, R92 ;  /* 0x00005410ff497816 */ /* 0x000fe2000000005c */
[----:B------:R-:W-:Y:S02]  /*0b40*/  FFMA.FTZ R69, R76, R95, R69 ;  /* 0x0000005f4c457223 */ /* 0x000fe40000010045 */
[----:B------:R-:W-:Y:S02]  /*0b50*/  FADD.FTZ R70, R71, R98 ;  /* 0x0000006247467221 */ /* 0x000fe40000010000 */
[----:B------:R-:W-:-:S02]  /*0b60*/  FADD.FTZ R49, R49, R72 ;  /* 0x0000004831317221 */ /* 0x000fc40000010000 */
[----:B------:R-:W-:Y:S01]  /*0b70*/  FFMA.FTZ R29, R76, R72, R29 ;  /* 0x000000484c1d7223 */ /* 0x000fe2000001001d */
[----:B------:R-:W-:Y:S01]  /*0b80*/  PRMT R72, RZ, 0x5410, R89 ;  /* 0x00005410ff487816 */ /* 0x000fe20000000059 */
[----:B------:R-:W-:Y:S02]  /*0b90*/  FFMA.FTZ R69, R79, R98, R69 ;  /* 0x000000624f457223 */ /* 0x000fe40000010045 */
[----:B------:R-:W-:Y:S02]  /*0ba0*/  FMUL.FTZ R100, R20, R73 ;  /* 0x0000004914647220 */ /* 0x000fe40000410000 */
[----:B------:R-:W-:Y:S02]  /*0bb0*/  FADD.FTZ R71, R70, R97 ;  /* 0x0000006146477221 */ /* 0x000fe40000010000 */
[----:B------:R-:W-:Y:S02]  /*0bc0*/  FMUL.FTZ R81, R2, R83 ;  /* 0x0000005302517220 */ /* 0x000fe40000410000 */
[----:B------:R-:W-:-:S02]  /*0bd0*/  FFMA.FTZ R69, R78, R97, R69 ;  /* 0x000000614e457223 */ /* 0x000fc40000010045 */
[----:B------:R-:W-:Y:S02]  /*0be0*/  FADD.FTZ R50, R50, R99 ;  /* 0x0000006332327221 */ /* 0x000fe40000010000 */
[----:B------:R-:W-:Y:S02]  /*0bf0*/  FFMA.FTZ R30, R79, R99, R30 ;  /* 0x000000634f1e7223 */ /* 0x000fe4000001001e */
[----:B------:R-:W-:Y:S02]  /*0c00*/  FMUL.FTZ R99, R21, R72 ;  /* 0x0000004815637220 */ /* 0x000fe40000410000 */
[----:B------:R-:W-:Y:S01]  /*0c10*/  FADD.FTZ R70, R71, R100 ;  /* 0x0000006447467221 */ /* 0x000fe20000010000 */
[----:B------:R-:W-:Y:S01]  /*0c20*/  PRMT R90, RZ, 0x5410, R90 ;  /* 0x00005410ff5a7816 */ /* 0x000fe2000000005a */
[----:B------:R-:W-:Y:S02]  /*0c30*/  FFMA.FTZ R69, R81, R100, R69 ;  /* 0x0000006451457223 */ /* 0x000fe40000010045 */
[----:B------:R-:W-:-:S02]  /*0c40*/  FMUL.FTZ R102, R22, R75 ;  /* 0x0000004b16667220 */ /* 0x000fc40000410000 */
[----:B------:R-:W-:Y:S01]  /*0c50*/  FADD.FTZ R71, R70, R99 ;  /* 0x0000006346477221 */ /* 0x000fe20000010000 */
[----:B------:R-:W-:Y:S01]  /*0c60*/  PRMT R89, RZ, 0x5410, R88 ;  /* 0x00005410ff597816 */ /* 0x000fe20000000058 */
[----:B------:R-:W-:Y:S02]  /*0c70*/  FMUL.FTZ R83, R2, R87 ;  /* 0x0000005702537220 */ /* 0x000fe40000410000 */
[----:B------:R-:W-:Y:S02]  /*0c80*/  FFMA.FTZ R69, R82, R99, R69 ;  /* 0x0000006352457223 */ /* 0x000fe40000010045 */
[----:B------:R-:W-:Y:S02]  /*0c90*/  FMUL.FTZ R87, R2, R101 ;  /* 0x0000006502577220 */ /* 0x000fe40000410000 */
[----:B------:R-:W-:Y:S02]  /*0ca0*/  FMUL.FTZ R101, R23, R90 ;  /* 0x0000005a17657220 */ /* 0x000fe40000410000 */
[----:B------:R-:W-:-:S02]  /*0cb0*/  FADD.FTZ R70, R71, R102 ;  /* 0x0000006647467221 */ /* 0x000fc40000010000 */
[----:B------:R-:W-:Y:S02]  /*0cc0*/  FFMA.FTZ R69, R83, R102, R69 ;  /* 0x0000006653457223 */ /* 0x000fe40000010045 */
[----:B------:R-:W-:Y:S02]  /*0cd0*/  FMUL.FTZ R104, R16, R89 ;  /* 0x0000005910687220 */ /* 0x000fe40000410000 */
[----:B------:R-:W-:Y:S02]  /*0ce0*/  FADD.FTZ R71, R70, R101 ;  /* 0x0000006546477221 */ /* 0x000fe40000010000 */
[----:B------:R-:W-:Y:S02]  /*0cf0*/  FFMA.FTZ R69, R84, R101, R69 ;  /* 0x0000006554457223 */ /* 0x000fe40000010045 */
[----:B------:R-:W-:Y:S02]  /*0d00*/  FMUL.FTZ R94, R2, R103 ;  /* 0x00000067025e7220 */ /* 0x000fe40000410000 */
[----:B------:R-:W-:-:S02]  /*0d10*/  FMUL.FTZ R103, R17, R74 ;  /* 0x0000004a11677220 */ /* 0x000fc40000410000 */
[----:B------:R-:W-:Y:S02]  /*0d20*/  FADD.FTZ R70, R71, R104 ;  /* 0x0000006847467221 */ /* 0x000fe40000010000 */
[----:B------:R-:W-:Y:S02]  /*0d30*/  FFMA.FTZ R69, R85, R104, R69 ;  /* 0x0000006855457223 */ /* 0x000fe40000010045 */
[----:B------:R-:W-:Y:S01]  /*0d40*/  FADD.FTZ R71, R70, R103 ;  /* 0x0000006746477221 */ /* 0x000fe20000010000 */
[----:B------:R-:W-:Y:S01]  /*0d50*/  PRMT R70, RZ, 0x5410, R68 ;  /* 0x00005410ff467816 */ /* 0x000fe20000000044 */
[----:B------:R-:W-:Y:S02]  /*0d60*/  FMUL.FTZ R106, R18, R91 ;  /* 0x0000005b126a7220 */ /* 0x000fe40000410000 */
        /* <DEDUP_REMOVED lines=22> */
.L_x_3277:
[----:B------:R-:W-:Y:S05]  /*0ed0*/  BSYNC B0 ;  /* 0x0000000000007941 */ /* 0x000fea0003800000 */
.L_x_3275:
[----:B------:R-:W-:Y:S02]  /*0ee0*/  LOP3.LUT P1, RZ, R3, 0xff, RZ, 0xc0, !PT ;  /* 0x000000ff03ff7812 */ /* 0x000fe4000782c0ff */
[----:B0-----:R-:W-:Y:S02]  /*0ef0*/  SHF.R.U32.HI R70, RZ, 0x5, R6 ;  /* 0x00000005ff467819 */ /* 0x001fe40000011606 */
[----:B------:R-:W-:Y:S02]  /*0f00*/  LOP3.LUT P0, RZ, R6, 0x1f, RZ, 0xc0, !PT ;  /* 0x0000001f06ff7812 */ /* 0x000fe4000780c0ff */
[----:B------:R-:W-:-:S07]  /*0f10*/  LOP3.LUT R90, R70, 0x7fffffc, RZ, 0xc0, !PT ;  /* 0x07fffffc465a7812 */ /* 0x000fce00078ec0ff */
[----:B------:R-:W-:Y:S01]  /*0f20*/  @!P1 IADD3 R90, R90, 0x4, RZ ;  /* 0x000000045a5a9810 */ /* 0x000fe20007ffe0ff */
[----:B------:R-:W-:Y:S05]  /*0f30*/  BRA.DIV ~URZ, `(.L_x_3278) ;  /* 0x000015927f007947 */ /* 0x000fea000b800000 */
[----:B------:R0:W1:Y:S02]  /*0f40*/  SHFL.DOWN PT, R71, R74, 0x10, 0x1f ;  /* 0x0a001f004a477f89 */ /* 0x00006400000e0000 */
.L_x_3311:
        /* <DEDUP_REMOVED lines=18> */
.L_x_3312:
        /* <DEDUP_REMOVED lines=14> */
[C---:B-----5:R-:W-:Y:S02]  /*1150*/  @P5 LOP3.LUT P1, RZ, R80.reuse, 0xff, RZ, 0xc0, !PT ;  /* 0x000000ff50ff5812 */ /* 0x060fe4000782c0ff */
        /* <DEDUP_REMOVED lines=14> */
[----:B------:R-:W-:Y:S02]  /*1240*/  @P5 IMAD R74, R15, c[0x0][0x168], RZ ;  /* 0x00005a000f4a5a24 */ /* 0x000fe400078e02ff */
[----:B------:R-:W-:Y:S01]  /*1250*/  FMUL.FTZ R73, R68, c[0x0][0x1e0] ;  /* 0x0000780044497a20 */ /* 0x000fe20000410000 */
        /* <DEDUP_REMOVED lines=9> */
.L_x_3281:
[----:B------:R-:W-:Y:S05]  /*12f0*/  BSYNC B0 ;  /* 0x0000000000007941 */ /* 0x000fea0003800000 */
.L_x_3280:
        /* <DEDUP_REMOVED lines=10> */
.L_x_3283:
[----:B------:R-:W-:Y:S05]  /*13a0*/  BSYNC B0 ;  /* 0x0000000000007941 */ /* 0x000fea0003800000 */
.L_x_3282:
[----:B------:R-:W-:Y:S01]  /*13b0*/  @P5 FMUL.FTZ R15, R15, c[0x0][0x1e8] ;  /* 0x00007a000f0f5a20 */ /* 0x000fe20000410000 */
[----:B------:R-:W-:Y:S01]  /*13c0*/  @P5 SHF.R.S32.HI R71, RZ, 0x1f, R74 ;  /* 0x0000001fff475819 */ /* 0x000fe2000001144a */
[----:B------:R-:W-:Y:S01]  /*13d0*/  @P5 FMUL.FTZ R68, R70, c[0x0][0x1ec] ;  /* 0x00007b0046445a20 */ /* 0x000fe20000410000 */
[----:B------:R-:W-:Y:S01]  /*13e0*/  @P5 LOP3.LUT P3, RZ, R80, 0xff000000, RZ, 0xc0, !PT ;  /* 0xff00000050ff5812 */ /* 0x000fe2000786c0ff */
[----:B------:R-:W-:Y:S01]  /*13f0*/  BSSY B0, `(.L_x_3284) ;  /* 0x0000015000007945 */ /* 0x000fe20003800000 */
[----:B------:R-:W-:Y:S01]  /*1400*/  @P5 FSEL R15, R15, RZ, P1 ;  /* 0x000000ff0f0f5208 */ /* 0x000fe20000800000 */
[----:B------:R-:W-:Y:S01]  /*1410*/  @P5 FMUL.FTZ R68, R68, c[0x0][0x1e8] ;  /* 0x00007a0044445a20 */ /* 0x000fe20000410000 */
[----:B------:R-:W-:Y:S02]  /*1420*/  @!P6 ISETP.NE.U32.AND P1, PT, RZ, c[0x0][0x218], PT ;  /* 0x00008600ff00ea0c */ /* 0x000fe40003f25070 */
[----:B------:R-:W-:Y:S02]  /*1430*/  @P5 LEA.HI R80, R71, R74, RZ, 0x2 ;  /* 0x0000004a47505211 */ /* 0x000fe400078f10ff */
[----:B------:R-:W-:-:S02]  /*1440*/  @P5 LOP3.LUT R71, R6, 0x7f, RZ, 0xc0, !PT ;  /* 0x0000007f06475812 */ /* 0x000fc400078ec0ff */
[----:B------:R-:W-:Y:S02]  /*1450*/  @!P6 ISETP.NE.AND.EX P1, PT, RZ, c[0x0][0x21c], PT, P1 ;  /* 0x00008700ff00ea0c */ /* 0x000fe40003f25310 */
[----:B------:R-:W-:Y:S02]  /*1460*/  MOV R74, RZ ;  /* 0x000000ff004a7202 */ /* 0x000fe40000000f00 */
[----:B------:R-:W-:Y:S02]  /*1470*/  @P5 FSEL R68, R68, RZ, P0 ;  /* 0x000000ff44445208 */ /* 0x000fe40000000000 */
[----:B------:R-:W-:Y:S02]  /*1480*/  @P5 LEA.HI.SX32 R74, R80, R71, 0x1e ;  /* 0x00000047504a5211 */ /* 0x000fe400078ff2ff */
[----:B------:R-:W-:Y:S02]  /*1490*/  ISETP.NE.U32.AND P2, PT, RZ, c[0x0][0x258], PT ;  /* 0x00009600ff007a0c */ /* 0x000fe40003f45070 */
[----:B------:R-:W-:-:S02]  /*14a0*/  ISETP.NE.U32.AND P0, PT, RZ, c[0x0][0x258], PT ;  /* 0x00009600ff007a0c */ /* 0x000fc40003f05070 */
        /* <DEDUP_REMOVED lines=9> */
.L_x_3285:
[----:B------:R-:W-:Y:S05]  /*1540*/  BSYNC B0 ;  /* 0x0000000000007941 */ /* 0x000fea0003800000 */
.L_x_3284:
        /* <DEDUP_REMOVED lines=17> */
.L_x_3287:
[----:B------:R-:W-:Y:S05]  /*1660*/  BSYNC B0 ;  /* 0x0000000000007941 */ /* 0x000fea0003800000 */
.L_x_3286:
[----:B------:R-:W-:Y:S01]  /*1670*/  @P5 FMUL.FTZ R68, R80, c[0x0][0x1ec] ;  /* 0x00007b0050445a20 */ /* 0x000fe20000410000 */
[----:B------:R-:W-:Y:S01]  /*1680*/  ISETP.NE.AND.EX P2, PT, RZ, c[0x0][0x25c], PT, P2 ;  /* 0x00009700ff007a0c */ /* 0x000fe20003f45320 */
[----:B------:R-:W-:Y:S01]  /*1690*/  @P0 IMAD.MOV.U32 R89, RZ, RZ, 0x10 ;  /* 0x00000010ff590424 */ /* 0x000fe200078e00ff */
[----:B------:R-:W-:Y:S01]  /*16a0*/  @P5 FSEL R75, R15, RZ, P4 ;  /* 0x000000ff0f4b5208 */ /* 0x000fe20002000000 */
[----:B------:R-:W-:Y:S01]  /*16b0*/  @P5 FMUL.FTZ R88, R68, c[0x0][0x1e8] ;  /* 0x00007a0044585a20 */ /* 0x000fe20000410000 */
[----:B------:R-:W-:Y:S01]  /*16c0*/  SEL R68, R69, R64, P2 ;  /* 0x0000004045447207 */ /* 0x000fe20001000000 */
[----:B------:R-:W-:Y:S01]  /*16d0*/  @P0 IMAD.WIDE.U32 R14, R14, R89, c[0x0][0x258] ;  /* 0x000096000e0e0625 */ /* 0x000fe200078e0059 */
[----:B------:R-:W-:Y:S01]  /*16e0*/  SEL R69, R70, R65, P2 ;  /* 0x0000004146457207 */ /* 0x000fe20001000000 */
[----:B------:R-:W-:Y:S01]  /*16f0*/  BSSY B0, `(.L_x_3288) ;  /* 0x0000017000007945 */ /* 0x000fe20003800000 */
[----:B------:R-:W-:Y:S02]  /*1700*/  SEL R70, R71, R66, P2 ;  /* 0x0000004247467207 */ /* 0x000fe40001000000 */
[----:B------:R-:W-:-:S02]  /*1710*/  SEL R71, R80, R67, P2 ;  /* 0x0000004350477207 */ /* 0x000fc40001000000 */
[----:B------:R-:W-:Y:S02]  /*1720*/  @!P6 ISETP.NE.U32.AND P1, PT, RZ, c[0x0][0x218], PT ;  /* 0x00008600ff00ea0c */ /* 0x000fe40003f25070 */
[----:B------:R-:W-:Y:S01]  /*1730*/  @P5 FSEL R88, R88, RZ, P3 ;  /* 0x000000ff58585208 */ /* 0x000fe20001800000 */
[----:B------:R0:W-:Y:S01]  /*1740*/  @P0 STG.E.128 [R14.64], R68 ;  /* 0x000000440e000986 */ /* 0x0001e2000c101d04 */
[----:B------:R-:W-:Y:S02]  /*1750*/  @P5 F2FP.BF16.PACK_AB R75, RZ, R75 ;  /* 0x0000004bff4b523e */ /* 0x000fe400000010ff */
[----:B------:R-:W-:Y:S02]  /*1760*/  @!P6 ISETP.NE.U32.AND P4, PT, RZ, c[0x0][0x218], PT ;  /* 0x00008600ff00ea0c */ /* 0x000fe40003f85070 */
[----:B------:R-:W-:Y:S02]  /*1770*/  @!P6 ISETP.NE.AND.EX P1, PT, RZ, c[0x0][0x21c], PT, P1 ;  /* 0x00008700ff00ea0c */ /* 0x000fe40003f25310 */
[----:B------:R-:W-:-:S02]  /*1780*/  @P5 F2FP.BF16.PACK_AB R88, RZ, R88 ;  /* 0x00000058ff58523e */ /* 0x000fc400000010ff */
[----:B------:R-:W-:Y:S02]  /*1790*/  @P5 PRMT R9, R75, 0x7610, R9 ;  /* 0x000076104b095816 */ /* 0x000fe40000000009 */
[----:B------:R-:W-:Y:S02]  /*17a0*/  @!P6 ISETP.NE.AND.EX P3, PT, RZ, c[0x0][0x21c], PT, P4 ;  /* 0x00008700ff00ea0c */ /* 0x000fe40003f65340 */
        /* <DEDUP_REMOVED lines=11> */
.L_x_3289:
[----:B------:R-:W-:Y:S05]  /*1860*/  BSYNC B0 ;  /* 0x0000000000007941 */ /* 0x000fea0003800000 */
.L_x_3288:
        /* <DEDUP_REMOVED lines=8> */
.L_x_3291:
[----:B------:R-:W-:Y:S05]  /*18f0*/  BSYNC B0 ;  /* 0x0000000000007941 */ /* 0x000fea0003800000 */
.L_x_3290:
        /* <DEDUP_REMOVED lines=10> */
.L_x_3293:
[----:B------:R-:W-:Y:S05]  /*19a0*/  BSYNC B0 ;  /* 0x0000000000007941 */ /* 0x000fea0003800000 */
.L_x_3292:
[----:B------:R-:W-:Y:S01]  /*19b0*/  @P5 FMUL.FTZ R15, R70, c[0x0][0x1ec] ;  /* 0x00007b00460f5a20 */ /* 0x000fe20000410000 */
[----:B------:R-:W-:Y:S01]  /*19c0*/  @P5 LOP3.LUT P4, RZ, R13, 0xff, RZ, 0xc0, !PT ;  /* 0x000000ff0dff5812 */ /* 0x000fe2000788c0ff */
[----:B------:R-:W-:Y:S01]  /*19d0*/  @P5 FMUL.FTZ R14, R14, c[0x0][0x1e8] ;  /* 0x00007a000e0e5a20 */ /* 0x000fe20000410000 */
[----:B------:R-:W-:Y:S01]  /*19e0*/  @!P6 ISETP.NE.U32.AND P3, PT, RZ, c[0x0][0x218], PT ;  /* 0x00008600ff00ea0c */ /* 0x000fe20003f65070 */
[----:B------:R-:W-:Y:S01]  /*19f0*/  @P5 FMUL.FTZ R15, R15, c[0x0][0x1e8] ;  /* 0x00007a000f0f5a20 */ /* 0x000fe20000410000 */
[----:B------:R-:W-:Y:S01]  /*1a00*/  @P5 LOP3.LUT P1, RZ, R13, 0xff00, RZ, 0xc0, !PT ;  /* 0x0000ff000dff5812 */ /* 0x000fe2000782c0ff */
[----:B------:R-:W-:Y:S01]  /*1a10*/  BSSY B0, `(.L_x_3294) ;  /* 0x0000010000007945 */ /* 0x000fe20003800000 */
[----:B------:R-:W-:Y:S02]  /*1a20*/  @P5 FSEL R14, R14, RZ, P4 ;  /* 0x000000ff0e0e5208 */ /* 0x000fe40002000000 */
[----:B------:R-:W-:Y:S02]  /*1a30*/  @!P6 ISETP.NE.AND.EX P3, PT, RZ, c[0x0][0x21c], PT, P3 ;  /* 0x00008700ff00ea0c */ /* 0x000fe40003f65330 */
[----:B------:R-:W-:-:S02]  /*1a40*/  @P5 FSEL R15, R15, RZ, P1 ;  /* 0x000000ff0f0f5208 */ /* 0x000fc40000800000 */
[----:B------:R-:W-:Y:S01]  /*1a50*/  @P5 F2FP.BF16.PACK_AB R68, RZ, R14 ;  /* 0x0000000eff44523e */ /* 0x000fe200000010ff */
[----:B------:R-:W-:Y:S01]  /*1a60*/  @P0 IMAD.MOV.U32 R14, RZ, RZ, 0x10 ;  /* 0x00000010ff0e0424 */ /* 0x000fe200078e00ff */
[----:B------:R-:W-:Y:S02]  /*1a70*/  @!P6 ISETP.NE.U32.AND P4, PT, RZ, c[0x0][0x218], PT ;  /* 0x00008600ff00ea0c */ /* 0x000fe40003f85070 */
[----:B------:R-:W-:Y:S02]  /*1a80*/  @P5 LOP3.LUT P1, RZ, R13, 0xff0000, RZ, 0xc0, !PT ;  /* 0x00ff00000dff5812 */ /* 0x000fe4000782c0ff */
        /* <DEDUP_REMOVED lines=8> */
.L_x_3295:
[----:B------:R-:W-:Y:S05]  /*1b10*/  BSYNC B0 ;  /* 0x0000000000007941 */ /* 0x000fea0003800000 */
.L_x_3294:
[----:B------:R-:W-:Y:S01]  /*1b20*/  @!P6 ISETP.NE.AND.EX P4, PT, RZ, c[0x0][0x21c], PT, P4 ;  /* 0x00008700ff00ea0c */ /* 0x000fe20003f85340 */
[----:B------:R-:W-:Y:S01]  /*1b30*/  BSSY B0, `(.L_x_3296) ;  /* 0x0000011000007945 */ /* 0x000fe20003800000 */
[----:B------:R-:W-:Y:S01]  /*1b40*/  @P5 F2FP.BF16.PACK_AB R88, RZ, R15 ;  /* 0x0000000fff58523e */ /* 0x000fe200000010ff */
[----:B------:R-:W-:Y:S01]  /*1b50*/  @P0 IMAD.WIDE.U32 R14, R11, R14, c[0x0][0x258] ;  /* 0x000096000b0e0625 */ /* 0x000fe200078e000e */
[----:B------:R-:W-:Y:S02]  /*1b60*/  @P5 PRMT R7, R68, 0x7610, R7 ;  /* 0x0000761044075816 */ /* 0x000fe40000000007 */
[----:B------:R-:W-:Y:S01]  /*1b70*/  SEL R69, R70, R65, P2 ;  /* 0x0000004146457207 */ /* 0x000fe20001000000 */
[----:B------:R-:W-:Y:S01]  /*1b80*/  @P5 FMUL.FTZ R11, R71, c[0x0][0x1ec] ;  /* 0x00007b00470b5a20 */ /* 0x000fe20000410000 */
[----:B------:R-:W-:Y:S02]  /*1b90*/  @P5 LOP3.LUT P3, RZ, R13, 0xff000000, RZ, 0xc0, !PT ;  /* 0xff0000000dff5812 */ /* 0x000fe4000786c0ff */
        /* <DEDUP_REMOVED lines=10> */
.L_x_3297:
[----:B------:R-:W-:Y:S05]  /*1c40*/  BSYNC B0 ;  /* 0x0000000000007941 */ /* 0x000fea0003800000 */
.L_x_3296:
[C---:B------:R-:W-:Y:S01]  /*1c50*/  @P5 FMUL.FTZ R13, R80.reuse, c[0x0][0x1ec] ;  /* 0x00007b00500d5a20 */ /* 0x040fe20000410000 */
        /* <DEDUP_REMOVED lines=10> */
[----:B------:R-:W-:Y:S02]  /*1d00*/  @P5 F2FP.BF16.PACK_AB R11, RZ, R11 ;  /* 0x0000000bff0b523e */ /* 0x000fe400000010ff */
[----:B------:R-:W-:Y:S02]  /*1d10*/  @!P6 ISETP.NE.U32.AND P3, PT, RZ, c[0x0][0x218], PT ;  /* 0x00008600ff00ea0c */ /* 0x000fe40003f65070 */
[----:B------:R-:W-:Y:S02]  /*1d20*/  @!P6 ISETP.NE.U32.AND P4, PT, RZ, c[0x0][0x218], PT ;  /* 0x00008600ff00ea0c */ /* 0x000fe40003f85070 */
[----:B------:R-:W-:Y:S02]  /*1d30*/  @P5 PRMT R9, R11, 0x7610, R9 ;  /* 0x000076100b095816 */ /* 0x000fe40000000009 */
[----:B------:R-:W-:Y:S02]  /*1d40*/  @!P6 ISETP.NE.U32.AND P1, PT, RZ, c[0x0][0x218], PT ;  /* 0x00008600ff00ea0c */ /* 0x000fe40003f25070 */
[----:B------:R-:W-:-:S02]  /*1d50*/  @!P6 ISETP.NE.AND.EX P3, PT, RZ, c[0x0][0x21c], PT, P3 ;  /* 0x00008700ff00ea0c */ /* 0x000fc40003f65330 */
[----:B------:R-:W-:Y:S02]  /*1d60*/  @!P6 ISETP.NE.AND.EX P4, PT, RZ, c[0x0][0x21c], PT, P4 ;  /* 0x00008700ff00ea0c */ /* 0x000fe40003f85340 */
[----:B0-----:R-:W-:Y:S02]  /*1d70*/  @P0 MOV R15, 0x10 ;  /* 0x00000010000f0802 */ /* 0x001fe40000000f00 */
[----:B------:R-:W-:Y:S02]  /*1d80*/  @P5 F2FP.BF16.PACK_AB R11, RZ, R13 ;  /* 0x0000000dff0b523e */ /* 0x000fe400000010ff */
[----:B------:R-:W-:Y:S01]  /*1d90*/  @P5 PRMT R8, R88, 0x7610, R8 ;  /* 0x0000761058085816 */ /* 0x000fe20000000008 */
[----:B------:R-:W-:Y:S01]  /*1da0*/  @P0 IMAD.WIDE.U32 R14, R0, R15, c[0x0][0x258] ;  /* 0x00009600000e0625 */ /* 0x000fe200078e000f */
[----:B------:R-:W-:Y:S02]  /*1db0*/  @!P6 ISETP.NE.AND.EX P1, PT, RZ, c[0x0][0x21c], PT, P1 ;  /* 0x00008700ff00ea0c */ /* 0x000fe40003f25310 */
[----:B------:R-:W-:-:S02]  /*1dc0*/  @!P6 FSEL R13, R62, RZ, P3 ;  /* 0x000000ff3e0de208 */ /* 0x000fc40001800000 */
[----:B------:R-:W-:Y:S02]  /*1dd0*/  @!P6 FSEL R80, R63, RZ, P4 ;  /* 0x000000ff3f50e208 */ /* 0x000fe40002000000 */
[----:B------:R-:W-:Y:S01]  /*1de0*/  @P5 PRMT R10, R11, 0x7610, R10 ;  /* 0x000076100b0a5816 */ /* 0x000fe2000000000a */
[----:B------:R-:W-:Y:S05]  /*1df0*/  @!P5 BRA `(.L_x_3299) ;  /* 0x000000900000d947 */ /* 0x000fea0003800000 */
[----:B------:R-:W-:Y:S01]  /*1e00*/  LOP3.LUT R68, R8, 0xffff, RZ, 0xc0, !PT ;  /* 0x0000ffff08447812 */ /* 0x000fe200078ec0ff */
        /* <DEDUP_REMOVED lines=8> */
.L_x_3299:
[----:B------:R-:W-:Y:S05]  /*1e90*/  BSYNC B0 ;  /* 0x0000000000007941 */ /* 0x000fea0003800000 */
.L_x_3298:
        /* <DEDUP_REMOVED lines=8> */
.L_x_3301:
[----:B------:R-:W-:Y:S05]  /*1f20*/  BSYNC B0 ;  /* 0x0000000000007941 */ /* 0x000fea0003800000 */
.L_x_3300:
        /* <DEDUP_REMOVED lines=10> */
.L_x_3303:
[----:B------:R-:W-:Y:S05]  /*1fd0*/  BSYNC B0 ;  /* 0x0000000000007941 */ /* 0x000fea0003800000 */
.L_x_3302:
        /* <DEDUP_REMOVED lines=8> */
.L_x_3305:
[----:B------:R-:W-:Y:S05]  /*2060*/  BSYNC B0 ;  /* 0x0000000000007941 */ /* 0x000fea0003800000 */
.L_x_3304:
        /* <DEDUP_REMOVED lines=8> */
.L_x_3307:
[----:B------:R-:W-:Y:S05]  /*20f0*/  BSYNC B0 ;  /* 0x0000000000007941 */ /* 0x000fea0003800000 */
.L_x_3306:
[C---:B------:R-:W-:Y:S01]  /*2100*/  SEL R65, R0.reuse, R65, P2 ;  /* 0x0000004100417207 */ /* 0x040fe20001000000 */
[----:B------:R-:W-:Y:S01]  /*2110*/  @P5 FMUL.FTZ R75, R75, c[0x0][0x1ec] ;  /* 0x00007b004b4b5a20 */ /* 0x000fe20000410000 */
[C---:B------:R-:W-:Y:S01]  /*2120*/  SEL R66, R13.reuse, R66, P2 ;  /* 0x000000420d427207 */ /* 0x040fe20001000000 */
[----:B------:R-:W-:Y:S01]  /*2130*/  @P5 FMUL.FTZ R0, R0, c[0x0][0x1ec] ;  /* 0x00007b0000005a20 */ /* 0x000fe20000410000 */
[----:B------:R-:W-:Y:S01]  /*2140*/  SEL R67, R80, R67, P2 ;  /* 0x0000004350437207 */ /* 0x000fe20001000000 */
[----:B------:R-:W-:Y:S01]  /*2150*/  @P5 FMUL.FTZ R13, R13, c[0x0][0x1ec] ;  /* 0x00007b000d0d5a20 */ /* 0x000fe20000410000 */
[----:B------:R-:W-:Y:S01]  /*2160*/  @P5 LOP3.LUT P1, RZ, R12, 0xff, RZ, 0xc0, !PT ;  /* 0x000000ff0cff5812 */ /* 0x000fe2000782c0ff */
[----:B------:R-:W-:Y:S01]  /*2170*/  @P5 FMUL.FTZ R80, R80, c[0x0][0x1ec] ;  /* 0x00007b0050505a20 */ /* 0x000fe20000410000 */
[C---:B------:R-:W-:Y:S01]  /*2180*/  @P5 LOP3.LUT P2, RZ, R12.reuse, 0xff00, RZ, 0xc0, !PT ;  /* 0x0000ff000cff5812 */ /* 0x040fe2000784c0ff */
[----:B------:R1:W-:Y:S01]  /*2190*/  @P0 STG.E.128 [R14.64], R64 ;  /* 0x000000400e000986 */ /* 0x0003e2000c101d04 */
[----:B------:R-:W-:Y:S01]  /*21a0*/  @P5 FMUL.FTZ R75, R75, c[0x0][0x1e8] ;  /* 0x00007a004b4b5a20 */ /* 0x000fe20000410000 */
[----:B------:R-:W-:Y:S01]  /*21b0*/  @P5 LOP3.LUT P0, RZ, R12, 0xff0000, RZ, 0xc0, !PT ;  /* 0x00ff00000cff5812 */ /* 0x000fe2000780c0ff */
        /* <DEDUP_REMOVED lines=18> */
[----:B-1----:R-:W-:Y:S01]  /*22e0*/  LOP3.LUT R12, R8, 0xffff, RZ, 0xc0, !PT ;  /* 0x0000ffff080c7812 */ /* 0x002fe200078ec0ff */
        /* <DEDUP_REMOVED lines=8> */
.L_x_3309:
[----:B-1----:R-:W-:Y:S05]  /*2370*/  BSYNC B0 ;  /* 0x0000000000007941 */ /* 0x002fea0003800000 */
.L_x_3308:
[----:B------:R-:W-:Y:S02]  /*2380*/  IADD3 R5, R5, c[0x0][0x160], RZ ;  /* 0x0000580005057a10 */ /* 0x000fe40007ffe0ff */
[----:B------:R-:W-:Y:S02]  /*2390*/  LOP3.LUT P1, RZ, R3, 0xff, RZ, 0xc0, !PT ;  /* 0x000000ff03ff7812 */ /* 0x000fe4000782c0ff */
[----:B------:R-:W-:Y:S02]  /*23a0*/  ISETP.GE.AND P0, PT, R5, c[0x0][0x164], PT ;  /* 0x0000590005007a0c */ /* 0x000fe40003f06270 */
[----:B------:R-:W-:-:S11]  /*23b0*/  SEL R3, RZ, 0x1, P1 ;  /* 0x00000001ff037807 */ /* 0x000fd60000800000 */
[----:B0-----:R-:W-:Y:S01]  /*23c0*/  @P0 CALL.REL.NOINC `(.L_x_3274) ;  /* 0x0000001000000944 */ /* 0x001fe20003c00000 */
[----:B------:R-:W-:Y:S05]  /*23d0*/  BRA `(.L_x_3310) ;  /* 0xffffdec000007947 */ /* 0x000fea000383ffff */
.L_x_3274:
        /* <DEDUP_REMOVED lines=15> */
.L_x_3278:
[----:B------:R-:W-:Y:S01]  /*24d0*/  HFMA2.MMA R91, -RZ, RZ, 0, 1.847743988037109375e-06 ;  /* 0x0000001fff5b7435 */ /* 0x000fe200000001ff */
[----:B------:R-:W-:Y:S01]  /*24e0*/  MOV R72, R74 ;  /* 0x0000004a00487202 */ /* 0x000fe20000000f00 */
[----:B------:R-:W-:Y:S01]  /*24f0*/  IMAD.MOV.U32 R89, RZ, RZ, 0x10 ;  /* 0x00000010ff597424 */ /* 0x000fe200078e00ff */
[----:B------:R-:W-:Y:S01]  /*2500*/  MOV R68, 0x2530 ;  /* 0x0000253000447802 */ /* 0x000fe20000000f00 */
[----:B------:R-:W-:-:S02]  /*2510*/  IMAD.MOV.U32 R92, RZ, RZ, -0x1 ;  /* 0xffffffffff5c7424 */ /* 0x000fc400078e00ff */
[----:B-----5:R-:W-:Y:S05]  /*2520*/  CALL.REL.NOINC `($__internal_93_$__cuda_sm70_shflsync_down_p) ;  /* 0x0000046000007944 */ /* 0x020fea0003c00000 */
[----:B-1----:R-:W-:Y:S01]  /*2530*/  MOV R71, R72 ;  /* 0x0000004800477202 */ /* 0x002fe20000000f00 */
[----:B0-----:R-:W-:Y:S05]  /*2540*/  BRA `(.L_x_3311) ;  /* 0xffffea0000007947 */ /* 0x001fea000383ffff */
.L_x_3279:
[----:B------:R-:W-:Y:S01]  /*2550*/  HFMA2.MMA R89, -RZ, RZ, 0, 9.5367431640625e-07 ;  /* 0x00000010ff597435 */ /* 0x000fe200000001ff */
[----:B------:R-:W-:Y:S01]  /*2560*/  IMAD.MOV.U32 R72, RZ, RZ, R75 ;  /* 0x000000ffff487224 */ /* 0x000fe200078e004b */
[----:B------:R-:W-:Y:S01]  /*2570*/  MOV R92, 0xffffffff ;  /* 0xffffffff005c7802 */ /* 0x000fe20000000f00 */
[----:B------:R-:W-:Y:S01]  /*2580*/  IMAD.MOV.U32 R91, RZ, RZ, 0x1f ;  /* 0x0000001fff5b7424 */ /* 0x000fe200078e00ff */
[----:B------:R-:W-:-:S02]  /*2590*/  MOV R68, 0x25b0 ;  /* 0x000025b000447802 */ /* 0x000fc40000000f00 */
[----:B01---5:R-:W-:Y:S05]  /*25a0*/  CALL.REL.NOINC `($__internal_93_$__cuda_sm70_shflsync_down_p) ;  /* 0x000003e000007944 */ /* 0x023fea0003c00000 */
[----:B------:R-:W-:Y:S01]  /*25b0*/  FADD.FTZ R74, R71, R74 ;  /* 0x0000004a474a7221 */ /* 0x000fe20000010000 */
[----:B0-----:R-:W-:Y:S01]  /*25c0*/  HFMA2.MMA R91, -RZ, RZ, 0, 1.847743988037109375e-06 ;  /* 0x0000001fff5b7435 */ /* 0x001fe200000001ff */
[----:B-1----:R-:W-:Y:S01]  /*25d0*/  FADD.FTZ R75, R75, R72 ;  /* 0x000000484b4b7221 */ /* 0x002fe20000010000 */
[----:B------:R-:W-:Y:S01]  /*25e0*/  MOV R68, 0x2630 ;  /* 0x0000263000447802 */ /* 0x000fe20000000f00 */
[----:B------:R-:W-:Y:S01]  /*25f0*/  IMAD.MOV.U32 R89, RZ, RZ, 0x8 ;  /* 0x00000008ff597424 */ /* 0x000fe200078e00ff */
[----:B------:R-:W-:Y:S01]  /*2600*/  MOV R72, R74 ;  /* 0x0000004a00487202 */ /* 0x000fe20000000f00 */
[----:B------:R-:W-:-:S02]  /*2610*/  IMAD.MOV.U32 R92, RZ, RZ, -0x1 ;  /* 0xffffffffff5c7424 */ /* 0x000fc400078e00ff */
[----:B------:R-:W-:Y:S05]  /*2620*/  CALL.REL.NOINC `($__internal_93_$__cuda_sm70_shflsync_down_p) ;  /* 0x0000036000007944 */ /* 0x000fea0003c00000 */
[----:B0-----:R-:W-:Y:S01]  /*2630*/  HFMA2.MMA R91, -RZ, RZ, 0, 1.847743988037109375e-06 ;  /* 0x0000001fff5b7435 */ /* 0x001fe200000001ff */
[----:B-1----:R-:W-:Y:S01]  /*2640*/  IMAD.MOV.U32 R71, RZ, RZ, R72 ;  /* 0x000000ffff477224 */ /* 0x002fe200078e0048 */
[----:B------:R-:W-:Y:S01]  /*2650*/  MOV R72, R75 ;  /* 0x0000004b00487202 */ /* 0x000fe20000000f00 */
[----:B------:R-:W-:Y:S01]  /*2660*/  IMAD.MOV.U32 R89, RZ, RZ, 0x8 ;  /* 0x00000008ff597424 */ /* 0x000fe200078e00ff */
[----:B------:R-:W-:Y:S01]  /*2670*/  MOV R68, 0x26a0 ;  /* 0x000026a000447802 */ /* 0x000fe20000000f00 */
[----:B------:R-:W-:-:S02]  /*2680*/  IMAD.MOV.U32 R92, RZ, RZ, -0x1 ;  /* 0xffffffffff5c7424 */ /* 0x000fc400078e00ff */
[----:B------:R-:W-:Y:S05]  /*2690*/  CALL.REL.NOINC `($__internal_93_$__cuda_sm70_shflsync_down_p) ;  /* 0x000002f000007944 */ /* 0x000fea0003c00000 */
[----:B------:R-:W-:Y:S01]  /*26a0*/  FADD.FTZ R74, R71, R74 ;  /* 0x0000004a474a7221 */ /* 0x000fe20000010000 */
[----:B0-----:R-:W-:Y:S01]  /*26b0*/  MOV R89, 0x4 ;  /* 0x0000000400597802 */ /* 0x001fe20000000f00 */
[----:B-1----:R-:W-:Y:S01]  /*26c0*/  FADD.FTZ R75, R75, R72 ;  /* 0x000000484b4b7221 */ /* 0x002fe20000010000 */
[----:B------:R-:W-:Y:S01]  /*26d0*/  MOV R92, 0xffffffff ;  /* 0xffffffff005c7802 */ /* 0x000fe20000000f00 */
[----:B------:R-:W-:Y:S01]  /*26e0*/  IMAD.MOV.U32 R91, RZ, RZ, 0x1f ;  /* 0x0000001fff5b7424 */ /* 0x000fe200078e00ff */
[----:B------:R-:W-:Y:S01]  /*26f0*/  MOV R68, 0x2720 ;  /* 0x0000272000447802 */ /* 0x000fe20000000f00 */
[----:B------:R-:W-:-:S02]  /*2700*/  IMAD.MOV.U32 R72, RZ, RZ, R74 ;  /* 0x000000ffff487224 */ /* 0x000fc400078e004a */
[----:B------:R-:W-:Y:S05]  /*2710*/  CALL.REL.NOINC `($__internal_93_$__cuda_sm70_shflsync_down_p) ;  /* 0x0000027000007944 */ /* 0x000fea0003c00000 */
[----:B0-----:R-:W-:Y:S01]  /*2720*/  HFMA2.MMA R89, -RZ, RZ, 0, 2.384185791015625e-07 ;  /* 0x00000004ff597435 */ /* 0x001fe200000001ff */
[----:B-1----:R-:W-:Y:S01]  /*2730*/  MOV R71, R72 ;  /* 0x0000004800477202 */ /* 0x002fe20000000f00 */
[----:B------:R-:W-:Y:S01]  /*2740*/  IMAD.MOV.U32 R72, RZ, RZ, R75 ;  /* 0x000000ffff487224 */ /* 0x000fe200078e004b */
[----:B------:R-:W-:Y:S01]  /*2750*/  MOV R92, 0xffffffff ;  /* 0xffffffff005c7802 */ /* 0x000fe20000000f00 */
[----:B------:R-:W-:Y:S01]  /*2760*/  IMAD.MOV.U32 R91, RZ, RZ, 0x1f ;  /* 0x0000001fff5b7424 */ /* 0x000fe200078e00ff */
[----:B------:R-:W-:-:S02]  /*2770*/  MOV R68, 0x2790 ;  /* 0x0000279000447802 */ /* 0x000fc40000000f00 */
[----:B------:R-:W-:Y:S05]  /*2780*/  CALL.REL.NOINC `($__internal_93_$__cuda_sm70_shflsync_down_p) ;  /* 0x0000020000007944 */ /* 0x000fea0003c00000 */
        /* <DEDUP_REMOVED lines=23> */
[----:B0-----:R-:W-:Y:S01]  /*2900*/  HFMA2.MMA R89, -RZ, RZ, 0, 5.9604644775390625e-08 ;  /* 0x00000001ff597435 */ /* 0x001fe200000001ff */
[----:B-1----:R-:W-:Y:S01]  /*2910*/  MOV R88, R72 ;  /* 0x0000004800587202 */ /* 0x002fe20000000f00 */
[----:B------:R-:W-:Y:S01]  /*2920*/  IMAD.MOV.U32 R72, RZ, RZ, R75 ;  /* 0x000000ffff487224 */ /* 0x000fe200078e004b */
[----:B------:R-:W-:Y:S01]  /*2930*/  MOV R92, 0xffffffff ;  /* 0xffffffff005c7802 */ /* 0x000fe20000000f00 */
[----:B------:R-:W-:Y:S01]  /*2940*/  IMAD.MOV.U32 R91, RZ, RZ, 0x1f ;  /* 0x0000001fff5b7424 */ /* 0x000fe200078e00ff */
[----:B------:R-:W-:-:S02]  /*2950*/  MOV R68, 0x2970 ;  /* 0x0000297000447802 */ /* 0x000fc40000000f00 */
[----:B------:R-:W-:Y:S05]  /*2960*/  CALL.REL.NOINC `($__internal_93_$__cuda_sm70_shflsync_down_p) ;  /* 0x0000002000007944 */ /* 0x000fea0003c00000 */
[----:B-1----:R-:W-:Y:S01]  /*2970*/  IMAD.MOV.U32 R68, RZ, RZ, R72 ;  /* 0x000000ffff447224 */ /* 0x002fe200078e0048 */
[----:B0-----:R-:W-:Y:S05]  /*2980*/  BRA `(.L_x_3312) ;  /* 0xffffe6e000007947 */ /* 0x001fea000383ffff */
        .weak           $__internal_93_$__cuda_sm70_shflsync_down_p
        .type           $__internal_93_$__cuda_sm70_shflsync_down_p,@function
        .size           $__internal_93_$__cuda_sm70_shflsync_down_p,(.L_x_6742 - $__internal_93_$__cuda_sm70_shflsync_down_p)
$__internal_93_$__cuda_sm70_shflsync_down_p:
[----:B------:R-:W-:Y:S01]  /*2990*/  HFMA2.MMA R69, -RZ, RZ, 0, 0 ;  /* 0x00000000ff457435 */ /* 0x000fe200000001ff */
[----:B------:R-:W-:Y:S04]  /*29a0*/  WARPSYNC R92 ;  /* 0x0000005c00007348 */ /* 0x000fe80003800000 */
[----:B------:R0:W1:Y:S01]  /*29b0*/  SHFL.DOWN PT, R72, R72, R89, R91 ;  /* 0x0800005948487389 */ /* 0x00006200000e005b */
[----:B------:R-:W-:Y:S05]  /*29c0*/  RET.REL.NODEC R68 `(_ZN10layer_norm13ln_bwd_kernelINS_13Kernel_traitsIf13__nv_bfloat16fS2_fjLj1536ELj1ELj1ELj4ELj8ENS_18Kernel_traits_baseILj1536EfS2_fS2_fjLj128EEEEELb1ELb0ELb1ELb1EEEvNS_9BwdParamsE) ;  /* 0xffffd63044007950 */ /* 0x000fea0003c3ffff */
.L_x_3313:
        /* <DEDUP_REMOVED lines=11> */
.L_x_6742:


//--------------------- .text._ZN10layer_norm13ln_bwd_kernelINS_13Kernel_traitsIf13__nv_bfloat16fS2_fjLj1536ELj1ELj1ELj4ELj8ENS_18Kernel_traits_baseILj1536EfS2_fS2_fjLj128EEEEELb1ELb1ELb0ELb0EEEvNS_9BwdParamsE --------------------------
	.section	.text._ZN10layer_norm13ln_bwd_kernelINS_13Kernel_traitsIf13__nv_bfloat16fS2_fjLj1536ELj1ELj1ELj4ELj8ENS_18Kernel_traits_baseILj1536EfS2_fS2_fjLj128EEEEELb1ELb1ELb0ELb0EEEvNS_9BwdParamsE,"ax",@progbits
	.sectioninfo	@"SHI_REGISTERS=128"
	.align	128
        .global         _ZN10layer_norm13ln_bwd_kernelINS_13Kernel_traitsIf13__nv_bfloat16fS2_fjLj1536ELj1ELj1ELj4ELj8ENS_18Kernel_traits_baseILj1536EfS2_fS2_fjLj128EEEEELb1ELb1ELb0ELb0EEEvNS_9BwdParamsE
        .type           _ZN10layer_norm13ln_bwd_kernelINS_13Kernel_traitsIf13__nv_bfloat16fS2_fjLj1536ELj1ELj1ELj4ELj8ENS_18Kernel_traits_baseILj1536EfS2_fS2_fjLj128EEEEELb1ELb1ELb0ELb0EEEvNS_9BwdParamsE,@function
        .size           _ZN10layer_norm13ln_bwd_kernelINS_13Kernel_traitsIf13__nv_bfloat16fS2_fjLj1536ELj1ELj1ELj4ELj8ENS_18Kernel_traits_baseILj1536EfS2_fS2_fjLj128EEEEELb1ELb1ELb0ELb0EEEvNS_9BwdParamsE,(.L_x_6743 - _ZN10layer_norm13ln_bwd_kernelINS_13Kernel_traitsIf13__nv_bfloat16fS2_fjLj1536ELj1ELj1ELj4ELj8ENS_18Kernel_traits_baseILj1536EfS2_fS2_fjLj128EEEEELb1ELb1ELb0ELb0EEEvNS_9BwdParamsE)
        .other          _ZN10layer_norm13ln_bwd_kernelINS_13Kernel_traitsIf13__nv_bfloat16fS2_fjLj1536ELj1ELj1ELj4ELj8ENS_18Kernel_traits_baseILj1536EfS2_fS2_fjLj128EEEEELb1ELb1ELb0ELb0EEEvNS_9BwdParamsE,@"STO_CUDA_ENTRY STV_DEFAULT"
_ZN10layer_norm13ln_bwd_kernelINS_13Kernel_traitsIf13__nv_bfloat16fS2_fjLj1536ELj1ELj1ELj4ELj8ENS_18Kernel_traits_baseILj1536EfS2_fS2_fjLj128EEEEELb1ELb1ELb0ELb0EEEvNS_9BwdParamsE:
.text._ZN10layer_norm13ln_bwd_kernelINS_13Kernel_traitsIf13__nv_bfloat16fS2_fjLj1536ELj1ELj1ELj4ELj8ENS_18Kernel_traits_baseILj1536EfS2_fS2_fjLj128EEEEELb1ELb1ELb0ELb0EEEvNS_9BwdParamsE:
        /* <DEDUP_REMOVED lines=13> */
[----:B------:R-:W-:Y:S02]  /*00d0*/  @P2 MOV R4, 0x10 ;  /* 0x0000001000042802 */ /* 0x000fe40000000f00 */
[C---:B------:R-:W-:Y:S02]  /*00e0*/  @P2 LOP3.LUT R0, R11.reuse, 0x80, RZ, 0xfc, !PT ;  /* 0x000000800b002812 */ /* 0x040fe400078efcff */
[----:B------:R-:W-:Y:S01]  /*00f0*/  @P3 MOV R9, 0x10 ;  /* 0x0000001000093802 */ /* 0x000fe20000000f00 */
[----:B------:R-:W-:-:S04]  /*0100*/  @P2 IMAD.WIDE.U32 R2, R11, R4, c[0x0][0x1b0] ;  /* 0x00006c000b022625 */ /* 0x000fc800078e0004 */
[CC--:B------:R-:W-:Y:S01]  /*0110*/  @P3 IMAD.WIDE.U32 R6, R0.reuse, R9.reuse, c[0x0][0x1b0] ;  /* 0x00006c0000063625 */ /* 0x0c0fe200078e0009 */
[----:B------:R0:W5:Y:S03]  /*0120*/  @P2 LDG.E.128 R60, [R2.64] ;  /* 0x00000004023c2981 */ /* 0x000166000c1e1d00 */
[----:B------:R-:W-:Y:S01]  /*0130*/  @P2 IMAD.WIDE.U32 R4, R11, R4, c[0x0][0x1c8] ;  /* 0x000072000b042625 */ /* 0x000fe200078e0004 */
[----:B------:R0:W5:Y:S01]  /*0140*/  @P3 LDG.E.128 R68, [R6.64] ;  /* 0x0000000406443981 */ /* 0x000162000c1e1d00 */
[----:B------:R-:W1:Y:S02]  /*0150*/  S2UR UR6, SR_CTAID.X ;  /* 0x00000000000679c3 */ /* 0x000e640000002500 */
[----:B------:R-:W-:Y:S01]  /*0160*/  @P3 IMAD.WIDE.U32 R8, R0, R9, c[0x0][0x1c8] ;  /* 0x0000720000083625 */ /* 0x000fe200078e0009 */
[----:B------:R0:W5:Y:S01]  /*0170*/  @P2 LDG.E.128 R56, [R4.64] ;  /* 0x0000000404382981 */ /* 0x000162000c1e1d00 */
[----:B------:R-:W-:-:S02]  /*0180*/  SHF.R.U32.HI R10, RZ, 0x7, R96 ;  /* 0x00000007ff0a7819 */ /* 0x000fc40000011660 */
[----:B------:R-:W-:Y:S01]  /*0190*/  @P3 IADD3 R0, R0, 0x80, RZ ;  /* 0x0000008000003810 */ /* 0x000fe20007ffe0ff */
[----:B------:R1:W5:Y:S01]  /*01a0*/  @P3 LDG.E.128 R64, [R8.64] ;  /* 0x0000000408403981 */ /* 0x000362000c1e1d00 */
[----:B------:R-:W-:-:S04]  /*01b0*/  @P4 IMAD.MOV.U32 R13, RZ, RZ, 0x10 ;  /* 0x00000010ff0d4424 */ /* 0x000fc800078e00ff */
[----:B------:R-:W-:Y:S01]  /*01c0*/  @P4 IMAD.WIDE.U32 R14, R0, R13, c[0x0][0x1c8] ;  /* 0x00007200000e4625 */ /* 0x000fe200078e000d */
[----:B-1----:R-:W-:-:S03]  /*01d0*/  IADD3 R9, R10, UR6, RZ ;  /* 0x000000060a097c10 */ /* 0x002fc6000fffe0ff */
[----:B------:R-:W-:Y:S01]  /*01e0*/  @P4 IMAD.WIDE.U32 R12, R0, R13, c[0x0][0x1b0] ;  /* 0x00006c00000c4625 */ /* 0x000fe200078e000d */
[----:B------:R1:W5:Y:S01]  /*01f0*/  @P4 LDG.E.128 R52, [R14.64] ;  /* 0x000000040e344981 */ /* 0x000362000c1e1d00 */
[----:B------:R-:W-:Y:S01]  /*0200*/  ISETP.GE.AND P0, PT, R9, c[0x0][0x164], PT ;  /* 0x0000590009007a0c */ /* 0x000fe20003f06270 */
[----:B------:R-:W-:Y:S02]  /*0210*/  CS2R R44, SRZ ;  /* 0x00000000002c7805 */ /* 0x000fe4000001ff00 */
        /* <DEDUP_REMOVED lines=17> */
[----:B-1----:R-:W-:Y:S01]  /*0330*/  CS2R R14, SRZ ;  /* 0x00000000000e7805 */ /* 0x002fe2000001ff00 */
[----:B------:R-:W-:Y:S05]  /*0340*/  @P0 BRA `(.L_x_3314) ;  /* 0x00001f5000000947 */ /* 0x000fea0003800000 */
[----:B0-----:R-:W-:Y:S01]  /*0350*/  SHF.L.U32 R10, R10, 0x2, RZ ;  /* 0x000000020a0a7819 */ /* 0x001fe200000006ff */
[----:B------:R-:W-:Y:S01]  /*0360*/  HFMA2.MMA R8, -RZ, RZ, 0, 5.9604644775390625e-08 ;  /* 0x00000001ff087435 */ /* 0x000fe200000001ff */
[----:B------:R-:W-:-:S02]  /*0370*/  MOV R45, RZ ;  /* 0x000000ff002d7202 */ /* 0x000fc40000000f00 */
[----:B------:R-:W-:Y:S02]  /*0380*/  IADD3 R7, R10, 0x4, RZ ;  /* 0x000000040a077810 */ /* 0x000fe40007ffe0ff */
.L_x_3329:
[----:B------:R-:W-:Y:S01]  /*0390*/  ISETP.NE.U32.AND P0, PT, RZ, c[0x0][0x1c0], PT ;  /* 0x00007000ff007a0c */ /* 0x000fe20003f05070 */
[----:B------:R-:W-:Y:S01]  /*03a0*/  IMAD.MOV.U32 R108, RZ, RZ, 0x4 ;  /* 0x00000004ff6c7424 */ /* 0x000fe200078e00ff */
[----:B------:R-:W-:Y:S02]  /*03b0*/  SHF.R.S32.HI R4, RZ, 0x1f, R9 ;  /* 0x0000001fff047819 */ /* 0x000fe40000011409 */
[----:B------:R-:W-:Y:S01]  /*03c0*/  ISETP.NE.AND.EX P0, PT, RZ, c[0x0][0x1c4], PT, P0 ;  /* 0x00007100ff007a0c */ /* 0x000fe20003f05300 */
[----:B------:R-:W-:-:S04]  /*03d0*/  IMAD.WIDE R90, R9, R108, c[0x0][0x1a0] ;  /* 0x00006800095a7625 */ /* 0x000fc800078e026c */
[C---:B------:R-:W-:Y:S02]  /*03e0*/  IMAD.WIDE R108, R9.reuse, R108, c[0x0][0x1a8] ;  /* 0x00006a00096c7625 */ /* 0x040fe400078e026c */
[----:B------:R-:W2:Y:S04]  /*03f0*/  LDG.E R90, [R90.64] ;  /* 0x000000045a5a7981 */ /* 0x000ea8000c1e1900 */
[----:B-----5:R0:W5:Y:S02]  /*0400*/  LDG.E R6, [R108.64] ;  /* 0x000000046c067981 */ /* 0x020164000c1e1900 */
[----:B------:R-:W-:-:S04]  /*0410*/  @P0 LEA R88, P1, R9, c[0x0][0x1c0], 0x1 ;  /* 0x0000700009580a11 */ /* 0x000fc800078208ff */
[----:B------:R-:W-:-:S05]  /*0420*/  @P0 LEA.HI.X R89, R9, c[0x0][0x1c4], R4, 0x1, P1 ;  /* 0x0000710009590a11 */ /* 0x000fca00008f0c04 */
[----:B------:R-:W3:Y:S01]  /*0430*/  @P0 LDG.E.U16 R88, [R88.64] ;  /* 0x0000000458580981 */ /* 0x000ee2000c1e1500 */
[----:B------:R-:W-:-:S05]  /*0440*/  IMAD R4, R9, c[0x0][0x168], RZ ;  /* 0x00005a0009047a24 */ /* 0x000fca00078e02ff */
[----:B------:R-:W-:Y:S01]  /*0450*/  SHF.R.S32.HI R5, RZ, 0x1f, R4 ;  /* 0x0000001fff057819 */ /* 0x000fe20000011404 */
[----:B------:R-:W-:-:S03]  /*0460*/  ULDC.U8 UR6, c[0x0][0x1f0] ;  /* 0x00007c0000067ab9 */ /* 0x000fc60000000000 */
[----:B------:R-:W-:Y:S01]  /*0470*/  LEA.HI R4, R5, R4, RZ, 0x2 ;  /* 0x0000000405047211 */ /* 0x000fe200078f10ff */
[----:B------:R-:W-:Y:S01]  /*0480*/  BSSY B0, `(.L_x_3315) ;  /* 0x000003d000007945 */ /* 0x000fe20003800000 */
[----:B------:R-:W-:Y:S02]  /*0490*/  ISETP.NE.AND P1, PT, RZ, UR6, PT ;  /* 0x00000006ff007c0c */ /* 0x000fe4000bf25270 */
[----:B------:R-:W-:Y:S02]  /*04a0*/  LEA.HI.SX32 R4, R4, R11, 0x1e ;  /* 0x0000000b04047211 */ /* 0x000fe400078ff2ff */
[----:B------:R-:W-:Y:S02]  /*04b0*/  MOV R5, 0x3f800000 ;  /* 0x3f80000000057802 */ /* 0x000fe40000000f00 */
[----:B------:R-:W-:Y:S02]  /*04c0*/  MOV R95, RZ ;  /* 0x000000ff005f7202 */ /* 0x000fe40000000f00 */
[----:B------:R-:W-:-:S02]  /*04d0*/  MOV R93, RZ ;  /* 0x000000ff005d7202 */ /* 0x000fc40000000f00 */
[----:B------:R-:W-:Y:S02]  /*04e0*/  MOV R94, R4 ;  /* 0x00000004005e7202 */ /* 0x000fe40000000f00 */
[----:B--2---:R-:W-:Y:S02]  /*04f0*/  FSEL R92, R90, RZ, !P1 ;  /* 0x000000ff5a5c7208 */ /* 0x004fe40004800000 */
[----:B---3--:R-:W-:Y:S01]  /*0500*/  @P0 PRMT R5, RZ, 0x5410, R88 ;  /* 0x00005410ff050816 */ /* 0x008fe20000000058 */
[----:B------:R-:W-:Y:S05]  /*0510*/  @!P2 BRA `(.L_x_3316) ;  /* 0x000003300000a947 */ /* 0x000fea0003800000 */
[----:B0-----:R-:W-:Y:S01]  /*0520*/  IMAD.MOV.U32 R95, RZ, RZ, 0x8 ;  /* 0x00000008ff5f7424 */ /* 0x001fe200078e00ff */
[----:B------:R-:W-:-:S03]  /*0530*/  LEA R88, P0, R4, c[0x0][0x188], 0x4 ;  /* 0x0000620004587a11 */ /* 0x000fc600078020ff */
[C---:B------:R-:W-:Y:S01]  /*0540*/  IMAD.WIDE.U32 R94, R4.reuse, R95, c[0x0][0x208] ;  /* 0x00008200045e7625 */ /* 0x040fe200078e005f */
[----:B------:R-:W-:-:S05]  /*0550*/  LEA.HI.X R89, R4, c[0x0][0x18c], RZ, 0x4, P0 ;  /* 0x0000630004597a11 */ /* 0x000fca00000f24ff */
[----:B------:R-:W2:Y:S04]  /*0560*/  LDG.E.64 R94, [R94.64] ;  /* 0x000000045e5e7981 */ /* 0x000ea8000c1e1b00 */
[----:B------:R-:W3:Y:S01]  /*0570*/  LDG.E.128 R88, [R88.64] ;  /* 0x0000000458587981 */ /* 0x000ee2000c1e1d00 */
[C---:B------:R-:W-:Y:S02]  /*0580*/  LEA R108, P5, R4.reuse, c[0x0][0x190], 0x2 ;  /* 0x00006400046c7a11 */ /* 0x040fe400078a10ff */
[----:B------:R-:W-:Y:S02]  /*0590*/  ISETP.NE.U32.AND P0, PT, RZ, c[0x0][0x218], PT ;  /* 0x00008600ff007a0c */ /* 0x000fe40003f05070 */
[----:B------:R-:W-:Y:S02]  /*05a0*/  LEA.HI.X R109, R4, c[0x0][0x194], RZ, 0x2, P5 ;  /* 0x00006500046d7a11 */ /* 0x000fe400028f14ff */
[----:B------:R-:W-:-:S03]  /*05b0*/  ISETP.NE.AND.EX P0, PT, RZ, c[0x0][0x21c], PT, P0 ;  /* 0x00008700ff007a0c */ /* 0x000fc60003f05300 */
[----:B------:R0:W5:Y:S10]  /*05c0*/  LDG.E R3, [R108.64] ;  /* 0x000000046c037981 */ /* 0x000174000c1e1900 */
[----:B------:R-:W-:-:S04]  /*05d0*/  @P0 LEA R98, P1, R4, c[0x0][0x218], 0x4 ;  /* 0x0000860004620a11 */ /* 0x000fc800078220ff */
[----:B------:R-:W-:-:S05]  /*05e0*/  @P0 LEA.HI.X R99, R4, c[0x0][0x21c], RZ, 0x4, P1 ;  /* 0x0000870004630a11 */ /* 0x000fca00008f24ff */
[----:B------:R1:W5:Y:S01]  /*05f0*/  @P0 LDG.E.128 R72, [R98.64] ;  /* 0x0000000462480981 */ /* 0x000362000c1e1d00 */
[----:B--2---:R-:W-:Y:S02]  /*0600*/  MOV R93, R94 ;  /* 0x0000005e005d7202 */ /* 0x004fe40000000f00 */
        /* <DEDUP_REMOVED lines=8> */
[----:B-----5:R-:W-:-:S02]  /*0690*/  FMUL.FTZ R120, R6, R89 ;  /* 0x0000005906787220 */ /* 0x020fc40000410000 */
[----:B------:R-:W-:Y:S02]  /*06a0*/  FMUL.FTZ R122, R6, R95 ;  /* 0x0000005f067a7220 */ /* 0x000fe40000410000 */
[----:B------:R-:W-:Y:S01]  /*06b0*/  FMUL.FTZ R121, R60, R93 ;  /* 0x0000005d3c797220 */ /* 0x000fe20000410000 */
[----:B------:R-:W-:Y:S01]  /*06c0*/  PRMT R97, RZ, 0x5410, R97 ;  /* 0x00005410ff617816 */ /* 0x000fe20000000061 */
[----:B------:R-:W-:Y:S02]  /*06d0*/  FMUL.FTZ R118, R6, R119 ;  /* 0x0000007706767220 */ /* 0x000fe40000410000 */
[----:B------:R-:W-:Y:S02]  /*06e0*/  FADD.FTZ R33, R33, R88 ;  /* 0x0000005821217221 */ /* 0x000fe40000010000 */
[-C--:B------:R-:W-:Y:S02]  /*06f0*/  FFMA.FTZ R45, R120, R88.reuse, R45 ;  /* 0x00000058782d7223 */ /* 0x080fe4000001002d */
[----:B------:R-:W-:-:S02]  /*0700*/  FMUL.FTZ R119, R61, R88 ;  /* 0x000000583d777220 */ /* 0x000fc40000410000 */
[----:B------:R-:W-:Y:S02]  /*0710*/  FADD.FTZ R88, RZ, R121 ;  /* 0x00000079ff587221 */ /* 0x000fe40000010000 */
[----:B------:R-:W-:Y:S01]  /*0720*/  FFMA.FTZ R89, R122, R121, RZ ;  /* 0x000000797a597223 */ /* 0x000fe200000100ff */
[----:B------:R-:W-:Y:S01]  /*0730*/  PRMT R90, RZ, 0x5410, R94 ;  /* 0x00005410ff5a7816 */ /* 0x000fe2000000005e */
[----:B------:R-:W-:Y:S02]  /*0740*/  FADD.FTZ R34, R34, R97 ;  /* 0x0000006122227221 */ /* 0x000fe40000010000 */
[-C--:B------:R-:W-:Y:S02]  /*0750*/  FFMA.FTZ R46, R118, R97.reuse, R46 ;  /* 0x00000061762e7223 */ /* 0x080fe4000001002e */
[----:B------:R-:W-:Y:S02]  /*0760*/  FADD.FTZ R91, -R92, R91 ;  /* 0x0000005b5c5b7221 */ /* 0x000fe40000010100 */
[----:B------:R-:W-:-:S02]  /*0770*/  FMUL.FTZ R97, R62, R97 ;  /* 0x000000613e617220 */ /* 0x000fc40000410000 */
[----:B------:R-:W-:Y:S02]  /*0780*/  FADD.FTZ R88, R88, R119 ;  /* 0x0000007758587221 */ /* 0x000fe40000010000 */
[----:B------:R-:W-:Y:S02]  /*0790*/  FFMA.FTZ R89, R120, R119, R89 ;  /* 0x0000007778597223 */ /* 0x000fe40000010059 */
[----:B-1----:R-:W-:Y:S02]  /*07a0*/  FMUL.FTZ R98, R6, R91 ;  /* 0x0000005b06627220 */ /* 0x002fe40000410000 */
        /* <DEDUP_REMOVED lines=10> */
.L_x_3316:
[----:B0-----:R-:W-:Y:S05]  /*0850*/  BSYNC B0 ;  /* 0x0000000000007941 */ /* 0x001fea0003800000 */
.L_x_3315:
        /* <DEDUP_REMOVED lines=18> */
[----:B---3--:R-:W-:Y:S02]  /*0980*/  MOV R106, R100 ;  /* 0x00000064006a7202 */ /* 0x008fe40000000f00 */
[--C-:B------:R-:W-:Y:S01]  /*0990*/  SHF.R.U64 R108, R100, 0x10, R101.reuse ;  /* 0x00000010646c7819 */ /* 0x100fe20000001265 */
[--C-:B------:R-:W-:Y:S01]  /*09a0*/  IMAD.MOV.U32 R107, RZ, RZ, R101.reuse ;  /* 0x000000ffff6b7224 */ /* 0x100fe200078e0065 */
[----:B------:R-:W-:Y:S01]  /*09b0*/  SHF.R.U32.HI R100, RZ, 0x10, R101 ;  /* 0x00000010ff647819 */ /* 0x000fe20000011665 */
[C---:B------:R-:W-:Y:S01]  /*09c0*/  FADD.FTZ R101, -R92.reuse, R88 ;  /* 0x000000585c657221 */ /* 0x040fe20000010100 */
[----:B------:R-:W-:Y:S01]  /*09d0*/  PRMT R89, RZ, 0x5410, R106 ;  /* 0x00005410ff597816 */ /* 0x000fe2000000006a */
[----:B------:R-:W-:Y:S01]  /*09e0*/  FADD.FTZ R123, -R92, R90 ;  /* 0x0000005a5c7b7221 */ /* 0x000fe20000010100 */
[----:B------:R-:W-:-:S02]  /*09f0*/  PRMT R90, RZ, 0x5410, R108 ;  /* 0x00005410ff5a7816 */ /* 0x000fc4000000006c */
[----:B------:R-:W-:Y:S01]  /*0a00*/  PRMT R88, RZ, 0x5410, R100 ;  /* 0x00005410ff587816 */ /* 0x000fe20000000064 */
[C---:B-----5:R-:W-:Y:S02]  /*0a10*/  FMUL.FTZ R100, R6.reuse, R109 ;  /* 0x0000006d06647220 */ /* 0x060fe40000410000 */
[----:B------:R-:W-:Y:S02]  /*0a20*/  FMUL.FTZ R101, R6, R101 ;  /* 0x0000006506657220 */ /* 0x000fe40000410000 */
[----:B-1----:R-:W-:Y:S01]  /*0a30*/  FMUL.FTZ R102, R68, R89 ;  /* 0x0000005944667220 */ /* 0x002fe20000410000 */
[----:B------:R-:W-:Y:S01]  /*0a40*/  PRMT R107, RZ, 0x5410, R107 ;  /* 0x00005410ff6b7816 */ /* 0x000fe2000000006b */
[----:B------:R-:W-:Y:S02]  /*0a50*/  FADD.FTZ R91, -R92, R91 ;  /* 0x0000005b5c5b7221 */ /* 0x000fe40000010100 */
[----:B------:R-:W-:Y:S02]  /*0a60*/  FADD.FTZ R29, R29, R90 ;  /* 0x0000005a1d1d7221 */ /* 0x000fe40000010000 */
[----:B------:R-:W-:-:S02]  /*0a70*/  FFMA.FTZ R41, R100, R90, R41 ;  /* 0x0000005a64297223 */ /* 0x000fc40000010029 */
[----:B0-----:R-:W-:Y:S02]  /*0a80*/  FMUL.FTZ R105, R69, R90 ;  /* 0x0000005a45697220 */ /* 0x001fe40000410000 */
[----:B------:R-:W-:Y:S02]  /*0a90*/  FADD.FTZ R90, R95, R102 ;  /* 0x000000665f5a7221 */ /* 0x000fe40000010000 */
[C---:B------:R-:W-:Y:S02]  /*0aa0*/  FFMA.FTZ R93, R101.reuse, R102, R93 ;  /* 0x00000066655d7223 */ /* 0x040fe4000001005d */
        /* <DEDUP_REMOVED lines=16> */
.L_x_3318:
[----:B------:R-:W-:Y:S05]  /*0bb0*/  BSYNC B0 ;  /* 0x0000000000007941 */ /* 0x000fea0003800000 */
.L_x_3317:
        /* <DEDUP_REMOVED lines=17> */
[----:B---3--:R-:W-:Y:S02]  /*0cd0*/  MOV R94, R108 ;  /* 0x0000006c005e7202 */ /* 0x008fe40000000f00 */
[--C-:B------:R-:W-:Y:S02]  /*0ce0*/  SHF.R.U64 R116, R108, 0x10, R109.reuse ;  /* 0x000000106c747819 */ /* 0x100fe4000000126d */
[----:B------:R-:W-:Y:S02]  /*0cf0*/  MOV R114, R109 ;  /* 0x0000006d00727202 */ /* 0x000fe40000000f00 */
        /* <DEDUP_REMOVED lines=32> */
.L_x_3320:
[----:B------:R-:W-:Y:S05]  /*0f00*/  BSYNC B0 ;  /* 0x0000000000007941 */ /* 0x000fea0003800000 */
.L_x_3319:
[----:B------:R-:W-:-:S04]  /*0f10*/  LOP3.LUT P0, RZ, R8, 0xff, RZ, 0xc0, !PT ;  /* 0x000000ff08ff7812 */ /* 0x000fc8000780c0ff */
[----:B------:R-:W-:Y:S01]  /*0f20*/  SEL R123, R7, R10, !P0 ;  /* 0x0000000a077b7207 */ /* 0x000fe20004000000 */
[----:B------:R-:W-:Y:S06]  /*0f30*/  BRA.DIV ~URZ, `(.L_x_3321) ;  /* 0x000015427f007947 */ /* 0x000fec000b800000 */
[----:B------:R0:W1:Y:S02]  /*0f40*/  SHFL.DOWN PT, R90, R95, 0x10, 0x1f ;  /* 0x0a001f005f5a7f89 */ /* 0x00006400000e0000 */
.L_x_3330:
        /* <DEDUP_REMOVED lines=18> */
.L_x_3331:
        /* <DEDUP_REMOVED lines=36> */
[----:B------:R-:W-:Y:S01]  /*12b0*/  LOP3.LUT P6, RZ, R3, 0xff00, RZ, 0xc0, !PT ;  /* 0x0000ff0003ff7812 */ /* 0x000fe200078cc0ff */
[----:B------:R-:W-:Y:S01]  /*12c0*/  HFMA2.MMA R108, -RZ, RZ, 0, 0 ;  /* 0x00000000ff6c7435 */ /* 0x000fe200000001ff */
[----:B------:R-:W-:Y:S01]  /*12d0*/  ISETP.NE.U32.AND P0, PT, RZ, c[0x0][0x258], PT ;  /* 0x00009600ff007a0c */ /* 0x000fe20003f05070 */
[----:B-----5:R-:W-:-:S03]  /*12e0*/  FMUL.FTZ R109, R6, R91 ;  /* 0x0000005b066d7220 */ /* 0x020fc60000410000 */
[----:B------:R-:W-:-:S05]  /*12f0*/  ISETP.NE.AND.EX P0, PT, RZ, c[0x0][0x25c], PT, P0 ;  /* 0x00009700ff007a0c */ /* 0x000fca0003f05300 */
[----:B------:R-:W-:-:S04]  /*1300*/  @P1 FADD.FTZ R109, R72, R109 ;  /* 0x0000006d486d1221 */ /* 0x000fc80000010000 */
[C---:B------:R-:W-:Y:S01]  /*1310*/  FMUL.FTZ R91, R109.reuse, R5 ;  /* 0x000000056d5b7220 */ /* 0x040fe20000410000 */
[----:B------:R-:W-:-:S03]  /*1320*/  SEL R84, R109, R84, P0 ;  /* 0x000000546d547207 */ /* 0x000fc60000000000 */
[----:B------:R-:W-:Y:S01]  /*1330*/  FMUL.FTZ R91, R91, c[0x0][0x1e8] ;  /* 0x00007a005b5b7a20 */ /* 0x000fe20000410000 */
[----:B--2---:R-:W-:-:S04]  /*1340*/  @P5 MOV R90, R88 ;  /* 0x00000058005a5202 */ /* 0x004fc80000000f00 */
[----:B------:R-:W-:-:S05]  /*1350*/  @P5 PRMT R90, RZ, 0x5410, R90 ;  /* 0x00005410ff5a5816 */ /* 0x000fca000000005a */
[----:B------:R-:W-:Y:S02]  /*1360*/  @P5 FMUL.FTZ R93, R91, R90 ;  /* 0x0000005a5b5d5220 */ /* 0x000fe40000410000 */
[----:B------:R-:W-:Y:S02]  /*1370*/  FFMA.FTZ R90, R120, R95, R94 ;  /* 0x0000005f785a7223 */ /* 0x000fe4000001005e */
[----:B------:R-:W-:Y:S02]  /*1380*/  FADD.FTZ R20, R20, R93 ;  /* 0x0000005d14147221 */ /* 0x000fe40000010000 */
[----:B------:R-:W-:Y:S02]  /*1390*/  FADD.FTZ R123, R119, -R90 ;  /* 0x8000005a777b7221 */ /* 0x000fe40000010000 */
[----:B------:R-:W-:Y:S02]  /*13a0*/  IMAD.MOV.U32 R93, RZ, RZ, RZ ;  /* 0x000000ffff5d7224 */ /* 0x000fe400078e00ff */
[----:B------:R-:W-:-:S02]  /*13b0*/  FMUL.FTZ R90, R6, R123 ;  /* 0x0000007b065a7220 */ /* 0x000fc40000410000 */
[----:B------:R-:W-:Y:S02]  /*13c0*/  FMUL.FTZ R91, R56, R91 ;  /* 0x0000005b385b7220 */ /* 0x000fe40000410000 */
[----:B------:R-:W-:-:S04]  /*13d0*/  @P1 FADD.FTZ R90, R73, R90 ;  /* 0x0000005a495a1221 */ /* 0x000fc80000010000 */
[C---:B------:R-:W-:Y:S01]  /*13e0*/  FMUL.FTZ R92, R90.reuse, R5 ;  /* 0x000000055a5c7220 */ /* 0x040fe20000410000 */
[----:B------:R-:W-:Y:S02]  /*13f0*/  SEL R85, R90, R85, P0 ;  /* 0x000000555a557207 */ /* 0x000fe40000000000 */
[----:B------:R-:W-:Y:S01]  /*1400*/  @P6 SHF.R.U64 R90, R88, 0x10, R89 ;  /* 0x00000010585a6819 */ /* 0x000fe20000001259 */
[----:B------:R-:W-:Y:S01]  /*1410*/  FMUL.FTZ R92, R92, c[0x0][0x1e8] ;  /* 0x00007a005c5c7a20 */ /* 0x000fe20000410000 */
[----:B------:R-:W-:Y:S02]  /*1420*/  MOV R88, RZ ;  /* 0x000000ff00587202 */ /* 0x000fe40000000f00 */
[----:B------:R-:W-:-:S05]  /*1430*/  @P6 PRMT R90, RZ, 0x5410, R90 ;  /* 0x00005410ff5a6816 */ /* 0x000fca000000005a */
[----:B------:R-:W-:Y:S02]  /*1440*/  @P6 FMUL.FTZ R88, R92, R90 ;  /* 0x0000005a5c586220 */ /* 0x000fe40000410000 */
[----:B------:R-:W-:Y:S02]  /*1450*/  FFMA.FTZ R90, R118, R95, R94 ;  /* 0x0000005f765a7223 */ /* 0x000fe4000001005e */
[----:B------:R-:W-:Y:S02]  /*1460*/  FADD.FTZ R21, R21, R88 ;  /* 0x0000005815157221 */ /* 0x000fe40000010000 */
[----:B------:R-:W-:Y:S02]  /*1470*/  FADD.FTZ R109, R97, -R90 ;  /* 0x8000005a616d7221 */ /* 0x000fe40000010000 */
[----:B------:R-:W-:Y:S02]  /*1480*/  FMUL.FTZ R90, R57, R92 ;  /* 0x0000005c395a7220 */ /* 0x000fe40000410000 */
[----:B------:R-:W-:-:S03]  /*1490*/  FMUL.FTZ R109, R6, R109 ;  /* 0x0000006d066d7220 */ /* 0x000fc60000410000 */
[----:B------:R-:W-:Y:S01]  /*14a0*/  FSEL R90, R90, RZ, P6 ;  /* 0x000000ff5a5a7208 */ /* 0x000fe20003000000 */
[----:B------:R-:W-:Y:S01]  /*14b0*/  @P1 FADD.FTZ R109, R74, R109 ;  /* 0x0000006d4a6d1221 */ /* 0x000fe20000010000 */
[----:B------:R-:W-:-:S04]  /*14c0*/  LOP3.LUT P6, RZ, R3, 0xff0000, RZ, 0xc0, !PT ;  /* 0x00ff000003ff7812 */ /* 0x000fc800078cc0ff */
[C---:B------:R-:W-:Y:S01]  /*14d0*/  SEL R86, R109.reuse, R86, P0 ;  /* 0x000000566d567207 */ /* 0x040fe20000000000 */
[----:B------:R-:W-:-:S04]  /*14e0*/  FMUL.FTZ R109, R109, R5 ;  /* 0x000000056d6d7220 */ /* 0x000fc80000410000 */
[----:B------:R-:W-:-:S04]  /*14f0*/  FMUL.FTZ R109, R109, c[0x0][0x1e8] ;  /* 0x00007a006d6d7a20 */ /* 0x000fc80000410000 */
[----:B------:R-:W-:-:S04]  /*1500*/  @P6 MOV R92, R89 ;  /* 0x00000059005c6202 */ /* 0x000fc80000000f00 */
[----:B------:R-:W-:-:S05]  /*1510*/  @P6 PRMT R88, RZ, 0x5410, R92 ;  /* 0x00005410ff586816 */ /* 0x000fca000000005c */
[----:B------:R-:W-:Y:S02]  /*1520*/  @P6 FMUL.FTZ R93, R109, R88 ;  /* 0x000000586d5d6220 */ /* 0x000fe40000410000 */
[----:B------:R-:W-:Y:S02]  /*1530*/  FFMA.FTZ R88, R98, R95, R94 ;  /* 0x0000005f62587223 */ /* 0x000fe4000001005e */
[----:B------:R-:W-:Y:S02]  /*1540*/  FMUL.FTZ R109, R58, R109 ;  /* 0x0000006d3a6d7220 */ /* 0x000fe40000410000 */
[----:B------:R-:W-:Y:S02]  /*1550*/  FADD.FTZ R123, R99, -R88 ;  /* 0x80000058637b7221 */ /* 0x000fe40000010000 */
[----:B------:R-:W-:Y:S01]  /*1560*/  FADD.FTZ R22, R22, R93 ;  /* 0x0000005d16167221 */ /* 0x000fe20000010000 */
[----:B------:R-:W-:Y:S01]  /*1570*/  FSEL R109, R109, RZ, P6 ;  /* 0x000000ff6d6d7208 */ /* 0x000fe20003000000 */
[----:B------:R-:W-:Y:S01]  /*1580*/  FMUL.FTZ R88, R6, R123 ;  /* 0x0000007b06587220 */ /* 0x000fe20000410000 */
[----:B------:R-:W-:-:S03]  /*1590*/  FSEL R123, R91, RZ, P5 ;  /* 0x000000ff5b7b7208 */ /* 0x000fc60002800000 */
[----:B------:R-:W-:Y:S01]  /*15a0*/  @P1 FADD.FTZ R88, R75, R88 ;  /* 0x000000584b581221 */ /* 0x000fe20000010000 */
[----:B------:R-:W-:Y:S01]  /*15b0*/  LOP3.LUT P1, RZ, R3, 0xff000000, RZ, 0xc0, !PT ;  /* 0xff00000003ff7812 */ /* 0x000fe2000782c0ff */
[----:B------:R-:W-:Y:S03]  /*15c0*/  F2F.BF16.F32 R109, R109 ;  /* 0x0000006d006d7304 */ /* 0x000fe60000202000 */
[C---:B------:R-:W-:Y:S01]  /*15d0*/  SEL R87, R88.reuse, R87, P0 ;  /* 0x0000005758577207 */ /* 0x040fe20000000000 */
[----:B------:R-:W-:Y:S01]  /*15e0*/  FMUL.FTZ R88, R88, R5 ;  /* 0x0000000558587220 */ /* 0x000fe20000410000 */
[----:B------:R-:W-:-:S03]  /*15f0*/  ISETP.NE.U32.AND P0, PT, RZ, c[0x0][0x258], PT ;  /* 0x00009600ff007a0c */ /* 0x000fc60003f05070 */
[----:B------:R-:W-:Y:S01]  /*1600*/  FMUL.FTZ R92, R88, c[0x0][0x1e8] ;  /* 0x00007a00585c7a20 */ /* 0x000fe20000410000 */
[----:B------:R-:W-:Y:S01]  /*1610*/  ISETP.NE.AND.EX P0, PT, RZ, c[0x0][0x25c], PT, P0 ;  /* 0x00009700ff007a0c */ /* 0x000fe20003f05300 */
[----:B------:R-:W-:Y:S02]  /*1620*/  F2F.BF16.F32 R123, R123 ;  /* 0x0000007b007b7304 */ /* 0x000fe40000202000 */
[----:B------:R-:W-:-:S04]  /*1630*/  @P1 SHF.R.U32.HI R89, RZ, 0x10, R89 ;  /* 0x00000010ff591819 */ /* 0x000fc80000011659 */
[----:B------:R-:W-:Y:S01]  /*1640*/  @P1 PRMT R88, RZ, 0x5410, R89 ;  /* 0x00005410ff581816 */ /* 0x000fe20000000059 */
[----:B------:R-:W-:-:S04]  /*1650*/  FMUL.FTZ R89, R59, R92 ;  /* 0x0000005c3b597220 */ /* 0x000fc80000410000 */
[----:B------:R-:W-:Y:S01]  /*1660*/  @P1 FMUL.FTZ R108, R92, R88 ;  /* 0x000000585c6c1220 */ /* 0x000fe20000410000 */
[----:B------:R-:W-:Y:S01]  /*1670*/  FSEL R124, R89, RZ, P1 ;  /* 0x000000ff597c7208 */ /* 0x000fe20000800000 */
[----:B------:R-:W0:Y:S01]  /*1680*/  F2F.BF16.F32 R88, R90 ;  /* 0x0000005a00587304 */ /* 0x000e220000202000 */
[----:B------:R-:W-:Y:S01]  /*1690*/  @P0 LEA R92, P1, R4, c[0x0][0x258], 0x4 ;  /* 0x00009600045c0a11 */ /* 0x000fe200078220ff */
[----:B------:R-:W-:-:S03]  /*16a0*/  FADD.FTZ R23, R23, R108 ;  /* 0x0000006c17177221 */ /* 0x000fc60000010000 */
[----:B------:R-:W-:-:S03]  /*16b0*/  @P0 LEA.HI.X R93, R4, c[0x0][0x25c], RZ, 0x4, P1 ;  /* 0x00009700045d0a11 */ /* 0x000fc600008f24ff */
[----:B------:R-:W1:Y:S02]  /*16c0*/  F2F.BF16.F32 R124, R124 ;  /* 0x0000007c007c7304 */ /* 0x000e640000202000 */
[----:B------:R2:W-:Y:S01]  /*16d0*/  @P0 STG.E.128 [R92.64], R84 ;  /* 0x000000545c000986 */ /* 0x0005e2000c101d04 */
[----:B0-----:R-:W-:Y:S01]  /*16e0*/  IMAD.WIDE.U32 R88, R88, 0x10000, RZ ;  /* 0x0001000058587825 */ /* 0x001fe200078e00ff */
[----:B-1----:R-:W-:-:S04]  /*16f0*/  SHF.L.U32 R90, R124, 0x10, RZ ;  /* 0x000000107c5a7819 */ /* 0x002fc800000006ff */
[----:B------:R-:W-:Y:S02]  /*1700*/  LOP3.LUT R91, R89, R90, R109, 0xfe, !PT ;  /* 0x0000005a595b7212 */ /* 0x000fe400078efe6d */
[----:B------:R-:W-:Y:S02]  /*1710*/  LOP3.LUT R90, R88, R123, RZ, 0xfc, !PT ;  /* 0x0000007b585a7212 */ /* 0x000fe400078efcff */
[----:B------:R-:W-:-:S04]  /*1720*/  LEA R88, P0, R4, c[0x0][0x248], 0x3 ;  /* 0x0000920004587a11 */ /* 0x000fc800078018ff */
[C---:B------:R-:W-:Y:S02]  /*1730*/  LEA.HI.X R89, R4.reuse, c[0x0][0x24c], RZ, 0x3, P0 ;  /* 0x0000930004597a11 */ /* 0x040fe400000f1cff */
[----:B------:R-:W-:-:S03]  /*1740*/  IADD3 R4, R4, 0x80, RZ ;  /* 0x0000008004047810 */ /* 0x000fc60007ffe0ff */
[----:B------:R2:W-:Y:S04]  /*1750*/  STG.E.64 [R88.64], R90 ;  /* 0x0000005a58007986 */ /* 0x0005e8000c101b04 */
.L_x_3324:
[----:B------:R-:W-:Y:S05]  /*1760*/  BSYNC B0 ;  /* 0x0000000000007941 */ /* 0x000fea0003800000 */
.L_x_3323:
[----:B------:R-:W-:Y:S01]  /*1770*/  BSSY B0, `(.L_x_3325) ;  /* 0x0000056000007945 */ /* 0x000fe20003800000 */
[----:B------:R-:W-:Y:S05]  /*1780*/  @!P3 BRA `(.L_x_3326) ;  /* 0x000005400000b947 */ /* 0x000fea0003800000 */
[----:B--2---:R-:W-:-:S05]  /*1790*/  MOV R89, 0x8 ;  /* 0x0000000800597802 */ /* 0x004fca0000000f00 */
        /* <DEDUP_REMOVED lines=8> */
[----:B------:R-:W-:Y:S02]  /*1820*/  LOP3.LUT P6, RZ, R2, 0xff00, RZ, 0xc0, !PT ;  /* 0x0000ff0002ff7812 */ /* 0x000fe400078cc0ff */
[----:B------:R-:W-:Y:S01]  /*1830*/  ISETP.NE.U32.AND P1, PT, RZ, c[0x0][0x258], PT ;  /* 0x00009600ff007a0c */ /* 0x000fe20003f25070 */
[----:B-----5:R-:W-:Y:S01]  /*1840*/  FMUL.FTZ R109, R6, R91 ;  /* 0x0000005b066d7220 */ /* 0x020fe20000410000 */
[----:B------:R-:W-:-:S02]  /*1850*/  MOV R108, RZ ;  /* 0x000000ff006c7202 */ /* 0x000fc40000000f00 */
[----:B------:R-:W-:-:S05]  /*1860*/  ISETP.NE.AND.EX P1, PT, RZ, c[0x0][0x25c], PT, P1 ;  /* 0x00009700ff007a0c */ /* 0x000fca0003f25310 */
[----:B------:R-:W-:-:S04]  /*1870*/  @P0 FADD.FTZ R109, R76, R109 ;  /* 0x0000006d4c6d0221 */ /* 0x000fc80000010000 */
[C---:B------:R-:W-:Y:S01]  /*1880*/  FMUL.FTZ R91, R109.reuse, R5 ;  /* 0x000000056d5b7220 */ /* 0x040fe20000410000 */
[----:B------:R-:W-:Y:S01]  /*1890*/  SEL R84, R109, R84, P1 ;  /* 0x000000546d547207 */ /* 0x000fe20000800000 */
[----:B------:R-:W-:Y:S02]  /*18a0*/  FFMA.FTZ R109, R103, R95, R94 ;  /* 0x0000005f676d7223 */ /* 0x000fe4000001005e */
[----:B------:R-:W-:Y:S02]  /*18b0*/  FMUL.FTZ R91, R91, c[0x0][0x1e8] ;  /* 0x00007a005b5b7a20 */ /* 0x000fe40000410000 */
[----:B------:R-:W-:-:S04]  /*18c0*/  FADD.FTZ R109, R104, -R109 ;  /* 0x8000006d686d7221 */ /* 0x000fc80000010000 */
[----:B------:R-:W-:-:S04]  /*18d0*/  FMUL.FTZ R109, R6, R109 ;  /* 0x0000006d066d7220 */ /* 0x000fc80000410000 */
[----:B------:R-:W-:-:S05]  /*18e0*/  @P0 FADD.FTZ R109, R78, R109 ;  /* 0x0000006d4e6d0221 */ /* 0x000fca0000010000 */
[C---:B------:R-:W-:Y:S01]  /*18f0*/  SEL R86, R109.reuse, R86, P1 ;  /* 0x000000566d567207 */ /* 0x040fe20000800000 */
[----:B------:R-:W-:-:S04]  /*1900*/  FMUL.FTZ R109, R109, R5 ;  /* 0x000000056d6d7220 */ /* 0x000fc80000410000 */
[----:B------:R-:W-:Y:S01]  /*1910*/  FMUL.FTZ R109, R109, c[0x0][0x1e8] ;  /* 0x00007a006d6d7a20 */ /* 0x000fe20000410000 */
[----:B--2---:R-:W-:-:S04]  /*1920*/  @P5 MOV R90, R88 ;  /* 0x00000058005a5202 */ /* 0x004fc80000000f00 */
[----:B------:R-:W-:-:S05]  /*1930*/  @P5 PRMT R90, RZ, 0x5410, R90 ;  /* 0x00005410ff5a5816 */ /* 0x000fca000000005a */
[----:B------:R-:W-:Y:S02]  /*1940*/  @P5 FMUL.FTZ R93, R91, R90 ;  /* 0x0000005a5b5d5220 */ /* 0x000fe40000410000 */
[----:B------:R-:W-:Y:S02]  /*1950*/  FFMA.FTZ R90, R100, R95, R94 ;  /* 0x0000005f645a7223 */ /* 0x000fe4000001005e */
[----:B------:R-:W-:Y:S01]  /*1960*/  FADD.FTZ R16, R16, R93 ;  /* 0x0000005d10107221 */ /* 0x000fe20000010000 */
[----:B------:R-:W-:Y:S01]  /*1970*/  HFMA2.MMA R93, -RZ, RZ, 0, 0 ;  /* 0x00000000ff5d7435 */ /* 0x000fe200000001ff */
[----:B------:R-:W-:Y:S02]  /*1980*/  FADD.FTZ R123, R105, -R90 ;  /* 0x8000005a697b7221 */ /* 0x000fe40000010000 */
[----:B------:R-:W-:Y:S02]  /*1990*/  FMUL.FTZ R91, R64, R91 ;  /* 0x0000005b405b7220 */ /* 0x000fe40000410000 */
[----:B------:R-:W-:-:S04]  /*19a0*/  FMUL.FTZ R90, R6, R123 ;  /* 0x0000007b065a7220 */ /* 0x000fc80000410000 */
[----:B------:R-:W-:-:S04]  /*19b0*/  @P0 FADD.FTZ R90, R77, R90 ;  /* 0x0000005a4d5a0221 */ /* 0x000fc80000010000 */
[C---:B------:R-:W-:Y:S01]  /*19c0*/  FMUL.FTZ R92, R90.reuse, R5 ;  /* 0x000000055a5c7220 */ /* 0x040fe20000410000 */
[----:B------:R-:W-:Y:S02]  /*19d0*/  SEL R85, R90, R85, P1 ;  /* 0x000000555a557207 */ /* 0x000fe40000800000 */
[----:B------:R-:W-:Y:S01]  /*19e0*/  @P6 SHF.R.U64 R90, R88, 0x10, R89 ;  /* 0x00000010585a6819 */ /* 0x000fe20000001259 */
[----:B------:R-:W-:Y:S01]  /*19f0*/  HFMA2.MMA R88, -RZ, RZ, 0, 0 ;  /* 0x00000000ff587435 */ /* 0x000fe200000001ff */
[----:B------:R-:W-:Y:S02]  /*1a00*/  FMUL.FTZ R92, R92, c[0x0][0x1e8] ;  /* 0x00007a005c5c7a20 */ /* 0x000fe40000410000 */
[----:B------:R-:W-:-:S05]  /*1a10*/  @P6 PRMT R90, RZ, 0x5410, R90 ;  /* 0x00005410ff5a6816 */ /* 0x000fca000000005a */
[----:B------:R-:W-:Y:S02]  /*1a20*/  @P6 FMUL.FTZ R88, R92, R90 ;  /* 0x0000005a5c586220 */ /* 0x000fe40000410000 */
[----:B------:R-:W-:Y:S02]  /*1a30*/  FMUL.FTZ R90, R65, R92 ;  /* 0x0000005c415a7220 */ /* 0x000fe40000410000 */
[----:B------:R-:W-:-:S03]  /*1a40*/  FADD.FTZ R17, R17, R88 ;  /* 0x0000005811117221 */ /* 0x000fc60000010000 */
[----:B------:R-:W-:Y:S02]  /*1a50*/  FSEL R90, R90, RZ, P6 ;  /* 0x000000ff5a5a7208 */ /* 0x000fe40003000000 */
[----:B------:R-:W-:-:S13]  /*1a60*/  LOP3.LUT P6, RZ, R2, 0xff0000, RZ, 0xc0, !PT ;  /* 0x00ff000002ff7812 */ /* 0x000fda00078cc0ff */
        /* <DEDUP_REMOVED lines=30> */
[----:B0-----:R-:W-:-:S04]  /*1c50*/  IMAD.WIDE.U32 R88, R88, 0x10000, RZ ;  /* 0x0001000058587825 */ /* 0x001fc800078e00ff */
[----:B-1----:R-:W-:-:S05]  /*1c60*/  IMAD.U32 R90, R124, 0x10000, RZ ;  /* 0x000100007c5a7824 */ /* 0x002fca00078e00ff */
[----:B------:R-:W-:Y:S02]  /*1c70*/  LOP3.LUT R91, R89, R90, R109, 0xfe, !PT ;  /* 0x0000005a595b7212 */ /* 0x000fe400078efe6d */
[----:B------:R-:W-:Y:S02]  /*1c80*/  LOP3.LUT R90, R88, R123, RZ, 0xfc, !PT ;  /* 0x0000007b585a7212 */ /* 0x000fe400078efcff */
[----:B------:R-:W-:-:S04]  /*1c90*/  LEA R88, P0, R4, c[0x0][0x248], 0x3 ;  /* 0x0000920004587a11 */ /* 0x000fc800078018ff */
[C---:B------:R-:W-:Y:S02]  /*1ca0*/  LEA.HI.X R89, R4.reuse, c[0x0][0x24c], RZ, 0x3, P0 ;  /* 0x0000930004597a11 */ /* 0x040fe400000f1cff */
[----:B------:R-:W-:-:S03]  /*1cb0*/  IADD3 R4, R4, 0x80, RZ ;  /* 0x0000008004047810 */ /* 0x000fc60007ffe0ff */
[----:B------:R2:W-:Y:S04]  /*1cc0*/  STG.E.64 [R88.64], R90 ;  /* 0x0000005a58007986 */ /* 0x0005e8000c101b04 */
.L_x_3326:
[----:B------:R-:W-:Y:S05]  /*1cd0*/  BSYNC B0 ;  /* 0x0000000000007941 */ /* 0x000fea0003800000 */
.L_x_3325:
[----:B------:R-:W-:Y:S01]  /*1ce0*/  BSSY B0, `(.L_x_3327) ;  /* 0x0000055000007945 */ /* 0x000fe20003800000 */
[----:B------:R-:W-:Y:S05]  /*1cf0*/  @!P4 BRA `(.L_x_3328) ;  /* 0x000005300000c947 */ /* 0x000fea0003800000 */
[----:B--2---:R-:W-:-:S10]  /*1d00*/  HFMA2.MMA R89, -RZ, RZ, 0, 4.76837158203125e-07 ;  /* 0x00000008ff597435 */ /* 0x004fd400000001ff */
        /* <DEDUP_REMOVED lines=8> */
[----:B------:R-:W-:Y:S02]  /*1d90*/  LOP3.LUT P6, RZ, R0, 0xff00, RZ, 0xc0, !PT ;  /* 0x0000ff0000ff7812 */ /* 0x000fe400078cc0ff */
[----:B------:R-:W-:Y:S01]  /*1da0*/  ISETP.NE.U32.AND P1, PT, RZ, c[0x0][0x258], PT ;  /* 0x00009600ff007a0c */ /* 0x000fe20003f25070 */
[----:B-----5:R-:W-:-:S03]  /*1db0*/  FMUL.FTZ R109, R6, R91 ;  /* 0x0000005b066d7220 */ /* 0x020fc60000410000 */
        /* <DEDUP_REMOVED lines=10> */
[----:B------:R-:W-:Y:S01]  /*1e60*/  FMUL.FTZ R109, R109, R5 ;  /* 0x000000056d6d7220 */ /* 0x000fe20000410000 */
[----:B--2---:R-:W-:Y:S02]  /*1e70*/  @P5 MOV R90, R88 ;  /* 0x00000058005a5202 */ /* 0x004fe40000000f00 */
[----:B------:R-:W-:Y:S02]  /*1e80*/  @P6 SHF.R.U64 R88, R88, 0x10, R89 ;  /* 0x0000001058586819 */ /* 0x000fe40000001259 */
[----:B------:R-:W-:Y:S02]  /*1e90*/  @P5 PRMT R90, RZ, 0x5410, R90 ;  /* 0x00005410ff5a5816 */ /* 0x000fe4000000005a */
[----:B------:R-:W-:-:S03]  /*1ea0*/  @P6 PRMT R88, RZ, 0x5410, R88 ;  /* 0x00005410ff586816 */ /* 0x000fc60000000058 */
[----:B------:R-:W-:Y:S02]  /*1eb0*/  @P5 FMUL.FTZ R93, R91, R90 ;  /* 0x0000005a5b5d5220 */ /* 0x000fe40000410000 */
[-CC-:B------:R-:W-:Y:S02]  /*1ec0*/  FFMA.FTZ R90, R110, R95.reuse, R94.reuse ;  /* 0x0000005f6e5a7223 */ /* 0x180fe4000001005e */
[----:B------:R-:W-:Y:S02]  /*1ed0*/  FFMA.FTZ R94, R116, R95, R94 ;  /* 0x0000005f745e7223 */ /* 0x000fe4000001005e */
[----:B------:R-:W-:Y:S02]  /*1ee0*/  FADD.FTZ R123, R115, -R90 ;  /* 0x8000005a737b7221 */ /* 0x000fe40000010000 */
[----:B------:R-:W-:Y:S02]  /*1ef0*/  FADD.FTZ R95, R117, -R94 ;  /* 0x8000005e755f7221 */ /* 0x000fe40000010000 */
[----:B------:R-:W-:-:S02]  /*1f00*/  FMUL.FTZ R90, R6, R123 ;  /* 0x0000007b065a7220 */ /* 0x000fc40000410000 */
[----:B------:R-:W-:Y:S02]  /*1f10*/  FADD.FTZ R12, R12, R93 ;  /* 0x0000005d0c0c7221 */ /* 0x000fe40000010000 */
[----:B------:R-:W-:Y:S02]  /*1f20*/  @P0 FADD.FTZ R90, R81, R90 ;  /* 0x0000005a515a0221 */ /* 0x000fe40000010000 */
[----:B------:R-:W-:Y:S01]  /*1f30*/  FMUL.FTZ R93, R109, c[0x0][0x1e8] ;  /* 0x00007a006d5d7a20 */ /* 0x000fe20000410000 */
[----:B------:R-:W-:Y:S01]  /*1f40*/  HFMA2.MMA R109, -RZ, RZ, 0, 0 ;  /* 0x00000000ff6d7435 */ /* 0x000fe200000001ff */
[C---:B------:R-:W-:Y:S01]  /*1f50*/  FMUL.FTZ R92, R90.reuse, R5 ;  /* 0x000000055a5c7220 */ /* 0x040fe20000410000 */
[----:B------:R-:W-:Y:S01]  /*1f60*/  SEL R85, R90, R85, P1 ;  /* 0x000000555a557207 */ /* 0x000fe20000800000 */
[----:B------:R-:W-:Y:S01]  /*1f70*/  FMUL.FTZ R91, R52, R91 ;  /* 0x0000005b345b7220 */ /* 0x000fe20000410000 */
[----:B------:R-:W-:Y:S01]  /*1f80*/  MOV R90, RZ ;  /* 0x000000ff005a7202 */ /* 0x000fe20000000f00 */
[----:B------:R-:W-:-:S04]  /*1f90*/  FMUL.FTZ R92, R92, c[0x0][0x1e8] ;  /* 0x00007a005c5c7a20 */ /* 0x000fc80000410000 */
[----:B------:R-:W-:Y:S02]  /*1fa0*/  @P6 FMUL.FTZ R90, R92, R88 ;  /* 0x000000585c5a6220 */ /* 0x000fe40000410000 */
[----:B------:R-:W-:Y:S02]  /*1fb0*/  FMUL.FTZ R92, R53, R92 ;  /* 0x0000005c355c7220 */ /* 0x000fe40000410000 */
[----:B------:R-:W-:Y:S02]  /*1fc0*/  FMUL.FTZ R88, R6, R95 ;  /* 0x0000005f06587220 */ /* 0x000fe40000410000 */
[----:B------:R-:W-:Y:S01]  /*1fd0*/  FADD.FTZ R13, R13, R90 ;  /* 0x0000005a0d0d7221 */ /* 0x000fe20000010000 */
[----:B------:R-:W-:Y:S01]  /*1fe0*/  FSEL R92, R92, RZ, P6 ;  /* 0x000000ff5c5c7208 */ /* 0x000fe20003000000 */
[----:B------:R-:W-:Y:S01]  /*1ff0*/  @P0 FADD.FTZ R88, R83, R88 ;  /* 0x0000005853580221 */ /* 0x000fe20000010000 */
[----:B------:R-:W-:Y:S02]  /*2000*/  LOP3.LUT P6, RZ, R0, 0xff0000, RZ, 0xc0, !PT ;  /* 0x00ff000000ff7812 */ /* 0x000fe400078cc0ff */
[----:B------:R-:W-:Y:S01]  /*2010*/  ISETP.NE.U32.AND P0, PT, RZ, c[0x0][0x258], PT ;  /* 0x00009600ff007a0c */ /* 0x000fe20003f05070 */
[C---:B------:R-:W-:Y:S01]  /*2020*/  FMUL.FTZ R5, R88.reuse, R5 ;  /* 0x0000000558057220 */ /* 0x040fe20000410000 */
[----:B------:R-:W0:Y:S01]  /*2030*/  F2F.BF16.F32 R90, R92 ;  /* 0x0000005c005a7304 */ /* 0x000e220000202000 */
[----:B------:R-:W-:-:S02]  /*2040*/  SEL R87, R88, R87, P1 ;  /* 0x0000005758577207 */ /* 0x000fc40000800000 */
[----:B------:R-:W-:-:S06]  /*2050*/  ISETP.NE.AND.EX P0, PT, RZ, c[0x0][0x25c], PT, P0 ;  /* 0x00009700ff007a0c */ /* 0x000fcc0003f05300 */
[----:B------:R-:W-:-:S05]  /*2060*/  @P6 IMAD.MOV.U32 R6, RZ, RZ, R89 ;  /* 0x000000ffff066224 */ /* 0x000fca00078e0059 */
[----:B------:R-:W-:Y:S02]  /*2070*/  @P6 PRMT R6, RZ, 0x5410, R6 ;  /* 0x00005410ff066816 */ /* 0x000fe40000000006 */
[----:B------:R-:W-:-:S03]  /*2080*/  @P0 LEA R94, P1, R4, c[0x0][0x258], 0x4 ;  /* 0x00009600045e0a11 */ /* 0x000fc600078220ff */
[----:B------:R-:W-:Y:S01]  /*2090*/  @P6 FMUL.FTZ R109, R93, R6 ;  /* 0x000000065d6d6220 */ /* 0x000fe20000410000 */
[----:B------:R-:W-:Y:S01]  /*20a0*/  @P0 LEA.HI.X R95, R4, c[0x0][0x25c], RZ, 0x4, P1 ;  /* 0x00009700045f0a11 */ /* 0x000fe200008f24ff */
[----:B------:R-:W-:Y:S02]  /*20b0*/  FMUL.FTZ R6, R54, R93 ;  /* 0x0000005d36067220 */ /* 0x000fe40000410000 */
[----:B------:R-:W-:Y:S02]  /*20c0*/  FADD.FTZ R14, R14, R109 ;  /* 0x0000006d0e0e7221 */ /* 0x000fe40000010000 */
[----:B------:R1:W-:Y:S01]  /*20d0*/  @P0 STG.E.128 [R94.64], R84 ;  /* 0x000000545e000986 */ /* 0x0003e2000c101d04 */
[----:B------:R-:W-:Y:S01]  /*20e0*/  FSEL R93, R6, RZ, P6 ;  /* 0x000000ff065d7208 */ /* 0x000fe20003000000 */
[----:B------:R-:W-:Y:S01]  /*20f0*/  FMUL.FTZ R6, R5, c[0x0][0x1e8] ;  /* 0x00007a0005067a20 */ /* 0x000fe20000410000 */
[----:B------:R-:W-:-:S03]  /*2100*/  LOP3.LUT P6, RZ, R0, 0xff000000, RZ, 0xc0, !PT ;  /* 0xff00000000ff7812 */ /* 0x000fc600078cc0ff */
[----:B------:R-:W-:Y:S01]  /*2110*/  FMUL.FTZ R5, R55, R6 ;  /* 0x0000000637057220 */ /* 0x000fe20000410000 */
[----:B------:R-:W-:Y:S04]  /*2120*/  F2F.BF16.F32 R93, R93 ;  /* 0x0000005d005d7304 */ /* 0x000fe80000202000 */
[----:B------:R-:W-:Y:S02]  /*2130*/  FSEL R108, R5, RZ, P6 ;  /* 0x000000ff056c7208 */ /* 0x000fe40003000000 */
[----:B------:R-:W-:Y:S01]  /*2140*/  FSEL R5, R91, RZ, P5 ;  /* 0x000000ff5b057208 */ /* 0x000fe20002800000 */
[----:B0-----:R-:W-:-:S03]  /*2150*/  IMAD.WIDE.U32 R90, R90, 0x10000, RZ ;  /* 0x000100005a5a7825 */ /* 0x001fc600078e00ff */
[----:B------:R-:W0:Y:S08]  /*2160*/  F2F.BF16.F32 R108, R108 ;  /* 0x0000006c006c7304 */ /* 0x000e300000202000 */
[----:B------:R-:W2:Y:S01]  /*2170*/  F2F.BF16.F32 R5, R5 ;  /* 0x0000000500057304 */ /* 0x000ea20000202000 */
[----:B0-----:R-:W-:-:S04]  /*2180*/  SHF.L.U32 R92, R108, 0x10, RZ ;  /* 0x000000106c5c7819 */ /* 0x001fc800000006ff */
[----:B------:R-:W-:Y:S02]  /*2190*/  LOP3.LUT R93, R91, R92, R93, 0xfe, !PT ;  /* 0x0000005c5b5d7212 */ /* 0x000fe400078efe5d */
[----:B--2---:R-:W-:Y:S02]  /*21a0*/  LOP3.LUT R92, R90, R5, RZ, 0xfc, !PT ;  /* 0x000000055a5c7212 */ /* 0x004fe400078efcff */
[C---:B------:R-:W-:Y:S02]  /*21b0*/  LEA R90, P0, R4.reuse, c[0x0][0x248], 0x3 ;  /* 0x00009200045a7a11 */ /* 0x040fe400078018ff */
[----:B------:R-:W-:Y:S02]  /*21c0*/  @P6 SHF.R.U32.HI R5, RZ, 0x10, R89 ;  /* 0x00000010ff056819 */ /* 0x000fe40000011659 */
[----:B------:R-:W-:Y:S02]  /*21d0*/  LEA.HI.X R91, R4, c[0x0][0x24c], RZ, 0x3, P0 ;  /* 0x00009300045b7a11 */ /* 0x000fe400000f1cff */
[----:B------:R-:W-:-:S02]  /*21e0*/  @P6 PRMT R5, RZ, 0x5410, R5 ;  /* 0x00005410ff056816 */ /* 0x000fc40000000005 */
[----:B------:R-:W-:Y:S01]  /*21f0*/  MOV R4, RZ ;  /* 0x000000ff00047202 */ /* 0x000fe20000000f00 */
[----:B------:R1:W-:Y:S02]  /*2200*/  STG.E.64 [R90.64], R92 ;  /* 0x0000005c5a007986 */ /* 0x0003e4000c101b04 */
[----:B------:R-:W-:-:S04]  /*2210*/  @P6 FMUL.FTZ R4, R6, R5 ;  /* 0x0000000506046220 */ /* 0x000fc80000410000 */
[----:B------:R-:W-:Y:S02]  /*2220*/  FADD.FTZ R15, R15, R4 ;  /* 0x000000040f0f7221 */ /* 0x000fe40000010000 */
.L_x_3328:
[----:B------:R-:W-:Y:S05]  /*2230*/  BSYNC B0 ;  /* 0x0000000000007941 */ /* 0x000fea0003800000 */
.L_x_3327:
[----:B------:R-:W-:Y:S02]  /*2240*/  IADD3 R9, R9, c[0x0][0x160], RZ ;  /* 0x0000580009097a10 */ /* 0x000fe40007ffe0ff */
[----:B------:R-:W-:Y:S02]  /*2250*/  LOP3.LUT P1, RZ, R8, 0xff, RZ, 0xc0, !PT ;  /* 0x000000ff08ff7812 */ /* 0x000fe4000782c0ff */
[----:B------:R-:W-:Y:S02]  /*2260*/  ISETP.GE.AND P0, PT, R9, c[0x0][0x164], PT ;  /* 0x0000590009007a0c */ /* 0x000fe40003f06270 */
[----:B------:R-:W-:-:S11]  /*2270*/  SEL R8, RZ, 0x1, P1 ;  /* 0x00000001ff087807 */ /* 0x000fd60000800000 */
[----:B-12--5:R-:W-:Y:S01]  /*2280*/  @P0 CALL.REL.NOINC `(.L_x_3314) ;  /* 0x0000001000000944 */ /* 0x026fe20003c00000 */
[----:B------:R-:W-:Y:S05]  /*2290*/  BRA `(.L_x_3329) ;  /* 0xffffe0f000007947 */ /* 0x000fea000383ffff */
.L_x_3314:
[----:B0-----:R-:W0:Y:S01]  /*22a0*/  S2UR UR6, SR_CTAID.X ;  /* 0x00000000000679c3 */ /* 0x001e220000002500 */
[----:B------:R-:W0:Y:S01]  /*22b0*/  S2R R0, SR_TID.X ;  /* 0x0000000000007919 */ /* 0x000e220000002100 */
[----:B------:R-:W-:Y:S01]  /*22c0*/  @P2 MOV R7, 0x10 ;  /* 0x0000001000072802 */ /* 0x000fe20000000f00 */
[----:B-----5:R-:W-:Y:S01]  /*22d0*/  @P3 IMAD.MOV.U32 R49, RZ, RZ, 0x10 ;  /* 0x00000010ff313424 */ /* 0x020fe200078e00ff */
        /* <DEDUP_REMOVED lines=26> */
.L_x_3321:
[----:B------:R-:W-:Y:S01]  /*2480*/  HFMA2.MMA R94, -RZ, RZ, 0, 9.5367431640625e-07 ;  /* 0x00000010ff5e7435 */ /* 0x000fe200000001ff */
[----:B------:R-:W-:Y:S01]  /*2490*/  MOV R109, R95 ;  /* 0x0000005f006d7202 */ /* 0x000fe20000000f00 */
[----:B------:R-:W-:Y:S01]  /*24a0*/  IMAD.MOV.U32 R91, RZ, RZ, -0x1 ;  /* 0xffffffffff5b7424 */ /* 0x000fe200078e00ff */
[----:B------:R-:W-:-:S02]  /*24b0*/  MOV R92, 0x1f ;  /* 0x0000001f005c7802 */ /* 0x000fc40000000f00 */
[----:B------:R-:W-:Y:S02]  /*24c0*/  MOV R88, 0x24e0 ;  /* 0x000024e000587802 */ /* 0x000fe40000000f00 */
[----:B-----5:R-:W-:Y:S05]  /*24d0*/  CALL.REL.NOINC `($__internal_94_$__cuda_sm70_shflsync_down_p) ;  /* 0x0000046000007944 */ /* 0x020fea0003c00000 */
[----:B-1----:R-:W-:Y:S01]  /*24e0*/  MOV R90, R92 ;  /* 0x0000005c005a7202 */ /* 0x002fe20000000f00 */
[----:B0-----:R-:W-:Y:S05]  /*24f0*/  BRA `(.L_x_3330) ;  /* 0xffffea5000007947 */ /* 0x001fea000383ffff */
.L_x_3322:
[----:B------:R-:W-:Y:S01]  /*2500*/  HFMA2.MMA R94, -RZ, RZ, 0, 9.5367431640625e-07 ;  /* 0x00000010ff5e7435 */ /* 0x000fe200000001ff */
[----:B------:R-:W-:Y:S01]  /*2510*/  MOV R109, R93 ;  /* 0x0000005d006d7202 */ /* 0x000fe20000000f00 */
[----:B------:R-:W-:Y:S01]  /*2520*/  IMAD.MOV.U32 R91, RZ, RZ, -0x1 ;  /* 0xffffffffff5b7424 */ /* 0x000fe200078e00ff */
[----:B------:R-:W-:Y:S02]  /*2530*/  MOV R92, 0x1f ;  /* 0x0000001f005c7802 */ /* 0x000fe40000000f00 */
[----:B------:R-:W-:Y:S02]  /*2540*/  MOV R88, 0x2560 ;  /* 0x0000256000587802 */ /* 0x000fe40000000f00 */
[----:B01---5:R-:W-:Y:S05]  /*2550*/  CALL.REL.NOINC `($__internal_94_$__cuda_sm70_shflsync_down_p) ;  /* 0x000003e000007944 */ /* 0x023fea0003c00000 */
[----:B------:R-:W-:Y:S01]  /*2560*/  FADD.FTZ R95, R90, R95 ;  /* 0x0000005f5a5f7221 */ /* 0x000fe20000010000 */
[----:B0-----:R-:W-:Y:S01]  /*2570*/  HFMA2.MMA R94, -RZ, RZ, 0, 4.76837158203125e-07 ;  /* 0x00000008ff5e7435 */ /* 0x001fe200000001ff */
[----:B-1----:R-:W-:Y:S01]  /*2580*/  FADD.FTZ R93, R93, R92 ;  /* 0x0000005c5d5d7221 */ /* 0x002fe20000010000 */
[----:B------:R-:W-:Y:S02]  /*2590*/  MOV R92, 0x1f ;  /* 0x0000001f005c7802 */ /* 0x000fe40000000f00 */
[----:B------:R-:W-:-:S02]  /*25a0*/  MOV R91, 0xffffffff ;  /* 0xffffffff005b7802 */ /* 0x000fc40000000f00 */
[----:B------:R-:W-:Y:S02]  /*25b0*/  MOV R109, R95 ;  /* 0x0000005f006d7202 */ /* 0x000fe40000000f00 */
[----:B------:R-:W-:Y:S02]  /*25c0*/  MOV R88, 0x25e0 ;  /* 0x000025e000587802 */ /* 0x000fe40000000f00 */
[----:B------:R-:W-:Y:S05]  /*25d0*/  CALL.REL.NOINC `($__internal_94_$__cuda_sm70_shflsync_down_p) ;  /* 0x0000036000007944 */ /* 0x000fea0003c00000 */
[----:B0-----:R-:W-:Y:S01]  /*25e0*/  HFMA2.MMA R94, -RZ, RZ, 0, 4.76837158203125e-07 ;  /* 0x00000008ff5e7435 */ /* 0x001fe200000001ff */
[----:B-1----:R-:W-:Y:S01]  /*25f0*/  IMAD.MOV.U32 R90, RZ, RZ, R92 ;  /* 0x000000ffff5a7224 */ /* 0x002fe200078e005c */
[----:B------:R-:W-:Y:S02]  /*2600*/  MOV R109, R93 ;  /* 0x0000005d006d7202 */ /* 0x000fe40000000f00 */
[----:B------:R-:W-:Y:S02]  /*2610*/  MOV R92, 0x1f ;  /* 0x0000001f005c7802 */ /* 0x000fe40000000f00 */
[----:B------:R-:W-:Y:S02]  /*2620*/  MOV R91, 0xffffffff ;  /* 0xffffffff005b7802 */ /* 0x000fe40000000f00 */
[----:B------:R-:W-:-:S02]  /*2630*/  MOV R88, 0x2650 ;  /* 0x0000265000587802 */ /* 0x000fc40000000f00 */
[----:B------:R-:W-:Y:S05]  /*2640*/  CALL.REL.NOINC `($__internal_94_$__cuda_sm70_shflsync_down_p) ;  /* 0x000002f000007944 */ /* 0x000fea0003c00000 */
[----:B------:R-:W-:Y:S01]  /*2650*/  FADD.FTZ R95, R90, R95 ;  /* 0x0000005f5a5f7221 */ /* 0x000fe20000010000 */
[----:B0-----:R-:W-:Y:S01]  /*2660*/  MOV R91, 0xffffffff ;  /* 0xffffffff005b7802 */ /* 0x001fe20000000f00 */
[----:B-1----:R-:W-:Y:S01]  /*2670*/  FADD.FTZ R93, R93, R92 ;  /* 0x0000005c5d5d7221 */ /* 0x002fe20000010000 */
[----:B------:R-:W-:Y:S01]  /*2680*/  HFMA2.MMA R92, -RZ, RZ, 0, 1.847743988037109375e-06 ;  /* 0x0000001fff5c7435 */ /* 0x000fe200000001ff */
[----:B------:R-:W-:Y:S01]  /*2690*/  IMAD.MOV.U32 R94, RZ, RZ, 0x4 ;  /* 0x00000004ff5e7424 */ /* 0x000fe200078e00ff */
[----:B------:R-:W-:-:S02]  /*26a0*/  MOV R109, R95 ;  /* 0x0000005f006d7202 */ /* 0x000fc40000000f00 */
[----:B------:R-:W-:Y:S02]  /*26b0*/  MOV R88, 0x26d0 ;  /* 0x000026d000587802 */ /* 0x000fe40000000f00 */
[----:B------:R-:W-:Y:S05]  /*26c0*/  CALL.REL.NOINC `($__internal_94_$__cuda_sm70_shflsync_down_p) ;  /* 0x0000027000007944 */ /* 0x000fea0003c00000 */
[----:B0-----:R-:W-:Y:S01]  /*26d0*/  HFMA2.MMA R94, -RZ, RZ, 0, 2.384185791015625e-07 ;  /* 0x00000004ff5e7435 */ /* 0x001fe200000001ff */
[----:B-1----:R-:W-:Y:S01]  /*26e0*/  MOV R90, R92 ;  /* 0x0000005c005a7202 */ /* 0x002fe20000000f00 */
[----:B------:R-:W-:Y:S01]  /*26f0*/  IMAD.MOV.U32 R109, RZ, RZ, R93 ;  /* 0x000000ffff6d7224 */ /* 0x000fe200078e005d */
[----:B------:R-:W-:Y:S02]  /*2700*/  MOV R92, 0x1f ;  /* 0x0000001f005c7802 */ /* 0x000fe40000000f00 */
[----:B------:R-:W-:Y:S02]  /*2710*/  MOV R91, 0xffffffff ;  /* 0xffffffff005b7802 */ /* 0x000fe40000000f00 */
[----:B------:R-:W-:Y:S02]  /*2720*/  MOV R88, 0x2740 ;  /* 0x0000274000587802 */ /* 0x000fe40000000f00 */
[----:B------:R-:W-:Y:S05]  /*2730*/  CALL.REL.NOINC `($__internal_94_$__cuda_sm70_shflsync_down_p) ;  /* 0x0000020000007944 */ /* 0x000fea0003c00000 */
[----:B------:R-:W-:Y:S01]  /*2740*/  FADD.FTZ R95, R90, R95 ;  /* 0x0000005f5a5f7221 */ /* 0x000fe20000010000 */
[----:B0-----:R-:W-:Y:S01]  /*2750*/  HFMA2.MMA R94, -RZ, RZ, 0, 1.1920928955078125e-07 ;  /* 0x00000002ff5e7435 */ /* 0x001fe200000001ff */
[----:B-1----:R-:W-:Y:S01]  /*2760*/  FADD.FTZ R93, R93, R92 ;  /* 0x0000005c5d5d7221 */ /* 0x002fe20000010000 */
[----:B------:R-:W-:Y:S01]  /*2770*/  MOV R92, 0x1f ;  /* 0x0000001f005c7802 */ /* 0x000fe20000000f00 */
[----:B------:R-:W-:Y:S01]  /*2780*/  IMAD.MOV.U32 R91, RZ, RZ, -0x1 ;  /* 0xffffffffff5b7424 */ /* 0x000fe200078e00ff */
[----:B------:R-:W-:-:S02]  /*2790*/  MOV R109, R95 ;  /* 0x0000005f006d7202 */ /* 0x000fc40000000f00 */
[----:B------:R-:W-:Y:S02]  /*27a0*/  MOV R88, 0x27c0 ;  /* 0x000027c000587802 */ /* 0x000fe40000000f00 */
[----:B------:R-:W-:Y:S05]  /*27b0*/  CALL.REL.NOINC `($__internal_94_$__cuda_sm70_shflsync_down_p) ;  /* 0x0000018000007944 */ /* 0x000fea0003c00000 */
[----:B0-----:R-:W-:Y:S01]  /*27c0*/  HFMA2.MMA R94, -RZ, RZ, 0, 1.1920928955078125e-07 ;  /* 0x00000002ff5e7435 */ /* 0x001fe200000001ff */
[----:B-1----:R-:W-:Y:S01]  /*27d0*/  MOV R90, R92 ;  /* 0x0000005c005a7202 */ /* 0x002fe20000000f00 */
[----:B------:R-:W-:Y:S01]  /*27e0*/  IMAD.MOV.U32 R91, RZ, RZ, -0x1 ;  /* 0xffffffffff5b7424 */ /* 0x000fe200078e00ff */
[----:B------:R-:W-:Y:S02]  /*27f0*/  MOV R109, R93 ;  /* 0x0000005d006d7202 */ /* 0x000fe40000000f00 */
[----:B------:R-:W-:Y:S02]  /*2800*/  MOV R92, 0x1f ;  /* 0x0000001f005c7802 */ /* 0x000fe40000000f00 */
[----:B------:R-:W-:Y:S02]  /*2810*/  MOV R88, 0x2830 ;  /* 0x0000283000587802 */ /* 0x000fe40000000f00 */
[----:B------:R-:W-:Y:S05]  /*2820*/  CALL.REL.NOINC `($__internal_94_$__cuda_sm70_shflsync_down_p) ;  /* 0x0000011000007944 */ /* 0x000fea0003c00000 */
[----:B------:R-:W-:Y:S01]  /*2830*/  FADD.FTZ R95, R90, R95 ;  /* 0x0000005f5a5f7221 */ /* 0x000fe20000010000 */
[----:B0-----:R-:W-:Y:S01]  /*2840*/  HFMA2.MMA R94, -RZ, RZ, 0, 5.9604644775390625e-08 ;  /* 0x00000001ff5e7435 */ /* 0x001fe200000001ff */
[----:B-1----:R-:W-:Y:S01]  /*2850*/  FADD.FTZ R93, R93, R92 ;  /* 0x0000005c5d5d7221 */ /* 0x002fe20000010000 */
[----:B------:R-:W-:-:S02]  /*2860*/  MOV R92, 0x1f ;  /* 0x0000001f005c7802 */ /* 0x000fc40000000f00 */
[----:B------:R-:W-:Y:S02]  /*2870*/  MOV R91, 0xffffffff ;  /* 0xffffffff005b7802 */ /* 0x000fe40000000f00 */
[----:B------:R-:W-:Y:S02]  /*2880*/  MOV R109, R95 ;  /* 0x0000005f006d7202 */ /* 0x000fe40000000f00 */
[----:B------:R-:W-:Y:S02]  /*2890*/  MOV R88, 0x28b0 ;  /* 0x000028b000587802 */ /* 0x000fe40000000f00 */
[----:B------:R-:W-:Y:S05]  /*28a0*/  CALL.REL.NOINC `($__internal_94_$__cuda_sm70_shflsync_down_p) ;  /* 0x0000009000007944 */ /* 0x000fea0003c00000 */
[----:B0-----:R-:W-:Y:S01]  /*28b0*/  HFMA2.MMA R94, -RZ, RZ, 0, 5.9604644775390625e-08 ;  /* 0x00000001ff5e7435 */ /* 0x001fe200000001ff */
[----:B-1----:R-:W-:Y:S01]  /*28c0*/  MOV R108, R92 ;  /* 0x0000005c006c7202 */ /* 0x002fe20000000f00 */
[----:B------:R-:W-:Y:S01]  /*28d0*/  IMAD.MOV.U32 R109, RZ, RZ, R93 ;  /* 0x000000ffff6d7224 */ /* 0x000fe200078e005d */
[----:B------:R-:W-:Y:S02]  /*28e0*/  MOV R92, 0x1f ;  /* 0x0000001f005c7802 */ /* 0x000fe40000000f00 */
[----:B------:R-:W-:Y:S02]  /*28f0*/  MOV R91, 0xffffffff ;  /* 0xffffffff005b7802 */ /* 0x000fe40000000f00 */
[----:B------:R-:W-:-:S02]  /*2900*/  MOV R88, 0x2920 ;  /* 0x0000292000587802 */ /* 0x000fc40000000f00 */
[----:B------:R-:W-:Y:S05]  /*2910*/  CALL.REL.NOINC `($__internal_94_$__cuda_sm70_shflsync_down_p) ;  /* 0x0000002000007944 */ /* 0x000fea0003c00000 */
[----:B-1----:R-:W-:Y:S01]  /*2920*/  MOV R88, R92 ;  /* 0x0000005c00587202 */ /* 0x002fe20000000f00 */
[----:B0-----:R-:W-:Y:S05]  /*2930*/  BRA `(.L_x_3331) ;  /* 0xffffe73000007947 */ /* 0x001fea000383ffff */
        .weak           $__internal_94_$__cuda_sm70_shflsync_down_p
        .type           $__internal_94_$__cuda_sm70_shflsync_down_p,@function
        .size           $__internal_94_$__cuda_sm70_shflsync_down_p,(.L_x_6743 - $__internal_94_$__cuda_sm70_shflsync_down_p)
$__internal_94_$__cuda_sm70_shflsync_down_p:
[----:B------:R-:W-:Y:S01]  /*2940*/  HFMA2.MMA R89, -RZ, RZ, 0, 0 ;  /* 0x00000000ff597435 */ /* 0x000fe200000001ff */
[----:B------:R-:W-:Y:S04]  /*2950*/  WARPSYNC R91 ;  /* 0x0000005b00007348 */ /* 0x000fe80003800000 */
[----:B------:R0:W1:Y:S01]  /*2960*/  SHFL.DOWN PT, R92, R109, R94, R92 ;  /* 0x0800005e6d5c7389 */ /* 0x00006200000e005c */
[----:B------:R-:W-:Y:S05]  /*2970*/  RET.REL.NODEC R88 `(_ZN10layer_norm13ln_bwd_kernelINS_13Kernel_traitsIf13__nv_bfloat16fS2_fjLj1536ELj1ELj1ELj4ELj8ENS_18Kernel_traits_baseILj1536EfS2_fS2_fjLj128EEEEELb1ELb1ELb0ELb0EEEvNS_9BwdParamsE) ;  /* 0xffffd68058007950 */ /* 0x000fea0003c3ffff */
.L_x_3332:
        /* <DEDUP_REMOVED lines=16> */
.L_x_6743:


//--------------------- .text._ZN10layer_norm13ln_bwd_kernelINS_13Kernel_traitsIf13__nv_bfloat16fS2_fjLj1536ELj1ELj1ELj4ELj8ENS_18Kernel_traits_baseILj1536EfS2_fS2_fjLj128EEEEELb1ELb1ELb0ELb1EEEvNS_9BwdParamsE --------------------------
	.section	.text._ZN10layer_norm13ln_bwd_kernelINS_13Kernel_traitsIf13__nv_bfloat16fS2_fjLj1536ELj1ELj1ELj4ELj8ENS_18Kernel_traits_baseILj1536EfS2_fS2_fjLj128EEEEELb1ELb1ELb0ELb1EEEvNS_9BwdParamsE,"ax",@progbits
	.sectioninfo	@"SHI_REGISTERS=128"
	.align	128
        .global         _ZN10layer_norm13ln_bwd_kernelINS_13Kernel_traitsIf13__nv_bfloat16fS2_fjLj1536ELj1ELj1ELj4ELj8ENS_18Kernel_traits_baseILj1536EfS2_fS2_fjLj128EEEEELb1ELb1ELb0ELb1EEEvNS_9BwdParamsE
        .type           _ZN10layer_norm13ln_bwd_kernelINS_13Kernel_traitsIf13__nv_bfloat16fS2_fjLj1536ELj1ELj1ELj4ELj8ENS_18Kernel_traits_baseILj1536EfS2_fS2_fjLj128EEEEELb1ELb1ELb0ELb1EEEvNS_9BwdParamsE,@function
        .size           _ZN10layer_norm13ln_bwd_kernelINS_13Kernel_traitsIf13__nv_bfloat16fS2_fjLj1536ELj1ELj1ELj4ELj8ENS_18Kernel_traits_baseILj1536EfS2_fS2_fjLj128EEEEELb1ELb1ELb0ELb1EEEvNS_9BwdParamsE,(.L_x_6744 - _ZN10layer_norm13ln_bwd_kernelINS_13Kernel_traitsIf13__nv_bfloat16fS2_fjLj1536ELj1ELj1ELj4ELj8ENS_18Kernel_traits_baseILj1536EfS2_fS2_fjLj128EEEEELb1ELb1ELb0ELb1EEEvNS_9BwdParamsE)
        .other          _ZN10layer_norm13ln_bwd_kernelINS_13Kernel_traitsIf13__nv_bfloat16fS2_fjLj1536ELj1ELj1ELj4ELj8ENS_18Kernel_traits_baseILj1536EfS2_fS2_fjLj128EEEEELb1ELb1ELb0ELb1EEEvNS_9BwdParamsE,@"STO_CUDA_ENTRY STV_DEFAULT"
_ZN10layer_norm13ln_bwd_kernelINS_13Kernel_traitsIf13__nv_bfloat16fS2_fjLj1536ELj1ELj1ELj4ELj8ENS_18Kernel_traits_baseILj1536EfS2_fS2_fjLj128EEEEELb1ELb1ELb0ELb1EEEvNS_9BwdParamsE:
.text._ZN10layer_norm13ln_bwd_kernelINS_13Kernel_traitsIf13__nv_bfloat16fS2_fjLj1536ELj1ELj1ELj4ELj8ENS_18Kernel_traits_baseILj1536EfS2_fS2_fjLj128EEEEELb1ELb1ELb0ELb1EEEvNS_9BwdParamsE:
        /* <DEDUP_REMOVED lines=26> */
.L_x_3333:
[----:B------:R-:W-:-:S04]  /*01a0*/  SHF.L.U32 R2, R0, 0x4, RZ ;  /* 0x0000000400027819 */ /* 0x000fc800000006ff */
[----:B------:R-:W-:-:S04]  /*01b0*/  LOP3.LUT R2, R2, 0x7f0, RZ, 0xc0, !PT ;  /* 0x000007f002027812 */ /* 0x000fc800078ec0ff */
[C---:B------:R-:W-:Y:S02]  /*01c0*/  IADD3 R8, P0, R2.reuse, c[0x0][0x1b0], RZ ;  /* 0x00006c0002087a10 */ /* 0x040fe40007f1e0ff */
[----:B------:R-:W-:Y:S02]  /*01d0*/  IADD3 R10, P1, R2, c[0x0][0x1c8], RZ ;  /* 0x00007200020a7a10 */ /* 0x000fe40007f3e0ff */
[----:B------:R-:W-:Y:S02]  /*01e0*/  IADD3.X R9, RZ, c[0x0][0x1b4], RZ, P0, !PT ;  /* 0x00006d00ff097a10 */ /* 0x000fe400007fe4ff */
[----:B------:R-:W-:Y:S01]  /*01f0*/  IADD3.X R11, RZ, c[0x0][0x1cc], RZ, P1, !PT ;  /* 0x00007300ff0b7a10 */ /* 0x000fe20000ffe4ff */
[----:B------:R-:W-:Y:S02]  /*0200*/  HFMA2.MMA R95, -RZ, RZ, 0, 5.9604644775390625e-08 ;  /* 0x00000001ff5f7435 */ /* 0x000fe400000001ff */
[----:B------:R-:W-:Y:S01]  /*0210*/  HFMA2.MMA R96, -RZ, RZ, 0, 0 ;  /* 0x00000000ff607435 */ /* 0x000fe200000001ff */
        /* <DEDUP_REMOVED lines=17> */
[----:B------:R-:W-:Y:S01]  /*0330*/  MOV R88, RZ ;  /* 0x000000ff00587202 */ /* 0x000fe20000000f00 */
[----:B0-----:R-:W-:Y:S01]  /*0340*/  CS2R R8, SRZ ;  /* 0x0000000000087805 */ /* 0x001fe2000001ff00 */
[----:B------:R-:W-:Y:S01]  /*0350*/  CS2R R86, SRZ ;  /* 0x0000000000567805 */ /* 0x000fe2000001ff00 */
[----:B------:R1:W5:Y:S01]  /*0360*/  LDG.E.128 R20, [R10.64+0x1000] ;  /* 0x001000040a147981 */ /* 0x000362000c1e1d00 */
[----:B------:R-:W-:Y:S01]  /*0370*/  CS2R R16, SRZ ;  /* 0x0000000000107805 */ /* 0x000fe2000001ff00 */
[----:B------:R-:W-:Y:S01]  /*0380*/  CS2R R76, SRZ ;  /* 0x00000000004c7805 */ /* 0x000fe2000001ff00 */
[----:B-1----:R-:W-:-:S02]  /*0390*/  CS2R R10, SRZ ;  /* 0x00000000000a7805 */ /* 0x002fc4000001ff00 */
.L_x_3338:
[----:B------:R-:W-:Y:S01]  /*03a0*/  ISETP.NE.U32.AND P0, PT, RZ, c[0x0][0x1c0], PT ;  /* 0x00007000ff007a0c */ /* 0x000fe20003f05070 */
[----:B------:R-:W-:Y:S01]  /*03b0*/  IMAD R60, R97, c[0x0][0x168], RZ ;  /* 0x00005a00613c7a24 */ /* 0x000fe200078e02ff */
[----:B------:R-:W-:-:S02]  /*03c0*/  MOV R102, 0x4 ;  /* 0x0000000400667802 */ /* 0x000fc40000000f00 */
[----:B------:R-:W-:Y:S02]  /*03d0*/  ISETP.NE.AND.EX P0, PT, RZ, c[0x0][0x1c4], PT, P0 ;  /* 0x00007100ff007a0c */ /* 0x000fe40003f05300 */
[----:B------:R-:W-:Y:S01]  /*03e0*/  SHF.R.S32.HI R61, RZ, 0x1f, R60 ;  /* 0x0000001fff3d7819 */ /* 0x000fe2000001143c */
[----:B------:R-:W-:Y:S01]  /*03f0*/  IMAD.WIDE R68, R97, R102, c[0x0][0x1a0] ;  /* 0x0000680061447625 */ /* 0x000fe200078e0266 */
[----:B------:R-:W-:Y:S02]  /*0400*/  SHF.R.S32.HI R62, RZ, 0x1f, R97 ;  /* 0x0000001fff3e7819 */ /* 0x000fe40000011461 */
[----:B------:R-:W-:Y:S02]  /*0410*/  LEA.HI R61, R61, R60, RZ, 0x2 ;  /* 0x0000003c3d3d7211 */ /* 0x000fe400078f10ff */
[----:B------:R-:W-:Y:S01]  /*0420*/  LOP3.LUT R60, R0, 0x7f, RZ, 0xc0, !PT ;  /* 0x0000007f003c7812 */ /* 0x000fe200078ec0ff */
[----:B------:R0:W2:Y:S01]  /*0430*/  LDG.E R120, [R68.64] ;  /* 0x0000000444787981 */ /* 0x0000a2000c1e1900 */
[----:B------:R-:W-:-:S02]  /*0440*/  MOV R100, 0x8 ;  /* 0x0000000800647802 */ /* 0x000fc40000000f00 */
[----:B------:R-:W-:Y:S02]  /*0450*/  LEA.HI.SX32 R99, R61, R60, 0x1e ;  /* 0x0000003c3d637211 */ /* 0x000fe400078ff2ff */
[----:B------:R-:W-:Y:S02]  /*0460*/  @P0 LEA R66, P1, R97, c[0x0][0x1c0], 0x1 ;  /* 0x0000700061420a11 */ /* 0x000fe400078208ff */
[----:B------:R-:W-:Y:S02]  /*0470*/  IADD3 R93, R99, 0x100, RZ ;  /* 0x00000100635d7810 */ /* 0x000fe40007ffe0ff */
[----:B------:R-:W-:Y:S02]  /*0480*/  MOV R116, 0x10 ;  /* 0x0000001000747802 */ /* 0x000fe40000000f00 */
[----:B------:R-:W-:Y:S01]  /*0490*/  @P0 LEA.HI.X R67, R97, c[0x0][0x1c4], R62, 0x1, P1 ;  /* 0x0000710061430a11 */ /* 0x000fe200008f0c3e */
[----:B------:R-:W-:Y:S01]  /*04a0*/  IMAD.WIDE.U32 R104, R99, R100, c[0x0][0x208] ;  /* 0x0000820063687625 */ /* 0x000fe200078e0064 */
[----:B0-----:R-:W-:-:S02]  /*04b0*/  LEA R68, P1, R93, c[0x0][0x188], 0x4 ;  /* 0x000062005d447a11 */ /* 0x001fc400078220ff */
[C---:B------:R-:W-:Y:S01]  /*04c0*/  IADD3 R94, R99.reuse, 0x80, RZ ;  /* 0x00000080635e7810 */ /* 0x040fe20007ffe0ff */
[----:B------:R-:W-:Y:S01]  /*04d0*/  IMAD.WIDE.U32 R60, R99, R116, c[0x0][0x188] ;  /* 0x00006200633c7625 */ /* 0x000fe200078e0074 */
[----:B------:R-:W-:Y:S01]  /*04e0*/  LEA.HI.X R69, R93, c[0x0][0x18c], RZ, 0x4, P1 ;  /* 0x000063005d457a11 */ /* 0x000fe200008f24ff */
[----:B------:R-:W3:Y:S02]  /*04f0*/  LDG.E.64 R104, [R104.64] ;  /* 0x0000000468687981 */ /* 0x000ee4000c1e1b00 */
[C---:B------:R-:W-:Y:S02]  /*0500*/  IMAD.WIDE.U32 R110, R94.reuse, R100, c[0x0][0x208] ;  /* 0x000082005e6e7625 */ /* 0x040fe400078e0064 */
[----:B------:R-:W4:Y:S02]  /*0510*/  LDG.E.128 R60, [R60.64] ;  /* 0x000000043c3c7981 */ /* 0x000f24000c1e1d00 */
[----:B------:R-:W-:Y:S02]  /*0520*/  IMAD.WIDE.U32 R64, R94, R116, c[0x0][0x188] ;  /* 0x000062005e407625 */ /* 0x000fe400078e0074 */
[----:B------:R-:W4:Y:S02]  /*0530*/  LDG.E.128 R68, [R68.64] ;  /* 0x0000000444447981 */ /* 0x000f24000c1e1d00 */
[----:B------:R-:W-:-:S02]  /*0540*/  IMAD.WIDE R108, R97, R102, c[0x0][0x1a8] ;  /* 0x00006a00616c7625 */ /* 0x000fc400078e0266 */
[----:B------:R0:W4:Y:S04]  /*0550*/  @P0 LDG.E.U16 R121, [R66.64] ;  /* 0x0000000442790981 */ /* 0x000128000c1e1500 */
[----:B------:R-:W4:Y:S04]  /*0560*/  LDG.E.64 R110, [R110.64] ;  /* 0x000000046e6e7981 */ /* 0x000f28000c1e1b00 */
[----:B------:R3:W4:Y:S04]  /*0570*/  LDG.E R92, [R108.64] ;  /* 0x000000046c5c7981 */ /* 0x000728000c1e1900 */
[----:B0-----:R-:W4:Y:S01]  /*0580*/  LDG.E.128 R64, [R64.64] ;  /* 0x0000000440407981 */ /* 0x001f22000c1e1d00 */
[----:B------:R-:W-:-:S06]  /*0590*/  IMAD.WIDE.U32 R100, R93, R100, c[0x0][0x208] ;  /* 0x000082005d647625 */ /* 0x000fcc00078e0064 */
[----:B------:R-:W4:Y:S01]  /*05a0*/  LDG.E.64 R100, [R100.64] ;  /* 0x0000000464647981 */ /* 0x000f22000c1e1b00 */
[----:B------:R-:W-:-:S04]  /*05b0*/  ISETP.NE.U32.AND P1, PT, RZ, c[0x0][0x218], PT ;  /* 0x00008600ff007a0c */ /* 0x000fc80003f25070 */
[----:B------:R-:W-:Y:S01]  /*05c0*/  ISETP.NE.AND.EX P1, PT, RZ, c[0x0][0x21c], PT, P1 ;  /* 0x00008700ff007a0c */ /* 0x000fe20003f25310 */
[----:B------:R-:W-:Y:S01]  /*05d0*/  IMAD.WIDE.U32 R106, R99, R102, c[0x0][0x190] ;  /* 0x00006400636a7625 */ /* 0x000fe200078e0066 */
[----:B------:R-:W-:-:S03]  /*05e0*/  ULDC.U8 UR6, c[0x0][0x1f0] ;  /* 0x00007c0000067ab9 */ /* 0x000fc60000000000 */
[----:B------:R-:W-:Y:S01]  /*05f0*/  IMAD.WIDE.U32 R102, R94, R102, c[0x0][0x190] ;  /* 0x000064005e667625 */ /* 0x000fe200078e0066 */
[C---:B------:R-:W-:Y:S01]  /*0600*/  LEA R112, P3, R93.reuse, c[0x0][0x190], 0x2 ;  /* 0x000064005d707a11 */ /* 0x040fe200078610ff */
[----:B-----5:R0:W5:Y:S04]  /*0610*/  LDG.E R98, [R106.64] ;  /* 0x000000046a627981 */ /* 0x020168000c1e1900 */
[----:B------:R2:W5:Y:S02]  /*0620*/  LDG.E R91, [R102.64] ;  /* 0x00000004665b7981 */ /* 0x000564000c1e1900 */
[----:B------:R-:W-:Y:S01]  /*0630*/  @P1 LEA R114, P2, R93, c[0x0][0x218], 0x4 ;  /* 0x000086005d721a11 */ /* 0x000fe200078420ff */
[----:B------:R-:W-:-:S03]  /*0640*/  @P1 IMAD.WIDE.U32 R118, R99, R116, c[0x0][0x218] ;  /* 0x0000860063761625 */ /* 0x000fc600078e0074 */
[----:B------:R-:W-:Y:S01]  /*0650*/  @P1 LEA.HI.X R115, R93, c[0x0][0x21c], RZ, 0x4, P2 ;  /* 0x000087005d731a11 */ /* 0x000fe200010f24ff */
[----:B------:R-:W-:Y:S01]  /*0660*/  @P1 IMAD.WIDE.U32 R116, R94, R116, c[0x0][0x218] ;  /* 0x000086005e741625 */ /* 0x000fe200078e0074 */
[----:B------:R1:W5:Y:S04]  /*0670*/  @P1 LDG.E.128 R44, [R118.64] ;  /* 0x00000004762c1981 */ /* 0x000368000c1e1d00 */
[----:B------:R0:W5:Y:S04]  /*0680*/  @P1 LDG.E.128 R48, [R116.64] ;  /* 0x0000000474301981 */ /* 0x000168000c1e1d00 */
[----:B------:R0:W5:Y:S01]  /*0690*/  @P1 LDG.E.128 R52, [R114.64] ;  /* 0x0000000472341981 */ /* 0x000162000c1e1d00 */
[----:B------:R-:W-:-:S02]  /*06a0*/  ISETP.NE.AND P1, PT, RZ, UR6, PT ;  /* 0x00000006ff007c0c */ /* 0x000fc4000bf25270 */
[----:B------:R-:W-:Y:S01]  /*06b0*/  LEA.HI.X R113, R93, c[0x0][0x194], RZ, 0x2, P3 ;  /* 0x000065005d717a11 */ /* 0x000fe200018f14ff */
[----:B------:R-:W-:-:S04]  /*06c0*/  IMAD.MOV.U32 R89, RZ, RZ, 0x3f800000 ;  /* 0x3f800000ff597424 */ /* 0x000fc800078e00ff */
[----:B------:R0:W5:Y:S01]  /*06d0*/  LDG.E R90, [R112.64] ;  /* 0x00000004705a7981 */ /* 0x000162000c1e1900 */
[----:B--2---:R-:W-:Y:S02]  /*06e0*/  FSEL R103, R120, RZ, !P1 ;  /* 0x000000ff78677208 */ /* 0x004fe40004800000 */
[----:B---3--:R-:W-:Y:S02]  /*06f0*/  MOV R108, R104 ;  /* 0x00000068006c7202 */ /* 0x008fe40000000f00 */
[----:B0-----:R-:W-:Y:S01]  /*0700*/  SHF.R.U64 R106, R104, 0x10, R105 ;  /* 0x00000010686a7819 */ /* 0x001fe20000001269 */
[C---:B----4-:R-:W-:Y:S02]  /*0710*/  FADD.FTZ R123, -R103.reuse, R63 ;  /* 0x0000003f677b7221 */ /* 0x050fe40000010100 */
[C---:B------:R-:W-:Y:S02]  /*0720*/  FADD.FTZ R117, -R103.reuse, R61 ;  /* 0x0000003d67757221 */ /* 0x040fe40000010100 */
[C---:B------:R-:W-:Y:S01]  /*0730*/  FADD.FTZ R63, -R103.reuse, R69 ;  /* 0x00000045673f7221 */ /* 0x040fe20000010100 */
[----:B------:R-:W-:Y:S01]  /*0740*/  PRMT R69, RZ, 0x5410, R108 ;  /* 0x00005410ff457816 */ /* 0x000fe2000000006c */
[----:B-1----:R-:W-:-:S02]  /*0750*/  FADD.FTZ R119, -R103, R60 ;  /* 0x0000003c67777221 */ /* 0x002fc40000010100 */
[C---:B------:R-:W-:Y:S01]  /*0760*/  FADD.FTZ R115, -R103.reuse, R62 ;  /* 0x0000003e67737221 */ /* 0x040fe20000010100 */
[----:B------:R-:W-:Y:S02]  /*0770*/  PRMT R106, RZ, 0x5410, R106 ;  /* 0x00005410ff6a7816 */ /* 0x000fe4000000006a */
[----:B------:R-:W-:Y:S02]  /*0780*/  MOV R113, R105 ;  /* 0x0000006900717202 */ /* 0x000fe40000000f00 */
[----:B------:R-:W-:Y:S01]  /*0790*/  SHF.R.U64 R62, R110, 0x10, R111 ;  /* 0x000000106e3e7819 */ /* 0x000fe2000000126f */
[C---:B------:R-:W-:Y:S01]  /*07a0*/  FMUL.FTZ R117, R92.reuse, R117 ;  /* 0x000000755c757220 */ /* 0x040fe20000410000 */
[----:B------:R-:W-:Y:S01]  /*07b0*/  SHF.R.U32.HI R104, RZ, 0x10, R105 ;  /* 0x00000010ff687819 */ /* 0x000fe20000011669 */
[----:B------:R-:W-:Y:S01]  /*07c0*/  FMUL.FTZ R119, R92, R119 ;  /* 0x000000775c777220 */ /* 0x000fe20000410000 */
[----:B------:R-:W-:Y:S01]  /*07d0*/  MOV R60, R110 ;  /* 0x0000006e003c7202 */ /* 0x000fe20000000f00 */
[----:B------:R-:W-:-:S02]  /*07e0*/  FADD.FTZ R109, -R103, R65 ;  /* 0x00000041676d7221 */ /* 0x000fc40000010100 */
[----:B------:R-:W-:Y:S01]  /*07f0*/  FMUL.FTZ R118, R92, R115 ;  /* 0x000000735c767220 */ /* 0x000fe20000410000 */
[----:B------:R-:W-:Y:S01]  /*0800*/  @P0 PRMT R89, RZ, 0x5410, R121 ;  /* 0x00005410ff590816 */ /* 0x000fe20000000079 */
[----:B------:R-:W-:Y:S01]  /*0810*/  FMUL.FTZ R115, R40, R69 ;  /* 0x0000004528737220 */ /* 0x000fe20000410000 */
[----:B------:R-:W-:Y:S01]  /*0820*/  MOV R105, R111 ;  /* 0x0000006f00697202 */ /* 0x000fe20000000f00 */
[C---:B------:R-:W-:Y:S01]  /*0830*/  FADD.FTZ R107, -R103.reuse, R64 ;  /* 0x00000040676b7221 */ /* 0x040fe20000010100 */
[----:B------:R-:W-:Y:S01]  /*0840*/  SHF.R.U32.HI R102, RZ, 0x10, R111 ;  /* 0x00000010ff667819 */ /* 0x000fe2000001166f */
[C---:B------:R-:W-:Y:S01]  /*0850*/  FADD.FTZ R111, -R103.reuse, R66 ;  /* 0x00000042676f7221 */ /* 0x040fe20000010100 */
[----:B------:R-:W-:Y:S01]  /*0860*/  PRMT R113, RZ, 0x5410, R113 ;  /* 0x00005410ff717816 */ /* 0x000fe20000000071 */
[C---:B------:R-:W-:Y:S01]  /*0870*/  FADD.FTZ R121, -R103.reuse, R67 ;  /* 0x0000004367797221 */ /* 0x040fe20000010100 */
[----:B------:R-:W-:Y:S01]  /*0880*/  PRMT R62, RZ, 0x5410, R62 ;  /* 0x00005410ff3e7816 */ /* 0x000fe2000000003e */
[----:B------:R-:W-:-:S02]  /*0890*/  FADD.FTZ R65, -R103, R68 ;  /* 0x0000004467417221 */ /* 0x000fc40000010100 */
[----:B------:R-:W-:Y:S02]  /*08a0*/  FADD.FTZ R61, -R103, R70 ;  /* 0x00000046673d7221 */ /* 0x000fe40000010100 */
[----:B------:R-:W-:Y:S02]  /*08b0*/  FADD.FTZ R86, R106, R86 ;  /* 0x000000566a567221 */ /* 0x000fe40000010000 */
[-C--:B------:R-:W-:Y:S02]  /*08c0*/  FFMA.FTZ R87, R117, R106.reuse, R87 ;  /* 0x0000006a75577223 */ /* 0x080fe40000010057 */
[----:B------:R-:W-:Y:S02]  /*08d0*/  FMUL.FTZ R114, R41, R106 ;  /* 0x0000006a29727220 */ /* 0x000fe40000410000 */
[----:B------:R-:W-:Y:S01]  /*08e0*/  FADD.FTZ R103, -R103, R71 ;  /* 0x0000004767677221 */ /* 0x000fe20000010100 */
[----:B------:R-:W-:Y:S01]  /*08f0*/  PRMT R71, RZ, 0x5410, R60 ;  /* 0x00005410ff477816 */ /* 0x000fe2000000003c */
[----:B------:R-:W-:-:S02]  /*0900*/  FADD.FTZ R88, R69, R88 ;  /* 0x0000005845587221 */ /* 0x000fc40000010000 */
[C---:B------:R-:W-:Y:S02]  /*0910*/  FFMA.FTZ R96, R119.reuse, R69, R96 ;  /* 0x0000004577607223 */ /* 0x040fe40000010060 */
[C---:B------:R-:W-:Y:S01]  /*0920*/  FMUL.FTZ R106, R92.reuse, R109 ;  /* 0x0000006d5c6a7220 */ /* 0x040fe20000410000 */
[----:B------:R-:W-:Y:S01]  /*0930*/  PRMT R68, RZ, 0x5410, R105 ;  /* 0x00005410ff447816 */ /* 0x000fe20000000069 */
[----:B------:R-:W-:Y:S02]  /*0940*/  FADD.FTZ R69, RZ, R115 ;  /* 0x00000073ff457221 */ /* 0x000fe40000010000 */
[----:B------:R-:W-:Y:S01]  /*0950*/  FFMA.FTZ R60, R119, R115, RZ ;  /* 0x00000073773c7223 */ /* 0x000fe200000100ff */
[----:B------:R-:W-:Y:S01]  /*0960*/  PRMT R104, RZ, 0x5410, R104 ;  /* 0x00005410ff687816 */ /* 0x000fe20000000068 */
[----:B------:R-:W-:Y:S02]  /*0970*/  FMUL.FTZ R108, R92, R111 ;  /* 0x0000006f5c6c7220 */ /* 0x000fe40000410000 */
[----:B------:R-:W-:-:S02]  /*0980*/  FADD.FTZ R84, R113, R84 ;  /* 0x0000005471547221 */ /* 0x000fc40000010000 */
[-C--:B------:R-:W-:Y:S02]  /*0990*/  FFMA.FTZ R85, R118, R113.reuse, R85 ;  /* 0x0000007176557223 */ /* 0x080fe40000010055 */
[----:B------:R-:W-:Y:S02]  /*09a0*/  FADD.FTZ R78, R62, R78 ;  /* 0x0000004e3e4e7221 */ /* 0x000fe40000010000 */
[-C--:B------:R-:W-:Y:S02]  /*09b0*/  FFMA.FTZ R79, R106, R62.reuse, R79 ;  /* 0x0000003e6a4f7223 */ /* 0x080fe4000001004f */
[----:B------:R-:W-:Y:S02]  /*09c0*/  FMUL.FTZ R109, R37, R62 ;  /* 0x0000003e256d7220 */ /* 0x000fe40000410000 */
[----:B------:R-:W-:Y:S02]  /*09d0*/  FMUL.FTZ R113, R42, R113 ;  /* 0x000000712a717220 */ /* 0x000fe40000410000 */
[----:B------:R-:W-:-:S02]  /*09e0*/  FADD.FTZ R62, R69, R114 ;  /* 0x00000072453e7221 */ /* 0x000fc40000010000 */
[----:B------:R-:W-:Y:S01]  /*09f0*/  FFMA.FTZ R60, R117, R114, R60 ;  /* 0x00000072753c7223 */ /* 0x000fe2000001003c */
[----:B------:R-:W-:Y:S01]  /*0a00*/  MOV R64, R100 ;  /* 0x0000006400407202 */ /* 0x000fe20000000f00 */
[----:B------:R-:W-:Y:S01]  /*0a10*/  FMUL.FTZ R116, R92, R123 ;  /* 0x0000007b5c747220 */ /* 0x000fe20000410000 */
[----:B------:R-:W-:Y:S01]  /*0a20*/  SHF.R.U64 R66, R100, 0x10, R101 ;  /* 0x0000001064427819 */ /* 0x000fe20000001265 */
[----:B------:R-:W-:Y:S02]  /*0a30*/  FADD.FTZ R75, R68, R75 ;  /* 0x0000004b444b7221 */ /* 0x000fe40000010000 */
[-C--:B------:R-:W-:Y:S02]  /*0a40*/  FFMA.FTZ R77, R108, R68.reuse, R77 ;  /* 0x000000446c4d7223 */ /* 0x080fe4000001004d */
[----:B------:R-:W-:Y:S01]  /*0a50*/  FMUL.FTZ R111, R38, R68 ;  /* 0x00000044266f7220 */ /* 0x000fe20000410000 */
[----:B------:R-:W-:Y:S01]  /*0a60*/  MOV R67, R101 ;  /* 0x0000006500437202 */ /* 0x000fe20000000f00 */
[----:B------:R-:W-:Y:S01]  /*0a70*/  FMUL.FTZ R68, R92, R65 ;  /* 0x000000415c447220 */ /* 0x000fe20000410000 */
[----:B------:R-:W-:Y:S01]  /*0a80*/  SHF.R.U32.HI R100, RZ, 0x10, R101 ;  /* 0x00000010ff647819 */ /* 0x000fe20000011665 */
        /* <DEDUP_REMOVED lines=11> */
[----:B------:R-:W-:Y:S02]  /*0b40*/  FFMA.FTZ R62, R104, R107, R62 ;  /* 0x0000006b683e7223 */ /* 0x000fe4000001003e */
[----:B------:R-:W-:Y:S02]  /*0b50*/  FMUL.FTZ R105, R92, R121 ;  /* 0x000000795c697220 */ /* 0x000fe40000410000 */
[----:B------:R-:W-:Y:S01]  /*0b60*/  FADD.FTZ R60, R60, R109 ;  /* 0x0000006d3c3c7221 */ /* 0x000fe20000010000 */
[----:B------:R-:W-:Y:S01]  /*0b70*/  PRMT R102, RZ, 0x5410, R100 ;  /* 0x00005410ff667816 */ /* 0x000fe20000000064 */
[----:B------:R-:W-:Y:S01]  /*0b80*/  FFMA.FTZ R62, R106, R109, R62 ;  /* 0x0000006d6a3e7223 */ /* 0x000fe2000001003e */
[----:B------:R-:W-:Y:S01]  /*0b90*/  PRMT R64, RZ, 0x5410, R64 ;  /* 0x00005410ff407816 */ /* 0x000fe20000000040 */
[----:B------:R-:W-:-:S02]  /*0ba0*/  FADD.FTZ R74, R110, R74 ;  /* 0x0000004a6e4a7221 */ /* 0x000fc40000010000 */
[-C--:B------:R-:W-:Y:S02]  /*0bb0*/  FFMA.FTZ R76, R105, R110.reuse, R76 ;  /* 0x0000006e694c7223 */ /* 0x080fe4000001004c */
[----:B------:R-:W-:Y:S02]  /*0bc0*/  FMUL.FTZ R100, R92, R61 ;  /* 0x0000003d5c647220 */ /* 0x000fe40000410000 */
[----:B------:R-:W-:Y:S02]  /*0bd0*/  FMUL.FTZ R110, R39, R110 ;  /* 0x0000006e276e7220 */ /* 0x000fe40000410000 */
[----:B------:R-:W-:Y:S02]  /*0be0*/  FADD.FTZ R61, R60, R111 ;  /* 0x0000006f3c3d7221 */ /* 0x000fe40000010000 */
[----:B------:R-:W-:Y:S01]  /*0bf0*/  FFMA.FTZ R62, R108, R111, R62 ;  /* 0x0000006f6c3e7223 */ /* 0x000fe2000001003e */
[----:B------:R-:W-:Y:S01]  /*0c00*/  PRMT R66, RZ, 0x5410, R66 ;  /* 0x00005410ff427816 */ /* 0x000fe20000000042 */
[----:B------:R-:W-:-:S02]  /*0c10*/  FMUL.FTZ R69, R32, R64 ;  /* 0x0000004020457220 */ /* 0x000fc40000410000 */
[----:B------:R-:W-:Y:S02]  /*0c20*/  FADD.FTZ R60, R61, R110 ;  /* 0x0000006e3d3c7221 */ /* 0x000fe40000010000 */
[----:B------:R-:W-:Y:S01]  /*0c30*/  FFMA.FTZ R62, R105, R110, R62 ;  /* 0x0000006e693e7223 */ /* 0x000fe2000001003e */
[----:B------:R-:W-:Y:S01]  /*0c40*/  LOP3.LUT P1, RZ, R95, 0xff, RZ, 0xc0, !PT ;  /* 0x000000ff5fff7812 */ /* 0x000fe2000782c0ff */
[----:B------:R-:W-:Y:S01]  /*0c50*/  FADD.FTZ R80, R71, R80 ;  /* 0x0000005047507221 */ /* 0x000fe20000010000 */
[----:B------:R-:W-:Y:S01]  /*0c60*/  PRMT R67, RZ, 0x5410, R67 ;  /* 0x00005410ff437816 */ /* 0x000fe20000000043 */
[----:B------:R-:W-:Y:S02]  /*0c70*/  FFMA.FTZ R81, R104, R71, R81 ;  /* 0x0000004768517223 */ /* 0x000fe40000010051 */
[----:B------:R-:W-:Y:S02]  /*0c80*/  FADD.FTZ R61, R60, R69 ;  /* 0x000000453c3d7221 */ /* 0x000fe40000010000 */
[----:B------:R-:W-:-:S02]  /*0c90*/  FMUL.FTZ R71, R92, R63 ;  /* 0x0000003f5c477220 */ /* 0x000fc40000410000 */
[----:B------:R-:W-:Y:S02]  /*0ca0*/  FMUL.FTZ R70, R33, R66 ;  /* 0x0000004221467220 */ /* 0x000fe40000410000 */
[----:B------:R-:W-:Y:S01]  /*0cb0*/  FFMA.FTZ R60, R68, R69, R62 ;  /* 0x00000045443c7223 */ /* 0x000fe2000001003e */
[----:B------:R-:W-:Y:S01]  /*0cc0*/  SHF.R.U32.HI R62, RZ, 0x5, R0 ;  /* 0x00000005ff3e7819 */ /* 0x000fe20000011600 */
[----:B------:R-:W-:Y:S02]  /*0cd0*/  FADD.FTZ R13, R64, R13 ;  /* 0x0000000d400d7221 */ /* 0x000fe40000010000 */
[----:B------:R-:W-:Y:S02]  /*0ce0*/  FFMA.FTZ R17, R68, R64, R17 ;  /* 0x0000004044117223 */ /* 0x000fe40000010011 */
[----:B------:R-:W-:Y:S02]  /*0cf0*/  FMUL.FTZ R103, R92, R103 ;  /* 0x000000675c677220 */ /* 0x000fe40000410000 */
[----:B------:R-:W-:-:S02]  /*0d00*/  FMUL.FTZ R101, R34, R67 ;  /* 0x0000004322657220 */ /* 0x000fc40000410000 */
[----:B------:R-:W-:Y:S02]  /*0d10*/  FADD.FTZ R64, R61, R70 ;  /* 0x000000463d407221 */ /* 0x000fe40000010000 */
[----:B------:R-:W-:Y:S01]  /*0d20*/  FFMA.FTZ R60, R71, R70, R60 ;  /* 0x00000046473c7223 */ /* 0x000fe2000001003c */
[----:B------:R-:W-:Y:S01]  /*0d30*/  LOP3.LUT R120, R62, 0x7fffffc, RZ, 0xc0, !PT ;  /* 0x07fffffc3e787812 */ /* 0x000fe200078ec0ff */
[----:B------:R-:W-:Y:S02]  /*0d40*/  FADD.FTZ R12, R102, R12 ;  /* 0x0000000c660c7221 */ /* 0x000fe40000010000 */
[-C--:B------:R-:W-:Y:S02]  /*0d50*/  FFMA.FTZ R16, R103, R102.reuse, R16 ;  /* 0x0000006667107223 */ /* 0x080fe40000010010 */
[----:B------:R-:W-:Y:S02]  /*0d60*/  FMUL.FTZ R102, R35, R102 ;  /* 0x0000006623667220 */ /* 0x000fe40000410000 */
[----:B------:R-:W-:-:S02]  /*0d70*/  FADD.FTZ R63, R64, R101 ;  /* 0x00000065403f7221 */ /* 0x000fc40000010000 */
[----:B------:R-:W-:Y:S01]  /*0d80*/  FFMA.FTZ R60, R100, R101, R60 ;  /* 0x00000065643c7223 */ /* 0x000fe2000001003c */
[----:B------:R-:W-:Y:S01]  /*0d90*/  LOP3.LUT P0, RZ, R0, 0x1f, RZ, 0xc0, !PT ;  /* 0x0000001f00ff7812 */ /* 0x000fe2000780c0ff */
[----:B------:R-:W-:Y:S01]  /*0da0*/  FADD.FTZ R14, R66, R14 ;  /* 0x0000000e420e7221 */ /* 0x000fe20000010000 */
[----:B------:R-:W-:Y:S01]  /*0db0*/  @!P1 IADD3 R120, R120, 0x4, RZ ;  /* 0x0000000478789810 */ /* 0x000fe20007ffe0ff */
[----:B------:R-:W-:Y:S02]  /*0dc0*/  FFMA.FTZ R18, R71, R66, R18 ;  /* 0x0000004247127223 */ /* 0x000fe40000010012 */
[----:B------:R-:W-:Y:S02]  /*0dd0*/  FADD.FTZ R11, R67, R11 ;  /* 0x0000000b430b7221 */ /* 0x000fe40000010000 */
[----:B------:R-:W-:Y:S02]  /*0de0*/  FFMA.FTZ R15, R100, R67, R15 ;  /* 0x00000043640f7223 */ /* 0x000fe4000001000f */
[----:B------:R-:W-:-:S02]  /*0df0*/  FADD.FTZ R63, R63, R102 ;  /* 0x000000663f3f7221 */ /* 0x000fc40000010000 */
[----:B------:R-:W-:Y:S01]  /*0e00*/  FFMA.FTZ R64, R103, R102, R60 ;  /* 0x0000006667407223 */ /* 0x000fe2000001003c */
[----:B------:R-:W-:Y:S05]  /*0e10*/  BRA.DIV ~URZ, `(.L_x_3335) ;  /* 0x000014f27f007947 */ /* 0x000fea000b800000 */
[----:B------:R0:W1:Y:S02]  /*0e20*/  SHFL.DOWN PT, R66, R63, 0x10, 0x1f ;  /* 0x0a001f003f427f89 */ /* 0x00006400000e0000 */
.L_x_3339:
        /* <DEDUP_REMOVED lines=18> */
.L_x_3340:
[----:B--2---:R-:W-:Y:S01]  /*0f50*/  FADD.FTZ R64, R64, R63 ;  /* 0x0000003f40407221 */ /* 0x004fe20000010000 */
[----:B0-----:R-:W-:Y:S01]  /*0f60*/  @!P0 LOP3.LUT R63, R62, 0x3, RZ, 0xc0, !PT ;  /* 0x000000033e3f8812 */ /* 0x001fe200078ec0ff */
[----:B-1----:R-:W-:Y:S01]  /*0f70*/  FADD.FTZ R65, R61, R66 ;  /* 0x000000423d417221 */ /* 0x002fe20000010000 */
[----:B------:R-:W-:Y:S01]  /*0f80*/  ULDC.U8 UR6, c[0x0][0x1f0] ;  /* 0x00007c0000067ab9 */ /* 0x000fe20000000000 */
[----:B------:R-:W-:Y:S02]  /*0f90*/  MOV R122, 0x8 ;  /* 0x00000008007a7802 */ /* 0x000fe40000000f00 */
[----:B------:R-:W-:-:S03]  /*0fa0*/  @!P0 IADD3 R66, R120, R63, RZ ;  /* 0x0000003f78428210 */ /* 0x000fc60007ffe0ff */
[----:B------:R-:W-:Y:S02]  /*0fb0*/  IMAD.WIDE.U32 R124, R99, R122, c[0x0][0x170] ;  /* 0x00005c00637c7625 */ /* 0x000fe400078e007a */
[----:B------:R-:W-:Y:S01]  /*0fc0*/  @!P0 STS.64 [R66.X8+0x1800], R64 ;  /* 0x0018004042008388 */ /* 0x000fe20000008a00 */
[----:B------:R-:W-:Y:S01]  /*0fd0*/  ISETP.NE.AND P0, PT, RZ, UR6, PT ;  /* 0x00000006ff007c0c */ /* 0x000fe2000bf05270 */
[----:B------:R-:W-:Y:S02]  /*0fe0*/  WARPSYNC 0xffffffff ;  /* 0xffffffff00007948 */ /* 0x000fe40003800000 */
[----:B------:R-:W-:Y:S06]  /*0ff0*/  BAR.SYNC.DEFER_BLOCKING 0x0 ;  /* 0x0000000000007b1d */ /* 0x000fec0000010000 */
[----:B------:R-:W2:Y:S01]  /*1000*/  LDG.E.64 R124, [R124.64] ;  /* 0x000000047c7c7981 */ /* 0x000ea2000c1e1b00 */
[----:B------:R-:W-:-:S02]  /*1010*/  ISETP.NE.U32.AND P2, PT, RZ, c[0x0][0x218], PT ;  /* 0x00008600ff007a0c */ /* 0x000fc40003f45070 */
[C---:B-----5:R-:W-:Y:S01]  /*1020*/  LOP3.LUT P3, RZ, R98.reuse, 0xff, RZ, 0xc0, !PT ;  /* 0x000000ff62ff7812 */ /* 0x060fe2000786c0ff */
[----:B------:R-:W0:Y:S01]  /*1030*/  LDS.128 R60, [R120.X8+0x1800] ;  /* 0x00180000783c7984 */ /* 0x000e220000008c00 */
[----:B------:R-:W-:Y:S02]  /*1040*/  ISETP.NE.AND.EX P2, PT, RZ, c[0x0][0x21c], PT, P2 ;  /* 0x00008700ff007a0c */ /* 0x000fe40003f45320 */
[----:B------:R-:W-:Y:S02]  /*1050*/  ISETP.NE.U32.AND P1, PT, RZ, c[0x0][0x258], PT ;  /* 0x00009600ff007a0c */ /* 0x000fe40003f25070 */
[C---:B------:R-:W-:Y:S02]  /*1060*/  LOP3.LUT P4, RZ, R98.reuse, 0xff00, RZ, 0xc0, !PT ;  /* 0x0000ff0062ff7812 */ /* 0x040fe4000788c0ff */
[----:B------:R-:W-:Y:S02]  /*1070*/  ISETP.NE.AND.EX P1, PT, RZ, c[0x0][0x25c], PT, P1 ;  /* 0x00009700ff007a0c */ /* 0x000fe40003f25310 */
[----:B------:R-:W-:-:S02]  /*1080*/  LOP3.LUT P5, RZ, R98, 0xff0000, RZ, 0xc0, !PT ;  /* 0x00ff000062ff7812 */ /* 0x000fc400078ac0ff */
[----:B------:R-:W-:Y:S01]  /*1090*/  LOP3.LUT P6, RZ, R98, 0xff000000, RZ, 0xc0, !PT ;  /* 0xff00000062ff7812 */ /* 0x000fe200078cc0ff */
[----:B0-----:R-:W-:Y:S02]  /*10a0*/  FADD.FTZ R67, RZ, R60 ;  /* 0x0000003cff437221 */ /* 0x001fe40000010000 */
[----:B------:R-:W-:Y:S02]  /*10b0*/  FADD.FTZ R60, RZ, R61 ;  /* 0x0000003dff3c7221 */ /* 0x000fe40000010000 */
[----:B------:R-:W-:Y:S02]  /*10c0*/  FADD.FTZ R121, R62, R67 ;  /* 0x000000433e797221 */ /* 0x000fe40000010000 */
[----:B------:R-:W0:Y:S01]  /*10d0*/  LDS.128 R64, [R120.X8+0x1810] ;  /* 0x0018100078407984 */ /* 0x000e220000008c00 */
[----:B------:R-:W-:Y:S02]  /*10e0*/  FADD.FTZ R60, R63, R60 ;  /* 0x0000003c3f3c7221 */ /* 0x000fe40000010000 */
[----:B0-----:R-:W-:-:S02]  /*10f0*/  FADD.FTZ R121, R121, R64 ;  /* 0x0000004079797221 */ /* 0x001fc40000010000 */
        /* <DEDUP_REMOVED lines=13> */
[----:B------:R-:W-:-:S02]  /*11d0*/  FADD.FTZ R117, R114, -R117 ;  /* 0x8000007572757221 */ /* 0x000fc40000010000 */
[----:B------:R-:W-:Y:S02]  /*11e0*/  FADD.FTZ R113, R113, -R118 ;  /* 0x8000007671717221 */ /* 0x000fe40000010000 */
[----:B------:R-:W-:Y:S01]  /*11f0*/  FADD.FTZ R61, R112, -R61 ;  /* 0x8000003d703d7221 */ /* 0x000fe20000010000 */
[----:B------:R-:W-:Y:S01]  /*1200*/  @P0 MOV R66, 0x10 ;  /* 0x0000001000420802 */ /* 0x000fe20000000f00 */
[C---:B------:R-:W-:Y:S02]  /*1210*/  FMUL.FTZ R115, R92.reuse, R115 ;  /* 0x000000735c737220 */ /* 0x040fe40000410000 */
[C---:B------:R-:W-:Y:S01]  /*1220*/  FMUL.FTZ R114, R92.reuse, R117 ;  /* 0x000000755c727220 */ /* 0x040fe20000410000 */
[----:B------:R-:W-:Y:S01]  /*1230*/  MOV R117, RZ ;  /* 0x000000ff00757202 */ /* 0x000fe20000000f00 */
[C---:B------:R-:W-:Y:S02]  /*1240*/  FMUL.FTZ R113, R92.reuse, R113 ;  /* 0x000000715c717220 */ /* 0x040fe40000410000 */
[----:B------:R-:W-:-:S02]  /*1250*/  FMUL.FTZ R112, R92, R61 ;  /* 0x0000003d5c707220 */ /* 0x000fc40000410000 */
[----:B------:R-:W-:Y:S02]  /*1260*/  @P2 FADD.FTZ R115, R44, R115 ;  /* 0x000000732c732221 */ /* 0x000fe40000010000 */
        /* <DEDUP_REMOVED lines=8> */
[-C--:B------:R-:W-:Y:S01]  /*12f0*/  FMUL.FTZ R119, R115, R89.reuse ;  /* 0x0000005973777220 */ /* 0x080fe20000410000 */
[----:B------:R-:W-:Y:S01]  /*1300*/  HFMA2.MMA R115, -RZ, RZ, 0, 0 ;  /* 0x00000000ff737435 */ /* 0x000fe200000001ff */
[----:B------:R-:W-:-:S02]  /*1310*/  FMUL.FTZ R113, R113, R89 ;  /* 0x0000005971717220 */ /* 0x000fc40000410000 */
[----:B------:R0:W-:Y:S01]  /*1320*/  @P0 STG.E.128 [R66.64], R60 ;  /* 0x0000003c42000986 */ /* 0x0001e2000c101d04 */
[----:B------:R-:W-:Y:S02]  /*1330*/  FMUL.FTZ R119, R119, c[0x0][0x1e8] ;  /* 0x00007a0077777a20 */ /* 0x000fe40000410000 */
[-C--:B------:R-:W-:Y:S02]  /*1340*/  FMUL.FTZ R114, R114, R89.reuse ;  /* 0x0000005972727220 */ /* 0x080fe40000410000 */
[----:B------:R-:W-:Y:S02]  /*1350*/  FMUL.FTZ R112, R112, R89 ;  /* 0x0000005970707220 */ /* 0x000fe40000410000 */
[----:B------:R-:W-:Y:S02]  /*1360*/  FMUL.FTZ R114, R114, c[0x0][0x1e8] ;  /* 0x00007a0072727a20 */ /* 0x000fe40000410000 */
[----:B------:R-:W-:Y:S02]  /*1370*/  FMUL.FTZ R112, R112, c[0x0][0x1e8] ;  /* 0x00007a0070707a20 */ /* 0x000fe40000410000 */
[----:B------:R-:W-:-:S02]  /*1380*/  FFMA.FTZ R106, R106, R65, R64 ;  /* 0x000000416a6a7223 */ /* 0x000fc40000010040 */
[-C--:B------:R-:W-:Y:S02]  /*1390*/  FFMA.FTZ R104, R104, R65.reuse, R64 ;  /* 0x0000004168687223 */ /* 0x080fe40000010040 */
[----:B------:R-:W-:Y:S02]  /*13a0*/  FADD.FTZ R109, R109, -R106 ;  /* 0x8000006a6d6d7221 */ /* 0x000fe40000010000 */
[-CC-:B------:R-:W-:Y:S02]  /*13b0*/  FFMA.FTZ R108, R108, R65.reuse, R64.reuse ;  /* 0x000000416c6c7223 */ /* 0x180fe40000010040 */
[----:B0-----:R-:W-:Y:S01]  /*13c0*/  FMUL.FTZ R62, R113, c[0x0][0x1e8] ;  /* 0x00007a00713e7a20 */ /* 0x001fe20000410000 */
[----:B------:R-:W-:Y:S01]  /*13d0*/  HFMA2.MMA R113, -RZ, RZ, 0, 0 ;  /* 0x00000000ff717435 */ /* 0x000fe200000001ff */
[----:B------:R-:W-:Y:S02]  /*13e0*/  FFMA.FTZ R105, R105, R65, R64 ;  /* 0x0000004169697223 */ /* 0x000fe40000010040 */
[----:B------:R-:W-:-:S02]  /*13f0*/  FADD.FTZ R111, R111, -R108 ;  /* 0x8000006c6f6f7221 */ /* 0x000fc40000010000 */
[----:B------:R-:W-:Y:S02]  /*1400*/  FADD.FTZ R105, R110, -R105 ;  /* 0x800000696e697221 */ /* 0x000fe40000010000 */
[----:B------:R-:W-:-:S04]  /*1410*/  FMUL.FTZ R111, R92, R111 ;  /* 0x0000006f5c6f7220 */ /* 0x000fc80000410000 */
[----:B------:R-:W-:Y:S01]  /*1420*/  @P2 FADD.FTZ R111, R50, R111 ;  /* 0x0000006f326f2221 */ /* 0x000fe20000010000 */
[----:B------:R-:W-:Y:S01]  /*1430*/  SHF.L.U32 R106, R93, 0x3, RZ ;  /* 0x000000035d6a7819 */ /* 0x000fe200000006ff */
[----:B--2---:R-:W-:Y:S01]  /*1440*/  @P3 IMAD.MOV.U32 R116, RZ, RZ, R124 ;  /* 0x000000ffff743224 */ /* 0x004fe200078e007c */
[----:B------:R-:W-:-:S04]  /*1450*/  @P5 MOV R61, R125 ;  /* 0x0000007d003d5202 */ /* 0x000fc80000000f00 */
[----:B------:R-:W-:Y:S02]  /*1460*/  @P3 PRMT R60, RZ, 0x5410, R116 ;  /* 0x00005410ff3c3816 */ /* 0x000fe40000000074 */
[----:B------:R-:W-:-:S03]  /*1470*/  @P5 PRMT R61, RZ, 0x5410, R61 ;  /* 0x00005410ff3d5816 */ /* 0x000fc6000000003d */
[----:B------:R-:W-:Y:S01]  /*1480*/  @P3 FMUL.FTZ R115, R119, R60 ;  /* 0x0000003c77733220 */ /* 0x000fe20000410000 */
[--C-:B------:R-:W-:Y:S01]  /*1490*/  @P4 SHF.R.U64 R60, R124, 0x10, R125.reuse ;  /* 0x000000107c3c4819 */ /* 0x100fe2000000127d */
[----:B------:R-:W-:Y:S01]  /*14a0*/  @P5 FMUL.FTZ R113, R62, R61 ;  /* 0x0000003d3e715220 */ /* 0x000fe20000410000 */
[----:B------:R-:W-:Y:S01]  /*14b0*/  @P6 SHF.R.U32.HI R124, RZ, 0x10, R125 ;  /* 0x00000010ff7c6819 */ /* 0x000fe2000001167d */
[----:B------:R-:W-:Y:S01]  /*14c0*/  FMUL.FTZ R61, R30, R62 ;  /* 0x0000003e1e3d7220 */ /* 0x000fe20000410000 */
[----:B------:R-:W-:Y:S01]  /*14d0*/  @P4 PRMT R60, RZ, 0x5410, R60 ;  /* 0x00005410ff3c4816 */ /* 0x000fe2000000003c */
[----:B------:R-:W-:Y:S02]  /*14e0*/  FMUL.FTZ R62, R31, R112 ;  /* 0x000000701f3e7220 */ /* 0x000fe40000410000 */
[----:B------:R-:W-:Y:S01]  /*14f0*/  FMUL.FTZ R119, R28, R119 ;  /* 0x000000771c777220 */ /* 0x000fe20000410000 */
[----:B------:R-:W-:Y:S01]  /*1500*/  FSEL R61, R61, RZ, P5 ;  /* 0x000000ff3d3d7208 */ /* 0x000fe20002800000 */
[----:B------:R-:W-:Y:S01]  /*1510*/  @P4 FMUL.FTZ R117, R114, R60 ;  /* 0x0000003c72754220 */ /* 0x000fe20000410000 */
[----:B------:R-:W-:Y:S01]  /*1520*/  FSEL R62, R62, RZ, P6 ;  /* 0x000000ff3e3e7208 */ /* 0x000fe20003000000 */
[----:B------:R-:W-:Y:S01]  /*1530*/  FMUL.FTZ R60, R29, R114 ;  /* 0x000000721d3c7220 */ /* 0x000fe20000410000 */
[----:B------:R-:W-:Y:S01]  /*1540*/  FSEL R67, R119, RZ, P3 ;  /* 0x000000ff77437208 */ /* 0x000fe20001800000 */
[----:B------:R-:W-:Y:S01]  /*1550*/  F2F.BF16.F32 R63, R61 ;  /* 0x0000003d003f7304 */ /* 0x000fe20000202000 */
[----:B------:R-:W-:Y:S01]  /*1560*/  FADD.FTZ R119, R107, -R104 ;  /* 0x800000686b777221 */ /* 0x000fe20000010000 */
[----:B------:R-:W-:-:S02]  /*1570*/  MOV R107, RZ ;  /* 0x000000ff006b7202 */ /* 0x000fc40000000f00 */
[----:B------:R-:W-:-:S04]  /*1580*/  FSEL R60, R60, RZ, P4 ;  /* 0x000000ff3c3c7208 */ /* 0x000fc80002000000 */
[----:B------:R-:W0:Y:S08]  /*1590*/  F2F.BF16.F32 R62, R62 ;  /* 0x0000003e003e7304 */ /* 0x000e300000202000 */
[----:B------:R-:W1:Y:S08]  /*15a0*/  F2F.BF16.F32 R60, R60 ;  /* 0x0000003c003c7304 */ /* 0x000e700000202000 */
[----:B------:R-:W2:Y:S01]  /*15b0*/  F2F.BF16.F32 R67, R67 ;  /* 0x0000004300437304 */ /* 0x000ea20000202000 */
[----:B0-----:R-:W-:Y:S01]  /*15c0*/  SHF.L.U32 R66, R62, 0x10, RZ ;  /* 0x000000103e427819 */ /* 0x001fe200000006ff */
[----:B-1----:R-:W-:-:S05]  /*15d0*/  IMAD.WIDE.U32 R60, R60, 0x10000, RZ ;  /* 0x000100003c3c7825 */ /* 0x002fca00078e00ff */
[----:B------:R-:W-:Y:S01]  /*15e0*/  LOP3.LUT R61, R61, R66, R63, 0xfe, !PT ;  /* 0x000000423d3d7212 */ /* 0x000fe200078efe3f */
[----:B------:R-:W-:Y:S01]  /*15f0*/  IMAD.WIDE.U32 R62, R99, R122, c[0x0][0x248] ;  /* 0x00009200633e7625 */ /* 0x000fe200078e007a */
[----:B--2---:R-:W-:-:S03]  /*1600*/  LOP3.LUT R60, R60, R67, RZ, 0xfc, !PT ;  /* 0x000000433c3c7212 */ /* 0x004fc600078efcff */
[----:B------:R-:W-:Y:S02]  /*1610*/  IMAD.WIDE.U32 R66, R94, R122, c[0x0][0x170] ;  /* 0x00005c005e427625 */ /* 0x000fe400078e007a */
[----:B------:R0:W-:Y:S02]  /*1620*/  STG.E.64 [R62.64], R60 ;  /* 0x0000003c3e007986 */ /* 0x0001e4000c101b04 */
[C---:B------:R-:W-:Y:S02]  /*1630*/  FMUL.FTZ R104, R92.reuse, R109 ;  /* 0x0000006d5c687220 */ /* 0x040fe40000410000 */
[----:B------:R-:W2:Y:S02]  /*1640*/  LDG.E.64 R66, [R66.64] ;  /* 0x0000000442427981 */ /* 0x000ea4000c1e1b00 */
[----:B------:R-:W-:Y:S01]  /*1650*/  @P2 FADD.FTZ R104, R49, R104 ;  /* 0x0000006831682221 */ /* 0x000fe20000010000 */
[----:B------:R-:W-:Y:S01]  /*1660*/  @P0 MOV R99, 0x10 ;  /* 0x0000001000630802 */ /* 0x000fe20000000f00 */
[C---:B------:R-:W-:Y:S01]  /*1670*/  FMUL.FTZ R119, R92.reuse, R119 ;  /* 0x000000775c777220 */ /* 0x040fe20000410000 */
[C---:B------:R-:W-:Y:S01]  /*1680*/  LOP3.LUT P4, RZ, R91.reuse, 0xff00, RZ, 0xc0, !PT ;  /* 0x0000ff005bff7812 */ /* 0x040fe2000788c0ff */
[----:B------:R-:W-:Y:S01]  /*1690*/  FMUL.FTZ R114, R92, R105 ;  /* 0x000000695c727220 */ /* 0x000fe20000410000 */
[----:B------:R-:W-:Y:S01]  /*16a0*/  @P6 PRMT R105, RZ, 0x5410, R124 ;  /* 0x00005410ff696816 */ /* 0x000fe2000000007c */
[----:B------:R-:W-:Y:S01]  /*16b0*/  FMUL.FTZ R108, R104, R89 ;  /* 0x00000059686c7220 */ /* 0x000fe20000410000 */
[----:B------:R-:W-:Y:S01]  /*16c0*/  LOP3.LUT P3, RZ, R91, 0xff0000, RZ, 0xc0, !PT ;  /* 0x00ff00005bff7812 */ /* 0x000fe2000786c0ff */
[----:B------:R-:W-:Y:S01]  /*16d0*/  @P2 FADD.FTZ R119, R48, R119 ;  /* 0x0000007730772221 */ /* 0x000fe20000010000 */
[----:B0-----:R-:W-:Y:S01]  /*16e0*/  SEL R61, R104, R57, P1 ;  /* 0x00000039683d7207 */ /* 0x001fe20000800000 */
[----:B------:R-:W-:Y:S01]  /*16f0*/  @P2 FADD.FTZ R114, R51, R114 ;  /* 0x0000007233722221 */ /* 0x000fe20000010000 */
[----:B------:R-:W-:Y:S01]  /*1700*/  SEL R62, R111, R58, P1 ;  /* 0x0000003a6f3e7207 */ /* 0x000fe20000800000 */
[----:B------:R-:W-:Y:S01]  /*1710*/  FMUL.FTZ R108, R108, c[0x0][0x1e8] ;  /* 0x00007a006c6c7a20 */ /* 0x000fe20000410000 */
[----:B------:R-:W-:Y:S01]  /*1720*/  SEL R60, R119, R56, P1 ;  /* 0x00000038773c7207 */ /* 0x000fe20000800000 */
[----:B------:R-:W-:Y:S01]  /*1730*/  FMUL.FTZ R109, R111, R89 ;  /* 0x000000596f6d7220 */ /* 0x000fe20000410000 */
[----:B------:R-:W-:Y:S01]  /*1740*/  SEL R63, R114, R59, P1 ;  /* 0x0000003b723f7207 */ /* 0x000fe20000800000 */
[----:B------:R-:W-:Y:S01]  /*1750*/  @P0 IMAD.WIDE.U32 R98, R94, R99, c[0x0][0x258] ;  /* 0x000096005e620625 */ /* 0x000fe200078e0063 */
[----:B------:R-:W-:-:S03]  /*1760*/  LOP3.LUT P5, RZ, R91, 0xff000000, RZ, 0xc0, !PT ;  /* 0xff0000005bff7812 */ /* 0x000fc600078ac0ff */
[----:B------:R-:W-:Y:S01]  /*1770*/  @P6 FMUL.FTZ R107, R112, R105 ;  /* 0x00000069706b6220 */ /* 0x000fe20000410000 */
[----:B------:R-:W-:Y:S01]  /*1780*/  LEA R104, P6, R94, c[0x0][0x248], 0x3 ;  /* 0x000092005e687a11 */ /* 0x000fe200078c18ff */
[----:B------:R-:W-:Y:S01]  /*1790*/  FMUL.FTZ R105, R25, R108 ;  /* 0x0000006c19697220 */ /* 0x000fe20000410000 */
[----:B------:R0:W-:Y:S01]  /*17a0*/  @P0 STG.E.128 [R98.64], R60 ;  /* 0x0000003c62000986 */ /* 0x0001e2000c101d04 */
[----:B------:R-:W-:Y:S02]  /*17b0*/  FMUL.FTZ R109, R109, c[0x0][0x1e8] ;  /* 0x00007a006d6d7a20 */ /* 0x000fe40000410000 */
[----:B------:R-:W-:Y:S01]  /*17c0*/  FMUL.FTZ R114, R114, R89 ;  /* 0x0000005972727220 */ /* 0x000fe20000410000 */
[----:B------:R-:W-:Y:S02]  /*17d0*/  FSEL R110, R105, RZ, P4 ;  /* 0x000000ff696e7208 */ /* 0x000fe40002000000 */
[----:B------:R-:W-:Y:S01]  /*17e0*/  LEA.HI.X R105, R94, c[0x0][0x24c], RZ, 0x3, P6 ;  /* 0x000093005e697a11 */ /* 0x000fe200030f1cff */
[----:B------:R-:W-:Y:S01]  /*17f0*/  FMUL.FTZ R94, R114, c[0x0][0x1e8] ;  /* 0x00007a00725e7a20 */ /* 0x000fe20000410000 */
[----:B------:R1:W3:Y:S01]  /*1800*/  F2F.BF16.F32 R112, R110 ;  /* 0x0000006e00707304 */ /* 0x0002e20000202000 */
[----:B0-----:R-:W-:Y:S01]  /*1810*/  FMUL.FTZ R60, R26, R109 ;  /* 0x0000006d1a3c7220 */ /* 0x001fe20000410000 */
[----:B------:R-:W-:Y:S01]  /*1820*/  SHF.R.U32.HI R98, RZ, 0x1d, R93 ;  /* 0x0000001dff627819 */ /* 0x000fe2000001165d */
[----:B------:R-:W-:-:S02]  /*1830*/  FMUL.FTZ R99, R119, R89 ;  /* 0x0000005977637220 */ /* 0x000fc40000410000 */
[----:B------:R-:W-:Y:S01]  /*1840*/  FMUL.FTZ R63, R27, R94 ;  /* 0x0000005e1b3f7220 */ /* 0x000fe20000410000 */
[----:B------:R-:W-:Y:S01]  /*1850*/  FSEL R111, R60, RZ, P3 ;  /* 0x000000ff3c6f7208 */ /* 0x000fe20001800000 */
[----:B------:R-:W-:Y:S01]  /*1860*/  FMUL.FTZ R99, R99, c[0x0][0x1e8] ;  /* 0x00007a0063637a20 */ /* 0x000fe20000410000 */
[----:B------:R-:W-:Y:S02]  /*1870*/  IADD3 R60, P6, R106, c[0x0][0x170], RZ ;  /* 0x00005c006a3c7a10 */ /* 0x000fe40007fde0ff */
[----:B-1----:R-:W-:Y:S01]  /*1880*/  FSEL R110, R63, RZ, P5 ;  /* 0x000000ff3f6e7208 */ /* 0x002fe20002800000 */
[----:B------:R-:W-:Y:S01]  /*1890*/  FMUL.FTZ R62, R24, R99 ;  /* 0x00000063183e7220 */ /* 0x000fe20000410000 */
[----:B------:R-:W-:Y:S01]  /*18a0*/  IADD3.X R61, R98, c[0x0][0x174], RZ, P6, !PT ;  /* 0x00005d00623d7a10 */ /* 0x000fe200037fe4ff */
[----:B------:R-:W-:Y:S01]  /*18b0*/  F2F.BF16.F32 R111, R111 ;  /* 0x0000006f006f7304 */ /* 0x000fe20000202000 */
[----:B------:R-:W-:-:S04]  /*18c0*/  LOP3.LUT P6, RZ, R91, 0xff, RZ, 0xc0, !PT ;  /* 0x000000ff5bff7812 */ /* 0x000fc800078cc0ff */
[----:B------:R-:W-:Y:S01]  /*18d0*/  FSEL R91, R62, RZ, P6 ;  /* 0x000000ff3e5b7208 */ /* 0x000fe20003000000 */
[----:B---3--:R-:W-:Y:S02]  /*18e0*/  IMAD.WIDE.U32 R62, R112, 0x10000, RZ ;  /* 0x00010000703e7825 */ /* 0x008fe400078e00ff */
[----:B------:R-:W0:Y:S08]  /*18f0*/  F2F.BF16.F32 R110, R110 ;  /* 0x0000006e006e7304 */ /* 0x000e300000202000 */
[----:B------:R-:W1:Y:S01]  /*1900*/  F2F.BF16.F32 R91, R91 ;  /* 0x0000005b005b7304 */ /* 0x000e620000202000 */
[----:B0-----:R-:W-:-:S04]  /*1910*/  SHF.L.U32 R119, R110, 0x10, RZ ;  /* 0x000000106e777819 */ /* 0x001fc800000006ff */
[----:B------:R-:W-:Y:S02]  /*1920*/  LOP3.LUT R63, R63, R119, R111, 0xfe, !PT ;  /* 0x000000773f3f7212 */ /* 0x000fe400078efe6f */
[----:B-1----:R-:W-:-:S05]  /*1930*/  LOP3.LUT R62, R62, R91, RZ, 0xfc, !PT ;  /* 0x0000005b3e3e7212 */ /* 0x002fca00078efcff */
[----:B------:R-:W-:Y:S04]  /*1940*/  STG.E.64 [R104.64], R62 ;  /* 0x0000003e68007986 */ /* 0x000fe8000c101b04 */
[----:B------:R-:W3:Y:S01]  /*1950*/  LDG.E.64 R60, [R60.64] ;  /* 0x000000043c3c7981 */ /* 0x000ee2000c1e1b00 */
[-CC-:B------:R-:W-:Y:S01]  /*1960*/  FFMA.FTZ R71, R71, R65.reuse, R64.reuse ;  /* 0x0000004147477223 */ /* 0x180fe20000010040 */
[----:B------:R-:W-:Y:S01]  /*1970*/  IADD3 R97, R97, c[0x0][0x160], RZ ;  /* 0x0000580061617a10 */ /* 0x000fe20007ffe0ff */
[-CC-:B------:R-:W-:Y:S02]  /*1980*/  FFMA.FTZ R100, R100, R65.reuse, R64.reuse ;  /* 0x0000004164647223 */ /* 0x180fe40000010040 */
[----:B------:R-:W-:Y:S01]  /*1990*/  FADD.FTZ R71, R70, -R71 ;  /* 0x8000004746477221 */ /* 0x000fe20000010000 */
[----:B------:R-:W-:Y:S01]  /*19a0*/  MOV R70, RZ ;  /* 0x000000ff00467202 */ /* 0x000fe20000000f00 */
[----:B------:R-:W-:-:S02]  /*19b0*/  FFMA.FTZ R68, R68, R65, R64 ;  /* 0x0000004144447223 */ /* 0x000fc40000010040 */
[----:B------:R-:W-:Y:S02]  /*19c0*/  FFMA.FTZ R103, R103, R65, R64 ;  /* 0x0000004167677223 */ /* 0x000fe40000010040 */
[----:B------:R-:W-:Y:S02]  /*19d0*/  FMUL.FTZ R64, R92, R71 ;  /* 0x000000475c407220 */ /* 0x000fe40000410000 */
[----:B------:R-:W-:Y:S02]  /*19e0*/  FADD.FTZ R101, R101, -R100 ;  /* 0x8000006465657221 */ /* 0x000fe40000010000 */
[----:B------:R-:W-:Y:S02]  /*19f0*/  FADD.FTZ R65, R69, -R68 ;  /* 0x8000004445417221 */ /* 0x000fe40000010000 */
[----:B------:R-:W-:Y:S02]  /*1a00*/  FADD.FTZ R103, R102, -R103 ;  /* 0x8000006766677221 */ /* 0x000fe40000010000 */
[----:B------:R-:W-:-:S02]  /*1a10*/  @P2 FADD.FTZ R64, R53, R64 ;  /* 0x0000004035402221 */ /* 0x000fc40000010000 */
[C---:B------:R-:W-:Y:S02]  /*1a20*/  FMUL.FTZ R71, R92.reuse, R101 ;  /* 0x000000655c477220 */ /* 0x040fe40000410000 */
[----:B------:R-:W-:Y:S01]  /*1a30*/  FMUL.FTZ R65, R92, R65 ;  /* 0x000000415c417220 */ /* 0x000fe20000410000 */
[----:B------:R-:W-:Y:S01]  /*1a40*/  SEL R57, R64, R57, P1 ;  /* 0x0000003940397207 */ /* 0x000fe20000800000 */
[----:B------:R-:W-:Y:S01]  /*1a50*/  FMUL.FTZ R102, R92, R103 ;  /* 0x000000675c667220 */ /* 0x000fe20000410000 */
[----:B------:R-:W-:Y:S01]  /*1a60*/  HFMA2.MMA R92, -RZ, RZ, 0, 0 ;  /* 0x00000000ff5c7435 */ /* 0x000fe200000001ff */
[----:B------:R-:W-:Y:S02]  /*1a70*/  FMUL.FTZ R68, R64, R89 ;  /* 0x0000005940447220 */ /* 0x000fe40000410000 */
[----:B------:R-:W-:Y:S02]  /*1a80*/  @P2 FADD.FTZ R71, R54, R71 ;  /* 0x0000004736472221 */ /* 0x000fe40000010000 */
[----:B------:R-:W-:-:S02]  /*1a90*/  FMUL.FTZ R68, R68, c[0x0][0x1e8] ;  /* 0x00007a0044447a20 */ /* 0x000fc40000410000 */
[CC--:B------:R-:W-:Y:S01]  /*1aa0*/  FMUL.FTZ R69, R71.reuse, R89.reuse ;  /* 0x0000005947457220 */ /* 0x0c0fe20000410000 */
[----:B------:R-:W-:Y:S01]  /*1ab0*/  SEL R58, R71, R58, P1 ;  /* 0x0000003a473a7207 */ /* 0x000fe20000800000 */
[----:B------:R-:W-:Y:S02]  /*1ac0*/  @P2 FADD.FTZ R102, R55, R102 ;  /* 0x0000006637662221 */ /* 0x000fe40000010000 */
[----:B------:R-:W-:Y:S02]  /*1ad0*/  FMUL.FTZ R69, R69, c[0x0][0x1e8] ;  /* 0x00007a0045457a20 */ /* 0x000fe40000410000 */
[----:B------:R-:W-:Y:S01]  /*1ae0*/  @P2 FADD.FTZ R65, R52, R65 ;  /* 0x0000004134412221 */ /* 0x000fe20000010000 */
[----:B------:R-:W-:Y:S01]  /*1af0*/  LOP3.LUT P2, RZ, R90, 0xff000000, RZ, 0xc0, !PT ;  /* 0xff0000005aff7812 */ /* 0x000fe2000784c0ff */
[C---:B------:R-:W-:Y:S01]  /*1b00*/  FMUL.FTZ R100, R102.reuse, R89 ;  /* 0x0000005966647220 */ /* 0x040fe20000410000 */
[----:B------:R-:W-:Y:S01]  /*1b10*/  SEL R59, R102, R59, P1 ;  /* 0x0000003b663b7207 */ /* 0x000fe20000800000 */
[C---:B------:R-:W-:Y:S01]  /*1b20*/  FMUL.FTZ R89, R65.reuse, R89 ;  /* 0x0000005941597220 */ /* 0x040fe20000410000 */
[----:B------:R-:W-:Y:S01]  /*1b30*/  SEL R56, R65, R56, P1 ;  /* 0x0000003841387207 */ /* 0x000fe20000800000 */
[----:B------:R-:W-:Y:S01]  /*1b40*/  FMUL.FTZ R100, R100, c[0x0][0x1e8] ;  /* 0x00007a0064647a20 */ /* 0x000fe20000410000 */
[----:B------:R-:W-:Y:S01]  /*1b50*/  @P0 LEA R64, P1, R93, c[0x0][0x258], 0x4 ;  /* 0x000096005d400a11 */ /* 0x000fe200078220ff */
[----:B------:R-:W-:-:S02]  /*1b60*/  FMUL.FTZ R89, R89, c[0x0][0x1e8] ;  /* 0x00007a0059597a20 */ /* 0x000fc40000410000 */
[----:B------:R-:W-:Y:S01]  /*1b70*/  FMUL.FTZ R91, R23, R100 ;  /* 0x00000064175b7220 */ /* 0x000fe20000410000 */
[----:B------:R-:W-:Y:S01]  /*1b80*/  @P0 LEA.HI.X R65, R93, c[0x0][0x25c], RZ, 0x4, P1 ;  /* 0x000097005d410a11 */ /* 0x000fe200008f24ff */
[----:B------:R-:W-:Y:S02]  /*1b90*/  FADD.FTZ R4, R115, R4 ;  /* 0x0000000473047221 */ /* 0x000fe40000010000 */
[----:B------:R-:W-:Y:S01]  /*1ba0*/  FADD.FTZ R10, R117, R10 ;  /* 0x0000000a750a7221 */ /* 0x000fe20000010000 */
[----:B------:R-:W-:Y:S01]  /*1bb0*/  FSEL R101, R91, RZ, P2 ;  /* 0x000000ff5b657208 */ /* 0x000fe20001000000 */
[----:B------:R0:W-:Y:S01]  /*1bc0*/  @P0 STG.E.128 [R64.64], R56 ;  /* 0x0000003840000986 */ /* 0x0001e2000c101d04 */
[----:B------:R-:W-:Y:S01]  /*1bd0*/  ISETP.GE.AND P0, PT, R97, c[0x0][0x164], PT ;  /* 0x0000590061007a0c */ /* 0x000fe20003f06270 */
[----:B------:R-:W-:Y:S02]  /*1be0*/  FADD.FTZ R6, R113, R6 ;  /* 0x0000000671067221 */ /* 0x000fe40000010000 */
[----:B------:R-:W-:Y:S01]  /*1bf0*/  FADD.FTZ R8, R107, R8 ;  /* 0x000000086b087221 */ /* 0x000fe20000010000 */
[----:B------:R-:W-:Y:S01]  /*1c00*/  F2F.BF16.F32 R101, R101 ;  /* 0x0000006500657304 */ /* 0x000fe20000202000 */
[----:B0-----:R-:W-:Y:S01]  /*1c10*/  CS2R R64, SRZ ;  /* 0x0000000000407805 */ /* 0x001fe2000001ff00 */
[----:B--2---:R-:W-:Y:S01]  /*1c20*/  @P6 IMAD.MOV.U32 R62, RZ, RZ, R66 ;  /* 0x000000ffff3e6224 */ /* 0x004fe200078e0042 */
[----:B------:R-:W-:Y:S01]  /*1c30*/  @P4 SHF.R.U64 R63, R66, 0x10, R67 ;  /* 0x00000010423f4819 */ /* 0x000fe20000001243 */
[----:B------:R-:W-:-:S03]  /*1c40*/  HFMA2.MMA R66, -RZ, RZ, 0, 0 ;  /* 0x00000000ff427435 */ /* 0x000fc600000001ff */
[----:B------:R-:W-:Y:S02]  /*1c50*/  @P6 PRMT R62, RZ, 0x5410, R62 ;  /* 0x00005410ff3e6816 */ /* 0x000fe4000000003e */
[----:B------:R-:W-:-:S03]  /*1c60*/  @P4 PRMT R63, RZ, 0x5410, R63 ;  /* 0x00005410ff3f4816 */ /* 0x000fc6000000003f */
[----:B------:R-:W-:Y:S01]  /*1c70*/  @P6 FMUL.FTZ R92, R99, R62 ;  /* 0x0000003e635c6220 */ /* 0x000fe20000410000 */
[----:B------:R-:W-:Y:S01]  /*1c80*/  LOP3.LUT P6, RZ, R90, 0xff0000, RZ, 0xc0, !PT ;  /* 0x00ff00005aff7812 */ /* 0x000fe200078cc0ff */
[----:B------:R-:W-:Y:S01]  /*1c90*/  @P4 FMUL.FTZ R70, R108, R63 ;  /* 0x0000003f6c464220 */ /* 0x000fe20000410000 */
[----:B------:R-:W-:Y:S01]  /*1ca0*/  LOP3.LUT P4, RZ, R90, 0xff00, RZ, 0xc0, !PT ;  /* 0x0000ff005aff7812 */ /* 0x000fe2000788c0ff */
[----:B------:R-:W-:Y:S02]  /*1cb0*/  FMUL.FTZ R62, R21, R68 ;  /* 0x00000044153e7220 */ /* 0x000fe40000410000 */
[----:B------:R-:W-:Y:S02]  /*1cc0*/  FADD.FTZ R73, R70, R73 ;  /* 0x0000004946497221 */ /* 0x000fe40000010000 */
[----:B------:R-:W-:Y:S01]  /*1cd0*/  FADD.FTZ R9, R92, R9 ;  /* 0x000000095c097221 */ /* 0x000fe20000010000 */
[----:B------:R-:W-:Y:S01]  /*1ce0*/  FSEL R63, R62, RZ, P4 ;  /* 0x000000ff3e3f7208 */ /* 0x000fe20002000000 */
[----:B------:R-:W-:-:S05]  /*1cf0*/  FMUL.FTZ R62, R22, R69 ;  /* 0x00000045163e7220 */ /* 0x000fca0000410000 */
[----:B------:R-:W-:Y:S01]  /*1d00*/  FSEL R99, R62, RZ, P6 ;  /* 0x000000ff3e637208 */ /* 0x000fe20003000000 */
[----:B------:R-:W0:Y:S01]  /*1d10*/  F2F.BF16.F32 R63, R63 ;  /* 0x0000003f003f7304 */ /* 0x000e220000202000 */
[----:B------:R-:W-:Y:S02]  /*1d20*/  @P3 MOV R62, R67 ;  /* 0x00000043003e3202 */ /* 0x000fe40000000f00 */
[----:B------:R-:W-:Y:S02]  /*1d30*/  @P5 SHF.R.U32.HI R67, RZ, 0x10, R67 ;  /* 0x00000010ff435819 */ /* 0x000fe40000011643 */
[----:B------:R-:W-:Y:S02]  /*1d40*/  @P3 PRMT R62, RZ, 0x5410, R62 ;  /* 0x00005410ff3e3816 */ /* 0x000fe4000000003e */
[----:B------:R-:W-:Y:S01]  /*1d50*/  @P5 PRMT R67, RZ, 0x5410, R67 ;  /* 0x00005410ff435816 */ /* 0x000fe20000000043 */
[----:B------:R1:W2:Y:S02]  /*1d60*/  F2F.BF16.F32 R103, R99 ;  /* 0x0000006300677304 */ /* 0x0002a40000202000 */
[----:B------:R-:W-:Y:S01]  /*1d70*/  @P3 FMUL.FTZ R66, R109, R62 ;  /* 0x0000003e6d423220 */ /* 0x000fe20000410000 */
[----:B------:R-:W-:Y:S01]  /*1d80*/  LOP3.LUT P3, RZ, R90, 0xff, RZ, 0xc0, !PT ;  /* 0x000000ff5aff7812 */ /* 0x000fe2000786c0ff */
[----:B------:R-:W-:Y:S01]  /*1d90*/  FMUL.FTZ R62, R20, R89 ;  /* 0x00000059143e7220 */ /* 0x000fe20000410000 */
[----:B------:R-:W-:Y:S01]  /*1da0*/  MOV R90, RZ ;  /* 0x000000ff005a7202 */ /* 0x000fe20000000f00 */
[----:B------:R-:W-:Y:S01]  /*1db0*/  FADD.FTZ R7, R66, R7 ;  /* 0x0000000742077221 */ /* 0x000fe20000010000 */
[----:B------:R-:W-:Y:S01]  /*1dc0*/  IADD3 R66, P1, R106, c[0x0][0x248], RZ ;  /* 0x000092006a427a10 */ /* 0x000fe20007f3e0ff */
[----:B------:R-:W-:Y:S01]  /*1dd0*/  @P5 FMUL.FTZ R90, R94, R67 ;  /* 0x000000435e5a5220 */ /* 0x000fe20000410000 */
[----:B------:R-:W-:Y:S01]  /*1de0*/  FSEL R91, R62, RZ, P3 ;  /* 0x000000ff3e5b7208 */ /* 0x000fe20001800000 */
[----:B0-----:R-:W-:Y:S01]  /*1df0*/  IMAD.WIDE.U32 R62, R63, 0x10000, RZ ;  /* 0x000100003f3e7825 */ /* 0x001fe200078e00ff */
[----:B-1----:R-:W-:-:S02]  /*1e00*/  SHF.L.U32 R99, R101, 0x10, RZ ;  /* 0x0000001065637819 */ /* 0x002fc400000006ff */
[----:B------:R-:W-:Y:S01]  /*1e10*/  IADD3.X R67, R98, c[0x0][0x24c], RZ, P1, !PT ;  /* 0x0000930062437a10 */ /* 0x000fe20000ffe4ff */
[----:B------:R-:W-:Y:S01]  /*1e20*/  FADD.FTZ R19, R90, R19 ;  /* 0x000000135a137221 */ /* 0x000fe20000010000 */
[----:B------:R-:W0:Y:S01]  /*1e30*/  F2F.BF16.F32 R91, R91 ;  /* 0x0000005b005b7304 */ /* 0x000e220000202000 */
[----:B--2---:R-:W-:Y:S02]  /*1e40*/  LOP3.LUT R63, R63, R99, R103, 0xfe, !PT ;  /* 0x000000633f3f7212 */ /* 0x004fe400078efe67 */
[----:B------:R-:W-:-:S04]  /*1e50*/  LOP3.LUT P5, RZ, R95, 0xff, RZ, 0xc0, !PT ;  /* 0x000000ff5fff7812 */ /* 0x000fc800078ac0ff */
[----:B------:R-:W-:Y:S02]  /*1e60*/  SEL R95, RZ, 0x1, P5 ;  /* 0x00000001ff5f7807 */ /* 0x000fe40002800000 */
[----:B0-----:R-:W-:-:S05]  /*1e70*/  LOP3.LUT R62, R62, R91, RZ, 0xfc, !PT ;  /* 0x0000005b3e3e7212 */ /* 0x001fca00078efcff */
[----:B------:R0:W-:Y:S01]  /*1e80*/  STG.E.64 [R66.64], R62 ;  /* 0x0000003e42007986 */ /* 0x0001e2000c101b04 */
[----:B---3--:R-:W-:Y:S02]  /*1e90*/  @P4 SHF.R.U64 R91, R60, 0x10, R61 ;  /* 0x000000103c5b4819 */ /* 0x008fe4000000123d */
[----:B------:R-:W-:Y:S02]  /*1ea0*/  @P3 MOV R70, R60 ;  /* 0x0000003c00463202 */ /* 0x000fe40000000f00 */
[----:B0-----:R-:W-:Y:S02]  /*1eb0*/  @P4 PRMT R63, RZ, 0x5410, R91 ;  /* 0x00005410ff3f4816 */ /* 0x001fe4000000005b */
[----:B------:R-:W-:Y:S02]  /*1ec0*/  @P6 MOV R71, R61 ;  /* 0x0000003d00476202 */ /* 0x000fe40000000f00 */
[----:B------:R-:W-:Y:S02]  /*1ed0*/  @P2 SHF.R.U32.HI R90, RZ, 0x10, R61 ;  /* 0x00000010ff5a2819 */ /* 0x000fe4000001163d */
[----:B------:R-:W-:Y:S01]  /*1ee0*/  CS2R R60, SRZ ;  /* 0x00000000003c7805 */ /* 0x000fe2000001ff00 */
[----:B------:R-:W-:Y:S01]  /*1ef0*/  @P3 PRMT R70, RZ, 0x5410, R70 ;  /* 0x00005410ff463816 */ /* 0x000fe20000000046 */
[----:B------:R-:W-:Y:S01]  /*1f00*/  @P4 FMUL.FTZ R60, R68, R63 ;  /* 0x0000003f443c4220 */ /* 0x000fe20000410000 */
[----:B------:R-:W-:-:S02]  /*1f10*/  @P6 PRMT R62, RZ, 0x5410, R71 ;  /* 0x00005410ff3e6816 */ /* 0x000fc40000000047 */
[----:B------:R-:W-:Y:S01]  /*1f20*/  @P2 PRMT R63, RZ, 0x5410, R90 ;  /* 0x00005410ff3f2816 */ /* 0x000fe2000000005a */
[----:B------:R-:W-:Y:S02]  /*1f30*/  @P3 FMUL.FTZ R61, R89, R70 ;  /* 0x00000046593d3220 */ /* 0x000fe40000410000 */
[----:B------:R-:W-:Y:S02]  /*1f40*/  @P6 FMUL.FTZ R64, R69, R62 ;  /* 0x0000003e45406220 */ /* 0x000fe40000410000 */
[----:B------:R-:W-:Y:S02]  /*1f50*/  @P2 FMUL.FTZ R65, R100, R63 ;  /* 0x0000003f64412220 */ /* 0x000fe40000410000 */
[----:B------:R-:W-:Y:S02]  /*1f60*/  FADD.FTZ R72, R61, R72 ;  /* 0x000000483d487221 */ /* 0x000fe40000010000 */
[----:B------:R-:W-:Y:S02]  /*1f70*/  FADD.FTZ R3, R60, R3 ;  /* 0x000000033c037221 */ /* 0x000fe40000010000 */
[----:B------:R-:W-:-:S02]  /*1f80*/  FADD.FTZ R5, R64, R5 ;  /* 0x0000000540057221 */ /* 0x000fc40000010000 */
[----:B------:R-:W-:Y:S01]  /*1f90*/  FADD.FTZ R2, R65, R2 ;  /* 0x0000000241027221 */ /* 0x000fe20000010000 */
[----:B------:R-:W-:Y:S01]  /*1fa0*/  @P0 CALL.REL.NOINC `(.L_x_3337) ;  /* 0x0000001000000944 */ /* 0x000fe20003c00000 */
[----:B------:R-:W-:Y:S05]  /*1fb0*/  BRA `(.L_x_3338) ;  /* 0xffffe3e000007947 */ /* 0x000fea000383ffff */
.L_x_3337:
[----:B------:R-:W-:Y:S01]  /*1fc0*/  MOV R36, R17 ;  /* 0x0000001100247202 */ /* 0x000fe20000000f00 */
[----:B------:R-:W-:Y:S01]  /*1fd0*/  IMAD.MOV.U32 R28, RZ, RZ, R88 ;  /* 0x000000ffff1c7224 */ /* 0x000fe200078e0058 */
[----:B------:R-:W-:Y:S01]  /*1fe0*/  MOV R34, R75 ;  /* 0x0000004b00227202 */ /* 0x000fe20000000f00 */
[----:B------:R-:W-:Y:S01]  /*1ff0*/  IMAD.MOV.U32 R33, RZ, RZ, R78 ;  /* 0x000000ffff217224 */ /* 0x000fe200078e004e */
        /* <DEDUP_REMOVED lines=30> */
.L_x_3334:
        /* <DEDUP_REMOVED lines=19> */
.L_x_3335:
[----:B------:R-:W-:Y:S01]  /*2310*/  HFMA2.MMA R67, -RZ, RZ, 0, 9.5367431640625e-07 ;  /* 0x00000010ff437435 */ /* 0x000fe200000001ff */
[----:B------:R-:W-:-:S02]  /*2320*/  MOV R124, R63 ;  /* 0x0000003f007c7202 */ /* 0x000fc40000000f00 */
[----:B------:R-:W-:Y:S02]  /*2330*/  MOV R122, 0x1f ;  /* 0x0000001f007a7802 */ /* 0x000fe40000000f00 */
[----:B------:R-:W-:Y:S02]  /*2340*/  MOV R65, 0xffffffff ;  /* 0xffffffff00417802 */ /* 0x000fe40000000f00 */
[----:B------:R-:W-:Y:S02]  /*2350*/  MOV R60, 0x2370 ;  /* 0x00002370003c7802 */ /* 0x000fe40000000f00 */
[----:B-----5:R-:W-:Y:S05]  /*2360*/  CALL.REL.NOINC `($__internal_95_$__cuda_sm70_shflsync_down_p) ;  /* 0x0000046000007944 */ /* 0x020fea0003c00000 */
[----:B-1----:R-:W-:Y:S01]  /*2370*/  MOV R66, R67 ;  /* 0x0000004300427202 */ /* 0x002fe20000000f00 */
[----:B0-----:R-:W-:Y:S05]  /*2380*/  BRA `(.L_x_3339) ;  /* 0xffffeaa000007947 */ /* 0x001fea000383ffff */
.L_x_3336:
[----:B------:R-:W-:Y:S01]  /*2390*/  HFMA2.MMA R122, -RZ, RZ, 0, 1.847743988037109375e-06 ;  /* 0x0000001fff7a7435 */ /* 0x000fe200000001ff */
[----:B------:R-:W-:Y:S01]  /*23a0*/  MOV R124, R64 ;  /* 0x00000040007c7202 */ /* 0x000fe20000000f00 */
[----:B------:R-:W-:Y:S01]  /*23b0*/  IMAD.MOV.U32 R67, RZ, RZ, 0x10 ;  /* 0x00000010ff437424 */ /* 0x000fe200078e00ff */
[----:B------:R-:W-:Y:S02]  /*23c0*/  MOV R65, 0xffffffff ;  /* 0xffffffff00417802 */ /* 0x000fe40000000f00 */
[----:B------:R-:W-:-:S02]  /*23d0*/  MOV R60, 0x23f0 ;  /* 0x000023f0003c7802 */ /* 0x000fc40000000f00 */
[----:B01---5:R-:W-:Y:S05]  /*23e0*/  CALL.REL.NOINC `($__internal_95_$__cuda_sm70_shflsync_down_p) ;  /* 0x000003e000007944 */ /* 0x023fea0003c00000 */
[----:B------:R-:W-:Y:S01]  /*23f0*/  FADD.FTZ R63, R63, R66 ;  /* 0x000000423f3f7221 */ /* 0x000fe20000010000 */
[----:B0-----:R-:W-:Y:S01]  /*2400*/  MOV R122, 0x1f ;  /* 0x0000001f007a7802 */ /* 0x001fe20000000f00 */
[----:B-1----:R-:W-:Y:S01]  /*2410*/  FADD.FTZ R64, R64, R67 ;  /* 0x0000004340407221 */ /* 0x002fe20000010000 */
[----:B------:R-:W-:Y:S01]  /*2420*/  HFMA2.MMA R67, -RZ, RZ, 0, 4.76837158203125e-07 ;  /* 0x00000008ff437435 */ /* 0x000fe200000001ff */
[----:B------:R-:W-:-:S02]  /*2430*/  MOV R65, 0xffffffff ;  /* 0xffffffff00417802 */ /* 0x000fc40000000f00 */
[----:B------:R-:W-:Y:S02]  /*2440*/  MOV R124, R63 ;  /* 0x0000003f007c7202 */ /* 0x000fe40000000f00 */
[----:B------:R-:W-:Y:S02]  /*2450*/  MOV R60, 0x2470 ;  /* 0x00002470003c7802 */ /* 0x000fe40000000f00 */
[----:B------:R-:W-:Y:S05]  /*2460*/  CALL.REL.NOINC `($__internal_95_$__cuda_sm70_shflsync_down_p) ;  /* 0x0000036000007944 */ /* 0x000fea0003c00000 */
[----:B-1----:R-:W-:Y:S01]  /*2470*/  MOV R66, R67 ;  /* 0x0000004300427202 */ /* 0x002fe20000000f00 */
[----:B------:R-:W-:Y:S01]  /*2480*/  HFMA2.MMA R67, -RZ, RZ, 0, 4.76837158203125e-07 ;  /* 0x00000008ff437435 */ /* 0x000fe200000001ff */
[----:B0-----:R-:W-:Y:S01]  /*2490*/  MOV R124, R64 ;  /* 0x00000040007c7202 */ /* 0x001fe20000000f00 */
[----:B------:R-:W-:Y:S01]  /*24a0*/  IMAD.MOV.U32 R122, RZ, RZ, 0x1f ;  /* 0x0000001fff7a7424 */ /* 0x000fe200078e00ff */
[----:B------:R-:W-:Y:S02]  /*24b0*/  MOV R65, 0xffffffff ;  /* 0xffffffff00417802 */ /* 0x000fe40000000f00 */
[----:B------:R-:W-:Y:S02]  /*24c0*/  MOV R60, 0x24e0 ;  /* 0x000024e0003c7802 */ /* 0x000fe40000000f00 */
[----:B------:R-:W-:Y:S05]  /*24d0*/  CALL.REL.NOINC `($__internal_95_$__cuda_sm70_shflsync_down_p) ;  /* 0x000002f000007944 */ /* 0x000fea0003c00000 */
[----:B------:R-:W-:Y:S01]  /*24e0*/  FADD.FTZ R63, R66, R63 ;  /* 0x0000003f423f7221 */ /* 0x000fe20000010000 */
[----:B0-----:R-:W-:Y:S01]  /*24f0*/  MOV R122, 0x1f ;  /* 0x0000001f007a7802 */ /* 0x001fe20000000f00 */
[----:B-1----:R-:W-:Y:S01]  /*2500*/  FADD.FTZ R64, R64, R67 ;  /* 0x0000004340407221 */ /* 0x002fe20000010000 */
[----:B------:R-:W-:Y:S01]  /*2510*/  HFMA2.MMA R67, -RZ, RZ, 0, 2.384185791015625e-07 ;  /* 0x00000004ff437435 */ /* 0x000fe200000001ff */
[----:B------:R-:W-:-:S02]  /*2520*/  MOV R65, 0xffffffff ;  /* 0xffffffff00417802 */ /* 0x000fc40000000f00 */
[----:B------:R-:W-:Y:S02]  /*2530*/  MOV R124, R63 ;  /* 0x0000003f007c7202 */ /* 0x000fe40000000f00 */
[----:B------:R-:W-:Y:S02]  /*2540*/  MOV R60, 0x2560 ;  /* 0x00002560003c7802 */ /* 0x000fe40000000f00 */
[----:B------:R-:W-:Y:S05]  /*2550*/  CALL.REL.NOINC `($__internal_95_$__cuda_sm70_shflsync_down_p) ;  /* 0x0000027000007944 */ /* 0x000fea0003c00000 */
[----:B-1----:R-:W-:Y:S01]  /*2560*/  MOV R66, R67 ;  /* 0x0000004300427202 */ /* 0x002fe20000000f00 */
[----:B------:R-:W-:Y:S01]  /*2570*/  HFMA2.MMA R67, -RZ, RZ, 0, 2.384185791015625e-07 ;  /* 0x00000004ff437435 */ /* 0x000fe200000001ff */
[----:B0-----:R-:W-:Y:S01]  /*2580*/  MOV R124, R64 ;  /* 0x00000040007c7202 */ /* 0x001fe20000000f00 */
[----:B------:R-:W-:Y:S01]  /*2590*/  IMAD.MOV.U32 R65, RZ, RZ, -0x1 ;  /* 0xffffffffff417424 */ /* 0x000fe200078e00ff */
[----:B------:R-:W-:Y:S02]  /*25a0*/  MOV R122, 0x1f ;  /* 0x0000001f007a7802 */ /* 0x000fe40000000f00 */
[----:B------:R-:W-:Y:S02]  /*25b0*/  MOV R60, 0x25d0 ;  /* 0x000025d0003c7802 */ /* 0x000fe40000000f00 */
[----:B------:R-:W-:Y:S05]  /*25c0*/  CALL.REL.NOINC `($__internal_95_$__cuda_sm70_shflsync_down_p) ;  /* 0x0000020000007944 */ /* 0x000fea0003c00000 */
[----:B------:R-:W-:Y:S01]  /*25d0*/  FADD.FTZ R63, R66, R63 ;  /* 0x0000003f423f7221 */ /* 0x000fe20000010000 */
[----:B0-----:R-:W-:Y:S01]  /*25e0*/  MOV R122, 0x1f ;  /* 0x0000001f007a7802 */ /* 0x001fe20000000f00 */
[----:B-1----:R-:W-:Y:S01]  /*25f0*/  FADD.FTZ R64, R64, R67 ;  /* 0x0000004340407221 */ /* 0x002fe20000010000 */
[----:B------:R-:W-:Y:S01]  /*2600*/  HFMA2.MMA R67, -RZ, RZ, 0, 1.1920928955078125e-07 ;  /* 0x00000002ff437435 */ /* 0x000fe200000001ff */
[----:B------:R-:W-:-:S02]  /*2610*/  MOV R65, 0xffffffff ;  /* 0xffffffff00417802 */ /* 0x000fc40000000f00 */
[----:B------:R-:W-:Y:S02]  /*2620*/  MOV R124, R63 ;  /* 0x0000003f007c7202 */ /* 0x000fe40000000f00 */
[----:B------:R-:W-:Y:S02]  /*2630*/  MOV R60, 0x2650 ;  /* 0x00002650003c7802 */ /* 0x000fe40000000f00 */
[----:B------:R-:W-:Y:S05]  /*2640*/  CALL.REL.NOINC `($__internal_95_$__cuda_sm70_shflsync_down_p) ;  /* 0x0000018000007944 */ /* 0x000fea0003c00000 */
[----:B-1----:R-:W-:Y:S01]  /*2650*/  MOV R66, R67 ;  /* 0x0000004300427202 */ /* 0x002fe20000000f00 */
[----:B------:R-:W-:Y:S01]  /*2660*/  HFMA2.MMA R67, -RZ, RZ, 0, 1.1920928955078125e-07 ;  /* 0x00000002ff437435 */ /* 0x000fe200000001ff */
[----:B0-----:R-:W-:Y:S02]  /*2670*/  MOV R124, R64 ;  /* 0x00000040007c7202 */ /* 0x001fe40000000f00 */
[----:B------:R-:W-:Y:S02]  /*2680*/  MOV R122, 0x1f ;  /* 0x0000001f007a7802 */ /* 0x000fe40000000f00 */
[----:B------:R-:W-:Y:S02]  /*2690*/  MOV R65, 0xffffffff ;  /* 0xffffffff00417802 */ /* 0x000fe40000000f00 */
[----:B------:R-:W-:-:S02]  /*26a0*/  MOV R60, 0x26c0 ;  /* 0x000026c0003c7802 */ /* 0x000fc40000000f00 */
[----:B------:R-:W-:Y:S05]  /*26b0*/  CALL.REL.NOINC `($__internal_95_$__cuda_sm70_shflsync_down_p) ;  /* 0x0000011000007944 */ /* 0x000fea0003c00000 */
[----:B------:R-:W-:Y:S01]  /*26c0*/  FADD.FTZ R63, R66, R63 ;  /* 0x0000003f423f7221 */ /* 0x000fe20000010000 */
[----:B0-----:R-:W-:Y:S01]  /*26d0*/  HFMA2.MMA R122, -RZ, RZ, 0, 1.847743988037109375e-06 ;  /* 0x0000001fff7a7435 */ /* 0x001fe200000001ff */
[----:B-1----:R-:W-:Y:S01]  /*26e0*/  FADD.FTZ R66, R64, R67 ;  /* 0x0000004340427221 */ /* 0x002fe20000010000 */
[----:B------:R-:W-:Y:S01]  /*26f0*/  MOV R65, 0xffffffff ;  /* 0xffffffff00417802 */ /* 0x000fe20000000f00 */
[----:B------:R-:W-:Y:S01]  /*2700*/  IMAD.MOV.U32 R67, RZ, RZ, 0x1 ;  /* 0x00000001ff437424 */ /* 0x000fe200078e00ff */
[----:B------:R-:W-:-:S02]  /*2710*/  MOV R124, R63 ;  /* 0x0000003f007c7202 */ /* 0x000fc40000000f00 */
[----:B------:R-:W-:Y:S02]  /*2720*/  MOV R60, 0x2740 ;  /* 0x00002740003c7802 */ /* 0x000fe40000000f00 */
[----:B------:R-:W-:Y:S05]  /*2730*/  CALL.REL.NOINC `($__internal_95_$__cuda_sm70_shflsync_down_p) ;  /* 0x0000009000007944 */ /* 0x000fea0003c00000 */
[----:B-1----:R-:W-:Y:S01]  /*2740*/  MOV R64, R67 ;  /* 0x0000004300407202 */ /* 0x002fe20000000f00 */
[----:B------:R-:W-:Y:S01]  /*2750*/  HFMA2.MMA R67, -RZ, RZ, 0, 5.9604644775390625e-08 ;  /* 0x00000001ff437435 */ /* 0x000fe200000001ff */
[----:B0-----:R-:W-:Y:S02]  /*2760*/  MOV R124, R66 ;  /* 0x00000042007c7202 */ /* 0x001fe40000000f00 */
[----:B------:R-:W-:Y:S02]  /*2770*/  MOV R122, 0x1f ;  /* 0x0000001f007a7802 */ /* 0x000fe40000000f00 */
[----:B------:R-:W-:Y:S02]  /*2780*/  MOV R65, 0xffffffff ;  /* 0xffffffff00417802 */ /* 0x000fe40000000f00 */
[----:B------:R-:W-:Y:S02]  /*2790*/  MOV R60, 0x27b0 ;  /* 0x000027b0003c7802 */ /* 0x000fe40000000f00 */
[----:B------:R-:W-:Y:S05]  /*27a0*/  CALL.REL.NOINC `($__internal_95_$__cuda_sm70_shflsync_down_p) ;  /* 0x0000002000007944 */ /* 0x000fea0003c00000 */
[----:B-1----:R-:W-:Y:S01]  /*27b0*/  MOV R61, R67 ;  /* 0x00000043003d7202 */ /* 0x002fe20000000f00 */
[----:B0-----:R-:W-:Y:S05]  /*27c0*/  BRA `(.L_x_3340) ;  /* 0xffffe78000007947 */ /* 0x001fea000383ffff */
        .weak           $__internal_95_$__cuda_sm70_shflsync_down_p
        .type           $__internal_95_$__cuda_sm70_shflsync_down_p,@function
        .size           $__internal_95_$__cuda_sm70_shflsync_down_p,(.L_x_6744 - $__internal_95_$__cuda_sm70_shflsync_down_p)
$__internal_95_$__cuda_sm70_shflsync_down_p:
[----:B------:R-:W-:Y:S01]  /*27d0*/  HFMA2.MMA R61, -RZ, RZ, 0, 0 ;  /* 0x00000000ff3d7435 */ /* 0x000fe200000001ff */
[----:B------:R-:W-:Y:S04]  /*27e0*/  WARPSYNC R65 ;  /* 0x0000004100007348 */ /* 0x000fe80003800000 */
[----:B------:R0:W1:Y:S01]  /*27f0*/  SHFL.DOWN PT, R67, R124, R67, R122 ;  /* 0x080000437c437389 */ /* 0x00006200000e007a */
[----:B------:R-:W-:Y:S05]  /*2800*/  RET.REL.NODEC R60 `(_ZN10layer_norm13ln_bwd_kernelINS_13Kernel_traitsIf13__nv_bfloat16fS2_fjLj1536ELj1ELj1ELj4ELj8ENS_18Kernel_traits_baseILj1536EfS2_fS2_fjLj128EEEEELb1ELb1ELb0ELb1EEEvNS_9BwdParamsE) ;  /* 0xffffd7f03c007950 */ /* 0x000fea0003c3ffff */
.L_x_3341:
        /* <DEDUP_REMOVED lines=15> */
.L_x_6744:


//--------------------- .text._ZN10layer_norm22ln_bwd_finalize_kernelINS_22Kernel_traits_finalizeILj1536Ef13__nv_bfloat16fS2_fjLb1ELj1024ELj4ENS_18Kernel_traits_baseILj1536EfS2_fS2_fjLj1024EEEEELb1ELb0EEEvNS_9BwdParamsE --------------------------
	.section	.text._ZN10layer_norm22ln_bwd_finalize_kernelINS_22Kernel_traits_finalizeILj1536Ef13__nv_bfloat16fS2_fjLb1ELj1024ELj4ENS_18Kernel_traits_baseILj1536EfS2_fS2_fjLj1024EEEEELb1ELb0EEEvNS_9BwdParamsE,"ax",@progbits
	.sectioninfo	@"SHI_REGISTERS=32"
	.align	128
        .global         _ZN10layer_norm22ln_bwd_finalize_kernelINS_22Kernel_traits_finalizeILj1536Ef13__nv_bfloat16fS2_fjLb1ELj1024ELj4ENS_18Kernel_traits_baseILj1536EfS2_fS2_fjLj1024EEEEELb1ELb0EEEvNS_9BwdParamsE
        .type           _ZN10layer_norm22ln_bwd_finalize_kernelINS_22Kernel_traits_finalizeILj1536Ef13__nv_bfloat16fS2_fjLb1ELj1024ELj4ENS_18Kernel_traits_baseILj1536EfS2_fS2_fjLj1024EEEEELb1ELb0EEEvNS_9BwdParamsE,@function
        .size           _ZN10layer_norm22ln_bwd_finalize_kernelINS_22Kernel_traits_finalizeILj1536Ef13__nv_bfloat16fS2_fjLb1ELj1024ELj4ENS_18Kernel_traits_baseILj1536EfS2_fS2_fjLj1024EEEEELb1ELb0EEEvNS_9BwdParamsE,(.L_x_6745 - _ZN10layer_norm22ln_bwd_finalize_kernelINS_22Kernel_traits_finalizeILj1536Ef13__nv_bfloat16fS2_fjLb1ELj1024ELj4ENS_18Kernel_traits_baseILj1536EfS2_fS2_fjLj1024EEEEELb1ELb0EEEvNS_9BwdParamsE)
        .other          _ZN10layer_norm22ln_bwd_finalize_kernelINS_22Kernel_traits_finalizeILj1536Ef13__nv_bfloat16fS2_fjLb1ELj1024ELj4ENS_18Kernel_traits_baseILj1536EfS2_fS2_fjLj1024EEEEELb1ELb0EEEvNS_9BwdParamsE,@"STO_CUDA_ENTRY STV_DEFAULT"
_ZN10layer_norm22ln_bwd_finalize_kernelINS_22Kernel_traits_finalizeILj1536Ef13__nv_bfloat16fS2_fjLb1ELj1024ELj4ENS_18Kernel_traits_baseILj1536EfS2_fS2_fjLj1024EEEEELb1ELb0EEEvNS_9BwdParamsE:
.text._ZN10layer_norm22ln_bwd_finalize_kernelINS_22Kernel_traits_finalizeILj1536Ef13__nv_bfloat16fS2_fjLb1ELj1024ELj4ENS_18Kernel_traits_baseILj1536EfS2_fS2_fjLj1024EEEEELb1ELb0EEEvNS_9BwdParamsE:
        /* <DEDUP_REMOVED lines=19> */
.L_x_3355:
        /* <DEDUP_REMOVED lines=33> */
.L_x_3346:
        /* <DEDUP_REMOVED lines=47> */
.L_x_3345:
[----:B------:R-:W-:Y:S05]  /*0630*/  BSYNC B1 ;  /* 0x0000000000017941 */ /* 0x000fea0003800000 */
.L_x_3344:
        /* <DEDUP_REMOVED lines=29> */
.L_x_3348:
[----:B------:R-:W-:Y:S05]  /*0810*/  BSYNC B1 ;  /* 0x0000000000017941 */ /* 0x000fea0003800000 */
.L_x_3347:
        /* <DEDUP_REMOVED lines=14> */
.L_x_3349:
[----:B------:R-:W-:Y:S05]  /*0900*/  BSYNC B1 ;  /* 0x0000000000017941 */ /* 0x000fea0003800000 */
.L_x_3343:
[----:B------:R-:W-:Y:S05]  /*0910*/  BSYNC B0 ;  /* 0x0000000000007941 */ /* 0x000fea0003800000 */
.L_x_3342:
        /* <DEDUP_REMOVED lines=12> */
.L_x_3356:
        /* <DEDUP_REMOVED lines=27> */
.L_x_3357:
        /* <DEDUP_REMOVED lines=9> */
.L_x_3350:
        /* <DEDUP_REMOVED lines=18> */
.L_x_3354:
[----:B------:R-:W-:Y:S05]  /*0d40*/  BSYNC B0 ;  /* 0x0000000000007941 */ /* 0x000fea0003800000 */
.L_x_3353:
[C---:B------:R-:W-:Y:S02]  /*0d50*/  ISETP.GT.U32.AND P1, PT, R4.reuse, -0x601, PT ;  /* 0xfffff9ff0400780c */ /* 0x040fe40003f24070 */
[----:B------:R-:W-:-:S02]  /*0d60*/  IADD3 R4, R4, 0x600, RZ ;  /* 0x0000060004047810 */ /* 0x000fc40007ffe0ff */
[----:B------:R-:W-:-:S09]  /*0d70*/  IADD3 R5, R5, 0x300, RZ ;  /* 0x0000030005057810 */ /* 0x000fd20007ffe0ff */
[----:B01----:R-:W-:Y:S05]  /*0d80*/  @P1 BRA `(.L_x_3355) ;  /* 0xfffff3a000001947 */ /* 0x003fea000383ffff */
[----:B------:R-:W-:Y:S05]  /*0d90*/  EXIT ;  /* 0x000000000000794d */ /* 0x000fea0003800000 */
.L_x_3351:
[----:B------:R-:W-:Y:S01]  /*0da0*/  HFMA2.MMA R17, -RZ, RZ, 0, 5.9604644775390625e-08 ;  /* 0x00000001ff117435 */ /* 0x000fe200000001ff */
[----:B---3--:R-:W-:Y:S01]  /*0db0*/  MOV R18, R10 ;  /* 0x0000000a00127202 */ /* 0x008fe20000000f00 */
[----:B------:R-:W-:Y:S01]  /*0dc0*/  IMAD.MOV.U32 R14, RZ, RZ, 0x1f ;  /* 0x0000001fff0e7424 */ /* 0x000fe200078e00ff */
[----:B------:R-:W-:Y:S02]  /*0dd0*/  MOV R19, 0xffffffff ;  /* 0xffffffff00137802 */ /* 0x000fe40000000f00 */
[----:B------:R-:W-:Y:S02]  /*0de0*/  MOV R8, 0xe00 ;  /* 0x00000e0000087802 */ /* 0x000fe40000000f00 */
[----:B012---:R-:W-:Y:S05]  /*0df0*/  CALL.REL.NOINC `($__internal_96_$__cuda_sm70_shflsync_bfly_p) ;  /* 0x0000059000007944 */ /* 0x007fea0003c00000 */
[----:B01----:R-:W-:Y:S05]  /*0e00*/  BRA `(.L_x_3356) ;  /* 0xfffffbd000007947 */ /* 0x003fea000383ffff */
.L_x_3352:
[----:B------:R-:W-:Y:S01]  /*0e10*/  HFMA2.MMA R17, -RZ, RZ, 0, 1.1920928955078125e-07 ;  /* 0x00000002ff117435 */ /* 0x000fe200000001ff */
[----:B------:R-:W-:Y:S01]  /*0e20*/  IMAD.MOV.U32 R14, RZ, RZ, 0x1f ;  /* 0x0000001fff0e7424 */ /* 0x000fe200078e00ff */
[----:B------:R-:W-:Y:S02]  /*0e30*/  MOV R19, 0xffffffff ;  /* 0xffffffff00137802 */ /* 0x000fe40000000f00 */
[----:B------:R-:W-:Y:S02]  /*0e40*/  MOV R8, 0xe60 ;  /* 0x00000e6000087802 */ /* 0x000fe40000000f00 */
[----:B0123--:R-:W-:Y:S05]  /*0e50*/  CALL.REL.NOINC `($__internal_96_$__cuda_sm70_shflsync_bfly_p) ;  /* 0x0000053000007944 */ /* 0x00ffea0003c00000 */
[----:B0-----:R-:W-:Y:S01]  /*0e60*/  HFMA2.MMA R17, -RZ, RZ, 0, 2.384185791015625e-07 ;  /* 0x00000004ff117435 */ /* 0x001fe200000001ff */
[----:B-1----:R-:W-:Y:S01]  /*0e70*/  FADD.FTZ R18, R18, R14 ;  /* 0x0000000e12127221 */ /* 0x002fe20000010000 */
[----:B------:R-:W-:Y:S01]  /*0e80*/  MOV R19, 0xffffffff ;  /* 0xffffffff00137802 */ /* 0x000fe20000000f00 */
[----:B------:R-:W-:Y:S01]  /*0e90*/  IMAD.MOV.U32 R14, RZ, RZ, 0x1f ;  /* 0x0000001fff0e7424 */ /* 0x000fe200078e00ff */
[----:B------:R-:W-:-:S02]  /*0ea0*/  MOV R8, 0xec0 ;  /* 0x00000ec000087802 */ /* 0x000fc40000000f00 */
[----:B------:R-:W-:Y:S05]  /*0eb0*/  CALL.REL.NOINC `($__internal_96_$__cuda_sm70_shflsync_bfly_p) ;  /* 0x000004d000007944 */ /* 0x000fea0003c00000 */
[----:B0-----:R-:W-:Y:S01]  /*0ec0*/  HFMA2.MMA R17, -RZ, RZ, 0, 4.76837158203125e-07 ;  /* 0x00000008ff117435 */ /* 0x001fe200000001ff */
[----:B-1----:R-:W-:Y:S01]  /*0ed0*/  FADD.FTZ R18, R18, R14 ;  /* 0x0000000e12127221 */ /* 0x002fe20000010000 */
[----:B------:R-:W-:Y:S01]  /*0ee0*/  MOV R19, 0xffffffff ;  /* 0xffffffff00137802 */ /* 0x000fe20000000f00 */
[----:B------:R-:W-:Y:S01]  /*0ef0*/  IMAD.MOV.U32 R14, RZ, RZ, 0x1f ;  /* 0x0000001fff0e7424 */ /* 0x000fe200078e00ff */
[----:B------:R-:W-:-:S02]  /*0f00*/  MOV R8, 0xf20 ;  /* 0x00000f2000087802 */ /* 0x000fc40000000f00 */
[----:B------:R-:W-:Y:S05]  /*0f10*/  CALL.REL.NOINC `($__internal_96_$__cuda_sm70_shflsync_bfly_p) ;  /* 0x0000047000007944 */ /* 0x000fea0003c00000 */
[----:B-1----:R-:W-:Y:S01]  /*0f20*/  FADD.FTZ R10, R18, R14 ;  /* 0x0000000e120a7221 */ /* 0x002fe20000010000 */
[----:B0-----:R-:W-:Y:S01]  /*0f30*/  HFMA2.MMA R17, -RZ, RZ, 0, 9.5367431640625e-07 ;  /* 0x00000010ff117435 */ /* 0x001fe200000001ff */
[----:B------:R-:W-:Y:S01]  /*0f40*/  IMAD.MOV.U32 R14, RZ, RZ, 0x1f ;  /* 0x0000001fff0e7424 */ /* 0x000fe200078e00ff */
[----:B------:R-:W-:-:S02]  /*0f50*/  MOV R19, 0xffffffff ;  /* 0xffffffff00137802 */ /* 0x000fc40000000f00 */
[----:B------:R-:W-:Y:S02]  /*0f60*/  MOV R18, R10 ;  /* 0x0000000a00127202 */ /* 0x000fe40000000f00 */
[----:B------:R-:W-:Y:S02]  /*0f70*/  MOV R8, 0xf90 ;  /* 0x00000f9000087802 */ /* 0x000fe40000000f00 */
[----:B------:R-:W-:Y:S05]  /*0f80*/  CALL.REL.NOINC `($__internal_96_$__cuda_sm70_shflsync_bfly_p) ;  /* 0x0000040000007944 */ /* 0x000fea0003c00000 */
[----:B0-----:R-:W-:Y:S01]  /*0f90*/  HFMA2.MMA R17, -RZ, RZ, 0, 5.9604644775390625e-08 ;  /* 0x00000001ff117435 */ /* 0x001fe200000001ff */
[----:B-1----:R-:W-:Y:S01]  /*0fa0*/  IMAD.MOV.U32 R13, RZ, RZ, R14 ;  /* 0x000000ffff0d7224 */ /* 0x002fe200078e000e */
[----:B------:R-:W-:Y:S01]  /*0fb0*/  MOV R18, R15 ;  /* 0x0000000f00127202 */ /* 0x000fe20000000f00 */
[----:B------:R-:W-:Y:S01]  /*0fc0*/  IMAD.MOV.U32 R14, RZ, RZ, 0x1f ;  /* 0x0000001fff0e7424 */ /* 0x000fe200078e00ff */
[----:B------:R-:W-:Y:S02]  /*0fd0*/  MOV R19, 0xffffffff ;  /* 0xffffffff00137802 */ /* 0x000fe40000000f00 */
[----:B------:R-:W-:Y:S02]  /*0fe0*/  MOV R8, 0x1000 ;  /* 0x0000100000087802 */ /* 0x000fe40000000f00 */
[----:B------:R-:W-:Y:S05]  /*0ff0*/  CALL.REL.NOINC `($__internal_96_$__cuda_sm70_shflsync_bfly_p) ;  /* 0x0000039000007944 */ /* 0x000fea0003c00000 */
[----:B0-----:R-:W-:Y:S01]  /*1000*/  HFMA2.MMA R17, -RZ, RZ, 0, 1.1920928955078125e-07 ;  /* 0x00000002ff117435 */ /* 0x001fe200000001ff */
[----:B-1----:R-:W-:Y:S01]  /*1010*/  FADD.FTZ R18, R15, R14 ;  /* 0x0000000e0f127221 */ /* 0x002fe20000010000 */
[----:B------:R-:W-:Y:S01]  /*1020*/  MOV R19, 0xffffffff ;  /* 0xffffffff00137802 */ /* 0x000fe20000000f00 */
[----:B------:R-:W-:Y:S01]  /*1030*/  IMAD.MOV.U32 R14, RZ, RZ, 0x1f ;  /* 0x0000001fff0e7424 */ /* 0x000fe200078e00ff */
[----:B------:R-:W-:-:S02]  /*1040*/  MOV R8, 0x1060 ;  /* 0x0000106000087802 */ /* 0x000fc40000000f00 */
[----:B------:R-:W-:Y:S05]  /*1050*/  CALL.REL.NOINC `($__internal_96_$__cuda_sm70_shflsync_bfly_p) ;  /* 0x0000033000007944 */ /* 0x000fea0003c00000 */
        /* <DEDUP_REMOVED lines=14> */
[----:B------:R-:W-:Y:S01]  /*1140*/  MOV R14, 0x1f ;  /* 0x0000001f000e7802 */ /* 0x000fe20000000f00 */
[----:B------:R-:W-:Y:S01]  /*1150*/  IMAD.MOV.U32 R19, RZ, RZ, -0x1 ;  /* 0xffffffffff137424 */ /* 0x000fe200078e00ff */
[----:B------:R-:W-:-:S02]  /*1160*/  MOV R8, 0x1190 ;  /* 0x0000119000087802 */ /* 0x000fc40000000f00 */
[----:B------:R-:W-:Y:S02]  /*1170*/  MOV R18, R12 ;  /* 0x0000000c00127202 */ /* 0x000fe40000000f00 */
[----:B------:R-:W-:Y:S05]  /*1180*/  CALL.REL.NOINC `($__internal_96_$__cuda_sm70_shflsync_bfly_p) ;  /* 0x0000020000007944 */ /* 0x000fea0003c00000 */
[----:B-1----:R-:W-:Y:S01]  /*1190*/  MOV R15, R14 ;  /* 0x0000000e000f7202 */ /* 0x002fe20000000f00 */
[----:B------:R-:W-:Y:S01]  /*11a0*/  HFMA2.MMA R14, -RZ, RZ, 0, 1.847743988037109375e-06 ;  /* 0x0000001fff0e7435 */ /* 0x000fe200000001ff */
[----:B0-----:R-:W-:Y:S01]  /*11b0*/  MOV R18, R11 ;  /* 0x0000000b00127202 */ /* 0x001fe20000000f00 */
        /* <DEDUP_REMOVED lines=13> */
[----:B------:R-:W-:Y:S01]  /*1290*/  IMAD.MOV.U32 R19, RZ, RZ, -0x1 ;  /* 0xffffffffff137424 */ /* 0x000fe200078e00ff */
[----:B------:R-:W-:-:S02]  /*12a0*/  MOV R8, 0x12c0 ;  /* 0x000012c000087802 */ /* 0x000fc40000000f00 */
[----:B------:R-:W-:Y:S05]  /*12b0*/  CALL.REL.NOINC `($__internal_96_$__cuda_sm70_shflsync_bfly_p) ;  /* 0x000000d000007944 */ /* 0x000fea0003c00000 */
[----:B0-----:R-:W-:Y:S01]  /*12c0*/  HFMA2.MMA R17, -RZ, RZ, 0, 4.76837158203125e-07 ;  /* 0x00000008ff117435 */ /* 0x001fe200000001ff */
[----:B-1----:R-:W-:Y:S01]  /*12d0*/  FADD.FTZ R18, R18, R14 ;  /* 0x0000000e12127221 */ /* 0x002fe20000010000 */
[----:B------:R-:W-:-:S02]  /*12e0*/  MOV R14, 0x1f ;  /* 0x0000001f000e7802 */ /* 0x000fc40000000f00 */
[----:B------:R-:W-:Y:S02]  /*12f0*/  MOV R19, 0xffffffff ;  /* 0xffffffff00137802 */ /* 0x000fe40000000f00 */
[----:B------:R-:W-:Y:S02]  /*1300*/  MOV R8, 0x1320 ;  /* 0x0000132000087802 */ /* 0x000fe40000000f00 */
[----:B------:R-:W-:Y:S05]  /*1310*/  CALL.REL.NOINC `($__internal_96_$__cuda_sm70_shflsync_bfly_p) ;  /* 0x0000007000007944 */ /* 0x000fea0003c00000 */
[----:B01----:R-:W-:Y:S01]  /*1320*/  FADD.FTZ R18, R18, R14 ;  /* 0x0000000e12127221 */ /* 0x003fe20000010000 */
[----:B------:R-:W-:Y:S01]  /*1330*/  HFMA2.MMA R14, -RZ, RZ, 0, 1.847743988037109375e-06 ;  /* 0x0000001fff0e7435 */ /* 0x000fe200000001ff */
[----:B------:R-:W-:Y:S01]  /*1340*/  IMAD.MOV.U32 R17, RZ, RZ, 0x10 ;  /* 0x00000010ff117424 */ /* 0x000fe200078e00ff */
[----:B------:R-:W-:Y:S02]  /*1350*/  MOV R19, 0xffffffff ;  /* 0xffffffff00137802 */ /* 0x000fe40000000f00 */
[----:B------:R-:W-:Y:S02]  /*1360*/  MOV R8, 0x1380 ;  /* 0x0000138000087802 */ /* 0x000fe40000000f00 */
[----:B------:R-:W-:Y:S05]  /*1370*/  CALL.REL.NOINC `($__internal_96_$__cuda_sm70_shflsync_bfly_p) ;  /* 0x0000001000007944 */ /* 0x000fea0003c00000 */
[----:B01----:R-:W-:Y:S05]  /*1380*/  BRA `(.L_x_3357) ;  /* 0xfffff80000007947 */ /* 0x003fea000383ffff */
        .weak           $__internal_96_$__cuda_sm70_shflsync_bfly_p
        .type           $__internal_96_$__cuda_sm70_shflsync_bfly_p,@function
        .size           $__internal_96_$__cuda_sm70_shflsync_bfly_p,(.L_x_6745 - $__internal_96_$__cuda_sm70_shflsync_bfly_p)
$__internal_96_$__cuda_sm70_shflsync_bfly_p:
[----:B------:R-:W-:Y:S01]  /*1390*/  HFMA2.MMA R9, -RZ, RZ, 0, 0 ;  /* 0x00000000ff097435 */ /* 0x000fe200000001ff */
[----:B------:R-:W-:Y:S04]  /*13a0*/  WARPSYNC R19 ;  /* 0x0000001300007348 */ /* 0x000fe80003800000 */
[----:B------:R0:W1:Y:S01]  /*13b0*/  SHFL.BFLY PT, R14, R18, R17, R14 ;  /* 0x0c000011120e7389 */ /* 0x00006200000e000e */
[----:B------:R-:W-:Y:S05]  /*13c0*/  RET.REL.NODEC R8 `(_ZN10layer_norm22ln_bwd_finalize_kernelINS_22Kernel_traits_finalizeILj1536Ef13__nv_bfloat16fS2_fjLb1ELj1024ELj4ENS_18Kernel_traits_baseILj1536EfS2_fS2_fjLj1024EEEEELb1ELb0EEEvNS_9BwdParamsE) ;  /* 0xffffec3008007950 */ /* 0x000fea0003c3ffff */
.L_x_3358:
        /* <DEDUP_REMOVED lines=11> */
.L_x_6745:


//--------------------- .text._ZN10layer_norm13ln_bwd_kernelINS_13Kernel_traitsIf13__nv_bfloat16fS2_fjLj1536ELj1ELj1ELj4ELj8ENS_18Kernel_traits_baseILj1536EfS2_fS2_fjLj128EEEEELb1ELb1ELb1ELb0EEEvNS_9BwdParamsE --------------------------
	.section	.text._ZN10layer_norm13ln_bwd_kernelINS_13Kernel_traitsIf13__nv_bfloat16fS2_fjLj1536ELj1ELj1ELj4ELj8ENS_18Kernel_traits_baseILj1536EfS2_fS2_fjLj128EEEEELb1ELb1ELb1ELb0EEEvNS_9BwdParamsE,"ax",@progbits
	.sectioninfo	@"SHI_REGISTERS=139"
	.align	128
        .global         _ZN10layer_norm13ln_bwd_kernelINS_13Kernel_traitsIf13__nv_bfloat16fS2_fjLj1536ELj1ELj1ELj4ELj8ENS_18Kernel_traits_baseILj1536EfS2_fS2_fjLj128EEEEELb1ELb1ELb1ELb0EEEvNS_9BwdParamsE
        .type           _ZN10layer_norm13ln_bwd_kernelINS_13Kernel_traitsIf13__nv_bfloat16fS2_fjLj1536ELj1ELj1ELj4ELj8ENS_18Kernel_traits_baseILj1536EfS2_fS2_fjLj128EEEEELb1ELb1ELb1ELb0EEEvNS_9BwdParamsE,@function
        .size           _ZN10layer_norm13ln_bwd_kernelINS_13Kernel_traitsIf13__nv_bfloat16fS2_fjLj1536ELj1ELj1ELj4ELj8ENS_18Kernel_traits_baseILj1536EfS2_fS2_fjLj128EEEEELb1ELb1ELb1ELb0EEEvNS_9BwdParamsE,(.L_x_6746 - _ZN10layer_norm13ln_bwd_kernelINS_13Kernel_traitsIf13__nv_bfloat16fS2_fjLj1536ELj1ELj1ELj4ELj8ENS_18Kernel_traits_baseILj1536EfS2_fS2_fjLj128EEEEELb1ELb1ELb1ELb0EEEvNS_9BwdParamsE)
        .other          _ZN10layer_norm13ln_bwd_kernelINS_13Kernel_traitsIf13__nv_bfloat16fS2_fjLj1536ELj1ELj1ELj4ELj8ENS_18Kernel_traits_baseILj1536EfS2_fS2_fjLj128EEEEELb1ELb1ELb1ELb0EEEvNS_9BwdParamsE,@"STO_CUDA_ENTRY STV_DEFAULT"
_ZN10layer_norm13ln_bwd_kernelINS_13Kernel_traitsIf13__nv_bfloat16fS2_fjLj1536ELj1ELj1ELj4ELj8ENS_18Kernel_traits_baseILj1536EfS2_fS2_fjLj128EEEEELb1ELb1ELb1ELb0EEEvNS_9BwdParamsE:
.text._ZN10layer_norm13ln_bwd_kernelINS_13Kernel_traitsIf13__nv_bfloat16fS2_fjLj1536ELj1ELj1ELj4ELj8ENS_18Kernel_traits_baseILj1536EfS2_fS2_fjLj128EEEEELb1ELb1ELb1ELb0EEEvNS_9BwdParamsE:
        /* <DEDUP_REMOVED lines=9> */
[C---:B------:R-:W-:Y:S01]  /*0090*/  LOP3.LUT P1, RZ, R0.reuse, 0xffffff80, RZ, 0xc0, !PT ;  /* 0xffffff8000ff7812 */ /* 0x040fe2000782c0ff */
[----:B------:R-:W0:Y:S01]  /*00a0*/  S2UR UR6, SR_CTAID.X ;  /* 0x00000000000679c3 */ /* 0x000e220000002500 */
[C---:B------:R-:W-:Y:S02]  /*00b0*/  ISETP.GE.U32.AND P2, PT, R0.reuse, 0x100, PT ;  /* 0x000001000000780c */ /* 0x040fe40003f46070 */
[----:B------:R-:W-:-:S09]  /*00c0*/  ISETP.GE.U32.AND P3, PT, R0, 0x180, PT ;  /* 0x000001800000780c */ /* 0x000fd20003f66070 */
[----:B------:R-:W-:Y:S02]  /*00d0*/  @P1 MOV R5, 0x10 ;  /* 0x0000001000051802 */ /* 0x000fe40000000f00 */
[----:B------:R-:W-:Y:S02]  /*00e0*/  @P2 IMAD.MOV.U32 R13, RZ, RZ, 0x10 ;  /* 0x00000010ff0d2424 */ /* 0x000fe400078e00ff */
[----:B------:R-:W-:Y:S02]  /*00f0*/  @P3 IMAD.MOV.U32 R7, RZ, RZ, 0x10 ;  /* 0x00000010ff073424 */ /* 0x000fe400078e00ff */
[----:B------:R-:W-:-:S04]  /*0100*/  @P1 IMAD.WIDE.U32 R2, R6, R5, c[0x0][0x1b0] ;  /* 0x00006c0006021625 */ /* 0x000fc800078e0005 */
[C---:B------:R-:W-:Y:S01]  /*0110*/  @P1 IMAD.WIDE.U32 R4, R6.reuse, R5, c[0x0][0x1c8] ;  /* 0x0000720006041625 */ /* 0x040fe200078e0005 */
[----:B------:R1:W5:Y:S01]  /*0120*/  @P1 LDG.E.128 R60, [R2.64] ;  /* 0x00000004023c1981 */ /* 0x000362000c1e1d00 */
[----:B------:R-:W-:Y:S02]  /*0130*/  @P1 LOP3.LUT R6, R6, 0x80, RZ, 0xfc, !PT ;  /* 0x0000008006061812 */ /* 0x000fe400078efcff */
[----:B0-----:R-:W-:Y:S01]  /*0140*/  LEA.HI R0, R127, UR6, RZ, 0x19 ;  /* 0x000000067f007c11 */ /* 0x001fe2000f8fc8ff */
[----:B------:R0:W5:Y:S02]  /*0150*/  @P1 LDG.E.128 R56, [R4.64] ;  /* 0x0000000404381981 */ /* 0x000164000c1e1d00 */
[----:B------:R-:W-:Y:S01]  /*0160*/  @P2 IMAD.WIDE.U32 R10, R6, R13, c[0x0][0x1b0] ;  /* 0x00006c00060a2625 */ /* 0x000fe200078e000d */
[----:B------:R-:W-:-:S03]  /*0170*/  ISETP.GE.AND P0, PT, R0, c[0x0][0x164], PT ;  /* 0x0000590000007a0c */ /* 0x000fc60003f06270 */
[C---:B------:R-:W-:Y:S01]  /*0180*/  @P2 IMAD.WIDE.U32 R12, R6.reuse, R13, c[0x0][0x1c8] ;  /* 0x00007200060c2625 */ /* 0x040fe200078e000d */
[----:B------:R-:W-:Y:S01]  /*0190*/  @P2 IADD3 R6, R6, 0x80, RZ ;  /* 0x0000008006062810 */ /* 0x000fe20007ffe0ff */
[----:B------:R2:W5:Y:S04]  /*01a0*/  @P2 LDG.E.128 R52, [R10.64] ;  /* 0x000000040a342981 */ /* 0x000568000c1e1d00 */
[CC--:B------:R-:W-:Y:S01]  /*01b0*/  @P3 IMAD.WIDE.U32 R8, R6.reuse, R7.reuse, c[0x0][0x1c8] ;  /* 0x0000720006083625 */ /* 0x0c0fe200078e0007 */
[----:B------:R3:W5:Y:S03]  /*01c0*/  @P2 LDG.E.128 R48, [R12.64] ;  /* 0x000000040c302981 */ /* 0x000766000c1e1d00 */
        /* <DEDUP_REMOVED lines=17> */
[----:B----4-:R-:W-:Y:S01]  /*02e0*/  CS2R R8, SRZ ;  /* 0x0000000000087805 */ /* 0x010fe2000001ff00 */
[----:B--2---:R-:W-:Y:S01]  /*02f0*/  CS2R R10, SRZ ;  /* 0x00000000000a7805 */ /* 0x004fe2000001ff00 */
[----:B0-----:R-:W-:Y:S01]  /*0300*/  CS2R R4, SRZ ;  /* 0x0000000000047805 */ /* 0x001fe2000001ff00 */
[----:B------:R-:W-:Y:S01]  /*0310*/  CS2R R6, SRZ ;  /* 0x0000000000067805 */ /* 0x000fe2000001ff00 */
[----:B------:R-:W-:Y:S05]  /*0320*/  @P0 BRA `(.L_x_3359) ;  /* 0x00002cd000000947 */ /* 0x000fea0003800000 */
[----:B-1----:R-:W0:Y:S01]  /*0330*/  LDC.U8 R128, c[0x0][0x1f0] ;  /* 0x00007c00ff807b82 */ /* 0x002e220000000000 */
[----:B------:R-:W-:Y:S01]  /*0340*/  HFMA2.MMA R88, -RZ, RZ, 0, 5.9604644775390625e-08 ;  /* 0x00000001ff587435 */ /* 0x000fe200000001ff */
[----:B------:R-:W-:-:S06]  /*0350*/  IMAD.MOV.U32 R37, RZ, RZ, RZ ;  /* 0x000000ffff257224 */ /* 0x000fcc00078e00ff */
.L_x_3437:
        /* <DEDUP_REMOVED lines=34> */
.L_x_3363:
[----:B------:R-:W-:Y:S05]  /*0580*/  BSYNC B1 ;  /* 0x0000000000017941 */ /* 0x000fea0003800000 */
.L_x_3362:
[----:B------:R-:W-:Y:S01]  /*0590*/  BSSY B1, `(.L_x_3364) ;  /* 0x000000a000017945 */ /* 0x000fe20003800000 */
[----:B------:R-:W-:Y:S05]  /*05a0*/  @!P2 BRA `(.L_x_3365) ;  /* 0x000000800000a947 */ /* 0x000fea0003800000 */
[----:B------:R-:W-:Y:S01]  /*05b0*/  ISETP.NE.U32.AND P0, PT, RZ, c[0x0][0x218], PT ;  /* 0x00008600ff007a0c */ /* 0x000fe20003f05070 */
[----:B-1----:R-:W-:-:S03]  /*05c0*/  IMAD.WIDE.U32 R80, R82, R129, c[0x0][0x190] ;  /* 0x0000640052507625 */ /* 0x002fc600078e0081 */
[----:B------:R-:W-:Y:S02]  /*05d0*/  ISETP.NE.AND.EX P0, PT, RZ, c[0x0][0x21c], PT, P0 ;  /* 0x00008700ff007a0c */ /* 0x000fe40003f05300 */
[----:B------:R1:W5:Y:S11]  /*05e0*/  LDG.E R101, [R80.64] ;  /* 0x0000000450657981 */ /* 0x000376000c1e1900 */
[----:B------:R-:W-:-:S05]  /*05f0*/  @P0 IMAD.WIDE.U32 R2, R84, R131, c[0x0][0x218] ;  /* 0x0000860054020625 */ /* 0x000fca00078e0083 */
[----:B------:R1:W5:Y:S01]  /*0600*/  @P0 LDG.E.128 R68, [R2.64] ;  /* 0x0000000402440981 */ /* 0x000362000c1e1d00 */
[----:B------:R-:W-:Y:S02]  /*0610*/  IADD3 R82, R82, 0x80, RZ ;  /* 0x0000008052527810 */ /* 0x000fe40007ffe0ff */
[----:B------:R-:W-:Y:S02]  /*0620*/  IADD3 R84, R84, 0x80, RZ ;  /* 0x0000008054547810 */ /* 0x000fe40007ffe0ff */
.L_x_3365:
[----:B------:R-:W-:Y:S05]  /*0630*/  BSYNC B1 ;  /* 0x0000000000017941 */ /* 0x000fea0003800000 */
.L_x_3364:
[----:B------:R-:W-:Y:S01]  /*0640*/  MOV R133, RZ ;  /* 0x000000ff00857202 */ /* 0x000fe20000000f00 */
[----:B------:R-:W-:Y:S01]  /*0650*/  IMAD.MOV.U32 R136, RZ, RZ, RZ ;  /* 0x000000ffff887224 */ /* 0x000fe200078e00ff */
[----:B------:R-:W-:Y:S05]  /*0660*/  @!P3 BRA `(.L_x_3366) ;  /* 0x00000b300000b947 */ /* 0x000fea0003800000 */
[----:B------:R-:W-:Y:S01]  /*0670*/  ISETP.NE.U32.AND P0, PT, RZ, c[0x0][0x218], PT ;  /* 0x00008600ff007a0c */ /* 0x000fe20003f05070 */
[----:B-1----:R-:W-:-:S03]  /*0680*/  IMAD.WIDE.U32 R80, R82, R129, c[0x0][0x190] ;  /* 0x0000640052507625 */ /* 0x002fc600078e0081 */
[----:B------:R-:W-:Y:S02]  /*0690*/  ISETP.NE.AND.EX P0, PT, RZ, c[0x0][0x21c], PT, P0 ;  /* 0x00008700ff007a0c */ /* 0x000fe40003f05300 */
[----:B------:R1:W5:Y:S11]  /*06a0*/  LDG.E R100, [R80.64] ;  /* 0x0000000450647981 */ /* 0x000376000c1e1900 */
[----:B------:R-:W-:-:S05]  /*06b0*/  @P0 IMAD.WIDE.U32 R2, R84, R131, c[0x0][0x218] ;  /* 0x0000860054020625 */ /* 0x000fca00078e0083 */
[----:B------:R1:W5:Y:S01]  /*06c0*/  @P0 LDG.E.128 R72, [R2.64] ;  /* 0x0000000402480981 */ /* 0x000362000c1e1d00 */
[----:B------:R-:W-:Y:S01]  /*06d0*/  IMAD.MOV.U32 R136, RZ, RZ, RZ ;  /* 0x000000ffff887224 */ /* 0x000fe200078e00ff */
[----:B------:R-:W-:Y:S05]  /*06e0*/  BRA `(.L_x_3366) ;  /* 0x00000ab000007947 */ /* 0x000fea0003800000 */
.L_x_3361:
[----:B---3--:R-:W-:-:S06]  /*06f0*/  IMAD.WIDE R80, R0, R129, c[0x0][0x1a0] ;  /* 0x0000680000507625 */ /* 0x008fcc00078e0281 */
[----:B------:R-:W2:Y:S01]  /*0700*/  LDG.E R80, [R80.64] ;  /* 0x0000000450507981 */ /* 0x000ea2000c1e1900 */
[----:B-----5:R-:W-:Y:S01]  /*0710*/  ISETP.GE.AND P0, PT, R126, 0x1, PT ;  /* 0x000000017e00780c */ /* 0x020fe20003f06270 */
[----:B------:R-:W-:Y:S01]  /*0720*/  CS2R R132, SRZ ;  /* 0x0000000000847805 */ /* 0x000fe2000001ff00 */
[----:B------:R-:W-:Y:S01]  /*0730*/  IADD3 R82, R86, -0x1, RZ ;  /* 0xffffffff56527810 */ /* 0x000fe20007ffe0ff */
[----:B------:R-:W-:Y:S01]  /*0740*/  BSSY B1, `(.L_x_3367) ;  /* 0x0000040000017945 */ /* 0x000fe20003800000 */
[----:B------:R-:W-:Y:S01]  /*0750*/  HFMA2.MMA R136, -RZ, RZ, 0, 0 ;  /* 0x00000000ff887435 */ /* 0x000fe200000001ff */
[----:B------:R-:W-:Y:S02]  /*0760*/  IMAD.MOV.U32 R134, RZ, RZ, R90 ;  /* 0x000000ffff867224 */ /* 0x000fe400078e005a */
        /* <DEDUP_REMOVED lines=17> */
[----:B------:R-:W-:-:S05]  /*0880*/  IMAD.WIDE.U32 R86, R132, R129, c[0x0][0x190] ;  /* 0x0000640084567625 */ /* 0x000fca00078e0081 */
[----:B------:R0:W5:Y:S01]  /*0890*/  LDG.E R99, [R86.64] ;  /* 0x0000000456637981 */ /* 0x000162000c1e1900 */
[----:B------:R-:W-:-:S04]  /*08a0*/  ISETP.NE.U32.AND P0, PT, RZ, c[0x0][0x218], PT ;  /* 0x00008600ff007a0c */ /* 0x000fc80003f05070 */
[----:B------:R-:W-:-:S13]  /*08b0*/  ISETP.NE.AND.EX P0, PT, RZ, c[0x0][0x21c], PT, P0 ;  /* 0x00008700ff007a0c */ /* 0x000fda0003f05300 */
[----:B------:R1:W5:Y:S01]  /*08c0*/  @P0 LDG.E.128 R64, [R2.64] ;  /* 0x0000000402400981 */ /* 0x000362000c1e1d00 */
[----:B------:R-:W-:Y:S02]  /*08d0*/  IADD3 R134, R90, 0x80, RZ ;  /* 0x000000805a867810 */ /* 0x000fe40007ffe0ff */
[----:B------:R-:W-:Y:S02]  /*08e0*/  IADD3 R132, R132, 0x80, RZ ;  /* 0x0000008084847810 */ /* 0x000fe40007ffe0ff */
[----:B------:R-:W-:Y:S01]  /*08f0*/  IADD3 R135, R135, 0x80, RZ ;  /* 0x0000008087877810 */ /* 0x000fe20007ffe0ff */
[----:B--2---:R-:W-:Y:S01]  /*0900*/  FADD.FTZ R102, -R130, R81 ;  /* 0x0000005182667221 */ /* 0x004fe20000010100 */
[----:B---3--:R-:W-:Y:S02]  /*0910*/  MOV R106, R84 ;  /* 0x00000054006a7202 */ /* 0x008fe40000000f00 */
[--C-:B------:R-:W-:Y:S01]  /*0920*/  SHF.R.U64 R109, R84, 0x10, R85.reuse ;  /* 0x00000010546d7819 */ /* 0x100fe20000001255 */
[C---:B------:R-:W-:Y:S01]  /*0930*/  FADD.FTZ R84, -R130.reuse, R80 ;  /* 0x0000005082547221 */ /* 0x040fe20000010100 */
[----:B-1----:R-:W-:Y:S01]  /*0940*/  PRMT R3, RZ, 0x5410, R106 ;  /* 0x00005410ff037816 */ /* 0x002fe2000000006a */
[----:B------:R-:W-:Y:S01]  /*0950*/  IMAD.MOV.U32 R107, RZ, RZ, R85 ;  /* 0x000000ffff6b7224 */ /* 0x000fe200078e0055 */
[----:B------:R-:W-:Y:S01]  /*0960*/  PRMT R2, RZ, 0x5410, R109 ;  /* 0x00005410ff027816 */ /* 0x000fe2000000006d */
[----:B------:R-:W-:-:S02]  /*0970*/  FADD.FTZ R82, -R130, R82 ;  /* 0x0000005282527221 */ /* 0x000fc40000010100 */
[C---:B------:R-:W-:Y:S02]  /*0980*/  FMUL.FTZ R103, R89.reuse, R84 ;  /* 0x0000005459677220 */ /* 0x040fe40000410000 */
[C---:B------:R-:W-:Y:S02]  /*0990*/  FMUL.FTZ R102, R89.reuse, R102 ;  /* 0x0000006659667220 */ /* 0x040fe40000410000 */
[-C--:B------:R-:W-:Y:S01]  /*09a0*/  FMUL.FTZ R106, R60, R3.reuse ;  /* 0x000000033c6a7220 */ /* 0x080fe20000410000 */
[----:B------:R-:W-:Y:S01]  /*09b0*/  SHF.R.U32.HI R108, RZ, 0x10, R85 ;  /* 0x00000010ff6c7819 */ /* 0x000fe20000011655 */
[----:B------:R-:W-:Y:S01]  /*09c0*/  FMUL.FTZ R105, R89, R82 ;  /* 0x0000005259697220 */ /* 0x000fe20000410000 */
[----:B------:R-:W-:Y:S01]  /*09d0*/  PRMT R81, RZ, 0x5410, R107 ;  /* 0x00005410ff517816 */ /* 0x000fe2000000006b */
[----:B------:R-:W-:Y:S02]  /*09e0*/  FADD.FTZ R24, R24, R3 ;  /* 0x0000000318187221 */ /* 0x000fe40000010000 */
[----:B------:R-:W-:-:S02]  /*09f0*/  FFMA.FTZ R36, R103, R3, R36 ;  /* 0x0000000367247223 */ /* 0x000fc40000010024 */
[----:B------:R-:W-:Y:S02]  /*0a00*/  FADD.FTZ R25, R25, R2 ;  /* 0x0000000219197221 */ /* 0x000fe40000010000 */
[-C--:B------:R-:W-:Y:S02]  /*0a10*/  FFMA.FTZ R37, R102, R2.reuse, R37 ;  /* 0x0000000266257223 */ /* 0x080fe40000010025 */
[----:B------:R-:W-:Y:S02]  /*0a20*/  FMUL.FTZ R107, R61, R2 ;  /* 0x000000023d6b7220 */ /* 0x000fe40000410000 */
[----:B------:R-:W-:Y:S02]  /*0a30*/  FADD.FTZ R2, RZ, R106 ;  /* 0x0000006aff027221 */ /* 0x000fe40000010000 */
[----:B------:R-:W-:Y:S01]  /*0a40*/  FFMA.FTZ R3, R103, R106, RZ ;  /* 0x0000006a67037223 */ /* 0x000fe200000100ff */
        /* <DEDUP_REMOVED lines=15> */
.L_x_3368:
[----:B0-----:R-:W-:Y:S05]  /*0b40*/  BSYNC B1 ;  /* 0x0000000000017941 */ /* 0x001fea0003800000 */
.L_x_3367:
        /* <DEDUP_REMOVED lines=16> */
[----:B--2---:R-:W-:Y:S01]  /*0c50*/  FADD.FTZ R118, -R130, R81 ;  /* 0x0000005182767221 */ /* 0x004fe20000010100 */
[----:B---3--:R-:W-:Y:S01]  /*0c60*/  MOV R122, R2 ;  /* 0x00000002007a7202 */ /* 0x008fe20000000f00 */
[--C-:B------:R-:W-:Y:S01]  /*0c70*/  IMAD.MOV.U32 R123, RZ, RZ, R3.reuse ;  /* 0x000000ffff7b7224 */ /* 0x100fe200078e0003 */
[--C-:B------:R-:W-:Y:S02]  /*0c80*/  SHF.R.U64 R125, R2, 0x10, R3.reuse ;  /* 0x00000010027d7819 */ /* 0x100fe40000001203 */
[----:B------:R-:W-:Y:S01]  /*0c90*/  SHF.R.U32.HI R124, RZ, 0x10, R3 ;  /* 0x00000010ff7c7819 */ /* 0x000fe20000011603 */
[----:B------:R-:W-:Y:S01]  /*0ca0*/  FADD.FTZ R80, -R130, R80 ;  /* 0x0000005082507221 */ /* 0x000fe20000010100 */
[----:B------:R-:W-:Y:S01]  /*0cb0*/  PRMT R3, RZ, 0x5410, R122 ;  /* 0x00005410ff037816 */ /* 0x000fe2000000007a */
[C---:B------:R-:W-:Y:S01]  /*0cc0*/  FMUL.FTZ R118, R89.reuse, R118 ;  /* 0x0000007659767220 */ /* 0x040fe20000410000 */
[----:B------:R-:W-:Y:S01]  /*0cd0*/  PRMT R2, RZ, 0x5410, R125 ;  /* 0x00005410ff027816 */ /* 0x000fe2000000007d */
[----:B------:R-:W-:-:S02]  /*0ce0*/  FMUL.FTZ R119, R89, R80 ;  /* 0x0000005059777220 */ /* 0x000fc40000410000 */
[----:B------:R-:W-:Y:S01]  /*0cf0*/  FMUL.FTZ R122, R52, R3 ;  /* 0x00000003347a7220 */ /* 0x000fe20000410000 */
        /* <DEDUP_REMOVED lines=25> */
.L_x_3370:
[----:B0-----:R-:W-:Y:S05]  /*0e90*/  BSYNC B1 ;  /* 0x0000000000017941 */ /* 0x001fea0003800000 */
.L_x_3369:
        /* <DEDUP_REMOVED lines=48> */
.L_x_3366:
[----:B0-----:R-:W-:Y:S05]  /*11a0*/  BSYNC B0 ;  /* 0x0000000000007941 */ /* 0x001fea0003800000 */
.L_x_3360:
[----:B------:R-:W-:Y:S02]  /*11b0*/  LOP3.LUT P5, RZ, R88, 0xff, RZ, 0xc0, !PT ;  /* 0x000000ff58ff7812 */ /* 0x000fe400078ac0ff */
[----:B-1----:R-:W-:-:S02]  /*11c0*/  SHF.R.U32.HI R80, RZ, 0x5, R127 ;  /* 0x00000005ff507819 */ /* 0x002fc4000001167f */
[----:B------:R-:W-:Y:S02]  /*11d0*/  LOP3.LUT P0, RZ, R127, 0x1f, RZ, 0xc0, !PT ;  /* 0x0000001f7fff7812 */ /* 0x000fe4000780c0ff */
[----:B------:R-:W-:-:S07]  /*11e0*/  LOP3.LUT R129, R80, 0x7fffffc, RZ, 0xc0, !PT ;  /* 0x07fffffc50817812 */ /* 0x000fce00078ec0ff */
[----:B------:R-:W-:Y:S01]  /*11f0*/  @!P5 IADD3 R129, R129, 0x4, RZ ;  /* 0x000000048181d810 */ /* 0x000fe20007ffe0ff */
[----:B------:R-:W-:Y:S05]  /*1200*/  BRA.DIV ~URZ, `(.L_x_3371) ;  /* 0x00001fe27f007947 */ /* 0x000fea000b800000 */
[----:B------:R0:W1:Y:S02]  /*1210*/  SHFL.DOWN PT, R82, R133, 0x10, 0x1f ;  /* 0x0a001f0085527f89 */ /* 0x00006400000e0000 */
.L_x_3438:
        /* <DEDUP_REMOVED lines=18> */
.L_x_3439:
[----:B------:R-:W-:Y:S01]  /*1340*/  @!P0 LOP3.LUT R80, R80, 0x3, RZ, 0xc0, !PT ;  /* 0x0000000350508812 */ /* 0x000fe200078ec0ff */
[----:B--2---:R-:W-:Y:S01]  /*1350*/  FADD.FTZ R2, R85, R84 ;  /* 0x0000005455027221 */ /* 0x004fe20000010000 */
[----:B------:R-:W-:Y:S01]  /*1360*/  WARPSYNC 0xffffffff ;  /* 0xffffffff00007948 */ /* 0x000fe20003800000 */
[----:B-1----:R-:W-:Y:S01]  /*1370*/  FADD.FTZ R3, R3, R86 ;  /* 0x0000005603037221 */ /* 0x002fe20000010000 */
[----:B------:R-:W-:Y:S01]  /*1380*/  @!P0 IADD3 R130, R129, R80, RZ ;  /* 0x0000005081828210 */ /* 0x000fe20007ffe0ff */
[----:B------:R-:W-:Y:S01]  /*1390*/  BSSY B0, `(.L_x_3373) ;  /* 0x00000a6000007945 */ /* 0x000fe20003800000 */
[----:B------:R-:W-:-:S03]  /*13a0*/  ISETP.GE.AND P5, PT, R126, 0x1, PT ;  /* 0x000000017e00780c */ /* 0x000fc60003fa6270 */
[----:B------:R1:W-:Y:S04]  /*13b0*/  @!P0 STS.64 [R130.X8+0x1800], R2 ;  /* 0x0018000282008388 */ /* 0x0003e80000008a00 */
[----:B------:R-:W-:Y:S01]  /*13c0*/  BAR.SYNC.DEFER_BLOCKING 0x0 ;  /* 0x0000000000007b1d */ /* 0x000fe20000010000 */
[----:B------:R-:W-:-:S05]  /*13d0*/  ISETP.NE.AND P0, PT, R128, RZ, PT ;  /* 0x000000ff8000720c */ /* 0x000fca0003f05270 */
[----:B------:R-:W-:Y:S02]  /*13e0*/  @P5 IADD3 R126, R126, -0x1, RZ ;  /* 0xffffffff7e7e5810 */ /* 0x000fe40007ffe0ff */
[----:B-1----:R-:W-:-:S03]  /*13f0*/  @P5 LOP3.LUT R2, R127, 0x7f, RZ, 0xc0, !PT ;  /* 0x0000007f7f025812 */ /* 0x002fc600078ec0ff */
[----:B------:R-:W-:-:S05]  /*1400*/  @P5 IMAD R126, R126, c[0x0][0x168], RZ ;  /* 0x00005a007e7e5a24 */ /* 0x000fca00078e02ff */
[----:B------:R-:W-:-:S04]  /*1410*/  @P5 SHF.R.S32.HI R3, RZ, 0x1f, R126 ;  /* 0x0000001fff035819 */ /* 0x000fc8000001147e */
[----:B------:R-:W-:Y:S01]  /*1420*/  @P5 LEA.HI R3, R3, R126, RZ, 0x2 ;  /* 0x0000007e03035211 */ /* 0x000fe200078f10ff */
        /* <DEDUP_REMOVED lines=41> */
.L_x_3376:
[----:B------:R-:W-:Y:S05]  /*16c0*/  BSYNC B1 ;  /* 0x0000000000017941 */ /* 0x000fea0003800000 */
.L_x_3375:
        /* <DEDUP_REMOVED lines=8> */
.L_x_3378:
[----:B------:R-:W-:Y:S05]  /*1750*/  BSYNC B1 ;  /* 0x0000000000017941 */ /* 0x000fea0003800000 */
.L_x_3377:
[----:B------:R-:W-:Y:S01]  /*1760*/  BSSY B1, `(.L_x_3379) ;  /* 0x000000d000017945 */ /* 0x000fe20003800000 */
[----:B------:R-:W-:Y:S05]  /*1770*/  @!P5 BRA `(.L_x_3380) ;  /* 0x000000b00000d947 */ /* 0x000fea0003800000 */
[----:B------:R-:W-:Y:S01]  /*1780*/  LOP3.LUT P0, RZ, R99, 0xff, RZ, 0xc0, !PT ;  /* 0x000000ff63ff7812 */ /* 0x000fe2000780c0ff */
        /* <DEDUP_REMOVED lines=10> */
.L_x_3380:
[----:B------:R-:W-:Y:S05]  /*1830*/  BSYNC B1 ;  /* 0x0000000000017941 */ /* 0x000fea0003800000 */
.L_x_3379:
        /* <DEDUP_REMOVED lines=8> */
.L_x_3382:
[----:B------:R-:W-:Y:S05]  /*18c0*/  BSYNC B1 ;  /* 0x0000000000017941 */ /* 0x000fea0003800000 */
.L_x_3381:
[----:B------:R-:W-:Y:S01]  /*18d0*/  BSSY B1, `(.L_x_3383) ;  /* 0x000000d000017945 */ /* 0x000fe20003800000 */
[----:B------:R-:W-:Y:S05]  /*18e0*/  @!P5 BRA `(.L_x_3384) ;  /* 0x000000b00000d947 */ /* 0x000fea0003800000 */
[----:B------:R-:W-:Y:S01]  /*18f0*/  LOP3.LUT P0, RZ, R99, 0xff00, RZ, 0xc0, !PT ;  /* 0x0000ff0063ff7812 */ /* 0x000fe2000780c0ff */
        /* <DEDUP_REMOVED lines=10> */
.L_x_3384:
[----:B------:R-:W-:Y:S05]  /*19a0*/  BSYNC B1 ;  /* 0x0000000000017941 */ /* 0x000fea0003800000 */
.L_x_3383:
        /* <DEDUP_REMOVED lines=8> */
.L_x_3386:
[----:B------:R-:W-:Y:S05]  /*1a30*/  BSYNC B1 ;  /* 0x0000000000017941 */ /* 0x000fea0003800000 */
.L_x_3385:
        /* <DEDUP_REMOVED lines=13> */
.L_x_3388:
[----:B------:R-:W-:Y:S05]  /*1b10*/  BSYNC B1 ;  /* 0x0000000000017941 */ /* 0x000fea0003800000 */
.L_x_3387:
        /* <DEDUP_REMOVED lines=8> */
.L_x_3390:
[----:B------:R-:W-:Y:S05]  /*1ba0*/  BSYNC B1 ;  /* 0x0000000000017941 */ /* 0x000fea0003800000 */
.L_x_3389:
        /* <DEDUP_REMOVED lines=22> */
.L_x_3392:
[----:B------:R-:W-:Y:S05]  /*1d10*/  BSYNC B1 ;  /* 0x0000000000017941 */ /* 0x000fea0003800000 */
.L_x_3391:
        /* <DEDUP_REMOVED lines=10> */
.L_x_3394:
[----:B------:R-:W-:Y:S05]  /*1dc0*/  BSYNC B1 ;  /* 0x0000000000017941 */ /* 0x000fea0003800000 */
.L_x_3393:
[----:B------:R-:W-:Y:S02]  /*1dd0*/  IADD3 R90, R90, 0x80, RZ ;  /* 0x000000805a5a7810 */ /* 0x000fe40007ffe0ff */
[----:B------:R-:W-:Y:S02]  /*1de0*/  IADD3 R82, R82, 0x80, RZ ;  /* 0x0000008052527810 */ /* 0x000fe40007ffe0ff */
.L_x_3374:
[----:B------:R-:W-:Y:S05]  /*1df0*/  BSYNC B0 ;  /* 0x0000000000007941 */ /* 0x000fea0003800000 */
.L_x_3373:
        /* <DEDUP_REMOVED lines=27> */
.L_x_3398:
[----:B------:R-:W-:Y:S05]  /*1fb0*/  BSYNC B1 ;  /* 0x0000000000017941 */ /* 0x000fea0003800000 */
.L_x_3397:
        /* <DEDUP_REMOVED lines=8> */
.L_x_3400:
[----:B------:R-:W-:Y:S05]  /*2040*/  BSYNC B1 ;  /* 0x0000000000017941 */ /* 0x000fea0003800000 */
.L_x_3399:
[----:B------:R-:W-:Y:S01]  /*2050*/  BSSY B1, `(.L_x_3401) ;  /* 0x000000d000017945 */ /* 0x000fe20003800000 */
[----:B------:R-:W-:Y:S05]  /*2060*/  @!P5 BRA `(.L_x_3402) ;  /* 0x000000b00000d947 */ /* 0x000fea0003800000 */
[----:B------:R-:W-:Y:S01]  /*2070*/  LOP3.LUT P0, RZ, R101, 0xff, RZ, 0xc0, !PT ;  /* 0x000000ff65ff7812 */ /* 0x000fe2000780c0ff */
        /* <DEDUP_REMOVED lines=10> */
.L_x_3402:
[----:B------:R-:W-:Y:S05]  /*2120*/  BSYNC B1 ;  /* 0x0000000000017941 */ /* 0x000fea0003800000 */
.L_x_3401:
        /* <DEDUP_REMOVED lines=8> */
.L_x_3404:
[----:B------:R-:W-:Y:S05]  /*21b0*/  BSYNC B1 ;  /* 0x0000000000017941 */ /* 0x000fea0003800000 */
.L_x_3403:
[----:B------:R-:W-:Y:S01]  /*21c0*/  BSSY B1, `(.L_x_3405) ;  /* 0x000000d000017945 */ /* 0x000fe20003800000 */
[----:B------:R-:W-:Y:S05]  /*21d0*/  @!P5 BRA `(.L_x_3406) ;  /* 0x000000b00000d947 */ /* 0x000fea0003800000 */
[----:B------:R-:W-:Y:S01]  /*21e0*/  LOP3.LUT P0, RZ, R101, 0xff00, RZ, 0xc0, !PT ;  /* 0x0000ff0065ff7812 */ /* 0x000fe2000780c0ff */
        /* <DEDUP_REMOVED lines=10> */
.L_x_3406:
[----:B------:R-:W-:Y:S05]  /*2290*/  BSYNC B1 ;  /* 0x0000000000017941 */ /* 0x000fea0003800000 */
.L_x_3405:
        /* <DEDUP_REMOVED lines=8> */
.L_x_3408:
[----:B------:R-:W-:Y:S05]  /*2320*/  BSYNC B1 ;  /* 0x0000000000017941 */ /* 0x000fea0003800000 */
.L_x_3407:
[----:B------:R-:W-:Y:S01]  /*2330*/  BSSY B1, `(.L_x_3409) ;  /* 0x000000d000017945 */ /* 0x000fe20003800000 */
[----:B------:R-:W-:Y:S05]  /*2340*/  @!P5 BRA `(.L_x_3410) ;  /* 0x000000b00000d947 */ /* 0x000fea0003800000 */
[----:B------:R-:W-:Y:S01]  /*2350*/  LOP3.LUT P0, RZ, R101, 0xff0000, RZ, 0xc0, !PT ;  /* 0x00ff000065ff7812 */ /* 0x000fe2000780c0ff */
        /* <DEDUP_REMOVED lines=10> */
.L_x_3410:
[----:B------:R-:W-:Y:S05]  /*2400*/  BSYNC B1 ;  /* 0x0000000000017941 */ /* 0x000fea0003800000 */
.L_x_3409:
        /* <DEDUP_REMOVED lines=8> */
.L_x_3412:
[----:B------:R-:W-:Y:S05]  /*2490*/  BSYNC B1 ;  /* 0x0000000000017941 */ /* 0x000fea0003800000 */
.L_x_3411:
        /* <DEDUP_REMOVED lines=13> */
[----:B0-----:R-:W-:-:S03]  /*2570*/  MOV R2, RZ ;  /* 0x000000ff00027202 */ /* 0x001fc60000000f00 */
        /* <DEDUP_REMOVED lines=8> */
.L_x_3414:
[----:B------:R-:W-:Y:S05]  /*2600*/  BSYNC B1 ;  /* 0x0000000000017941 */ /* 0x000fea0003800000 */
.L_x_3413:
        /* <DEDUP_REMOVED lines=10> */
.L_x_3416:
[----:B------:R-:W-:Y:S05]  /*26b0*/  BSYNC B1 ;  /* 0x0000000000017941 */ /* 0x000fea0003800000 */
.L_x_3415:
[----:B------:R-:W-:Y:S02]  /*26c0*/  IADD3 R90, R90, 0x80, RZ ;  /* 0x000000805a5a7810 */ /* 0x000fe40007ffe0ff */
[----:B------:R-:W-:Y:S02]  /*26d0*/  IADD3 R82, R82, 0x80, RZ ;  /* 0x0000008052527810 */ /* 0x000fe40007ffe0ff */
.L_x_3396:
[----:B------:R-:W-:Y:S05]  /*26e0*/  BSYNC B0 ;  /* 0x0000000000007941 */ /* 0x000fea0003800000 */
.L_x_3395:
        /* <DEDUP_REMOVED lines=27> */
.L_x_3420:
[----:B------:R-:W-:Y:S05]  /*28a0*/  BSYNC B1 ;  /* 0x0000000000017941 */ /* 0x000fea0003800000 */
.L_x_3419:
        /* <DEDUP_REMOVED lines=8> */
.L_x_3422:
[----:B------:R-:W-:Y:S05]  /*2930*/  BSYNC B1 ;  /* 0x0000000000017941 */ /* 0x000fea0003800000 */
.L_x_3421:
        /* <DEDUP_REMOVED lines=13> */
.L_x_3424:
[----:B------:R-:W-:Y:S05]  /*2a10*/  BSYNC B1 ;  /* 0x0000000000017941 */ /* 0x000fea0003800000 */
.L_x_3423:
        /* <DEDUP_REMOVED lines=8> */
.L_x_3426:
[----:B------:R-:W-:Y:S05]  /*2aa0*/  BSYNC B1 ;  /* 0x0000000000017941 */ /* 0x000fea0003800000 */
.L_x_3425:
        /* <DEDUP_REMOVED lines=13> */
.L_x_3428:
[----:B------:R-:W-:Y:S05]  /*2b80*/  BSYNC B1 ;  /* 0x0000000000017941 */ /* 0x000fea0003800000 */
.L_x_3427:
        /* <DEDUP_REMOVED lines=8> */
.L_x_3430:
[----:B------:R-:W-:Y:S05]  /*2c10*/  BSYNC B1 ;  /* 0x0000000000017941 */ /* 0x000fea0003800000 */
.L_x_3429:
        /* <DEDUP_REMOVED lines=13> */
.L_x_3432:
[----:B------:R-:W-:Y:S05]  /*2cf0*/  BSYNC B1 ;  /* 0x0000000000017941 */ /* 0x000fea0003800000 */
.L_x_3431:
[----:B------:R-:W-:Y:S01]  /*2d00*/  ISETP.NE.U32.AND P0, PT, RZ, c[0x0][0x258], PT ;  /* 0x00009600ff007a0c */ /* 0x000fe20003f05070 */
[----:B------:R-:W-:Y:S01]  /*2d10*/  BSSY B1, `(.L_x_3433) ;  /* 0x000000b000017945 */ /* 0x000fe20003800000 */
[----:B------:R-:W-:Y:S02]  /*2d20*/  @P6 MOV R3, 0x10 ;  /* 0x0000001000036802 */ /* 0x000fe40000000f00 */
        /* <DEDUP_REMOVED lines=9> */
.L_x_3434:
[----:B------:R-:W-:Y:S05]  /*2dc0*/  BSYNC B1 ;  /* 0x0000000000017941 */ /* 0x000fea0003800000 */
.L_x_3433:
        /* <DEDUP_REMOVED lines=18> */
.L_x_3436:
[----:B------:R-:W-:Y:S05]  /*2ef0*/  BSYNC B1 ;  /* 0x0000000000017941 */ /* 0x000fea0003800000 */
.L_x_3435:
        /* <DEDUP_REMOVED lines=9> */
.L_x_3418:
[----:B------:R-:W-:Y:S05]  /*2f90*/  BSYNC B0 ;  /* 0x0000000000007941 */ /* 0x000fea0003800000 */
.L_x_3417:
[----:B------:R-:W-:Y:S02]  /*2fa0*/  IADD3 R0, R0, c[0x0][0x160], RZ ;  /* 0x0000580000007a10 */ /* 0x000fe40007ffe0ff */
[----:B------:R-:W-:Y:S02]  /*2fb0*/  LOP3.LUT P4, RZ, R88, 0xff, RZ, 0xc0, !PT ;  /* 0x000000ff58ff7812 */ /* 0x000fe4000788c0ff */
[----:B------:R-:W-:Y:S02]  /*2fc0*/  ISETP.GE.AND P0, PT, R0, c[0x0][0x164], PT ;  /* 0x0000590000007a0c */ /* 0x000fe40003f06270 */
[----:B------:R-:W-:-:S11]  /*2fd0*/  SEL R88, RZ, 0x1, P4 ;  /* 0x00000001ff587807 */ /* 0x000fd60002000000 */
[----:B0----5:R-:W-:Y:S01]  /*2fe0*/  @P0 CALL.REL.NOINC `(.L_x_3359) ;  /* 0x0000001000000944 */ /* 0x021fe20003c00000 */
[----:B------:R-:W-:Y:S05]  /*2ff0*/  BRA `(.L_x_3437) ;  /* 0xffffd36000007947 */ /* 0x000fea000383ffff */
.L_x_3359:
[----:B-1----:R-:W0:Y:S01]  /*3000*/  S2UR UR6, SR_CTAID.X ;  /* 0x00000000000679c3 */ /* 0x002e220000002500 */
        /* <DEDUP_REMOVED lines=30> */
.L_x_3371:
[----:B------:R-:W-:Y:S01]  /*31f0*/  HFMA2.MMA R87, -RZ, RZ, 0, 1.847743988037109375e-06 ;  /* 0x0000001fff577435 */ /* 0x000fe200000001ff */
[----:B------:R-:W-:Y:S01]  /*3200*/  MOV R83, R133 ;  /* 0x0000008500537202 */ /* 0x000fe20000000f00 */
[----:B------:R-:W-:Y:S01]  /*3210*/  IMAD.MOV.U32 R130, RZ, RZ, 0x10 ;  /* 0x00000010ff827424 */ /* 0x000fe200078e00ff */
[----:B------:R-:W-:Y:S01]  /*3220*/  MOV R2, 0x3250 ;  /* 0x0000325000027802 */ /* 0x000fe20000000f00 */
[----:B------:R-:W-:-:S02]  /*3230*/  IMAD.MOV.U32 R132, RZ, RZ, -0x1 ;  /* 0xffffffffff847424 */ /* 0x000fc400078e00ff */
[----:B-----5:R-:W-:Y:S05]  /*3240*/  CALL.REL.NOINC `($__internal_97_$__cuda_sm70_shflsync_down_p) ;  /* 0x0000046000007944 */ /* 0x020fea0003c00000 */
[----:B-1----:R-:W-:Y:S01]  /*3250*/  MOV R82, R83 ;  /* 0x0000005300527202 */ /* 0x002fe20000000f00 */
[----:B0-----:R-:W-:Y:S05]  /*3260*/  BRA `(.L_x_3438) ;  /* 0xffffdfb000007947 */ /* 0x001fea000383ffff */
.L_x_3372:
[----:B------:R-:W-:Y:S01]  /*3270*/  HFMA2.MMA R130, -RZ, RZ, 0, 9.5367431640625e-07 ;  /* 0x00000010ff827435 */ /* 0x000fe200000001ff */
[----:B------:R-:W-:Y:S01]  /*3280*/  IMAD.MOV.U32 R83, RZ, RZ, R136 ;  /* 0x000000ffff537224 */ /* 0x000fe200078e0088 */
[----:B------:R-:W-:Y:S01]  /*3290*/  MOV R132, 0xffffffff ;  /* 0xffffffff00847802 */ /* 0x000fe20000000f00 */
[----:B------:R-:W-:Y:S01]  /*32a0*/  IMAD.MOV.U32 R87, RZ, RZ, 0x1f ;  /* 0x0000001fff577424 */ /* 0x000fe200078e00ff */
[----:B------:R-:W-:-:S02]  /*32b0*/  MOV R2, 0x32d0 ;  /* 0x000032d000027802 */ /* 0x000fc40000000f00 */
[----:B01---5:R-:W-:Y:S05]  /*32c0*/  CALL.REL.NOINC `($__internal_97_$__cuda_sm70_shflsync_down_p) ;  /* 0x000003e000007944 */ /* 0x023fea0003c00000 */
[----:B------:R-:W-:Y:S01]  /*32d0*/  FADD.FTZ R82, R82, R133 ;  /* 0x0000008552527221 */ /* 0x000fe20000010000 */
[----:B0-----:R-:W-:Y:S01]  /*32e0*/  HFMA2.MMA R87, -RZ, RZ, 0, 1.847743988037109375e-06 ;  /* 0x0000001fff577435 */ /* 0x001fe200000001ff */
[----:B-1----:R-:W-:Y:S01]  /*32f0*/  FADD.FTZ R136, R136, R83 ;  /* 0x0000005388887221 */ /* 0x002fe20000010000 */
[----:B------:R-:W-:Y:S01]  /*3300*/  MOV R2, 0x3350 ;  /* 0x0000335000027802 */ /* 0x000fe20000000f00 */
[----:B------:R-:W-:Y:S01]  /*3310*/  IMAD.MOV.U32 R130, RZ, RZ, 0x8 ;  /* 0x00000008ff827424 */ /* 0x000fe200078e00ff */
[----:B------:R-:W-:Y:S01]  /*3320*/  MOV R83, R82 ;  /* 0x0000005200537202 */ /* 0x000fe20000000f00 */
[----:B------:R-:W-:-:S02]  /*3330*/  IMAD.MOV.U32 R132, RZ, RZ, -0x1 ;  /* 0xffffffffff847424 */ /* 0x000fc400078e00ff */
[----:B------:R-:W-:Y:S05]  /*3340*/  CALL.REL.NOINC `($__internal_97_$__cuda_sm70_shflsync_down_p) ;  /* 0x0000036000007944 */ /* 0x000fea0003c00000 */
[----:B0-----:R-:W-:Y:S01]  /*3350*/  HFMA2.MMA R87, -RZ, RZ, 0, 1.847743988037109375e-06 ;  /* 0x0000001fff577435 */ /* 0x001fe200000001ff */
[----:B-1----:R-:W-:Y:S01]  /*3360*/  IMAD.MOV.U32 R81, RZ, RZ, R83 ;  /* 0x000000ffff517224 */ /* 0x002fe200078e0053 */
[----:B------:R-:W-:Y:S01]  /*3370*/  MOV R83, R136 ;  /* 0x0000008800537202 */ /* 0x000fe20000000f00 */
[----:B------:R-:W-:Y:S01]  /*3380*/  IMAD.MOV.U32 R130, RZ, RZ, 0x8 ;  /* 0x00000008ff827424 */ /* 0x000fe200078e00ff */
[----:B------:R-:W-:Y:S01]  /*3390*/  MOV R2, 0x33c0 ;  /* 0x000033c000027802 */ /* 0x000fe20000000f00 */
[----:B------:R-:W-:-:S02]  /*33a0*/  IMAD.MOV.U32 R132, RZ, RZ, -0x1 ;  /* 0xffffffffff847424 */ /* 0x000fc400078e00ff */
[----:B------:R-:W-:Y:S05]  /*33b0*/  CALL.REL.NOINC `($__internal_97_$__cuda_sm70_shflsync_down_p) ;  /* 0x000002f000007944 */ /* 0x000fea0003c00000 */
[----:B------:R-:W-:Y:S01]  /*33c0*/  FADD.FTZ R82, R81, R82 ;  /* 0x0000005251527221 */ /* 0x000fe20000010000 */
[----:B0-----:R-:W-:Y:S01]  /*33d0*/  MOV R130, 0x4 ;  /* 0x0000000400827802 */ /* 0x001fe20000000f00 */
[----:B-1----:R-:W-:Y:S01]  /*33e0*/  FADD.FTZ R136, R136, R83 ;  /* 0x0000005388887221 */ /* 0x002fe20000010000 */
[----:B------:R-:W-:Y:S01]  /*33f0*/  MOV R132, 0xffffffff ;  /* 0xffffffff00847802 */ /* 0x000fe20000000f00 */
[----:B------:R-:W-:Y:S01]  /*3400*/  IMAD.MOV.U32 R87, RZ, RZ, 0x1f ;  /* 0x0000001fff577424 */ /* 0x000fe200078e00ff */
[----:B------:R-:W-:Y:S01]  /*3410*/  MOV R2, 0x3440 ;  /* 0x0000344000027802 */ /* 0x000fe20000000f00 */
[----:B------:R-:W-:-:S02]  /*3420*/  IMAD.MOV.U32 R83, RZ, RZ, R82 ;  /* 0x000000ffff537224 */ /* 0x000fc400078e0052 */
[----:B------:R-:W-:Y:S05]  /*3430*/  CALL.REL.NOINC `($__internal_97_$__cuda_sm70_shflsync_down_p) ;  /* 0x0000027000007944 */ /* 0x000fea0003c00000 */
[----:B0-----:R-:W-:Y:S01]  /*3440*/  HFMA2.MMA R130, -RZ, RZ, 0, 2.384185791015625e-07 ;  /* 0x00000004ff827435 */ /* 0x001fe200000001ff */
[----:B-1----:R-:W-:Y:S01]  /*3450*/  MOV R81, R83 ;  /* 0x0000005300517202 */ /* 0x002fe20000000f00 */
[----:B------:R-:W-:Y:S01]  /*3460*/  IMAD.MOV.U32 R83, RZ, RZ, R136 ;  /* 0x000000ffff537224 */ /* 0x000fe200078e0088 */
[----:B------:R-:W-:Y:S01]  /*3470*/  MOV R132, 0xffffffff ;  /* 0xffffffff00847802 */ /* 0x000fe20000000f00 */
[----:B------:R-:W-:Y:S01]  /*3480*/  IMAD.MOV.U32 R87, RZ, RZ, 0x1f ;  /* 0x0000001fff577424 */ /* 0x000fe200078e00ff */
[----:B------:R-:W-:-:S02]  /*3490*/  MOV R2, 0x34b0 ;  /* 0x000034b000027802 */ /* 0x000fc40000000f00 */
[----:B------:R-:W-:Y:S05]  /*34a0*/  CALL.REL.NOINC `($__internal_97_$__cuda_sm70_shflsync_down_p) ;  /* 0x0000020000007944 */ /* 0x000fea0003c00000 */
        /* <DEDUP_REMOVED lines=23> */
[----:B0-----:R-:W-:Y:S01]  /*3620*/  HFMA2.MMA R130, -RZ, RZ, 0, 5.9604644775390625e-08 ;  /* 0x00000001ff827435 */ /* 0x001fe200000001ff */
[----:B-1----:R-:W-:Y:S01]  /*3630*/  MOV R85, R83 ;  /* 0x0000005300557202 */ /* 0x002fe20000000f00 */
[----:B------:R-:W-:Y:S01]  /*3640*/  IMAD.MOV.U32 R83, RZ, RZ, R86 ;  /* 0x000000ffff537224 */ /* 0x000fe200078e0056 */
[----:B------:R-:W-:Y:S01]  /*3650*/  MOV R132, 0xffffffff ;  /* 0xffffffff00847802 */ /* 0x000fe20000000f00 */
[----:B------:R-:W-:Y:S01]  /*3660*/  IMAD.MOV.U32 R87, RZ, RZ, 0x1f ;  /* 0x0000001fff577424 */ /* 0x000fe200078e00ff */
[----:B------:R-:W-:-:S02]  /*3670*/  MOV R2, 0x3690 ;  /* 0x0000369000027802 */ /* 0x000fc40000000f00 */
[----:B------:R-:W-:Y:S05]  /*3680*/  CALL.REL.NOINC `($__internal_97_$__cuda_sm70_shflsync_down_p) ;  /* 0x0000002000007944 */ /* 0x000fea0003c00000 */
[----:B-1----:R-:W-:Y:S01]  /*3690*/  IMAD.MOV.U32 R3, RZ, RZ, R83 ;  /* 0x000000ffff037224 */ /* 0x002fe200078e0053 */
[----:B0-----:R-:W-:Y:S05]  /*36a0*/  BRA `(.L_x_3439) ;  /* 0xffffdc9000007947 */ /* 0x001fea000383ffff */
        .weak           $__internal_97_$__cuda_sm70_shflsync_down_p
        .type           $__internal_97_$__cuda_sm70_shflsync_down_p,@function
        .size           $__internal_97_$__cuda_sm70_shflsync_down_p,(.L_x_6746 - $__internal_97_$__cuda_sm70_shflsync_down_p)
$__internal_97_$__cuda_sm70_shflsync_down_p:
[----:B------:R-:W-:Y:S01]  /*36b0*/  HFMA2.MMA R3, -RZ, RZ, 0, 0 ;  /* 0x00000000ff037435 */ /* 0x000fe200000001ff */
[----:B------:R-:W-:Y:S04]  /*36c0*/  WARPSYNC R132 ;  /* 0x0000008400007348 */ /* 0x000fe80003800000 */
[----:B------:R0:W1:Y:S01]  /*36d0*/  SHFL.DOWN PT, R83, R83, R130, R87 ;  /* 0x0800008253537389 */ /* 0x00006200000e0057 */
[----:B------:R-:W-:Y:S05]  /*36e0*/  RET.REL.NODEC R2 `(_ZN10layer_norm13ln_bwd_kernelINS_13Kernel_traitsIf13__nv_bfloat16fS2_fjLj1536ELj1ELj1ELj4ELj8ENS_18Kernel_traits_baseILj1536EfS2_fS2_fjLj128EEEEELb1ELb1ELb1ELb0EEEvNS_9BwdParamsE) ;  /* 0xffffc91002007950 */ /* 0x000fea0003c3ffff */
.L_x_3440:
        /* <DEDUP_REMOVED lines=9> */
.L_x_6746:


//--------------------- .text._ZN10layer_norm22ln_bwd_finalize_kernelINS_22Kernel_traits_finalizeILj1536Ef13__nv_bfloat16fS2_fjLb1ELj1024ELj4ENS_18Kernel_traits_baseILj1536EfS2_fS2_fjLj1024EEEEELb1ELb1EEEvNS_9BwdParamsE --------------------------
	.section	.text._ZN10layer_norm22ln_bwd_finalize_kernelINS_22Kernel_traits_finalizeILj1536Ef13__nv_bfloat16fS2_fjLb1ELj1024ELj4ENS_18Kernel_traits_baseILj1536EfS2_fS2_fjLj1024EEEEELb1ELb1EEEvNS_9BwdParamsE,"ax",@progbits
	.sectioninfo	@"SHI_REGISTERS=32"
	.align	128
        .global         _ZN10layer_norm22ln_bwd_finalize_kernelINS_22Kernel_traits_finalizeILj1536Ef13__nv_bfloat16fS2_fjLb1ELj1024ELj4ENS_18Kernel_traits_baseILj1536EfS2_fS2_fjLj1024EEEEELb1ELb1EEEvNS_9BwdParamsE
        .type           _ZN10layer_norm22ln_bwd_finalize_kernelINS_22Kernel_traits_finalizeILj1536Ef13__nv_bfloat16fS2_fjLb1ELj1024ELj4ENS_18Kernel_traits_baseILj1536EfS2_fS2_fjLj1024EEEEELb1ELb1EEEvNS_9BwdParamsE,@function
        .size           _ZN10layer_norm22ln_bwd_finalize_kernelINS_22Kernel_traits_finalizeILj1536Ef13__nv_bfloat16fS2_fjLb1ELj1024ELj4ENS_18Kernel_traits_baseILj1536EfS2_fS2_fjLj1024EEEEELb1ELb1EEEvNS_9BwdParamsE,(.L_x_6747 - _ZN10layer_norm22ln_bwd_finalize_kernelINS_22Kernel_traits_finalizeILj1536Ef13__nv_bfloat16fS2_fjLb1ELj1024ELj4ENS_18Kernel_traits_baseILj1536EfS2_fS2_fjLj1024EEEEELb1ELb1EEEvNS_9BwdParamsE)
        .other          _ZN10layer_norm22ln_bwd_finalize_kernelINS_22Kernel_traits_finalizeILj1536Ef13__nv_bfloat16fS2_fjLb1ELj1024ELj4ENS_18Kernel_traits_baseILj1536EfS2_fS2_fjLj1024EEEEELb1ELb1EEEvNS_9BwdParamsE,@"STO_CUDA_ENTRY STV_DEFAULT"
_ZN10layer_norm22ln_bwd_finalize_kernelINS_22Kernel_traits_finalizeILj1536Ef13__nv_bfloat16fS2_fjLb1ELj1024ELj4ENS_18Kernel_traits_baseILj1536EfS2_fS2_fjLj1024EEEEELb1ELb1EEEvNS_9BwdParamsE:
.text._ZN10layer_norm22ln_bwd_finalize_kernelINS_22Kernel_traits_finalizeILj1536Ef13__nv_bfloat16fS2_fjLb1ELj1024ELj4ENS_18Kernel_traits_baseILj1536EfS2_fS2_fjLj1024EEEEELb1ELb1EEEvNS_9BwdParamsE:
        /* <DEDUP_REMOVED lines=19> */
.L_x_3453:
        /* <DEDUP_REMOVED lines=32> */
.L_x_3445:
        /* <DEDUP_REMOVED lines=47> */
.L_x_3444:
[----:B------:R-:W-:Y:S05]  /*0620*/  BSYNC B1 ;  /* 0x0000000000017941 */ /* 0x000fea0003800000 */
.L_x_3443:
        /* <DEDUP_REMOVED lines=29> */
.L_x_3447:
[----:B------:R-:W-:Y:S05]  /*0800*/  BSYNC B1 ;  /* 0x0000000000017941 */ /* 0x000fea0003800000 */
.L_x_3446:
        /* <DEDUP_REMOVED lines=13> */
.L_x_3442:
[----:B------:R-:W-:Y:S05]  /*08e0*/  BSYNC B0 ;  /* 0x0000000000007941 */ /* 0x000fea0003800000 */
.L_x_3441:
        /* <DEDUP_REMOVED lines=12> */
.L_x_3454:
        /* <DEDUP_REMOVED lines=27> */
.L_x_3455:
        /* <DEDUP_REMOVED lines=9> */
.L_x_3448:
        /* <DEDUP_REMOVED lines=16> */
.L_x_3452:
[----:B------:R-:W-:Y:S05]  /*0cf0*/  BSYNC B0 ;  /* 0x0000000000007941 */ /* 0x000fea0003800000 */
.L_x_3451:
[C---:B------:R-:W-:Y:S02]  /*0d00*/  ISETP.GT.U32.AND P1, PT, R4.reuse, -0x601, PT ;  /* 0xfffff9ff0400780c */ /* 0x040fe40003f24070 */
[----:B------:R-:W-:-:S02]  /*0d10*/  IADD3 R4, R4, 0x600, RZ ;  /* 0x0000060004047810 */ /* 0x000fc40007ffe0ff */
[----:B------:R-:W-:-:S09]  /*0d20*/  IADD3 R5, R5, 0x300, RZ ;  /* 0x0000030005057810 */ /* 0x000fd20007ffe0ff */
[----:B012---:R-:W-:Y:S05]  /*0d30*/  @P1 BRA `(.L_x_3453) ;  /* 0xfffff3f000001947 */ /* 0x007fea000383ffff */
[----:B------:R-:W-:Y:S05]  /*0d40*/  EXIT ;  /* 0x000000000000794d */ /* 0x000fea0003800000 */
.L_x_3449:
[----:B------:R-:W-:Y:S01]  /*0d50*/  HFMA2.MMA R14, -RZ, RZ, 0, 1.847743988037109375e-06 ;  /* 0x0000001fff0e7435 */ /* 0x000fe200000001ff */
[----:B---3--:R-:W-:Y:S01]  /*0d60*/  IMAD.MOV.U32 R18, RZ, RZ, R10 ;  /* 0x000000ffff127224 */ /* 0x008fe200078e000a */
[----:B------:R-:W-:Y:S01]  /*0d70*/  MOV R17, 0x1 ;  /* 0x0000000100117802 */ /* 0x000fe20000000f00 */
[----:B------:R-:W-:Y:S01]  /*0d80*/  IMAD.MOV.U32 R19, RZ, RZ, -0x1 ;  /* 0xffffffffff137424 */ /* 0x000fe200078e00ff */
[----:B------:R-:W-:Y:S02]  /*0d90*/  MOV R8, 0xdb0 ;  /* 0x00000db000087802 */ /* 0x000fe40000000f00 */
[----:B012---:R-:W-:Y:S05]  /*0da0*/  CALL.REL.NOINC `($__internal_98_$__cuda_sm70_shflsync_bfly_p) ;  /* 0x0000059000007944 */ /* 0x007fea0003c00000 */
[----:B01----:R-:W-:Y:S05]  /*0db0*/  BRA `(.L_x_3454) ;  /* 0xfffffbf000007947 */ /* 0x003fea000383ffff */
.L_x_3450:
[----:B------:R-:W-:Y:S01]  /*0dc0*/  HFMA2.MMA R14, -RZ, RZ, 0, 1.847743988037109375e-06 ;  /* 0x0000001fff0e7435 */ /* 0x000fe200000001ff */
[----:B------:R-:W-:Y:S01]  /*0dd0*/  MOV R17, 0x2 ;  /* 0x0000000200117802 */ /* 0x000fe20000000f00 */
[----:B------:R-:W-:Y:S01]  /*0de0*/  IMAD.MOV.U32 R19, RZ, RZ, -0x1 ;  /* 0xffffffffff137424 */ /* 0x000fe200078e00ff */
[----:B------:R-:W-:-:S03]  /*0df0*/  MOV R8, 0xe10 ;  /* 0x00000e1000087802 */ /* 0x000fc60000000f00 */
[----:B0123--:R-:W-:Y:S05]  /*0e00*/  CALL.REL.NOINC `($__internal_98_$__cuda_sm70_shflsync_bfly_p) ;  /* 0x0000053000007944 */ /* 0x00ffea0003c00000 */
[----:B01----:R-:W-:Y:S01]  /*0e10*/  FADD.FTZ R18, R18, R14 ;  /* 0x0000000e12127221 */ /* 0x003fe20000010000 */
[----:B------:R-:W-:Y:S01]  /*0e20*/  HFMA2.MMA R14, -RZ, RZ, 0, 1.847743988037109375e-06 ;  /* 0x0000001fff0e7435 */ /* 0x000fe200000001ff */
[----:B------:R-:W-:Y:S01]  /*0e30*/  MOV R17, 0x4 ;  /* 0x0000000400117802 */ /* 0x000fe20000000f00 */
[----:B------:R-:W-:Y:S01]  /*0e40*/  IMAD.MOV.U32 R19, RZ, RZ, -0x1 ;  /* 0xffffffffff137424 */ /* 0x000fe200078e00ff */
[----:B------:R-:W-:-:S03]  /*0e50*/  MOV R8, 0xe70 ;  /* 0x00000e7000087802 */ /* 0x000fc60000000f00 */
[----:B------:R-:W-:Y:S05]  /*0e60*/  CALL.REL.NOINC `($__internal_98_$__cuda_sm70_shflsync_bfly_p) ;  /* 0x000004d000007944 */ /* 0x000fea0003c00000 */
[----:B01----:R-:W-:Y:S01]  /*0e70*/  FADD.FTZ R18, R18, R14 ;  /* 0x0000000e12127221 */ /* 0x003fe20000010000 */
[----:B------:R-:W-:Y:S01]  /*0e80*/  HFMA2.MMA R14, -RZ, RZ, 0, 1.847743988037109375e-06 ;  /* 0x0000001fff0e7435 */ /* 0x000fe200000001ff */
[----:B------:R-:W-:-:S02]  /*0e90*/  MOV R17, 0x8 ;  /* 0x0000000800117802 */ /* 0x000fc40000000f00 */
[----:B------:R-:W-:Y:S02]  /*0ea0*/  MOV R19, 0xffffffff ;  /* 0xffffffff00137802 */ /* 0x000fe40000000f00 */
[----:B------:R-:W-:Y:S02]  /*0eb0*/  MOV R8, 0xed0 ;  /* 0x00000ed000087802 */ /* 0x000fe40000000f00 */
[----:B------:R-:W-:Y:S05]  /*0ec0*/  CALL.REL.NOINC `($__internal_98_$__cuda_sm70_shflsync_bfly_p) ;  /* 0x0000047000007944 */ /* 0x000fea0003c00000 */
[----:B-1----:R-:W-:Y:S01]  /*0ed0*/  FADD.FTZ R10, R18, R14 ;  /* 0x0000000e120a7221 */ /* 0x002fe20000010000 */
[----:B------:R-:W-:Y:S01]  /*0ee0*/  HFMA2.MMA R14, -RZ, RZ, 0, 1.847743988037109375e-06 ;  /* 0x0000001fff0e7435 */ /* 0x000fe200000001ff */
[----:B0-----:R-:W-:Y:S01]  /*0ef0*/  IMAD.MOV.U32 R17, RZ, RZ, 0x10 ;  /* 0x00000010ff117424 */ /* 0x001fe200078e00ff */
[----:B------:R-:W-:Y:S02]  /*0f00*/  MOV R19, 0xffffffff ;  /* 0xffffffff00137802 */ /* 0x000fe40000000f00 */
[----:B------:R-:W-:Y:S02]  /*0f10*/  MOV R18, R10 ;  /* 0x0000000a00127202 */ /* 0x000fe40000000f00 */
[----:B------:R-:W-:Y:S02]  /*0f20*/  MOV R8, 0xf40 ;  /* 0x00000f4000087802 */ /* 0x000fe40000000f00 */
[----:B------:R-:W-:Y:S05]  /*0f30*/  CALL.REL.NOINC `($__internal_98_$__cuda_sm70_shflsync_bfly_p) ;  /* 0x0000040000007944 */ /* 0x000fea0003c00000 */
[----:B0-----:R-:W-:Y:S01]  /*0f40*/  HFMA2.MMA R17, -RZ, RZ, 0, 5.9604644775390625e-08 ;  /* 0x00000001ff117435 */ /* 0x001fe200000001ff */
[----:B-1----:R-:W-:Y:S01]  /*0f50*/  IMAD.MOV.U32 R13, RZ, RZ, R14 ;  /* 0x000000ffff0d7224 */ /* 0x002fe200078e000e */
[----:B------:R-:W-:Y:S01]  /*0f60*/  MOV R18, R15 ;  /* 0x0000000f00127202 */ /* 0x000fe20000000f00 */
[----:B------:R-:W-:Y:S01]  /*0f70*/  IMAD.MOV.U32 R19, RZ, RZ, -0x1 ;  /* 0xffffffffff137424 */ /* 0x000fe200078e00ff */
[----:B------:R-:W-:-:S02]  /*0f80*/  MOV R14, 0x1f ;  /* 0x0000001f000e7802 */ /* 0x000fc40000000f00 */
[----:B------:R-:W-:Y:S02]  /*0f90*/  MOV R8, 0xfb0 ;  /* 0x00000fb000087802 */ /* 0x000fe40000000f00 */
[----:B------:R-:W-:Y:S05]  /*0fa0*/  CALL.REL.NOINC `($__internal_98_$__cuda_sm70_shflsync_bfly_p) ;  /* 0x0000039000007944 */ /* 0x000fea0003c00000 */
[----:B0-----:R-:W-:Y:S01]  /*0fb0*/  HFMA2.MMA R17, -RZ, RZ, 0, 1.1920928955078125e-07 ;  /* 0x00000002ff117435 */ /* 0x001fe200000001ff */
[----:B-1----:R-:W-:Y:S01]  /*0fc0*/  FADD.FTZ R18, R15, R14 ;  /* 0x0000000e0f127221 */ /* 0x002fe20000010000 */
[----:B------:R-:W-:Y:S02]  /*0fd0*/  MOV R14, 0x1f ;  /* 0x0000001f000e7802 */ /* 0x000fe40000000f00 */
[----:B------:R-:W-:Y:S02]  /*0fe0*/  MOV R19, 0xffffffff ;  /* 0xffffffff00137802 */ /* 0x000fe40000000f00 */
[----:B------:R-:W-:Y:S02]  /*0ff0*/  MOV R8, 0x1010 ;  /* 0x0000101000087802 */ /* 0x000fe40000000f00 */
[----:B------:R-:W-:Y:S05]  /*1000*/  CALL.REL.NOINC `($__internal_98_$__cuda_sm70_shflsync_bfly_p) ;  /* 0x0000033000007944 */ /* 0x000fea0003c00000 */
[----:B01----:R-:W-:Y:S01]  /*1010*/  FADD.FTZ R18, R18, R14 ;  /* 0x0000000e12127221 */ /* 0x003fe20000010000 */
[----:B------:R-:W-:Y:S01]  /*1020*/  HFMA2.MMA R14, -RZ, RZ, 0, 1.847743988037109375e-06 ;  /* 0x0000001fff0e7435 */ /* 0x000fe200000001ff */
[----:B------:R-:W-:Y:S01]  /*1030*/  IMAD.MOV.U32 R17, RZ, RZ, 0x4 ;  /* 0x00000004ff117424 */ /* 0x000fe200078e00ff */
[----:B------:R-:W-:Y:S02]  /*1040*/  MOV R19, 0xffffffff ;  /* 0xffffffff00137802 */ /* 0x000fe40000000f00 */
[----:B------:R-:W-:-:S02]  /*1050*/  MOV R8, 0x1070 ;  /* 0x0000107000087802 */ /* 0x000fc40000000f00 */
[----:B------:R-:W-:Y:S05]  /*1060*/  CALL.REL.NOINC `($__internal_98_$__cuda_sm70_shflsync_bfly_p) ;  /* 0x000002d000007944 */ /* 0x000fea0003c00000 */
[----:B0-----:R-:W-:Y:S01]  /*1070*/  HFMA2.MMA R17, -RZ, RZ, 0, 4.76837158203125e-07 ;  /* 0x00000008ff117435 */ /* 0x001fe200000001ff */
[----:B-1----:R-:W-:Y:S01]  /*1080*/  FADD.FTZ R18, R18, R14 ;  /* 0x0000000e12127221 */ /* 0x002fe20000010000 */
[----:B------:R-:W-:Y:S01]  /*1090*/  MOV R19, 0xffffffff ;  /* 0xffffffff00137802 */ /* 0x000fe20000000f00 */
[----:B------:R-:W-:Y:S01]  /*10a0*/  IMAD.MOV.U32 R14, RZ, RZ, 0x1f ;  /* 0x0000001fff0e7424 */ /* 0x000fe200078e00ff */
[----:B------:R-:W-:-:S02]  /*10b0*/  MOV R8, 0x10d0 ;  /* 0x000010d000087802 */ /* 0x000fc40000000f00 */
[----:B------:R-:W-:Y:S05]  /*10c0*/  CALL.REL.NOINC `($__internal_98_$__cuda_sm70_shflsync_bfly_p) ;  /* 0x0000027000007944 */ /* 0x000fea0003c00000 */
[----:B-1----:R-:W-:Y:S01]  /*10d0*/  FADD.FTZ R12, R18, R14 ;  /* 0x0000000e120c7221 */ /* 0x002fe20000010000 */
[----:B0-----:R-:W-:Y:S01]  /*10e0*/  HFMA2.MMA R17, -RZ, RZ, 0, 9.5367431640625e-07 ;  /* 0x00000010ff117435 */ /* 0x001fe200000001ff */
[----:B------:R-:W-:Y:S01]  /*10f0*/  MOV R14, 0x1f ;  /* 0x0000001f000e7802 */ /* 0x000fe20000000f00 */
[----:B------:R-:W-:Y:S01]  /*1100*/  IMAD.MOV.U32 R19, RZ, RZ, -0x1 ;  /* 0xffffffffff137424 */ /* 0x000fe200078e00ff */
[----:B------:R-:W-:-:S02]  /*1110*/  MOV R8, 0x1140 ;  /* 0x0000114000087802 */ /* 0x000fc40000000f00 */
[----:B------:R-:W-:Y:S02]  /*1120*/  MOV R18, R12 ;  /* 0x0000000c00127202 */ /* 0x000fe40000000f00 */
[----:B------:R-:W-:Y:S05]  /*1130*/  CALL.REL.NOINC `($__internal_98_$__cuda_sm70_shflsync_bfly_p) ;  /* 0x0000020000007944 */ /* 0x000fea0003c00000 */
[----:B-1----:R-:W-:Y:S01]  /*1140*/  MOV R15, R14 ;  /* 0x0000000e000f7202 */ /* 0x002fe20000000f00 */
[----:B------:R-:W-:Y:S01]  /*1150*/  HFMA2.MMA R14, -RZ, RZ, 0, 1.847743988037109375e-06 ;  /* 0x0000001fff0e7435 */ /* 0x000fe200000001ff */
[----:B0-----:R-:W-:Y:S01]  /*1160*/  MOV R18, R11 ;  /* 0x0000000b00127202 */ /* 0x001fe20000000f00 */
[----:B------:R-:W-:Y:S01]  /*1170*/  IMAD.MOV.U32 R17, RZ, RZ, 0x1 ;  /* 0x00000001ff117424 */ /* 0x000fe200078e00ff */
[----:B------:R-:W-:Y:S02]  /*1180*/  MOV R19, 0xffffffff ;  /* 0xffffffff00137802 */ /* 0x000fe40000000f00 */
[----:B------:R-:W-:Y:S02]  /*1190*/  MOV R8, 0x11b0 ;  /* 0x000011b000087802 */ /* 0x000fe40000000f00 */
[----:B------:R-:W-:Y:S05]  /*11a0*/  CALL.REL.NOINC `($__internal_98_$__cuda_sm70_shflsync_bfly_p) ;  /* 0x0000019000007944 */ /* 0x000fea0003c00000 */
[----:B0-----:R-:W-:Y:S01]  /*11b0*/  HFMA2.MMA R17, -RZ, RZ, 0, 1.1920928955078125e-07 ;  /* 0x00000002ff117435 */ /* 0x001fe200000001ff */
[----:B-1----:R-:W-:Y:S01]  /*11c0*/  FADD.FTZ R18, R11, R14 ;  /* 0x0000000e0b127221 */ /* 0x002fe20000010000 */
[----:B------:R-:W-:Y:S01]  /*11d0*/  MOV R19, 0xffffffff ;  /* 0xffffffff00137802 */ /* 0x000fe20000000f00 */
[----:B------:R-:W-:Y:S01]  /*11e0*/  IMAD.MOV.U32 R14, RZ, RZ, 0x1f ;  /* 0x0000001fff0e7424 */ /* 0x000fe200078e00ff */
[----:B------:R-:W-:-:S02]  /*11f0*/  MOV R8, 0x1210 ;  /* 0x0000121000087802 */ /* 0x000fc40000000f00 */
[----:B------:R-:W-:Y:S05]  /*1200*/  CALL.REL.NOINC `($__internal_98_$__cuda_sm70_shflsync_bfly_p) ;  /* 0x0000013000007944 */ /* 0x000fea0003c00000 */
[----:B0-----:R-:W-:Y:S01]  /*1210*/  HFMA2.MMA R17, -RZ, RZ, 0, 2.384185791015625e-07 ;  /* 0x00000004ff117435 */ /* 0x001fe200000001ff */
[----:B-1----:R-:W-:Y:S01]  /*1220*/  FADD.FTZ R18, R18, R14 ;  /* 0x0000000e12127221 */ /* 0x002fe20000010000 */
[----:B------:R-:W-:Y:S01]  /*1230*/  MOV R14, 0x1f ;  /* 0x0000001f000e7802 */ /* 0x000fe20000000f00 */
[----:B------:R-:W-:Y:S01]  /*1240*/  IMAD.MOV.U32 R19, RZ, RZ, -0x1 ;  /* 0xffffffffff137424 */ /* 0x000fe200078e00ff */
[----:B------:R-:W-:-:S02]  /*1250*/  MOV R8, 0x1270 ;  /* 0x0000127000087802 */ /* 0x000fc40000000f00 */
[----:B------:R-:W-:Y:S05]  /*1260*/  CALL.REL.NOINC `($__internal_98_$__cuda_sm70_shflsync_bfly_p) ;  /* 0x000000d000007944 */ /* 0x000fea0003c00000 */
[----:B0-----:R-:W-:Y:S01]  /*1270*/  HFMA2.MMA R17, -RZ, RZ, 0, 4.76837158203125e-07 ;  /* 0x00000008ff117435 */ /* 0x001fe200000001ff */
[----:B-1----:R-:W-:Y:S01]  /*1280*/  FADD.FTZ R18, R18, R14 ;  /* 0x0000000e12127221 */ /* 0x002fe20000010000 */
[----:B------:R-:W-:-:S02]  /*1290*/  MOV R14, 0x1f ;  /* 0x0000001f000e7802 */ /* 0x000fc40000000f00 */
[----:B------:R-:W-:Y:S02]  /*12a0*/  MOV R19, 0xffffffff ;  /* 0xffffffff00137802 */ /* 0x000fe40000000f00 */
[----:B------:R-:W-:Y:S02]  /*12b0*/  MOV R8, 0x12d0 ;  /* 0x000012d000087802 */ /* 0x000fe40000000f00 */
[----:B------:R-:W-:Y:S05]  /*12c0*/  CALL.REL.NOINC `($__internal_98_$__cuda_sm70_shflsync_bfly_p) ;  /* 0x0000007000007944 */ /* 0x000fea0003c00000 */
[----:B01----:R-:W-:Y:S01]  /*12d0*/  FADD.FTZ R18, R18, R14 ;  /* 0x0000000e12127221 */ /* 0x003fe20000010000 */
[----:B------:R-:W-:Y:S01]  /*12e0*/  HFMA2.MMA R14, -RZ, RZ, 0, 1.847743988037109375e-06 ;  /* 0x0000001fff0e7435 */ /* 0x000fe200000001ff */
[----:B------:R-:W-:Y:S01]  /*12f0*/  IMAD.MOV.U32 R17, RZ, RZ, 0x10 ;  /* 0x00000010ff117424 */ /* 0x000fe200078e00ff */
[----:B------:R-:W-:Y:S02]  /*1300*/  MOV R19, 0xffffffff ;  /* 0xffffffff00137802 */ /* 0x000fe40000000f00 */
[----:B------:R-:W-:Y:S02]  /*1310*/  MOV R8, 0x1330 ;  /* 0x0000133000087802 */ /* 0x000fe40000000f00 */
[----:B------:R-:W-:Y:S05]  /*1320*/  CALL.REL.NOINC `($__internal_98_$__cuda_sm70_shflsync_bfly_p) ;  /* 0x0000001000007944 */ /* 0x000fea0003c00000 */
[----:B01----:R-:W-:Y:S05]  /*1330*/  BRA `(.L_x_3455) ;  /* 0xfffff82000007947 */ /* 0x003fea000383ffff */
        .weak           $__internal_98_$__cuda_sm70_shflsync_bfly_p
        .type           $__internal_98_$__cuda_sm70_shflsync_bfly_p,@function
        .size           $__internal_98_$__cuda_sm70_shflsync_bfly_p,(.L_x_6747 - $__internal_98_$__cuda_sm70_shflsync_bfly_p)
$__internal_98_$__cuda_sm70_shflsync_bfly_p:
[----:B------:R-:W-:Y:S01]  /*1340*/  HFMA2.MMA R9, -RZ, RZ, 0, 0 ;  /* 0x00000000ff097435 */ /* 0x000fe200000001ff */
[----:B------:R-:W-:Y:S04]  /*1350*/  WARPSYNC R19 ;  /* 0x0000001300007348 */ /* 0x000fe80003800000 */
[----:B------:R0:W1:Y:S01]  /*1360*/  SHFL.BFLY PT, R14, R18, R17, R14 ;  /* 0x0c000011120e7389 */ /* 0x00006200000e000e */
[----:B------:R-:W-:Y:S05]  /*1370*/  RET.REL.NODEC R8 `(_ZN10layer_norm22ln_bwd_finalize_kernelINS_22Kernel_traits_finalizeILj1536Ef13__nv_bfloat16fS2_fjLb1ELj1024ELj4ENS_18Kernel_traits_baseILj1536EfS2_fS2_fjLj1024EEEEELb1ELb1EEEvNS_9BwdParamsE) ;  /* 0xffffec8008007950 */ /* 0x000fea0003c3ffff */
.L_x_3456:
        /* <DEDUP_REMOVED lines=16> */
.L_x_6747:


//--------------------- .text._ZN10layer_norm13ln_bwd_kernelINS_13Kernel_traitsIf13__nv_bfloat16fS2_fjLj1536ELj1ELj1ELj4ELj8ENS_18Kernel_traits_baseILj1536EfS2_fS2_fjLj128EEEEELb1ELb1ELb1ELb1EEEvNS_9BwdParamsE --------------------------
	.section	.text._ZN10layer_norm13ln_bwd_kernelINS_13Kernel_traitsIf13__nv_bfloat16fS2_fjLj1536ELj1ELj1ELj4ELj8ENS_18Kernel_traits_baseILj1536EfS2_fS2_fjLj128EEEEELb1ELb1ELb1ELb1EEEvNS_9BwdParamsE,"ax",@progbits
	.sectioninfo	@"SHI_REGISTERS=140"
	.align	128
        .global         _ZN10layer_norm13ln_bwd_kernelINS_13Kernel_traitsIf13__nv_bfloat16fS2_fjLj1536ELj1ELj1ELj4ELj8ENS_18Kernel_traits_baseILj1536EfS2_fS2_fjLj128EEEEELb1ELb1ELb1ELb1EEEvNS_9BwdParamsE
        .type           _ZN10layer_norm13ln_bwd_kernelINS_13Kernel_traitsIf13__nv_bfloat16fS2_fjLj1536ELj1ELj1ELj4ELj8ENS_18Kernel_traits_baseILj1536EfS2_fS2_fjLj128EEEEELb1ELb1ELb1ELb1EEEvNS_9BwdParamsE,@function
        .size           _ZN10layer_norm13ln_bwd_kernelINS_13Kernel_traitsIf13__nv_bfloat16fS2_fjLj1536ELj1ELj1ELj4ELj8ENS_18Kernel_traits_baseILj1536EfS2_fS2_fjLj128EEEEELb1ELb1ELb1ELb1EEEvNS_9BwdParamsE,(.L_x_6748 - _ZN10layer_norm13ln_bwd_kernelINS_13Kernel_traitsIf13__nv_bfloat16fS2_fjLj1536ELj1ELj1ELj4ELj8ENS_18Kernel_traits_baseILj1536EfS2_fS2_fjLj128EEEEELb1ELb1ELb1ELb1EEEvNS_9BwdParamsE)
        .other          _ZN10layer_norm13ln_bwd_kernelINS_13Kernel_traitsIf13__nv_bfloat16fS2_fjLj1536ELj1ELj1ELj4ELj8ENS_18Kernel_traits_baseILj1536EfS2_fS2_fjLj128EEEEELb1ELb1ELb1ELb1EEEvNS_9BwdParamsE,@"STO_CUDA_ENTRY STV_DEFAULT"
_ZN10layer_norm13ln_bwd_kernelINS_13Kernel_traitsIf13__nv_bfloat16fS2_fjLj1536ELj1ELj1ELj4ELj8ENS_18Kernel_traits_baseILj1536EfS2_fS2_fjLj128EEEEELb1ELb1ELb1ELb1EEEvNS_9BwdParamsE:
.text._ZN10layer_norm13ln_bwd_kernelINS_13Kernel_traitsIf13__nv_bfloat16fS2_fjLj1536ELj1ELj1ELj4ELj8ENS_18Kernel_traits_baseILj1536EfS2_fS2_fjLj128EEEEELb1ELb1ELb1ELb1EEEvNS_9BwdParamsE:
        /* <DEDUP_REMOVED lines=26> */
.L_x_3457:
[----:B------:R-:W-:-:S05]  /*01a0*/  IMAD.SHL.U32 R2, R0, 0x10, RZ ;  /* 0x0000001000027824 */ /* 0x000fca00078e00ff */
[----:B------:R-:W-:-:S04]  /*01b0*/  LOP3.LUT R4, R2, 0x7f0, RZ, 0xc0, !PT ;  /* 0x000007f002047812 */ /* 0x000fc800078ec0ff */
[C---:B------:R-:W-:Y:S02]  /*01c0*/  IADD3 R2, P0, R4.reuse, c[0x0][0x1b0], RZ ;  /* 0x00006c0004027a10 */ /* 0x040fe40007f1e0ff */
[----:B------:R-:W-:Y:S02]  /*01d0*/  IADD3 R4, P1, R4, c[0x0][0x1c8], RZ ;  /* 0x0000720004047a10 */ /* 0x000fe40007f3e0ff */
[----:B------:R-:W-:-:S03]  /*01e0*/  IADD3.X R3, RZ, c[0x0][0x1b4], RZ, P0, !PT ;  /* 0x00006d00ff037a10 */ /* 0x000fc600007fe4ff */
[----:B------:R-:W-:Y:S02]  /*01f0*/  IMAD.X R5, RZ, RZ, c[0x0][0x1cc], P1 ;  /* 0x00007300ff057624 */ /* 0x000fe400008e06ff */
[----:B------:R0:W5:Y:S04]  /*0200*/  LDG.E.128 R36, [R2.64] ;  /* 0x0000000402247981 */ /* 0x000168000c1e1d00 */
[----:B------:R0:W5:Y:S04]  /*0210*/  LDG.E.128 R32, [R2.64+0x800] ;  /* 0x0008000402207981 */ /* 0x000168000c1e1d00 */
[----:B------:R0:W5:Y:S04]  /*0220*/  LDG.E.128 R28, [R2.64+0x1000] ;  /* 0x00100004021c7981 */ /* 0x000168000c1e1d00 */
[----:B------:R0:W5:Y:S04]  /*0230*/  LDG.E.128 R24, [R4.64] ;  /* 0x0000000404187981 */ /* 0x000168000c1e1d00 */
        /* <DEDUP_REMOVED lines=22> */
.L_x_3522:
[----:B------:R-:W-:-:S04]  /*03a0*/  IMAD.MOV.U32 R111, RZ, RZ, 0x4 ;  /* 0x00000004ff6f7424 */ /* 0x000fc800078e00ff */
[----:B------:R-:W-:-:S06]  /*03b0*/  IMAD.WIDE R80, R96, R111, c[0x0][0x1d8] ;  /* 0x0000760060507625 */ /* 0x000fcc00078e026f */
[----:B------:R-:W2:Y:S01]  /*03c0*/  LDG.E R80, [R80.64] ;  /* 0x0000000450507981 */ /* 0x000ea2000c1e1900 */
[----:B------:R-:W-:-:S04]  /*03d0*/  IMAD.WIDE R136, R96, R111, c[0x0][0x1d0] ;  /* 0x0000740060887625 */ /* 0x000fc800078e026f */
[----:B------:R-:W-:Y:S02]  /*03e0*/  IMAD R82, R96, c[0x0][0x168], RZ ;  /* 0x00005a0060527a24 */ /* 0x000fe400078e02ff */
[----:B-----5:R0:W5:Y:S01]  /*03f0*/  LDG.E R136, [R136.64] ;  /* 0x0000000488887981 */ /* 0x020162000c1e1900 */
[----:B------:R-:W-:Y:S01]  /*0400*/  LOP3.LUT R110, R0, 0x7f, RZ, 0xc0, !PT ;  /* 0x0000007f006e7812 */ /* 0x000fe200078ec0ff */
[----:B------:R-:W-:Y:S01]  /*0410*/  IMAD.WIDE R2, R96, R111, c[0x0][0x1a8] ;  /* 0x00006a0060027625 */ /* 0x000fe200078e026f */
[----:B------:R-:W-:-:S04]  /*0420*/  SHF.R.S32.HI R83, RZ, 0x1f, R82 ;  /* 0x0000001fff537819 */ /* 0x000fc80000011452 */
[----:B------:R-:W-:Y:S02]  /*0430*/  LEA.HI R83, R83, R82, RZ, 0x2 ;  /* 0x0000005253537211 */ /* 0x000fe400078f10ff */
[----:B------:R-:W-:Y:S01]  /*0440*/  MOV R89, 0x10 ;  /* 0x0000001000597802 */ /* 0x000fe20000000f00 */
[----:B------:R-:W-:Y:S01]  /*0450*/  BSSY B0, `(.L_x_3459) ;  /* 0x00000b8000007945 */ /* 0x000fe20003800000 */
[----:B------:R-:W-:Y:S01]  /*0460*/  LEA.HI.SX32 R134, R83, R110, 0x1e ;  /* 0x0000006e53867211 */ /* 0x000fe200078ff2ff */
[----:B------:R3:W5:Y:S03]  /*0470*/  LDG.E R99, [R2.64] ;  /* 0x0000000402637981 */ /* 0x000766000c1e1900 */
[C---:B------:R-:W-:Y:S02]  /*0480*/  IADD3 R109, R134.reuse, 0x80, RZ ;  /* 0x00000080866d7810 */ /* 0x040fe40007ffe0ff */
[C---:B------:R-:W-:Y:S01]  /*0490*/  IADD3 R100, R134.reuse, 0x100, RZ ;  /* 0x0000010086647810 */ /* 0x040fe20007ffe0ff */
[----:B------:R-:W-:-:S04]  /*04a0*/  IMAD.WIDE.U32 R94, R134, R89, c[0x0][0x218] ;  /* 0x00008600865e7625 */ /* 0x000fc800078e0059 */
[----:B------:R-:W-:-:S04]  /*04b0*/  IMAD.WIDE.U32 R92, R109, R89, c[0x0][0x218] ;  /* 0x000086006d5c7625 */ /* 0x000fc800078e0059 */
[----:B---3--:R-:W-:Y:S01]  /*04c0*/  IMAD.WIDE.U32 R2, R100, R89, c[0x0][0x218] ;  /* 0x0000860064027625 */ /* 0x008fe200078e0059 */
        /* <DEDUP_REMOVED lines=19> */
[----:B------:R-:W-:Y:S02]  /*0600*/  IMAD.WIDE.U32 R80, R80, R111, c[0x0][0x190] ;  /* 0x0000640050507625 */ /* 0x000fe400078e006f */
[----:B------:R0:W5:Y:S04]  /*0610*/  LDG.E R111, [R84.64] ;  /* 0x00000004546f7981 */ /* 0x000168000c1e1900 */
[----:B------:R0:W5:Y:S01]  /*0620*/  LDG.E R110, [R80.64] ;  /* 0x00000004506e7981 */ /* 0x000162000c1e1900 */
[----:B------:R-:W-:Y:S01]  /*0630*/  CS2R R86, SRZ ;  /* 0x0000000000567805 */ /* 0x000fe2000001ff00 */
[----:B------:R-:W-:Y:S05]  /*0640*/  BRA `(.L_x_3461) ;  /* 0x0000098000007947 */ /* 0x000fea0003800000 */
.L_x_3460:
[----:B0-----:R-:W-:Y:S01]  /*0650*/  IADD3 R80, R80, -0x1, RZ ;  /* 0xffffffff50507810 */ /* 0x001fe20007ffe0ff */
[----:B------:R-:W-:Y:S01]  /*0660*/  HFMA2.MMA R117, -RZ, RZ, 0, 4.76837158203125e-07 ;  /* 0x00000008ff757435 */ /* 0x000fe200000001ff */
[----:B------:R-:W-:-:S04]  /*0670*/  IMAD.WIDE R84, R96, R111, c[0x0][0x1a0] ;  /* 0x0000680060547625 */ /* 0x000fc800078e026f */
[----:B------:R-:W-:Y:S01]  /*0680*/  IMAD R80, R80, c[0x0][0x168], RZ ;  /* 0x00005a0050507a24 */ /* 0x000fe200078e02ff */
[----:B------:R0:W2:Y:S04]  /*0690*/  LDG.E R124, [R84.64] ;  /* 0x00000004547c7981 */ /* 0x0000a8000c1e1900 */
[----:B------:R-:W-:-:S04]  /*06a0*/  SHF.R.S32.HI R81, RZ, 0x1f, R80 ;  /* 0x0000001fff517819 */ /* 0x000fc80000011450 */
[----:B------:R-:W-:-:S04]  /*06b0*/  LEA.HI R81, R81, R80, RZ, 0x2 ;  /* 0x0000005051517211 */ /* 0x000fc800078f10ff */
[----:B------:R-:W-:Y:S01]  /*06c0*/  LEA.HI.SX32 R116, R81, R110, 0x1e ;  /* 0x0000006e51747211 */ /* 0x000fe200078ff2ff */
[----:B------:R-:W-:-:S04]  /*06d0*/  IMAD.WIDE.U32 R80, R134, R89, c[0x0][0x188] ;  /* 0x0000620086507625 */ /* 0x000fc800078e0059 */
[C---:B------:R-:W-:Y:S01]  /*06e0*/  IMAD.WIDE.U32 R112, R116.reuse, R117, c[0x0][0x208] ;  /* 0x0000820074707625 */ /* 0x040fe200078e0075 */
[----:B------:R-:W-:Y:S01]  /*06f0*/  IADD3 R114, R116, 0x80, RZ ;  /* 0x0000008074727810 */ /* 0x000fe20007ffe0ff */
[----:B------:R-:W3:Y:S02]  /*0700*/  LDG.E.128 R80, [R80.64] ;  /* 0x0000000450507981 */ /* 0x000ee4000c1e1d00 */
[-C--:B------:R-:W-:Y:S02]  /*0710*/  IMAD.WIDE.U32 R86, R109, R89.reuse, c[0x0][0x188] ;  /* 0x000062006d567625 */ /* 0x080fe400078e0059 */
[----:B------:R-:W4:Y:S02]  /*0720*/  LDG.E.64 R112, [R112.64] ;  /* 0x0000000470707981 */ /* 0x000f24000c1e1b00 */
[----:B------:R-:W-:Y:S02]  /*0730*/  IMAD.WIDE.U32 R88, R100, R89, c[0x0][0x188] ;  /* 0x0000620064587625 */ /* 0x000fe400078e0059 */
[----:B0-----:R-:W4:Y:S02]  /*0740*/  LDG.E.128 R84, [R86.64] ;  /* 0x0000000456547981 */ /* 0x001f24000c1e1d00 */
[----:B------:R-:W-:-:S02]  /*0750*/  IMAD.WIDE.U32 R114, R114, R117, c[0x0][0x208] ;  /* 0x0000820072727625 */ /* 0x000fc400078e0075 */
[----:B------:R-:W4:Y:S04]  /*0760*/  LDG.E.128 R88, [R88.64] ;  /* 0x0000000458587981 */ /* 0x000f28000c1e1d00 */
[----:B------:R-:W4:Y:S01]  /*0770*/  LDG.E.64 R114, [R114.64] ;  /* 0x0000000472727981 */ /* 0x000f22000c1e1b00 */
[----:B------:R-:W-:-:S05]  /*0780*/  IADD3 R116, R116, 0x100, RZ ;  /* 0x0000010074747810 */ /* 0x000fca0007ffe0ff */
[----:B------:R-:W-:-:S06]  /*0790*/  IMAD.WIDE.U32 R116, R116, R117, c[0x0][0x208] ;  /* 0x0000820074747625 */ /* 0x000fcc00078e0075 */
[----:B------:R-:W4:Y:S01]  /*07a0*/  LDG.E.64 R116, [R116.64] ;  /* 0x0000000474747981 */ /* 0x000f22000c1e1b00 */
[----:B-----5:R-:W-:Y:S02]  /*07b0*/  ISETP.GE.AND P1, PT, R136, 0x1, PT ;  /* 0x000000018800780c */ /* 0x020fe40003f26270 */
        /* <DEDUP_REMOVED lines=8> */
[----:B------:R0:W5:Y:S03]  /*0840*/  @P0 LDG.E.128 R12, [R94.64] ;  /* 0x000000045e0c0981 */ /* 0x000166000c1e1d00 */
[C---:B------:R-:W-:Y:S01]  /*0850*/  IADD3 R120, R118.reuse, 0x80, RZ ;  /* 0x0000008076787810 */ /* 0x040fe20007ffe0ff */
[----:B------:R1:W5:Y:S01]  /*0860*/  @P0 LDG.E.128 R8, [R92.64] ;  /* 0x000000045c080981 */ /* 0x000362000c1e1d00 */
[----:B------:R-:W-:-:S03]  /*0870*/  IADD3 R122, R118, 0x100, RZ ;  /* 0x00000100767a7810 */ /* 0x000fc60007ffe0ff */
[----:B------:R0:W5:Y:S01]  /*0880*/  @P0 LDG.E.128 R4, [R2.64] ;  /* 0x0000000402040981 */ /* 0x000162000c1e1d00 */
[----:B-1----:R-:W-:Y:S01]  /*0890*/  ISETP.NE.AND P0, PT, R97, RZ, PT ;  /* 0x000000ff6100720c */ /* 0x002fe20003f05270 */
[----:B------:R-:W-:-:S04]  /*08a0*/  IMAD.WIDE.U32 R120, R120, R111, c[0x0][0x190] ;  /* 0x0000640078787625 */ /* 0x000fc800078e006f */
[----:B------:R-:W-:-:S04]  /*08b0*/  IMAD.WIDE.U32 R122, R122, R111, c[0x0][0x190] ;  /* 0x000064007a7a7625 */ /* 0x000fc800078e006f */
[----:B------:R-:W-:Y:S01]  /*08c0*/  IMAD.WIDE.U32 R118, R118, R111, c[0x0][0x190] ;  /* 0x0000640076767625 */ /* 0x000fe200078e006f */
[----:B------:R1:W5:Y:S04]  /*08d0*/  LDG.E R110, [R122.64] ;  /* 0x000000047a6e7981 */ /* 0x000368000c1e1900 */
[----:B------:R0:W5:Y:S04]  /*08e0*/  LDG.E R111, [R120.64] ;  /* 0x00000004786f7981 */ /* 0x000168000c1e1900 */
[----:B------:R0:W5:Y:S01]  /*08f0*/  LDG.E R135, [R118.64] ;  /* 0x0000000476877981 */ /* 0x000162000c1e1900 */
[----:B--2---:R-:W-:-:S05]  /*0900*/  FSEL R130, R124, RZ, !P0 ;  /* 0x000000ff7c827208 */ /* 0x004fca0004000000 */
[----:B---3--:R-:W-:Y:S01]  /*0910*/  FADD.FTZ R80, -R130, R80 ;  /* 0x0000005082507221 */ /* 0x008fe20000010100 */
[----:B----4-:R-:W-:Y:S02]  /*0920*/  MOV R124, R112 ;  /* 0x00000070007c7202 */ /* 0x010fe40000000f00 */
[----:B------:R-:W-:Y:S01]  /*0930*/  SHF.R.U64 R129, R112, 0x10, R113 ;  /* 0x0000001070817819 */ /* 0x000fe20000001271 */
[C---:B------:R-:W-:Y:S01]  /*0940*/  FADD.FTZ R112, -R130.reuse, R81 ;  /* 0x0000005182707221 */ /* 0x040fe20000010100 */
[----:B0-----:R-:W-:Y:S01]  /*0950*/  PRMT R3, RZ, 0x5410, R124 ;  /* 0x00005410ff037816 */ /* 0x001fe2000000007c */
[C---:B------:R-:W-:Y:S02]  /*0960*/  FADD.FTZ R120, -R130.reuse, R90 ;  /* 0x0000005a82787221 */ /* 0x040fe40000010100 */
[----:B-1----:R-:W-:Y:S02]  /*0970*/  FADD.FTZ R122, -R130, R91 ;  /* 0x0000005b827a7221 */ /* 0x002fe40000010100 */
[C---:B------:R-:W-:Y:S01]  /*0980*/  FMUL.FTZ R91, R99.reuse, R80 ;  /* 0x00000050635b7220 */ /* 0x040fe20000410000 */
[----:B------:R-:W-:Y:S01]  /*0990*/  MOV R81, R114 ;  /* 0x0000007200517202 */ /* 0x000fe20000000f00 */
[----:B------:R-:W-:Y:S01]  /*09a0*/  IMAD.MOV.U32 R125, RZ, RZ, R113 ;  /* 0x000000ffff7d7224 */ /* 0x000fe200078e0071 */
[----:B------:R-:W-:Y:S01]  /*09b0*/  PRMT R80, RZ, 0x5410, R129 ;  /* 0x00005410ff507816 */ /* 0x000fe20000000081 */
[----:B------:R-:W-:-:S02]  /*09c0*/  FMUL.FTZ R121, R99, R120 ;  /* 0x0000007863797220 */ /* 0x000fc40000410000 */
[----:B------:R-:W-:Y:S02]  /*09d0*/  FADD.FTZ R84, -R130, R84 ;  /* 0x0000005482547221 */ /* 0x000fe40000010100 */
[C---:B------:R-:W-:Y:S02]  /*09e0*/  FMUL.FTZ R90, R99.reuse, R112 ;  /* 0x00000070635a7220 */ /* 0x040fe40000410000 */
[C---:B------:R-:W-:Y:S02]  /*09f0*/  FMUL.FTZ R120, R99.reuse, R122 ;  /* 0x0000007a63787220 */ /* 0x040fe40000410000 */
[----:B------:R-:W-:Y:S01]  /*0a00*/  FMUL.FTZ R122, R36, R3 ;  /* 0x00000003247a7220 */ /* 0x000fe20000410000 */
[----:B------:R-:W-:Y:S01]  /*0a10*/  SHF.R.U64 R127, R114, 0x10, R115 ;  /* 0x00000010727f7819 */ /* 0x000fe20000001273 */
[C---:B------:R-:W-:Y:S01]  /*0a20*/  FADD.FTZ R92, -R130.reuse, R83 ;  /* 0x00000053825c7221 */ /* 0x040fe20000010100 */
[----:B------:R-:W-:Y:S01]  /*0a30*/  SHF.R.U32.HI R126, RZ, 0x10, R115 ;  /* 0x00000010ff7e7819 */ /* 0x000fe20000011673 */
[----:B------:R-:W-:Y:S01]  /*0a40*/  FADD.FTZ R82, -R130, R82 ;  /* 0x0000005282527221 */ /* 0x000fe20000010100 */
[----:B------:R-:W-:Y:S01]  /*0a50*/  PRMT R81, RZ, 0x5410, R81 ;  /* 0x00005410ff517816 */ /* 0x000fe20000000051 */
[----:B------:R-:W-:Y:S01]  /*0a60*/  IMAD.MOV.U32 R83, RZ, RZ, R115 ;  /* 0x000000ffff537224 */ /* 0x000fe200078e0073 */
[----:B------:R-:W-:Y:S01]  /*0a70*/  SHF.R.U32.HI R128, RZ, 0x10, R113 ;  /* 0x00000010ff807819 */ /* 0x000fe20000011671 */
[----:B------:R-:W-:Y:S01]  /*0a80*/  FMUL.FTZ R115, R99, R84 ;  /* 0x0000005463737220 */ /* 0x000fe20000410000 */
[----:B------:R-:W-:Y:S01]  /*0a90*/  PRMT R125, RZ, 0x5410, R125 ;  /* 0x00005410ff7d7816 */ /* 0x000fe2000000007d */
[----:B------:R-:W-:-:S02]  /*0aa0*/  FADD.FTZ R53, R53, R80 ;  /* 0x0000005035357221 */ /* 0x000fc40000010000 */
[-C--:B------:R-:W-:Y:S02]  /*0ab0*/  FFMA.FTZ R41, R90, R80.reuse, R41 ;  /* 0x000000505a297223 */ /* 0x080fe40000010029 */
[----:B------:R-:W-:Y:S02]  /*0ac0*/  FMUL.FTZ R123, R37, R80 ;  /* 0x00000050257b7220 */ /* 0x000fe40000410000 */
[----:B------:R-:W-:Y:S01]  /*0ad0*/  FADD.FTZ R80, RZ, R122 ;  /* 0x0000007aff507221 */ /* 0x000fe20000010000 */
[----:B------:R-:W-:Y:S01]  /*0ae0*/  PRMT R84, RZ, 0x5410, R126 ;  /* 0x00005410ff547816 */ /* 0x000fe2000000007e */
[----:B------:R-:W-:Y:S02]  /*0af0*/  FADD.FTZ R52, R52, R3 ;  /* 0x0000000334347221 */ /* 0x000fe40000010000 */
[----:B------:R-:W-:Y:S02]  /*0b00*/  FFMA.FTZ R40, R91, R3, R40 ;  /* 0x000000035b287223 */ /* 0x000fe40000010028 */
[----:B------:R-:W-:Y:S01]  /*0b10*/  FMUL.FTZ R113, R99, R82 ;  /* 0x0000005263717220 */ /* 0x000fe20000410000 */
[----:B------:R-:W-:Y:S01]  /*0b20*/  PRMT R82, RZ, 0x5410, R128 ;  /* 0x00005410ff527816 */ /* 0x000fe20000000080 */
[----:B------:R-:W-:-:S02]  /*0b30*/  FFMA.FTZ R3, R91, R122, RZ ;  /* 0x0000007a5b037223 */ /* 0x000fc400000100ff */
        /* <DEDUP_REMOVED lines=12> */
[----:B------:R-:W-:Y:S01]  /*0c00*/  FFMA.FTZ R43, R112, R82, R43 ;  /* 0x00000052702b7223 */ /* 0x000fe2000001002b */
[----:B------:R-:W-:Y:S01]  /*0c10*/  PRMT R82, RZ, 0x5410, R127 ;  /* 0x00005410ff527816 */ /* 0x000fe2000000007f */
[----:B------:R-:W-:Y:S02]  /*0c20*/  FFMA.FTZ R3, R113, R124, R3 ;  /* 0x0000007c71037223 */ /* 0x000fe40000010003 */
[----:B------:R-:W-:Y:S01]  /*0c30*/  FADD.FTZ R81, R80, R125 ;  /* 0x0000007d50517221 */ /* 0x000fe20000010000 */
[----:B------:R-:W-:Y:S01]  /*0c40*/  PRMT R83, RZ, 0x5410, R83 ;  /* 0x00005410ff537816 */ /* 0x000fe20000000053 */
[----:B------:R-:W-:Y:S02]  /*0c50*/  FADD.FTZ R114, -R130, R85 ;  /* 0x0000005582727221 */ /* 0x000fe40000010100 */
[----:B------:R-:W-:Y:S02]  /*0c60*/  FFMA.FTZ R3, R112, R125, R3 ;  /* 0x0000007d70037223 */ /* 0x000fe40000010003 */
[----:B------:R-:W-:-:S02]  /*0c70*/  FMUL.FTZ R127, R33, R82 ;  /* 0x00000052217f7220 */ /* 0x000fc40000410000 */
[----:B------:R-:W-:Y:S01]  /*0c80*/  FADD.FTZ R80, R81, R126 ;  /* 0x0000007e51507221 */ /* 0x000fe20000010000 */
[----:B------:R-:W-:Y:S01]  /*0c90*/  MOV R93, R116 ;  /* 0x00000074005d7202 */ /* 0x000fe20000000f00 */
[----:B------:R-:W-:Y:S02]  /*0ca0*/  FADD.FTZ R86, -R130, R86 ;  /* 0x0000005682567221 */ /* 0x000fe40000010100 */
[----:B------:R-:W-:Y:S02]  /*0cb0*/  FMUL.FTZ R114, R99, R114 ;  /* 0x0000007263727220 */ /* 0x000fe40000410000 */
[----:B------:R-:W-:Y:S01]  /*0cc0*/  FFMA.FTZ R3, R115, R126, R3 ;  /* 0x0000007e73037223 */ /* 0x000fe20000010003 */
[--C-:B------:R-:W-:Y:S01]  /*0cd0*/  SHF.R.U64 R95, R116, 0x10, R117.reuse ;  /* 0x00000010745f7819 */ /* 0x100fe20000001275 */
[----:B------:R-:W-:Y:S01]  /*0ce0*/  FMUL.FTZ R128, R34, R83 ;  /* 0x0000005322807220 */ /* 0x000fe20000410000 */
[----:B------:R-:W-:Y:S01]  /*0cf0*/  SHF.R.U32.HI R2, RZ, 0x10, R117 ;  /* 0x00000010ff027819 */ /* 0x000fe20000011675 */
[----:B------:R-:W-:-:S02]  /*0d00*/  FADD.FTZ R81, R80, R127 ;  /* 0x0000007f50517221 */ /* 0x000fc40000010000 */
[----:B------:R-:W-:Y:S01]  /*0d10*/  IMAD.MOV.U32 R94, RZ, RZ, R117 ;  /* 0x000000ffff5e7224 */ /* 0x000fe200078e0075 */
[----:B------:R-:W-:Y:S01]  /*0d20*/  PRMT R93, RZ, 0x5410, R93 ;  /* 0x00005410ff5d7816 */ /* 0x000fe2000000005d */
[----:B------:R-:W-:Y:S02]  /*0d30*/  FADD.FTZ R116, -R130, R87 ;  /* 0x0000005782747221 */ /* 0x000fe40000010100 */
[----:B------:R-:W-:Y:S02]  /*0d40*/  FMUL.FTZ R117, R99, R86 ;  /* 0x0000005663757220 */ /* 0x000fe40000410000 */
[----:B------:R-:W-:Y:S02]  /*0d50*/  FFMA.FTZ R3, R114, R127, R3 ;  /* 0x0000007f72037223 */ /* 0x000fe40000010003 */
[----:B------:R-:W-:Y:S02]  /*0d60*/  FMUL.FTZ R129, R35, R84 ;  /* 0x0000005423817220 */ /* 0x000fe40000410000 */
[----:B------:R-:W-:Y:S01]  /*0d70*/  FADD.FTZ R80, R81, R128 ;  /* 0x0000008051507221 */ /* 0x000fe20000010000 */
[----:B------:R-:W-:Y:S01]  /*0d80*/  PRMT R86, RZ, 0x5410, R95 ;  /* 0x00005410ff567816 */ /* 0x000fe2000000005f */
[----:B------:R-:W-:-:S02]  /*0d90*/  FADD.FTZ R88, -R130, R88 ;  /* 0x0000005882587221 */ /* 0x000fc40000010100 */
[----:B------:R-:W-:Y:S02]  /*0da0*/  FMUL.FTZ R116, R99, R116 ;  /* 0x0000007463747220 */ /* 0x000fe40000410000 */
[----:B------:R-:W-:Y:S02]  /*0db0*/  FFMA.FTZ R3, R117, R128, R3 ;  /* 0x0000008075037223 */ /* 0x000fe40000010003 */
[----:B------:R-:W-:Y:S02]  /*0dc0*/  FADD.FTZ R118, -R130, R89 ;  /* 0x0000005982767221 */ /* 0x000fe40000010100 */
[----:B------:R-:W-:Y:S02]  /*0dd0*/  FMUL.FTZ R130, R28, R93 ;  /* 0x0000005d1c827220 */ /* 0x000fe40000410000 */
[----:B------:R-:W-:Y:S02]  /*0de0*/  FADD.FTZ R81, R80, R129 ;  /* 0x0000008150517221 */ /* 0x000fe40000010000 */
[----:B------:R-:W-:-:S02]  /*0df0*/  FMUL.FTZ R119, R99, R88 ;  /* 0x0000005863777220 */ /* 0x000fc40000410000 */
[----:B------:R-:W-:Y:S01]  /*0e00*/  FFMA.FTZ R3, R116, R129, R3 ;  /* 0x0000008174037223 */ /* 0x000fe20000010003 */
[----:B------:R-:W-:Y:S01]  /*0e10*/  PRMT R85, RZ, 0x5410, R94 ;  /* 0x00005410ff557816 */ /* 0x000fe2000000005e */
[----:B------:R-:W-:Y:S02]  /*0e20*/  FMUL.FTZ R131, R29, R86 ;  /* 0x000000561d837220 */ /* 0x000fe40000410000 */
[----:B------:R-:W-:Y:S02]  /*0e30*/  FADD.FTZ R80, R81, R130 ;  /* 0x0000008251507221 */ /* 0x000fe40000010000 */
[----:B------:R-:W-:Y:S02]  /*0e40*/  FMUL.FTZ R118, R99, R118 ;  /* 0x0000007663767220 */ /* 0x000fe40000410000 */
[----:B------:R-:W-:Y:S02]  /*0e50*/  FFMA.FTZ R3, R119, R130, R3 ;  /* 0x0000008277037223 */ /* 0x000fe40000010003 */
[----:B------:R-:W-:Y:S01]  /*0e60*/  FADD.FTZ R81, R80, R131 ;  /* 0x0000008350517221 */ /* 0x000fe20000010000 */
[----:B------:R-:W-:Y:S01]  /*0e70*/  PRMT R80, RZ, 0x5410, R2 ;  /* 0x00005410ff507816 */ /* 0x000fe20000000002 */
[----:B------:R-:W-:-:S02]  /*0e80*/  FMUL.FTZ R132, R30, R85 ;  /* 0x000000551e847220 */ /* 0x000fc40000410000 */
[C---:B------:R-:W-:Y:S02]  /*0e90*/  FFMA.FTZ R3, R118.reuse, R131, R3 ;  /* 0x0000008376037223 */ /* 0x040fe40000010003 */
        /* <DEDUP_REMOVED lines=19> */
.L_x_3461:
[----:B------:R-:W-:Y:S05]  /*0fd0*/  BSYNC B0 ;  /* 0x0000000000007941 */ /* 0x000fea0003800000 */
.L_x_3459:
[----:B------:R-:W-:Y:S02]  /*0fe0*/  LOP3.LUT P1, RZ, R98, 0xff, RZ, 0xc0, !PT ;  /* 0x000000ff62ff7812 */ /* 0x000fe4000782c0ff */
[----:B0-----:R-:W-:Y:S02]  /*0ff0*/  SHF.R.U32.HI R80, RZ, 0x5, R0 ;  /* 0x00000005ff507819 */ /* 0x001fe40000011600 */
[----:B------:R-:W-:Y:S02]  /*1000*/  LOP3.LUT P0, RZ, R0, 0x1f, RZ, 0xc0, !PT ;  /* 0x0000001f00ff7812 */ /* 0x000fe4000780c0ff */
[----:B------:R-:W-:-:S07]  /*1010*/  LOP3.LUT R93, R80, 0x7fffffc, RZ, 0xc0, !PT ;  /* 0x07fffffc505d7812 */ /* 0x000fce00078ec0ff */
[----:B------:R-:W-:Y:S01]  /*1020*/  @!P1 IADD3 R93, R93, 0x4, RZ ;  /* 0x000000045d5d9810 */ /* 0x000fe20007ffe0ff */
[----:B------:R-:W-:Y:S05]  /*1030*/  BRA.DIV ~URZ, `(.L_x_3462) ;  /* 0x00001df27f007947 */ /* 0x000fea000b800000 */
[----:B------:R0:W2:Y:S02]  /*1040*/  SHFL.DOWN PT, R81, R86, 0x10, 0x1f ;  /* 0x0a001f0056517f89 */ /* 0x0000a400000e0000 */
.L_x_3523:
        /* <DEDUP_REMOVED lines=18> */
.L_x_3524:
[----:B------:R-:W-:Y:S01]  /*1170*/  ISETP.GE.AND P6, PT, R136, 0x1, PT ;  /* 0x000000018800780c */ /* 0x000fe20003fc6270 */
[----:B---3--:R-:W-:Y:S01]  /*1180*/  FADD.FTZ R88, R88, R83 ;  /* 0x0000005358587221 */ /* 0x008fe20000010000 */
[----:B------:R-:W-:Y:S01]  /*1190*/  @!P0 LOP3.LUT R80, R80, 0x3, RZ, 0xc0, !PT ;  /* 0x0000000350508812 */ /* 0x000fe200078ec0ff */
[----:B--2---:R-:W-:Y:S01]  /*11a0*/  FADD.FTZ R89, R2, R85 ;  /* 0x0000005502597221 */ /* 0x004fe20000010000 */
[----:B------:R-:W-:Y:S01]  /*11b0*/  WARPSYNC 0xffffffff ;  /* 0xffffffff00007948 */ /* 0x000fe20003800000 */
[----:B------:R-:W-:Y:S01]  /*11c0*/  HFMA2.MMA R92, -RZ, RZ, 0, 0 ;  /* 0x00000000ff5c7435 */ /* 0x000fe200000001ff */
[----:B------:R-:W-:-:S05]  /*11d0*/  @!P0 IADD3 R94, R93, R80, RZ ;  /* 0x000000505d5e8210 */ /* 0x000fca0007ffe0ff */
[----:B------:R2:W-:Y:S02]  /*11e0*/  @!P0 STS.64 [R94.X8+0x1800], R88 ;  /* 0x001800585e008388 */ /* 0x0005e40000008a00 */
[----:B------:R-:W-:Y:S02]  /*11f0*/  @P6 IADD3 R136, R136, -0x1, RZ ;  /* 0xffffffff88886810 */ /* 0x000fe40007ffe0ff */
[----:B------:R-:W-:Y:S01]  /*1200*/  BAR.SYNC.DEFER_BLOCKING 0x0 ;  /* 0x0000000000007b1d */ /* 0x000fe20000010000 */
[----:B------:R-:W-:Y:S02]  /*1210*/  @P6 LOP3.LUT R3, R0, 0x7f, RZ, 0xc0, !PT ;  /* 0x0000007f00036812 */ /* 0x000fe400078ec0ff */
[----:B------:R-:W-:-:S05]  /*1220*/  @P6 IMAD R136, R136, c[0x0][0x168], RZ ;  /* 0x00005a0088886a24 */ /* 0x000fca00078e02ff */
[----:B------:R-:W-:-:S04]  /*1230*/  @P6 SHF.R.S32.HI R81, RZ, 0x1f, R136 ;  /* 0x0000001fff516819 */ /* 0x000fc80000011488 */
[----:B------:R-:W-:Y:S01]  /*1240*/  @P6 LEA.HI R136, R81, R136, RZ, 0x2 ;  /* 0x0000008851886211 */ /* 0x000fe200078f10ff */
[----:B------:R-:W-:-:S03]  /*1250*/  @P6 IMAD.MOV.U32 R81, RZ, RZ, 0x8 ;  /* 0x00000008ff516424 */ /* 0x000fc600078e00ff */
[----:B------:R-:W-:-:S05]  /*1260*/  @P6 LEA.HI.SX32 R92, R136, R3, 0x1e ;  /* 0x00000003885c6211 */ /* 0x000fca00078ff2ff */
[----:B------:R-:W-:Y:S02]  /*1270*/  @P6 IMAD.WIDE.U32 R2, R92, R81, c[0x0][0x170] ;  /* 0x00005c005c026625 */ /* 0x000fe400078e0051 */
[----:B0-----:R-:W0:Y:S04]  /*1280*/  LDS.128 R80, [R93.X8+0x1800] ;  /* 0x001800005d507984 */ /* 0x001e280000008c00 */
[----:B------:R-:W3:Y:S01]  /*1290*/  @P6 LDG.E.64 R2, [R2.64] ;  /* 0x0000000402026981 */ /* 0x000ee2000c1e1b00 */
[----:B------:R-:W-:Y:S01]  /*12a0*/  @!P5 ISETP.NE.U32.AND P2, PT, RZ, c[0x0][0x218], PT ;  /* 0x00008600ff00da0c */ /* 0x000fe20003f45070 */
[----:B------:R-:W-:Y:S01]  /*12b0*/  BSSY B0, `(.L_x_3464) ;  /* 0x0000029000007945 */ /* 0x000fe20003800000 */
[----:B------:R-:W-:Y:S01]  /*12c0*/  @!P5 ISETP.NE.U32.AND P0, PT, RZ, c[0x0][0x218], PT ;  /* 0x00008600ff00da0c */ /* 0x000fe20003f05070 */
[----:B------:R-:W4:Y:S01]  /*12d0*/  LDS.128 R84, [R93.X8+0x1810] ;  /* 0x001810005d547984 */ /* 0x000f220000008c00 */
[----:B------:R-:W-:-:S02]  /*12e0*/  @!P5 ISETP.NE.AND.EX P2, PT, RZ, c[0x0][0x21c], PT, P2 ;  /* 0x00008700ff00da0c */ /* 0x000fc40003f45320 */
[----:B------:R-:W-:Y:S02]  /*12f0*/  @!P5 ISETP.NE.U32.AND P3, PT, RZ, c[0x0][0x218], PT ;  /* 0x00008600ff00da0c */ /* 0x000fe40003f65070 */
[----:B------:R-:W-:Y:S02]  /*1300*/  @!P5 ISETP.NE.U32.AND P4, PT, RZ, c[0x0][0x218], PT ;  /* 0x00008600ff00da0c */ /* 0x000fe40003f85070 */
[----:B------:R-:W-:Y:S02]  /*1310*/  @!P5 ISETP.NE.AND.EX P1, PT, RZ, c[0x0][0x21c], PT, P0 ;  /* 0x00008700ff00da0c */ /* 0x000fe40003f25300 */
[----:B------:R-:W-:Y:S02]  /*1320*/  ISETP.NE.U32.AND P0, PT, RZ, c[0x0][0x258], PT ;  /* 0x00009600ff007a0c */ /* 0x000fe40003f05070 */
[----:B------:R-:W-:Y:S02]  /*1330*/  @!P5 ISETP.NE.AND.EX P3, PT, RZ, c[0x0][0x21c], PT, P3 ;  /* 0x00008700ff00da0c */ /* 0x000fe40003f65330 */
[----:B------:R-:W-:-:S02]  /*1340*/  @!P5 ISETP.NE.AND.EX P4, PT, RZ, c[0x0][0x21c], PT, P4 ;  /* 0x00008700ff00da0c */ /* 0x000fc40003f85340 */
[----:B------:R-:W-:Y:S02]  /*1350*/  ISETP.NE.AND.EX P0, PT, RZ, c[0x0][0x25c], PT, P0 ;  /* 0x00009700ff007a0c */ /* 0x000fe40003f05300 */
[----:B--2--5:R-:W-:Y:S01]  /*1360*/  @!P5 FSEL R88, R15, RZ, P4 ;  /* 0x000000ff0f58d208 */ /* 0x024fe20002000000 */
[----:B0-----:R-:W-:Y:S02]  /*1370*/  FADD.FTZ R95, RZ, R80 ;  /* 0x00000050ff5f7221 */ /* 0x001fe40000010000 */
[----:B------:R-:W-:Y:S02]  /*1380*/  FADD.FTZ R80, RZ, R81 ;  /* 0x00000051ff507221 */ /* 0x000fe40000010000 */
[----:B------:R-:W-:Y:S01]  /*1390*/  FADD.FTZ R95, R82, R95 ;  /* 0x0000005f525f7221 */ /* 0x000fe20000010000 */
[----:B------:R-:W-:Y:S01]  /*13a0*/  @!P5 FSEL R82, R13, RZ, P2 ;  /* 0x000000ff0d52d208 */ /* 0x000fe20001000000 */
[----:B------:R-:W-:Y:S01]  /*13b0*/  FADD.FTZ R80, R83, R80 ;  /* 0x0000005053507221 */ /* 0x000fe20000010000 */
[----:B-1----:R-:W-:Y:S01]  /*13c0*/  ISETP.NE.AND P2, PT, R97, RZ, PT ;  /* 0x000000ff6100720c */ /* 0x002fe20003f45270 */
[----:B----4-:R-:W-:Y:S01]  /*13d0*/  FADD.FTZ R95, R95, R84 ;  /* 0x000000545f5f7221 */ /* 0x010fe20000010000 */
[----:B------:R-:W-:Y:S01]  /*13e0*/  @!P5 FSEL R83, R14, RZ, P3 ;  /* 0x000000ff0e53d208 */ /* 0x000fe20001800000 */
[----:B------:R-:W-:-:S02]  /*13f0*/  FADD.FTZ R80, R80, R85 ;  /* 0x0000005550507221 */ /* 0x000fc40000010000 */
[----:B------:R-:W-:Y:S02]  /*1400*/  FADD.FTZ R86, R86, R95 ;  /* 0x0000005f56567221 */ /* 0x000fe40000010000 */
[----:B------:R-:W-:Y:S02]  /*1410*/  FADD.FTZ R80, R87, R80 ;  /* 0x0000005057507221 */ /* 0x000fe40000010000 */
[----:B------:R-:W-:Y:S02]  /*1420*/  FMUL.FTZ R85, R86, c[0x0][0x1e0] ;  /* 0x0000780056557a20 */ /* 0x000fe40000410000 */
[----:B------:R-:W-:-:S03]  /*1430*/  FMUL.FTZ R84, R80, c[0x0][0x1e0] ;  /* 0x0000780050547a20 */ /* 0x000fc60000410000 */
[----:B------:R-:W-:Y:S02]  /*1440*/  FSEL R85, R85, RZ, !P2 ;  /* 0x000000ff55557208 */ /* 0x000fe40005000000 */
[--C-:B---3--:R-:W-:Y:S02]  /*1450*/  @P6 SHF.R.U32.HI R81, RZ, 0x10, R3.reuse ;  /* 0x00000010ff516819 */ /* 0x108fe40000011603 */
        /* <DEDUP_REMOVED lines=14> */
.L_x_3465:
[----:B------:R-:W-:Y:S05]  /*1540*/  BSYNC B0 ;  /* 0x0000000000007941 */ /* 0x000fea0003800000 */
.L_x_3464:
        /* <DEDUP_REMOVED lines=13> */
.L_x_3467:
[----:B------:R-:W-:Y:S05]  /*1620*/  BSYNC B0 ;  /* 0x0000000000007941 */ /* 0x000fea0003800000 */
.L_x_3466:
        /* <DEDUP_REMOVED lines=8> */
.L_x_3469:
[----:B------:R-:W-:Y:S05]  /*16b0*/  BSYNC B0 ;  /* 0x0000000000007941 */ /* 0x000fea0003800000 */
.L_x_3468:
        /* <DEDUP_REMOVED lines=13> */
.L_x_3471:
[----:B------:R-:W-:Y:S05]  /*1790*/  BSYNC B0 ;  /* 0x0000000000007941 */ /* 0x000fea0003800000 */
.L_x_3470:
        /* <DEDUP_REMOVED lines=8> */
.L_x_3473:
[----:B------:R-:W-:Y:S05]  /*1820*/  BSYNC B0 ;  /* 0x0000000000007941 */ /* 0x000fea0003800000 */
.L_x_3472:
        /* <DEDUP_REMOVED lines=13> */
.L_x_3475:
[----:B------:R-:W-:Y:S05]  /*1900*/  BSYNC B0 ;  /* 0x0000000000007941 */ /* 0x000fea0003800000 */
.L_x_3474:
        /* <DEDUP_REMOVED lines=8> */
.L_x_3477:
[----:B------:R-:W-:Y:S05]  /*1990*/  BSYNC B0 ;  /* 0x0000000000007941 */ /* 0x000fea0003800000 */
.L_x_3476:
[----:B------:R-:W-:Y:S01]  /*19a0*/  BSSY B0, `(.L_x_3478) ;  /* 0x000000d000007945 */ /* 0x000fe20003800000 */
[----:B------:R-:W-:Y:S05]  /*19b0*/  @!P6 BRA `(.L_x_3479) ;  /* 0x000000b00000e947 */ /* 0x000fea0003800000 */
[----:B------:R-:W-:Y:S01]  /*19c0*/  LOP3.LUT P2, RZ, R135, 0xff000000, RZ, 0xc0, !PT ;  /* 0xff00000087ff7812 */ /* 0x000fe2000784c0ff */
        /* <DEDUP_REMOVED lines=10> */
.L_x_3479:
[----:B------:R-:W-:Y:S05]  /*1a70*/  BSYNC B0 ;  /* 0x0000000000007941 */ /* 0x000fea0003800000 */
.L_x_3478:
[----:B------:R-:W-:Y:S01]  /*1a80*/  ISETP.NE.U32.AND P2, PT, RZ, c[0x0][0x258], PT ;  /* 0x00009600ff007a0c */ /* 0x000fe20003f45070 */
[----:B------:R-:W-:Y:S01]  /*1a90*/  @P0 IMAD.MOV.U32 R3, RZ, RZ, 0x10 ;  /* 0x00000010ff030424 */ /* 0x000fe200078e00ff */
[----:B------:R-:W-:Y:S01]  /*1aa0*/  @!P5 ISETP.NE.AND.EX P1, PT, RZ, c[0x0][0x21c], PT, P1 ;  /* 0x00008700ff00da0c */ /* 0x000fe20003f25310 */
[----:B------:R-:W-:Y:S01]  /*1ab0*/  BSSY B0, `(.L_x_3480) ;  /* 0x000001d000007945 */ /* 0x000fe20003800000 */
[----:B------:R-:W-:Y:S01]  /*1ac0*/  ISETP.NE.AND.EX P2, PT, RZ, c[0x0][0x25c], PT, P2 ;  /* 0x00009700ff007a0c */ /* 0x000fe20003f45320 */
[----:B------:R-:W-:Y:S01]  /*1ad0*/  @P0 IMAD.WIDE.U32 R2, R134, R3, c[0x0][0x258] ;  /* 0x0000960086020625 */ /* 0x000fe200078e0003 */
[----:B------:R-:W-:Y:S02]  /*1ae0*/  @!P5 ISETP.NE.U32.AND P4, PT, RZ, c[0x0][0x218], PT ;  /* 0x00008600ff00da0c */ /* 0x000fe40003f85070 */
[----:B------:R-:W-:Y:S02]  /*1af0*/  SEL R80, R81, R76, P2 ;  /* 0x0000004c51507207 */ /* 0x000fe40001000000 */
[----:B------:R-:W-:-:S02]  /*1b00*/  SEL R81, R82, R77, P2 ;  /* 0x0000004d52517207 */ /* 0x000fc40001000000 */
[----:B------:R-:W-:Y:S02]  /*1b10*/  SEL R82, R83, R78, P2 ;  /* 0x0000004e53527207 */ /* 0x000fe40001000000 */
[----:B------:R-:W-:Y:S02]  /*1b20*/  SEL R83, R88, R79, P2 ;  /* 0x0000004f58537207 */ /* 0x000fe40001000000 */
[----:B------:R-:W-:Y:S02]  /*1b30*/  @!P5 FSEL R87, R8, RZ, P1 ;  /* 0x000000ff0857d208 */ /* 0x000fe40000800000 */
[----:B------:R-:W-:Y:S01]  /*1b40*/  @!P5 ISETP.NE.U32.AND P3, PT, RZ, c[0x0][0x218], PT ;  /* 0x00008600ff00da0c */ /* 0x000fe20003f65070 */
[----:B------:R0:W-:Y:S01]  /*1b50*/  @P0 STG.E.128 [R2.64], R80 ;  /* 0x0000005002000986 */ /* 0x0001e2000c101d04 */
[----:B------:R-:W-:Y:S02]  /*1b60*/  @!P5 ISETP.NE.U32.AND P1, PT, RZ, c[0x0][0x218], PT ;  /* 0x00008600ff00da0c */ /* 0x000fe40003f25070 */
[----:B------:R-:W-:-:S02]  /*1b70*/  @!P5 ISETP.NE.AND.EX P4, PT, RZ, c[0x0][0x21c], PT, P4 ;  /* 0x00008700ff00da0c */ /* 0x000fc40003f85340 */
[----:B------:R-:W-:Y:S02]  /*1b80*/  @!P5 ISETP.NE.AND.EX P3, PT, RZ, c[0x0][0x21c], PT, P3 ;  /* 0x00008700ff00da0c */ /* 0x000fe40003f65330 */
[----:B------:R-:W-:Y:S02]  /*1b90*/  @!P5 ISETP.NE.AND.EX P1, PT, RZ, c[0x0][0x21c], PT, P1 ;  /* 0x00008700ff00da0c */ /* 0x000fe40003f25310 */
[----:B------:R-:W-:Y:S02]  /*1ba0*/  @!P5 FSEL R86, R9, RZ, P4 ;  /* 0x000000ff0956d208 */ /* 0x000fe40002000000 */
[----:B------:R-:W-:Y:S02]  /*1bb0*/  @!P5 ISETP.NE.U32.AND P4, PT, RZ, c[0x0][0x218], PT ;  /* 0x00008600ff00da0c */ /* 0x000fe40003f85070 */
[----:B------:R-:W-:Y:S02]  /*1bc0*/  @!P5 FSEL R89, R10, RZ, P3 ;  /* 0x000000ff0a59d208 */ /* 0x000fe40001800000 */
[----:B------:R-:W-:-:S02]  /*1bd0*/  @!P5 FSEL R88, R11, RZ, P1 ;  /* 0x000000ff0b58d208 */ /* 0x000fc40000800000 */
[----:B------:R-:W-:Y:S01]  /*1be0*/  @P0 MOV R94, 0x10 ;  /* 0x00000010005e0802 */ /* 0x000fe20000000f00 */
        /* <DEDUP_REMOVED lines=9> */
.L_x_3481:
[----:B0-----:R-:W-:Y:S05]  /*1c80*/  BSYNC B0 ;  /* 0x0000000000007941 */ /* 0x001fea0003800000 */
.L_x_3480:
        /* <DEDUP_REMOVED lines=12> */
.L_x_3483:
[----:B------:R-:W-:Y:S05]  /*1d50*/  BSYNC B0 ;  /* 0x0000000000007941 */ /* 0x000fea0003800000 */
.L_x_3482:
        /* <DEDUP_REMOVED lines=8> */
.L_x_3485:
[----:B------:R-:W-:Y:S05]  /*1de0*/  BSYNC B0 ;  /* 0x0000000000007941 */ /* 0x000fea0003800000 */
.L_x_3484:
        /* <DEDUP_REMOVED lines=13> */
.L_x_3487:
[----:B------:R-:W-:Y:S05]  /*1ec0*/  BSYNC B0 ;  /* 0x0000000000007941 */ /* 0x000fea0003800000 */
.L_x_3486:
        /* <DEDUP_REMOVED lines=8> */
.L_x_3489:
[----:B------:R-:W-:Y:S05]  /*1f50*/  BSYNC B0 ;  /* 0x0000000000007941 */ /* 0x000fea0003800000 */
.L_x_3488:
        /* <DEDUP_REMOVED lines=13> */
.L_x_3491:
[----:B------:R-:W-:Y:S05]  /*2030*/  BSYNC B0 ;  /* 0x0000000000007941 */ /* 0x000fea0003800000 */
.L_x_3490:
        /* <DEDUP_REMOVED lines=8> */
.L_x_3493:
[----:B------:R-:W-:Y:S05]  /*20c0*/  BSYNC B0 ;  /* 0x0000000000007941 */ /* 0x000fea0003800000 */
.L_x_3492:
        /* <DEDUP_REMOVED lines=13> */
.L_x_3495:
[----:B------:R-:W-:Y:S05]  /*21a0*/  BSYNC B0 ;  /* 0x0000000000007941 */ /* 0x000fea0003800000 */
.L_x_3494:
        /* <DEDUP_REMOVED lines=8> */
.L_x_3497:
[----:B------:R-:W-:Y:S05]  /*2230*/  BSYNC B0 ;  /* 0x0000000000007941 */ /* 0x000fea0003800000 */
.L_x_3496:
        /* <DEDUP_REMOVED lines=13> */
.L_x_3499:
[----:B------:R-:W-:Y:S05]  /*2310*/  BSYNC B0 ;  /* 0x0000000000007941 */ /* 0x000fea0003800000 */
.L_x_3498:
        /* <DEDUP_REMOVED lines=21> */
.L_x_3501:
[----:B------:R-:W-:Y:S05]  /*2470*/  BSYNC B0 ;  /* 0x0000000000007941 */ /* 0x000fea0003800000 */
.L_x_3500:
[----:B------:R-:W-:Y:S01]  /*2480*/  BSSY B0, `(.L_x_3502) ;  /* 0x000000c000007945 */ /* 0x000fe20003800000 */
[----:B------:R-:W-:Y:S01]  /*2490*/  IADD3 R92, R92, 0x100, RZ ;  /* 0x000001005c5c7810 */ /* 0x000fe20007ffe0ff */
        /* <DEDUP_REMOVED lines=10> */
.L_x_3503:
[----:B------:R-:W-:Y:S05]  /*2540*/  BSYNC B0 ;  /* 0x0000000000007941 */ /* 0x000fea0003800000 */
.L_x_3502:
        /* <DEDUP_REMOVED lines=8> */
.L_x_3505:
[----:B------:R-:W-:Y:S05]  /*25d0*/  BSYNC B0 ;  /* 0x0000000000007941 */ /* 0x000fea0003800000 */
.L_x_3504:
[----:B------:R-:W-:Y:S01]  /*25e0*/  BSSY B0, `(.L_x_3506) ;  /* 0x000000d000007945 */ /* 0x000fe20003800000 */
[----:B------:R-:W-:Y:S05]  /*25f0*/  @!P6 BRA `(.L_x_3507) ;  /* 0x000000b00000e947 */ /* 0x000fea0003800000 */
[----:B------:R-:W-:Y:S01]  /*2600*/  LOP3.LUT P4, RZ, R110, 0xff, RZ, 0xc0, !PT ;  /* 0x000000ff6eff7812 */ /* 0x000fe2000788c0ff */
[----:B0-----:R-:W-:Y:S02]  /*2610*/  FMUL.FTZ R2, R87, c[0x0][0x1ec] ;  /* 0x00007b0057027a20 */ /* 0x001fe40000410000 */
        /* <DEDUP_REMOVED lines=9> */
.L_x_3507:
[----:B------:R-:W-:Y:S05]  /*26b0*/  BSYNC B0 ;  /* 0x0000000000007941 */ /* 0x000fea0003800000 */
.L_x_3506:
[----:B------:R-:W-:Y:S01]  /*26c0*/  @!P5 ISETP.NE.U32.AND P4, PT, RZ, c[0x0][0x218], PT ;  /* 0x00008600ff00da0c */ /* 0x000fe20003f85070 */
[----:B------:R-:W-:Y:S01]  /*26d0*/  BSSY B0, `(.L_x_3508) ;  /* 0x0000010000007945 */ /* 0x000fe20003800000 */
[----:B------:R-:W-:Y:S02]  /*26e0*/  @!P5 ISETP.NE.AND.EX P3, PT, RZ, c[0x0][0x21c], PT, P3 ;  /* 0x00008700ff00da0c */ /* 0x000fe40003f65330 */
[----:B------:R-:W-:Y:S02]  /*26f0*/  @!P5 ISETP.NE.AND.EX P1, PT, RZ, c[0x0][0x21c], PT, P1 ;  /* 0x00008700ff00da0c */ /* 0x000fe40003f25310 */
[----:B------:R-:W-:Y:S02]  /*2700*/  @!P5 ISETP.NE.AND.EX P4, PT, RZ, c[0x0][0x21c], PT, P4 ;  /* 0x00008700ff00da0c */ /* 0x000fe40003f85340 */
[----:B------:R-:W-:Y:S02]  /*2710*/  SEL R76, R87, R76, P2 ;  /* 0x0000004c574c7207 */ /* 0x000fe40001000000 */
[----:B0-----:R-:W-:-:S02]  /*2720*/  @!P5 FSEL R81, R6, RZ, P3 ;  /* 0x000000ff0651d208 */ /* 0x001fc40001800000 */
        /* <DEDUP_REMOVED lines=10> */
.L_x_3509:
[----:B------:R-:W-:Y:S05]  /*27d0*/  BSYNC B0 ;  /* 0x0000000000007941 */ /* 0x000fea0003800000 */
.L_x_3508:
        /* <DEDUP_REMOVED lines=13> */
.L_x_3511:
[----:B------:R-:W-:Y:S05]  /*28b0*/  BSYNC B0 ;  /* 0x0000000000007941 */ /* 0x000fea0003800000 */
.L_x_3510:
        /* <DEDUP_REMOVED lines=8> */
.L_x_3513:
[----:B------:R-:W-:Y:S05]  /*2940*/  BSYNC B0 ;  /* 0x0000000000007941 */ /* 0x000fea0003800000 */
.L_x_3512:
        /* <DEDUP_REMOVED lines=13> */
.L_x_3515:
[----:B------:R-:W-:Y:S05]  /*2a20*/  BSYNC B0 ;  /* 0x0000000000007941 */ /* 0x000fea0003800000 */
.L_x_3514:
        /* <DEDUP_REMOVED lines=8> */
.L_x_3517:
[----:B------:R-:W-:Y:S05]  /*2ab0*/  BSYNC B0 ;  /* 0x0000000000007941 */ /* 0x000fea0003800000 */
.L_x_3516:
        /* <DEDUP_REMOVED lines=18> */
.L_x_3519:
[----:B------:R-:W-:Y:S05]  /*2be0*/  BSYNC B0 ;  /* 0x0000000000007941 */ /* 0x000fea0003800000 */
.L_x_3518:
[----:B------:R-:W-:Y:S01]  /*2bf0*/  BSSY B0, `(.L_x_3520) ;  /* 0x000000a000007945 */ /* 0x000fe20003800000 */
        /* <DEDUP_REMOVED lines=9> */
.L_x_3521:
[----:B------:R-:W-:Y:S05]  /*2c90*/  BSYNC B0 ;  /* 0x0000000000007941 */ /* 0x000fea0003800000 */
.L_x_3520:
[----:B------:R-:W-:Y:S02]  /*2ca0*/  IADD3 R96, R96, c[0x0][0x160], RZ ;  /* 0x0000580060607a10 */ /* 0x000fe40007ffe0ff */
[----:B------:R-:W-:Y:S02]  /*2cb0*/  LOP3.LUT P1, RZ, R98, 0xff, RZ, 0xc0, !PT ;  /* 0x000000ff62ff7812 */ /* 0x000fe4000782c0ff */
[----:B------:R-:W-:Y:S02]  /*2cc0*/  ISETP.GE.AND P0, PT, R96, c[0x0][0x164], PT ;  /* 0x0000590060007a0c */ /* 0x000fe40003f06270 */
[----:B------:R-:W-:-:S11]  /*2cd0*/  SEL R98, RZ, 0x1, P1 ;  /* 0x00000001ff627807 */ /* 0x000fd60000800000 */
[----:B0-----:R-:W-:Y:S01]  /*2ce0*/  @P0 CALL.REL.NOINC `(.L_x_3458) ;  /* 0x0000001000000944 */ /* 0x001fe20003c00000 */
[----:B------:R-:W-:Y:S05]  /*2cf0*/  BRA `(.L_x_3522) ;  /* 0xffffd6a000007947 */ /* 0x000fea000383ffff */
.L_x_3458:
        /* <DEDUP_REMOVED lines=19> */
.L_x_3462:
[----:B------:R-:W-:Y:S01]  /*2e30*/  HFMA2.MMA R84, -RZ, RZ, 0, 1.847743988037109375e-06 ;  /* 0x0000001fff547435 */ /* 0x000fe200000001ff */
[----:B------:R-:W-:Y:S01]  /*2e40*/  MOV R82, R86 ;  /* 0x0000005600527202 */ /* 0x000fe20000000f00 */
[----:B------:R-:W-:Y:S01]  /*2e50*/  IMAD.MOV.U32 R89, RZ, RZ, 0x10 ;  /* 0x00000010ff597424 */ /* 0x000fe200078e00ff */
[----:B------:R-:W-:Y:S01]  /*2e60*/  MOV R2, 0x2e90 ;  /* 0x00002e9000027802 */ /* 0x000fe20000000f00 */
[----:B------:R-:W-:-:S02]  /*2e70*/  IMAD.MOV.U32 R95, RZ, RZ, -0x1 ;  /* 0xffffffffff5f7424 */ /* 0x000fc400078e00ff */
[----:B-1---5:R-:W-:Y:S05]  /*2e80*/  CALL.REL.NOINC `($__internal_99_$__cuda_sm70_shflsync_down_p) ;  /* 0x0000046000007944 */ /* 0x022fea0003c00000 */
[----:B-1----:R-:W-:Y:S01]  /*2e90*/  MOV R81, R82 ;  /* 0x0000005200517202 */ /* 0x002fe20000000f00 */
[----:B0-----:R-:W-:Y:S05]  /*2ea0*/  BRA `(.L_x_3523) ;  /* 0xffffe1a000007947 */ /* 0x001fea000383ffff */
.L_x_3463:
[----:B------:R-:W-:Y:S01]  /*2eb0*/  HFMA2.MMA R89, -RZ, RZ, 0, 9.5367431640625e-07 ;  /* 0x00000010ff597435 */ /* 0x000fe200000001ff */
[----:B------:R-:W-:Y:S01]  /*2ec0*/  IMAD.MOV.U32 R82, RZ, RZ, R87 ;  /* 0x000000ffff527224 */ /* 0x000fe200078e0057 */
[----:B------:R-:W-:Y:S01]  /*2ed0*/  MOV R95, 0xffffffff ;  /* 0xffffffff005f7802 */ /* 0x000fe20000000f00 */
[----:B------:R-:W-:Y:S01]  /*2ee0*/  IMAD.MOV.U32 R84, RZ, RZ, 0x1f ;  /* 0x0000001fff547424 */ /* 0x000fe200078e00ff */
[----:B------:R-:W-:-:S02]  /*2ef0*/  MOV R2, 0x2f10 ;  /* 0x00002f1000027802 */ /* 0x000fc40000000f00 */
[----:B012--5:R-:W-:Y:S05]  /*2f00*/  CALL.REL.NOINC `($__internal_99_$__cuda_sm70_shflsync_down_p) ;  /* 0x000003e000007944 */ /* 0x027fea0003c00000 */
[----:B------:R-:W-:Y:S01]  /*2f10*/  FADD.FTZ R86, R81, R86 ;  /* 0x0000005651567221 */ /* 0x000fe20000010000 */
[----:B0-----:R-:W-:Y:S01]  /*2f20*/  HFMA2.MMA R84, -RZ, RZ, 0, 1.847743988037109375e-06 ;  /* 0x0000001fff547435 */ /* 0x001fe200000001ff */
[----:B-1----:R-:W-:Y:S01]  /*2f30*/  FADD.FTZ R87, R87, R82 ;  /* 0x0000005257577221 */ /* 0x002fe20000010000 */
[----:B------:R-:W-:Y:S01]  /*2f40*/  MOV R2, 0x2f90 ;  /* 0x00002f9000027802 */ /* 0x000fe20000000f00 */
[----:B------:R-:W-:Y:S01]  /*2f50*/  IMAD.MOV.U32 R89, RZ, RZ, 0x8 ;  /* 0x00000008ff597424 */ /* 0x000fe200078e00ff */
[----:B------:R-:W-:Y:S01]  /*2f60*/  MOV R82, R86 ;  /* 0x0000005600527202 */ /* 0x000fe20000000f00 */
[----:B------:R-:W-:-:S02]  /*2f70*/  IMAD.MOV.U32 R95, RZ, RZ, -0x1 ;  /* 0xffffffffff5f7424 */ /* 0x000fc400078e00ff */
[----:B------:R-:W-:Y:S05]  /*2f80*/  CALL.REL.NOINC `($__internal_99_$__cuda_sm70_shflsync_down_p) ;  /* 0x0000036000007944 */ /* 0x000fea0003c00000 */
[----:B0-----:R-:W-:Y:S01]  /*2f90*/  HFMA2.MMA R84, -RZ, RZ, 0, 1.847743988037109375e-06 ;  /* 0x0000001fff547435 */ /* 0x001fe200000001ff */
[----:B-1----:R-:W-:Y:S01]  /*2fa0*/  IMAD.MOV.U32 R81, RZ, RZ, R82 ;  /* 0x000000ffff517224 */ /* 0x002fe200078e0052 */
[----:B------:R-:W-:Y:S01]  /*2fb0*/  MOV R82, R87 ;  /* 0x0000005700527202 */ /* 0x000fe20000000f00 */
[----:B------:R-:W-:Y:S01]  /*2fc0*/  IMAD.MOV.U32 R89, RZ, RZ, 0x8 ;  /* 0x00000008ff597424 */ /* 0x000fe200078e00ff */
[----:B------:R-:W-:Y:S01]  /*2fd0*/  MOV R2, 0x3000 ;  /* 0x0000300000027802 */ /* 0x000fe20000000f00 */
[----:B------:R-:W-:-:S02]  /*2fe0*/  IMAD.MOV.U32 R95, RZ, RZ, -0x1 ;  /* 0xffffffffff5f7424 */ /* 0x000fc400078e00ff */
[----:B------:R-:W-:Y:S05]  /*2ff0*/  CALL.REL.NOINC `($__internal_99_$__cuda_sm70_shflsync_down_p) ;  /* 0x000002f000007944 */ /* 0x000fea0003c00000 */
[----:B------:R-:W-:Y:S01]  /*3000*/  FADD.FTZ R86, R81, R86 ;  /* 0x0000005651567221 */ /* 0x000fe20000010000 */
[----:B0-----:R-:W-:Y:S01]  /*3010*/  MOV R89, 0x4 ;  /* 0x0000000400597802 */ /* 0x001fe20000000f00 */
[----:B-1----:R-:W-:Y:S01]  /*3020*/  FADD.FTZ R87, R87, R82 ;  /* 0x0000005257577221 */ /* 0x002fe20000010000 */
[----:B------:R-:W-:Y:S01]  /*3030*/  MOV R95, 0xffffffff ;  /* 0xffffffff005f7802 */ /* 0x000fe20000000f00 */
[----:B------:R-:W-:Y:S01]  /*3040*/  IMAD.MOV.U32 R84, RZ, RZ, 0x1f ;  /* 0x0000001fff547424 */ /* 0x000fe200078e00ff */
[----:B------:R-:W-:Y:S01]  /*3050*/  MOV R2, 0x3080 ;  /* 0x0000308000027802 */ /* 0x000fe20000000f00 */
[----:B------:R-:W-:-:S02]  /*3060*/  IMAD.MOV.U32 R82, RZ, RZ, R86 ;  /* 0x000000ffff527224 */ /* 0x000fc400078e0056 */
[----:B------:R-:W-:Y:S05]  /*3070*/  CALL.REL.NOINC `($__internal_99_$__cuda_sm70_shflsync_down_p) ;  /* 0x0000027000007944 */ /* 0x000fea0003c00000 */
[----:B0-----:R-:W-:Y:S01]  /*3080*/  HFMA2.MMA R89, -RZ, RZ, 0, 2.384185791015625e-07 ;  /* 0x00000004ff597435 */ /* 0x001fe200000001ff */
[----:B-1----:R-:W-:Y:S01]  /*3090*/  MOV R81, R82 ;  /* 0x0000005200517202 */ /* 0x002fe20000000f00 */
[----:B------:R-:W-:Y:S01]  /*30a0*/  IMAD.MOV.U32 R82, RZ, RZ, R87 ;  /* 0x000000ffff527224 */ /* 0x000fe200078e0057 */
[----:B------:R-:W-:Y:S01]  /*30b0*/  MOV R95, 0xffffffff ;  /* 0xffffffff005f7802 */ /* 0x000fe20000000f00 */
[----:B------:R-:W-:Y:S01]  /*30c0*/  IMAD.MOV.U32 R84, RZ, RZ, 0x1f ;  /* 0x0000001fff547424 */ /* 0x000fe200078e00ff */
[----:B------:R-:W-:-:S02]  /*30d0*/  MOV R2, 0x30f0 ;  /* 0x000030f000027802 */ /* 0x000fc40000000f00 */
[----:B------:R-:W-:Y:S05]  /*30e0*/  CALL.REL.NOINC `($__internal_99_$__cuda_sm70_shflsync_down_p) ;  /* 0x0000020000007944 */ /* 0x000fea0003c00000 */
        /* <DEDUP_REMOVED lines=16> */
[----:B0-----:R-:W-:Y:S01]  /*31f0*/  HFMA2.MMA R84, -RZ, RZ, 0, 1.847743988037109375e-06 ;  /* 0x0000001fff547435 */ /* 0x001fe200000001ff */
[----:B-1----:R-:W-:Y:S01]  /*3200*/  FADD.FTZ R85, R85, R82 ;  /* 0x0000005255557221 */ /* 0x002fe20000010000 */
[----:B------:R-:W-:Y:S01]  /*3210*/  MOV R89, 0x1 ;  /* 0x0000000100597802 */ /* 0x000fe20000000f00 */
[----:B------:R-:W-:Y:S01]  /*3220*/  IMAD.MOV.U32 R95, RZ, RZ, -0x1 ;  /* 0xffffffffff5f7424 */ /* 0x000fe200078e00ff */
[----:B------:R-:W-:-:S02]  /*3230*/  MOV R82, R83 ;  /* 0x0000005300527202 */ /* 0x000fc40000000f00 */
[----:B------:R-:W-:Y:S02]  /*3240*/  MOV R2, 0x3260 ;  /* 0x0000326000027802 */ /* 0x000fe40000000f00 */
[----:B------:R-:W-:Y:S05]  /*3250*/  CALL.REL.NOINC `($__internal_99_$__cuda_sm70_shflsync_down_p) ;  /* 0x0000009000007944 */ /* 0x000fea0003c00000 */
[----:B0-----:R-:W-:Y:S01]  /*3260*/  HFMA2.MMA R89, -RZ, RZ, 0, 5.9604644775390625e-08 ;  /* 0x00000001ff597435 */ /* 0x001fe200000001ff */
[----:B-1----:R-:W-:Y:S01]  /*3270*/  MOV R88, R82 ;  /* 0x0000005200587202 */ /* 0x002fe20000000f00 */
[----:B------:R-:W-:Y:S01]  /*3280*/  IMAD.MOV.U32 R82, RZ, RZ, R85 ;  /* 0x000000ffff527224 */ /* 0x000fe200078e0055 */
[----:B------:R-:W-:Y:S01]  /*3290*/  MOV R84, 0x1f ;  /* 0x0000001f00547802 */ /* 0x000fe20000000f00 */
[----:B------:R-:W-:Y:S01]  /*32a0*/  IMAD.MOV.U32 R95, RZ, RZ, -0x1 ;  /* 0xffffffffff5f7424 */ /* 0x000fe200078e00ff */
[----:B------:R-:W-:Y:S02]  /*32b0*/  MOV R2, 0x32d0 ;  /* 0x000032d000027802 */ /* 0x000fe40000000f00 */
[----:B------:R-:W-:Y:S05]  /*32c0*/  CALL.REL.NOINC `($__internal_99_$__cuda_sm70_shflsync_down_p) ;  /* 0x0000002000007944 */ /* 0x000fea0003c00000 */
[----:B-1----:R-:W-:Y:S01]  /*32d0*/  MOV R2, R82 ;  /* 0x0000005200027202 */ /* 0x002fe20000000f00 */
[----:B0-----:R-:W-:Y:S05]  /*32e0*/  BRA `(.L_x_3524) ;  /* 0xffffde8000007947 */ /* 0x001fea000383ffff */
        .weak           $__internal_99_$__cuda_sm70_shflsync_down_p
        .type           $__internal_99_$__cuda_sm70_shflsync_down_p,@function
        .size           $__internal_99_$__cuda_sm70_shflsync_down_p,(.L_x_6748 - $__internal_99_$__cuda_sm70_shflsync_down_p)
$__internal_99_$__cuda_sm70_shflsync_down_p:
[----:B------:R-:W-:Y:S01]  /*32f0*/  HFMA2.MMA R3, -RZ, RZ, 0, 0 ;  /* 0x00000000ff037435 */ /* 0x000fe200000001ff */
[----:B------:R-:W-:Y:S04]  /*3300*/  WARPSYNC R95 ;  /* 0x0000005f00007348 */ /* 0x000fe80003800000 */
[----:B------:R0:W1:Y:S01]  /*3310*/  SHFL.DOWN PT, R82, R82, R89, R84 ;  /* 0x0800005952527389 */ /* 0x00006200000e0054 */
[----:B------:R-:W-:Y:S05]  /*3320*/  RET.REL.NODEC R2 `(_ZN10layer_norm13ln_bwd_kernelINS_13Kernel_traitsIf13__nv_bfloat16fS2_fjLj1536ELj1ELj1ELj4ELj8ENS_18Kernel_traits_baseILj1536EfS2_fS2_fjLj128EEEEELb1ELb1ELb1ELb1EEEvNS_9BwdParamsE) ;  /* 0xffffccd002007950 */ /* 0x000fea0003c3ffff */
.L_x_3525:
        /* <DEDUP_REMOVED lines=13> */
.L_x_6748:


//--------------------- .text._ZN10layer_norm13ln_bwd_kernelINS_13Kernel_traitsIf6__halfS2_S2_fjLj1536ELj1ELj1ELj4ELj8ENS_18Kernel_traits_baseILj1536EfS2_S2_S2_fjLj128EEEEELb0ELb0ELb0ELb0EEEvNS_9BwdParamsE --------------------------
	.section	.text._ZN10layer_norm13ln_bwd_kernelINS_13Kernel_traitsIf6__halfS2_S2_fjLj1536ELj1ELj1ELj4ELj8ENS_18Kernel_traits_baseILj1536EfS2_S2_S2_fjLj128EEEEELb0ELb0ELb0ELb0EEEvNS_9BwdParamsE,"ax",@progbits
	.sectioninfo	@"SHI_REGISTERS=94"
	.align	128
        .global         _ZN10layer_norm13ln_bwd_kernelINS_13Kernel_traitsIf6__halfS2_S2_fjLj1536ELj1ELj1ELj4ELj8ENS_18Kernel_traits_baseILj1536EfS2_S2_S2_fjLj128EEEEELb0ELb0ELb0ELb0EEEvNS_9BwdParamsE
        .type           _ZN10layer_norm13ln_bwd_kernelINS_13Kernel_traitsIf6__halfS2_S2_fjLj1536ELj1ELj1ELj4ELj8ENS_18Kernel_traits_baseILj1536EfS2_S2_S2_fjLj128EEEEELb0ELb0ELb0ELb0EEEvNS_9BwdParamsE,@function
        .size           _ZN10layer_norm13ln_bwd_kernelINS_13Kernel_traitsIf6__halfS2_S2_fjLj1536ELj1ELj1ELj4ELj8ENS_18Kernel_traits_baseILj1536EfS2_S2_S2_fjLj128EEEEELb0ELb0ELb0ELb0EEEvNS_9BwdParamsE,(.L_x_6749 - _ZN10layer_norm13ln_bwd_kernelINS_13Kernel_traitsIf6__halfS2_S2_fjLj1536ELj1ELj1ELj4ELj8ENS_18Kernel_traits_baseILj1536EfS2_S2_S2_fjLj128EEEEELb0ELb0ELb0ELb0EEEvNS_9BwdParamsE)
        .other          _ZN10layer_norm13ln_bwd_kernelINS_13Kernel_traitsIf6__halfS2_S2_fjLj1536ELj1ELj1ELj4ELj8ENS_18Kernel_traits_baseILj1536EfS2_S2_S2_fjLj128EEEEELb0ELb0ELb0ELb0EEEvNS_9BwdParamsE,@"STO_CUDA_ENTRY STV_DEFAULT"
_ZN10layer_norm13ln_bwd_kernelINS_13Kernel_traitsIf6__halfS2_S2_fjLj1536ELj1ELj1ELj4ELj8ENS_18Kernel_traits_baseILj1536EfS2_S2_S2_fjLj128EEEEELb0ELb0ELb0ELb0EEEvNS_9BwdParamsE:
.text._ZN10layer_norm13ln_bwd_kernelINS_13Kernel_traitsIf6__halfS2_S2_fjLj1536ELj1ELj1ELj4ELj8ENS_18Kernel_traits_baseILj1536EfS2_S2_S2_fjLj128EEEEELb0ELb0ELb0ELb0EEEvNS_9BwdParamsE:
        /* <DEDUP_REMOVED lines=39> */
[----:B-1----:R-:W-:Y:S01]  /*0270*/  HFMA2.MMA R5, -RZ, RZ, 0, 5.9604644775390625e-08 ;  /* 0x00000001ff057435 */ /* 0x002fe200000001ff */
[----:B------:R-:W-:-:S02]  /*0280*/  MOV R33, RZ ;  /* 0x000000ff00217202 */ /* 0x000fc40000000f00 */
.L_x_3544:
        /* <DEDUP_REMOVED lines=39> */
[--C-:B---3--:R-:W-:Y:S01]  /*0500*/  SHF.R.U64 R48, R10, 0x10, R11.reuse ;  /* 0x000000100a307819 */ /* 0x108fe2000000120b */
[----:B------:R-:W-:Y:S01]  /*0510*/  HADD2.F32 R10, -RZ, R10.H0_H0 ;  /* 0x2000000aff0a7230 */ /* 0x000fe20000004100 */
[----:B------:R-:W-:Y:S01]  /*0520*/  SHF.R.U32.HI R55, RZ, 0x10, R11 ;  /* 0x00000010ff377819 */ /* 0x000fe2000001160b */
[----:B------:R-:W-:Y:S01]  /*0530*/  HADD2.F32 R57, -RZ, R52.H0_H0 ;  /* 0x20000034ff397230 */ /* 0x000fe20000004100 */
[----:B------:R-:W-:Y:S01]  /*0540*/  MOV R53, R49 ;  /* 0x0000003100357202 */ /* 0x000fe20000000f00 */
[----:B------:R-:W-:Y:S01]  /*0550*/  HADD2.F32 R58, -RZ, R11.H0_H0 ;  /* 0x2000000bff3a7230 */ /* 0x000fe20000004100 */
[C---:B------:R-:W-:Y:S01]  /*0560*/  FADD.FTZ R11, -R77.reuse, R10 ;  /* 0x0000000a4d0b7221 */ /* 0x040fe20000010100 */
[----:B------:R-:W-:Y:S01]  /*0570*/  HADD2.F32 R52, -RZ, R48.H0_H0 ;  /* 0x20000030ff347230 */ /* 0x000fe20000004100 */
[----:B------:R-:W-:Y:S01]  /*0580*/  SHF.R.U32.HI R59, RZ, 0x10, R49 ;  /* 0x00000010ff3b7819 */ /* 0x000fe20000011631 */
[----:B------:R-:W-:Y:S01]  /*0590*/  HADD2.F32 R56, -RZ, R56.H0_H0 ;  /* 0x20000038ff387230 */ /* 0x000fe20000004100 */
[----:B-----5:R-:W-:Y:S01]  /*05a0*/  FMUL.FTZ R10, R6, R11 ;  /* 0x0000000b060a7220 */ /* 0x020fe20000410000 */
[----:B------:R-:W-:Y:S01]  /*05b0*/  HADD2.F32 R53, -RZ, R53.H0_H0 ;  /* 0x20000035ff357230 */ /* 0x000fe20000004100 */
[----:B------:R-:W-:Y:S01]  /*05c0*/  FADD.FTZ R49, -R77, R52 ;  /* 0x000000344d317221 */ /* 0x000fe20000010100 */
[----:B------:R-:W-:Y:S01]  /*05d0*/  HADD2.F32 R48, -RZ, R59.H0_H0 ;  /* 0x2000003bff307230 */ /* 0x000fe20000004100 */
[----:B------:R-:W-:Y:S01]  /*05e0*/  FADD.FTZ R20, R20, R57 ;  /* 0x0000003914147221 */ /* 0x000fe20000010000 */
[----:B------:R-:W-:Y:S01]  /*05f0*/  HADD2.F32 R52, -RZ, R55.H0_H0 ;  /* 0x20000037ff347230 */ /* 0x000fe20000004100 */
[----:B------:R-:W-:-:S02]  /*0600*/  FMUL.FTZ R11, R6, R49 ;  /* 0x00000031060b7220 */ /* 0x000fc40000410000 */
[-C--:B------:R-:W-:Y:S02]  /*0610*/  FFMA.FTZ R32, R10, R57.reuse, R32 ;  /* 0x000000390a207223 */ /* 0x080fe40000010020 */
[----:B------:R-:W-:Y:S02]  /*0620*/  FMUL.FTZ R57, R44, R57 ;  /* 0x000000392c397220 */ /* 0x000fe40000410000 */
[----:B------:R-:W-:Y:S02]  /*0630*/  FADD.FTZ R21, R21, R56 ;  /* 0x0000003815157221 */ /* 0x000fe40000010000 */
[-C--:B------:R-:W-:Y:S02]  /*0640*/  FFMA.FTZ R33, R11, R56.reuse, R33 ;  /* 0x000000380b217223 */ /* 0x080fe40000010021 */
[----:B------:R-:W-:Y:S02]  /*0650*/  FADD.FTZ R59, -R77, R58 ;  /* 0x0000003a4d3b7221 */ /* 0x000fe40000010100 */
[----:B------:R-:W-:-:S02]  /*0660*/  FMUL.FTZ R56, R45, R56 ;  /* 0x000000382d387220 */ /* 0x000fc40000410000 */
[----:B------:R-:W-:Y:S02]  /*0670*/  FADD.FTZ R49, RZ, R57 ;  /* 0x00000039ff317221 */ /* 0x000fe40000010000 */
[----:B0-----:R-:W-:Y:S02]  /*0680*/  FFMA.FTZ R50, R10, R57, RZ ;  /* 0x000000390a327223 */ /* 0x001fe400000100ff */
        /* <DEDUP_REMOVED lines=15> */
.L_x_3528:
[----:B0-----:R-:W-:Y:S05]  /*0780*/  BSYNC B0 ;  /* 0x0000000000007941 */ /* 0x001fea0003800000 */
.L_x_3527:
        /* <DEDUP_REMOVED lines=14> */
[----:B--2---:R-:W-:Y:S01]  /*0870*/  SHF.R.U64 R65, R48, 0x10, R49 ;  /* 0x0000001030417819 */ /* 0x004fe20000001231 */
[----:B---3--:R-:W-:Y:S01]  /*0880*/  IMAD.MOV.U32 R62, RZ, RZ, R50 ;  /* 0x000000ffff3e7224 */ /* 0x008fe200078e0032 */
[--C-:B------:R-:W-:Y:S02]  /*0890*/  SHF.R.U64 R73, R50, 0x10, R51.reuse ;  /* 0x0000001032497819 */ /* 0x100fe40000001233 */
[----:B------:R-:W-:Y:S02]  /*08a0*/  MOV R63, R51 ;  /* 0x00000033003f7202 */ /* 0x000fe40000000f00 */
[----:B------:R-:W-:Y:S01]  /*08b0*/  SHF.R.U32.HI R72, RZ, 0x10, R51 ;  /* 0x00000010ff487819 */ /* 0x000fe20000011633 */
[----:B------:R-:W-:-:S02]  /*08c0*/  HADD2.F32 R51, -RZ, R62.H0_H0 ;  /* 0x2000003eff337230 */ /* 0x000fc40000004100 */
[----:B------:R-:W-:Y:S02]  /*08d0*/  HADD2.F32 R62, -RZ, R65.H0_H0 ;  /* 0x20000041ff3e7230 */ /* 0x000fe40000004100 */
[----:B------:R-:W-:Y:S01]  /*08e0*/  HADD2.F32 R48, -RZ, R48.H0_H0 ;  /* 0x20000030ff307230 */ /* 0x000fe20000004100 */
[----:B------:R-:W-:Y:S01]  /*08f0*/  SHF.R.U32.HI R50, RZ, 0x10, R49 ;  /* 0x00000010ff327819 */ /* 0x000fe20000011631 */
[----:B------:R-:W-:Y:S01]  /*0900*/  HADD2.F32 R64, -RZ, R49.H0_H0 ;  /* 0x20000031ff407230 */ /* 0x000fe20000004100 */
[C---:B0-----:R-:W-:Y:S01]  /*0910*/  FADD.FTZ R53, -R77.reuse, R62 ;  /* 0x0000003e4d357221 */ /* 0x041fe20000010100 */
[----:B------:R-:W-:Y:S01]  /*0920*/  HADD2.F32 R52, -RZ, R73.H0_H0 ;  /* 0x20000049ff347230 */ /* 0x000fe20000004100 */
[C---:B------:R-:W-:Y:S01]  /*0930*/  FADD.FTZ R49, -R77.reuse, R48 ;  /* 0x000000304d317221 */ /* 0x040fe20000010100 */
[----:B------:R-:W-:Y:S01]  /*0940*/  HADD2.F32 R75, -RZ, R63.H0_H0 ;  /* 0x2000003fff4b7230 */ /* 0x000fe20000004100 */
[----:B-----5:R-:W-:Y:S02]  /*0950*/  FMUL.FTZ R62, R6, R53 ;  /* 0x00000035063e7220 */ /* 0x020fe40000410000 */
[----:B------:R-:W-:-:S02]  /*0960*/  FADD.FTZ R65, -R77, R64 ;  /* 0x000000404d417221 */ /* 0x000fc40000010100 */
[----:B------:R-:W-:Y:S02]  /*0970*/  FMUL.FTZ R63, R6, R49 ;  /* 0x00000031063f7220 */ /* 0x000fe40000410000 */
[----:B------:R-:W-:Y:S02]  /*0980*/  FMUL.FTZ R64, R40, R51 ;  /* 0x0000003328407220 */ /* 0x000fe40000410000 */
[----:B------:R-:W-:Y:S02]  /*0990*/  FADD.FTZ R17, R17, R52 ;  /* 0x0000003411117221 */ /* 0x000fe40000010000 */
[-C--:B------:R-:W-:Y:S02]  /*09a0*/  FFMA.FTZ R29, R62, R52.reuse, R29 ;  /* 0x000000343e1d7223 */ /* 0x080fe4000001001d */
[----:B------:R-:W-:Y:S01]  /*09b0*/  FMUL.FTZ R73, R41, R52 ;  /* 0x0000003429497220 */ /* 0x000fe20000410000 */
[----:B------:R-:W-:Y:S01]  /*09c0*/  HADD2.F32 R52, -RZ, R50.H0_H0 ;  /* 0x20000032ff347230 */ /* 0x000fe20000004100 */
[----:B------:R-:W-:-:S02]  /*09d0*/  FMUL.FTZ R65, R6, R65 ;  /* 0x0000004106417220 */ /* 0x000fc40000410000 */
[----:B------:R-:W-:Y:S02]  /*09e0*/  FADD.FTZ R50, R55, R64 ;  /* 0x0000004037327221 */ /* 0x000fe40000010000 */
[----:B------:R-:W-:Y:S01]  /*09f0*/  FFMA.FTZ R76, R63, R64, R76 ;  /* 0x000000403f4c7223 */ /* 0x000fe2000001004c */
[----:B------:R-:W-:Y:S01]  /*0a00*/  HADD2.F32 R48, -RZ, R72.H0_H0 ;  /* 0x20000048ff307230 */ /* 0x000fe20000004100 */
        /* <DEDUP_REMOVED lines=16> */
.L_x_3530:
[----:B------:R-:W-:Y:S05]  /*0b10*/  BSYNC B0 ;  /* 0x0000000000007941 */ /* 0x000fea0003800000 */
.L_x_3529:
        /* <DEDUP_REMOVED lines=25> */
[C---:B0-----:R-:W-:Y:S01]  /*0cb0*/  FADD.FTZ R53, -R77.reuse, R50 ;  /* 0x000000324d357221 */ /* 0x041fe20000010100 */
[----:B------:R-:W-:Y:S01]  /*0cc0*/  HADD2.F32 R82, -RZ, R82.H0_H0 ;  /* 0x20000052ff527230 */ /* 0x000fe20000004100 */
[----:B------:R-:W-:Y:S01]  /*0cd0*/  FADD.FTZ R83, -R77, R80 ;  /* 0x000000504d537221 */ /* 0x000fe20000010100 */
[----:B------:R-:W-:Y:S01]  /*0ce0*/  HADD2.F32 R49, -RZ, R49.H0_H0 ;  /* 0x20000031ff317230 */ /* 0x000fe20000004100 */
[C---:B-----5:R-:W-:Y:S01]  /*0cf0*/  FMUL.FTZ R78, R6.reuse, R53 ;  /* 0x00000035064e7220 */ /* 0x060fe20000410000 */
[----:B------:R-:W-:Y:S01]  /*0d00*/  HADD2.F32 R50, -RZ, R81.H0_H0 ;  /* 0x20000051ff327230 */ /* 0x000fe20000004100 */
        /* <DEDUP_REMOVED lines=24> */
.L_x_3532:
[----:B------:R-:W-:Y:S05]  /*0e90*/  BSYNC B0 ;  /* 0x0000000000007941 */ /* 0x000fea0003800000 */
.L_x_3531:
        /* <DEDUP_REMOVED lines=8> */
.L_x_3545:
        /* <DEDUP_REMOVED lines=18> */
.L_x_3546:
        /* <DEDUP_REMOVED lines=33> */
[----:B------:R-:W-:Y:S02]  /*1250*/  FFMA.FTZ R49, R61, R76, R77 ;  /* 0x0000004c3d317223 */ /* 0x000fe4000001004d */
[----:B------:R-:W-:Y:S02]  /*1260*/  FMUL.FTZ R53, R6, R53 ;  /* 0x0000003506357220 */ /* 0x000fe40000410000 */
[----:B------:R-:W-:Y:S02]  /*1270*/  FADD.FTZ R49, R60, -R49 ;  /* 0x800000313c317221 */ /* 0x000fe40000010000 */
[--C-:B------:R-:W-:Y:S02]  /*1280*/  @P0 SHF.R.U64 R48, R68, 0x10, R69.reuse ;  /* 0x0000001044300819 */ /* 0x100fe40000001245 */
[----:B------:R-:W-:Y:S01]  /*1290*/  @P0 SHF.R.U32.HI R52, RZ, 0x10, R69 ;  /* 0x00000010ff340819 */ /* 0x000fe20000011645 */
[----:B------:R-:W-:Y:S02]  /*12a0*/  FMUL.FTZ R55, R6, R49 ;  /* 0x0000003106377220 */ /* 0x000fe40000410000 */
[----:B------:R-:W-:-:S02]  /*12b0*/  @P0 HADD2.F32 R48, -RZ, R48.H0_H0 ;  /* 0x20000030ff300230 */ /* 0x000fc40000004100 */
[----:B------:R-:W-:-:S03]  /*12c0*/  @P0 HADD2.F32 R52, -RZ, R52.H0_H0 ;  /* 0x20000034ff340230 */ /* 0x000fc60000004100 */
[----:B------:R-:W-:Y:S01]  /*12d0*/  @P0 FADD.FTZ R51, R51, R48 ;  /* 0x0000003033330221 */ /* 0x000fe20000010000 */
[----:B------:R-:W-:Y:S01]  /*12e0*/  @P0 MOV R48, R69 ;  /* 0x0000004500300202 */ /* 0x000fe20000000f00 */
[----:B------:R-:W-:Y:S02]  /*12f0*/  @P0 FADD.FTZ R55, R55, R52 ;  /* 0x0000003437370221 */ /* 0x000fe40000010000 */
[----:B------:R-:W-:Y:S02]  /*1300*/  FMUL.FTZ R49, R51, R86 ;  /* 0x0000005633317220 */ /* 0x000fe40000410000 */
[----:B------:R-:W-:Y:S01]  /*1310*/  @P0 HADD2.F32 R50, -RZ, R48.H0_H0 ;  /* 0x20000030ff320230 */ /* 0x000fe20000004100 */
[----:B------:R-:W-:Y:S02]  /*1320*/  FFMA.FTZ R48, R10, R76, R77 ;  /* 0x0000004c0a307223 */ /* 0x000fe4000001004d */
[----:B------:R-:W-:Y:S01]  /*1330*/  FMUL.FTZ R54, R55, R86 ;  /* 0x0000005637367220 */ /* 0x000fe20000410000 */
[----:B------:R-:W0:Y:S01]  /*1340*/  F2F.F16.F32 R49, R49 ;  /* 0x0000003100317304 */ /* 0x000e220000200800 */
[----:B------:R-:W-:-:S02]  /*1350*/  @P0 FADD.FTZ R53, R53, R50 ;  /* 0x0000003235350221 */ /* 0x000fc40000010000 */
[----:B------:R-:W-:Y:S02]  /*1360*/  FADD.FTZ R87, R57, -R48 ;  /* 0x8000003039577221 */ /* 0x000fe40000010000 */
[----:B------:R-:W-:Y:S02]  /*1370*/  @P0 IMAD.MOV.U32 R48, RZ, RZ, R68 ;  /* 0x000000ffff300224 */ /* 0x000fe400078e0044 */
[----:B------:R-:W-:Y:S01]  /*1380*/  FMUL.FTZ R52, R53, R86 ;  /* 0x0000005635347220 */ /* 0x000fe20000410000 */
[----:B------:R-:W1:Y:S01]  /*1390*/  F2F.F16.F32 R54, R54 ;  /* 0x0000003600367304 */ /* 0x000e620000200800 */
[----:B------:R-:W-:Y:S01]  /*13a0*/  FMUL.FTZ R87, R6, R87 ;  /* 0x0000005706577220 */ /* 0x000fe20000410000 */
[----:B------:R-:W-:-:S05]  /*13b0*/  @P0 HADD2.F32 R48, -RZ, R48.H0_H0 ;  /* 0x20000030ff300230 */ /* 0x000fca0000004100 */
[----:B------:R-:W-:Y:S01]  /*13c0*/  @P0 FADD.FTZ R87, R87, R48 ;  /* 0x0000003057570221 */ /* 0x000fe20000010000 */
[----:B------:R-:W2:Y:S01]  /*13d0*/  F2F.F16.F32 R52, R52 ;  /* 0x0000003400347304 */ /* 0x000ea20000200800 */
[----:B------:R-:W-:Y:S01]  /*13e0*/  ISETP.NE.U32.AND P0, PT, RZ, c[0x0][0x258], PT ;  /* 0x00009600ff007a0c */ /* 0x000fe20003f05070 */
[----:B0-----:R-:W-:-:S03]  /*13f0*/  IMAD.WIDE.U32 R48, R49, 0x10000, RZ ;  /* 0x0001000031307825 */ /* 0x001fc600078e00ff */
[----:B------:R-:W-:Y:S01]  /*1400*/  ISETP.NE.AND.EX P0, PT, RZ, c[0x0][0x25c], PT, P0 ;  /* 0x00009700ff007a0c */ /* 0x000fe20003f05300 */
[----:B------:R-:W-:Y:S01]  /*1410*/  FMUL.FTZ R50, R87, R86 ;  /* 0x0000005657327220 */ /* 0x000fe20000410000 */
[----:B-1----:R-:W-:-:S03]  /*1420*/  SHF.L.U32 R89, R54, 0x10, RZ ;  /* 0x0000001036597819 */ /* 0x002fc600000006ff */
[----:B------:R-:W0:Y:S01]  /*1430*/  F2F.F16.F32 R91, R50 ;  /* 0x00000032005b7304 */ /* 0x000e220000200800 */
[----:B--2---:R-:W-:Y:S01]  /*1440*/  LOP3.LUT R49, R49, R89, R52, 0xfe, !PT ;  /* 0x0000005931317212 */ /* 0x004fe200078efe34 */
[----:B------:R-:W-:-:S06]  /*1450*/  HFMA2.MMA R52, -RZ, RZ, 0, 4.76837158203125e-07 ;  /* 0x00000008ff347435 */ /* 0x000fcc00000001ff */
[----:B------:R-:W-:Y:S02]  /*1460*/  @P0 F2FP.PACK_AB R53, RZ, R53 ;  /* 0x00000035ff35023e */ /* 0x000fe400000000ff */
[----:B------:R-:W-:Y:S02]  /*1470*/  @P0 F2FP.PACK_AB R87, RZ, R87 ;  /* 0x00000057ff57023e */ /* 0x000fe400000000ff */
[----:B------:R-:W-:Y:S02]  /*1480*/  @P0 F2FP.PACK_AB R51, RZ, R51 ;  /* 0x00000033ff33023e */ /* 0x000fe400000000ff */
[----:B------:R-:W-:Y:S02]  /*1490*/  @P0 F2FP.PACK_AB R55, RZ, R55 ;  /* 0x00000037ff37023e */ /* 0x000fe400000000ff */
[----:B------:R-:W-:Y:S01]  /*14a0*/  @P0 PRMT R2, R53, 0x7610, R2 ;  /* 0x0000761035020816 */ /* 0x000fe20000000002 */
[----:B------:R-:W-:Y:S01]  /*14b0*/  IMAD.WIDE.U32 R52, R7, R52, c[0x0][0x248] ;  /* 0x0000920007347625 */ /* 0x000fe200078e0034 */
[----:B0-----:R-:W-:-:S02]  /*14c0*/  LOP3.LUT R48, R48, R91, RZ, 0xfc, !PT ;  /* 0x0000005b30307212 */ /* 0x001fc400078efcff */
[----:B------:R-:W-:Y:S02]  /*14d0*/  @P0 PRMT R8, R87, 0x7610, R8 ;  /* 0x0000761057080816 */ /* 0x000fe40000000008 */
        /* <DEDUP_REMOVED lines=11> */
.L_x_3537:
[----:B------:R1:W-:Y:S01]  /*1590*/  STG.E.64 [R52.64], R48 ;  /* 0x0000003034007986 */ /* 0x0003e2000c101b04 */
[----:B------:R-:W-:-:S03]  /*15a0*/  IADD3 R7, R7, 0x80, RZ ;  /* 0x0000008007077810 */ /* 0x000fc60007ffe0ff */
.L_x_3536:
[----:B------:R-:W-:Y:S05]  /*15b0*/  BSYNC B0 ;  /* 0x0000000000007941 */ /* 0x000fea0003800000 */
.L_x_3535:
        /* <DEDUP_REMOVED lines=18> */
[----:B------:R-:W-:Y:S01]  /*16e0*/  FADD.FTZ R49, R64, -R49 ;  /* 0x8000003140317221 */ /* 0x000fe20000010000 */
[----:B------:R-:W-:-:S03]  /*16f0*/  @P0 SHF.R.U32.HI R50, RZ, 0x10, R67 ;  /* 0x00000010ff320819 */ /* 0x000fc60000011643 */
[----:B------:R-:W-:Y:S02]  /*1700*/  @P0 FADD.FTZ R51, R51, R48 ;  /* 0x0000003033330221 */ /* 0x000fe40000010000 */
[----:B------:R-:W-:Y:S01]  /*1710*/  @P0 IMAD.MOV.U32 R48, RZ, RZ, R67 ;  /* 0x000000ffff300224 */ /* 0x000fe200078e0043 */
[----:B------:R-:W-:Y:S01]  /*1720*/  @P0 HADD2.F32 R50, -RZ, R50.H0_H0 ;  /* 0x20000032ff320230 */ /* 0x000fe20000004100 */
[----:B------:R-:W-:Y:S02]  /*1730*/  FMUL.FTZ R89, R6, R49 ;  /* 0x0000003106597220 */ /* 0x000fe40000410000 */
[----:B------:R-:W-:Y:S01]  /*1740*/  FMUL.FTZ R52, R51, R86 ;  /* 0x0000005633347220 */ /* 0x000fe20000410000 */
[----:B------:R-:W-:Y:S01]  /*1750*/  @P0 HADD2.F32 R48, -RZ, R48.H0_H0 ;  /* 0x20000030ff300230 */ /* 0x000fe20000004100 */
[----:B------:R-:W-:-:S04]  /*1760*/  @P0 FADD.FTZ R87, R87, R50 ;  /* 0x0000003257570221 */ /* 0x000fc80000010000 */
[----:B------:R-:W-:Y:S01]  /*1770*/  @P0 FADD.FTZ R53, R53, R48 ;  /* 0x0000003035350221 */ /* 0x000fe20000010000 */
[----:B------:R-:W-:Y:S01]  /*1780*/  @P0 MOV R48, R66 ;  /* 0x0000004200300202 */ /* 0x000fe20000000f00 */
[----:B------:R-:W0:Y:S01]  /*1790*/  F2F.F16.F32 R52, R52 ;  /* 0x0000003400347304 */ /* 0x000e220000200800 */
[-C--:B------:R-:W-:Y:S02]  /*17a0*/  FMUL.FTZ R90, R87, R86.reuse ;  /* 0x00000056575a7220 */ /* 0x080fe40000410000 */
[----:B------:R-:W-:Y:S01]  /*17b0*/  FMUL.FTZ R88, R53, R86 ;  /* 0x0000005635587220 */ /* 0x000fe20000410000 */
[----:B------:R-:W-:-:S04]  /*17c0*/  @P0 HADD2.F32 R48, -RZ, R48.H0_H0 ;  /* 0x20000030ff300230 */ /* 0x000fc80000004100 */
[----:B------:R-:W1:Y:S01]  /*17d0*/  F2F.F16.F32 R55, R90 ;  /* 0x0000005a00377304 */ /* 0x000e620000200800 */
[----:B------:R-:W-:Y:S01]  /*17e0*/  @P0 FADD.FTZ R89, R89, R48 ;  /* 0x0000003059590221 */ /* 0x000fe20000010000 */
[----:B------:R-:W-:-:S03]  /*17f0*/  ISETP.NE.U32.AND P0, PT, RZ, c[0x0][0x258], PT ;  /* 0x00009600ff007a0c */ /* 0x000fc60003f05070 */
[----:B------:R-:W-:Y:S01]  /*1800*/  FMUL.FTZ R50, R89, R86 ;  /* 0x0000005659327220 */ /* 0x000fe20000410000 */
[----:B------:R-:W-:Y:S02]  /*1810*/  ISETP.NE.AND.EX P0, PT, RZ, c[0x0][0x25c], PT, P0 ;  /* 0x00009700ff007a0c */ /* 0x000fe40003f05300 */
[----:B------:R-:W2:Y:S01]  /*1820*/  F2F.F16.F32 R88, R88 ;  /* 0x0000005800587304 */ /* 0x000ea20000200800 */
[----:B0-----:R-:W-:-:S07]  /*1830*/  IMAD.WIDE.U32 R48, R52, 0x10000, RZ ;  /* 0x0001000034307825 */ /* 0x001fce00078e00ff */
[----:B------:R-:W0:Y:S01]  /*1840*/  F2F.F16.F32 R91, R50 ;  /* 0x00000032005b7304 */ /* 0x000e220000200800 */
[----:B-1----:R-:W-:Y:S02]  /*1850*/  SHF.L.U32 R55, R55, 0x10, RZ ;  /* 0x0000001037377819 */ /* 0x002fe400000006ff */
[----:B------:R-:W-:Y:S02]  /*1860*/  @P0 F2FP.PACK_AB R89, RZ, R89 ;  /* 0x00000059ff59023e */ /* 0x000fe400000000ff */
[----:B------:R-:W-:Y:S02]  /*1870*/  @P0 F2FP.PACK_AB R51, RZ, R51 ;  /* 0x00000033ff33023e */ /* 0x000fe400000000ff */
[----:B------:R-:W-:Y:S02]  /*1880*/  @P0 F2FP.PACK_AB R53, RZ, R53 ;  /* 0x00000035ff35023e */ /* 0x000fe400000000ff */
[----:B------:R-:W-:Y:S02]  /*1890*/  @P0 F2FP.PACK_AB R87, RZ, R87 ;  /* 0x00000057ff57023e */ /* 0x000fe400000000ff */
[----:B--2---:R-:W-:-:S02]  /*18a0*/  LOP3.LUT R55, R49, R55, R88, 0xfe, !PT ;  /* 0x0000003731377212 */ /* 0x004fc400078efe58 */
[----:B------:R-:W-:Y:S02]  /*18b0*/  @P0 PRMT R8, R89, 0x7610, R8 ;  /* 0x0000761059080816 */ /* 0x000fe40000000008 */
[----:B------:R-:W-:Y:S02]  /*18c0*/  @P0 PRMT R3, R51, 0x7610, R3 ;  /* 0x0000761033030816 */ /* 0x000fe40000000003 */
[----:B0-----:R-:W-:Y:S01]  /*18d0*/  LOP3.LUT R54, R48, R91, RZ, 0xfc, !PT ;  /* 0x0000005b30367212 */ /* 0x001fe200078efcff */
[----:B------:R-:W-:Y:S01]  /*18e0*/  HFMA2.MMA R48, -RZ, RZ, 0, 4.76837158203125e-07 ;  /* 0x00000008ff307435 */ /* 0x000fe200000001ff */
[----:B------:R-:W-:Y:S02]  /*18f0*/  @P0 PRMT R2, R53, 0x7610, R2 ;  /* 0x0000761035020816 */ /* 0x000fe40000000002 */
[----:B------:R-:W-:-:S07]  /*1900*/  @P0 PRMT R9, R87, 0x7610, R9 ;  /* 0x0000761057090816 */ /* 0x000fce0000000009 */
[----:B------:R-:W-:Y:S01]  /*1910*/  IMAD.WIDE.U32 R48, R7, R48, c[0x0][0x248] ;  /* 0x0000920007307625 */ /* 0x000fe200078e0030 */
        /* <DEDUP_REMOVED lines=9> */
.L_x_3540:
[----:B------:R1:W-:Y:S01]  /*19b0*/  STG.E.64 [R48.64], R54 ;  /* 0x0000003630007986 */ /* 0x0003e2000c101b04 */
[----:B------:R-:W-:-:S03]  /*19c0*/  IADD3 R7, R7, 0x80, RZ ;  /* 0x0000008007077810 */ /* 0x000fc60007ffe0ff */
.L_x_3539:
[----:B------:R-:W-:Y:S05]  /*19d0*/  BSYNC B0 ;  /* 0x0000000000007941 */ /* 0x000fea0003800000 */
.L_x_3538:
        /* <DEDUP_REMOVED lines=14> */
[--C-:B------:R-:W-:Y:S01]  /*1ac0*/  @P0 SHF.R.U64 R52, R70, 0x10, R71.reuse ;  /* 0x0000001046340819 */ /* 0x100fe20000001247 */
[----:B------:R-:W-:Y:S02]  /*1ad0*/  @P0 IMAD.MOV.U32 R50, RZ, RZ, R71 ;  /* 0x000000ffff320224 */ /* 0x000fe400078e0047 */
[----:B------:R-:W-:Y:S02]  /*1ae0*/  FFMA.FTZ R77, R79, R76, R77 ;  /* 0x0000004c4f4d7223 */ /* 0x000fe4000001004d */
[----:B------:R-:W-:Y:S01]  /*1af0*/  @P0 HADD2.F32 R48, -RZ, R52.H0_H0 ;  /* 0x20000034ff300230 */ /* 0x000fe20000004100 */
[----:B------:R-:W-:Y:S01]  /*1b00*/  @P0 SHF.R.U32.HI R52, RZ, 0x10, R71 ;  /* 0x00000010ff340819 */ /* 0x000fe20000011647 */
[----:B------:R-:W-:Y:S01]  /*1b10*/  @P0 HADD2.F32 R50, -RZ, R50.H0_H0 ;  /* 0x20000032ff320230 */ /* 0x000fe20000004100 */
[----:B------:R-:W-:-:S02]  /*1b20*/  FMUL.FTZ R53, R6, R53 ;  /* 0x0000003506357220 */ /* 0x000fc40000410000 */
[----:B------:R-:W-:Y:S01]  /*1b30*/  @P0 FADD.FTZ R49, R49, R48 ;  /* 0x0000003031310221 */ /* 0x000fe20000010000 */
[----:B------:R-:W-:Y:S01]  /*1b40*/  @P0 HADD2.F32 R52, -RZ, R52.H0_H0 ;  /* 0x20000034ff340230 */ /* 0x000fe20000004100 */
[----:B------:R-:W-:Y:S01]  /*1b50*/  @P0 FADD.FTZ R51, R51, R50 ;  /* 0x0000003233330221 */ /* 0x000fe20000010000 */
[----:B------:R-:W-:Y:S01]  /*1b60*/  @P0 MOV R50, R70 ;  /* 0x0000004600320202 */ /* 0x000fe20000000f00 */
[----:B------:R-:W-:Y:S02]  /*1b70*/  FADD.FTZ R77, R80, -R77 ;  /* 0x8000004d504d7221 */ /* 0x000fe40000010000 */
[----:B------:R-:W-:Y:S01]  /*1b80*/  @P0 FADD.FTZ R53, R53, R52 ;  /* 0x0000003435350221 */ /* 0x000fe20000010000 */
[----:B------:R-:W-:Y:S01]  /*1b90*/  HFMA2.MMA R52, -RZ, RZ, 0, 4.76837158203125e-07 ;  /* 0x00000008ff347435 */ /* 0x000fe200000001ff */
[----:B------:R-:W-:Y:S01]  /*1ba0*/  @P0 HADD2.F32 R50, -RZ, R50.H0_H0 ;  /* 0x20000032ff320230 */ /* 0x000fe20000004100 */
[----:B------:R-:W-:Y:S01]  /*1bb0*/  FMUL.FTZ R48, R49, R86 ;  /* 0x0000005631307220 */ /* 0x000fe20000410000 */
[----:B------:R-:W-:Y:S01]  /*1bc0*/  @P1 F2FP.PACK_AB R49, RZ, R49 ;  /* 0x00000031ff31123e */ /* 0x000fe200000000ff */
[----:B------:R-:W-:-:S02]  /*1bd0*/  FMUL.FTZ R77, R6, R77 ;  /* 0x0000004d064d7220 */ /* 0x000fc40000410000 */
[-C--:B------:R-:W-:Y:S01]  /*1be0*/  FMUL.FTZ R6, R53, R86.reuse ;  /* 0x0000005635067220 */ /* 0x080fe20000410000 */
[----:B------:R-:W-:Y:S01]  /*1bf0*/  @P1 PRMT R3, R49, 0x7610, R3 ;  /* 0x0000761031031816 */ /* 0x000fe20000000003 */
[----:B------:R-:W-:Y:S01]  /*1c00*/  @P0 FADD.FTZ R77, R77, R50 ;  /* 0x000000324d4d0221 */ /* 0x000fe20000010000 */
[----:B------:R-:W0:Y:S01]  /*1c10*/  F2F.F16.F32 R48, R48 ;  /* 0x0000003000307304 */ /* 0x000e220000200800 */
[-C--:B------:R-:W-:Y:S01]  /*1c20*/  FMUL.FTZ R55, R51, R86.reuse ;  /* 0x0000005633377220 */ /* 0x080fe20000410000 */
[----:B------:R-:W-:Y:S01]  /*1c30*/  ISETP.NE.U32.AND P0, PT, RZ, c[0x0][0x258], PT ;  /* 0x00009600ff007a0c */ /* 0x000fe20003f05070 */
[----:B------:R-:W-:Y:S01]  /*1c40*/  FMUL.FTZ R86, R77, R86 ;  /* 0x000000564d567220 */ /* 0x000fe20000410000 */
[----:B------:R-:W-:Y:S02]  /*1c50*/  @P1 F2FP.PACK_AB R51, RZ, R51 ;  /* 0x00000033ff33123e */ /* 0x000fe400000000ff */
[----:B------:R-:W-:Y:S02]  /*1c60*/  ISETP.NE.AND.EX P0, PT, RZ, c[0x0][0x25c], PT, P0 ;  /* 0x00009700ff007a0c */ /* 0x000fe40003f05300 */
[----:B------:R-:W1:Y:S01]  /*1c70*/  F2F.F16.F32 R6, R6 ;  /* 0x0000000600067304 */ /* 0x000e620000200800 */
[----:B------:R-:W-:-:S02]  /*1c80*/  @P1 F2FP.PACK_AB R77, RZ, R77 ;  /* 0x0000004dff4d123e */ /* 0x000fc400000000ff */
[----:B------:R-:W-:Y:S02]  /*1c90*/  @P1 PRMT R2, R51, 0x7610, R2 ;  /* 0x0000761033021816 */ /* 0x000fe40000000002 */
[----:B------:R-:W-:-:S03]  /*1ca0*/  @P1 PRMT R8, R77, 0x7610, R8 ;  /* 0x000076104d081816 */ /* 0x000fc60000000008 */
[----:B------:R-:W2:Y:S01]  /*1cb0*/  F2F.F16.F32 R55, R55 ;  /* 0x0000003700377304 */ /* 0x000ea20000200800 */
[----:B0-----:R-:W-:-:S07]  /*1cc0*/  IMAD.WIDE.U32 R48, R48, 0x10000, RZ ;  /* 0x0001000030307825 */ /* 0x001fce00078e00ff */
        /* <DEDUP_REMOVED lines=16> */
.L_x_3543:
[----:B------:R1:W-:Y:S02]  /*1dd0*/  STG.E.64 [R52.64], R50 ;  /* 0x0000003234007986 */ /* 0x0003e4000c101b04 */
.L_x_3542:
[----:B------:R-:W-:Y:S05]  /*1de0*/  BSYNC B0 ;  /* 0x0000000000007941 */ /* 0x000fea0003800000 */
.L_x_3541:
[----:B------:R-:W-:Y:S02]  /*1df0*/  IADD3 R4, R4, c[0x0][0x160], RZ ;  /* 0x0000580004047a10 */ /* 0x000fe40007ffe0ff */
[----:B------:R-:W-:Y:S02]  /*1e00*/  LOP3.LUT P1, RZ, R5, 0xff, RZ, 0xc0, !PT ;  /* 0x000000ff05ff7812 */ /* 0x000fe4000782c0ff */
[----:B------:R-:W-:Y:S02]  /*1e10*/  ISETP.GE.AND P0, PT, R4, c[0x0][0x164], PT ;  /* 0x0000590004007a0c */ /* 0x000fe40003f06270 */
[----:B------:R-:W-:-:S11]  /*1e20*/  SEL R5, RZ, 0x1, P1 ;  /* 0x00000001ff057807 */ /* 0x000fd60000800000 */
[----:B01----:R-:W-:Y:S01]  /*1e30*/  @P0 CALL.REL.NOINC `(.L_x_3526) ;  /* 0x0000001000000944 */ /* 0x003fe20003c00000 */
[----:B------:R-:W-:Y:S05]  /*1e40*/  BRA `(.L_x_3544) ;  /* 0xffffe44000007947 */ /* 0x000fea000383ffff */
.L_x_3526:
        /* <DEDUP_REMOVED lines=25> */
.L_x_3533:
[----:B------:R-:W-:Y:S01]  /*1fe0*/  MOV R54, R55 ;  /* 0x0000003700367202 */ /* 0x000fe20000000f00 */
[----:B------:R-:W-:Y:S01]  /*1ff0*/  IMAD.MOV.U32 R52, RZ, RZ, 0x1f ;  /* 0x0000001fff347424 */ /* 0x000fe200078e00ff */
[----:B------:R-:W-:Y:S02]  /*2000*/  MOV R53, 0x10 ;  /* 0x0000001000357802 */ /* 0x000fe40000000f00 */
[----:B------:R-:W-:-:S02]  /*2010*/  MOV R51, 0xffffffff ;  /* 0xffffffff00337802 */ /* 0x000fc40000000f00 */
[----:B------:R-:W-:Y:S02]  /*2020*/  MOV R48, 0x2040 ;  /* 0x0000204000307802 */ /* 0x000fe40000000f00 */
[----:B------:R-:W-:Y:S05]  /*2030*/  CALL.REL.NOINC `($__internal_100_$__cuda_sm70_shflsync_down_p) ;  /* 0x0000046000007944 */ /* 0x000fea0003c00000 */
[----:B-1----:R-:W-:Y:S01]  /*2040*/  MOV R88, R51 ;  /* 0x0000003300587202 */ /* 0x002fe20000000f00 */
[----:B0-----:R-:W-:Y:S05]  /*2050*/  BRA `(.L_x_3545) ;  /* 0xffffeec000007947 */ /* 0x001fea000383ffff */
.L_x_3534:
[----:B------:R-:W-:Y:S01]  /*2060*/  HFMA2.MMA R53, -RZ, RZ, 0, 9.5367431640625e-07 ;  /* 0x00000010ff357435 */ /* 0x000fe200000001ff */
[----:B------:R-:W-:Y:S01]  /*2070*/  MOV R54, R76 ;  /* 0x0000004c00367202 */ /* 0x000fe20000000f00 */
[----:B------:R-:W-:Y:S01]  /*2080*/  IMAD.MOV.U32 R52, RZ, RZ, 0x1f ;  /* 0x0000001fff347424 */ /* 0x000fe200078e00ff */
[----:B------:R-:W-:Y:S02]  /*2090*/  MOV R51, 0xffffffff ;  /* 0xffffffff00337802 */ /* 0x000fe40000000f00 */
[----:B------:R-:W-:Y:S02]  /*20a0*/  MOV R48, 0x20c0 ;  /* 0x000020c000307802 */ /* 0x000fe40000000f00 */
[----:B01----:R-:W-:Y:S05]  /*20b0*/  CALL.REL.NOINC `($__internal_100_$__cuda_sm70_shflsync_down_p) ;  /* 0x000003e000007944 */ /* 0x003fea0003c00000 */
[----:B------:R-:W-:Y:S01]  /*20c0*/  FADD.FTZ R88, R88, R55 ;  /* 0x0000003758587221 */ /* 0x000fe20000010000 */
[----:B0-----:R-:W-:Y:S01]  /*20d0*/  HFMA2.MMA R53, -RZ, RZ, 0, 4.76837158203125e-07 ;  /* 0x00000008ff357435 */ /* 0x001fe200000001ff */
[----:B-1----:R-:W-:Y:S01]  /*20e0*/  FADD.FTZ R76, R76, R51 ;  /* 0x000000334c4c7221 */ /* 0x002fe20000010000 */
[----:B------:R-:W-:Y:S01]  /*20f0*/  MOV R52, 0x1f ;  /* 0x0000001f00347802 */ /* 0x000fe20000000f00 */
[----:B------:R-:W-:Y:S01]  /*2100*/  IMAD.MOV.U32 R54, RZ, RZ, R88 ;  /* 0x000000ffff367224 */ /* 0x000fe200078e0058 */
[----:B------:R-:W-:-:S02]  /*2110*/  MOV R51, 0xffffffff ;  /* 0xffffffff00337802 */ /* 0x000fc40000000f00 */
[----:B------:R-:W-:Y:S02]  /*2120*/  MOV R48, 0x2140 ;  /* 0x0000214000307802 */ /* 0x000fe40000000f00 */
[----:B------:R-:W-:Y:S05]  /*2130*/  CALL.REL.NOINC `($__internal_100_$__cuda_sm70_shflsync_down_p) ;  /* 0x0000036000007944 */ /* 0x000fea0003c00000 */
[----:B0-----:R-:W-:Y:S01]  /*2140*/  HFMA2.MMA R53, -RZ, RZ, 0, 4.76837158203125e-07 ;  /* 0x00000008ff357435 */ /* 0x001fe200000001ff */
[----:B-1----:R-:W-:Y:S01]  /*2150*/  MOV R55, R51 ;  /* 0x0000003300377202 */ /* 0x002fe20000000f00 */
[----:B------:R-:W-:Y:S01]  /*2160*/  IMAD.MOV.U32 R51, RZ, RZ, -0x1 ;  /* 0xffffffffff337424 */ /* 0x000fe200078e00ff */
[----:B------:R-:W-:Y:S02]  /*2170*/  MOV R54, R76 ;  /* 0x0000004c00367202 */ /* 0x000fe40000000f00 */
[----:B------:R-:W-:Y:S02]  /*2180*/  MOV R52, 0x1f ;  /* 0x0000001f00347802 */ /* 0x000fe40000000f00 */
[----:B------:R-:W-:Y:S02]  /*2190*/  MOV R48, 0x21b0 ;  /* 0x000021b000307802 */ /* 0x000fe40000000f00 */
[----:B------:R-:W-:Y:S05]  /*21a0*/  CALL.REL.NOINC `($__internal_100_$__cuda_sm70_shflsync_down_p) ;  /* 0x000002f000007944 */ /* 0x000fea0003c00000 */
[----:B------:R-:W-:Y:S01]  /*21b0*/  FADD.FTZ R88, R55, R88 ;  /* 0x0000005837587221 */ /* 0x000fe20000010000 */
[----:B0-----:R-:W-:Y:S01]  /*21c0*/  HFMA2.MMA R53, -RZ, RZ, 0, 2.384185791015625e-07 ;  /* 0x00000004ff357435 */ /* 0x001fe200000001ff */
[----:B-1----:R-:W-:Y:S01]  /*21d0*/  FADD.FTZ R76, R76, R51 ;  /* 0x000000334c4c7221 */ /* 0x002fe20000010000 */
[----:B------:R-:W-:-:S02]  /*21e0*/  MOV R52, 0x1f ;  /* 0x0000001f00347802 */ /* 0x000fc40000000f00 */
[----:B------:R-:W-:Y:S02]  /*21f0*/  MOV R51, 0xffffffff ;  /* 0xffffffff00337802 */ /* 0x000fe40000000f00 */
[----:B------:R-:W-:Y:S02]  /*2200*/  MOV R54, R88 ;  /* 0x0000005800367202 */ /* 0x000fe40000000f00 */
[----:B------:R-:W-:Y:S02]  /*2210*/  MOV R48, 0x2230 ;  /* 0x0000223000307802 */ /* 0x000fe40000000f00 */
[----:B------:R-:W-:Y:S05]  /*2220*/  CALL.REL.NOINC `($__internal_100_$__cuda_sm70_shflsync_down_p) ;  /* 0x0000027000007944 */ /* 0x000fea0003c00000 */
[----:B0-----:R-:W-:Y:S01]  /*2230*/  HFMA2.MMA R53, -RZ, RZ, 0, 2.384185791015625e-07 ;  /* 0x00000004ff357435 */ /* 0x001fe200000001ff */
[----:B-1----:R-:W-:Y:S01]  /*2240*/  IMAD.MOV.U32 R55, RZ, RZ, R51 ;  /* 0x000000ffff377224 */ /* 0x002fe200078e0033 */
[----:B------:R-:W-:Y:S02]  /*2250*/  MOV R54, R76 ;  /* 0x0000004c00367202 */ /* 0x000fe40000000f00 */
[----:B------:R-:W-:Y:S02]  /*2260*/  MOV R52, 0x1f ;  /* 0x0000001f00347802 */ /* 0x000fe40000000f00 */
[----:B------:R-:W-:-:S02]  /*2270*/  MOV R51, 0xffffffff ;  /* 0xffffffff00337802 */ /* 0x000fc40000000f00 */
[----:B------:R-:W-:Y:S02]  /*2280*/  MOV R48, 0x22a0 ;  /* 0x000022a000307802 */ /* 0x000fe40000000f00 */
[----:B------:R-:W-:Y:S05]  /*2290*/  CALL.REL.NOINC `($__internal_100_$__cuda_sm70_shflsync_down_p) ;  /* 0x0000020000007944 */ /* 0x000fea0003c00000 */
[----:B------:R-:W-:Y:S01]  /*22a0*/  FADD.FTZ R88, R55, R88 ;  /* 0x0000005837587221 */ /* 0x000fe20000010000 */
[----:B0-----:R-:W-:Y:S01]  /*22b0*/  HFMA2.MMA R52, -RZ, RZ, 0, 1.847743988037109375e-06 ;  /* 0x0000001fff347435 */ /* 0x001fe200000001ff */
[----:B-1----:R-:W-:Y:S01]  /*22c0*/  FADD.FTZ R90, R76, R51 ;  /* 0x000000334c5a7221 */ /* 0x002fe20000010000 */
[----:B------:R-:W-:Y:S01]  /*22d0*/  MOV R51, 0xffffffff ;  /* 0xffffffff00337802 */ /* 0x000fe20000000f00 */
[----:B------:R-:W-:Y:S01]  /*22e0*/  IMAD.MOV.U32 R53, RZ, RZ, 0x2 ;  /* 0x00000002ff357424 */ /* 0x000fe200078e00ff */
[----:B------:R-:W-:Y:S02]  /*22f0*/  MOV R54, R88 ;  /* 0x0000005800367202 */ /* 0x000fe40000000f00 */
[----:B------:R-:W-:Y:S02]  /*2300*/  MOV R48, 0x2320 ;  /* 0x0000232000307802 */ /* 0x000fe40000000f00 */
[----:B------:R-:W-:Y:S05]  /*2310*/  CALL.REL.NOINC `($__internal_100_$__cuda_sm70_shflsync_down_p) ;  /* 0x0000018000007944 */ /* 0x000fea0003c00000 */
[----:B0-----:R-:W-:Y:S01]  /*2320*/  HFMA2.MMA R53, -RZ, RZ, 0, 1.1920928955078125e-07 ;  /* 0x00000002ff357435 */ /* 0x001fe200000001ff */
[----:B-1----:R-:W-:Y:S01]  /*2330*/  MOV R55, R51 ;  /* 0x0000003300377202 */ /* 0x002fe20000000f00 */
[----:B------:R-:W-:Y:S01]  /*2340*/  IMAD.MOV.U32 R54, RZ, RZ, R90 ;  /* 0x000000ffff367224 */ /* 0x000fe200078e005a */
[----:B------:R-:W-:-:S02]  /*2350*/  MOV R52, 0x1f ;  /* 0x0000001f00347802 */ /* 0x000fc40000000f00 */
[----:B------:R-:W-:Y:S02]  /*2360*/  MOV R51, 0xffffffff ;  /* 0xffffffff00337802 */ /* 0x000fe40000000f00 */
[----:B------:R-:W-:Y:S02]  /*2370*/  MOV R48, 0x2390 ;  /* 0x0000239000307802 */ /* 0x000fe40000000f00 */
[----:B------:R-:W-:Y:S05]  /*2380*/  CALL.REL.NOINC `($__internal_100_$__cuda_sm70_shflsync_down_p) ;  /* 0x0000011000007944 */ /* 0x000fea0003c00000 */
[----:B------:R-:W-:Y:S01]  /*2390*/  FADD.FTZ R76, R55, R88 ;  /* 0x00000058374c7221 */ /* 0x000fe20000010000 */
[----:B0-----:R-:W-:Y:S01]  /*23a0*/  HFMA2.MMA R53, -RZ, RZ, 0, 5.9604644775390625e-08 ;  /* 0x00000001ff357435 */ /* 0x001fe200000001ff */
[----:B-1----:R-:W-:Y:S01]  /*23b0*/  FADD.FTZ R77, R90, R51 ;  /* 0x000000335a4d7221 */ /* 0x002fe20000010000 */
[----:B------:R-:W-:Y:S01]  /*23c0*/  MOV R51, 0xffffffff ;  /* 0xffffffff00337802 */ /* 0x000fe20000000f00 */
[----:B------:R-:W-:Y:S01]  /*23d0*/  IMAD.MOV.U32 R52, RZ, RZ, 0x1f ;  /* 0x0000001fff347424 */ /* 0x000fe200078e00ff */
[----:B------:R-:W-:Y:S02]  /*23e0*/  MOV R54, R76 ;  /* 0x0000004c00367202 */ /* 0x000fe40000000f00 */
[----:B------:R-:W-:Y:S02]  /*23f0*/  MOV R48, 0x2410 ;  /* 0x0000241000307802 */ /* 0x000fe40000000f00 */
[----:B------:R-:W-:Y:S05]  /*2400*/  CALL.REL.NOINC `($__internal_100_$__cuda_sm70_shflsync_down_p) ;  /* 0x0000009000007944 */ /* 0x000fea0003c00000 */
[----:B0-----:R-:W-:Y:S01]  /*2410*/  HFMA2.MMA R52, -RZ, RZ, 0, 1.847743988037109375e-06 ;  /* 0x0000001fff347435 */ /* 0x001fe200000001ff */
[----:B-1----:R-:W-:Y:S01]  /*2420*/  MOV R55, R51 ;  /* 0x0000003300377202 */ /* 0x002fe20000000f00 */
[----:B------:R-:W-:Y:S01]  /*2430*/  IMAD.MOV.U32 R53, RZ, RZ, 0x1 ;  /* 0x00000001ff357424 */ /* 0x000fe200078e00ff */
[----:B------:R-:W-:-:S02]  /*2440*/  MOV R54, R77 ;  /* 0x0000004d00367202 */ /* 0x000fc40000000f00 */
[----:B------:R-:W-:Y:S02]  /*2450*/  MOV R51, 0xffffffff ;  /* 0xffffffff00337802 */ /* 0x000fe40000000f00 */
[----:B------:R-:W-:Y:S02]  /*2460*/  MOV R48, 0x2480 ;  /* 0x0000248000307802 */ /* 0x000fe40000000f00 */
[----:B------:R-:W-:Y:S05]  /*2470*/  CALL.REL.NOINC `($__internal_100_$__cuda_sm70_shflsync_down_p) ;  /* 0x0000002000007944 */ /* 0x000fea0003c00000 */
[----:B01----:R-:W-:Y:S01]  /*2480*/  MOV R54, R51 ;  /* 0x0000003300367202 */ /* 0x003fe20000000f00 */
[----:B------:R-:W-:Y:S05]  /*2490*/  BRA `(.L_x_3546) ;  /* 0xffffeba000007947 */ /* 0x000fea000383ffff */
        .weak           $__internal_100_$__cuda_sm70_shflsync_down_p
        .type           $__internal_100_$__cuda_sm70_shflsync_down_p,@function
        .size           $__internal_100_$__cuda_sm70_shflsync_down_p,(.L_x_6749 - $__internal_100_$__cuda_sm70_shflsync_down_p)
$__internal_100_$__cuda_sm70_shflsync_down_p:
[----:B------:R-:W-:Y:S01]  /*24a0*/  HFMA2.MMA R49, -RZ, RZ, 0, 0 ;  /* 0x00000000ff317435 */ /* 0x000fe200000001ff */
[----:B------:R-:W-:Y:S04]  /*24b0*/  WARPSYNC R51 ;  /* 0x0000003300007348 */ /* 0x000fe80003800000 */
[----:B------:R0:W1:Y:S01]  /*24c0*/  SHFL.DOWN PT, R51, R54, R53, R52 ;  /* 0x0800003536337389 */ /* 0x00006200000e0034 */
[----:B------:R-:W-:Y:S05]  /*24d0*/  RET.REL.NODEC R48 `(_ZN10layer_norm13ln_bwd_kernelINS_13Kernel_traitsIf6__halfS2_S2_fjLj1536ELj1ELj1ELj4ELj8ENS_18Kernel_traits_baseILj1536EfS2_S2_S2_fjLj128EEEEELb0ELb0ELb0ELb0EEEvNS_9BwdParamsE) ;  /* 0xffffdb2030007950 */ /* 0x000fea0003c3ffff */
.L_x_3547:
        /* <DEDUP_REMOVED lines=10> */
.L_x_6749:


//--------------------- .text._ZN10layer_norm13ln_bwd_kernelINS_13Kernel_traitsIf6__halfS2_S2_fjLj1536ELj1ELj1ELj4ELj8ENS_18Kernel_traits_baseILj1536EfS2_S2_S2_fjLj128EEEEELb0ELb0ELb0ELb1EEEvNS_9BwdParamsE --------------------------
	.section	.text._ZN10layer_norm13ln_bwd_kernelINS_13Kernel_traitsIf6__halfS2_S2_fjLj1536ELj1ELj1ELj4ELj8ENS_18Kernel_traits_baseILj1536EfS2_S2_S2_fjLj128EEEEELb0ELb0ELb0ELb1EEEvNS_9BwdParamsE,"ax",@progbits
	.sectioninfo	@"SHI_REGISTERS=96"
	.align	128
        .global         _ZN10layer_norm13ln_bwd_kernelINS_13Kernel_traitsIf6__halfS2_S2_fjLj1536ELj1ELj1ELj4ELj8ENS_18Kernel_traits_baseILj1536EfS2_S2_S2_fjLj128EEEEELb0ELb0ELb0ELb1EEEvNS_9BwdParamsE
        .type           _ZN10layer_norm13ln_bwd_kernelINS_13Kernel_traitsIf6__halfS2_S2_fjLj1536ELj1ELj1ELj4ELj8ENS_18Kernel_traits_baseILj1536EfS2_S2_S2_fjLj128EEEEELb0ELb0ELb0ELb1EEEvNS_9BwdParamsE,@function
        .size           _ZN10layer_norm13ln_bwd_kernelINS_13Kernel_traitsIf6__halfS2_S2_fjLj1536ELj1ELj1ELj4ELj8ENS_18Kernel_traits_baseILj1536EfS2_S2_S2_fjLj128EEEEELb0ELb0ELb0ELb1EEEvNS_9BwdParamsE,(.L_x_6750 - _ZN10layer_norm13ln_bwd_kernelINS_13Kernel_traitsIf6__halfS2_S2_fjLj1536ELj1ELj1ELj4ELj8ENS_18Kernel_traits_baseILj1536EfS2_S2_S2_fjLj128EEEEELb0ELb0ELb0ELb1EEEvNS_9BwdParamsE)
        .other          _ZN10layer_norm13ln_bwd_kernelINS_13Kernel_traitsIf6__halfS2_S2_fjLj1536ELj1ELj1ELj4ELj8ENS_18Kernel_traits_baseILj1536EfS2_S2_S2_fjLj128EEEEELb0ELb0ELb0ELb1EEEvNS_9BwdParamsE,@"STO_CUDA_ENTRY STV_DEFAULT"
_ZN10layer_norm13ln_bwd_kernelINS_13Kernel_traitsIf6__halfS2_S2_fjLj1536ELj1ELj1ELj4ELj8ENS_18Kernel_traits_baseILj1536EfS2_S2_S2_fjLj128EEEEELb0ELb0ELb0ELb1EEEvNS_9BwdParamsE:
.text._ZN10layer_norm13ln_bwd_kernelINS_13Kernel_traitsIf6__halfS2_S2_fjLj1536ELj1ELj1ELj4ELj8ENS_18Kernel_traits_baseILj1536EfS2_S2_S2_fjLj128EEEEELb0ELb0ELb0ELb1EEEvNS_9BwdParamsE:
        /* <DEDUP_REMOVED lines=20> */
.L_x_3548:
[----:B------:R-:W-:-:S04]  /*0140*/  SHF.L.U32 R0, R17, 0x4, RZ ;  /* 0x0000000411007819 */ /* 0x000fc800000006ff */
[----:B------:R-:W-:-:S04]  /*0150*/  LOP3.LUT R0, R0, 0x7f0, RZ, 0xc0, !PT ;  /* 0x000007f000007812 */ /* 0x000fc800078ec0ff */
[----:B------:R-:W-:-:S04]  /*0160*/  IADD3 R2, P0, R0, c[0x0][0x1b0], RZ ;  /* 0x00006c0000027a10 */ /* 0x000fc80007f1e0ff */
[----:B------:R-:W-:Y:S01]  /*0170*/  IADD3.X R3, RZ, c[0x0][0x1b4], RZ, P0, !PT ;  /* 0x00006d00ff037a10 */ /* 0x000fe200007fe4ff */
[----:B------:R-:W-:Y:S02]  /*0180*/  HFMA2.MMA R64, -RZ, RZ, 0, 5.9604644775390625e-08 ;  /* 0x00000001ff407435 */ /* 0x000fe400000001ff */
[----:B------:R-:W-:Y:S01]  /*0190*/  HFMA2.MMA R0, -RZ, RZ, 0, 0 ;  /* 0x00000000ff007435 */ /* 0x000fe200000001ff */
[----:B------:R-:W-:Y:S01]  /*01a0*/  IMAD.MOV.U32 R16, RZ, RZ, RZ ;  /* 0x000000ffff107224 */ /* 0x000fe200078e00ff */
        /* <DEDUP_REMOVED lines=11> */
[----:B------:R-:W-:Y:S01]  /*0260*/  CS2R R6, SRZ ;  /* 0x0000000000067805 */ /* 0x000fe2000001ff00 */
[----:B------:R-:W-:Y:S01]  /*0270*/  CS2R R4, SRZ ;  /* 0x0000000000047805 */ /* 0x000fe2000001ff00 */
[----:B------:R-:W-:Y:S01]  /*0280*/  MOV R52, RZ ;  /* 0x000000ff00347202 */ /* 0x000fe20000000f00 */
[----:B0-----:R-:W-:-:S02]  /*0290*/  CS2R R2, SRZ ;  /* 0x0000000000027805 */ /* 0x001fc4000001ff00 */
.L_x_3556:
        /* <DEDUP_REMOVED lines=9> */
[C---:B------:R-:W-:Y:S02]  /*0330*/  IADD3 R45, R51.reuse, 0x80, RZ ;  /* 0x00000080332d7810 */ /* 0x040fe40007ffe0ff */
[----:B------:R-:W-:Y:S02]  /*0340*/  IADD3 R71, R51, 0x100, RZ ;  /* 0x0000010033477810 */ /* 0x000fe40007ffe0ff */
[----:B------:R-:W-:Y:S01]  /*0350*/  @P0 LEA R38, P1, R53, c[0x0][0x1c0], 0x1 ;  /* 0x0000700035260a11 */ /* 0x000fe200078208ff */
[----:B------:R-:W-:Y:S01]  /*0360*/  IMAD.SHL.U32 R50, R45, 0x8, RZ ;  /* 0x000000082d327824 */ /* 0x000fe200078e00ff */
[----:B------:R-:W-:Y:S02]  /*0370*/  SHF.R.U32.HI R49, RZ, 0x1d, R45 ;  /* 0x0000001dff317819 */ /* 0x000fe4000001162d */
[----:B------:R-:W-:Y:S01]  /*0380*/  MOV R78, 0x4 ;  /* 0x00000004004e7802 */ /* 0x000fe20000000f00 */
[----:B------:R-:W-:Y:S01]  /*0390*/  IMAD.WIDE.U32 R34, R51, R74, c[0x0][0x188] ;  /* 0x0000620033227625 */ /* 0x000fe200078e004a */
[----:B------:R-:W-:-:S02]  /*03a0*/  @P0 LEA.HI.X R39, R53, c[0x0][0x1c4], R32, 0x1, P1 ;  /* 0x0000710035270a11 */ /* 0x000fc400008f0c20 */
[----:B------:R-:W-:Y:S01]  /*03b0*/  IADD3 R36, P1, R50, c[0x0][0x188], RZ ;  /* 0x0000620032247a10 */ /* 0x000fe20007f3e0ff */
[-C--:B------:R-:W-:Y:S01]  /*03c0*/  IMAD.WIDE.U32 R68, R51, R74.reuse, c[0x0][0x208] ;  /* 0x0000820033447625 */ /* 0x080fe200078e004a */
[----:B------:R-:W-:Y:S01]  /*03d0*/  SHF.L.U32 R48, R71, 0x3, RZ ;  /* 0x0000000347307819 */ /* 0x000fe200000006ff */
[----:B------:R0:W2:Y:S01]  /*03e0*/  @P0 LDG.E.U16 R65, [R38.64] ;  /* 0x0000000426410981 */ /* 0x0000a2000c1e1500 */
[----:B------:R-:W-:Y:S01]  /*03f0*/  IADD3.X R37, R49, c[0x0][0x18c], RZ, P1, !PT ;  /* 0x0000630031257a10 */ /* 0x000fe20000ffe4ff */
[----:B------:R-:W-:Y:S01]  /*0400*/  IMAD.WIDE.U32 R32, R71, R74, c[0x0][0x208] ;  /* 0x0000820047207625 */ /* 0x000fe200078e004a */
[----:B------:R-:W-:Y:S01]  /*0410*/  SHF.R.U32.HI R47, RZ, 0x1d, R71 ;  /* 0x0000001dff2f7819 */ /* 0x000fe20000011647 */
[----:B------:R-:W3:Y:S02]  /*0420*/  LDG.E.64 R34, [R34.64] ;  /* 0x0000000422227981 */ /* 0x000ee4000c1e1b00 */
[----:B------:R-:W-:Y:S02]  /*0430*/  IMAD.WIDE R76, R53, R78, c[0x0][0x1a0] ;  /* 0x00006800354c7625 */ /* 0x000fe400078e024e */
[----:B------:R-:W4:Y:S01]  /*0440*/  LDG.E.64 R32, [R32.64] ;  /* 0x0000000420207981 */ /* 0x000f22000c1e1b00 */
[----:B0-----:R-:W-:Y:S01]  /*0450*/  IADD3 R38, P1, R48, c[0x0][0x188], RZ ;  /* 0x0000620030267a10 */ /* 0x001fe20007f3e0ff */
[----:B------:R-:W-:-:S02]  /*0460*/  IMAD.WIDE.U32 R66, R45, R74, c[0x0][0x208] ;  /* 0x000082002d427625 */ /* 0x000fc400078e004a */
[----:B------:R-:W3:Y:S01]  /*0470*/  LDG.E.64 R36, [R36.64] ;  /* 0x0000000424247981 */ /* 0x000ee2000c1e1b00 */
[----:B------:R-:W-:-:S03]  /*0480*/  IADD3.X R39, R47, c[0x0][0x18c], RZ, P1, !PT ;  /* 0x000063002f277a10 */ /* 0x000fc60000ffe4ff */
[----:B------:R-:W3:Y:S04]  /*0490*/  LDG.E R76, [R76.64] ;  /* 0x000000044c4c7981 */ /* 0x000ee8000c1e1900 */
[----:B------:R-:W3:Y:S04]  /*04a0*/  LDG.E.64 R38, [R38.64] ;  /* 0x0000000426267981 */ /* 0x000ee8000c1e1b00 */
[----:B------:R-:W3:Y:S01]  /*04b0*/  LDG.E.64 R68, [R68.64] ;  /* 0x0000000444447981 */ /* 0x000ee2000c1e1b00 */
[----:B------:R-:W-:-:S03]  /*04c0*/  IMAD.WIDE R78, R53, R78, c[0x0][0x1a8] ;  /* 0x00006a00354e7625 */ /* 0x000fc600078e024e */
[----:B------:R-:W3:Y:S04]  /*04d0*/  LDG.E.64 R66, [R66.64] ;  /* 0x0000000442427981 */ /* 0x000ee8000c1e1b00 */
[----:B------:R4:W3:Y:S01]  /*04e0*/  LDG.E R46, [R78.64] ;  /* 0x000000044e2e7981 */ /* 0x0008e2000c1e1900 */
[----:B------:R-:W-:-:S04]  /*04f0*/  ISETP.NE.U32.AND P1, PT, RZ, c[0x0][0x218], PT ;  /* 0x00008600ff007a0c */ /* 0x000fc80003f25070 */
[----:B------:R-:W-:Y:S01]  /*0500*/  ISETP.NE.AND.EX P1, PT, RZ, c[0x0][0x21c], PT, P1 ;  /* 0x00008700ff007a0c */ /* 0x000fe20003f25310 */
[----:B------:R-:W-:-:S12]  /*0510*/  ULDC.U8 UR6, c[0x0][0x1f0] ;  /* 0x00007c0000067ab9 */ /* 0x000fd80000000000 */
[----:B------:R-:W-:Y:S01]  /*0520*/  @P1 IMAD.WIDE.U32 R74, R51, R74, c[0x0][0x218] ;  /* 0x00008600334a1625 */ /* 0x000fe200078e004a */
[----:B------:R-:W-:Y:S02]  /*0530*/  @P1 LEA R72, P2, R45, c[0x0][0x218], 0x3 ;  /* 0x000086002d481a11 */ /* 0x000fe400078418ff */
[----:B------:R-:W-:Y:S02]  /*0540*/  @P1 LEA R70, P3, R71, c[0x0][0x218], 0x3 ;  /* 0x0000860047461a11 */ /* 0x000fe400078618ff */
[----:B------:R-:W-:Y:S01]  /*0550*/  @P1 LEA.HI.X R73, R45, c[0x0][0x21c], RZ, 0x3, P2 ;  /* 0x000087002d491a11 */ /* 0x000fe200010f1cff */
[----:B-----5:R0:W5:Y:S01]  /*0560*/  @P1 LDG.E.64 R58, [R74.64] ;  /* 0x000000044a3a1981 */ /* 0x020162000c1e1b00 */
[----:B------:R-:W-:Y:S02]  /*0570*/  MOV R45, 0x3f800000 ;  /* 0x3f800000002d7802 */ /* 0x000fe40000000f00 */
[----:B------:R-:W-:Y:S01]  /*0580*/  @P1 LEA.HI.X R71, R71, c[0x0][0x21c], RZ, 0x3, P3 ;  /* 0x0000870047471a11 */ /* 0x000fe200018f1cff */
[----:B------:R1:W5:Y:S04]  /*0590*/  @P1 LDG.E.64 R56, [R72.64] ;  /* 0x0000000448381981 */ /* 0x000368000c1e1b00 */
[----:B------:R0:W5:Y:S01]  /*05a0*/  @P1 LDG.E.64 R54, [R70.64] ;  /* 0x0000000446361981 */ /* 0x000162000c1e1b00 */
[----:B------:R-:W-:Y:S01]  /*05b0*/  LOP3.LUT P3, RZ, R17, 0x1f, RZ, 0xc0, !PT ;  /* 0x0000001f11ff7812 */ /* 0x000fe2000786c0ff */
[----:B--2---:R-:W-:Y:S01]  /*05c0*/  @P0 HADD2.F32 R45, -RZ, R65.H0_H0 ;  /* 0x20000041ff2d0230 */ /* 0x004fe20000004100 */
[----:B------:R-:W-:-:S02]  /*05d0*/  ISETP.NE.AND P0, PT, RZ, UR6, PT ;  /* 0x00000006ff007c0c */ /* 0x000fc4000bf05270 */
[----:B----4-:R-:W-:Y:S02]  /*05e0*/  MOV R79, R32 ;  /* 0x00000020004f7202 */ /* 0x010fe40000000f00 */
[--C-:B0-----:R-:W-:Y:S02]  /*05f0*/  SHF.R.U64 R75, R32, 0x10, R33.reuse ;  /* 0x00000010204b7819 */ /* 0x101fe40000001221 */
[----:B------:R-:W-:Y:S02]  /*0600*/  MOV R74, R33 ;  /* 0x00000021004a7202 */ /* 0x000fe40000000f00 */
[----:B------:R-:W-:Y:S02]  /*0610*/  SHF.R.U32.HI R32, RZ, 0x10, R33 ;  /* 0x00000010ff207819 */ /* 0x000fe40000011621 */
[----:B---3--:R-:W-:Y:S02]  /*0620*/  SHF.R.U32.HI R33, RZ, 0x10, R37 ;  /* 0x00000010ff217819 */ /* 0x008fe40000011625 */
[----:B-1----:R-:W-:-:S02]  /*0630*/  SHF.R.U32.HI R73, RZ, 0x10, R35 ;  /* 0x00000010ff497819 */ /* 0x002fc40000011623 */
[--C-:B------:R-:W-:Y:S02]  /*0640*/  SHF.R.U64 R89, R38, 0x10, R39.reuse ;  /* 0x0000001026597819 */ /* 0x100fe40000001227 */
[----:B------:R-:W-:Y:S01]  /*0650*/  SHF.R.U32.HI R93, RZ, 0x10, R39 ;  /* 0x00000010ff5d7819 */ /* 0x000fe20000011627 */
[----:B------:R-:W-:Y:S01]  /*0660*/  HADD2.F32 R33, -RZ, R33.H0_H0 ;  /* 0x20000021ff217230 */ /* 0x000fe20000004100 */
[----:B------:R-:W-:Y:S01]  /*0670*/  FSEL R76, R76, RZ, !P0 ;  /* 0x000000ff4c4c7208 */ /* 0x000fe20004000000 */
        /* <DEDUP_REMOVED lines=8> */
[----:B------:R-:W-:Y:S01]  /*0700*/  IMAD.MOV.U32 R81, RZ, RZ, R69 ;  /* 0x000000ffff517224 */ /* 0x000fe200078e0045 */
[----:B------:R-:W-:Y:S01]  /*0710*/  SHF.R.U64 R91, R34, 0x10, R35 ;  /* 0x00000010225b7819 */ /* 0x000fe20000001223 */
[----:B------:R-:W-:Y:S01]  /*0720*/  HADD2.F32 R67, -RZ, R34.H0_H0 ;  /* 0x20000022ff437230 */ /* 0x000fe20000004100 */
[----:B------:R-:W-:Y:S01]  /*0730*/  SHF.R.U64 R68, R68, 0x10, R69 ;  /* 0x0000001044447819 */ /* 0x000fe20000001245 */
[C---:B------:R-:W-:Y:S01]  /*0740*/  FADD.FTZ R35, -R76.reuse, R33 ;  /* 0x000000214c237221 */ /* 0x040fe20000010100 */
[----:B------:R-:W-:Y:S01]  /*0750*/  SHF.R.U32.HI R69, RZ, 0x10, R69 ;  /* 0x00000010ff457819 */ /* 0x000fe20000011645 */
[----:B------:R-:W-:Y:S01]  /*0760*/  FADD.FTZ R33, -R76, R89 ;  /* 0x000000594c217221 */ /* 0x000fe20000010100 */
[----:B------:R-:W-:Y:S01]  /*0770*/  SHF.R.U64 R34, R36, 0x10, R37 ;  /* 0x0000001024227819 */ /* 0x000fe20000001225 */
[C---:B------:R-:W-:Y:S01]  /*0780*/  FADD.FTZ R89, -R76.reuse, R93 ;  /* 0x0000005d4c597221 */ /* 0x040fe20000010100 */
[----:B------:R-:W-:Y:S01]  /*0790*/  HADD2.F32 R93, -RZ, R82.H0_H0 ;  /* 0x20000052ff5d7230 */ /* 0x000fe20000004100 */
[C---:B------:R-:W-:Y:S01]  /*07a0*/  FADD.FTZ R73, -R76.reuse, R73 ;  /* 0x000000494c497221 */ /* 0x040fe20000010100 */
[----:B------:R-:W-:Y:S01]  /*07b0*/  HADD2.F32 R91, -RZ, R91.H0_H0 ;  /* 0x2000005bff5b7230 */ /* 0x000fe20000004100 */
[----:B------:R-:W-:Y:S01]  /*07c0*/  FADD.FTZ R67, -R76, R67 ;  /* 0x000000434c437221 */ /* 0x000fe20000010100 */
[----:B------:R-:W-:-:S02]  /*07d0*/  HADD2.F32 R85, -RZ, R36.H0_H0 ;  /* 0x20000024ff557230 */ /* 0x000fc40000004100 */
[----:B------:R-:W-:Y:S01]  /*07e0*/  HADD2.F32 R87, -RZ, R39.H0_H0 ;  /* 0x20000027ff577230 */ /* 0x000fe20000004100 */
[----:B------:R-:W-:Y:S01]  /*07f0*/  FMUL.FTZ R72, R46, R73 ;  /* 0x000000492e487220 */ /* 0x000fe20000410000 */
[----:B------:R-:W-:Y:S02]  /*0800*/  HADD2.F32 R39, -RZ, R34.H0_H0 ;  /* 0x20000022ff277230 */ /* 0x000fe40000004100 */
[----:B------:R-:W-:Y:S02]  /*0810*/  HADD2.F32 R36, -RZ, R69.H0_H0 ;  /* 0x20000045ff247230 */ /* 0x000fe40000004100 */
[----:B------:R-:W-:Y:S02]  /*0820*/  HADD2.F32 R37, -RZ, R37.H0_H0 ;  /* 0x20000025ff257230 */ /* 0x000fe40000004100 */
[----:B------:R-:W-:Y:S01]  /*0830*/  HADD2.F32 R34, -RZ, R68.H0_H0 ;  /* 0x20000044ff227230 */ /* 0x000fe20000004100 */
[----:B------:R-:W-:Y:S02]  /*0840*/  FMUL.FTZ R68, R28, R93 ;  /* 0x0000005d1c447220 */ /* 0x000fe40000410000 */
[----:B------:R-:W-:-:S02]  /*0850*/  FADD.FTZ R71, -R76, R71 ;  /* 0x000000474c477221 */ /* 0x000fc40000010100 */
[----:B------:R-:W-:Y:S02]  /*0860*/  FADD.FTZ R91, -R76, R91 ;  /* 0x0000005b4c5b7221 */ /* 0x000fe40000010100 */
[----:B------:R-:W-:Y:S01]  /*0870*/  FMUL.FTZ R67, R46, R67 ;  /* 0x000000432e437220 */ /* 0x000fe20000410000 */
[----:B------:R-:W-:Y:S01]  /*0880*/  HADD2.F32 R83, -RZ, R38.H0_H0 ;  /* 0x20000026ff537230 */ /* 0x000fe20000004100 */
[----:B------:R-:W-:Y:S01]  /*0890*/  FADD.FTZ R18, R36, R18 ;  /* 0x0000001224127221 */ /* 0x000fe20000010000 */
[----:B------:R-:W-:Y:S01]  /*08a0*/  HADD2.F32 R81, -RZ, R81.H0_H0 ;  /* 0x20000051ff517230 */ /* 0x000fe20000004100 */
[----:B------:R-:W-:Y:S01]  /*08b0*/  FFMA.FTZ R19, R72, R36, R19 ;  /* 0x0000002448137223 */ /* 0x000fe20000010013 */
[----:B------:R-:W-:Y:S01]  /*08c0*/  MOV R77, R66 ;  /* 0x00000042004d7202 */ /* 0x000fe20000000f00 */
[----:B------:R-:W-:Y:S01]  /*08d0*/  FMUL.FTZ R73, R31, R36 ;  /* 0x000000241f497220 */ /* 0x000fe20000410000 */
[----:B------:R-:W-:Y:S01]  /*08e0*/  HADD2.F32 R36, -RZ, R80.H0_H0 ;  /* 0x20000050ff247230 */ /* 0x000fe20000004100 */
[----:B------:R-:W-:-:S02]  /*08f0*/  FADD.FTZ R37, -R76, R37 ;  /* 0x000000254c257221 */ /* 0x000fc40000010100 */
[----:B------:R-:W-:Y:S02]  /*0900*/  FMUL.FTZ R69, R29, R34 ;  /* 0x000000221d457220 */ /* 0x000fe40000410000 */
[----:B------:R-:W-:Y:S02]  /*0910*/  FADD.FTZ R38, RZ, R68 ;  /* 0x00000044ff267221 */ /* 0x000fe40000010000 */
[C---:B------:R-:W-:Y:S02]  /*0920*/  FMUL.FTZ R66, R46.reuse, R91 ;  /* 0x0000005b2e427220 */ /* 0x040fe40000410000 */
[----:B------:R-:W-:Y:S02]  /*0930*/  FMUL.FTZ R70, R46, R71 ;  /* 0x000000472e467220 */ /* 0x000fe40000410000 */
[----:B------:R-:W-:Y:S01]  /*0940*/  FFMA.FTZ R80, R67, R68, RZ ;  /* 0x0000004443507223 */ /* 0x000fe200000100ff */
[----:B------:R-:W-:Y:S01]  /*0950*/  HADD2.F32 R91, -RZ, R79.H0_H0 ;  /* 0x2000004fff5b7230 */ /* 0x000fe20000004100 */
[----:B------:R-:W-:-:S02]  /*0960*/  FADD.FTZ R85, -R76, R85 ;  /* 0x000000554c557221 */ /* 0x000fc40000010100 */
[----:B------:R-:W-:Y:S02]  /*0970*/  FMUL.FTZ R71, R30, R81 ;  /* 0x000000511e477220 */ /* 0x000fe40000410000 */
[----:B------:R-:W-:Y:S02]  /*0980*/  FMUL.FTZ R79, R46, R37 ;  /* 0x000000252e4f7220 */ /* 0x000fe40000410000 */
[----:B------:R-:W-:Y:S02]  /*0990*/  FADD.FTZ R38, R38, R69 ;  /* 0x0000004526267221 */ /* 0x000fe40000010000 */
[----:B------:R-:W-:Y:S02]  /*09a0*/  FADD.FTZ R42, R34, R42 ;  /* 0x0000002a222a7221 */ /* 0x000fe40000010000 */
[----:B------:R-:W-:Y:S01]  /*09b0*/  FFMA.FTZ R43, R66, R34, R43 ;  /* 0x00000022422b7223 */ /* 0x000fe2000001002b */
[----:B------:R-:W-:Y:S01]  /*09c0*/  HADD2.F32 R34, -RZ, R75.H0_H0 ;  /* 0x2000004bff227230 */ /* 0x000fe20000004100 */
[----:B------:R-:W-:-:S02]  /*09d0*/  FADD.FTZ R40, R81, R40 ;  /* 0x0000002851287221 */ /* 0x000fc40000010000 */
[----:B------:R-:W-:Y:S01]  /*09e0*/  FFMA.FTZ R41, R70, R81, R41 ;  /* 0x0000005146297223 */ /* 0x000fe20000010029 */
[----:B------:R-:W-:Y:S01]  /*09f0*/  HADD2.F32 R81, -RZ, R77.H0_H0 ;  /* 0x2000004dff517230 */ /* 0x000fe20000004100 */
[----:B------:R-:W-:Y:S02]  /*0a00*/  FFMA.FTZ R37, R66, R69, R80 ;  /* 0x0000004542257223 */ /* 0x000fe40000010050 */
[C---:B------:R-:W-:Y:S02]  /*0a10*/  FMUL.FTZ R75, R46.reuse, R85 ;  /* 0x000000552e4b7220 */ /* 0x040fe40000410000 */
[----:B------:R-:W-:Y:S02]  /*0a20*/  FADD.FTZ R44, R93, R44 ;  /* 0x0000002c5d2c7221 */ /* 0x000fe40000010000 */
[----:B------:R-:W-:Y:S01]  /*0a30*/  FFMA.FTZ R52, R67, R93, R52 ;  /* 0x0000005d43347223 */ /* 0x000fe20000010034 */
[----:B------:R-:W-:Y:S01]  /*0a40*/  HADD2.F32 R93, -RZ, R65.H0_H0 ;  /* 0x20000041ff5d7230 */ /* 0x000fe20000004100 */
[----:B------:R-:W-:-:S02]  /*0a50*/  FMUL.FTZ R80, R46, R35 ;  /* 0x000000232e507220 */ /* 0x000fc40000410000 */
[----:B------:R-:W-:Y:S01]  /*0a60*/  FADD.FTZ R38, R38, R71 ;  /* 0x0000004726267221 */ /* 0x000fe20000010000 */
[----:B------:R-:W-:Y:S01]  /*0a70*/  HADD2.F32 R65, -RZ, R74.H0_H0 ;  /* 0x2000004aff417230 */ /* 0x000fe20000004100 */
[----:B------:R-:W-:Y:S01]  /*0a80*/  FFMA.FTZ R37, R70, R71, R37 ;  /* 0x0000004746257223 */ /* 0x000fe20000010025 */
[----:B------:R-:W-:Y:S01]  /*0a90*/  HADD2.F32 R78, -RZ, R78.H0_H0 ;  /* 0x2000004eff4e7230 */ /* 0x000fe20000004100 */
[----:B------:R-:W-:Y:S02]  /*0aa0*/  FADD.FTZ R39, -R76, R39 ;  /* 0x000000274c277221 */ /* 0x000fe40000010100 */
[----:B------:R-:W-:Y:S02]  /*0ab0*/  FADD.FTZ R10, R81, R10 ;  /* 0x0000000a510a7221 */ /* 0x000fe40000010000 */
[-C--:B------:R-:W-:Y:S02]  /*0ac0*/  FFMA.FTZ R2, R75, R81.reuse, R2 ;  /* 0x000000514b027223 */ /* 0x080fe40000010002 */
[----:B------:R-:W-:-:S02]  /*0ad0*/  FMUL.FTZ R74, R24, R81 ;  /* 0x00000051184a7220 */ /* 0x000fc40000410000 */
[----:B------:R-:W-:Y:S02]  /*0ae0*/  FADD.FTZ R11, R36, R11 ;  /* 0x0000000b240b7221 */ /* 0x000fe40000010000 */
[-C--:B------:R-:W-:Y:S02]  /*0af0*/  FFMA.FTZ R3, R80, R36.reuse, R3 ;  /* 0x0000002450037223 */ /* 0x080fe40000010003 */
[----:B------:R-:W-:Y:S02]  /*0b00*/  FMUL.FTZ R81, R27, R36 ;  /* 0x000000241b517220 */ /* 0x000fe40000410000 */
[----:B------:R-:W-:Y:S02]  /*0b10*/  FADD.FTZ R35, R38, R73 ;  /* 0x0000004926237221 */ /* 0x000fe40000010000 */
[----:B------:R-:W-:Y:S02]  /*0b20*/  FFMA.FTZ R36, R72, R73, R37 ;  /* 0x0000004948247223 */ /* 0x000fe40000010025 */
[----:B------:R-:W-:-:S02]  /*0b30*/  FADD.FTZ R83, -R76, R83 ;  /* 0x000000534c537221 */ /* 0x000fc40000010100 */
[----:B------:R-:W-:Y:S02]  /*0b40*/  FADD.FTZ R87, -R76, R87 ;  /* 0x000000574c577221 */ /* 0x000fe40000010100 */
        /* <DEDUP_REMOVED lines=18> */
[----:B------:R-:W-:Y:S02]  /*0c70*/  FMUL.FTZ R85, R21, R34 ;  /* 0x0000002215557220 */ /* 0x000fe40000410000 */
[----:B------:R-:W-:Y:S02]  /*0c80*/  FADD.FTZ R34, R33, R82 ;  /* 0x0000005221227221 */ /* 0x000fe40000010000 */
[----:B------:R-:W-:Y:S01]  /*0c90*/  FFMA.FTZ R33, R83, R82, R36 ;  /* 0x0000005253217223 */ /* 0x000fe20000010024 */
[----:B------:R-:W-:Y:S01]  /*0ca0*/  HADD2.F32 R32, -RZ, R32.H0_H0 ;  /* 0x20000020ff207230 */ /* 0x000fe20000004100 */
        /* <DEDUP_REMOVED lines=20> */
.L_x_3557:
        /* <DEDUP_REMOVED lines=18> */
.L_x_3558:
        /* <DEDUP_REMOVED lines=17> */
[----:B0----5:R-:W-:-:S05]  /*1020*/  @P1 SHF.R.U32.HI R64, RZ, 0x10, R59 ;  /* 0x00000010ff401819 */ /* 0x021fca000001163b */
[----:B------:R-:W0:Y:S04]  /*1030*/  LDS.128 R32, [R91+0x1800] ;  /* 0x001800005b207984 */ /* 0x000e280000000c00 */
[----:B------:R-:W1:Y:S01]  /*1040*/  LDS.128 R36, [R91+0x1810] ;  /* 0x001810005b247984 */ /* 0x000e620000000c00 */
[----:B0-----:R-:W-:Y:S02]  /*1050*/  FADD.FTZ R93, RZ, R32 ;  /* 0x00000020ff5d7221 */ /* 0x001fe40000010000 */
[----:B------:R-:W-:Y:S02]  /*1060*/  FADD.FTZ R32, RZ, R33 ;  /* 0x00000021ff207221 */ /* 0x000fe40000010000 */
[----:B------:R-:W-:Y:S02]  /*1070*/  FADD.FTZ R93, R34, R93 ;  /* 0x0000005d225d7221 */ /* 0x000fe40000010000 */
[----:B------:R-:W-:-:S02]  /*1080*/  FADD.FTZ R32, R35, R32 ;  /* 0x0000002023207221 */ /* 0x000fc40000010000 */
[----:B-1----:R-:W-:Y:S01]  /*1090*/  FADD.FTZ R93, R93, R36 ;  /* 0x000000245d5d7221 */ /* 0x002fe20000010000 */
[----:B------:R-:W-:Y:S01]  /*10a0*/  @P1 MOV R36, R59 ;  /* 0x0000003b00241202 */ /* 0x000fe20000000f00 */
        /* <DEDUP_REMOVED lines=12> */
[-C--:B------:R-:W-:Y:S01]  /*1170*/  FFMA.FTZ R35, R75, R32.reuse, R37 ;  /* 0x000000204b237223 */ /* 0x080fe20000010025 */
[----:B------:R-:W-:Y:S01]  /*1180*/  @P1 SHF.R.U32.HI R75, RZ, 0x10, R57 ;  /* 0x00000010ff4b1819 */ /* 0x000fe20000011639 */
[-C--:B------:R-:W-:Y:S01]  /*1190*/  FFMA.FTZ R33, R77, R32.reuse, R37 ;  /* 0x000000204d217223 */ /* 0x080fe20000010025 */
[----:B------:R-:W-:Y:S01]  /*11a0*/  @P1 SHF.R.U64 R77, R54, 0x10, R55 ;  /* 0x00000010364d1819 */ /* 0x000fe20000001237 */
[----:B------:R-:W-:-:S02]  /*11b0*/  FFMA.FTZ R39, R79, R32, R37 ;  /* 0x000000204f277223 */ /* 0x000fc40000010025 */
[-CC-:B------:R-:W-:Y:S01]  /*11c0*/  FFMA.FTZ R80, R80, R32.reuse, R37.reuse ;  /* 0x0000002050507223 */ /* 0x180fe20000010025 */
[----:B------:R-:W-:Y:S01]  /*11d0*/  @P1 HADD2.F32 R75, -RZ, R75.H0_H0 ;  /* 0x2000004bff4b1230 */ /* 0x000fe20000004100 */
[-CC-:B------:R-:W-:Y:S02]  /*11e0*/  FFMA.FTZ R65, R83, R32.reuse, R37.reuse ;  /* 0x0000002053417223 */ /* 0x180fe40000010025 */
[-CC-:B------:R-:W-:Y:S02]  /*11f0*/  FFMA.FTZ R84, R84, R32.reuse, R37.reuse ;  /* 0x0000002054547223 */ /* 0x180fe40000010025 */
[-CC-:B------:R-:W-:Y:S02]  /*1200*/  FFMA.FTZ R87, R87, R32.reuse, R37.reuse ;  /* 0x0000002057577223 */ /* 0x180fe40000010025 */
[----:B------:R-:W-:Y:S01]  /*1210*/  FFMA.FTZ R89, R89, R32, R37 ;  /* 0x0000002059597223 */ /* 0x000fe20000010025 */
[----:B------:R-:W-:Y:S01]  /*1220*/  @P1 MOV R32, R58 ;  /* 0x0000003a00201202 */ /* 0x000fe20000000f00 */
[----:B------:R-:W-:-:S02]  /*1230*/  FADD.FTZ R67, R68, -R67 ;  /* 0x8000004344437221 */ /* 0x000fc40000010000 */
[----:B------:R-:W-:Y:S01]  /*1240*/  FADD.FTZ R69, R69, -R66 ;  /* 0x8000004245457221 */ /* 0x000fe20000010000 */
[----:B------:R-:W-:Y:S01]  /*1250*/  @P1 MOV R66, R57 ;  /* 0x0000003900421202 */ /* 0x000fe20000000f00 */
[----:B------:R-:W-:Y:S01]  /*1260*/  @P1 HADD2.F32 R37, -RZ, R32.H0_H0 ;  /* 0x20000020ff251230 */ /* 0x000fe20000004100 */
[----:B------:R-:W-:Y:S01]  /*1270*/  FMUL.FTZ R32, R46, R67 ;  /* 0x000000432e207220 */ /* 0x000fe20000410000 */
[----:B------:R-:W-:Y:S01]  /*1280*/  @P1 SHF.R.U64 R67, R58, 0x10, R59 ;  /* 0x000000103a431819 */ /* 0x000fe2000000123b */
[----:B------:R-:W-:Y:S02]  /*1290*/  FMUL.FTZ R34, R46, R69 ;  /* 0x000000452e227220 */ /* 0x000fe40000410000 */
[----:B------:R-:W-:Y:S02]  /*12a0*/  FADD.FTZ R73, R73, -R72 ;  /* 0x8000004849497221 */ /* 0x000fe40000010000 */
[----:B------:R-:W-:Y:S01]  /*12b0*/  @P1 HADD2.F32 R67, -RZ, R67.H0_H0 ;  /* 0x20000043ff431230 */ /* 0x000fe20000004100 */
[----:B------:R-:W-:-:S02]  /*12c0*/  FADD.FTZ R71, R71, -R70 ;  /* 0x8000004647477221 */ /* 0x000fc40000010000 */
[----:B------:R-:W-:Y:S02]  /*12d0*/  FADD.FTZ R33, R76, -R33 ;  /* 0x800000214c217221 */ /* 0x000fe40000010000 */
[----:B------:R-:W-:Y:S01]  /*12e0*/  @P1 FADD.FTZ R34, R34, R67 ;  /* 0x0000004322221221 */ /* 0x000fe20000010000 */
[----:B------:R-:W-:Y:S01]  /*12f0*/  @P1 HADD2.F32 R67, -RZ, R36.H0_H0 ;  /* 0x20000024ff431230 */ /* 0x000fe20000004100 */
[----:B------:R-:W-:Y:S01]  /*1300*/  FMUL.FTZ R36, R46, R73 ;  /* 0x000000492e247220 */ /* 0x000fe20000410000 */
[----:B------:R-:W-:Y:S01]  /*1310*/  @P1 SHF.R.U64 R73, R56, 0x10, R57 ;  /* 0x0000001038491819 */ /* 0x000fe20000001239 */
[----:B------:R-:W-:Y:S01]  /*1320*/  FMUL.FTZ R38, R46, R71 ;  /* 0x000000472e267220 */ /* 0x000fe20000410000 */
[----:B------:R-:W-:Y:S01]  /*1330*/  @P1 HADD2.F32 R71, -RZ, R64.H0_H0 ;  /* 0x20000040ff471230 */ /* 0x000fe20000004100 */
[----:B------:R-:W-:Y:S01]  /*1340*/  @P1 MOV R64, R56 ;  /* 0x0000003800401202 */ /* 0x000fe20000000f00 */
[----:B------:R-:W-:Y:S01]  /*1350*/  FADD.FTZ R35, R74, -R35 ;  /* 0x800000234a237221 */ /* 0x000fe20000010000 */
[----:B------:R-:W-:Y:S01]  /*1360*/  @P1 HADD2.F32 R73, -RZ, R73.H0_H0 ;  /* 0x20000049ff491230 */ /* 0x000fe20000004100 */
[----:B------:R-:W-:-:S02]  /*1370*/  FMUL.FTZ R76, R46, R33 ;  /* 0x000000212e4c7220 */ /* 0x000fc40000410000 */
[----:B------:R-:W-:Y:S01]  /*1380*/  @P1 FADD.FTZ R36, R36, R71 ;  /* 0x0000004724241221 */ /* 0x000fe20000010000 */
[----:B------:R-:W-:Y:S01]  /*1390*/  @P1 HADD2.F32 R71, -RZ, R64.H0_H0 ;  /* 0x20000040ff471230 */ /* 0x000fe20000004100 */
[----:B------:R-:W-:Y:S02]  /*13a0*/  FADD.FTZ R39, R78, -R39 ;  /* 0x800000274e277221 */ /* 0x000fe40000010000 */
[----:B------:R-:W-:Y:S02]  /*13b0*/  FMUL.FTZ R74, R46, R35 ;  /* 0x000000232e4a7220 */ /* 0x000fe40000410000 */
[----:B------:R-:W-:Y:S01]  /*13c0*/  @P1 FADD.FTZ R76, R76, R73 ;  /* 0x000000494c4c1221 */ /* 0x000fe20000010000 */
[----:B------:R-:W-:Y:S01]  /*13d0*/  @P1 HADD2.F32 R73, -RZ, R66.H0_H0 ;  /* 0x20000042ff491230 */ /* 0x000fe20000004100 */
[----:B------:R-:W-:Y:S02]  /*13e0*/  FMUL.FTZ R70, R46, R39 ;  /* 0x000000272e467220 */ /* 0x000fe40000410000 */
[----:B------:R-:W-:-:S02]  /*13f0*/  @P1 FADD.FTZ R74, R74, R71 ;  /* 0x000000474a4a1221 */ /* 0x000fc40000010000 */
[----:B------:R-:W-:Y:S02]  /*1400*/  FADD.FTZ R81, R81, -R80 ;  /* 0x8000005051517221 */ /* 0x000fe40000010000 */
[----:B------:R-:W-:Y:S02]  /*1410*/  @P1 FADD.FTZ R70, R70, R73 ;  /* 0x0000004946461221 */ /* 0x000fe40000010000 */
[----:B------:R-:W-:Y:S01]  /*1420*/  FMUL.FTZ R71, R74, R45 ;  /* 0x0000002d4a477220 */ /* 0x000fe20000410000 */
[----:B------:R-:W-:Y:S01]  /*1430*/  @P0 F2FP.PACK_AB R74, RZ, R74 ;  /* 0x0000004aff4a023e */ /* 0x000fe200000000ff */
[----:B------:R-:W-:Y:S02]  /*1440*/  @P1 IMAD.MOV.U32 R73, RZ, RZ, R54 ;  /* 0x000000ffff491224 */ /* 0x000fe400078e0036 */
[----:B------:R-:W-:Y:S01]  /*1450*/  FMUL.FTZ R72, R46, R81 ;  /* 0x000000512e487220 */ /* 0x000fe20000410000 */
[----:B------:R0:W-:Y:S01]  /*1460*/  F2F.F16.F32 R39, R71 ;  /* 0x0000004700277304 */ /* 0x0001e20000200800 */
[----:B------:R-:W-:-:S02]  /*1470*/  FADD.FTZ R65, R82, -R65 ;  /* 0x8000004152417221 */ /* 0x000fc40000010000 */
[-C--:B------:R-:W-:Y:S01]  /*1480*/  FMUL.FTZ R35, R36, R45.reuse ;  /* 0x0000002d24237220 */ /* 0x080fe20000410000 */
[----:B------:R-:W-:Y:S01]  /*1490*/  @P0 F2FP.PACK_AB R36, RZ, R36 ;  /* 0x00000024ff24023e */ /* 0x000fe200000000ff */
[----:B------:R-:W-:Y:S01]  /*14a0*/  FMUL.FTZ R69, R34, R45 ;  /* 0x0000002d22457220 */ /* 0x000fe20000410000 */
[----:B------:R-:W-:Y:S01]  /*14b0*/  @P0 F2FP.PACK_AB R34, RZ, R34 ;  /* 0x00000022ff22023e */ /* 0x000fe200000000ff */
[----:B------:R-:W-:Y:S01]  /*14c0*/  @P1 FADD.FTZ R72, R72, R75 ;  /* 0x0000004b48481221 */ /* 0x000fe20000010000 */
[----:B------:R1:W2:Y:S01]  /*14d0*/  F2F.F16.F32 R33, R35 ;  /* 0x0000002300217304 */ /* 0x0002a20000200800 */
[----:B0-----:R-:W-:Y:S01]  /*14e0*/  @P1 HADD2.F32 R71, -RZ, R73.H0_H0 ;  /* 0x20000049ff471230 */ /* 0x001fe20000004100 */
[----:B------:R-:W-:Y:S01]  /*14f0*/  @P1 FADD.FTZ R38, R38, R67 ;  /* 0x0000004326261221 */ /* 0x000fe20000010000 */
[----:B------:R-:W-:Y:S01]  /*1500*/  @P1 HADD2.F32 R73, -RZ, R77.H0_H0 ;  /* 0x2000004dff491230 */ /* 0x000fe20000004100 */
[----:B------:R-:W-:Y:S01]  /*1510*/  FMUL.FTZ R64, R46, R65 ;  /* 0x000000412e407220 */ /* 0x000fe20000410000 */
[----:B------:R-:W-:Y:S01]  /*1520*/  @P1 SHF.R.U32.HI R77, RZ, 0x10, R55 ;  /* 0x00000010ff4d1819 */ /* 0x000fe20000011637 */
[----:B------:R-:W-:Y:S01]  /*1530*/  @P1 FADD.FTZ R32, R32, R37 ;  /* 0x0000002520201221 */ /* 0x000fe20000010000 */
[----:B------:R-:W-:Y:S01]  /*1540*/  @P1 MOV R75, R55 ;  /* 0x00000037004b1202 */ /* 0x000fe20000000f00 */
[-C--:B------:R-:W-:Y:S01]  /*1550*/  FMUL.FTZ R65, R72, R45.reuse ;  /* 0x0000002d48417220 */ /* 0x080fe20000410000 */
[----:B------:R-:W0:Y:S01]  /*1560*/  F2F.F16.F32 R69, R69 ;  /* 0x0000004500457304 */ /* 0x000e220000200800 */
[-C--:B-1----:R-:W-:Y:S01]  /*1570*/  FMUL.FTZ R35, R76, R45.reuse ;  /* 0x0000002d4c237220 */ /* 0x082fe20000410000 */
[----:B------:R-:W-:Y:S01]  /*1580*/  @P0 PRMT R61, R34, 0x7610, R61 ;  /* 0x00007610223d0816 */ /* 0x000fe2000000003d */
[-C--:B------:R-:W-:Y:S01]  /*1590*/  FMUL.FTZ R67, R38, R45.reuse ;  /* 0x0000002d26437220 */ /* 0x080fe20000410000 */
[----:B------:R-:W-:Y:S01]  /*15a0*/  @P1 HADD2.F32 R75, -RZ, R75.H0_H0 ;  /* 0x2000004bff4b1230 */ /* 0x000fe20000004100 */
[----:B------:R-:W-:Y:S01]  /*15b0*/  @P1 FADD.FTZ R64, R64, R71 ;  /* 0x0000004740401221 */ /* 0x000fe20000010000 */
[----:B------:R-:W-:Y:S01]  /*15c0*/  @P0 F2FP.PACK_AB R76, RZ, R76 ;  /* 0x0000004cff4c023e */ /* 0x000fe200000000ff */
[-C--:B------:R-:W-:Y:S01]  /*15d0*/  FMUL.FTZ R37, R32, R45.reuse ;  /* 0x0000002d20257220 */ /* 0x080fe20000410000 */
[----:B------:R1:W3:Y:S01]  /*15e0*/  F2F.F16.F32 R78, R35 ;  /* 0x00000023004e7304 */ /* 0x0002e20000200800 */
[----:B------:R-:W-:Y:S01]  /*15f0*/  FMUL.FTZ R71, R70, R45 ;  /* 0x0000002d46477220 */ /* 0x000fe20000410000 */
[----:B------:R-:W-:Y:S01]  /*1600*/  @P0 F2FP.PACK_AB R32, RZ, R32 ;  /* 0x00000020ff20023e */ /* 0x000fe200000000ff */
[----:B------:R-:W-:Y:S01]  /*1610*/  FADD.FTZ R85, R85, -R84 ;  /* 0x8000005455557221 */ /* 0x000fe20000010000 */
[----:B------:R-:W-:Y:S01]  /*1620*/  @P0 PRMT R63, R36, 0x7610, R63 ;  /* 0x00007610243f0816 */ /* 0x000fe2000000003f */
[----:B------:R-:W-:Y:S01]  /*1630*/  FADD.FTZ R87, R86, -R87 ;  /* 0x8000005756577221 */ /* 0x000fe20000010000 */
[----:B------:R-:W-:Y:S01]  /*1640*/  @P0 PRMT R60, R32, 0x7610, R60 ;  /* 0x00007610203c0816 */ /* 0x000fe2000000003c */
[----:B------:R-:W-:Y:S01]  /*1650*/  FADD.FTZ R89, R88, -R89 ;  /* 0x8000005958597221 */ /* 0x000fe20000010000 */
[----:B------:R4:W3:Y:S01]  /*1660*/  F2F.F16.F32 R79, R65 ;  /* 0x00000041004f7304 */ /* 0x0008e20000200800 */
[C---:B------:R-:W-:Y:S01]  /*1670*/  FMUL.FTZ R68, R46.reuse, R85 ;  /* 0x000000552e447220 */ /* 0x040fe20000410000 */
[----:B-1----:R-:W-:Y:S01]  /*1680*/  @P1 HADD2.F32 R35, -RZ, R77.H0_H0 ;  /* 0x2000004dff231230 */ /* 0x002fe20000004100 */
[----:B------:R-:W-:-:S02]  /*1690*/  FMUL.FTZ R66, R46, R87 ;  /* 0x000000572e427220 */ /* 0x000fc40000410000 */
[----:B------:R-:W-:Y:S02]  /*16a0*/  FMUL.FTZ R46, R46, R89 ;  /* 0x000000592e2e7220 */ /* 0x000fe40000410000 */
[----:B------:R-:W-:Y:S01]  /*16b0*/  @P1 FADD.FTZ R68, R68, R73 ;  /* 0x0000004944441221 */ /* 0x000fe20000010000 */
[----:B------:R-:W1:Y:S01]  /*16c0*/  F2F.F16.F32 R67, R67 ;  /* 0x0000004300437304 */ /* 0x000e620000200800 */
[----:B----4-:R-:W-:Y:S01]  /*16d0*/  FMUL.FTZ R65, R64, R45 ;  /* 0x0000002d40417220 */ /* 0x010fe20000410000 */
[----:B------:R-:W-:Y:S01]  /*16e0*/  @P0 F2FP.PACK_AB R73, RZ, R38 ;  /* 0x00000026ff49023e */ /* 0x000fe200000000ff */
[----:B------:R-:W-:Y:S01]  /*16f0*/  @P1 FADD.FTZ R46, R46, R35 ;  /* 0x000000232e2e1221 */ /* 0x000fe20000010000 */
[----:B--2---:R-:W-:Y:S01]  /*1700*/  SHF.L.U32 R38, R33, 0x10, RZ ;  /* 0x0000001021267819 */ /* 0x004fe200000006ff */
[----:B0-----:R-:W-:Y:S01]  /*1710*/  IMAD.WIDE.U32 R34, R69, 0x10000, RZ ;  /* 0x0001000045227825 */ /* 0x001fe200078e00ff */
[----:B------:R-:W-:Y:S02]  /*1720*/  @P0 PRMT R62, R73, 0x7610, R62 ;  /* 0x00007610493e0816 */ /* 0x000fe4000000003e */
[----:B------:R-:W0:Y:S01]  /*1730*/  F2F.F16.F32 R37, R37 ;  /* 0x0000002500257304 */ /* 0x000e220000200800 */
[----:B---3--:R-:W-:Y:S01]  /*1740*/  IMAD.WIDE.U32 R32, R78, 0x10000, RZ ;  /* 0x000100004e207825 */ /* 0x008fe200078e00ff */
[----:B------:R-:W-:-:S03]  /*1750*/  SHF.L.U32 R69, R79, 0x10, RZ ;  /* 0x000000104f457819 */ /* 0x000fc600000006ff */
[----:B------:R-:W-:Y:S01]  /*1760*/  @P1 FADD.FTZ R66, R66, R75 ;  /* 0x0000004b42421221 */ /* 0x000fe20000010000 */
[----:B------:R-:W-:Y:S02]  /*1770*/  LOP3.LUT R32, R32, R39, RZ, 0xfc, !PT ;  /* 0x0000002720207212 */ /* 0x000fe400078efcff */
[----:B------:R-:W2:Y:S01]  /*1780*/  F2F.F16.F32 R71, R71 ;  /* 0x0000004700477304 */ /* 0x000ea20000200800 */
[----:B-1----:R-:W-:Y:S01]  /*1790*/  LOP3.LUT R35, R35, R38, R67, 0xfe, !PT ;  /* 0x0000002623237212 */ /* 0x002fe200078efe43 */
[----:B------:R-:W-:-:S06]  /*17a0*/  FMUL.FTZ R67, R68, R45 ;  /* 0x0000002d44437220 */ /* 0x000fcc0000410000 */
        /* <DEDUP_REMOVED lines=12> */
.L_x_3552:
[----:B0-----:R-:W-:Y:S01]  /*1870*/  IMAD.MOV.U32 R38, RZ, RZ, 0x8 ;  /* 0x00000008ff267424 */ /* 0x001fe200078e00ff */
[----:B------:R-:W0:Y:S01]  /*1880*/  F2F.F16.F32 R67, R67 ;  /* 0x0000004300437304 */ /* 0x000e220000200800 */
[----:B------:R-:W-:Y:S02]  /*1890*/  @P0 F2FP.PACK_AB R70, RZ, R70 ;  /* 0x00000046ff46023e */ /* 0x000fe400000000ff */
[----:B------:R-:W-:Y:S01]  /*18a0*/  IMAD.WIDE.U32 R38, R51, R38, c[0x0][0x248] ;  /* 0x0000920033267625 */ /* 0x000fe200078e0026 */
[----:B------:R-:W-:Y:S02]  /*18b0*/  @P0 F2FP.PACK_AB R72, RZ, R72 ;  /* 0x00000048ff48023e */ /* 0x000fe400000000ff */
        /* <DEDUP_REMOVED lines=8> */
[----:B0-2---:R-:W-:Y:S02]  /*1940*/  LOP3.LUT R34, R61, 0xffff, RZ, 0xc0, !PT ;  /* 0x0000ffff3d227812 */ /* 0x005fe400078ec0ff */
[----:B------:R-:W-:Y:S02]  /*1950*/  IADD3 R50, P1, R50, c[0x0][0x258], RZ ;  /* 0x0000960032327a10 */ /* 0x000fe40007f3e0ff */
[----:B------:R-:W-:Y:S01]  /*1960*/  PRMT R39, R62, 0x5410, R63 ;  /* 0x000054103e277816 */ /* 0x000fe2000000003f */
[----:B------:R-:W-:Y:S01]  /*1970*/  IMAD.WIDE.U32 R34, R34, 0x10000, RZ ;  /* 0x0001000022227825 */ /* 0x000fe200078e00ff */
[----:B------:R-:W-:-:S04]  /*1980*/  IADD3.X R51, R49, c[0x0][0x25c], RZ, P1, !PT ;  /* 0x0000970031337a10 */ /* 0x000fc80000ffe4ff */
[----:B------:R-:W-:Y:S02]  /*1990*/  LOP3.LUT R35, R39, R35, RZ, 0xfc, !PT ;  /* 0x0000002327237212 */ /* 0x000fe400078efcff */
[----:B------:R-:W-:-:S05]  /*19a0*/  LOP3.LUT R34, R34, 0xffff, R60, 0xf8, !PT ;  /* 0x0000ffff22227812 */ /* 0x000fca00078ef83c */
[----:B------:R0:W-:Y:S02]  /*19b0*/  STG.E.64 [R50.64], R34 ;  /* 0x0000002232007986 */ /* 0x0001e4000c101b04 */
.L_x_3553:
[----:B0-----:R0:W-:Y:S01]  /*19c0*/  STG.E.64 [R36.64], R32 ;  /* 0x0000002024007986 */ /* 0x0011e2000c101b04 */
[-C--:B--2---:R-:W-:Y:S01]  /*19d0*/  FMUL.FTZ R34, R66, R45.reuse ;  /* 0x0000002d42227220 */ /* 0x084fe20000410000 */
[----:B------:R-:W-:Y:S01]  /*19e0*/  @P0 F2FP.PACK_AB R64, RZ, R64 ;  /* 0x00000040ff40023e */ /* 0x000fe200000000ff */
[----:B------:R-:W-:Y:S01]  /*19f0*/  FMUL.FTZ R45, R46, R45 ;  /* 0x0000002d2e2d7220 */ /* 0x000fe20000410000 */
[----:B------:R-:W-:Y:S01]  /*1a00*/  @P0 F2FP.PACK_AB R68, RZ, R68 ;  /* 0x00000044ff44023e */ /* 0x000fe200000000ff */
[----:B------:R0:W2:Y:S01]  /*1a10*/  F2F.F16.F32 R38, R34 ;  /* 0x0000002200267304 */ /* 0x0000a20000200800 */
        /* <DEDUP_REMOVED lines=8> */
[----:B0-----:R-:W-:Y:S02]  /*1aa0*/  LOP3.LUT R34, R61, 0xffff, RZ, 0xc0, !PT ;  /* 0x0000ffff3d227812 */ /* 0x001fe400078ec0ff */
[----:B------:R-:W-:Y:S02]  /*1ab0*/  IADD3 R32, P0, R48, c[0x0][0x258], RZ ;  /* 0x0000960030207a10 */ /* 0x000fe40007f1e0ff */
[----:B------:R-:W-:Y:S01]  /*1ac0*/  PRMT R37, R62, 0x5410, R63 ;  /* 0x000054103e257816 */ /* 0x000fe2000000003f */
[----:B------:R-:W-:Y:S01]  /*1ad0*/  IMAD.WIDE.U32 R34, R34, 0x10000, RZ ;  /* 0x0001000022227825 */ /* 0x000fe200078e00ff */
[----:B------:R-:W-:-:S04]  /*1ae0*/  IADD3.X R33, R47, c[0x0][0x25c], RZ, P0, !PT ;  /* 0x000097002f217a10 */ /* 0x000fc800007fe4ff */
[----:B------:R-:W-:Y:S02]  /*1af0*/  LOP3.LUT R35, R37, R35, RZ, 0xfc, !PT ;  /* 0x0000002325237212 */ /* 0x000fe400078efcff */
[----:B------:R-:W-:-:S05]  /*1b00*/  LOP3.LUT R34, R34, 0xffff, R60, 0xf8, !PT ;  /* 0x0000ffff22227812 */ /* 0x000fca00078ef83c */
[----:B------:R0:W-:Y:S02]  /*1b10*/  STG.E.64 [R32.64], R34 ;  /* 0x0000002220007986 */ /* 0x0001e4000c101b04 */
.L_x_3554:
[----:B0-----:R-:W-:Y:S01]  /*1b20*/  IMAD.WIDE.U32 R32, R67, 0x10000, RZ ;  /* 0x0001000043207825 */ /* 0x001fe200078e00ff */
[----:B---3--:R-:W-:Y:S02]  /*1b30*/  SHF.L.U32 R35, R45, 0x10, RZ ;  /* 0x000000102d237819 */ /* 0x008fe400000006ff */
[----:B------:R-:W-:Y:S02]  /*1b40*/  IADD3 R48, P0, R48, c[0x0][0x248], RZ ;  /* 0x0000920030307a10 */ /* 0x000fe40007f1e0ff */
[----:B--2---:R-:W-:Y:S02]  /*1b50*/  LOP3.LUT R33, R33, R35, R38, 0xfe, !PT ;  /* 0x0000002321217212 */ /* 0x004fe400078efe26 */
[----:B-1----:R-:W-:Y:S02]  /*1b60*/  LOP3.LUT R32, R32, R65, RZ, 0xfc, !PT ;  /* 0x0000004120207212 */ /* 0x002fe400078efcff */
[----:B------:R-:W-:Y:S02]  /*1b70*/  IADD3.X R49, R47, c[0x0][0x24c], RZ, P0, !PT ;  /* 0x000093002f317a10 */ /* 0x000fe400007fe4ff */
[----:B------:R-:W-:-:S02]  /*1b80*/  IADD3 R53, R53, c[0x0][0x160], RZ ;  /* 0x0000580035357a10 */ /* 0x000fc40007ffe0ff */
[----:B------:R-:W-:Y:S01]  /*1b90*/  SEL R64, RZ, 0x1, P2 ;  /* 0x00000001ff407807 */ /* 0x000fe20001000000 */
[----:B------:R0:W-:Y:S01]  /*1ba0*/  STG.E.64 [R48.64], R32 ;  /* 0x0000002030007986 */ /* 0x0001e2000c101b04 */
[----:B------:R-:W-:-:S13]  /*1bb0*/  ISETP.GE.AND P0, PT, R53, c[0x0][0x164], PT ;  /* 0x0000590035007a0c */ /* 0x000fda0003f06270 */
[----:B0-----:R-:W-:Y:S01]  /*1bc0*/  @P0 CALL.REL.NOINC `(.L_x_3555) ;  /* 0x0000001000000944 */ /* 0x001fe20003c00000 */
[----:B------:R-:W-:Y:S05]  /*1bd0*/  BRA `(.L_x_3556) ;  /* 0xffffe6c000007947 */ /* 0x000fea000383ffff */
.L_x_3555:
        /* <DEDUP_REMOVED lines=22> */
.L_x_3549:
        /* <DEDUP_REMOVED lines=15> */
.L_x_3550:
[----:B------:R-:W-:Y:S01]  /*1e30*/  HFMA2.MMA R36, -RZ, RZ, 0, 1.847743988037109375e-06 ;  /* 0x0000001fff247435 */ /* 0x000fe200000001ff */
[----:B------:R-:W-:Y:S01]  /*1e40*/  IMAD.MOV.U32 R38, RZ, RZ, R39 ;  /* 0x000000ffff267224 */ /* 0x000fe200078e0027 */
[----:B------:R-:W-:-:S02]  /*1e50*/  MOV R37, 0x10 ;  /* 0x0000001000257802 */ /* 0x000fc40000000f00 */
[----:B------:R-:W-:Y:S02]  /*1e60*/  MOV R35, 0xffffffff ;  /* 0xffffffff00237802 */ /* 0x000fe40000000f00 */
[----:B------:R-:W-:Y:S02]  /*1e70*/  MOV R32, 0x1e90 ;  /* 0x00001e9000207802 */ /* 0x000fe40000000f00 */
[----:B-----5:R-:W-:Y:S05]  /*1e80*/  CALL.REL.NOINC `($__internal_101_$__cuda_sm70_shflsync_down_p) ;  /* 0x0000046000007944 */ /* 0x020fea0003c00000 */
[----:B-1----:R-:W-:Y:S01]  /*1e90*/  MOV R90, R35 ;  /* 0x00000023005a7202 */ /* 0x002fe20000000f00 */
[----:B0-----:R-:W-:Y:S05]  /*1ea0*/  BRA `(.L_x_3557) ;  /* 0xffffef4000007947 */ /* 0x001fea000383ffff */
.L_x_3551:
[----:B------:R-:W-:Y:S01]  /*1eb0*/  HFMA2.MMA R37, -RZ, RZ, 0, 9.5367431640625e-07 ;  /* 0x00000010ff257435 */ /* 0x000fe200000001ff */
[----:B------:R-:W-:Y:S01]  /*1ec0*/  IMAD.MOV.U32 R38, RZ, RZ, R34 ;  /* 0x000000ffff267224 */ /* 0x000fe200078e0022 */
[----:B------:R-:W-:Y:S02]  /*1ed0*/  MOV R36, 0x1f ;  /* 0x0000001f00247802 */ /* 0x000fe40000000f00 */
[----:B------:R-:W-:Y:S02]  /*1ee0*/  MOV R35, 0xffffffff ;  /* 0xffffffff00237802 */ /* 0x000fe40000000f00 */
[----:B------:R-:W-:Y:S02]  /*1ef0*/  MOV R32, 0x1f10 ;  /* 0x00001f1000207802 */ /* 0x000fe40000000f00 */
[----:B01---5:R-:W-:Y:S05]  /*1f00*/  CALL.REL.NOINC `($__internal_101_$__cuda_sm70_shflsync_down_p) ;  /* 0x000003e000007944 */ /* 0x023fea0003c00000 */
[----:B------:R-:W-:Y:S01]  /*1f10*/  FADD.FTZ R39, R39, R90 ;  /* 0x0000005a27277221 */ /* 0x000fe20000010000 */
[----:B0-----:R-:W-:Y:S01]  /*1f20*/  HFMA2.MMA R37, -RZ, RZ, 0, 4.76837158203125e-07 ;  /* 0x00000008ff257435 */ /* 0x001fe200000001ff */
[----:B-1----:R-:W-:Y:S01]  /*1f30*/  FADD.FTZ R34, R34, R35 ;  /* 0x0000002322227221 */ /* 0x002fe20000010000 */
[----:B------:R-:W-:Y:S01]  /*1f40*/  MOV R36, 0x1f ;  /* 0x0000001f00247802 */ /* 0x000fe20000000f00 */
[----:B------:R-:W-:Y:S01]  /*1f50*/  IMAD.MOV.U32 R35, RZ, RZ, -0x1 ;  /* 0xffffffffff237424 */ /* 0x000fe200078e00ff */
[----:B------:R-:W-:-:S02]  /*1f60*/  MOV R38, R39 ;  /* 0x0000002700267202 */ /* 0x000fc40000000f00 */
[----:B------:R-:W-:Y:S02]  /*1f70*/  MOV R32, 0x1f90 ;  /* 0x00001f9000207802 */ /* 0x000fe40000000f00 */
[----:B------:R-:W-:Y:S05]  /*1f80*/  CALL.REL.NOINC `($__internal_101_$__cuda_sm70_shflsync_down_p) ;  /* 0x0000036000007944 */ /* 0x000fea0003c00000 */
[----:B0-----:R-:W-:Y:S01]  /*1f90*/  HFMA2.MMA R37, -RZ, RZ, 0, 4.76837158203125e-07 ;  /* 0x00000008ff257435 */ /* 0x001fe200000001ff */
[----:B-1----:R-:W-:Y:S01]  /*1fa0*/  MOV R90, R35 ;  /* 0x00000023005a7202 */ /* 0x002fe20000000f00 */
[----:B------:R-:W-:Y:S01]  /*1fb0*/  IMAD.MOV.U32 R35, RZ, RZ, -0x1 ;  /* 0xffffffffff237424 */ /* 0x000fe200078e00ff */
[----:B------:R-:W-:Y:S02]  /*1fc0*/  MOV R38, R34 ;  /* 0x0000002200267202 */ /* 0x000fe40000000f00 */
[----:B------:R-:W-:Y:S02]  /*1fd0*/  MOV R36, 0x1f ;  /* 0x0000001f00247802 */ /* 0x000fe40000000f00 */
[----:B------:R-:W-:Y:S02]  /*1fe0*/  MOV R32, 0x2000 ;  /* 0x0000200000207802 */ /* 0x000fe40000000f00 */
[----:B------:R-:W-:Y:S05]  /*1ff0*/  CALL.REL.NOINC `($__internal_101_$__cuda_sm70_shflsync_down_p) ;  /* 0x000002f000007944 */ /* 0x000fea0003c00000 */
[----:B------:R-:W-:Y:S01]  /*2000*/  FADD.FTZ R39, R90, R39 ;  /* 0x000000275a277221 */ /* 0x000fe20000010000 */
[----:B0-----:R-:W-:Y:S01]  /*2010*/  HFMA2.MMA R37, -RZ, RZ, 0, 2.384185791015625e-07 ;  /* 0x00000004ff257435 */ /* 0x001fe200000001ff */
[----:B-1----:R-:W-:Y:S01]  /*2020*/  FADD.FTZ R34, R34, R35 ;  /* 0x0000002322227221 */ /* 0x002fe20000010000 */
[----:B------:R-:W-:-:S02]  /*2030*/  MOV R36, 0x1f ;  /* 0x0000001f00247802 */ /* 0x000fc40000000f00 */
[----:B------:R-:W-:Y:S02]  /*2040*/  MOV R35, 0xffffffff ;  /* 0xffffffff00237802 */ /* 0x000fe40000000f00 */
[----:B------:R-:W-:Y:S02]  /*2050*/  MOV R38, R39 ;  /* 0x0000002700267202 */ /* 0x000fe40000000f00 */
[----:B------:R-:W-:Y:S02]  /*2060*/  MOV R32, 0x2080 ;  /* 0x0000208000207802 */ /* 0x000fe40000000f00 */
[----:B------:R-:W-:Y:S05]  /*2070*/  CALL.REL.NOINC `($__internal_101_$__cuda_sm70_shflsync_down_p) ;  /* 0x0000027000007944 */ /* 0x000fea0003c00000 */
[----:B0-----:R-:W-:Y:S01]  /*2080*/  HFMA2.MMA R37, -RZ, RZ, 0, 2.384185791015625e-07 ;  /* 0x00000004ff257435 */ /* 0x001fe200000001ff */
[----:B-1----:R-:W-:Y:S01]  /*2090*/  MOV R90, R35 ;  /* 0x00000023005a7202 */ /* 0x002fe20000000f00 */
[----:B------:R-:W-:Y:S01]  /*20a0*/  IMAD.MOV.U32 R38, RZ, RZ, R34 ;  /* 0x000000ffff267224 */ /* 0x000fe200078e0022 */
[----:B------:R-:W-:Y:S02]  /*20b0*/  MOV R36, 0x1f ;  /* 0x0000001f00247802 */ /* 0x000fe40000000f00 */
[----:B------:R-:W-:Y:S02]  /*20c0*/  MOV R35, 0xffffffff ;  /* 0xffffffff00237802 */ /* 0x000fe40000000f00 */
[----:B------:R-:W-:-:S02]  /*20d0*/  MOV R32, 0x20f0 ;  /* 0x000020f000207802 */ /* 0x000fc40000000f00 */
[----:B------:R-:W-:Y:S05]  /*20e0*/  CALL.REL.NOINC `($__internal_101_$__cuda_sm70_shflsync_down_p) ;  /* 0x0000020000007944 */ /* 0x000fea0003c00000 */
[----:B------:R-:W-:Y:S01]  /*20f0*/  FADD.FTZ R39, R90, R39 ;  /* 0x000000275a277221 */ /* 0x000fe20000010000 */
[----:B0-----:R-:W-:Y:S01]  /*2100*/  HFMA2.MMA R37, -RZ, RZ, 0, 1.1920928955078125e-07 ;  /* 0x00000002ff257435 */ /* 0x001fe200000001ff */
[----:B-1----:R-:W-:Y:S01]  /*2110*/  FADD.FTZ R90, R34, R35 ;  /* 0x00000023225a7221 */ /* 0x002fe20000010000 */
[----:B------:R-:W-:Y:S01]  /*2120*/  MOV R36, 0x1f ;  /* 0x0000001f00247802 */ /* 0x000fe20000000f00 */
[----:B------:R-:W-:Y:S01]  /*2130*/  IMAD.MOV.U32 R35, RZ, RZ, -0x1 ;  /* 0xffffffffff237424 */ /* 0x000fe200078e00ff */
[----:B------:R-:W-:-:S02]  /*2140*/  MOV R38, R39 ;  /* 0x0000002700267202 */ /* 0x000fc40000000f00 */
[----:B------:R-:W-:Y:S02]  /*2150*/  MOV R32, 0x2170 ;  /* 0x0000217000207802 */ /* 0x000fe40000000f00 */
[----:B------:R-:W-:Y:S05]  /*2160*/  CALL.REL.NOINC `($__internal_101_$__cuda_sm70_shflsync_down_p) ;  /* 0x0000018000007944 */ /* 0x000fea0003c00000 */
[----:B0-----:R-:W-:Y:S01]  /*2170*/  HFMA2.MMA R37, -RZ, RZ, 0, 1.1920928955078125e-07 ;  /* 0x00000002ff257435 */ /* 0x001fe200000001ff */
[----:B-1----:R-:W-:Y:S01]  /*2180*/  MOV R34, R35 ;  /* 0x0000002300227202 */ /* 0x002fe20000000f00 */
[----:B------:R-:W-:Y:S01]  /*2190*/  IMAD.MOV.U32 R35, RZ, RZ, -0x1 ;  /* 0xffffffffff237424 */ /* 0x000fe200078e00ff */
[----:B------:R-:W-:Y:S02]  /*21a0*/  MOV R38, R90 ;  /* 0x0000005a00267202 */ /* 0x000fe40000000f00 */
[----:B------:R-:W-:Y:S02]  /*21b0*/  MOV R36, 0x1f ;  /* 0x0000001f00247802 */ /* 0x000fe40000000f00 */
[----:B------:R-:W-:Y:S02]  /*21c0*/  MOV R32, 0x21e0 ;  /* 0x000021e000207802 */ /* 0x000fe40000000f00 */
[----:B------:R-:W-:Y:S05]  /*21d0*/  CALL.REL.NOINC `($__internal_101_$__cuda_sm70_shflsync_down_p) ;  /* 0x0000011000007944 */ /* 0x000fea0003c00000 */
[----:B------:R-:W-:Y:S01]  /*21e0*/  FADD.FTZ R34, R34, R39 ;  /* 0x0000002722227221 */ /* 0x000fe20000010000 */
[----:B0-----:R-:W-:Y:S01]  /*21f0*/  HFMA2.MMA R37, -RZ, RZ, 0, 5.9604644775390625e-08 ;  /* 0x00000001ff257435 */ /* 0x001fe200000001ff */
[----:B-1----:R-:W-:Y:S01]  /*2200*/  FADD.FTZ R65, R90, R35 ;  /* 0x000000235a417221 */ /* 0x002fe20000010000 */
[----:B------:R-:W-:-:S02]  /*2210*/  MOV R36, 0x1f ;  /* 0x0000001f00247802 */ /* 0x000fc40000000f00 */
[----:B------:R-:W-:Y:S02]  /*2220*/  MOV R35, 0xffffffff ;  /* 0xffffffff00237802 */ /* 0x000fe40000000f00 */
[----:B------:R-:W-:Y:S02]  /*2230*/  MOV R38, R34 ;  /* 0x0000002200267202 */ /* 0x000fe40000000f00 */
[----:B------:R-:W-:Y:S02]  /*2240*/  MOV R32, 0x2260 ;  /* 0x0000226000207802 */ /* 0x000fe40000000f00 */
[----:B------:R-:W-:Y:S05]  /*2250*/  CALL.REL.NOINC `($__internal_101_$__cuda_sm70_shflsync_down_p) ;  /* 0x0000009000007944 */ /* 0x000fea0003c00000 */
[----:B0-----:R-:W-:Y:S01]  /*2260*/  HFMA2.MMA R37, -RZ, RZ, 0, 5.9604644775390625e-08 ;  /* 0x00000001ff257435 */ /* 0x001fe200000001ff */
[----:B-1----:R-:W-:Y:S01]  /*2270*/  MOV R39, R35 ;  /* 0x0000002300277202 */ /* 0x002fe20000000f00 */
[----:B------:R-:W-:Y:S01]  /*2280*/  IMAD.MOV.U32 R38, RZ, RZ, R65 ;  /* 0x000000ffff267224 */ /* 0x000fe200078e0041 */
[----:B------:R-:W-:Y:S02]  /*2290*/  MOV R36, 0x1f ;  /* 0x0000001f00247802 */ /* 0x000fe40000000f00 */
[----:B------:R-:W-:Y:S02]  /*22a0*/  MOV R35, 0xffffffff ;  /* 0xffffffff00237802 */ /* 0x000fe40000000f00 */
[----:B------:R-:W-:-:S02]  /*22b0*/  MOV R32, 0x22d0 ;  /* 0x000022d000207802 */ /* 0x000fc40000000f00 */
[----:B------:R-:W-:Y:S05]  /*22c0*/  CALL.REL.NOINC `($__internal_101_$__cuda_sm70_shflsync_down_p) ;  /* 0x0000002000007944 */ /* 0x000fea0003c00000 */
[----:B01----:R-:W-:Y:S01]  /*22d0*/  MOV R38, R35 ;  /* 0x0000002300267202 */ /* 0x003fe20000000f00 */
[----:B------:R-:W-:Y:S05]  /*22e0*/  BRA `(.L_x_3558) ;  /* 0xffffec2000007947 */ /* 0x000fea000383ffff */
        .weak           $__internal_101_$__cuda_sm70_shflsync_down_p
        .type           $__internal_101_$__cuda_sm70_shflsync_down_p,@function
        .size           $__internal_101_$__cuda_sm70_shflsync_down_p,(.L_x_6750 - $__internal_101_$__cuda_sm70_shflsync_down_p)
$__internal_101_$__cuda_sm70_shflsync_down_p:
[----:B------:R-:W-:Y:S01]  /*22f0*/  HFMA2.MMA R33, -RZ, RZ, 0, 0 ;  /* 0x00000000ff217435 */ /* 0x000fe200000001ff */
[----:B------:R-:W-:Y:S04]  /*2300*/  WARPSYNC R35 ;  /* 0x0000002300007348 */ /* 0x000fe80003800000 */
[----:B------:R0:W1:Y:S01]  /*2310*/  SHFL.DOWN PT, R35, R38, R37, R36 ;  /* 0x0800002526237389 */ /* 0x00006200000e0024 */
[----:B------:R-:W-:Y:S05]  /*2320*/  RET.REL.NODEC R32 `(_ZN10layer_norm13ln_bwd_kernelINS_13Kernel_traitsIf6__halfS2_S2_fjLj1536ELj1ELj1ELj4ELj8ENS_18Kernel_traits_baseILj1536EfS2_S2_S2_fjLj128EEEEELb0ELb0ELb0ELb1EEEvNS_9BwdParamsE) ;  /* 0xffffdcd020007950 */ /* 0x000fea0003c3ffff */
.L_x_3559:
        /* <DEDUP_REMOVED lines=13> */
.L_x_6750:


//--------------------- .text._ZN10layer_norm13ln_bwd_kernelINS_13Kernel_traitsIf6__halfS2_S2_fjLj1536ELj1ELj1ELj4ELj8ENS_18Kernel_traits_baseILj1536EfS2_S2_S2_fjLj128EEEEELb0ELb0ELb1ELb0EEEvNS_9BwdParamsE --------------------------
	.section	.text._ZN10layer_norm13ln_bwd_kernelINS_13Kernel_traitsIf6__halfS2_S2_fjLj1536ELj1ELj1ELj4ELj8ENS_18Kernel_traits_baseILj1536EfS2_S2_S2_fjLj128EEEEELb0ELb0ELb1ELb0EEEvNS_9BwdParamsE,"ax",@progbits
	.sectioninfo	@"SHI_REGISTERS=96"
	.align	128
        .global         _ZN10layer_norm13ln_bwd_kernelINS_13Kernel_traitsIf6__halfS2_S2_fjLj1536ELj1ELj1ELj4ELj8ENS_18Kernel_traits_baseILj1536EfS2_S2_S2_fjLj128EEEEELb0ELb0ELb1ELb0EEEvNS_9BwdParamsE
        .type           _ZN10layer_norm13ln_bwd_kernelINS_13Kernel_traitsIf6__halfS2_S2_fjLj1536ELj1ELj1ELj4ELj8ENS_18Kernel_traits_baseILj1536EfS2_S2_S2_fjLj128EEEEELb0ELb0ELb1ELb0EEEvNS_9BwdParamsE,@function
        .size           _ZN10layer_norm13ln_bwd_kernelINS_13Kernel_traitsIf6__halfS2_S2_fjLj1536ELj1ELj1ELj4ELj8ENS_18Kernel_traits_baseILj1536EfS2_S2_S2_fjLj128EEEEELb0ELb0ELb1ELb0EEEvNS_9BwdParamsE,(.L_x_6751 - _ZN10layer_norm13ln_bwd_kernelINS_13Kernel_traitsIf6__halfS2_S2_fjLj1536ELj1ELj1ELj4ELj8ENS_18Kernel_traits_baseILj1536EfS2_S2_S2_fjLj128EEEEELb0ELb0ELb1ELb0EEEvNS_9BwdParamsE)
        .other          _ZN10layer_norm13ln_bwd_kernelINS_13Kernel_traitsIf6__halfS2_S2_fjLj1536ELj1ELj1ELj4ELj8ENS_18Kernel_traits_baseILj1536EfS2_S2_S2_fjLj128EEEEELb0ELb0ELb1ELb0EEEvNS_9BwdParamsE,@"STO_CUDA_ENTRY STV_DEFAULT"
_ZN10layer_norm13ln_bwd_kernelINS_13Kernel_traitsIf6__halfS2_S2_fjLj1536ELj1ELj1ELj4ELj8ENS_18Kernel_traits_baseILj1536EfS2_S2_S2_fjLj128EEEEELb0ELb0ELb1ELb0EEEvNS_9BwdParamsE:
.text._ZN10layer_norm13ln_bwd_kernelINS_13Kernel_traitsIf6__halfS2_S2_fjLj1536ELj1ELj1ELj4ELj8ENS_18Kernel_traits_baseILj1536EfS2_S2_S2_fjLj128EEEEELb0ELb0ELb1ELb0EEEvNS_9BwdParamsE:
        /* <DEDUP_REMOVED lines=40> */
[----:B------:R-:W-:Y:S01]  /*0280*/  HFMA2.MMA R29, -RZ, RZ, 0, 0 ;  /* 0x00000000ff1d7435 */ /* 0x000fe200000001ff */
[----:B------:R-:W-:-:S06]  /*0290*/  IMAD.MOV.U32 R2, RZ, RZ, 0x1 ;  /* 0x00000001ff027424 */ /* 0x000fcc00078e00ff */
.L_x_3625:
        /* <DEDUP_REMOVED lines=24> */
.L_x_3565:
[----:B------:R-:W-:Y:S02]  /*0420*/  IADD3 R53, R15, 0x80, RZ ;  /* 0x000000800f357810 */ /* 0x000fe40007ffe0ff */
.L_x_3564:
[----:B------:R-:W-:Y:S05]  /*0430*/  BSYNC B1 ;  /* 0x0000000000017941 */ /* 0x000fea0003800000 */
.L_x_3563:
[----:B------:R-:W-:Y:S01]  /*0440*/  BSSY B1, `(.L_x_3566) ;  /* 0x0000008000017945 */ /* 0x000fe20003800000 */
[----:B------:R-:W-:Y:S05]  /*0450*/  @!P3 BRA `(.L_x_3567) ;  /* 0x000000600000b947 */ /* 0x000fea0003800000 */
[----:B------:R-:W-:-:S04]  /*0460*/  ISETP.NE.U32.AND P0, PT, RZ, c[0x0][0x218], PT ;  /* 0x00008600ff007a0c */ /* 0x000fc80003f05070 */
[----:B------:R-:W-:-:S13]  /*0470*/  ISETP.NE.AND.EX P0, PT, RZ, c[0x0][0x21c], PT, P0 ;  /* 0x00008700ff007a0c */ /* 0x000fda0003f05300 */
[----:B------:R-:W-:Y:S05]  /*0480*/  @!P0 BRA `(.L_x_3568) ;  /* 0x0000002000008947 */ /* 0x000fea0003800000 */
[----:B------:R-:W-:-:S06]  /*0490*/  IMAD.WIDE.U32 R64, R53, R72, c[0x0][0x218] ;  /* 0x0000860035407625 */ /* 0x000fcc00078e0048 */
[----:B------:R-:W5:Y:S02]  /*04a0*/  LDG.E.64 R64, [R64.64] ;  /* 0x0000000440407981 */ /* 0x000f64000c1e1b00 */
.L_x_3568:
[----:B------:R-:W-:Y:S02]  /*04b0*/  IADD3 R53, R53, 0x80, RZ ;  /* 0x0000008035357810 */ /* 0x000fe40007ffe0ff */
.L_x_3567:
[----:B------:R-:W-:Y:S05]  /*04c0*/  BSYNC B1 ;  /* 0x0000000000017941 */ /* 0x000fea0003800000 */
.L_x_3566:
        /* <DEDUP_REMOVED lines=9> */
.L_x_3562:
        /* <DEDUP_REMOVED lines=65> */
.L_x_3571:
[----:B0-----:R-:W-:Y:S05]  /*0970*/  BSYNC B1 ;  /* 0x0000000000017941 */ /* 0x001fea0003800000 */
.L_x_3570:
        /* <DEDUP_REMOVED lines=54> */
.L_x_3573:
[----:B------:R-:W-:Y:S05]  /*0ce0*/  BSYNC B1 ;  /* 0x0000000000017941 */ /* 0x000fea0003800000 */
.L_x_3572:
        /* <DEDUP_REMOVED lines=51> */
.L_x_3569:
[----:B------:R-:W-:Y:S05]  /*1020*/  BSYNC B0 ;  /* 0x0000000000007941 */ /* 0x000fea0003800000 */
.L_x_3561:
[----:B------:R-:W-:Y:S02]  /*1030*/  LOP3.LUT P5, RZ, R2, 0xff, RZ, 0xc0, !PT ;  /* 0x000000ff02ff7812 */ /* 0x000fe400078ac0ff */
[----:B------:R-:W-:-:S02]  /*1040*/  SHF.R.U32.HI R52, RZ, 0x5, R6 ;  /* 0x00000005ff347819 */ /* 0x000fc40000011606 */
[----:B------:R-:W-:Y:S02]  /*1050*/  LOP3.LUT P0, RZ, R6, 0x1f, RZ, 0xc0, !PT ;  /* 0x0000001f06ff7812 */ /* 0x000fe4000780c0ff */
[----:B------:R-:W-:-:S07]  /*1060*/  LOP3.LUT R88, R52, 0x7fffffc, RZ, 0xc0, !PT ;  /* 0x07fffffc34587812 */ /* 0x000fce00078ec0ff */
[----:B------:R-:W-:Y:S01]  /*1070*/  @!P5 IADD3 R88, R88, 0x4, RZ ;  /* 0x000000045858d810 */ /* 0x000fe20007ffe0ff */
[----:B------:R-:W-:Y:S05]  /*1080*/  BRA.DIV ~URZ, `(.L_x_3574) ;  /* 0x000018c27f007947 */ /* 0x000fea000b800000 */
[----:B------:R2:W3:Y:S02]  /*1090*/  SHFL.DOWN PT, R91, R73, 0x10, 0x1f ;  /* 0x0a001f00495b7f89 */ /* 0x0004e400000e0000 */
.L_x_3626:
        /* <DEDUP_REMOVED lines=18> */
.L_x_3627:
[----:B------:R-:W-:Y:S01]  /*11c0*/  @!P0 LOP3.LUT R53, R52, 0x3, RZ, 0xc0, !PT ;  /* 0x0000000334358812 */ /* 0x000fe200078ec0ff */
[----:B---3--:R-:W-:Y:S01]  /*11d0*/  FADD.FTZ R72, R91, R73 ;  /* 0x000000495b487221 */ /* 0x008fe20000010000 */
[----:B-----5:R-:W-:Y:S01]  /*11e0*/  ISETP.GE.AND P5, PT, R54, 0x1, PT ;  /* 0x000000013600780c */ /* 0x020fe20003fa6270 */
[----:B-12---:R-:W-:Y:S01]  /*11f0*/  FADD.FTZ R73, R93, R55 ;  /* 0x000000375d497221 */ /* 0x006fe20000010000 */
[----:B------:R-:W-:Y:S01]  /*1200*/  @!P0 IADD3 R90, R88, R53, RZ ;  /* 0x00000035585a8210 */ /* 0x000fe20007ffe0ff */
[----:B------:R-:W-:Y:S01]  /*1210*/  WARPSYNC 0xffffffff ;  /* 0xffffffff00007948 */ /* 0x000fe20003800000 */
[----:B------:R-:W-:Y:S01]  /*1220*/  IMAD.MOV.U32 R89, RZ, RZ, RZ ;  /* 0x000000ffff597224 */ /* 0x000fe200078e00ff */
[----:B------:R-:W-:Y:S02]  /*1230*/  BSSY B0, `(.L_x_3576) ;  /* 0x0000080000007945 */ /* 0x000fe40003800000 */
[----:B------:R-:W-:Y:S04]  /*1240*/  @!P0 STS.64 [R90.X8+0x1800], R72 ;  /* 0x001800485a008388 */ /* 0x000fe80000008a00 */
[----:B------:R-:W-:Y:S01]  /*1250*/  BAR.SYNC.DEFER_BLOCKING 0x0 ;  /* 0x0000000000007b1d */ /* 0x000fe20000010000 */
[----:B0-----:R-:W-:-:S02]  /*1260*/  ISETP.NE.AND P0, PT, R4, RZ, PT ;  /* 0x000000ff0400720c */ /* 0x001fc40003f05270 */
        /* <DEDUP_REMOVED lines=28> */
[----:B------:R-:W-:Y:S01]  /*1430*/  HADD2.F32 R53, -RZ, R66.H0_H0 ;  /* 0x20000042ff357230 */ /* 0x000fe20000004100 */
[----:B------:R-:W-:Y:S05]  /*1440*/  BRA `(.L_x_3580) ;  /* 0x0000009000007947 */ /* 0x000fea0003800000 */
.L_x_3579:
        /* <DEDUP_REMOVED lines=9> */
.L_x_3580:
[----:B------:R-:W-:Y:S05]  /*14e0*/  BSYNC B1 ;  /* 0x0000000000017941 */ /* 0x000fea0003800000 */
.L_x_3578:
        /* <DEDUP_REMOVED lines=14> */
.L_x_3582:
[----:B------:R-:W-:Y:S01]  /*15d0*/  FFMA.FTZ R53, R85, R72, R73 ;  /* 0x0000004855357223 */ /* 0x000fe20000010049 */
[----:B------:R-:W-:-:S03]  /*15e0*/  @P6 SHF.R.U64 R52, R66, 0x10, R67 ;  /* 0x0000001042346819 */ /* 0x000fc60000001243 */
[----:B------:R-:W-:Y:S02]  /*15f0*/  FADD.FTZ R53, R56, -R53 ;  /* 0x8000003538357221 */ /* 0x000fe40000010000 */
[----:B------:R-:W-:Y:S02]  /*1600*/  @P6 HADD2.F32 R52, -RZ, R52.H0_H0 ;  /* 0x20000034ff346230 */ /* 0x000fe40000004100 */
[----:B------:R-:W-:-:S04]  /*1610*/  FMUL.FTZ R53, R0, R53 ;  /* 0x0000003500357220 */ /* 0x000fc80000410000 */
[----:B------:R-:W-:Y:S02]  /*1620*/  @P6 FADD.FTZ R53, R53, R52 ;  /* 0x0000003435356221 */ /* 0x000fe40000010000 */
.L_x_3583:
[----:B------:R-:W-:Y:S05]  /*1630*/  BSYNC B1 ;  /* 0x0000000000017941 */ /* 0x000fea0003800000 */
.L_x_3581:
        /* <DEDUP_REMOVED lines=11> */
.L_x_3585:
[----:B------:R-:W-:Y:S01]  /*16f0*/  FFMA.FTZ R53, R57, R72, R73 ;  /* 0x0000004839357223 */ /* 0x000fe20000010049 */
[----:B------:R-:W-:-:S03]  /*1700*/  @P6 HADD2.F32 R52, -RZ, R67.H0_H0 ;  /* 0x20000043ff346230 */ /* 0x000fc60000004100 */
[----:B------:R-:W-:-:S04]  /*1710*/  FADD.FTZ R53, R58, -R53 ;  /* 0x800000353a357221 */ /* 0x000fc80000010000 */
[----:B------:R-:W-:-:S04]  /*1720*/  FMUL.FTZ R53, R0, R53 ;  /* 0x0000003500357220 */ /* 0x000fc80000410000 */
[----:B------:R-:W-:Y:S02]  /*1730*/  @P6 FADD.FTZ R53, R53, R52 ;  /* 0x0000003435356221 */ /* 0x000fe40000010000 */
.L_x_3586:
[----:B------:R-:W-:Y:S05]  /*1740*/  BSYNC B1 ;  /* 0x0000000000017941 */ /* 0x000fea0003800000 */
.L_x_3584:
        /* <DEDUP_REMOVED lines=12> */
.L_x_3588:
[----:B------:R-:W-:Y:S01]  /*1810*/  FFMA.FTZ R52, R60, R72, R73 ;  /* 0x000000483c347223 */ /* 0x000fe20000010049 */
[----:B------:R-:W-:-:S03]  /*1820*/  @P6 SHF.R.U32.HI R54, RZ, 0x10, R67 ;  /* 0x00000010ff366819 */ /* 0x000fc60000011643 */
[----:B------:R-:W-:Y:S02]  /*1830*/  FADD.FTZ R53, R59, -R52 ;  /* 0x800000343b357221 */ /* 0x000fe40000010000 */
[----:B------:R-:W-:Y:S02]  /*1840*/  @P6 HADD2.F32 R54, -RZ, R54.H0_H0 ;  /* 0x20000036ff366230 */ /* 0x000fe40000004100 */
[----:B------:R-:W-:-:S04]  /*1850*/  FMUL.FTZ R53, R0, R53 ;  /* 0x0000003500357220 */ /* 0x000fc80000410000 */
[----:B------:R-:W-:Y:S02]  /*1860*/  @P6 FADD.FTZ R53, R53, R54 ;  /* 0x0000003635356221 */ /* 0x000fe40000010000 */
.L_x_3589:
[----:B------:R-:W-:Y:S05]  /*1870*/  BSYNC B1 ;  /* 0x0000000000017941 */ /* 0x000fea0003800000 */
.L_x_3587:
        /* <DEDUP_REMOVED lines=14> */
.L_x_3590:
        /* <DEDUP_REMOVED lines=10> */
.L_x_3592:
[----:B------:R-:W-:Y:S05]  /*1a00*/  BSYNC B1 ;  /* 0x0000000000017941 */ /* 0x000fea0003800000 */
.L_x_3591:
[----:B------:R-:W-:Y:S02]  /*1a10*/  IADD3 R15, R15, 0x80, RZ ;  /* 0x000000800f0f7810 */ /* 0x000fe40007ffe0ff */
[----:B------:R-:W-:Y:S02]  /*1a20*/  IADD3 R89, R89, 0x80, RZ ;  /* 0x0000008059597810 */ /* 0x000fe40007ffe0ff */
.L_x_3577:
[----:B------:R-:W-:Y:S05]  /*1a30*/  BSYNC B0 ;  /* 0x0000000000007941 */ /* 0x000fea0003800000 */
.L_x_3576:
        /* <DEDUP_REMOVED lines=12> */
.L_x_3596:
        /* <DEDUP_REMOVED lines=9> */
.L_x_3597:
[----:B------:R-:W-:Y:S05]  /*1b90*/  BSYNC B1 ;  /* 0x0000000000017941 */ /* 0x000fea0003800000 */
.L_x_3595:
        /* <DEDUP_REMOVED lines=14> */
.L_x_3599:
[----:B------:R-:W-:Y:S01]  /*1c80*/  FFMA.FTZ R52, R68, R72, R73 ;  /* 0x0000004844347223 */ /* 0x000fe20000010049 */
[----:B------:R-:W-:-:S03]  /*1c90*/  @P6 SHF.R.U64 R54, R64, 0x10, R65 ;  /* 0x0000001040366819 */ /* 0x000fc60000001241 */
[----:B------:R-:W-:Y:S02]  /*1ca0*/  FADD.FTZ R53, R71, -R52 ;  /* 0x8000003447357221 */ /* 0x000fe40000010000 */
[----:B------:R-:W-:Y:S02]  /*1cb0*/  @P6 HADD2.F32 R54, -RZ, R54.H0_H0 ;  /* 0x20000036ff366230 */ /* 0x000fe40000004100 */
[----:B------:R-:W-:-:S04]  /*1cc0*/  FMUL.FTZ R53, R0, R53 ;  /* 0x0000003500357220 */ /* 0x000fc80000410000 */
[----:B------:R-:W-:Y:S02]  /*1cd0*/  @P6 FADD.FTZ R53, R53, R54 ;  /* 0x0000003635356221 */ /* 0x000fe40000010000 */
.L_x_3600:
[----:B------:R-:W-:Y:S05]  /*1ce0*/  BSYNC B1 ;  /* 0x0000000000017941 */ /* 0x000fea0003800000 */
.L_x_3598:
        /* <DEDUP_REMOVED lines=11> */
.L_x_3602:
[----:B------:R-:W-:Y:S01]  /*1da0*/  FFMA.FTZ R53, R69, R72, R73 ;  /* 0x0000004845357223 */ /* 0x000fe20000010049 */
[----:B------:R-:W-:-:S03]  /*1db0*/  @P6 HADD2.F32 R52, -RZ, R65.H0_H0 ;  /* 0x20000041ff346230 */ /* 0x000fc60000004100 */
[----:B------:R-:W-:-:S04]  /*1dc0*/  FADD.FTZ R53, R74, -R53 ;  /* 0x800000354a357221 */ /* 0x000fc80000010000 */
[----:B------:R-:W-:-:S04]  /*1dd0*/  FMUL.FTZ R53, R0, R53 ;  /* 0x0000003500357220 */ /* 0x000fc80000410000 */
[----:B------:R-:W-:Y:S02]  /*1de0*/  @P6 FADD.FTZ R53, R53, R52 ;  /* 0x0000003435356221 */ /* 0x000fe40000010000 */
.L_x_3603:
[----:B------:R-:W-:Y:S05]  /*1df0*/  BSYNC B1 ;  /* 0x0000000000017941 */ /* 0x000fea0003800000 */
.L_x_3601:
        /* <DEDUP_REMOVED lines=12> */
.L_x_3605:
[----:B------:R-:W-:Y:S01]  /*1ec0*/  FFMA.FTZ R52, R76, R72, R73 ;  /* 0x000000484c347223 */ /* 0x000fe20000010049 */
[----:B------:R-:W-:-:S03]  /*1ed0*/  @P6 SHF.R.U32.HI R54, RZ, 0x10, R65 ;  /* 0x00000010ff366819 */ /* 0x000fc60000011641 */
[----:B------:R-:W-:Y:S02]  /*1ee0*/  FADD.FTZ R53, R75, -R52 ;  /* 0x800000344b357221 */ /* 0x000fe40000010000 */
[----:B------:R-:W-:Y:S02]  /*1ef0*/  @P6 HADD2.F32 R54, -RZ, R54.H0_H0 ;  /* 0x20000036ff366230 */ /* 0x000fe40000004100 */
[----:B------:R-:W-:-:S04]  /*1f00*/  FMUL.FTZ R53, R0, R53 ;  /* 0x0000003500357220 */ /* 0x000fc80000410000 */
[----:B------:R-:W-:Y:S02]  /*1f10*/  @P6 FADD.FTZ R53, R53, R54 ;  /* 0x0000003635356221 */ /* 0x000fe40000010000 */
.L_x_3606:
[----:B------:R-:W-:Y:S05]  /*1f20*/  BSYNC B1 ;  /* 0x0000000000017941 */ /* 0x000fea0003800000 */
.L_x_3604:
        /* <DEDUP_REMOVED lines=14> */
.L_x_3607:
        /* <DEDUP_REMOVED lines=10> */
.L_x_3609:
[----:B------:R-:W-:Y:S05]  /*20b0*/  BSYNC B1 ;  /* 0x0000000000017941 */ /* 0x000fea0003800000 */
.L_x_3608:
[----:B------:R-:W-:Y:S02]  /*20c0*/  IADD3 R15, R15, 0x80, RZ ;  /* 0x000000800f0f7810 */ /* 0x000fe40007ffe0ff */
[----:B------:R-:W-:Y:S02]  /*20d0*/  IADD3 R89, R89, 0x80, RZ ;  /* 0x0000008059597810 */ /* 0x000fe40007ffe0ff */
.L_x_3594:
[----:B------:R-:W-:Y:S05]  /*20e0*/  BSYNC B0 ;  /* 0x0000000000007941 */ /* 0x000fea0003800000 */
.L_x_3593:
        /* <DEDUP_REMOVED lines=12> */
.L_x_3613:
        /* <DEDUP_REMOVED lines=9> */
.L_x_3614:
[----:B------:R-:W-:Y:S05]  /*2240*/  BSYNC B1 ;  /* 0x0000000000017941 */ /* 0x000fea0003800000 */
.L_x_3612:
        /* <DEDUP_REMOVED lines=14> */
.L_x_3616:
[----:B------:R-:W-:Y:S01]  /*2330*/  FFMA.FTZ R52, R78, R72, R73 ;  /* 0x000000484e347223 */ /* 0x000fe20000010049 */
[----:B------:R-:W-:-:S03]  /*2340*/  @P6 SHF.R.U64 R54, R62, 0x10, R63 ;  /* 0x000000103e366819 */ /* 0x000fc6000000123f */
[----:B------:R-:W-:Y:S02]  /*2350*/  FADD.FTZ R53, R81, -R52 ;  /* 0x8000003451357221 */ /* 0x000fe40000010000 */
[----:B------:R-:W-:Y:S02]  /*2360*/  @P6 HADD2.F32 R54, -RZ, R54.H0_H0 ;  /* 0x20000036ff366230 */ /* 0x000fe40000004100 */
[----:B------:R-:W-:-:S04]  /*2370*/  FMUL.FTZ R53, R0, R53 ;  /* 0x0000003500357220 */ /* 0x000fc80000410000 */
[----:B------:R-:W-:Y:S02]  /*2380*/  @P6 FADD.FTZ R53, R53, R54 ;  /* 0x0000003635356221 */ /* 0x000fe40000010000 */
.L_x_3617:
[----:B------:R-:W-:Y:S05]  /*2390*/  BSYNC B1 ;  /* 0x0000000000017941 */ /* 0x000fea0003800000 */
.L_x_3615:
        /* <DEDUP_REMOVED lines=11> */
.L_x_3619:
[----:B------:R-:W-:Y:S01]  /*2450*/  FFMA.FTZ R53, R79, R72, R73 ;  /* 0x000000484f357223 */ /* 0x000fe20000010049 */
[----:B------:R-:W-:-:S03]  /*2460*/  @P6 HADD2.F32 R52, -RZ, R63.H0_H0 ;  /* 0x2000003fff346230 */ /* 0x000fc60000004100 */
[----:B------:R-:W-:-:S04]  /*2470*/  FADD.FTZ R53, R82, -R53 ;  /* 0x8000003552357221 */ /* 0x000fc80000010000 */
[----:B------:R-:W-:-:S04]  /*2480*/  FMUL.FTZ R53, R0, R53 ;  /* 0x0000003500357220 */ /* 0x000fc80000410000 */
[----:B------:R-:W-:Y:S02]  /*2490*/  @P6 FADD.FTZ R53, R53, R52 ;  /* 0x0000003435356221 */ /* 0x000fe40000010000 */
.L_x_3620:
[----:B------:R-:W-:Y:S05]  /*24a0*/  BSYNC B1 ;  /* 0x0000000000017941 */ /* 0x000fea0003800000 */
.L_x_3618:
        /* <DEDUP_REMOVED lines=12> */
.L_x_3622:
[----:B------:R-:W-:Y:S01]  /*2570*/  FFMA.FTZ R72, R84, R72, R73 ;  /* 0x0000004854487223 */ /* 0x000fe20000010049 */
[----:B------:R-:W-:-:S03]  /*2580*/  @P6 SHF.R.U32.HI R52, RZ, 0x10, R63 ;  /* 0x00000010ff346819 */ /* 0x000fc6000001163f */
[----:B------:R-:W-:-:S04]  /*2590*/  FADD.FTZ R53, R83, -R72 ;  /* 0x8000004853357221 */ /* 0x000fc80000010000 */
[----:B------:R-:W-:Y:S01]  /*25a0*/  FMUL.FTZ R0, R0, R53 ;  /* 0x0000003500007220 */ /* 0x000fe20000410000 */
[----:B------:R-:W-:-:S05]  /*25b0*/  @P6 HADD2.F32 R53, -RZ, R52.H0_H0 ;  /* 0x20000034ff356230 */ /* 0x000fca0000004100 */
[----:B------:R-:W-:Y:S02]  /*25c0*/  @P6 FADD.FTZ R0, R0, R53 ;  /* 0x0000003500006221 */ /* 0x000fe40000010000 */
.L_x_3623:
[----:B------:R-:W-:Y:S05]  /*25d0*/  BSYNC B1 ;  /* 0x0000000000017941 */ /* 0x000fea0003800000 */
.L_x_3621:
        /* <DEDUP_REMOVED lines=13> */
.L_x_3624:
        /* <DEDUP_REMOVED lines=10> */
.L_x_3611:
[----:B------:R-:W-:Y:S05]  /*2750*/  BSYNC B0 ;  /* 0x0000000000007941 */ /* 0x000fea0003800000 */
.L_x_3610:
[----:B------:R-:W-:Y:S02]  /*2760*/  IADD3 R3, R3, c[0x0][0x160], RZ ;  /* 0x0000580003037a10 */ /* 0x000fe40007ffe0ff */
[----:B------:R-:W-:Y:S02]  /*2770*/  LOP3.LUT P1, RZ, R2, 0xff, RZ, 0xc0, !PT ;  /* 0x000000ff02ff7812 */ /* 0x000fe4000782c0ff */
[----:B------:R-:W-:Y:S02]  /*2780*/  ISETP.GE.AND P0, PT, R3, c[0x0][0x164], PT ;  /* 0x0000590003007a0c */ /* 0x000fe40003f06270 */
[----:B------:R-:W-:-:S11]  /*2790*/  SEL R2, RZ, 0x1, P1 ;  /* 0x00000001ff027807 */ /* 0x000fd60000800000 */
[----:B0-----:R-:W-:Y:S01]  /*27a0*/  @P0 CALL.REL.NOINC `(.L_x_3560) ;  /* 0x0000001000000944 */ /* 0x001fe20003c00000 */
[----:B------:R-:W-:Y:S05]  /*27b0*/  BRA `(.L_x_3625) ;  /* 0xffffdae000007947 */ /* 0x000fea000383ffff */
.L_x_3560:
        /* <DEDUP_REMOVED lines=25> */
.L_x_3574:
[----:B------:R-:W-:Y:S01]  /*2950*/  HFMA2.MMA R89, -RZ, RZ, 0, 9.5367431640625e-07 ;  /* 0x00000010ff597435 */ /* 0x000fe200000001ff */
[----:B------:R-:W-:Y:S01]  /*2960*/  MOV R90, R73 ;  /* 0x00000049005a7202 */ /* 0x000fe20000000f00 */
[----:B------:R-:W-:Y:S01]  /*2970*/  IMAD.MOV.U32 R72, RZ, RZ, 0x1f ;  /* 0x0000001fff487424 */ /* 0x000fe200078e00ff */
[----:B------:R-:W-:Y:S02]  /*2980*/  MOV R53, 0xffffffff ;  /* 0xffffffff00357802 */ /* 0x000fe40000000f00 */
[----:B-1----:R-:W-:-:S02]  /*2990*/  MOV R92, 0x29b0 ;  /* 0x000029b0005c7802 */ /* 0x002fc40000000f00 */
[----:B0----5:R-:W-:Y:S05]  /*29a0*/  CALL.REL.NOINC `($__internal_102_$__cuda_sm70_shflsync_down_p) ;  /* 0x0000046000007944 */ /* 0x021fea0003c00000 */
[----:B-1----:R-:W-:Y:S01]  /*29b0*/  MOV R91, R72 ;  /* 0x00000048005b7202 */ /* 0x002fe20000000f00 */
[----:B0-----:R-:W-:Y:S05]  /*29c0*/  BRA `(.L_x_3626) ;  /* 0xffffe6d000007947 */ /* 0x001fea000383ffff */
.L_x_3575:
[----:B------:R-:W-:Y:S01]  /*29d0*/  HFMA2.MMA R89, -RZ, RZ, 0, 9.5367431640625e-07 ;  /* 0x00000010ff597435 */ /* 0x000fe200000001ff */
[----:B------:R-:W-:Y:S01]  /*29e0*/  IMAD.MOV.U32 R90, RZ, RZ, R55 ;  /* 0x000000ffff5a7224 */ /* 0x000fe200078e0037 */
[----:B------:R-:W-:Y:S01]  /*29f0*/  MOV R72, 0x1f ;  /* 0x0000001f00487802 */ /* 0x000fe20000000f00 */
[----:B------:R-:W-:Y:S01]  /*2a00*/  IMAD.MOV.U32 R53, RZ, RZ, -0x1 ;  /* 0xffffffffff357424 */ /* 0x000fe200078e00ff */
[----:B-1----:R-:W-:-:S02]  /*2a10*/  MOV R92, 0x2a30 ;  /* 0x00002a30005c7802 */ /* 0x002fc40000000f00 */
[----:B0-23-5:R-:W-:Y:S05]  /*2a20*/  CALL.REL.NOINC `($__internal_102_$__cuda_sm70_shflsync_down_p) ;  /* 0x000003e000007944 */ /* 0x02dfea0003c00000 */
[----:B------:R-:W-:Y:S01]  /*2a30*/  FADD.FTZ R73, R91, R73 ;  /* 0x000000495b497221 */ /* 0x000fe20000010000 */
[----:B0-----:R-:W-:Y:S01]  /*2a40*/  HFMA2.MMA R89, -RZ, RZ, 0, 4.76837158203125e-07 ;  /* 0x00000008ff597435 */ /* 0x001fe200000001ff */
[----:B-1----:R-:W-:Y:S01]  /*2a50*/  FADD.FTZ R55, R55, R72 ;  /* 0x0000004837377221 */ /* 0x002fe20000010000 */
[----:B------:R-:W-:Y:S01]  /*2a60*/  MOV R72, 0x1f ;  /* 0x0000001f00487802 */ /* 0x000fe20000000f00 */
[----:B------:R-:W-:Y:S01]  /*2a70*/  IMAD.MOV.U32 R53, RZ, RZ, -0x1 ;  /* 0xffffffffff357424 */ /* 0x000fe200078e00ff */
[----:B------:R-:W-:-:S02]  /*2a80*/  MOV R90, R73 ;  /* 0x00000049005a7202 */ /* 0x000fc40000000f00 */
[----:B------:R-:W-:Y:S02]  /*2a90*/  MOV R92, 0x2ab0 ;  /* 0x00002ab0005c7802 */ /* 0x000fe40000000f00 */
[----:B------:R-:W-:Y:S05]  /*2aa0*/  CALL.REL.NOINC `($__internal_102_$__cuda_sm70_shflsync_down_p) ;  /* 0x0000036000007944 */ /* 0x000fea0003c00000 */
[----:B0-----:R-:W-:Y:S01]  /*2ab0*/  HFMA2.MMA R89, -RZ, RZ, 0, 4.76837158203125e-07 ;  /* 0x00000008ff597435 */ /* 0x001fe200000001ff */
[----:B-1----:R-:W-:Y:S01]  /*2ac0*/  MOV R91, R72 ;  /* 0x00000048005b7202 */ /* 0x002fe20000000f00 */
[----:B------:R-:W-:Y:S01]  /*2ad0*/  IMAD.MOV.U32 R90, RZ, RZ, R55 ;  /* 0x000000ffff5a7224 */ /* 0x000fe200078e0037 */
[----:B------:R-:W-:Y:S01]  /*2ae0*/  MOV R72, 0x1f ;  /* 0x0000001f00487802 */ /* 0x000fe20000000f00 */
[----:B------:R-:W-:Y:S01]  /*2af0*/  IMAD.MOV.U32 R53, RZ, RZ, -0x1 ;  /* 0xffffffffff357424 */ /* 0x000fe200078e00ff */
[----:B------:R-:W-:Y:S02]  /*2b00*/  MOV R92, 0x2b20 ;  /* 0x00002b20005c7802 */ /* 0x000fe40000000f00 */
[----:B------:R-:W-:Y:S05]  /*2b10*/  CALL.REL.NOINC `($__internal_102_$__cuda_sm70_shflsync_down_p) ;  /* 0x000002f000007944 */ /* 0x000fea0003c00000 */
[----:B------:R-:W-:Y:S01]  /*2b20*/  FADD.FTZ R73, R91, R73 ;  /* 0x000000495b497221 */ /* 0x000fe20000010000 */
[----:B0-----:R-:W-:Y:S01]  /*2b30*/  HFMA2.MMA R89, -RZ, RZ, 0, 2.384185791015625e-07 ;  /* 0x00000004ff597435 */ /* 0x001fe200000001ff */
[----:B-1----:R-:W-:Y:S01]  /*2b40*/  FADD.FTZ R55, R55, R72 ;  /* 0x0000004837377221 */ /* 0x002fe20000010000 */
[----:B------:R-:W-:Y:S01]  /*2b50*/  MOV R72, 0x1f ;  /* 0x0000001f00487802 */ /* 0x000fe20000000f00 */
[----:B------:R-:W-:Y:S01]  /*2b60*/  IMAD.MOV.U32 R53, RZ, RZ, -0x1 ;  /* 0xffffffffff357424 */ /* 0x000fe200078e00ff */
[----:B------:R-:W-:-:S02]  /*2b70*/  MOV R90, R73 ;  /* 0x00000049005a7202 */ /* 0x000fc40000000f00 */
[----:B------:R-:W-:Y:S02]  /*2b80*/  MOV R92, 0x2ba0 ;  /* 0x00002ba0005c7802 */ /* 0x000fe40000000f00 */
[----:B------:R-:W-:Y:S05]  /*2b90*/  CALL.REL.NOINC `($__internal_102_$__cuda_sm70_shflsync_down_p) ;  /* 0x0000027000007944 */ /* 0x000fea0003c00000 */
[----:B0-----:R-:W-:Y:S01]  /*2ba0*/  HFMA2.MMA R89, -RZ, RZ, 0, 2.384185791015625e-07 ;  /* 0x00000004ff597435 */ /* 0x001fe200000001ff */
[----:B-1----:R-:W-:Y:S01]  /*2bb0*/  MOV R91, R72 ;  /* 0x00000048005b7202 */ /* 0x002fe20000000f00 */
[----:B------:R-:W-:Y:S01]  /*2bc0*/  IMAD.MOV.U32 R90, RZ, RZ, R55 ;  /* 0x000000ffff5a7224 */ /* 0x000fe200078e0037 */
[----:B------:R-:W-:Y:S01]  /*2bd0*/  MOV R72, 0x1f ;  /* 0x0000001f00487802 */ /* 0x000fe20000000f00 */
[----:B------:R-:W-:Y:S01]  /*2be0*/  IMAD.MOV.U32 R53, RZ, RZ, -0x1 ;  /* 0xffffffffff357424 */ /* 0x000fe200078e00ff */
[----:B------:R-:W-:Y:S02]  /*2bf0*/  MOV R92, 0x2c10 ;  /* 0x00002c10005c7802 */ /* 0x000fe40000000f00 */
[----:B------:R-:W-:Y:S05]  /*2c00*/  CALL.REL.NOINC `($__internal_102_$__cuda_sm70_shflsync_down_p) ;  /* 0x0000020000007944 */ /* 0x000fea0003c00000 */
[----:B------:R-:W-:Y:S01]  /*2c10*/  FADD.FTZ R73, R91, R73 ;  /* 0x000000495b497221 */ /* 0x000fe20000010000 */
[----:B0-----:R-:W-:Y:S01]  /*2c20*/  HFMA2.MMA R89, -RZ, RZ, 0, 1.1920928955078125e-07 ;  /* 0x00000002ff597435 */ /* 0x001fe200000001ff */
[----:B-1----:R-:W-:Y:S01]  /*2c30*/  FADD.FTZ R55, R55, R72 ;  /* 0x0000004837377221 */ /* 0x002fe20000010000 */
[----:B------:R-:W-:Y:S01]  /*2c40*/  MOV R72, 0x1f ;  /* 0x0000001f00487802 */ /* 0x000fe20000000f00 */
[----:B------:R-:W-:Y:S01]  /*2c50*/  IMAD.MOV.U32 R53, RZ, RZ, -0x1 ;  /* 0xffffffffff357424 */ /* 0x000fe200078e00ff */
[----:B------:R-:W-:-:S02]  /*2c60*/  MOV R90, R73 ;  /* 0x00000049005a7202 */ /* 0x000fc40000000f00 */
[----:B------:R-:W-:Y:S02]  /*2c70*/  MOV R92, 0x2c90 ;  /* 0x00002c90005c7802 */ /* 0x000fe40000000f00 */
[----:B------:R-:W-:Y:S05]  /*2c80*/  CALL.REL.NOINC `($__internal_102_$__cuda_sm70_shflsync_down_p) ;  /* 0x0000018000007944 */ /* 0x000fea0003c00000 */
[----:B0-----:R-:W-:Y:S01]  /*2c90*/  HFMA2.MMA R89, -RZ, RZ, 0, 1.1920928955078125e-07 ;  /* 0x00000002ff597435 */ /* 0x001fe200000001ff */
[----:B-1----:R-:W-:Y:S01]  /*2ca0*/  MOV R91, R72 ;  /* 0x00000048005b7202 */ /* 0x002fe20000000f00 */
[----:B------:R-:W-:Y:S01]  /*2cb0*/  IMAD.MOV.U32 R90, RZ, RZ, R55 ;  /* 0x000000ffff5a7224 */ /* 0x000fe200078e0037 */
[----:B------:R-:W-:Y:S01]  /*2cc0*/  MOV R72, 0x1f ;  /* 0x0000001f00487802 */ /* 0x000fe20000000f00 */
[----:B------:R-:W-:Y:S01]  /*2cd0*/  IMAD.MOV.U32 R53, RZ, RZ, -0x1 ;  /* 0xffffffffff357424 */ /* 0x000fe200078e00ff */
[----:B------:R-:W-:Y:S02]  /*2ce0*/  MOV R92, 0x2d00 ;  /* 0x00002d00005c7802 */ /* 0x000fe40000000f00 */
[----:B------:R-:W-:Y:S05]  /*2cf0*/  CALL.REL.NOINC `($__internal_102_$__cuda_sm70_shflsync_down_p) ;  /* 0x0000011000007944 */ /* 0x000fea0003c00000 */
[----:B------:R-:W-:Y:S01]  /*2d00*/  FADD.FTZ R73, R91, R73 ;  /* 0x000000495b497221 */ /* 0x000fe20000010000 */
[----:B0-----:R-:W-:Y:S01]  /*2d10*/  HFMA2.MMA R89, -RZ, RZ, 0, 5.9604644775390625e-08 ;  /* 0x00000001ff597435 */ /* 0x001fe200000001ff */
[----:B-1----:R-:W-:Y:S01]  /*2d20*/  FADD.FTZ R55, R55, R72 ;  /* 0x0000004837377221 */ /* 0x002fe20000010000 */
[----:B------:R-:W-:Y:S01]  /*2d30*/  MOV R72, 0x1f ;  /* 0x0000001f00487802 */ /* 0x000fe20000000f00 */
[----:B------:R-:W-:Y:S01]  /*2d40*/  IMAD.MOV.U32 R53, RZ, RZ, -0x1 ;  /* 0xffffffffff357424 */ /* 0x000fe200078e00ff */
[----:B------:R-:W-:-:S02]  /*2d50*/  MOV R90, R73 ;  /* 0x00000049005a7202 */ /* 0x000fc40000000f00 */
[----:B------:R-:W-:Y:S02]  /*2d60*/  MOV R92, 0x2d80 ;  /* 0x00002d80005c7802 */ /* 0x000fe40000000f00 */
[----:B------:R-:W-:Y:S05]  /*2d70*/  CALL.REL.NOINC `($__internal_102_$__cuda_sm70_shflsync_down_p) ;  /* 0x0000009000007944 */ /* 0x000fea0003c00000 */
[----:B0-----:R-:W-:Y:S01]  /*2d80*/  HFMA2.MMA R89, -RZ, RZ, 0, 5.9604644775390625e-08 ;  /* 0x00000001ff597435 */ /* 0x001fe200000001ff */
[----:B-1----:R-:W-:Y:S01]  /*2d90*/  MOV R91, R72 ;  /* 0x00000048005b7202 */ /* 0x002fe20000000f00 */
[----:B------:R-:W-:Y:S01]  /*2da0*/  IMAD.MOV.U32 R90, RZ, RZ, R55 ;  /* 0x000000ffff5a7224 */ /* 0x000fe200078e0037 */
[----:B------:R-:W-:Y:S01]  /*2db0*/  MOV R72, 0x1f ;  /* 0x0000001f00487802 */ /* 0x000fe20000000f00 */
[----:B------:R-:W-:Y:S01]  /*2dc0*/  IMAD.MOV.U32 R53, RZ, RZ, -0x1 ;  /* 0xffffffffff357424 */ /* 0x000fe200078e00ff */
[----:B------:R-:W-:Y:S02]  /*2dd0*/  MOV R92, 0x2df0 ;  /* 0x00002df0005c7802 */ /* 0x000fe40000000f00 */
[----:B------:R-:W-:Y:S05]  /*2de0*/  CALL.REL.NOINC `($__internal_102_$__cuda_sm70_shflsync_down_p) ;  /* 0x0000002000007944 */ /* 0x000fea0003c00000 */
[----:B-1----:R-:W-:Y:S01]  /*2df0*/  MOV R93, R72 ;  /* 0x00000048005d7202 */ /* 0x002fe20000000f00 */
[----:B0-----:R-:W-:Y:S05]  /*2e00*/  BRA `(.L_x_3627) ;  /* 0xffffe3b000007947 */ /* 0x001fea000383ffff */
        .weak           $__internal_102_$__cuda_sm70_shflsync_down_p
        .type           $__internal_102_$__cuda_sm70_shflsync_down_p,@function
        .size           $__internal_102_$__cuda_sm70_shflsync_down_p,(.L_x_6751 - $__internal_102_$__cuda_sm70_shflsync_down_p)
$__internal_102_$__cuda_sm70_shflsync_down_p:
[----:B------:R-:W-:Y:S01]  /*2e10*/  HFMA2.MMA R93, -RZ, RZ, 0, 0 ;  /* 0x00000000ff5d7435 */ /* 0x000fe200000001ff */
[----:B------:R-:W-:Y:S04]  /*2e20*/  WARPSYNC R53 ;  /* 0x0000003500007348 */ /* 0x000fe80003800000 */
[----:B------:R0:W1:Y:S01]  /*2e30*/  SHFL.DOWN PT, R72, R90, R89, R72 ;  /* 0x080000595a487389 */ /* 0x00006200000e0048 */
[----:B------:R-:W-:Y:S05]  /*2e40*/  RET.REL.NODEC R92 `(_ZN10layer_norm13ln_bwd_kernelINS_13Kernel_traitsIf6__halfS2_S2_fjLj1536ELj1ELj1ELj4ELj8ENS_18Kernel_traits_baseILj1536EfS2_S2_S2_fjLj128EEEEELb0ELb0ELb1ELb0EEEvNS_9BwdParamsE) ;  /* 0xffffd1b05c007950 */ /* 0x000fea0003c3ffff */
.L_x_3628:
        /* <DEDUP_REMOVED lines=11> */
.L_x_6751:


//--------------------- .text._ZN10layer_norm13ln_bwd_kernelINS_13Kernel_traitsIf6__halfS2_S2_fjLj1536ELj1ELj1ELj4ELj8ENS_18Kernel_traits_baseILj1536EfS2_S2_S2_fjLj128EEEEELb0ELb0ELb1ELb1EEEvNS_9BwdParamsE --------------------------
	.section	.text._ZN10layer_norm13ln_bwd_kernelINS_13Kernel_traitsIf6__halfS2_S2_fjLj1536ELj1ELj1ELj4ELj8ENS_18Kernel_traits_baseILj1536EfS2_S2_S2_fjLj128EEEEELb0ELb0ELb1ELb1EEEvNS_9BwdParamsE,"ax",@progbits
	.sectioninfo	@"SHI_REGISTERS=96"
	.align	128
        .global         _ZN10layer_norm13ln_bwd_kernelINS_13Kernel_traitsIf6__halfS2_S2_fjLj1536ELj1ELj1ELj4ELj8ENS_18Kernel_traits_baseILj1536EfS2_S2_S2_fjLj128EEEEELb0ELb0ELb1ELb1EEEvNS_9BwdParamsE
        .type           _ZN10layer_norm13ln_bwd_kernelINS_13Kernel_traitsIf6__halfS2_S2_fjLj1536ELj1ELj1ELj4ELj8ENS_18Kernel_traits_baseILj1536EfS2_S2_S2_fjLj128EEEEELb0ELb0ELb1ELb1EEEvNS_9BwdParamsE,@function
        .size           _ZN10layer_norm13ln_bwd_kernelINS_13Kernel_traitsIf6__halfS2_S2_fjLj1536ELj1ELj1ELj4ELj8ENS_18Kernel_traits_baseILj1536EfS2_S2_S2_fjLj128EEEEELb0ELb0ELb1ELb1EEEvNS_9BwdParamsE,(.L_x_6752 - _ZN10layer_norm13ln_bwd_kernelINS_13Kernel_traitsIf6__halfS2_S2_fjLj1536ELj1ELj1ELj4ELj8ENS_18Kernel_traits_baseILj1536EfS2_S2_S2_fjLj128EEEEELb0ELb0ELb1ELb1EEEvNS_9BwdParamsE)
        .other          _ZN10layer_norm13ln_bwd_kernelINS_13Kernel_traitsIf6__halfS2_S2_fjLj1536ELj1ELj1ELj4ELj8ENS_18Kernel_traits_baseILj1536EfS2_S2_S2_fjLj128EEEEELb0ELb0ELb1ELb1EEEvNS_9BwdParamsE,@"STO_CUDA_ENTRY STV_DEFAULT"
_ZN10layer_norm13ln_bwd_kernelINS_13Kernel_traitsIf6__halfS2_S2_fjLj1536ELj1ELj1ELj4ELj8ENS_18Kernel_traits_baseILj1536EfS2_S2_S2_fjLj128EEEEELb0ELb0ELb1ELb1EEEvNS_9BwdParamsE:
.text._ZN10layer_norm13ln_bwd_kernelINS_13Kernel_traitsIf6__halfS2_S2_fjLj1536ELj1ELj1ELj4ELj8ENS_18Kernel_traits_baseILj1536EfS2_S2_S2_fjLj128EEEEELb0ELb0ELb1ELb1EEEvNS_9BwdParamsE:
        /* <DEDUP_REMOVED lines=20> */
.L_x_3629:
[----:B------:R-:W-:-:S04]  /*0140*/  SHF.L.U32 R0, R5, 0x4, RZ ;  /* 0x0000000405007819 */ /* 0x000fc800000006ff */
        /* <DEDUP_REMOVED lines=20> */
.L_x_3681:
        /* <DEDUP_REMOVED lines=13> */
[C---:B------:R-:W-:Y:S02]  /*0360*/  IADD3 R7, R6.reuse, 0x80, RZ ;  /* 0x0000008006077810 */ /* 0x040fe40007ffe0ff */
[----:B0-----:R-:W-:Y:S02]  /*0370*/  MOV R55, 0x8 ;  /* 0x0000000800377802 */ /* 0x001fe40000000f00 */
        /* <DEDUP_REMOVED lines=14> */
[----:B------:R-:W-:Y:S01]  /*0460*/  HFMA2.MMA R55, -RZ, RZ, 0, 0 ;  /* 0x00000000ff377435 */ /* 0x000fe200000001ff */
[----:B------:R-:W-:Y:S01]  /*0470*/  MOV R93, RZ ;  /* 0x000000ff005d7202 */ /* 0x000fe20000000f00 */
[----:B------:R-:W-:Y:S05]  /*0480*/  BRA `(.L_x_3633) ;  /* 0x000009a000007947 */ /* 0x000fea0003800000 */
.L_x_3632:
        /* <DEDUP_REMOVED lines=31> */
[----:B----4-:R-:W-:Y:S02]  /*0680*/  SHF.R.U64 R60, R56, 0x10, R57 ;  /* 0x00000010383c7819 */ /* 0x010fe40000001239 */
[----:B------:R-:W-:Y:S02]  /*0690*/  MOV R55, R13 ;  /* 0x0000000d00377202 */ /* 0x000fe40000000f00 */
[----:B------:R-:W-:-:S02]  /*06a0*/  SHF.R.U32.HI R74, RZ, 0x10, R13 ;  /* 0x00000010ff4a7819 */ /* 0x000fc4000001160d */
[----:B------:R-:W-:Y:S02]  /*06b0*/  MOV R75, R10 ;  /* 0x0000000a004b7202 */ /* 0x000fe40000000f00 */
[----:B------:R-:W-:Y:S01]  /*06c0*/  SHF.R.U64 R76, R10, 0x10, R11 ;  /* 0x000000100a4c7819 */ /* 0x000fe2000000120b */
[----:B0-----:R-:W-:Y:S01]  /*06d0*/  HADD2.F32 R68, -RZ, R14.H0_H0 ;  /* 0x2000000eff447230 */ /* 0x001fe20000004100 */
[----:B------:R-:W-:Y:S02]  /*06e0*/  SHF.R.U32.HI R12, RZ, 0x10, R57 ;  /* 0x00000010ff0c7819 */ /* 0x000fe40000011639 */
[--C-:B------:R-:W-:Y:S01]  /*06f0*/  SHF.R.U64 R13, R14, 0x10, R15.reuse ;  /* 0x000000100e0d7819 */ /* 0x100fe2000000120f */
[----:B------:R-:W-:Y:S01]  /*0700*/  HADD2.F32 R90, -RZ, R57.H0_H0 ;  /* 0x20000039ff5a7230 */ /* 0x000fe20000004100 */
[----:B------:R-:W-:Y:S01]  /*0710*/  FSEL R9, R9, RZ, !P0 ;  /* 0x000000ff09097208 */ /* 0x000fe20004000000 */
[----:B------:R-:W-:Y:S01]  /*0720*/  HADD2.F32 R60, -RZ, R60.H0_H0 ;  /* 0x2000003cff3c7230 */ /* 0x000fe20000004100 */
[----:B------:R-:W-:Y:S01]  /*0730*/  SHF.R.U32.HI R69, RZ, 0x10, R15 ;  /* 0x00000010ff457819 */ /* 0x000fe2000001160f */
[----:B------:R-:W-:Y:S01]  /*0740*/  HADD2.F32 R12, -RZ, R12.H0_H0 ;  /* 0x2000000cff0c7230 */ /* 0x000fe20000004100 */
[--C-:B------:R-:W-:Y:S01]  /*0750*/  SHF.R.U32.HI R10, RZ, 0x10, R59.reuse ;  /* 0x00000010ff0a7819 */ /* 0x100fe2000001163b */
[----:B------:R-:W-:Y:S01]  /*0760*/  HADD2.F32 R92, -RZ, R58.H0_H0 ;  /* 0x2000003aff5c7230 */ /* 0x000fe20000004100 */
[----:B------:R-:W-:Y:S01]  /*0770*/  SHF.R.U64 R14, R58, 0x10, R59 ;  /* 0x000000103a0e7819 */ /* 0x000fe2000000123b */
[----:B------:R-:W-:Y:S01]  /*0780*/  HADD2.F32 R58, -RZ, R59.H0_H0 ;  /* 0x2000003bff3a7230 */ /* 0x000fe20000004100 */
[--C-:B------:R-:W-:Y:S01]  /*0790*/  IMAD.MOV.U32 R52, RZ, RZ, R11.reuse ;  /* 0x000000ffff347224 */ /* 0x100fe200078e000b */
        /* <DEDUP_REMOVED lines=9> */
[C---:B------:R-:W-:Y:S01]  /*0830*/  FADD.FTZ R58, -R9.reuse, R60 ;  /* 0x0000003c093a7221 */ /* 0x040fe20000010100 */
[----:B------:R-:W-:Y:S01]  /*0840*/  HADD2.F32 R14, -RZ, R14.H0_H0 ;  /* 0x2000000eff0e7230 */ /* 0x000fe20000004100 */
[----:B------:R-:W-:-:S02]  /*0850*/  FADD.FTZ R60, -R9, R12 ;  /* 0x0000000c093c7221 */ /* 0x000fc40000010100 */
[--C-:B------:R-:W-:Y:S01]  /*0860*/  IMAD.MOV.U32 R70, RZ, RZ, R61.reuse ;  /* 0x000000ffff467224 */ /* 0x100fe200078e003d */
[----:B------:R-:W-:Y:S01]  /*0870*/  SHF.R.U32.HI R61, RZ, 0x10, R61 ;  /* 0x00000010ff3d7819 */ /* 0x000fe2000001163d */
[C---:B------:R-:W-:Y:S01]  /*0880*/  FADD.FTZ R69, -R9.reuse, R10 ;  /* 0x0000000a09457221 */ /* 0x040fe20000010100 */
[----:B------:R-:W-:Y:S01]  /*0890*/  HADD2.F32 R77, -RZ, R77.H0_H0 ;  /* 0x2000004dff4d7230 */ /* 0x000fe20000004100 */
[C---:B------:R-:W-:Y:S02]  /*08a0*/  FADD.FTZ R15, -R9.reuse, R88 ;  /* 0x00000058090f7221 */ /* 0x040fe40000010100 */
[C---:B-----5:R-:W-:Y:S02]  /*08b0*/  FMUL.FTZ R12, R0.reuse, R57 ;  /* 0x00000039000c7220 */ /* 0x060fe40000410000 */
[----:B------:R-:W-:Y:S02]  /*08c0*/  FADD.FTZ R91, -R9, R56 ;  /* 0x00000038095b7221 */ /* 0x000fe40000010100 */
[----:B------:R-:W-:-:S02]  /*08d0*/  FMUL.FTZ R57, R0, R58 ;  /* 0x0000003a00397220 */ /* 0x000fc40000410000 */
[C---:B------:R-:W-:Y:S02]  /*08e0*/  FADD.FTZ R13, -R9.reuse, R78 ;  /* 0x0000004e090d7221 */ /* 0x040fe40000010100 */
[C---:B------:R-:W-:Y:S02]  /*08f0*/  FADD.FTZ R87, -R9.reuse, R92 ;  /* 0x0000005c09577221 */ /* 0x040fe40000010100 */
[C---:B------:R-:W-:Y:S02]  /*0900*/  FADD.FTZ R93, -R9.reuse, R68 ;  /* 0x00000044095d7221 */ /* 0x040fe40000010100 */
[----:B------:R-:W-:Y:S02]  /*0910*/  FADD.FTZ R59, -R9, R14 ;  /* 0x0000000e093b7221 */ /* 0x000fe40000010100 */
[C---:B------:R-:W-:Y:S01]  /*0920*/  FMUL.FTZ R58, R0.reuse, R60 ;  /* 0x0000003c003a7220 */ /* 0x040fe20000410000 */
[----:B------:R-:W-:Y:S01]  /*0930*/  HADD2.F32 R68, -RZ, R73.H0_H0 ;  /* 0x20000049ff447230 */ /* 0x000fe20000004100 */
[----:B------:R-:W-:-:S02]  /*0940*/  FMUL.FTZ R9, R0, R11 ;  /* 0x0000000b00097220 */ /* 0x000fc40000410000 */
[C---:B------:R-:W-:Y:S01]  /*0950*/  FMUL.FTZ R60, R0.reuse, R69 ;  /* 0x00000045003c7220 */ /* 0x040fe20000410000 */
[----:B------:R-:W-:Y:S01]  /*0960*/  HADD2.F32 R69, -RZ, R70.H0_H0 ;  /* 0x20000046ff457230 */ /* 0x000fe20000004100 */
[C---:B------:R-:W-:Y:S01]  /*0970*/  FMUL.FTZ R11, R0.reuse, R15 ;  /* 0x0000000f000b7220 */ /* 0x040fe20000410000 */
[----:B------:R-:W-:Y:S01]  /*0980*/  HADD2.F32 R70, -RZ, R61.H0_H0 ;  /* 0x2000003dff467230 */ /* 0x000fe20000004100 */
[----:B------:R-:W-:Y:S02]  /*0990*/  FMUL.FTZ R15, R0, R91 ;  /* 0x0000005b000f7220 */ /* 0x000fe40000410000 */
[----:B------:R-:W-:Y:S01]  /*09a0*/  FMUL.FTZ R61, R40, R77 ;  /* 0x0000004d283d7220 */ /* 0x000fe20000410000 */
[----:B------:R-:W-:Y:S01]  /*09b0*/  HADD2.F32 R78, -RZ, R53.H0_H0 ;  /* 0x20000035ff4e7230 */ /* 0x000fe20000004100 */
[----:B------:R-:W-:Y:S02]  /*09c0*/  FMUL.FTZ R10, R0, R13 ;  /* 0x0000000d000a7220 */ /* 0x000fe40000410000 */
[----:B------:R-:W-:-:S02]  /*09d0*/  FADD.FTZ R16, R16, R77 ;  /* 0x0000004d10107221 */ /* 0x000fc40000010000 */
[----:B------:R-:W-:Y:S01]  /*09e0*/  FFMA.FTZ R36, R9, R77, R36 ;  /* 0x0000004d09247223 */ /* 0x000fe20000010024 */
[----:B------:R-:W-:Y:S01]  /*09f0*/  HADD2.F32 R77, -RZ, R52.H0_H0 ;  /* 0x20000034ff4d7230 */ /* 0x000fe20000004100 */
[----:B------:R-:W-:Y:S02]  /*0a00*/  FADD.FTZ R17, R17, R68 ;  /* 0x0000004411117221 */ /* 0x000fe40000010000 */
[-C--:B------:R-:W-:Y:S02]  /*0a10*/  FFMA.FTZ R37, R15, R68.reuse, R37 ;  /* 0x000000440f257223 */ /* 0x080fe40000010025 */
[----:B------:R-:W-:Y:S02]  /*0a20*/  FMUL.FTZ R68, R41, R68 ;  /* 0x0000004429447220 */ /* 0x000fe40000410000 */
[----:B------:R-:W-:Y:S02]  /*0a30*/  FADD.FTZ R53, RZ, R61 ;  /* 0x0000003dff357221 */ /* 0x000fe40000010000 */
[----:B------:R-:W-:-:S02]  /*0a40*/  FFMA.FTZ R52, R9, R61, RZ ;  /* 0x0000003d09347223 */ /* 0x000fc400000100ff */
[----:B------:R-:W-:Y:S02]  /*0a50*/  FMUL.FTZ R56, R0, R93 ;  /* 0x0000005d00387220 */ /* 0x000fe40000410000 */
[----:B------:R-:W-:Y:S02]  /*0a60*/  FADD.FTZ R18, R18, R69 ;  /* 0x0000004512127221 */ /* 0x000fe40000010000 */
[-C--:B------:R-:W-:Y:S02]  /*0a70*/  FFMA.FTZ R38, R10, R69.reuse, R38 ;  /* 0x000000450a267223 */ /* 0x080fe40000010026 */
[----:B------:R-:W-:Y:S02]  /*0a80*/  FMUL.FTZ R69, R42, R69 ;  /* 0x000000452a457220 */ /* 0x000fe40000410000 */
[----:B------:R-:W-:Y:S02]  /*0a90*/  FADD.FTZ R88, R53, R68 ;  /* 0x0000004435587221 */ /* 0x000fe40000010000 */
[----:B------:R-:W-:Y:S01]  /*0aa0*/  FFMA.FTZ R52, R15, R68, R52 ;  /* 0x000000440f347223 */ /* 0x000fe20000010034 */
[----:B------:R-:W-:Y:S01]  /*0ab0*/  HADD2.F32 R73, -RZ, R72.H0_H0 ;  /* 0x20000048ff497230 */ /* 0x000fe20000004100 */
[----:B------:R-:W-:-:S02]  /*0ac0*/  FADD.FTZ R19, R19, R70 ;  /* 0x0000004613137221 */ /* 0x000fc40000010000 */
[-C--:B------:R-:W-:Y:S02]  /*0ad0*/  FFMA.FTZ R39, R56, R70.reuse, R39 ;  /* 0x0000004638277223 */ /* 0x080fe40000010027 */
[----:B------:R-:W-:Y:S02]  /*0ae0*/  FMUL.FTZ R13, R0, R87 ;  /* 0x00000057000d7220 */ /* 0x000fe40000410000 */
[----:B------:R-:W-:Y:S02]  /*0af0*/  FMUL.FTZ R70, R43, R70 ;  /* 0x000000462b467220 */ /* 0x000fe40000410000 */
[----:B------:R-:W-:Y:S01]  /*0b00*/  FADD.FTZ R53, R88, R69 ;  /* 0x0000004558357221 */ /* 0x000fe20000010000 */
[----:B------:R-:W-:Y:S01]  /*0b10*/  HADD2.F32 R72, -RZ, R71.H0_H0 ;  /* 0x20000047ff487230 */ /* 0x000fe20000004100 */
[----:B------:R-:W-:Y:S02]  /*0b20*/  FFMA.FTZ R87, R10, R69, R52 ;  /* 0x000000450a577223 */ /* 0x000fe40000010034 */
        /* <DEDUP_REMOVED lines=10> */
[----:B------:R-:W-:Y:S02]  /*0bd0*/  FADD.FTZ R20, R20, R73 ;  /* 0x0000004914147221 */ /* 0x000fe40000010000 */
[----:B------:R-:W-:Y:S02]  /*0be0*/  FFMA.FTZ R32, R11, R73, R32 ;  /* 0x000000490b207223 */ /* 0x000fe40000010020 */
[----:B------:R-:W-:Y:S02]  /*0bf0*/  FMUL.FTZ R73, R46, R55 ;  /* 0x000000372e497220 */ /* 0x000fe40000410000 */
[----:B------:R-:W-:Y:S01]  /*0c00*/  FADD.FTZ R88, R53, R72 ;  /* 0x0000004835587221 */ /* 0x000fe20000010000 */
[----:B------:R-:W-:Y:S01]  /*0c10*/  HADD2.F32 R75, -RZ, R75.H0_H0 ;  /* 0x2000004bff4b7230 */ /* 0x000fe20000004100 */
[----:B------:R-:W-:Y:S02]  /*0c20*/  FFMA.FTZ R52, R57, R72, R52 ;  /* 0x0000004839347223 */ /* 0x000fe40000010034 */
[----:B------:R-:W-:-:S02]  /*0c30*/  FADD.FTZ R23, R23, R74 ;  /* 0x0000004a17177221 */ /* 0x000fc40000010000 */
[-C--:B------:R-:W-:Y:S02]  /*0c40*/  FFMA.FTZ R35, R58, R74.reuse, R35 ;  /* 0x0000004a3a237223 */ /* 0x080fe40000010023 */
[----:B------:R-:W-:Y:S02]  /*0c50*/  FADD.FTZ R22, R22, R55 ;  /* 0x0000003716167221 */ /* 0x000fe40000010000 */
[----:B------:R-:W-:Y:S02]  /*0c60*/  FFMA.FTZ R34, R12, R55, R34 ;  /* 0x000000370c227223 */ /* 0x000fe40000010022 */
[----:B------:R-:W-:Y:S02]  /*0c70*/  FMUL.FTZ R74, R47, R74 ;  /* 0x0000004a2f4a7220 */ /* 0x000fe40000410000 */
[----:B------:R-:W-:Y:S02]  /*0c80*/  FADD.FTZ R53, R88, R73 ;  /* 0x0000004958357221 */ /* 0x000fe40000010000 */
[----:B------:R-:W-:Y:S01]  /*0c90*/  FFMA.FTZ R55, R12, R73, R52 ;  /* 0x000000490c377223 */ /* 0x000fe20000010034 */
[----:B------:R-:W-:Y:S01]  /*0ca0*/  HADD2.F32 R76, -RZ, R76.H0_H0 ;  /* 0x2000004cff4c7230 */ /* 0x000fe20000004100 */
        /* <DEDUP_REMOVED lines=8> */
[-C--:B------:R-:W-:Y:S02]  /*0d30*/  FFMA.FTZ R29, R59, R76.reuse, R29 ;  /* 0x0000004c3b1d7223 */ /* 0x080fe4000001001d */
[----:B------:R-:W-:Y:S02]  /*0d40*/  FADD.FTZ R53, R52, R75 ;  /* 0x0000004b34357221 */ /* 0x000fe40000010000 */
[----:B------:R-:W-:Y:S02]  /*0d50*/  FMUL.FTZ R76, R49, R76 ;  /* 0x0000004c314c7220 */ /* 0x000fe40000410000 */
        /* <DEDUP_REMOVED lines=13> */
.L_x_3633:
[----:B------:R-:W-:Y:S05]  /*0e30*/  BSYNC B0 ;  /* 0x0000000000007941 */ /* 0x000fea0003800000 */
.L_x_3631:
[----:B------:R-:W-:Y:S02]  /*0e40*/  LOP3.LUT P2, RZ, R2, 0xff, RZ, 0xc0, !PT ;  /* 0x000000ff02ff7812 */ /* 0x000fe4000784c0ff */
[----:B0-----:R-:W-:-:S02]  /*0e50*/  SHF.R.U32.HI R53, RZ, 0x5, R5 ;  /* 0x00000005ff357819 */ /* 0x001fc40000011605 */
[----:B------:R-:W-:Y:S02]  /*0e60*/  LOP3.LUT P0, RZ, R5, 0x1f, RZ, 0xc0, !PT ;  /* 0x0000001f05ff7812 */ /* 0x000fe4000780c0ff */
[----:B------:R-:W-:-:S07]  /*0e70*/  LOP3.LUT R87, R53, 0x7fffffc, RZ, 0xc0, !PT ;  /* 0x07fffffc35577812 */ /* 0x000fce00078ec0ff */
[----:B------:R-:W-:Y:S01]  /*0e80*/  @!P2 IADD3 R87, R87, 0x4, RZ ;  /* 0x000000045757a810 */ /* 0x000fe20007ffe0ff */
[----:B------:R-:W-:Y:S05]  /*0e90*/  BRA.DIV ~URZ, `(.L_x_3634) ;  /* 0x000016527f007947 */ /* 0x000fea000b800000 */
[----:B------:R0:W2:Y:S02]  /*0ea0*/  SHFL.DOWN PT, R92, R93, 0x10, 0x1f ;  /* 0x0a001f005d5c7f89 */ /* 0x0000a400000e0000 */
.L_x_3682:
        /* <DEDUP_REMOVED lines=18> */
.L_x_3683:
[----:B-----5:R-:W-:Y:S01]  /*0fd0*/  ISETP.GE.AND P2, PT, R54, 0x1, PT ;  /* 0x000000013600780c */ /* 0x020fe20003f46270 */
[----:B---3--:R-:W-:Y:S01]  /*0fe0*/  FADD.FTZ R52, R93, R92 ;  /* 0x0000005c5d347221 */ /* 0x008fe20000010000 */
[----:B------:R-:W-:Y:S01]  /*0ff0*/  @!P0 LOP3.LUT R90, R53, 0x3, RZ, 0xc0, !PT ;  /* 0x00000003355a8812 */ /* 0x000fe200078ec0ff */
[----:B--2---:R-:W-:Y:S01]  /*1000*/  FADD.FTZ R53, R88, R55 ;  /* 0x0000003758357221 */ /* 0x004fe20000010000 */
[----:B------:R-:W-:Y:S01]  /*1010*/  WARPSYNC 0xffffffff ;  /* 0xffffffff00007948 */ /* 0x000fe20003800000 */
[----:B------:R-:W-:Y:S01]  /*1020*/  HFMA2.MMA R88, -RZ, RZ, 0, 0 ;  /* 0x00000000ff587435 */ /* 0x000fe200000001ff */
        /* <DEDUP_REMOVED lines=33> */
.L_x_3637:
        /* <DEDUP_REMOVED lines=9> */
.L_x_3638:
[----:B------:R-:W-:Y:S05]  /*12d0*/  BSYNC B0 ;  /* 0x0000000000007941 */ /* 0x000fea0003800000 */
.L_x_3636:
        /* <DEDUP_REMOVED lines=14> */
.L_x_3640:
[----:B------:R-:W-:Y:S01]  /*13c0*/  FFMA.FTZ R53, R15, R87, R89 ;  /* 0x000000570f357223 */ /* 0x000fe20000010059 */
[----:B------:R-:W-:-:S03]  /*13d0*/  @P3 SHF.R.U64 R52, R66, 0x10, R67 ;  /* 0x0000001042343819 */ /* 0x000fc60000001243 */
[----:B------:R-:W-:Y:S02]  /*13e0*/  FADD.FTZ R53, R68, -R53 ;  /* 0x8000003544357221 */ /* 0x000fe40000010000 */
[----:B------:R-:W-:Y:S02]  /*13f0*/  @P3 HADD2.F32 R52, -RZ, R52.H0_H0 ;  /* 0x20000034ff343230 */ /* 0x000fe40000004100 */
[----:B------:R-:W-:-:S04]  /*1400*/  FMUL.FTZ R53, R0, R53 ;  /* 0x0000003500357220 */ /* 0x000fc80000410000 */
[----:B------:R-:W-:Y:S02]  /*1410*/  @P3 FADD.FTZ R53, R53, R52 ;  /* 0x0000003435353221 */ /* 0x000fe40000010000 */
.L_x_3641:
[----:B------:R-:W-:Y:S05]  /*1420*/  BSYNC B0 ;  /* 0x0000000000007941 */ /* 0x000fea0003800000 */
.L_x_3639:
        /* <DEDUP_REMOVED lines=11> */
.L_x_3643:
[----:B------:R-:W-:-:S04]  /*14e0*/  FFMA.FTZ R52, R10, R87, R89 ;  /* 0x000000570a347223 */ /* 0x000fc80000010059 */
[----:B------:R-:W-:Y:S01]  /*14f0*/  FADD.FTZ R53, R69, -R52 ;  /* 0x8000003445357221 */ /* 0x000fe20000010000 */
[----:B------:R-:W-:-:S03]  /*1500*/  @P3 HADD2.F32 R52, -RZ, R67.H0_H0 ;  /* 0x20000043ff343230 */ /* 0x000fc60000004100 */
[----:B------:R-:W-:-:S04]  /*1510*/  FMUL.FTZ R53, R0, R53 ;  /* 0x0000003500357220 */ /* 0x000fc80000410000 */
[----:B------:R-:W-:Y:S02]  /*1520*/  @P3 FADD.FTZ R53, R53, R52 ;  /* 0x0000003435353221 */ /* 0x000fe40000010000 */
.L_x_3644:
[----:B------:R-:W-:Y:S05]  /*1530*/  BSYNC B0 ;  /* 0x0000000000007941 */ /* 0x000fea0003800000 */
.L_x_3642:
        /* <DEDUP_REMOVED lines=12> */
.L_x_3646:
[----:B------:R-:W-:Y:S01]  /*1600*/  FFMA.FTZ R53, R56, R87, R89 ;  /* 0x0000005738357223 */ /* 0x000fe20000010059 */
[----:B------:R-:W-:-:S03]  /*1610*/  @P3 SHF.R.U32.HI R52, RZ, 0x10, R67 ;  /* 0x00000010ff343819 */ /* 0x000fc60000011643 */
[----:B------:R-:W-:Y:S02]  /*1620*/  FADD.FTZ R53, R70, -R53 ;  /* 0x8000003546357221 */ /* 0x000fe40000010000 */
[----:B------:R-:W-:Y:S02]  /*1630*/  @P3 HADD2.F32 R52, -RZ, R52.H0_H0 ;  /* 0x20000034ff343230 */ /* 0x000fe40000004100 */
[----:B------:R-:W-:-:S04]  /*1640*/  FMUL.FTZ R53, R0, R53 ;  /* 0x0000003500357220 */ /* 0x000fc80000410000 */
[----:B------:R-:W-:Y:S02]  /*1650*/  @P3 FADD.FTZ R53, R53, R52 ;  /* 0x0000003435353221 */ /* 0x000fe40000010000 */
.L_x_3647:
[----:B------:R-:W-:Y:S05]  /*1660*/  BSYNC B0 ;  /* 0x0000000000007941 */ /* 0x000fea0003800000 */
.L_x_3645:
[----:B------:R-:W-:Y:S01]  /*1670*/  @P2 FMUL.FTZ R52, R53, c[0x0][0x1ec] ;  /* 0x00007b0035342a20 */ /* 0x000fe20000410000 */
[----:B------:R-:W-:-:S04]  /*1680*/  @P0 F2FP.PACK_AB R53, RZ, R53 ;  /* 0x00000035ff35023e */ /* 0x000fc800000000ff */
[----:B------:R-:W-:Y:S02]  /*1690*/  @P2 F2FP.PACK_AB R52, RZ, R52 ;  /* 0x00000034ff34223e */ /* 0x000fe400000000ff */
[----:B------:R-:W-:Y:S02]  /*16a0*/  @P0 PRMT R86, R53, 0x7610, R86 ;  /* 0x0000761035560816 */ /* 0x000fe40000000056 */
        /* <DEDUP_REMOVED lines=10> */
.L_x_3648:
        /* <DEDUP_REMOVED lines=10> */
.L_x_3650:
[----:B------:R-:W-:Y:S05]  /*17f0*/  BSYNC B0 ;  /* 0x0000000000007941 */ /* 0x000fea0003800000 */
.L_x_3649:
[----:B------:R-:W-:Y:S01]  /*1800*/  BSSY B0, `(.L_x_3651) ;  /* 0x000000b000007945 */ /* 0x000fe20003800000 */
[----:B------:R-:W-:Y:S05]  /*1810*/  @P1 BRA `(.L_x_3652) ;  /* 0x0000004000001947 */ /* 0x000fea0003800000 */
[----:B0-----:R-:W-:Y:S01]  /*1820*/  HFMA2.MMA R53, -RZ, RZ, 0, 0 ;  /* 0x00000000ff357435 */ /* 0x001fe200000001ff */
[----:B------:R-:W-:Y:S05]  /*1830*/  @!P3 BRA `(.L_x_3653) ;  /* 0x000000700000b947 */ /* 0x000fea0003800000 */
[----:B------:R-:W-:Y:S01]  /*1840*/  HADD2.F32 R53, -RZ, R64.H0_H0 ;  /* 0x20000040ff357230 */ /* 0x000fe20000004100 */
[----:B------:R-:W-:Y:S05]  /*1850*/  BRA `(.L_x_3653) ;  /* 0x0000005000007947 */ /* 0x000fea0003800000 */
.L_x_3652:
[----:B------:R-:W-:-:S04]  /*1860*/  FFMA.FTZ R6, R11, R87, R89 ;  /* 0x000000570b067223 */ /* 0x000fc80000010059 */
[----:B0-----:R-:W-:Y:S01]  /*1870*/  FADD.FTZ R53, R71, -R6 ;  /* 0x8000000647357221 */ /* 0x001fe20000010000 */
[----:B------:R-:W-:-:S03]  /*1880*/  @P3 HADD2.F32 R6, -RZ, R64.H0_H0 ;  /* 0x20000040ff063230 */ /* 0x000fc60000004100 */
[----:B------:R-:W-:-:S04]  /*1890*/  FMUL.FTZ R53, R0, R53 ;  /* 0x0000003500357220 */ /* 0x000fc80000410000 */
[----:B------:R-:W-:Y:S02]  /*18a0*/  @P3 FADD.FTZ R53, R53, R6 ;  /* 0x0000000635353221 */ /* 0x000fe40000010000 */
.L_x_3653:
[----:B------:R-:W-:Y:S05]  /*18b0*/  BSYNC B0 ;  /* 0x0000000000007941 */ /* 0x000fea0003800000 */
.L_x_3651:
        /* <DEDUP_REMOVED lines=12> */
.L_x_3655:
[----:B------:R-:W-:Y:S01]  /*1980*/  FFMA.FTZ R53, R57, R87, R89 ;  /* 0x0000005739357223 */ /* 0x000fe20000010059 */
[----:B------:R-:W-:-:S03]  /*1990*/  @P3 SHF.R.U64 R6, R64, 0x10, R65 ;  /* 0x0000001040063819 */ /* 0x000fc60000001241 */
[----:B------:R-:W-:Y:S02]  /*19a0*/  FADD.FTZ R53, R72, -R53 ;  /* 0x8000003548357221 */ /* 0x000fe40000010000 */
[----:B------:R-:W-:Y:S02]  /*19b0*/  @P3 HADD2.F32 R6, -RZ, R6.H0_H0 ;  /* 0x20000006ff063230 */ /* 0x000fe40000004100 */
[----:B------:R-:W-:-:S04]  /*19c0*/  FMUL.FTZ R53, R0, R53 ;  /* 0x0000003500357220 */ /* 0x000fc80000410000 */
[----:B------:R-:W-:Y:S02]  /*19d0*/  @P3 FADD.FTZ R53, R53, R6 ;  /* 0x0000000635353221 */ /* 0x000fe40000010000 */
.L_x_3656:
[----:B------:R-:W-:Y:S05]  /*19e0*/  BSYNC B0 ;  /* 0x0000000000007941 */ /* 0x000fea0003800000 */
.L_x_3654:
        /* <DEDUP_REMOVED lines=11> */
.L_x_3658:
[----:B------:R-:W-:-:S04]  /*1aa0*/  FFMA.FTZ R6, R12, R87, R89 ;  /* 0x000000570c067223 */ /* 0x000fc80000010059 */
[----:B------:R-:W-:Y:S01]  /*1ab0*/  FADD.FTZ R53, R73, -R6 ;  /* 0x8000000649357221 */ /* 0x000fe20000010000 */
[----:B------:R-:W-:-:S03]  /*1ac0*/  @P3 HADD2.F32 R6, -RZ, R65.H0_H0 ;  /* 0x20000041ff063230 */ /* 0x000fc60000004100 */
[----:B------:R-:W-:-:S04]  /*1ad0*/  FMUL.FTZ R53, R0, R53 ;  /* 0x0000003500357220 */ /* 0x000fc80000410000 */
[----:B------:R-:W-:Y:S02]  /*1ae0*/  @P3 FADD.FTZ R53, R53, R6 ;  /* 0x0000000635353221 */ /* 0x000fe40000010000 */
.L_x_3659:
[----:B------:R-:W-:Y:S05]  /*1af0*/  BSYNC B0 ;  /* 0x0000000000007941 */ /* 0x000fea0003800000 */
.L_x_3657:
        /* <DEDUP_REMOVED lines=12> */
.L_x_3661:
[----:B------:R-:W-:Y:S01]  /*1bc0*/  FFMA.FTZ R53, R58, R87, R89 ;  /* 0x000000573a357223 */ /* 0x000fe20000010059 */
[----:B------:R-:W-:-:S03]  /*1bd0*/  @P3 SHF.R.U32.HI R6, RZ, 0x10, R65 ;  /* 0x00000010ff063819 */ /* 0x000fc60000011641 */
[----:B------:R-:W-:Y:S02]  /*1be0*/  FADD.FTZ R53, R74, -R53 ;  /* 0x800000354a357221 */ /* 0x000fe40000010000 */
[----:B------:R-:W-:Y:S02]  /*1bf0*/  @P3 HADD2.F32 R6, -RZ, R6.H0_H0 ;  /* 0x20000006ff063230 */ /* 0x000fe40000004100 */
[----:B------:R-:W-:-:S04]  /*1c00*/  FMUL.FTZ R53, R0, R53 ;  /* 0x0000003500357220 */ /* 0x000fc80000410000 */
[----:B------:R-:W-:Y:S02]  /*1c10*/  @P3 FADD.FTZ R53, R53, R6 ;  /* 0x0000000635353221 */ /* 0x000fe40000010000 */
.L_x_3662:
[----:B------:R-:W-:Y:S05]  /*1c20*/  BSYNC B0 ;  /* 0x0000000000007941 */ /* 0x000fea0003800000 */
.L_x_3660:
        /* <DEDUP_REMOVED lines=14> */
.L_x_3663:
        /* <DEDUP_REMOVED lines=11> */
.L_x_3665:
[----:B------:R-:W-:Y:S05]  /*1dc0*/  BSYNC B0 ;  /* 0x0000000000007941 */ /* 0x000fea0003800000 */
.L_x_3664:
[----:B------:R-:W-:Y:S01]  /*1dd0*/  BSSY B0, `(.L_x_3666) ;  /* 0x000000b000007945 */ /* 0x000fe20003800000 */
[----:B------:R-:W-:Y:S05]  /*1de0*/  @P1 BRA `(.L_x_3667) ;  /* 0x0000004000001947 */ /* 0x000fea0003800000 */
[----:B0-----:R-:W-:Y:S01]  /*1df0*/  MOV R7, RZ ;  /* 0x000000ff00077202 */ /* 0x001fe20000000f00 */
[----:B------:R-:W-:Y:S05]  /*1e00*/  @!P3 BRA `(.L_x_3668) ;  /* 0x000000700000b947 */ /* 0x000fea0003800000 */
[----:B------:R-:W-:Y:S01]  /*1e10*/  HADD2.F32 R7, -RZ, R62.H0_H0 ;  /* 0x2000003eff077230 */ /* 0x000fe20000004100 */
[----:B------:R-:W-:Y:S05]  /*1e20*/  BRA `(.L_x_3668) ;  /* 0x0000005000007947 */ /* 0x000fea0003800000 */
.L_x_3667:
[----:B0-----:R-:W-:-:S04]  /*1e30*/  FFMA.FTZ R6, R13, R87, R89 ;  /* 0x000000570d067223 */ /* 0x001fc80000010059 */
[----:B------:R-:W-:Y:S01]  /*1e40*/  FADD.FTZ R7, R75, -R6 ;  /* 0x800000064b077221 */ /* 0x000fe20000010000 */
[----:B------:R-:W-:-:S03]  /*1e50*/  @P3 HADD2.F32 R6, -RZ, R62.H0_H0 ;  /* 0x2000003eff063230 */ /* 0x000fc60000004100 */
[----:B------:R-:W-:-:S04]  /*1e60*/  FMUL.FTZ R7, R0, R7 ;  /* 0x0000000700077220 */ /* 0x000fc80000410000 */
[----:B------:R-:W-:Y:S02]  /*1e70*/  @P3 FADD.FTZ R7, R7, R6 ;  /* 0x0000000607073221 */ /* 0x000fe40000010000 */
.L_x_3668:
[----:B------:R-:W-:Y:S05]  /*1e80*/  BSYNC B0 ;  /* 0x0000000000007941 */ /* 0x000fea0003800000 */
.L_x_3666:
        /* <DEDUP_REMOVED lines=12> */
.L_x_3670:
[----:B------:R-:W-:Y:S01]  /*1f50*/  FFMA.FTZ R7, R59, R87, R89 ;  /* 0x000000573b077223 */ /* 0x000fe20000010059 */
[----:B------:R-:W-:-:S03]  /*1f60*/  @P3 SHF.R.U64 R6, R62, 0x10, R63 ;  /* 0x000000103e063819 */ /* 0x000fc6000000123f */
[----:B------:R-:W-:Y:S02]  /*1f70*/  FADD.FTZ R7, R76, -R7 ;  /* 0x800000074c077221 */ /* 0x000fe40000010000 */
[----:B------:R-:W-:Y:S02]  /*1f80*/  @P3 HADD2.F32 R6, -RZ, R6.H0_H0 ;  /* 0x20000006ff063230 */ /* 0x000fe40000004100 */
[----:B------:R-:W-:-:S04]  /*1f90*/  FMUL.FTZ R7, R0, R7 ;  /* 0x0000000700077220 */ /* 0x000fc80000410000 */
[----:B------:R-:W-:Y:S02]  /*1fa0*/  @P3 FADD.FTZ R7, R7, R6 ;  /* 0x0000000607073221 */ /* 0x000fe40000010000 */
.L_x_3671:
[----:B------:R-:W-:Y:S05]  /*1fb0*/  BSYNC B0 ;  /* 0x0000000000007941 */ /* 0x000fea0003800000 */
.L_x_3669:
        /* <DEDUP_REMOVED lines=11> */
.L_x_3673:
[----:B------:R-:W-:-:S04]  /*2070*/  FFMA.FTZ R6, R14, R87, R89 ;  /* 0x000000570e067223 */ /* 0x000fc80000010059 */
[----:B------:R-:W-:Y:S01]  /*2080*/  FADD.FTZ R7, R77, -R6 ;  /* 0x800000064d077221 */ /* 0x000fe20000010000 */
[----:B------:R-:W-:-:S03]  /*2090*/  @P3 HADD2.F32 R6, -RZ, R63.H0_H0 ;  /* 0x2000003fff063230 */ /* 0x000fc60000004100 */
[----:B------:R-:W-:-:S04]  /*20a0*/  FMUL.FTZ R7, R0, R7 ;  /* 0x0000000700077220 */ /* 0x000fc80000410000 */
[----:B------:R-:W-:Y:S02]  /*20b0*/  @P3 FADD.FTZ R7, R7, R6 ;  /* 0x0000000607073221 */ /* 0x000fe40000010000 */
.L_x_3674:
[----:B------:R-:W-:Y:S05]  /*20c0*/  BSYNC B0 ;  /* 0x0000000000007941 */ /* 0x000fea0003800000 */
.L_x_3672:
        /* <DEDUP_REMOVED lines=12> */
.L_x_3676:
[----:B------:R-:W-:Y:S01]  /*2190*/  FFMA.FTZ R87, R60, R87, R89 ;  /* 0x000000573c577223 */ /* 0x000fe20000010059 */
[----:B------:R-:W-:-:S03]  /*21a0*/  @P3 SHF.R.U32.HI R6, RZ, 0x10, R63 ;  /* 0x00000010ff063819 */ /* 0x000fc6000001163f */
[----:B------:R-:W-:Y:S02]  /*21b0*/  FADD.FTZ R87, R78, -R87 ;  /* 0x800000574e577221 */ /* 0x000fe40000010000 */
[----:B------:R-:W-:Y:S02]  /*21c0*/  @P3 HADD2.F32 R7, -RZ, R6.H0_H0 ;  /* 0x20000006ff073230 */ /* 0x000fe40000004100 */
[----:B------:R-:W-:-:S04]  /*21d0*/  FMUL.FTZ R0, R0, R87 ;  /* 0x0000005700007220 */ /* 0x000fc80000410000 */
[----:B------:R-:W-:Y:S02]  /*21e0*/  @P3 FADD.FTZ R0, R0, R7 ;  /* 0x0000000700003221 */ /* 0x000fe40000010000 */
.L_x_3677:
[----:B------:R-:W-:Y:S05]  /*21f0*/  BSYNC B0 ;  /* 0x0000000000007941 */ /* 0x000fea0003800000 */
.L_x_3675:
        /* <DEDUP_REMOVED lines=13> */
.L_x_3678:
        /* <DEDUP_REMOVED lines=12> */
.L_x_3680:
[----:B------:R-:W-:Y:S05]  /*2390*/  BSYNC B0 ;  /* 0x0000000000007941 */ /* 0x000fea0003800000 */
.L_x_3679:
[----:B------:R-:W-:Y:S02]  /*23a0*/  IADD3 R4, R4, c[0x0][0x160], RZ ;  /* 0x0000580004047a10 */ /* 0x000fe40007ffe0ff */
[----:B------:R-:W-:Y:S02]  /*23b0*/  LOP3.LUT P1, RZ, R2, 0xff, RZ, 0xc0, !PT ;  /* 0x000000ff02ff7812 */ /* 0x000fe4000782c0ff */
[----:B------:R-:W-:Y:S02]  /*23c0*/  ISETP.GE.AND P0, PT, R4, c[0x0][0x164], PT ;  /* 0x0000590004007a0c */ /* 0x000fe40003f06270 */
[----:B------:R-:W-:-:S11]  /*23d0*/  SEL R2, RZ, 0x1, P1 ;  /* 0x00000001ff027807 */ /* 0x000fd60000800000 */
[----:B0-----:R-:W-:Y:S01]  /*23e0*/  @P0 CALL.REL.NOINC `(.L_x_3630) ;  /* 0x0000001000000944 */ /* 0x001fe20003c00000 */
[----:B------:R-:W-:Y:S05]  /*23f0*/  BRA `(.L_x_3681) ;  /* 0xffffde9000007947 */ /* 0x000fea000383ffff */
.L_x_3630:
        /* <DEDUP_REMOVED lines=15> */
.L_x_3634:
[----:B------:R-:W-:Y:S01]  /*24f0*/  HFMA2.MMA R89, -RZ, RZ, 0, 9.5367431640625e-07 ;  /* 0x00000010ff597435 */ /* 0x000fe200000001ff */
[----:B------:R-:W-:Y:S01]  /*2500*/  MOV R90, R93 ;  /* 0x0000005d005a7202 */ /* 0x000fe20000000f00 */
[----:B------:R-:W-:Y:S01]  /*2510*/  IMAD.MOV.U32 R88, RZ, RZ, 0x1f ;  /* 0x0000001fff587424 */ /* 0x000fe200078e00ff */
[----:B------:R-:W-:-:S02]  /*2520*/  MOV R52, 0xffffffff ;  /* 0xffffffff00347802 */ /* 0x000fc40000000f00 */
[----:B------:R-:W-:Y:S02]  /*2530*/  MOV R91, 0x2550 ;  /* 0x00002550005b7802 */ /* 0x000fe40000000f00 */
[----:B-1---5:R-:W-:Y:S05]  /*2540*/  CALL.REL.NOINC `($__internal_103_$__cuda_sm70_shflsync_down_p) ;  /* 0x0000045000007944 */ /* 0x022fea0003c00000 */
[----:B-1----:R-:W-:Y:S01]  /*2550*/  MOV R92, R88 ;  /* 0x00000058005c7202 */ /* 0x002fe20000000f00 */
[----:B------:R-:W-:Y:S05]  /*2560*/  BRA `(.L_x_3682) ;  /* 0xffffe94000007947 */ /* 0x000fea000383ffff */
.L_x_3635:
[----:B------:R-:W-:Y:S01]  /*2570*/  HFMA2.MMA R89, -RZ, RZ, 0, 9.5367431640625e-07 ;  /* 0x00000010ff597435 */ /* 0x000fe200000001ff */
[----:B------:R-:W-:Y:S01]  /*2580*/  MOV R90, R55 ;  /* 0x00000037005a7202 */ /* 0x000fe20000000f00 */
[----:B------:R-:W-:Y:S01]  /*2590*/  IMAD.MOV.U32 R88, RZ, RZ, 0x1f ;  /* 0x0000001fff587424 */ /* 0x000fe200078e00ff */
[----:B------:R-:W-:Y:S02]  /*25a0*/  MOV R52, 0xffffffff ;  /* 0xffffffff00347802 */ /* 0x000fe40000000f00 */
[----:B------:R-:W-:Y:S02]  /*25b0*/  MOV R91, 0x25d0 ;  /* 0x000025d0005b7802 */ /* 0x000fe40000000f00 */
[----:B012--5:R-:W-:Y:S05]  /*25c0*/  CALL.REL.NOINC `($__internal_103_$__cuda_sm70_shflsync_down_p) ;  /* 0x000003d000007944 */ /* 0x027fea0003c00000 */
[----:B------:R-:W-:Y:S01]  /*25d0*/  FADD.FTZ R92, R92, R93 ;  /* 0x0000005d5c5c7221 */ /* 0x000fe20000010000 */
[----:B------:R-:W-:Y:S01]  /*25e0*/  HFMA2.MMA R89, -RZ, RZ, 0, 4.76837158203125e-07 ;  /* 0x00000008ff597435 */ /* 0x000fe200000001ff */
[----:B-1----:R-:W-:Y:S01]  /*25f0*/  FADD.FTZ R55, R55, R88 ;  /* 0x0000005837377221 */ /* 0x002fe20000010000 */
[----:B------:R-:W-:Y:S01]  /*2600*/  MOV R88, 0x1f ;  /* 0x0000001f00587802 */ /* 0x000fe20000000f00 */
[----:B------:R-:W-:Y:S01]  /*2610*/  IMAD.MOV.U32 R90, RZ, RZ, R92 ;  /* 0x000000ffff5a7224 */ /* 0x000fe200078e005c */
[----:B------:R-:W-:-:S02]  /*2620*/  MOV R52, 0xffffffff ;  /* 0xffffffff00347802 */ /* 0x000fc40000000f00 */
[----:B------:R-:W-:Y:S02]  /*2630*/  MOV R91, 0x2650 ;  /* 0x00002650005b7802 */ /* 0x000fe40000000f00 */
[----:B------:R-:W-:Y:S05]  /*2640*/  CALL.REL.NOINC `($__internal_103_$__cuda_sm70_shflsync_down_p) ;  /* 0x0000035000007944 */ /* 0x000fea0003c00000 */
[----:B------:R-:W-:Y:S01]  /*2650*/  HFMA2.MMA R89, -RZ, RZ, 0, 4.76837158203125e-07 ;  /* 0x00000008ff597435 */ /* 0x000fe200000001ff */
[----:B-1----:R-:W-:Y:S01]  /*2660*/  MOV R93, R88 ;  /* 0x00000058005d7202 */ /* 0x002fe20000000f00 */
[----:B------:R-:W-:Y:S01]  /*2670*/  IMAD.MOV.U32 R52, RZ, RZ, -0x1 ;  /* 0xffffffffff347424 */ /* 0x000fe200078e00ff */
[----:B------:R-:W-:Y:S02]  /*2680*/  MOV R90, R55 ;  /* 0x00000037005a7202 */ /* 0x000fe40000000f00 */
[----:B------:R-:W-:Y:S02]  /*2690*/  MOV R88, 0x1f ;  /* 0x0000001f00587802 */ /* 0x000fe40000000f00 */
[----:B------:R-:W-:Y:S02]  /*26a0*/  MOV R91, 0x26c0 ;  /* 0x000026c0005b7802 */ /* 0x000fe40000000f00 */
[----:B------:R-:W-:Y:S05]  /*26b0*/  CALL.REL.NOINC `($__internal_103_$__cuda_sm70_shflsync_down_p) ;  /* 0x000002e000007944 */ /* 0x000fea0003c00000 */
[----:B------:R-:W-:Y:S01]  /*26c0*/  FADD.FTZ R92, R93, R92 ;  /* 0x0000005c5d5c7221 */ /* 0x000fe20000010000 */
[----:B------:R-:W-:Y:S01]  /*26d0*/  HFMA2.MMA R89, -RZ, RZ, 0, 2.384185791015625e-07 ;  /* 0x00000004ff597435 */ /* 0x000fe200000001ff */
[----:B-1----:R-:W-:Y:S01]  /*26e0*/  FADD.FTZ R55, R55, R88 ;  /* 0x0000005837377221 */ /* 0x002fe20000010000 */
[----:B------:R-:W-:-:S02]  /*26f0*/  MOV R88, 0x1f ;  /* 0x0000001f00587802 */ /* 0x000fc40000000f00 */
[----:B------:R-:W-:Y:S02]  /*2700*/  MOV R52, 0xffffffff ;  /* 0xffffffff00347802 */ /* 0x000fe40000000f00 */
[----:B------:R-:W-:Y:S02]  /*2710*/  MOV R90, R92 ;  /* 0x0000005c005a7202 */ /* 0x000fe40000000f00 */
[----:B------:R-:W-:Y:S02]  /*2720*/  MOV R91, 0x2740 ;  /* 0x00002740005b7802 */ /* 0x000fe40000000f00 */
[----:B------:R-:W-:Y:S05]  /*2730*/  CALL.REL.NOINC `($__internal_103_$__cuda_sm70_shflsync_down_p) ;  /* 0x0000026000007944 */ /* 0x000fea0003c00000 */
[----:B------:R-:W-:Y:S01]  /*2740*/  HFMA2.MMA R89, -RZ, RZ, 0, 2.384185791015625e-07 ;  /* 0x00000004ff597435 */ /* 0x000fe200000001ff */
[----:B-1----:R-:W-:Y:S01]  /*2750*/  IMAD.MOV.U32 R93, RZ, RZ, R88 ;  /* 0x000000ffff5d7224 */ /* 0x002fe200078e0058 */
[----:B------:R-:W-:Y:S02]  /*2760*/  MOV R90, R55 ;  /* 0x00000037005a7202 */ /* 0x000fe40000000f00 */
[----:B------:R-:W-:Y:S02]  /*2770*/  MOV R88, 0x1f ;  /* 0x0000001f00587802 */ /* 0x000fe40000000f00 */
[----:B------:R-:W-:-:S02]  /*2780*/  MOV R52, 0xffffffff ;  /* 0xffffffff00347802 */ /* 0x000fc40000000f00 */
[----:B------:R-:W-:Y:S02]  /*2790*/  MOV R91, 0x27b0 ;  /* 0x000027b0005b7802 */ /* 0x000fe40000000f00 */
[----:B------:R-:W-:Y:S05]  /*27a0*/  CALL.REL.NOINC `($__internal_103_$__cuda_sm70_shflsync_down_p) ;  /* 0x000001f000007944 */ /* 0x000fea0003c00000 */
[----:B------:R-:W-:Y:S01]  /*27b0*/  FADD.FTZ R92, R93, R92 ;  /* 0x0000005c5d5c7221 */ /* 0x000fe20000010000 */
[----:B------:R-:W-:Y:S01]  /*27c0*/  MOV R52, 0xffffffff ;  /* 0xffffffff00347802 */ /* 0x000fe20000000f00 */
[----:B-1----:R-:W-:Y:S01]  /*27d0*/  FADD.FTZ R55, R55, R88 ;  /* 0x0000005837377221 */ /* 0x002fe20000010000 */
[----:B------:R-:W-:Y:S01]  /*27e0*/  HFMA2.MMA R88, -RZ, RZ, 0, 1.847743988037109375e-06 ;  /* 0x0000001fff587435 */ /* 0x000fe200000001ff */
[----:B------:R-:W-:Y:S01]  /*27f0*/  IMAD.MOV.U32 R89, RZ, RZ, 0x2 ;  /* 0x00000002ff597424 */ /* 0x000fe200078e00ff */
[----:B------:R-:W-:Y:S02]  /*2800*/  MOV R90, R92 ;  /* 0x0000005c005a7202 */ /* 0x000fe40000000f00 */
[----:B------:R-:W-:Y:S02]  /*2810*/  MOV R91, 0x2830 ;  /* 0x00002830005b7802 */ /* 0x000fe40000000f00 */
[----:B------:R-:W-:Y:S05]  /*2820*/  CALL.REL.NOINC `($__internal_103_$__cuda_sm70_shflsync_down_p) ;  /* 0x0000017000007944 */ /* 0x000fea0003c00000 */
[----:B------:R-:W-:Y:S01]  /*2830*/  HFMA2.MMA R89, -RZ, RZ, 0, 1.1920928955078125e-07 ;  /* 0x00000002ff597435 */ /* 0x000fe200000001ff */
[----:B-1----:R-:W-:Y:S01]  /*2840*/  MOV R93, R88 ;  /* 0x00000058005d7202 */ /* 0x002fe20000000f00 */
[----:B------:R-:W-:Y:S01]  /*2850*/  IMAD.MOV.U32 R90, RZ, RZ, R55 ;  /* 0x000000ffff5a7224 */ /* 0x000fe200078e0037 */
[----:B------:R-:W-:-:S02]  /*2860*/  MOV R88, 0x1f ;  /* 0x0000001f00587802 */ /* 0x000fc40000000f00 */
[----:B------:R-:W-:Y:S02]  /*2870*/  MOV R52, 0xffffffff ;  /* 0xffffffff00347802 */ /* 0x000fe40000000f00 */
[----:B------:R-:W-:Y:S02]  /*2880*/  MOV R91, 0x28a0 ;  /* 0x000028a0005b7802 */ /* 0x000fe40000000f00 */
[----:B------:R-:W-:Y:S05]  /*2890*/  CALL.REL.NOINC `($__internal_103_$__cuda_sm70_shflsync_down_p) ;  /* 0x0000010000007944 */ /* 0x000fea0003c00000 */
[----:B------:R-:W-:Y:S01]  /*28a0*/  FADD.FTZ R92, R93, R92 ;  /* 0x0000005c5d5c7221 */ /* 0x000fe20000010000 */
[----:B------:R-:W-:Y:S01]  /*28b0*/  HFMA2.MMA R89, -RZ, RZ, 0, 5.9604644775390625e-08 ;  /* 0x00000001ff597435 */ /* 0x000fe200000001ff */
[----:B-1----:R-:W-:Y:S01]  /*28c0*/  FADD.FTZ R55, R55, R88 ;  /* 0x0000005837377221 */ /* 0x002fe20000010000 */
[----:B------:R-:W-:Y:S01]  /*28d0*/  MOV R52, 0xffffffff ;  /* 0xffffffff00347802 */ /* 0x000fe20000000f00 */
[----:B------:R-:W-:Y:S01]  /*28e0*/  IMAD.MOV.U32 R88, RZ, RZ, 0x1f ;  /* 0x0000001fff587424 */ /* 0x000fe200078e00ff */
[----:B------:R-:W-:Y:S02]  /*28f0*/  MOV R90, R92 ;  /* 0x0000005c005a7202 */ /* 0x000fe40000000f00 */
[----:B------:R-:W-:Y:S02]  /*2900*/  MOV R91, 0x2920 ;  /* 0x00002920005b7802 */ /* 0x000fe40000000f00 */
[----:B------:R-:W-:Y:S05]  /*2910*/  CALL.REL.NOINC `($__internal_103_$__cuda_sm70_shflsync_down_p) ;  /* 0x0000008000007944 */ /* 0x000fea0003c00000 */
[----:B-1----:R-:W-:Y:S01]  /*2920*/  MOV R93, R88 ;  /* 0x00000058005d7202 */ /* 0x002fe20000000f00 */
[----:B------:R-:W-:Y:S01]  /*2930*/  HFMA2.MMA R88, -RZ, RZ, 0, 1.847743988037109375e-06 ;  /* 0x0000001fff587435 */ /* 0x000fe200000001ff */
[----:B------:R-:W-:Y:S01]  /*2940*/  MOV R90, R55 ;  /* 0x00000037005a7202 */ /* 0x000fe20000000f00 */
[----:B------:R-:W-:Y:S01]  /*2950*/  IMAD.MOV.U32 R89, RZ, RZ, 0x1 ;  /* 0x00000001ff597424 */ /* 0x000fe200078e00ff */
[----:B------:R-:W-:-:S02]  /*2960*/  MOV R52, 0xffffffff ;  /* 0xffffffff00347802 */ /* 0x000fc40000000f00 */
[----:B------:R-:W-:Y:S02]  /*2970*/  MOV R91, 0x2990 ;  /* 0x00002990005b7802 */ /* 0x000fe40000000f00 */
[----:B------:R-:W-:Y:S05]  /*2980*/  CALL.REL.NOINC `($__internal_103_$__cuda_sm70_shflsync_down_p) ;  /* 0x0000001000007944 */ /* 0x000fea0003c00000 */
[----:B-1----:R-:W-:Y:S05]  /*2990*/  BRA `(.L_x_3683) ;  /* 0xffffe63000007947 */ /* 0x002fea000383ffff */
        .weak           $__internal_103_$__cuda_sm70_shflsync_down_p
        .type           $__internal_103_$__cuda_sm70_shflsync_down_p,@function
        .size           $__internal_103_$__cuda_sm70_shflsync_down_p,(.L_x_6752 - $__internal_103_$__cuda_sm70_shflsync_down_p)
$__internal_103_$__cuda_sm70_shflsync_down_p:
[----:B------:R-:W-:Y:S04]  /*29a0*/  WARPSYNC R52 ;  /* 0x0000003400007348 */ /* 0x000fe80003800000 */
[----:B------:R0:W1:Y:S02]  /*29b0*/  SHFL.DOWN PT, R88, R90, R89, R88 ;  /* 0x080000595a587389 */ /* 0x00006400000e0058 */
[----:B0-----:R-:W-:Y:S01]  /*29c0*/  MOV R90, R91 ;  /* 0x0000005b005a7202 */ /* 0x001fe20000000f00 */
[----:B------:R-:W-:-:S06]  /*29d0*/  HFMA2.MMA R91, -RZ, RZ, 0, 0 ;  /* 0x00000000ff5b7435 */ /* 0x000fcc00000001ff */
[----:B------:R-:W-:Y:S05]  /*29e0*/  RET.REL.NODEC R90 `(_ZN10layer_norm13ln_bwd_kernelINS_13Kernel_traitsIf6__halfS2_S2_fjLj1536ELj1ELj1ELj4ELj8ENS_18Kernel_traits_baseILj1536EfS2_S2_S2_fjLj128EEEEELb0ELb0ELb1ELb1EEEvNS_9BwdParamsE) ;  /* 0xffffd6105a007950 */ /* 0x000fea0003c3ffff */
.L_x_3684:
        /* <DEDUP_REMOVED lines=9> */
.L_x_6752:


//--------------------- .text._ZN10layer_norm13ln_bwd_kernelINS_13Kernel_traitsIf6__halfS2_S2_fjLj1536ELj1ELj1ELj4ELj8ENS_18Kernel_traits_baseILj1536EfS2_S2_S2_fjLj128EEEEELb0ELb1ELb0ELb0EEEvNS_9BwdParamsE --------------------------
	.section	.text._ZN10layer_norm13ln_bwd_kernelINS_13Kernel_traitsIf6__halfS2_S2_fjLj1536ELj1ELj1ELj4ELj8ENS_18Kernel_traits_baseILj1536EfS2_S2_S2_fjLj128EEEEELb0ELb1ELb0ELb0EEEvNS_9BwdParamsE,"ax",@progbits
	.sectioninfo	@"SHI_REGISTERS=122"
	.align	128
        .global         _ZN10layer_norm13ln_bwd_kernelINS_13Kernel_traitsIf6__halfS2_S2_fjLj1536ELj1ELj1ELj4ELj8ENS_18Kernel_traits_baseILj1536EfS2_S2_S2_fjLj128EEEEELb0ELb1ELb0ELb0EEEvNS_9BwdParamsE
        .type           _ZN10layer_norm13ln_bwd_kernelINS_13Kernel_traitsIf6__halfS2_S2_fjLj1536ELj1ELj1ELj4ELj8ENS_18Kernel_traits_baseILj1536EfS2_S2_S2_fjLj128EEEEELb0ELb1ELb0ELb0EEEvNS_9BwdParamsE,@function
        .size           _ZN10layer_norm13ln_bwd_kernelINS_13Kernel_traitsIf6__halfS2_S2_fjLj1536ELj1ELj1ELj4ELj8ENS_18Kernel_traits_baseILj1536EfS2_S2_S2_fjLj128EEEEELb0ELb1ELb0ELb0EEEvNS_9BwdParamsE,(.L_x_6753 - _ZN10layer_norm13ln_bwd_kernelINS_13Kernel_traitsIf6__halfS2_S2_fjLj1536ELj1ELj1ELj4ELj8ENS_18Kernel_traits_baseILj1536EfS2_S2_S2_fjLj128EEEEELb0ELb1ELb0ELb0EEEvNS_9BwdParamsE)
        .other          _ZN10layer_norm13ln_bwd_kernelINS_13Kernel_traitsIf6__halfS2_S2_fjLj1536ELj1ELj1ELj4ELj8ENS_18Kernel_traits_baseILj1536EfS2_S2_S2_fjLj128EEEEELb0ELb1ELb0ELb0EEEvNS_9BwdParamsE,@"STO_CUDA_ENTRY STV_DEFAULT"
_ZN10layer_norm13ln_bwd_kernelINS_13Kernel_traitsIf6__halfS2_S2_fjLj1536ELj1ELj1ELj4ELj8ENS_18Kernel_traits_baseILj1536EfS2_S2_S2_fjLj128EEEEELb0ELb1ELb0ELb0EEEvNS_9BwdParamsE:
.text._ZN10layer_norm13ln_bwd_kernelINS_13Kernel_traitsIf6__halfS2_S2_fjLj1536ELj1ELj1ELj4ELj8ENS_18Kernel_traits_baseILj1536EfS2_S2_S2_fjLj128EEEEELb0ELb1ELb0ELb0EEEvNS_9BwdParamsE:
        /* <DEDUP_REMOVED lines=53> */
.L_x_3703:
[----:B------:R-:W-:Y:S02]  /*0350*/  ISETP.NE.U32.AND P0, PT, RZ, c[0x0][0x1c0], PT ;  /* 0x00007000ff007a0c */ /* 0x000fe40003f05070 */
[----:B------:R-:W-:-:S02]  /*0360*/  MOV R81, 0x4 ;  /* 0x0000000400517802 */ /* 0x000fc40000000f00 */
[----:B------:R-:W-:Y:S02]  /*0370*/  ISETP.NE.AND.EX P0, PT, RZ, c[0x0][0x1c4], PT, P0 ;  /* 0x00007100ff007a0c */ /* 0x000fe40003f05300 */
[----:B------:R-:W-:Y:S01]  /*0380*/  SHF.R.S32.HI R5, RZ, 0x1f, R2 ;  /* 0x0000001fff057819 */ /* 0x000fe20000011402 */
[----:B------:R-:W-:-:S06]  /*0390*/  IMAD.WIDE R78, R2, R81, c[0x0][0x1a0] ;  /* 0x00006800024e7625 */ /* 0x000fcc00078e0251 */
[----:B------:R-:W2:Y:S04]  /*03a0*/  LDG.E R78, [R78.64] ;  /* 0x000000044e4e7981 */ /* 0x000ea8000c1e1900 */
[----:B------:R-:W-:-:S04]  /*03b0*/  @P0 LEA R76, P1, R2, c[0x0][0x1c0], 0x1 ;  /* 0x00007000024c0a11 */ /* 0x000fc800078208ff */
[----:B------:R-:W-:-:S05]  /*03c0*/  @P0 LEA.HI.X R77, R2, c[0x0][0x1c4], R5, 0x1, P1 ;  /* 0x00007100024d0a11 */ /* 0x000fca00008f0c05 */
[----:B-----5:R0:W5:Y:S01]  /*03d0*/  @P0 LDG.E.U16 R100, [R76.64] ;  /* 0x000000044c640981 */ /* 0x020162000c1e1500 */
[----:B------:R-:W-:-:S05]  /*03e0*/  IMAD R5, R2, c[0x0][0x168], RZ ;  /* 0x00005a0002057a24 */ /* 0x000fca00078e02ff */
[----:B------:R-:W-:Y:S01]  /*03f0*/  SHF.R.S32.HI R82, RZ, 0x1f, R5 ;  /* 0x0000001fff527819 */ /* 0x000fe20000011405 */
[----:B------:R-:W-:-:S03]  /*0400*/  IMAD.WIDE R80, R2, R81, c[0x0][0x1a8] ;  /* 0x00006a0002507625 */ /* 0x000fc600078e0251 */
[----:B------:R-:W-:Y:S02]  /*0410*/  LEA.HI R5, R82, R5, RZ, 0x2 ;  /* 0x0000000552057211 */ /* 0x000fe400078f10ff */
[----:B------:R-:W-:Y:S01]  /*0420*/  LOP3.LUT R82, R0, 0x7f, RZ, 0xc0, !PT ;  /* 0x0000007f00527812 */ /* 0x000fe200078ec0ff */
[----:B------:R-:W-:Y:S01]  /*0430*/  ULDC.U8 UR6, c[0x0][0x1f0] ;  /* 0x00007c0000067ab9 */ /* 0x000fe20000000000 */
[----:B------:R-:W-:Y:S01]  /*0440*/  BSSY B0, `(.L_x_3686) ;  /* 0x000003f000007945 */ /* 0x000fe20003800000 */
[----:B------:R-:W-:Y:S01]  /*0450*/  ISETP.NE.AND P1, PT, RZ, UR6, PT ;  /* 0x00000006ff007c0c */ /* 0x000fe2000bf25270 */
[----:B------:R1:W5:Y:S01]  /*0460*/  LDG.E R4, [R80.64] ;  /* 0x0000000450047981 */ /* 0x000362000c1e1900 */
[----:B------:R-:W-:Y:S02]  /*0470*/  LEA.HI.SX32 R5, R5, R82, 0x1e ;  /* 0x0000005205057211 */ /* 0x000fe400078ff2ff */
[----:B------:R-:W-:Y:S01]  /*0480*/  LOP3.LUT P5, RZ, R3, 0xff, RZ, 0xc0, !PT ;  /* 0x000000ff03ff7812 */ /* 0x000fe200078ac0ff */
[----:B------:R-:W-:Y:S01]  /*0490*/  CS2R R82, SRZ ;  /* 0x0000000000527805 */ /* 0x000fe2000001ff00 */
[----:B-1----:R-:W-:-:S02]  /*04a0*/  MOV R81, R5 ;  /* 0x0000000500517202 */ /* 0x002fc40000000f00 */
        /* <DEDUP_REMOVED lines=22> */
[----:B------:R-:W-:Y:S01]  /*0610*/  FADD.FTZ R7, -R101, R8 ;  /* 0x0000000865077221 */ /* 0x000fe20000010100 */
[----:B------:R-:W-:Y:S01]  /*0620*/  SHF.R.U32.HI R78, RZ, 0x10, R9 ;  /* 0x00000010ff4e7819 */ /* 0x000fe20000011609 */
[----:B------:R-:W-:-:S02]  /*0630*/  HADD2.F32 R9, -RZ, R12.H0_H0 ;  /* 0x2000000cff097230 */ /* 0x000fc40000004100 */
[C---:B0-----:R-:W-:Y:S01]  /*0640*/  FADD.FTZ R11, -R101.reuse, R6 ;  /* 0x00000006650b7221 */ /* 0x041fe20000010100 */
[----:B------:R-:W-:Y:S01]  /*0650*/  HADD2.F32 R10, -RZ, R77.H0_H0 ;  /* 0x2000004dff0a7230 */ /* 0x000fe20000004100 */
[----:B-----5:R-:W-:Y:S01]  /*0660*/  FMUL.FTZ R6, R4, R7 ;  /* 0x0000000704067220 */ /* 0x020fe20000410000 */
[----:B------:R-:W-:Y:S01]  /*0670*/  HADD2.F32 R77, -RZ, R13.H0_H0 ;  /* 0x2000000dff4d7230 */ /* 0x000fe20000004100 */
[----:B------:R-:W-:Y:S01]  /*0680*/  FADD.FTZ R13, -R101, R76 ;  /* 0x0000004c650d7221 */ /* 0x000fe20000010100 */
[----:B------:R-:W-:Y:S01]  /*0690*/  HADD2.F32 R12, -RZ, R78.H0_H0 ;  /* 0x2000004eff0c7230 */ /* 0x000fe20000004100 */
[----:B------:R-:W-:Y:S01]  /*06a0*/  FADD.FTZ R36, R36, R9 ;  /* 0x0000000924247221 */ /* 0x000fe20000010000 */
[----:B------:R-:W-:Y:S01]  /*06b0*/  HADD2.F32 R80, -RZ, R80.H0_H0 ;  /* 0x20000050ff507230 */ /* 0x000fe20000004100 */
[----:B------:R-:W-:Y:S02]  /*06c0*/  FMUL.FTZ R7, R4, R11 ;  /* 0x0000000b04077220 */ /* 0x000fe40000410000 */
[----:B------:R-:W-:-:S02]  /*06d0*/  FFMA.FTZ R48, R6, R9, R48 ;  /* 0x0000000906307223 */ /* 0x000fc40000010030 */
        /* <DEDUP_REMOVED lines=21> */
.L_x_3687:
[----:B0-----:R-:W-:Y:S05]  /*0830*/  BSYNC B0 ;  /* 0x0000000000007941 */ /* 0x001fea0003800000 */
.L_x_3686:
        /* <DEDUP_REMOVED lines=14> */
[----:B---3--:R-:W-:Y:S02]  /*0920*/  MOV R80, R14 ;  /* 0x0000000e00507202 */ /* 0x008fe40000000f00 */
[----:B------:R-:W-:Y:S02]  /*0930*/  SHF.R.U64 R87, R14, 0x10, R15 ;  /* 0x000000100e577819 */ /* 0x000fe4000000120f */
[----:B--2---:R-:W-:Y:S01]  /*0940*/  SHF.R.U64 R14, R76, 0x10, R77 ;  /* 0x000000104c0e7819 */ /* 0x004fe2000000124d */
[----:B------:R-:W-:-:S04]  /*0950*/  HADD2.F32 R76, -RZ, R76.H0_H0 ;  /* 0x2000004cff4c7230 */ /* 0x000fc80000004100 */
[----:B------:R-:W-:Y:S01]  /*0960*/  HADD2.F32 R14, -RZ, R14.H0_H0 ;  /* 0x2000000eff0e7230 */ /* 0x000fe20000004100 */
[----:B------:R-:W-:Y:S01]  /*0970*/  SHF.R.U32.HI R85, RZ, 0x10, R15 ;  /* 0x00000010ff557819 */ /* 0x000fe2000001160f */
[----:B------:R-:W-:Y:S01]  /*0980*/  HADD2.F32 R86, -RZ, R77.H0_H0 ;  /* 0x2000004dff567230 */ /* 0x000fe20000004100 */
[----:B------:R-:W-:Y:S02]  /*0990*/  MOV R84, R15 ;  /* 0x0000000f00547202 */ /* 0x000fe40000000f00 */
[----:B------:R-:W-:Y:S01]  /*09a0*/  SHF.R.U32.HI R88, RZ, 0x10, R77 ;  /* 0x00000010ff587819 */ /* 0x000fe2000001164d */
[C---:B0-----:R-:W-:Y:S01]  /*09b0*/  FADD.FTZ R79, -R101.reuse, R14 ;  /* 0x0000000e654f7221 */ /* 0x041fe20000010100 */
[----:B------:R-:W-:Y:S01]  /*09c0*/  HADD2.F32 R77, -RZ, R80.H0_H0 ;  /* 0x20000050ff4d7230 */ /* 0x000fe20000004100 */
[C---:B------:R-:W-:Y:S01]  /*09d0*/  FADD.FTZ R15, -R101.reuse, R76 ;  /* 0x0000004c650f7221 */ /* 0x040fe20000010100 */
[----:B------:R-:W-:Y:S01]  /*09e0*/  HADD2.F32 R78, -RZ, R87.H0_H0 ;  /* 0x20000057ff4e7230 */ /* 0x000fe20000004100 */
[C---:B-----5:R-:W-:Y:S01]  /*09f0*/  FMUL.FTZ R14, R4.reuse, R79 ;  /* 0x0000004f040e7220 */ /* 0x060fe20000410000 */
[----:B------:R-:W-:Y:S01]  /*0a00*/  HADD2.F32 R80, -RZ, R85.H0_H0 ;  /* 0x20000055ff507230 */ /* 0x000fe20000004100 */
[----:B------:R-:W-:Y:S01]  /*0a10*/  FADD.FTZ R85, -R101, R86 ;  /* 0x0000005665557221 */ /* 0x000fe20000010100 */
[----:B------:R-:W-:Y:S01]  /*0a20*/  HADD2.F32 R89, -RZ, R84.H0_H0 ;  /* 0x20000054ff597230 */ /* 0x000fe20000004100 */
[----:B------:R-:W-:-:S02]  /*0a30*/  FMUL.FTZ R15, R4, R15 ;  /* 0x0000000f040f7220 */ /* 0x000fc40000410000 */
[----:B------:R-:W-:Y:S02]  /*0a40*/  FMUL.FTZ R84, R64, R77 ;  /* 0x0000004d40547220 */ /* 0x000fe40000410000 */
[----:B------:R-:W-:Y:S02]  /*0a50*/  FADD.FTZ R33, R33, R78 ;  /* 0x0000004e21217221 */ /* 0x000fe40000010000 */
[-C--:B------:R-:W-:Y:S02]  /*0a60*/  FFMA.FTZ R45, R14, R78.reuse, R45 ;  /* 0x0000004e0e2d7223 */ /* 0x080fe4000001002d */
[----:B------:R-:W-:Y:S01]  /*0a70*/  FMUL.FTZ R87, R65, R78 ;  /* 0x0000004e41577220 */ /* 0x000fe20000410000 */
[----:B------:R-:W-:Y:S01]  /*0a80*/  HADD2.F32 R78, -RZ, R88.H0_H0 ;  /* 0x20000058ff4e7230 */ /* 0x000fe20000004100 */
[----:B------:R-:W-:Y:S02]  /*0a90*/  FMUL.FTZ R85, R4, R85 ;  /* 0x0000005504557220 */ /* 0x000fe40000410000 */
[----:B------:R-:W-:-:S02]  /*0aa0*/  FADD.FTZ R76, R83, R84 ;  /* 0x00000054534c7221 */ /* 0x000fc40000010000 */
[C---:B------:R-:W-:Y:S02]  /*0ab0*/  FFMA.FTZ R82, R15.reuse, R84, R82 ;  /* 0x000000540f527223 */ /* 0x040fe40000010052 */
        /* <DEDUP_REMOVED lines=16> */
.L_x_3689:
[----:B------:R-:W-:Y:S05]  /*0bc0*/  BSYNC B0 ;  /* 0x0000000000007941 */ /* 0x000fea0003800000 */
.L_x_3688:
        /* <DEDUP_REMOVED lines=17> */
[----:B---3--:R-:W-:Y:S02]  /*0ce0*/  MOV R76, R78 ;  /* 0x0000004e004c7202 */ /* 0x008fe40000000f00 */
[--C-:B------:R-:W-:Y:S01]  /*0cf0*/  SHF.R.U64 R104, R78, 0x10, R79.reuse ;  /* 0x000000104e687819 */ /* 0x100fe2000000124f */
[----:B------:R-:W-:Y:S01]  /*0d00*/  HADD2.F32 R78, -RZ, R91.H0_H0 ;  /* 0x2000005bff4e7230 */ /* 0x000fe20000004100 */
[----:B------:R-:W-:Y:S01]  /*0d10*/  MOV R77, R79 ;  /* 0x0000004f004d7202 */ /* 0x000fe20000000f00 */
[C---:B------:R-:W-:Y:S01]  /*0d20*/  FADD.FTZ R91, -R101.reuse, R90 ;  /* 0x0000005a655b7221 */ /* 0x040fe20000010100 */
[----:B------:R-:W-:Y:S01]  /*0d30*/  SHF.R.U32.HI R93, RZ, 0x10, R79 ;  /* 0x00000010ff5d7819 */ /* 0x000fe2000001164f */
[----:B------:R-:W-:Y:S01]  /*0d40*/  HADD2.F32 R79, -RZ, R76.H0_H0 ;  /* 0x2000004cff4f7230 */ /* 0x000fe20000004100 */
[C---:B0-----:R-:W-:Y:S01]  /*0d50*/  FADD.FTZ R81, -R101.reuse, R78 ;  /* 0x0000004e65517221 */ /* 0x041fe20000010100 */
        /* <DEDUP_REMOVED lines=9> */
[-C--:B------:R-:W-:Y:S02]  /*0df0*/  FFMA.FTZ R41, R90, R76.reuse, R41 ;  /* 0x0000004c5a297223 */ /* 0x080fe40000010029 */
        /* <DEDUP_REMOVED lines=20> */
.L_x_3691:
[----:B------:R-:W-:Y:S05]  /*0f40*/  BSYNC B0 ;  /* 0x0000000000007941 */ /* 0x000fea0003800000 */
.L_x_3690:
[----:B------:R-:W-:Y:S01]  /*0f50*/  SHF.R.U32.HI R78, RZ, 0x5, R0 ;  /* 0x00000005ff4e7819 */ /* 0x000fe20000011600 */
[----:B------:R-:W-:Y:S01]  /*0f60*/  IMAD.MOV.U32 R106, RZ, RZ, 0x3f800000 ;  /* 0x3f800000ff6a7424 */ /* 0x000fe200078e00ff */
[----:B------:R-:W-:Y:S01]  /*0f70*/  LOP3.LUT P1, RZ, R0, 0x1f, RZ, 0xc0, !PT ;  /* 0x0000001f00ff7812 */ /* 0x000fe2000782c0ff */
[----:B-----5:R-:W-:Y:S01]  /*0f80*/  @P0 HADD2.F32 R106, -RZ, R100.H0_H0 ;  /* 0x20000064ff6a0230 */ /* 0x020fe20000004100 */
[----:B------:R-:W-:-:S04]  /*0f90*/  LOP3.LUT R111, R78, 0x7fffffc, RZ, 0xc0, !PT ;  /* 0x07fffffc4e6f7812 */ /* 0x000fc800078ec0ff */
[----:B------:R-:W-:Y:S01]  /*0fa0*/  @!P5 IADD3 R111, R111, 0x4, RZ ;  /* 0x000000046f6fd810 */ /* 0x000fe20007ffe0ff */
[----:B------:R-:W-:Y:S05]  /*0fb0*/  BRA.DIV ~URZ, `(.L_x_3692) ;  /* 0x000014427f007947 */ /* 0x000fea000b800000 */
[----:B------:R0:W1:Y:S02]  /*0fc0*/  SHFL.DOWN PT, R80, R83, 0x10, 0x1f ;  /* 0x0a001f0053507f89 */ /* 0x00006400000e0000 */
.L_x_3704:
        /* <DEDUP_REMOVED lines=18> */
.L_x_3705:
        /* <DEDUP_REMOVED lines=37> */
[----:B------:R-:W-:Y:S02]  /*1340*/  FMUL.FTZ R81, R4, R81 ;  /* 0x0000005104517220 */ /* 0x000fe40000410000 */
[----:B------:R-:W-:Y:S02]  /*1350*/  FADD.FTZ R83, R12, -R83 ;  /* 0x800000530c537221 */ /* 0x000fe40000010000 */
[--C-:B------:R-:W-:Y:S02]  /*1360*/  @P1 SHF.R.U64 R82, R98, 0x10, R99.reuse ;  /* 0x0000001062521819 */ /* 0x100fe40000001263 */
[----:B------:R-:W-:Y:S01]  /*1370*/  @P1 MOV R80, R99 ;  /* 0x0000006300501202 */ /* 0x000fe20000000f00 */
[----:B------:R-:W-:Y:S01]  /*1380*/  FMUL.FTZ R83, R4, R83 ;  /* 0x0000005304537220 */ /* 0x000fe20000410000 */
[----:B------:R-:W-:Y:S01]  /*1390*/  @P1 SHF.R.U32.HI R114, RZ, 0x10, R99 ;  /* 0x00000010ff721819 */ /* 0x000fe20000011663 */
[----:B------:R-:W-:Y:S02]  /*13a0*/  @P1 HADD2.F32 R78, -RZ, R82.H0_H0 ;  /* 0x20000052ff4e1230 */ /* 0x000fe40000004100 */
[----:B------:R-:W-:-:S02]  /*13b0*/  @P1 HADD2.F32 R80, -RZ, R80.H0_H0 ;  /* 0x20000050ff501230 */ /* 0x000fc40000004100 */
[----:B------:R-:W-:Y:S01]  /*13c0*/  @P1 HADD2.F32 R114, -RZ, R114.H0_H0 ;  /* 0x20000072ff721230 */ /* 0x000fe20000004100 */
[----:B------:R-:W-:Y:S02]  /*13d0*/  @P1 FADD.FTZ R79, R79, R78 ;  /* 0x0000004e4f4f1221 */ /* 0x000fe40000010000 */
[----:B------:R-:W-:Y:S02]  /*13e0*/  FFMA.FTZ R78, R6, R112, R111 ;  /* 0x00000070064e7223 */ /* 0x000fe4000001006f */
[----:B------:R-:W-:Y:S01]  /*13f0*/  @P1 FADD.FTZ R81, R81, R80 ;  /* 0x0000005051511221 */ /* 0x000fe20000010000 */
[----:B------:R-:W-:Y:S01]  /*1400*/  @P1 MOV R80, R98 ;  /* 0x0000006200501202 */ /* 0x000fe20000000f00 */
[----:B------:R-:W-:Y:S02]  /*1410*/  FADD.FTZ R101, R9, -R78 ;  /* 0x8000004e09657221 */ /* 0x000fe40000010000 */
[----:B------:R-:W-:Y:S02]  /*1420*/  @P1 FADD.FTZ R83, R83, R114 ;  /* 0x0000007253531221 */ /* 0x000fe40000010000 */
[----:B------:R-:W-:Y:S01]  /*1430*/  @P1 HADD2.F32 R80, -RZ, R80.H0_H0 ;  /* 0x20000050ff501230 */ /* 0x000fe20000004100 */
[----:B------:R-:W-:-:S02]  /*1440*/  FMUL.FTZ R117, R4, R101 ;  /* 0x0000006504757220 */ /* 0x000fc40000410000 */
        /* <DEDUP_REMOVED lines=8> */
[----:B------:R-:W-:Y:S02]  /*14d0*/  FMUL.FTZ R118, R71, R114 ;  /* 0x0000007247767220 */ /* 0x000fe40000410000 */
[----:B------:R-:W-:-:S02]  /*14e0*/  FMUL.FTZ R82, R69, R116 ;  /* 0x0000007445527220 */ /* 0x000fc40000410000 */
[----:B------:R-:W-:Y:S02]  /*14f0*/  FMUL.FTZ R113, R117, R106 ;  /* 0x0000006a75717220 */ /* 0x000fe40000410000 */
[----:B------:R-:W-:Y:S01]  /*1500*/  FMUL.FTZ R101, R70, R115 ;  /* 0x0000007346657220 */ /* 0x000fe20000410000 */
[----:B------:R0:W1:Y:S01]  /*1510*/  F2F.F16.F32 R78, R82 ;  /* 0x00000052004e7304 */ /* 0x0000620000200800 */
[----:B------:R-:W-:-:S07]  /*1520*/  FMUL.FTZ R80, R68, R113 ;  /* 0x0000007144507220 */ /* 0x000fce0000410000 */
[----:B------:R-:W2:Y:S01]  /*1530*/  F2F.F16.F32 R118, R118 ;  /* 0x0000007600767304 */ /* 0x000ea20000200800 */
[----:B0-----:R-:W-:-:S04]  /*1540*/  @P0 F2FP.PACK_AB R82, RZ, R117 ;  /* 0x00000075ff52023e */ /* 0x001fc800000000ff */
[----:B------:R-:W-:Y:S02]  /*1550*/  @P0 PRMT R107, R82, 0x7610, R107 ;  /* 0x00007610526b0816 */ /* 0x000fe4000000006b */
[----:B------:R-:W-:Y:S01]  /*1560*/  @P0 F2FP.PACK_AB R82, RZ, R81 ;  /* 0x00000051ff52023e */ /* 0x000fe200000000ff */
[----:B------:R-:W0:Y:S01]  /*1570*/  F2F.F16.F32 R101, R101 ;  /* 0x0000006500657304 */ /* 0x000e220000200800 */
[----:B-1----:R-:W-:Y:S02]  /*1580*/  IMAD.WIDE.U32 R78, R78, 0x10000, RZ ;  /* 0x000100004e4e7825 */ /* 0x002fe400078e00ff */
[----:B------:R-:W-:Y:S02]  /*1590*/  @P0 PRMT R109, R82, 0x7610, R109 ;  /* 0x00007610526d0816 */ /* 0x000fe4000000006d */
[----:B------:R-:W-:-:S03]  /*15a0*/  IMAD.WIDE.U32 R82, R5, R100, c[0x0][0x248] ;  /* 0x0000920005527625 */ /* 0x000fc600078e0064 */
[----:B------:R-:W1:Y:S01]  /*15b0*/  F2F.F16.F32 R117, R80 ;  /* 0x0000005000757304 */ /* 0x000e620000200800 */
[----:B--2---:R-:W-:-:S04]  /*15c0*/  SHF.L.U32 R81, R118, 0x10, RZ ;  /* 0x0000001076517819 */ /* 0x004fc800000006ff */
[----:B0-----:R-:W-:Y:S02]  /*15d0*/  LOP3.LUT R79, R79, R81, R101, 0xfe, !PT ;  /* 0x000000514f4f7212 */ /* 0x001fe400078efe65 */
        /* <DEDUP_REMOVED lines=9> */
.L_x_3696:
        /* <DEDUP_REMOVED lines=14> */
.L_x_3695:
[----:B-1----:R-:W-:Y:S05]  /*1750*/  BSYNC B0 ;  /* 0x0000000000007941 */ /* 0x002fea0003800000 */
.L_x_3694:
[----:B------:R-:W-:Y:S01]  /*1760*/  BSSY B0, `(.L_x_3697) ;  /* 0x0000052000007945 */ /* 0x000fe20003800000 */
[----:B------:R-:W-:Y:S05]  /*1770*/  @!P3 BRA `(.L_x_3698) ;  /* 0x000005000000b947 */ /* 0x000fea0003800000 */
[----:B------:R-:W-:-:S10]  /*1780*/  HFMA2.MMA R76, -RZ, RZ, 0, 4.76837158203125e-07 ;  /* 0x00000008ff4c7435 */ /* 0x000fd400000001ff */
[----:B------:R-:W-:-:S06]  /*1790*/  IMAD.WIDE.U32 R76, R5, R76, c[0x0][0x170] ;  /* 0x00005c00054c7625 */ /* 0x000fcc00078e004c */
[----:B------:R-:W2:Y:S01]  /*17a0*/  LDG.E.64 R76, [R76.64] ;  /* 0x000000044c4c7981 */ /* 0x000ea2000c1e1b00 */
[----:B------:R-:W-:Y:S01]  /*17b0*/  ISETP.NE.U32.AND P0, PT, RZ, c[0x0][0x218], PT ;  /* 0x00008600ff007a0c */ /* 0x000fe20003f05070 */
[-CC-:B------:R-:W-:Y:S02]  /*17c0*/  FFMA.FTZ R78, R14, R112.reuse, R111.reuse ;  /* 0x000000700e4e7223 */ /* 0x180fe4000001006f */
[-CC-:B------:R-:W-:Y:S01]  /*17d0*/  FFMA.FTZ R83, R89, R112.reuse, R111.reuse ;  /* 0x0000007059537223 */ /* 0x180fe2000001006f */
[----:B------:R-:W-:Y:S01]  /*17e0*/  ISETP.NE.AND.EX P0, PT, RZ, c[0x0][0x21c], PT, P0 ;  /* 0x00008700ff007a0c */ /* 0x000fe20003f05300 */
[----:B------:R-:W-:Y:S02]  /*17f0*/  FADD.FTZ R79, R87, -R78 ;  /* 0x8000004e574f7221 */ /* 0x000fe40000010000 */
[----:B------:R-:W-:Y:S02]  /*1800*/  FFMA.FTZ R81, R85, R112, R111 ;  /* 0x0000007055517223 */ /* 0x000fe4000001006f */
[----:B------:R-:W-:-:S02]  /*1810*/  FMUL.FTZ R79, R4, R79 ;  /* 0x0000004f044f7220 */ /* 0x000fc40000410000 */
[----:B------:R-:W-:Y:S02]  /*1820*/  FADD.FTZ R83, R88, -R83 ;  /* 0x8000005358537221 */ /* 0x000fe40000010000 */
        /* <DEDUP_REMOVED lines=18> */
[----:B------:R-:W-:Y:S02]  /*1950*/  FMUL.FTZ R116, R83, R106 ;  /* 0x0000006a53747220 */ /* 0x000fe40000410000 */
        /* <DEDUP_REMOVED lines=37> */
.L_x_3699:
[----:B------:R1:W-:Y:S01]  /*1bb0*/  STG.E.64 [R80.64], R78 ;  /* 0x0000004e50007986 */ /* 0x0003e2000c101b04 */
[--C-:B------:R-:W-:Y:S01]  /*1bc0*/  SHF.R.U64 R76, R76, 0x10, R77.reuse ;  /* 0x000000104c4c7819 */ /* 0x100fe2000000124d */
[----:B------:R-:W-:Y:S01]  /*1bd0*/  HADD2.F32 R117, -RZ, R117.H0_H0 ;  /* 0x20000075ff757230 */ /* 0x000fe20000004100 */
[----:B0-----:R-:W-:Y:S02]  /*1be0*/  MOV R82, R77 ;  /* 0x0000004d00527202 */ /* 0x001fe40000000f00 */
        /* <DEDUP_REMOVED lines=9> */
.L_x_3698:
[----:B-1----:R-:W-:Y:S05]  /*1c80*/  BSYNC B0 ;  /* 0x0000000000007941 */ /* 0x002fea0003800000 */
.L_x_3697:
        /* <DEDUP_REMOVED lines=18> */
[----:B------:R-:W-:Y:S01]  /*1db0*/  FFMA.FTZ R111, R91, R112, R111 ;  /* 0x000000705b6f7223 */ /* 0x000fe2000001006f */
[----:B------:R-:W-:Y:S01]  /*1dc0*/  @P0 SHF.R.U32.HI R82, RZ, 0x10, R95 ;  /* 0x00000010ff520819 */ /* 0x000fe2000001165f */
[----:B------:R-:W-:Y:S02]  /*1dd0*/  FMUL.FTZ R81, R4, R101 ;  /* 0x0000006504517220 */ /* 0x000fe40000410000 */
[----:B------:R-:W-:Y:S01]  /*1de0*/  @P0 HADD2.F32 R78, -RZ, R80.H0_H0 ;  /* 0x20000050ff4e0230 */ /* 0x000fe20000004100 */
[----:B------:R-:W-:Y:S01]  /*1df0*/  @P0 MOV R80, R95 ;  /* 0x0000005f00500202 */ /* 0x000fe20000000f00 */
[----:B------:R-:W-:Y:S01]  /*1e00*/  @P0 HADD2.F32 R82, -RZ, R82.H0_H0 ;  /* 0x20000052ff520230 */ /* 0x000fe20000004100 */
[----:B------:R-:W-:-:S02]  /*1e10*/  FADD.FTZ R111, R92, -R111 ;  /* 0x8000006f5c6f7221 */ /* 0x000fc40000010000 */
[----:B------:R-:W-:Y:S01]  /*1e20*/  @P0 FADD.FTZ R79, R79, R78 ;  /* 0x0000004e4f4f0221 */ /* 0x000fe20000010000 */
[----:B------:R-:W-:Y:S01]  /*1e30*/  @P0 HADD2.F32 R78, -RZ, R80.H0_H0 ;  /* 0x20000050ff4e0230 */ /* 0x000fe20000004100 */
[----:B------:R-:W-:Y:S02]  /*1e40*/  @P0 FADD.FTZ R81, R81, R82 ;  /* 0x0000005251510221 */ /* 0x000fe40000010000 */
[----:B------:R-:W-:Y:S01]  /*1e50*/  FMUL.FTZ R100, R79, R106 ;  /* 0x0000006a4f647220 */ /* 0x000fe20000410000 */
[----:B------:R-:W-:Y:S01]  /*1e60*/  @P1 F2FP.PACK_AB R79, RZ, R79 ;  /* 0x0000004fff4f123e */ /* 0x000fe200000000ff */
[----:B------:R-:W-:Y:S01]  /*1e70*/  @P0 FADD.FTZ R83, R83, R78 ;  /* 0x0000004e53530221 */ /* 0x000fe20000010000 */
[----:B------:R-:W-:Y:S01]  /*1e80*/  @P0 MOV R78, R94 ;  /* 0x0000005e004e0202 */ /* 0x000fe20000000f00 */
[----:B------:R-:W-:Y:S01]  /*1e90*/  FMUL.FTZ R80, R57, R100 ;  /* 0x0000006439507220 */ /* 0x000fe20000410000 */
        /* <DEDUP_REMOVED lines=10> */
[----:B0-----:R-:W-:Y:S01]  /*1f40*/  FMUL.FTZ R80, R59, R112 ;  /* 0x000000703b507220 */ /* 0x001fe20000410000 */
[----:B------:R-:W-:Y:S01]  /*1f50*/  @P1 F2FP.PACK_AB R113, RZ, R113 ;  /* 0x00000071ff71123e */ /* 0x000fe200000000ff */
[----:B------:R-:W-:Y:S01]  /*1f60*/  FMUL.FTZ R4, R56, R111 ;  /* 0x0000006f38047220 */ /* 0x000fe20000410000 */
[----:B------:R-:W-:Y:S01]  /*1f70*/  F2F.F16.F32 R82, R82 ;  /* 0x0000005200527304 */ /* 0x000fe20000200800 */
[----:B------:R-:W-:-:S02]  /*1f80*/  @P1 PRMT R109, R106, 0x7610, R109 ;  /* 0x000076106a6d1816 */ /* 0x000fc4000000006d */
[----:B------:R-:W-:Y:S01]  /*1f90*/  @P1 F2FP.PACK_AB R106, RZ, R81 ;  /* 0x00000051ff6a123e */ /* 0x000fe200000000ff */
[----:B-1----:R-:W-:Y:S01]  /*1fa0*/  IMAD.WIDE.U32 R78, R114, 0x10000, RZ ;  /* 0x00010000724e7825 */ /* 0x002fe200078e00ff */
[----:B------:R-:W-:Y:S02]  /*1fb0*/  @P1 PRMT R107, R113, 0x7610, R107 ;  /* 0x00007610716b1816 */ /* 0x000fe4000000006b */
[----:B------:R-:W-:Y:S01]  /*1fc0*/  @P1 PRMT R110, R106, 0x7610, R110 ;  /* 0x000076106a6e1816 */ /* 0x000fe2000000006e */
[----:B------:R-:W0:Y:S08]  /*1fd0*/  F2F.F16.F32 R80, R80 ;  /* 0x0000005000507304 */ /* 0x000e300000200800 */
[----:B------:R-:W1:Y:S01]  /*1fe0*/  F2F.F16.F32 R115, R4 ;  /* 0x0000000400737304 */ /* 0x000e620000200800 */
[----:B0-----:R-:W-:-:S02]  /*1ff0*/  SHF.L.U32 R83, R80, 0x10, RZ ;  /* 0x0000001050537819 */ /* 0x001fc400000006ff */
[----:B------:R-:W-:Y:S02]  /*2000*/  LEA R80, P0, R5, c[0x0][0x248], 0x3 ;  /* 0x0000920005507a11 */ /* 0x000fe400078018ff */
[----:B------:R-:W-:Y:S02]  /*2010*/  LOP3.LUT R83, R79, R83, R82, 0xfe, !PT ;  /* 0x000000534f537212 */ /* 0x000fe400078efe52 */
[----:B------:R-:W-:Y:S02]  /*2020*/  LEA.HI.X R81, R5, c[0x0][0x24c], RZ, 0x3, P0 ;  /* 0x0000930005517a11 */ /* 0x000fe400000f1cff */
[----:B-1----:R-:W-:Y:S01]  /*2030*/  LOP3.LUT R82, R78, R115, RZ, 0xfc, !PT ;  /* 0x000000734e527212 */ /* 0x002fe200078efcff */
        /* <DEDUP_REMOVED lines=9> */
.L_x_3702:
[----:B------:R1:W-:Y:S01]  /*20d0*/  STG.E.64 [R80.64], R82 ;  /* 0x0000005250007986 */ /* 0x0003e2000c101b04 */
[----:B0----5:R-:W-:Y:S01]  /*20e0*/  MOV R4, R76 ;  /* 0x0000004c00047202 */ /* 0x021fe20000000f00 */
[--C-:B------:R-:W-:Y:S01]  /*20f0*/  IMAD.MOV.U32 R78, RZ, RZ, R77.reuse ;  /* 0x000000ffff4e7224 */ /* 0x100fe200078e004d */
        /* <DEDUP_REMOVED lines=10> */
.L_x_3701:
[----:B-1----:R-:W-:Y:S05]  /*21a0*/  BSYNC B0 ;  /* 0x0000000000007941 */ /* 0x002fea0003800000 */
.L_x_3700:
[----:B------:R-:W-:Y:S02]  /*21b0*/  IADD3 R2, R2, c[0x0][0x160], RZ ;  /* 0x0000580002027a10 */ /* 0x000fe40007ffe0ff */
[----:B------:R-:W-:Y:S02]  /*21c0*/  LOP3.LUT P1, RZ, R3, 0xff, RZ, 0xc0, !PT ;  /* 0x000000ff03ff7812 */ /* 0x000fe4000782c0ff */
[----:B------:R-:W-:Y:S02]  /*21d0*/  ISETP.GE.AND P0, PT, R2, c[0x0][0x164], PT ;  /* 0x0000590002007a0c */ /* 0x000fe40003f06270 */
[----:B------:R-:W-:-:S11]  /*21e0*/  SEL R3, RZ, 0x1, P1 ;  /* 0x00000001ff037807 */ /* 0x000fd60000800000 */
[----:B------:R-:W-:Y:S01]  /*21f0*/  @P0 CALL.REL.NOINC `(.L_x_3685) ;  /* 0x0000001000000944 */ /* 0x000fe20003c00000 */
[----:B------:R-:W-:Y:S05]  /*2200*/  BRA `(.L_x_3703) ;  /* 0xffffe14000007947 */ /* 0x000fea000383ffff */
.L_x_3685:
        /* <DEDUP_REMOVED lines=31> */
.L_x_3692:
[----:B------:R-:W-:Y:S01]  /*2400*/  HFMA2.MMA R112, -RZ, RZ, 0, 9.5367431640625e-07 ;  /* 0x00000010ff707435 */ /* 0x000fe200000001ff */
[----:B------:R-:W-:-:S02]  /*2410*/  MOV R81, R83 ;  /* 0x0000005300517202 */ /* 0x000fc40000000f00 */
[----:B------:R-:W-:Y:S02]  /*2420*/  MOV R100, 0x1f ;  /* 0x0000001f00647802 */ /* 0x000fe40000000f00 */
[----:B------:R-:W-:Y:S02]  /*2430*/  MOV R113, 0xffffffff ;  /* 0xffffffff00717802 */ /* 0x000fe40000000f00 */
[----:B------:R-:W-:Y:S02]  /*2440*/  MOV R76, 0x2460 ;  /* 0x00002460004c7802 */ /* 0x000fe40000000f00 */
[----:B------:R-:W-:Y:S05]  /*2450*/  CALL.REL.NOINC `($__internal_104_$__cuda_sm70_shflsync_down_p) ;  /* 0x0000045000007944 */ /* 0x000fea0003c00000 */
[----:B-1----:R-:W-:Y:S01]  /*2460*/  MOV R80, R112 ;  /* 0x0000007000507202 */ /* 0x002fe20000000f00 */
[----:B0-----:R-:W-:Y:S05]  /*2470*/  BRA `(.L_x_3704) ;  /* 0xffffeb5000007947 */ /* 0x001fea000383ffff */
.L_x_3693:
[----:B------:R-:W-:Y:S01]  /*2480*/  HFMA2.MMA R100, -RZ, RZ, 0, 1.847743988037109375e-06 ;  /* 0x0000001fff647435 */ /* 0x000fe200000001ff */
[----:B------:R-:W-:Y:S01]  /*2490*/  MOV R81, R82 ;  /* 0x0000005200517202 */ /* 0x000fe20000000f00 */
[----:B------:R-:W-:Y:S01]  /*24a0*/  IMAD.MOV.U32 R112, RZ, RZ, 0x10 ;  /* 0x00000010ff707424 */ /* 0x000fe200078e00ff */
[----:B------:R-:W-:Y:S02]  /*24b0*/  MOV R113, 0xffffffff ;  /* 0xffffffff00717802 */ /* 0x000fe40000000f00 */
[----:B------:R-:W-:-:S02]  /*24c0*/  MOV R76, 0x24e0 ;  /* 0x000024e0004c7802 */ /* 0x000fc40000000f00 */
[----:B01----:R-:W-:Y:S05]  /*24d0*/  CALL.REL.NOINC `($__internal_104_$__cuda_sm70_shflsync_down_p) ;  /* 0x000003d000007944 */ /* 0x003fea0003c00000 */
[----:B------:R-:W-:Y:S01]  /*24e0*/  FADD.FTZ R80, R80, R83 ;  /* 0x0000005350507221 */ /* 0x000fe20000010000 */
[----:B0-----:R-:W-:Y:S01]  /*24f0*/  MOV R100, 0x1f ;  /* 0x0000001f00647802 */ /* 0x001fe20000000f00 */
[----:B-1----:R-:W-:Y:S01]  /*2500*/  FADD.FTZ R83, R82, R112 ;  /* 0x0000007052537221 */ /* 0x002fe20000010000 */
[----:B------:R-:W-:Y:S01]  /*2510*/  HFMA2.MMA R112, -RZ, RZ, 0, 4.76837158203125e-07 ;  /* 0x00000008ff707435 */ /* 0x000fe200000001ff */
[----:B------:R-:W-:-:S02]  /*2520*/  MOV R113, 0xffffffff ;  /* 0xffffffff00717802 */ /* 0x000fc40000000f00 */
[----:B------:R-:W-:Y:S02]  /*2530*/  MOV R81, R80 ;  /* 0x0000005000517202 */ /* 0x000fe40000000f00 */
[----:B------:R-:W-:Y:S02]  /*2540*/  MOV R76, 0x2560 ;  /* 0x00002560004c7802 */ /* 0x000fe40000000f00 */
[----:B------:R-:W-:Y:S05]  /*2550*/  CALL.REL.NOINC `($__internal_104_$__cuda_sm70_shflsync_down_p) ;  /* 0x0000035000007944 */ /* 0x000fea0003c00000 */
[----:B-1----:R-:W-:Y:S01]  /*2560*/  MOV R79, R112 ;  /* 0x00000070004f7202 */ /* 0x002fe20000000f00 */
[----:B------:R-:W-:Y:S01]  /*2570*/  HFMA2.MMA R112, -RZ, RZ, 0, 4.76837158203125e-07 ;  /* 0x00000008ff707435 */ /* 0x000fe200000001ff */
[----:B0-----:R-:W-:Y:S01]  /*2580*/  MOV R81, R83 ;  /* 0x0000005300517202 */ /* 0x001fe20000000f00 */
[----:B------:R-:W-:Y:S01]  /*2590*/  IMAD.MOV.U32 R100, RZ, RZ, 0x1f ;  /* 0x0000001fff647424 */ /* 0x000fe200078e00ff */
[----:B------:R-:W-:Y:S02]  /*25a0*/  MOV R113, 0xffffffff ;  /* 0xffffffff00717802 */ /* 0x000fe40000000f00 */
[----:B------:R-:W-:Y:S02]  /*25b0*/  MOV R76, 0x25d0 ;  /* 0x000025d0004c7802 */ /* 0x000fe40000000f00 */
[----:B------:R-:W-:Y:S05]  /*25c0*/  CALL.REL.NOINC `($__internal_104_$__cuda_sm70_shflsync_down_p) ;  /* 0x000002e000007944 */ /* 0x000fea0003c00000 */
[----:B------:R-:W-:Y:S01]  /*25d0*/  FADD.FTZ R80, R79, R80 ;  /* 0x000000504f507221 */ /* 0x000fe20000010000 */
[----:B0-----:R-:W-:Y:S01]  /*25e0*/  MOV R100, 0x1f ;  /* 0x0000001f00647802 */ /* 0x001fe20000000f00 */
[----:B-1----:R-:W-:Y:S01]  /*25f0*/  FADD.FTZ R83, R83, R112 ;  /* 0x0000007053537221 */ /* 0x002fe20000010000 */
[----:B------:R-:W-:Y:S01]  /*2600*/  HFMA2.MMA R112, -RZ, RZ, 0, 2.384185791015625e-07 ;  /* 0x00000004ff707435 */ /* 0x000fe200000001ff */
[----:B------:R-:W-:-:S02]  /*2610*/  MOV R113, 0xffffffff ;  /* 0xffffffff00717802 */ /* 0x000fc40000000f00 */
[----:B------:R-:W-:Y:S02]  /*2620*/  MOV R81, R80 ;  /* 0x0000005000517202 */ /* 0x000fe40000000f00 */
[----:B------:R-:W-:Y:S02]  /*2630*/  MOV R76, 0x2650 ;  /* 0x00002650004c7802 */ /* 0x000fe40000000f00 */
[----:B------:R-:W-:Y:S05]  /*2640*/  CALL.REL.NOINC `($__internal_104_$__cuda_sm70_shflsync_down_p) ;  /* 0x0000026000007944 */ /* 0x000fea0003c00000 */
[----:B-1----:R-:W-:Y:S01]  /*2650*/  MOV R79, R112 ;  /* 0x00000070004f7202 */ /* 0x002fe20000000f00 */
[----:B------:R-:W-:Y:S01]  /*2660*/  HFMA2.MMA R112, -RZ, RZ, 0, 2.384185791015625e-07 ;  /* 0x00000004ff707435 */ /* 0x000fe200000001ff */
[----:B0-----:R-:W-:Y:S01]  /*2670*/  MOV R81, R83 ;  /* 0x0000005300517202 */ /* 0x001fe20000000f00 */
[----:B------:R-:W-:Y:S01]  /*2680*/  IMAD.MOV.U32 R113, RZ, RZ, -0x1 ;  /* 0xffffffffff717424 */ /* 0x000fe200078e00ff */
[----:B------:R-:W-:Y:S02]  /*2690*/  MOV R100, 0x1f ;  /* 0x0000001f00647802 */ /* 0x000fe40000000f00 */
[----:B------:R-:W-:Y:S02]  /*26a0*/  MOV R76, 0x26c0 ;  /* 0x000026c0004c7802 */ /* 0x000fe40000000f00 */
[----:B------:R-:W-:Y:S05]  /*26b0*/  CALL.REL.NOINC `($__internal_104_$__cuda_sm70_shflsync_down_p) ;  /* 0x000001f000007944 */ /* 0x000fea0003c00000 */
[----:B------:R-:W-:Y:S01]  /*26c0*/  FADD.FTZ R80, R79, R80 ;  /* 0x000000504f507221 */ /* 0x000fe20000010000 */
[----:B0-----:R-:W-:Y:S01]  /*26d0*/  MOV R100, 0x1f ;  /* 0x0000001f00647802 */ /* 0x001fe20000000f00 */
[----:B-1----:R-:W-:Y:S01]  /*26e0*/  FADD.FTZ R83, R83, R112 ;  /* 0x0000007053537221 */ /* 0x002fe20000010000 */
[----:B------:R-:W-:Y:S01]  /*26f0*/  HFMA2.MMA R112, -RZ, RZ, 0, 1.1920928955078125e-07 ;  /* 0x00000002ff707435 */ /* 0x000fe200000001ff */
[----:B------:R-:W-:-:S02]  /*2700*/  MOV R113, 0xffffffff ;  /* 0xffffffff00717802 */ /* 0x000fc40000000f00 */
[----:B------:R-:W-:Y:S02]  /*2710*/  MOV R81, R80 ;  /* 0x0000005000517202 */ /* 0x000fe40000000f00 */
[----:B------:R-:W-:Y:S02]  /*2720*/  MOV R76, 0x2740 ;  /* 0x00002740004c7802 */ /* 0x000fe40000000f00 */
[----:B------:R-:W-:Y:S05]  /*2730*/  CALL.REL.NOINC `($__internal_104_$__cuda_sm70_shflsync_down_p) ;  /* 0x0000017000007944 */ /* 0x000fea0003c00000 */
[----:B-1----:R-:W-:Y:S01]  /*2740*/  MOV R79, R112 ;  /* 0x00000070004f7202 */ /* 0x002fe20000000f00 */
[----:B------:R-:W-:Y:S01]  /*2750*/  HFMA2.MMA R112, -RZ, RZ, 0, 1.1920928955078125e-07 ;  /* 0x00000002ff707435 */ /* 0x000fe200000001ff */
[----:B0-----:R-:W-:Y:S02]  /*2760*/  MOV R81, R83 ;  /* 0x0000005300517202 */ /* 0x001fe40000000f00 */
[----:B------:R-:W-:Y:S02]  /*2770*/  MOV R100, 0x1f ;  /* 0x0000001f00647802 */ /* 0x000fe40000000f00 */
[----:B------:R-:W-:Y:S02]  /*2780*/  MOV R113, 0xffffffff ;  /* 0xffffffff00717802 */ /* 0x000fe40000000f00 */
[----:B------:R-:W-:-:S02]  /*2790*/  MOV R76, 0x27b0 ;  /* 0x000027b0004c7802 */ /* 0x000fc40000000f00 */
[----:B------:R-:W-:Y:S05]  /*27a0*/  CALL.REL.NOINC `($__internal_104_$__cuda_sm70_shflsync_down_p) ;  /* 0x0000010000007944 */ /* 0x000fea0003c00000 */
[----:B------:R-:W-:Y:S01]  /*27b0*/  FADD.FTZ R82, R79, R80 ;  /* 0x000000504f527221 */ /* 0x000fe20000010000 */
[----:B0-----:R-:W-:Y:S01]  /*27c0*/  HFMA2.MMA R100, -RZ, RZ, 0, 1.847743988037109375e-06 ;  /* 0x0000001fff647435 */ /* 0x001fe200000001ff */
[----:B-1----:R-:W-:Y:S01]  /*27d0*/  FADD.FTZ R101, R83, R112 ;  /* 0x0000007053657221 */ /* 0x002fe20000010000 */
[----:B------:R-:W-:Y:S01]  /*27e0*/  MOV R113, 0xffffffff ;  /* 0xffffffff00717802 */ /* 0x000fe20000000f00 */
[----:B------:R-:W-:Y:S01]  /*27f0*/  IMAD.MOV.U32 R112, RZ, RZ, 0x1 ;  /* 0x00000001ff707424 */ /* 0x000fe200078e00ff */
[----:B------:R-:W-:-:S02]  /*2800*/  MOV R81, R82 ;  /* 0x0000005200517202 */ /* 0x000fc40000000f00 */
[----:B------:R-:W-:Y:S02]  /*2810*/  MOV R76, 0x2830 ;  /* 0x00002830004c7802 */ /* 0x000fe40000000f00 */
[----:B------:R-:W-:Y:S05]  /*2820*/  CALL.REL.NOINC `($__internal_104_$__cuda_sm70_shflsync_down_p) ;  /* 0x0000008000007944 */ /* 0x000fea0003c00000 */
[----:B-1----:R-:W-:Y:S01]  /*2830*/  MOV R83, R112 ;  /* 0x0000007000537202 */ /* 0x002fe20000000f00 */
[----:B------:R-:W-:Y:S01]  /*2840*/  HFMA2.MMA R112, -RZ, RZ, 0, 5.9604644775390625e-08 ;  /* 0x00000001ff707435 */ /* 0x000fe200000001ff */
[----:B0-----:R-:W-:Y:S02]  /*2850*/  MOV R81, R101 ;  /* 0x0000006500517202 */ /* 0x001fe40000000f00 */
[----:B------:R-:W-:Y:S02]  /*2860*/  MOV R100, 0x1f ;  /* 0x0000001f00647802 */ /* 0x000fe40000000f00 */
[----:B------:R-:W-:Y:S02]  /*2870*/  MOV R113, 0xffffffff ;  /* 0xffffffff00717802 */ /* 0x000fe40000000f00 */
[----:B------:R-:W-:Y:S02]  /*2880*/  MOV R76, 0x28a0 ;  /* 0x000028a0004c7802 */ /* 0x000fe40000000f00 */
[----:B------:R-:W-:Y:S05]  /*2890*/  CALL.REL.NOINC `($__internal_104_$__cuda_sm70_shflsync_down_p) ;  /* 0x0000001000007944 */ /* 0x000fea0003c00000 */
[----:B01----:R-:W-:Y:S05]  /*28a0*/  BRA `(.L_x_3705) ;  /* 0xffffe84000007947 */ /* 0x003fea000383ffff */
        .weak           $__internal_104_$__cuda_sm70_shflsync_down_p
        .type           $__internal_104_$__cuda_sm70_shflsync_down_p,@function
        .size           $__internal_104_$__cuda_sm70_shflsync_down_p,(.L_x_6753 - $__internal_104_$__cuda_sm70_shflsync_down_p)
$__internal_104_$__cuda_sm70_shflsync_down_p:
[----:B------:R-:W-:Y:S01]  /*28b0*/  HFMA2.MMA R77, -RZ, RZ, 0, 0 ;  /* 0x00000000ff4d7435 */ /* 0x000fe200000001ff */
[----:B------:R-:W-:Y:S04]  /*28c0*/  WARPSYNC R113 ;  /* 0x0000007100007348 */ /* 0x000fe80003800000 */
[----:B------:R0:W1:Y:S01]  /*28d0*/  SHFL.DOWN PT, R112, R81, R112, R100 ;  /* 0x0800007051707389 */ /* 0x00006200000e0064 */
[----:B------:R-:W-:Y:S05]  /*28e0*/  RET.REL.NODEC R76 `(_ZN10layer_norm13ln_bwd_kernelINS_13Kernel_traitsIf6__halfS2_S2_fjLj1536ELj1ELj1ELj4ELj8ENS_18Kernel_traits_baseILj1536EfS2_S2_S2_fjLj128EEEEELb0ELb1ELb0ELb0EEEvNS_9BwdParamsE) ;  /* 0xffffd7104c007950 */ /* 0x000fea0003c3ffff */
.L_x_3706:
        /* <DEDUP_REMOVED lines=9> */
.L_x_6753:


//--------------------- .text._ZN10layer_norm13ln_bwd_kernelINS_13Kernel_traitsIf6__halfS2_S2_fjLj1536ELj1ELj1ELj4ELj8ENS_18Kernel_traits_baseILj1536EfS2_S2_S2_fjLj128EEEEELb0ELb1ELb0ELb1EEEvNS_9BwdParamsE --------------------------
	.section	.text._ZN10layer_norm13ln_bwd_kernelINS_13Kernel_traitsIf6__halfS2_S2_fjLj1536ELj1ELj1ELj4ELj8ENS_18Kernel_traits_baseILj1536EfS2_S2_S2_fjLj128EEEEELb0ELb1ELb0ELb1EEEvNS_9BwdParamsE,"ax",@progbits
	.sectioninfo	@"SHI_REGISTERS=125"
	.align	128
        .global         _ZN10layer_norm13ln_bwd_kernelINS_13Kernel_traitsIf6__halfS2_S2_fjLj1536ELj1ELj1ELj4ELj8ENS_18Kernel_traits_baseILj1536EfS2_S2_S2_fjLj128EEEEELb0ELb1ELb0ELb1EEEvNS_9BwdParamsE
        .type           _ZN10layer_norm13ln_bwd_kernelINS_13Kernel_traitsIf6__halfS2_S2_fjLj1536ELj1ELj1ELj4ELj8ENS_18Kernel_traits_baseILj1536EfS2_S2_S2_fjLj128EEEEELb0ELb1ELb0ELb1EEEvNS_9BwdParamsE,@function
        .size           _ZN10layer_norm13ln_bwd_kernelINS_13Kernel_traitsIf6__halfS2_S2_fjLj1536ELj1ELj1ELj4ELj8ENS_18Kernel_traits_baseILj1536EfS2_S2_S2_fjLj128EEEEELb0ELb1ELb0ELb1EEEvNS_9BwdParamsE,(.L_x_6754 - _ZN10layer_norm13ln_bwd_kernelINS_13Kernel_traitsIf6__halfS2_S2_fjLj1536ELj1ELj1ELj4ELj8ENS_18Kernel_traits_baseILj1536EfS2_S2_S2_fjLj128EEEEELb0ELb1ELb0ELb1EEEvNS_9BwdParamsE)
        .other          _ZN10layer_norm13ln_bwd_kernelINS_13Kernel_traitsIf6__halfS2_S2_fjLj1536ELj1ELj1ELj4ELj8ENS_18Kernel_traits_baseILj1536EfS2_S2_S2_fjLj128EEEEELb0ELb1ELb0ELb1EEEvNS_9BwdParamsE,@"STO_CUDA_ENTRY STV_DEFAULT"
_ZN10layer_norm13ln_bwd_kernelINS_13Kernel_traitsIf6__halfS2_S2_fjLj1536ELj1ELj1ELj4ELj8ENS_18Kernel_traits_baseILj1536EfS2_S2_S2_fjLj128EEEEELb0ELb1ELb0ELb1EEEvNS_9BwdParamsE:
.text._ZN10layer_norm13ln_bwd_kernelINS_13Kernel_traitsIf6__halfS2_S2_fjLj1536ELj1ELj1ELj4ELj8ENS_18Kernel_traits_baseILj1536EfS2_S2_S2_fjLj128EEEEELb0ELb1ELb0ELb1EEEvNS_9BwdParamsE:
        /* <DEDUP_REMOVED lines=29> */
.L_x_3707:
[----:B------:R-:W-:Y:S01]  /*01d0*/  HFMA2.MMA R11, -RZ, RZ, 0, 9.5367431640625e-07 ;  /* 0x00000010ff0b7435 */ /* 0x000fe200000001ff */
[----:B------:R-:W-:Y:S01]  /*01e0*/  SHF.R.U32.HI R87, RZ, 0x5, R96 ;  /* 0x00000005ff577819 */ /* 0x000fe20000011660 */
[----:B------:R-:W-:Y:S01]  /*01f0*/  HFMA2.MMA R92, -RZ, RZ, 0, 0 ;  /* 0x00000000ff5c7435 */ /* 0x000fe200000001ff */
[----:B------:R-:W-:-:S07]  /*0200*/  MOV R86, 0x1 ;  /* 0x0000000100567802 */ /* 0x000fce0000000f00 */
[----:B------:R-:W-:-:S04]  /*0210*/  IMAD.WIDE.U32 R6, R0, R11, c[0x0][0x1b0] ;  /* 0x00006c0000067625 */ /* 0x000fc800078e000b */
[----:B------:R-:W-:Y:S01]  /*0220*/  IMAD.WIDE.U32 R10, R0, R11, c[0x0][0x1c8] ;  /* 0x00007200000a7625 */ /* 0x000fe200078e000b */
[----:B------:R0:W5:Y:S01]  /*0230*/  LDG.E.128 R44, [R6.64] ;  /* 0x00000004062c7981 */ /* 0x000162000c1e1d00 */
[----:B------:R-:W-:Y:S01]  /*0240*/  IADD3 R93, R94, 0x4, RZ ;  /* 0x000000045e5d7810 */ /* 0x000fe20007ffe0ff */
        /* <DEDUP_REMOVED lines=17> */
[----:B------:R-:W-:Y:S01]  /*0360*/  CS2R R62, SRZ ;  /* 0x00000000003e7805 */ /* 0x000fe2000001ff00 */
[----:B------:R1:W5:Y:S01]  /*0370*/  LDG.E.128 R24, [R10.64+0x1000] ;  /* 0x001000040a187981 */ /* 0x000362000c1e1d00 */
[----:B------:R-:W-:Y:S01]  /*0380*/  IMAD.MOV.U32 R68, RZ, RZ, RZ ;  /* 0x000000ffff447224 */ /* 0x000fe200078e00ff */
[----:B------:R-:W-:Y:S01]  /*0390*/  CS2R R66, SRZ ;  /* 0x0000000000427805 */ /* 0x000fe2000001ff00 */
[----:B------:R-:W-:Y:S01]  /*03a0*/  CS2R R16, SRZ ;  /* 0x0000000000107805 */ /* 0x000fe2000001ff00 */
[----:B------:R-:W-:Y:S01]  /*03b0*/  LOP3.LUT R87, R87, 0x3, RZ, 0xc0, !PT ;  /* 0x0000000357577812 */ /* 0x000fe200078ec0ff */
[----:B-1----:R-:W-:-:S02]  /*03c0*/  CS2R R10, SRZ ;  /* 0x00000000000a7805 */ /* 0x002fc4000001ff00 */
.L_x_3713:
[----:B------:R-:W-:Y:S01]  /*03d0*/  ISETP.NE.U32.AND P1, PT, RZ, c[0x0][0x1c0], PT ;  /* 0x00007000ff007a0c */ /* 0x000fe20003f25070 */
[----:B------:R-:W-:Y:S01]  /*03e0*/  IMAD R48, R95, c[0x0][0x168], RZ ;  /* 0x00005a005f307a24 */ /* 0x000fe200078e02ff */
[----:B------:R-:W-:-:S02]  /*03f0*/  SHF.R.S32.HI R52, RZ, 0x1f, R95 ;  /* 0x0000001fff347819 */ /* 0x000fc4000001145f */
[----:B------:R-:W-:Y:S02]  /*0400*/  ISETP.NE.AND.EX P1, PT, RZ, c[0x0][0x1c4], PT, P1 ;  /* 0x00007100ff007a0c */ /* 0x000fe40003f25310 */
[----:B------:R-:W-:Y:S02]  /*0410*/  SHF.R.S32.HI R49, RZ, 0x1f, R48 ;  /* 0x0000001fff317819 */ /* 0x000fe40000011430 */
[----:B------:R-:W-:Y:S02]  /*0420*/  MOV R54, 0x8 ;  /* 0x0000000800367802 */ /* 0x000fe40000000f00 */
[----:B------:R-:W-:-:S04]  /*0430*/  LEA.HI R49, R49, R48, RZ, 0x2 ;  /* 0x0000003031317211 */ /* 0x000fc800078f10ff */
[----:B------:R-:W-:-:S03]  /*0440*/  LEA.HI.SX32 R85, R49, R0, 0x1e ;  /* 0x0000000031557211 */ /* 0x000fc600078ff2ff */
[----:B------:R-:W-:Y:S02]  /*0450*/  @P1 LEA R50, P0, R95, c[0x0][0x1c0], 0x1 ;  /* 0x000070005f321a11 */ /* 0x000fe400078008ff */
[C---:B------:R-:W-:Y:S01]  /*0460*/  SHF.L.U32 R90, R85.reuse, 0x3, RZ ;  /* 0x00000003555a7819 */ /* 0x040fe200000006ff */
[----:B------:R-:W-:Y:S01]  /*0470*/  IMAD.MOV.U32 R110, RZ, RZ, 0x4 ;  /* 0x00000004ff6e7424 */ /* 0x000fe200078e00ff */
[C---:B------:R-:W-:Y:S01]  /*0480*/  IADD3 R69, R85.reuse, 0x80, RZ ;  /* 0x0000008055457810 */ /* 0x040fe20007ffe0ff */
[----:B------:R-:W-:Y:S01]  /*0490*/  IMAD.WIDE.U32 R88, R85, R54, c[0x0][0x208] ;  /* 0x0000820055587625 */ /* 0x000fe200078e0036 */
[----:B------:R-:W-:Y:S02]  /*04a0*/  @P1 LEA.HI.X R51, R95, c[0x0][0x1c4], R52, 0x1, P0 ;  /* 0x000071005f331a11 */ /* 0x000fe400000f0c34 */
[----:B------:R-:W-:Y:S02]  /*04b0*/  SHF.R.U32.HI R83, RZ, 0x1d, R85 ;  /* 0x0000001dff537819 */ /* 0x000fe40000011655 */
[----:B------:R-:W-:Y:S01]  /*04c0*/  IADD3 R48, P0, R90, c[0x0][0x188], RZ ;  /* 0x000062005a307a10 */ /* 0x000fe20007f1e0ff */
[----:B------:R0:W2:Y:S01]  /*04d0*/  @P1 LDG.E.U16 R82, [R50.64] ;  /* 0x0000000432521981 */ /* 0x0000a2000c1e1500 */
[----:B------:R-:W-:-:S02]  /*04e0*/  SHF.L.U32 R84, R69, 0x3, RZ ;  /* 0x0000000345547819 */ /* 0x000fc400000006ff */
[----:B------:R-:W-:Y:S01]  /*04f0*/  IADD3 R91, R85, 0x100, RZ ;  /* 0x00000100555b7810 */ /* 0x000fe20007ffe0ff */
[----:B------:R-:W-:Y:S01]  /*0500*/  IMAD.WIDE R108, R95, R110, c[0x0][0x1a0] ;  /* 0x000068005f6c7625 */ /* 0x000fe200078e026e */
[----:B------:R-:W-:Y:S01]  /*0510*/  IADD3.X R49, R83, c[0x0][0x18c], RZ, P0, !PT ;  /* 0x0000630053317a10 */ /* 0x000fe200007fe4ff */
[----:B------:R-:W3:Y:S01]  /*0520*/  LDG.E.64 R88, [R88.64] ;  /* 0x0000000458587981 */ /* 0x000ee2000c1e1b00 */
[----:B------:R-:W-:Y:S01]  /*0530*/  SHF.R.U32.HI R73, RZ, 0x1d, R69 ;  /* 0x0000001dff497819 */ /* 0x000fe20000011645 */
[-C--:B------:R-:W-:Y:S01]  /*0540*/  IMAD.WIDE.U32 R80, R69, R54.reuse, c[0x0][0x208] ;  /* 0x0000820045507625 */ /* 0x080fe200078e0036 */
[----:B0-----:R-:W-:Y:S02]  /*0550*/  IADD3 R50, P0, R84, c[0x0][0x188], RZ ;  /* 0x0000620054327a10 */ /* 0x001fe40007f1e0ff */
[----:B------:R-:W4:Y:S01]  /*0560*/  LDG.E.64 R48, [R48.64] ;  /* 0x0000000430307981 */ /* 0x000f22000c1e1b00 */
[----:B------:R-:W-:Y:S02]  /*0570*/  SHF.L.U32 R72, R91, 0x3, RZ ;  /* 0x000000035b487819 */ /* 0x000fe400000006ff */
[----:B------:R-:W-:Y:S01]  /*0580*/  IADD3.X R51, R73, c[0x0][0x18c], RZ, P0, !PT ;  /* 0x0000630049337a10 */ /* 0x000fe200007fe4ff */
[----:B------:R-:W-:Y:S01]  /*0590*/  IMAD.WIDE.U32 R54, R91, R54, c[0x0][0x208] ;  /* 0x000082005b367625 */ /* 0x000fe200078e0036 */
[----:B------:R-:W-:Y:S01]  /*05a0*/  SHF.R.U32.HI R71, RZ, 0x1d, R91 ;  /* 0x0000001dff477819 */ /* 0x000fe2000001165b */
[----:B------:R0:W4:Y:S01]  /*05b0*/  LDG.E R112, [R108.64] ;  /* 0x000000046c707981 */ /* 0x000122000c1e1900 */
[----:B------:R-:W-:Y:S01]  /*05c0*/  IADD3 R52, P0, R72, c[0x0][0x188], RZ ;  /* 0x0000620048347a10 */ /* 0x000fe20007f1e0ff */
[----:B------:R-:W-:-:S02]  /*05d0*/  IMAD.WIDE R110, R95, R110, c[0x0][0x1a8] ;  /* 0x00006a005f6e7625 */ /* 0x000fc400078e026e */
[----:B------:R-:W4:Y:S01]  /*05e0*/  LDG.E.64 R50, [R50.64] ;  /* 0x0000000432327981 */ /* 0x000f22000c1e1b00 */
[----:B------:R-:W-:-:S03]  /*05f0*/  IADD3.X R53, R71, c[0x0][0x18c], RZ, P0, !PT ;  /* 0x0000630047357a10 */ /* 0x000fc600007fe4ff */
[----:B------:R-:W4:Y:S04]  /*0600*/  LDG.E.64 R80, [R80.64] ;  /* 0x0000000450507981 */ /* 0x000f28000c1e1b00 */
[----:B------:R-:W4:Y:S04]  /*0610*/  LDG.E.64 R54, [R54.64] ;  /* 0x0000000436367981 */ /* 0x000f28000c1e1b00 */
[----:B------:R-:W4:Y:S04]  /*0620*/  LDG.E.64 R52, [R52.64] ;  /* 0x0000000434347981 */ /* 0x000f28000c1e1b00 */
[----:B------:R3:W4:Y:S01]  /*0630*/  LDG.E R70, [R110.64] ;  /* 0x000000046e467981 */ /* 0x000722000c1e1900 */
[----:B------:R-:W-:-:S04]  /*0640*/  ISETP.NE.U32.AND P0, PT, RZ, c[0x0][0x218], PT ;  /* 0x00008600ff007a0c */ /* 0x000fc80003f05070 */
[----:B------:R-:W-:Y:S01]  /*0650*/  ISETP.NE.AND.EX P0, PT, RZ, c[0x0][0x21c], PT, P0 ;  /* 0x00008700ff007a0c */ /* 0x000fe20003f05300 */
[----:B------:R-:W-:-:S12]  /*0660*/  ULDC.U8 UR6, c[0x0][0x1f0] ;  /* 0x00007c0000067ab9 */ /* 0x000fd80000000000 */
[----:B------:R-:W-:Y:S02]  /*0670*/  @P0 LEA R104, P3, R69, c[0x0][0x218], 0x3 ;  /* 0x0000860045680a11 */ /* 0x000fe400078618ff */
[----:B------:R-:W-:Y:S02]  /*0680*/  @P0 LEA R106, P2, R85, c[0x0][0x218], 0x3 ;  /* 0x00008600556a0a11 */ /* 0x000fe400078418ff */
[----:B------:R-:W-:Y:S02]  /*0690*/  @P0 LEA.HI.X R105, R69, c[0x0][0x21c], RZ, 0x3, P3 ;  /* 0x0000870045690a11 */ /* 0x000fe400018f1cff */
[----:B------:R-:W-:Y:S02]  /*06a0*/  MOV R69, 0x3f800000 ;  /* 0x3f80000000457802 */ /* 0x000fe40000000f00 */
[----:B------:R-:W-:Y:S01]  /*06b0*/  @P0 LEA.HI.X R107, R85, c[0x0][0x21c], RZ, 0x3, P2 ;  /* 0x00008700556b0a11 */ /* 0x000fe200010f1cff */
[----:B-----5:R1:W5:Y:S01]  /*06c0*/  @P0 LDG.E.64 R76, [R104.64] ;  /* 0x00000004684c0981 */ /* 0x020362000c1e1b00 */
[----:B------:R-:W-:-:S03]  /*06d0*/  @P0 LEA R102, P2, R91, c[0x0][0x218], 0x3 ;  /* 0x000086005b660a11 */ /* 0x000fc600078418ff */
[----:B------:R0:W5:Y:S01]  /*06e0*/  @P0 LDG.E.64 R74, [R106.64] ;  /* 0x000000046a4a0981 */ /* 0x000162000c1e1b00 */
[----:B------:R-:W-:-:S05]  /*06f0*/  @P0 LEA.HI.X R103, R91, c[0x0][0x21c], RZ, 0x3, P2 ;  /* 0x000087005b670a11 */ /* 0x000fca00010f1cff */
[----:B------:R0:W5:Y:S01]  /*0700*/  @P0 LDG.E.64 R78, [R102.64] ;  /* 0x00000004664e0981 */ /* 0x000162000c1e1b00 */
[----:B--2---:R-:W-:Y:S01]  /*0710*/  @P1 HADD2.F32 R69, -RZ, R82.H0_H0 ;  /* 0x20000052ff451230 */ /* 0x004fe20000004100 */
[----:B------:R-:W-:Y:S02]  /*0720*/  ISETP.NE.AND P1, PT, RZ, UR6, PT ;  /* 0x00000006ff007c0c */ /* 0x000fe4000bf25270 */
[----:B---3--:R-:W-:Y:S02]  /*0730*/  MOV R111, R88 ;  /* 0x00000058006f7202 */ /* 0x008fe40000000f00 */
[----:B0-----:R-:W-:Y:S01]  /*0740*/  SHF.R.U64 R108, R88, 0x10, R89 ;  /* 0x00000010586c7819 */ /* 0x001fe20000001259 */
[----:B----4-:R-:W-:Y:S01]  /*0750*/  HADD2.F32 R119, -RZ, R48.H0_H0 ;  /* 0x20000030ff777230 */ /* 0x010fe20000004100 */
[----:B------:R-:W-:Y:S02]  /*0760*/  SHF.R.U64 R115, R48, 0x10, R49 ;  /* 0x0000001030737819 */ /* 0x000fe40000001231 */
[----:B------:R-:W-:Y:S01]  /*0770*/  FSEL R112, R112, RZ, !P1 ;  /* 0x000000ff70707208 */ /* 0x000fe20004800000 */
[----:B------:R-:W-:-:S04]  /*0780*/  HADD2.F32 R107, -RZ, R50.H0_H0 ;  /* 0x20000032ff6b7230 */ /* 0x000fc80000004100 */
[----:B------:R-:W-:Y:S01]  /*0790*/  FADD.FTZ R119, -R112, R119 ;  /* 0x0000007770777221 */ /* 0x000fe20000010100 */
[----:B------:R-:W-:Y:S02]  /*07a0*/  MOV R109, R89 ;  /* 0x00000059006d7202 */ /* 0x000fe40000000f00 */
[--C-:B------:R-:W-:Y:S01]  /*07b0*/  SHF.R.U64 R88, R80, 0x10, R81.reuse ;  /* 0x0000001050587819 */ /* 0x100fe20000001251 */
[----:B------:R-:W-:Y:S01]  /*07c0*/  IMAD.MOV.U32 R85, RZ, RZ, R80 ;  /* 0x000000ffff557224 */ /* 0x000fe200078e0050 */
[----:B------:R-:W-:Y:S02]  /*07d0*/  MOV R82, R81 ;  /* 0x0000005100527202 */ /* 0x000fe40000000f00 */
[----:B------:R-:W-:Y:S01]  /*07e0*/  SHF.R.U32.HI R101, RZ, 0x10, R81 ;  /* 0x00000010ff657819 */ /* 0x000fe20000011651 */
[----:B------:R-:W-:Y:S01]  /*07f0*/  HADD2.F32 R115, -RZ, R115.H0_H0 ;  /* 0x20000073ff737230 */ /* 0x000fe20000004100 */
[----:B------:R-:W-:Y:S02]  /*0800*/  MOV R91, R54 ;  /* 0x00000036005b7202 */ /* 0x000fe40000000f00 */
[----:B------:R-:W-:Y:S01]  /*0810*/  SHF.R.U64 R81, R54, 0x10, R55 ;  /* 0x0000001036517819 */ /* 0x000fe20000001237 */
[----:B------:R-:W-:Y:S01]  /*0820*/  FADD.FTZ R107, -R112, R107 ;  /* 0x0000006b706b7221 */ /* 0x000fe20000010100 */
[----:B------:R-:W-:Y:S01]  /*0830*/  SHF.R.U32.HI R110, RZ, 0x10, R89 ;  /* 0x00000010ff6e7819 */ /* 0x000fe20000011659 */
[----:B------:R-:W-:Y:S01]  /*0840*/  HADD2.F32 R111, -RZ, R111.H0_H0 ;  /* 0x2000006fff6f7230 */ /* 0x000fe20000004100 */
[----:B------:R-:W-:-:S02]  /*0850*/  MOV R80, R55 ;  /* 0x0000003700507202 */ /* 0x000fc40000000f00 */
[----:B------:R-:W-:Y:S01]  /*0860*/  SHF.R.U32.HI R54, RZ, 0x10, R55 ;  /* 0x00000010ff367819 */ /* 0x000fe20000011637 */
[----:B------:R-:W-:Y:S01]  /*0870*/  HADD2.F32 R113, -RZ, R49.H0_H0 ;  /* 0x20000031ff717230 */ /* 0x000fe20000004100 */
[--C-:B------:R-:W-:Y:S02]  /*0880*/  SHF.R.U64 R55, R50, 0x10, R51.reuse ;  /* 0x0000001032377819 */ /* 0x100fe40000001233 */
[----:B------:R-:W-:Y:S01]  /*0890*/  SHF.R.U32.HI R89, RZ, 0x10, R51 ;  /* 0x00000010ff597819 */ /* 0x000fe20000011633 */
[----:B------:R-:W-:Y:S01]  /*08a0*/  HADD2.F32 R51, -RZ, R51.H0_H0 ;  /* 0x20000033ff337230 */ /* 0x000fe20000004100 */
[----:B------:R-:W-:Y:S01]  /*08b0*/  SHF.R.U32.HI R121, RZ, 0x10, R49 ;  /* 0x00000010ff797819 */ /* 0x000fe20000011631 */
[----:B------:R-:W-:Y:S01]  /*08c0*/  HADD2.F32 R49, -RZ, R52.H0_H0 ;  /* 0x20000034ff317230 */ /* 0x000fe20000004100 */
[----:B------:R-:W-:Y:S01]  /*08d0*/  FMUL.FTZ R119, R70, R119 ;  /* 0x0000007746777220 */ /* 0x000fe20000410000 */
[----:B------:R-:W-:Y:S01]  /*08e0*/  SHF.R.U32.HI R48, RZ, 0x10, R53 ;  /* 0x00000010ff307819 */ /* 0x000fe20000011635 */
[----:B------:R-:W-:Y:S01]  /*08f0*/  HADD2.F32 R50, -RZ, R85.H0_H0 ;  /* 0x20000055ff327230 */ /* 0x000fe20000004100 */
[----:B------:R-:W-:Y:S01]  /*0900*/  FADD.FTZ R115, -R112, R115 ;  /* 0x0000007370737221 */ /* 0x000fe20000010100 */
[----:B------:R-:W-:Y:S01]  /*0910*/  HADD2.F32 R108, -RZ, R108.H0_H0 ;  /* 0x2000006cff6c7230 */ /* 0x000fe20000004100 */
[----:B------:R-:W-:Y:S01]  /*0920*/  FMUL.FTZ R85, R70, R107 ;  /* 0x0000006b46557220 */ /* 0x000fe20000410000 */
[----:B------:R-:W-:Y:S01]  /*0930*/  SHF.R.U64 R103, R52, 0x10, R53 ;  /* 0x0000001034677819 */ /* 0x000fe20000001235 */
[----:B-1----:R-:W-:Y:S01]  /*0940*/  HADD2.F32 R105, -RZ, R53.H0_H0 ;  /* 0x20000035ff697230 */ /* 0x002fe20000004100 */
[----:B------:R-:W-:-:S02]  /*0950*/  FMUL.FTZ R117, R44, R111 ;  /* 0x0000006f2c757220 */ /* 0x000fc40000410000 */
[C---:B------:R-:W-:Y:S02]  /*0960*/  FADD.FTZ R53, -R112.reuse, R51 ;  /* 0x0000003370357221 */ /* 0x040fe40000010100 */
[----:B------:R-:W-:Y:S02]  /*0970*/  FADD.FTZ R68, R111, R68 ;  /* 0x000000446f447221 */ /* 0x000fe40000010000 */
[----:B------:R-:W-:Y:S01]  /*0980*/  FFMA.FTZ R92, R119, R111, R92 ;  /* 0x0000006f775c7223 */ /* 0x000fe2000001005c */
[----:B------:R-:W-:Y:S01]  /*0990*/  HADD2.F32 R111, -RZ, R82.H0_H0 ;  /* 0x20000052ff6f7230 */ /* 0x000fe20000004100 */
[C---:B------:R-:W-:Y:S01]  /*09a0*/  FADD.FTZ R51, -R112.reuse, R49 ;  /* 0x0000003170337221 */ /* 0x040fe20000010100 */
[----:B------:R-:W-:Y:S01]  /*09b0*/  HADD2.F32 R121, -RZ, R121.H0_H0 ;  /* 0x20000079ff797230 */ /* 0x000fe20000004100 */
[----:B------:R-:W-:Y:S01]  /*09c0*/  FADD.FTZ R113, -R112, R113 ;  /* 0x0000007170717221 */ /* 0x000fe20000010100 */
[----:B------:R-:W-:Y:S01]  /*09d0*/  HADD2.F32 R49, -RZ, R48.H0_H0 ;  /* 0x20000030ff317230 */ /* 0x000fe20000004100 */
[----:B------:R-:W-:Y:S01]  /*09e0*/  FMUL.FTZ R122, R70, R115 ;  /* 0x00000073467a7220 */ /* 0x000fe20000410000 */
[----:B------:R-:W-:Y:S01]  /*09f0*/  HADD2.F32 R109, -RZ, R109.H0_H0 ;  /* 0x2000006dff6d7230 */ /* 0x000fe20000004100 */
[----:B------:R-:W-:-:S02]  /*0a00*/  FADD.FTZ R60, R50, R60 ;  /* 0x0000003c323c7221 */ /* 0x000fc40000010000 */
[-C--:B------:R-:W-:Y:S02]  /*0a10*/  FFMA.FTZ R61, R85, R50.reuse, R61 ;  /* 0x00000032553d7223 */ /* 0x080fe4000001003d */
[----:B------:R-:W-:Y:S02]  /*0a20*/  FMUL.FTZ R82, R40, R50 ;  /* 0x0000003228527220 */ /* 0x000fe40000410000 */
[----:B------:R-:W-:Y:S02]  /*0a30*/  FMUL.FTZ R115, R45, R108 ;  /* 0x0000006c2d737220 */ /* 0x000fe40000410000 */
[----:B------:R-:W-:Y:S02]  /*0a40*/  FADD.FTZ R48, RZ, R117 ;  /* 0x00000075ff307221 */ /* 0x000fe40000010000 */
[----:B------:R-:W-:Y:S01]  /*0a50*/  FFMA.FTZ R50, R119, R117, RZ ;  /* 0x0000007577327223 */ /* 0x000fe200000100ff */
[----:B------:R-:W-:Y:S01]  /*0a60*/  HADD2.F32 R110, -RZ, R110.H0_H0 ;  /* 0x2000006eff6e7230 */ /* 0x000fe20000004100 */
[----:B------:R-:W-:Y:S01]  /*0a70*/  FMUL.FTZ R118, R70, R113 ;  /* 0x0000007146767220 */ /* 0x000fe20000410000 */
[----:B------:R-:W-:Y:S01]  /*0a80*/  HADD2.F32 R55, -RZ, R55.H0_H0 ;  /* 0x20000037ff377230 */ /* 0x000fe20000004100 */
[----:B------:R-:W-:Y:S01]  /*0a90*/  FADD.FTZ R121, -R112, R121 ;  /* 0x0000007970797221 */ /* 0x000fe20000010100 */
[----:B------:R-:W-:Y:S01]  /*0aa0*/  HADD2.F32 R89, -RZ, R89.H0_H0 ;  /* 0x20000059ff597230 */ /* 0x000fe20000004100 */
[----:B------:R-:W-:Y:S01]  /*0ab0*/  FMUL.FTZ R113, R46, R109 ;  /* 0x0000006d2e717220 */ /* 0x000fe20000410000 */
[----:B------:R-:W-:Y:S01]  /*0ac0*/  HADD2.F32 R103, -RZ, R103.H0_H0 ;  /* 0x20000067ff677230 */ /* 0x000fe20000004100 */
[----:B------:R-:W-:-:S02]  /*0ad0*/  FADD.FTZ R48, R48, R115 ;  /* 0x0000007330307221 */ /* 0x000fc40000010000 */
[----:B------:R-:W-:Y:S02]  /*0ae0*/  FFMA.FTZ R50, R122, R115, R50 ;  /* 0x000000737a327223 */ /* 0x000fe40000010032 */
[----:B------:R-:W-:Y:S02]  /*0af0*/  FADD.FTZ R64, R109, R64 ;  /* 0x000000406d407221 */ /* 0x000fe40000010000 */
[----:B------:R-:W-:Y:S02]  /*0b00*/  FFMA.FTZ R65, R118, R109, R65 ;  /* 0x0000006d76417223 */ /* 0x000fe40000010041 */
[----:B------:R-:W-:Y:S02]  /*0b10*/  FMUL.FTZ R116, R70, R121 ;  /* 0x0000007946747220 */ /* 0x000fe40000410000 */
[----:B------:R-:W-:Y:S02]  /*0b20*/  FMUL.FTZ R109, R47, R110 ;  /* 0x0000006e2f6d7220 */ /* 0x000fe40000410000 */
[----:B------:R-:W-:-:S02]  /*0b30*/  FADD.FTZ R48, R48, R113 ;  /* 0x0000007130307221 */ /* 0x000fc40000010000 */
[----:B------:R-:W-:Y:S01]  /*0b40*/  FFMA.FTZ R50, R118, R113, R50 ;  /* 0x0000007176327223 */ /* 0x000fe20000010032 */
[----:B------:R-:W-:Y:S01]  /*0b50*/  HADD2.F32 R52, -RZ, R88.H0_H0 ;  /* 0x20000058ff347230 */ /* 0x000fe20000004100 */
[C---:B------:R-:W-:Y:S02]  /*0b60*/  FADD.FTZ R105, -R112.reuse, R105 ;  /* 0x0000006970697221 */ /* 0x040fe40000010100 */
[C---:B------:R-:W-:Y:S02]  /*0b70*/  FADD.FTZ R55, -R112.reuse, R55 ;  /* 0x0000003770377221 */ /* 0x040fe40000010100 */
[C---:B------:R-:W-:Y:S02]  /*0b80*/  FADD.FTZ R89, -R112.reuse, R89 ;  /* 0x0000005970597221 */ /* 0x040fe40000010100 */
[C---:B------:R-:W-:Y:S02]  /*0b90*/  FADD.FTZ R103, -R112.reuse, R103 ;  /* 0x0000006770677221 */ /* 0x040fe40000010100 */
[----:B------:R-:W-:-:S02]  /*0ba0*/  FADD.FTZ R49, -R112, R49 ;  /* 0x0000003170317221 */ /* 0x000fc40000010100 */
[----:B------:R-:W-:Y:S02]  /*0bb0*/  FMUL.FTZ R112, R70, R53 ;  /* 0x0000003546707220 */ /* 0x000fe40000410000 */
[----:B------:R-:W-:Y:S02]  /*0bc0*/  FADD.FTZ R53, R48, R109 ;  /* 0x0000006d30357221 */ /* 0x000fe40000010000 */
[----:B------:R-:W-:Y:S02]  /*0bd0*/  FFMA.FTZ R50, R116, R109, R50 ;  /* 0x0000006d74327223 */ /* 0x000fe40000010032 */
[----:B------:R-:W-:Y:S02]  /*0be0*/  FMUL.FTZ R114, R70, R55 ;  /* 0x0000003746727220 */ /* 0x000fe40000410000 */
[----:B------:R-:W-:Y:S02]  /*0bf0*/  FMUL.FTZ R107, R41, R52 ;  /* 0x00000034296b7220 */ /* 0x000fe40000410000 */
[----:B------:R-:W-:-:S02]  /*0c00*/  FADD.FTZ R48, R53, R82 ;  /* 0x0000005235307221 */ /* 0x000fc40000010000 */
[----:B------:R-:W-:Y:S01]  /*0c10*/  FFMA.FTZ R50, R85, R82, R50 ;  /* 0x0000005255327223 */ /* 0x000fe20000010032 */
[----:B------:R-:W-:Y:S01]  /*0c20*/  HADD2.F32 R88, -RZ, R101.H0_H0 ;  /* 0x20000065ff587230 */ /* 0x000fe20000004100 */
[----:B------:R-:W-:Y:S01]  /*0c30*/  FMUL.FTZ R89, R70, R89 ;  /* 0x0000005946597220 */ /* 0x000fe20000410000 */
[----:B------:R-:W-:Y:S01]  /*0c40*/  HADD2.F32 R101, -RZ, R91.H0_H0 ;  /* 0x2000005bff657230 */ /* 0x000fe20000004100 */
[----:B------:R-:W-:Y:S02]  /*0c50*/  FMUL.FTZ R91, R42, R111 ;  /* 0x0000006f2a5b7220 */ /* 0x000fe40000410000 */
[----:B------:R-:W-:Y:S02]  /*0c60*/  FADD.FTZ R48, R48, R107 ;  /* 0x0000006b30307221 */ /* 0x000fe40000010000 */
[----:B------:R-:W-:Y:S02]  /*0c70*/  FFMA.FTZ R50, R114, R107, R50 ;  /* 0x0000006b72327223 */ /* 0x000fe40000010032 */
[----:B------:R-:W-:-:S02]  /*0c80*/  FADD.FTZ R22, R88, R22 ;  /* 0x0000001658167221 */ /* 0x000fc40000010000 */
[-C--:B------:R-:W-:Y:S02]  /*0c90*/  FFMA.FTZ R23, R89, R88.reuse, R23 ;  /* 0x0000005859177223 */ /* 0x080fe40000010017 */
[----:B------:R-:W-:Y:S02]  /*0ca0*/  FMUL.FTZ R104, R70, R51 ;  /* 0x0000003346687220 */ /* 0x000fe40000410000 */
[----:B------:R-:W-:Y:S02]  /*0cb0*/  FMUL.FTZ R88, R43, R88 ;  /* 0x000000582b587220 */ /* 0x000fe40000410000 */
[----:B------:R-:W-:Y:S02]  /*0cc0*/  FADD.FTZ R51, R48, R91 ;  /* 0x0000005b30337221 */ /* 0x000fe40000010000 */
[----:B------:R-:W-:Y:S01]  /*0cd0*/  FFMA.FTZ R50, R112, R91, R50 ;  /* 0x0000005b70327223 */ /* 0x000fe20000010032 */
[----:B------:R-:W-:Y:S01]  /*0ce0*/  HADD2.F32 R81, -RZ, R81.H0_H0 ;  /* 0x20000051ff517230 */ /* 0x000fe20000004100 */
[----:B------:R-:W-:-:S02]  /*0cf0*/  FMUL.FTZ R102, R36, R101 ;  /* 0x0000006524667220 */ /* 0x000fc40000410000 */
[----:B------:R-:W-:Y:S02]  /*0d00*/  FADD.FTZ R51, R51, R88 ;  /* 0x0000005833337221 */ /* 0x000fe40000010000 */
[----:B------:R-:W-:Y:S01]  /*0d10*/  FFMA.FTZ R53, R89, R88, R50 ;  /* 0x0000005859357223 */ /* 0x000fe20000010032 */
[----:B------:R-:W-:Y:S01]  /*0d20*/  HADD2.F32 R80, -RZ, R80.H0_H0 ;  /* 0x20000050ff507230 */ /* 0x000fe20000004100 */
[----:B------:R-:W-:Y:S02]  /*0d30*/  FADD.FTZ R66, R108, R66 ;  /* 0x000000426c427221 */ /* 0x000fe40000010000 */
[----:B------:R-:W-:Y:S02]  /*0d40*/  FFMA.FTZ R67, R122, R108, R67 ;  /* 0x0000006c7a437223 */ /* 0x000fe40000010043 */
[----:B------:R-:W-:Y:S02]  /*0d50*/  FMUL.FTZ R103, R70, R103 ;  /* 0x0000006746677220 */ /* 0x000fe40000410000 */
[----:B------:R-:W-:-:S02]  /*0d60*/  FMUL.FTZ R108, R37, R81 ;  /* 0x00000051256c7220 */ /* 0x000fc40000410000 */
[----:B------:R-:W-:Y:S02]  /*0d70*/  FADD.FTZ R51, R51, R102 ;  /* 0x0000006633337221 */ /* 0x000fe40000010000 */
[----:B------:R-:W-:Y:S01]  /*0d80*/  FFMA.FTZ R48, R104, R102, R53 ;  /* 0x0000006668307223 */ /* 0x000fe20000010035 */
[----:B------:R-:W-:Y:S01]  /*0d90*/  HADD2.F32 R54, -RZ, R54.H0_H0 ;  /* 0x20000036ff367230 */ /* 0x000fe20000004100 */
[----:B------:R-:W-:Y:S02]  /*0da0*/  FMUL.FTZ R105, R70, R105 ;  /* 0x0000006946697220 */ /* 0x000fe40000410000 */
[----:B------:R-:W-:Y:S02]  /*0db0*/  FMUL.FTZ R106, R38, R80 ;  /* 0x00000050266a7220 */ /* 0x000fe40000410000 */
[----:B------:R-:W-:Y:S02]  /*0dc0*/  FADD.FTZ R51, R51, R108 ;  /* 0x0000006c33337221 */ /* 0x000fe40000010000 */
[----:B------:R-:W-:Y:S01]  /*0dd0*/  FFMA.FTZ R48, R103, R108, R48 ;  /* 0x0000006c67307223 */ /* 0x000fe20000010030 */
[----:B------:R-:W-:Y:S01]  /*0de0*/  LOP3.LUT P1, RZ, R86, 0xff, RZ, 0xc0, !PT ;  /* 0x000000ff56ff7812 */ /* 0x000fe2000782c0ff */
        /* <DEDUP_REMOVED lines=23> */
.L_x_3714:
        /* <DEDUP_REMOVED lines=18> */
.L_x_3715:
[----:B------:R-:W-:Y:S01]  /*1080*/  LOP3.LUT P1, RZ, R96, 0x1f, RZ, 0xc0, !PT ;  /* 0x0000001f60ff7812 */ /* 0x000fe2000782c0ff */
[----:B01----:R-:W-:Y:S01]  /*1090*/  FADD.FTZ R80, R81, R80 ;  /* 0x0000005051507221 */ /* 0x003fe20000010000 */
[----:B------:R-:W-:Y:S01]  /*10a0*/  ULDC.U8 UR6, c[0x0][0x1f0] ;  /* 0x00007c0000067ab9 */ /* 0x000fe20000000000 */
[----:B--2---:R-:W-:Y:S01]  /*10b0*/  FADD.FTZ R81, R48, R55 ;  /* 0x0000003730517221 */ /* 0x004fe20000010000 */
[----:B------:R-:W-:Y:S01]  /*10c0*/  ISETP.NE.AND P2, PT, RZ, UR6, PT ;  /* 0x00000006ff007c0c */ /* 0x000fe2000bf45270 */
[----:B------:R-:W-:Y:S08]  /*10d0*/  WARPSYNC 0xffffffff ;  /* 0xffffffff00007948 */ /* 0x000ff00003800000 */
[----:B------:R-:W-:-:S05]  /*10e0*/  @!P1 IADD3 R111, R87, R120, RZ ;  /* 0x00000078576f9210 */ /* 0x000fca0007ffe0ff */
[----:B------:R0:W-:Y:S04]  /*10f0*/  @!P1 STS.64 [R111.X8+0x1800], R80 ;  /* 0x001800506f009388 */ /* 0x0001e80000008a00 */
[----:B------:R-:W-:Y:S01]  /*1100*/  BAR.SYNC.DEFER_BLOCKING 0x0 ;  /* 0x0000000000007b1d */ /* 0x000fe20000010000 */
[----:B------:R-:W-:-:S04]  /*1110*/  ISETP.NE.U32.AND P1, PT, RZ, c[0x0][0x258], PT ;  /* 0x00009600ff007a0c */ /* 0x000fc80003f25070 */
[----:B------:R-:W-:Y:S02]  /*1120*/  ISETP.NE.AND.EX P1, PT, RZ, c[0x0][0x25c], PT, P1 ;  /* 0x00009700ff007a0c */ /* 0x000fe40003f25310 */
[----:B0----5:R-:W-:-:S05]  /*1130*/  @P0 SHF.R.U32.HI R81, RZ, 0x10, R75 ;  /* 0x00000010ff510819 */ /* 0x021fca000001164b */
[----:B------:R-:W-:Y:S01]  /*1140*/  @P0 HADD2.F32 R81, -RZ, R81.H0_H0 ;  /* 0x20000051ff510230 */ /* 0x000fe20000004100 */
[----:B------:R-:W0:Y:S04]  /*1150*/  LDS.128 R48, [R120.X8+0x1800] ;  /* 0x0018000078307984 */ /* 0x000e280000008c00 */
[----:B------:R-:W1:Y:S01]  /*1160*/  LDS.128 R52, [R120.X8+0x1810] ;  /* 0x0018100078347984 */ /* 0x000e620000008c00 */
[----:B0-----:R-:W-:Y:S02]  /*1170*/  FADD.FTZ R121, RZ, R48 ;  /* 0x00000030ff797221 */ /* 0x001fe40000010000 */
[----:B------:R-:W-:Y:S02]  /*1180*/  FADD.FTZ R48, RZ, R49 ;  /* 0x00000031ff307221 */ /* 0x000fe40000010000 */
[----:B------:R-:W-:Y:S01]  /*1190*/  FADD.FTZ R121, R50, R121 ;  /* 0x0000007932797221 */ /* 0x000fe20000010000 */
[----:B------:R-:W-:Y:S01]  /*11a0*/  @P0 MOV R50, R75 ;  /* 0x0000004b00320202 */ /* 0x000fe20000000f00 */
[----:B------:R-:W-:Y:S01]  /*11b0*/  FADD.FTZ R48, R51, R48 ;  /* 0x0000003033307221 */ /* 0x000fe20000010000 */
[----:B------:R-:W-:Y:S01]  /*11c0*/  @P0 SHF.R.U64 R51, R74, 0x10, R75 ;  /* 0x000000104a330819 */ /* 0x000fe2000000124b */
[----:B-1----:R-:W-:-:S02]  /*11d0*/  FADD.FTZ R121, R121, R52 ;  /* 0x0000003479797221 */ /* 0x002fc40000010000 */
[----:B------:R-:W-:Y:S01]  /*11e0*/  FADD.FTZ R48, R48, R53 ;  /* 0x0000003530307221 */ /* 0x000fe20000010000 */
[----:B------:R-:W-:Y:S01]  /*11f0*/  @P0 HADD2.F32 R53, -RZ, R50.H0_H0 ;  /* 0x20000032ff350230 */ /* 0x000fe20000004100 */
[----:B------:R-:W-:Y:S01]  /*1200*/  FADD.FTZ R54, R54, R121 ;  /* 0x0000007936367221 */ /* 0x000fe20000010000 */
[----:B------:R-:W-:Y:S01]  /*1210*/  @P0 HADD2.F32 R51, -RZ, R51.H0_H0 ;  /* 0x20000033ff330230 */ /* 0x000fe20000004100 */
[----:B------:R-:W-:Y:S02]  /*1220*/  FADD.FTZ R48, R55, R48 ;  /* 0x0000003037307221 */ /* 0x000fe40000010000 */
[----:B------:R-:W-:Y:S02]  /*1230*/  FMUL.FTZ R54, R54, c[0x0][0x1e0] ;  /* 0x0000780036367a20 */ /* 0x000fe40000410000 */
[----:B------:R-:W-:-:S03]  /*1240*/  FMUL.FTZ R120, R48, c[0x0][0x1e0] ;  /* 0x0000780030787a20 */ /* 0x000fc60000410000 */
[----:B------:R-:W-:-:S05]  /*1250*/  FSEL R111, R54, RZ, !P2 ;  /* 0x000000ff366f7208 */ /* 0x000fca0005000000 */
[-CC-:B------:R-:W-:Y:S02]  /*1260*/  FFMA.FTZ R122, R122, R120.reuse, R111.reuse ;  /* 0x000000787a7a7223 */ /* 0x180fe4000001006f */
[-CC-:B------:R-:W-:Y:S02]  /*1270*/  FFMA.FTZ R48, R119, R120.reuse, R111.reuse ;  /* 0x0000007877307223 */ /* 0x180fe4000001006f */
[-CC-:B------:R-:W-:Y:S02]  /*1280*/  FFMA.FTZ R118, R118, R120.reuse, R111.reuse ;  /* 0x0000007876767223 */ /* 0x180fe4000001006f */
[----:B------:R-:W-:Y:S02]  /*1290*/  FADD.FTZ R115, R115, -R122 ;  /* 0x8000007a73737221 */ /* 0x000fe40000010000 */
[----:B------:R-:W-:Y:S02]  /*12a0*/  FADD.FTZ R117, R117, -R48 ;  /* 0x8000003075757221 */ /* 0x000fe40000010000 */
[----:B------:R-:W-:-:S02]  /*12b0*/  FFMA.FTZ R116, R116, R120, R111 ;  /* 0x0000007874747223 */ /* 0x000fc4000001006f */
[----:B------:R-:W-:Y:S02]  /*12c0*/  @P0 IMAD.MOV.U32 R48, RZ, RZ, R74 ;  /* 0x000000ffff300224 */ /* 0x000fe400078e004a */
[----:B------:R-:W-:Y:S02]  /*12d0*/  FADD.FTZ R113, R113, -R118 ;  /* 0x8000007671717221 */ /* 0x000fe40000010000 */
[----:B------:R-:W-:Y:S01]  /*12e0*/  FMUL.FTZ R118, R70, R115 ;  /* 0x0000007346767220 */ /* 0x000fe20000410000 */
[----:B------:R-:W-:Y:S01]  /*12f0*/  @P0 HADD2.F32 R49, -RZ, R48.H0_H0 ;  /* 0x20000030ff310230 */ /* 0x000fe20000004100 */
[----:B------:R-:W-:Y:S02]  /*1300*/  FFMA.FTZ R114, R114, R120, R111 ;  /* 0x0000007872727223 */ /* 0x000fe4000001006f */
[----:B------:R-:W-:Y:S02]  /*1310*/  FADD.FTZ R109, R109, -R116 ;  /* 0x800000746d6d7221 */ /* 0x000fe40000010000 */
[----:B------:R-:W-:-:S02]  /*1320*/  FMUL.FTZ R80, R70, R117 ;  /* 0x0000007546507220 */ /* 0x000fc40000410000 */
[----:B------:R-:W-:Y:S02]  /*1330*/  @P0 FADD.FTZ R118, R118, R51 ;  /* 0x0000003376760221 */ /* 0x000fe40000010000 */
[----:B------:R-:W-:Y:S02]  /*1340*/  FADD.FTZ R55, R107, -R114 ;  /* 0x800000726b377221 */ /* 0x000fe40000010000 */
[C---:B------:R-:W-:Y:S02]  /*1350*/  FMUL.FTZ R54, R70.reuse, R113 ;  /* 0x0000007146367220 */ /* 0x040fe40000410000 */
[----:B------:R-:W-:Y:S02]  /*1360*/  FMUL.FTZ R114, R70, R109 ;  /* 0x0000006d46727220 */ /* 0x000fe40000410000 */
[----:B------:R-:W-:Y:S01]  /*1370*/  @P0 FADD.FTZ R80, R80, R49 ;  /* 0x0000003150500221 */ /* 0x000fe20000010000 */
[----:B------:R-:W-:Y:S01]  /*1380*/  @P1 F2FP.PACK_AB R49, RZ, R118 ;  /* 0x00000076ff31123e */ /* 0x000fe200000000ff */
[----:B------:R-:W-:-:S02]  /*1390*/  @P0 FADD.FTZ R54, R54, R53 ;  /* 0x0000003536360221 */ /* 0x000fc40000010000 */
[----:B------:R-:W-:Y:S01]  /*13a0*/  @P0 FADD.FTZ R114, R114, R81 ;  /* 0x0000005172720221 */ /* 0x000fe20000010000 */
[----:B------:R-:W-:Y:S01]  /*13b0*/  @P1 PRMT R98, R49, 0x7610, R98 ;  /* 0x0000761031621816 */ /* 0x000fe20000000062 */
[-C--:B------:R-:W-:Y:S01]  /*13c0*/  FMUL.FTZ R118, R118, R69.reuse ;  /* 0x0000004576767220 */ /* 0x080fe20000410000 */
[----:B------:R-:W-:Y:S01]  /*13d0*/  @P1 F2FP.PACK_AB R50, RZ, R54 ;  /* 0x00000036ff32123e */ /* 0x000fe200000000ff */
[----:B------:R-:W-:Y:S01]  /*13e0*/  FFMA.FTZ R112, R112, R120, R111 ;  /* 0x0000007870707223 */ /* 0x000fe2000001006f */
[----:B------:R-:W-:Y:S01]  /*13f0*/  @P1 F2FP.PACK_AB R49, RZ, R114 ;  /* 0x00000072ff31123e */ /* 0x000fe200000000ff */
[-C--:B------:R-:W-:Y:S01]  /*1400*/  FMUL.FTZ R107, R54, R69.reuse ;  /* 0x00000045366b7220 */ /* 0x080fe20000410000 */
[----:B------:R-:W-:Y:S02]  /*1410*/  @P1 F2FP.PACK_AB R48, RZ, R80 ;  /* 0x00000050ff30123e */ /* 0x000fe400000000ff */
[----:B------:R-:W-:Y:S01]  /*1420*/  @P1 LOP3.LUT R52, R98, 0xffff, RZ, 0xc0, !PT ;  /* 0x0000ffff62341812 */ /* 0x000fe200078ec0ff */
[----:B------:R-:W-:Y:S01]  /*1430*/  FMUL.FTZ R114, R114, R69 ;  /* 0x0000004572727220 */ /* 0x000fe20000410000 */
[----:B------:R-:W-:Y:S01]  /*1440*/  @P1 PRMT R99, R50, 0x7610, R99 ;  /* 0x0000761032631816 */ /* 0x000fe20000000063 */
[----:B------:R-:W-:Y:S01]  /*1450*/  FMUL.FTZ R81, R33, R118 ;  /* 0x0000007621517220 */ /* 0x000fe20000410000 */
[----:B------:R-:W-:Y:S01]  /*1460*/  @P1 PRMT R100, R49, 0x7610, R100 ;  /* 0x0000761031641816 */ /* 0x000fe20000000064 */
[----:B------:R-:W-:Y:S01]  /*1470*/  @P1 IMAD.WIDE.U32 R52, R52, 0x10000, RZ ;  /* 0x0001000034341825 */ /* 0x000fe200078e00ff */
[----:B------:R-:W-:Y:S01]  /*1480*/  @P1 PRMT R97, R48, 0x7610, R97 ;  /* 0x0000761030611816 */ /* 0x000fe20000000061 */
[----:B------:R-:W-:Y:S01]  /*1490*/  F2F.F16.F32 R54, R81 ;  /* 0x0000005100367304 */ /* 0x000fe20000200800 */
[C---:B------:R-:W-:Y:S01]  /*14a0*/  IADD3 R48, P2, R90.reuse, c[0x0][0x170], RZ ;  /* 0x00005c005a307a10 */ /* 0x040fe20007f5e0ff */
[----:B------:R-:W-:Y:S01]  /*14b0*/  FADD.FTZ R91, R91, -R112 ;  /* 0x800000705b5b7221 */ /* 0x000fe20000010000 */
[----:B------:R-:W-:Y:S01]  /*14c0*/  @P1 PRMT R109, R99, 0x5410, R100 ;  /* 0x00005410636d1816 */ /* 0x000fe20000000064 */
[----:B------:R-:W-:Y:S01]  /*14d0*/  FMUL.FTZ R112, R35, R114 ;  /* 0x0000007223707220 */ /* 0x000fe20000410000 */
[----:B------:R-:W-:Y:S01]  /*14e0*/  IADD3.X R49, R83, c[0x0][0x174], RZ, P2, !PT ;  /* 0x00005d0053317a10 */ /* 0x000fe200017fe4ff */
[-C--:B------:R-:W-:Y:S01]  /*14f0*/  FFMA.FTZ R113, R89, R120.reuse, R111 ;  /* 0x0000007859717223 */ /* 0x080fe2000001006f */
[----:B------:R-:W-:Y:S01]  /*1500*/  @P1 IADD3 R50, P2, R90, c[0x0][0x258], RZ ;  /* 0x000096005a321a10 */ /* 0x000fe20007f5e0ff */
[----:B------:R-:W0:Y:S01]  /*1510*/  F2F.F16.F32 R81, R112 ;  /* 0x0000007000517304 */ /* 0x000e220000200800 */
[----:B------:R-:W-:Y:S01]  /*1520*/  @P1 LOP3.LUT R53, R109, R53, RZ, 0xfc, !PT ;  /* 0x000000356d351212 */ /* 0x000fe200078efcff */
[----:B------:R-:W-:Y:S01]  /*1530*/  FMUL.FTZ R109, R34, R107 ;  /* 0x0000006b226d7220 */ /* 0x000fe20000410000 */
[----:B------:R-:W-:Y:S01]  /*1540*/  @P1 IADD3.X R51, R83, c[0x0][0x25c], RZ, P2, !PT ;  /* 0x0000970053331a10 */ /* 0x000fe200017fe4ff */
[----:B------:R-:W-:Y:S01]  /*1550*/  FADD.FTZ R117, R88, -R113 ;  /* 0x8000007158757221 */ /* 0x000fe20000010000 */
[----:B------:R-:W-:Y:S01]  /*1560*/  @P1 LOP3.LUT R52, R52, 0xffff, R97, 0xf8, !PT ;  /* 0x0000ffff34341812 */ /* 0x000fe200078ef861 */
[----:B------:R-:W2:Y:S01]  /*1570*/  LDG.E.64 R48, [R48.64] ;  /* 0x0000000430307981 */ /* 0x000ea2000c1e1b00 */
[----:B------:R-:W-:Y:S01]  /*1580*/  @P0 MOV R88, R77 ;  /* 0x0000004d00580202 */ /* 0x000fe20000000f00 */
[----:B------:R1:W3:Y:S01]  /*1590*/  F2F.F16.F32 R89, R109 ;  /* 0x0000006d00597304 */ /* 0x0002e20000200800 */
[--C-:B------:R-:W-:Y:S01]  /*15a0*/  @P0 SHF.R.U64 R116, R76, 0x10, R77.reuse ;  /* 0x000000104c740819 */ /* 0x100fe2000000124d */
[----:B------:R-:W-:Y:S01]  /*15b0*/  FMUL.FTZ R115, R80, R69 ;  /* 0x0000004550737220 */ /* 0x000fe20000410000 */
[----:B------:R4:W-:Y:S01]  /*15c0*/  @P1 STG.E.64 [R50.64], R52 ;  /* 0x0000003432001986 */ /* 0x0009e2000c101b04 */
[----:B------:R-:W-:Y:S01]  /*15d0*/  FMUL.FTZ R80, R70, R55 ;  /* 0x0000003746507220 */ /* 0x000fe20000410000 */
[----:B------:R-:W-:Y:S01]  /*15e0*/  IADD3 R90, P2, R90, c[0x0][0x248], RZ ;  /* 0x000092005a5a7a10 */ /* 0x000fe20007f5e0ff */
[----:B------:R-:W-:Y:S01]  /*15f0*/  @P0 HADD2.F32 R113, -RZ, R116.H0_H0 ;  /* 0x20000074ff710230 */ /* 0x000fe20000004100 */
[----:B------:R-:W-:Y:S01]  /*1600*/  FMUL.FTZ R122, R70, R91 ;  /* 0x0000005b467a7220 */ /* 0x000fe20000410000 */
[----:B------:R-:W-:Y:S01]  /*1610*/  @P0 SHF.R.U32.HI R116, RZ, 0x10, R77 ;  /* 0x00000010ff740819 */ /* 0x000fe2000001164d */
[----:B------:R-:W-:Y:S01]  /*1620*/  FMUL.FTZ R55, R32, R115 ;  /* 0x0000007320377220 */ /* 0x000fe20000410000 */
[----:B0-----:R-:W-:Y:S01]  /*1630*/  SHF.L.U32 R81, R81, 0x10, RZ ;  /* 0x0000001051517819 */ /* 0x001fe200000006ff */
[----:B------:R-:W-:-:S02]  /*1640*/  FFMA.FTZ R85, R85, R120, R111 ;  /* 0x0000007855557223 */ /* 0x000fc4000001006f */
[----:B------:R-:W-:Y:S01]  /*1650*/  @P0 FADD.FTZ R80, R80, R113 ;  /* 0x0000007150500221 */ /* 0x000fe20000010000 */
[----:B-1----:R-:W-:Y:S01]  /*1660*/  @P0 HADD2.F32 R109, -RZ, R116.H0_H0 ;  /* 0x20000074ff6d0230 */ /* 0x002fe20000004100 */
[----:B------:R-:W-:Y:S01]  /*1670*/  FADD.FTZ R85, R82, -R85 ;  /* 0x8000005552557221 */ /* 0x000fe20000010000 */
[----:B----4-:R-:W-:Y:S01]  /*1680*/  @P0 HADD2.F32 R51, -RZ, R88.H0_H0 ;  /* 0x20000058ff330230 */ /* 0x010fe20000004100 */
[----:B------:R0:W1:Y:S01]  /*1690*/  F2F.F16.F32 R53, R55 ;  /* 0x0000003700357304 */ /* 0x0000620000200800 */
[----:B------:R-:W-:Y:S01]  /*16a0*/  FMUL.FTZ R116, R80, R69 ;  /* 0x0000004550747220 */ /* 0x000fe20000410000 */
[----:B------:R-:W-:Y:S01]  /*16b0*/  @P1 F2FP.PACK_AB R80, RZ, R80 ;  /* 0x00000050ff50123e */ /* 0x000fe200000000ff */
[----:B------:R-:W-:Y:S02]  /*16c0*/  FMUL.FTZ R52, R70, R117 ;  /* 0x0000007546347220 */ /* 0x000fe40000410000 */
[----:B------:R-:W-:Y:S01]  /*16d0*/  @P0 FADD.FTZ R122, R122, R51 ;  /* 0x000000337a7a0221 */ /* 0x000fe20000010000 */
[----:B------:R-:W-:Y:S01]  /*16e0*/  @P1 PRMT R98, R80, 0x7610, R98 ;  /* 0x0000761050621816 */ /* 0x000fe20000000062 */
[----:B------:R-:W-:Y:S01]  /*16f0*/  IMAD.WIDE.U32 R50, R54, 0x10000, RZ ;  /* 0x0001000036327825 */ /* 0x000fe200078e00ff */
[----:B0-----:R-:W-:-:S03]  /*1700*/  @P0 MOV R55, R76 ;  /* 0x0000004c00370202 */ /* 0x001fc60000000f00 */
[----:B------:R-:W-:Y:S01]  /*1710*/  FMUL.FTZ R82, R70, R85 ;  /* 0x0000005546527220 */ /* 0x000fe20000410000 */
[----:B---3--:R-:W-:Y:S01]  /*1720*/  LOP3.LUT R89, R51, R81, R89, 0xfe, !PT ;  /* 0x0000005133597212 */ /* 0x008fe200078efe59 */
[----:B------:R-:W-:Y:S01]  /*1730*/  FMUL.FTZ R91, R29, R116 ;  /* 0x000000741d5b7220 */ /* 0x000fe20000410000 */
[----:B------:R-:W-:Y:S01]  /*1740*/  @P0 HADD2.F32 R51, -RZ, R55.H0_H0 ;  /* 0x20000037ff330230 */ /* 0x000fe20000004100 */
[----:B------:R-:W-:Y:S01]  /*1750*/  @P0 FADD.FTZ R52, R52, R109 ;  /* 0x0000006d34340221 */ /* 0x000fe20000010000 */
[----:B-1----:R-:W-:Y:S01]  /*1760*/  LOP3.LUT R88, R50, R53, RZ, 0xfc, !PT ;  /* 0x0000003532587212 */ /* 0x002fe200078efcff */
[----:B------:R0:W1:Y:S01]  /*1770*/  F2F.F16.F32 R54, R91 ;  /* 0x0000005b00367304 */ /* 0x0000620000200800 */
[-C--:B------:R-:W-:Y:S01]  /*1780*/  FMUL.FTZ R113, R122, R69.reuse ;  /* 0x000000457a717220 */ /* 0x080fe20000410000 */
[----:B------:R-:W-:Y:S01]  /*1790*/  @P1 F2FP.PACK_AB R122, RZ, R122 ;  /* 0x0000007aff7a123e */ /* 0x000fe200000000ff */
[----:B------:R-:W-:Y:S01]  /*17a0*/  @P0 FADD.FTZ R82, R82, R51 ;  /* 0x0000003352520221 */ /* 0x000fe20000010000 */
[----:B------:R-:W-:Y:S01]  /*17b0*/  @P1 LOP3.LUT R80, R98, 0xffff, RZ, 0xc0, !PT ;  /* 0x0000ffff62501812 */ /* 0x000fe200078ec0ff */
[-C--:B------:R-:W-:Y:S01]  /*17c0*/  FMUL.FTZ R112, R52, R69.reuse ;  /* 0x0000004534707220 */ /* 0x080fe20000410000 */
[----:B------:R-:W-:Y:S01]  /*17d0*/  @P1 PRMT R99, R122, 0x7610, R99 ;  /* 0x000076107a631816 */ /* 0x000fe20000000063 */
[----:B------:R-:W-:-:S02]  /*17e0*/  FMUL.FTZ R109, R82, R69 ;  /* 0x00000045526d7220 */ /* 0x000fc40000410000 */
[----:B------:R-:W-:Y:S01]  /*17f0*/  FMUL.FTZ R81, R31, R112 ;  /* 0x000000701f517220 */ /* 0x000fe20000410000 */
[----:B0-----:R-:W-:Y:S01]  /*1800*/  IADD3.X R91, R83, c[0x0][0x24c], RZ, P2, !PT ;  /* 0x00009300535b7a10 */ /* 0x001fe200017fe4ff */
[----:B------:R-:W-:Y:S02]  /*1810*/  FMUL.FTZ R53, R28, R109 ;  /* 0x0000006d1c357220 */ /* 0x000fe40000410000 */
[----:B------:R-:W-:Y:S02]  /*1820*/  FMUL.FTZ R55, R30, R113 ;  /* 0x000000711e377220 */ /* 0x000fe40000410000 */
[----:B------:R-:W0:Y:S01]  /*1830*/  F2F.F16.F32 R81, R81 ;  /* 0x0000005100517304 */ /* 0x000e220000200800 */
[----:B-1----:R-:W-:Y:S01]  /*1840*/  IMAD.WIDE.U32 R50, R54, 0x10000, RZ ;  /* 0x0001000036327825 */ /* 0x002fe200078e00ff */
[----:B------:R-:W-:Y:S01]  /*1850*/  @P1 F2FP.PACK_AB R54, RZ, R52 ;  /* 0x00000034ff36123e */ /* 0x000fe200000000ff */
[----:B------:R1:W-:Y:S01]  /*1860*/  STG.E.64 [R90.64], R88 ;  /* 0x000000585a007986 */ /* 0x0003e2000c101b04 */
[----:B------:R-:W-:-:S02]  /*1870*/  @P1 F2FP.PACK_AB R52, RZ, R82 ;  /* 0x00000052ff34123e */ /* 0x000fc400000000ff */
[----:B------:R-:W-:Y:S02]  /*1880*/  IADD3 R82, P3, R84, c[0x0][0x170], RZ ;  /* 0x00005c0054527a10 */ /* 0x000fe40007f7e0ff */
[----:B------:R-:W3:Y:S01]  /*1890*/  F2F.F16.F32 R53, R53 ;  /* 0x0000003500357304 */ /* 0x000ee20000200800 */
[----:B------:R-:W-:Y:S02]  /*18a0*/  @P1 PRMT R100, R54, 0x7610, R100 ;  /* 0x0000761036641816 */ /* 0x000fe40000000064 */
[----:B------:R-:W-:Y:S02]  /*18b0*/  IADD3.X R83, R73, c[0x0][0x174], RZ, P3, !PT ;  /* 0x00005d0049537a10 */ /* 0x000fe40001ffe4ff */
[----:B------:R-:W-:Y:S02]  /*18c0*/  @P1 PRMT R97, R52, 0x7610, R97 ;  /* 0x0000761034611816 */ /* 0x000fe40000000061 */
[----:B------:R-:W-:Y:S01]  /*18d0*/  IADD3 R52, P3, R84, c[0x0][0x248], RZ ;  /* 0x0000920054347a10 */ /* 0x000fe20007f7e0ff */
[----:B------:R-:W4:Y:S01]  /*18e0*/  F2F.F16.F32 R55, R55 ;  /* 0x0000003700377304 */ /* 0x000f220000200800 */
[----:B0-----:R-:W-:Y:S01]  /*18f0*/  IMAD.U32 R85, R81, 0x10000, RZ ;  /* 0x0001000051557824 */ /* 0x001fe200078e00ff */
[----:B------:R-:W2:Y:S01]  /*1900*/  LDG.E.64 R82, [R82.64] ;  /* 0x0000000452527981 */ /* 0x000ea2000c1e1b00 */
[----:B------:R-:W-:Y:S01]  /*1910*/  @P1 IMAD.WIDE.U32 R80, R80, 0x10000, RZ ;  /* 0x0001000050501825 */ /* 0x000fe200078e00ff */
[----:B------:R-:W-:-:S02]  /*1920*/  @P1 IADD3 R54, P2, R84, c[0x0][0x258], RZ ;  /* 0x0000960054361a10 */ /* 0x000fc40007f5e0ff */
[----:B------:R-:W-:Y:S02]  /*1930*/  IADD3 R84, P4, R72, c[0x0][0x170], RZ ;  /* 0x00005c0048547a10 */ /* 0x000fe40007f9e0ff */
[----:B---3--:R-:W-:Y:S02]  /*1940*/  LOP3.LUT R50, R50, R53, RZ, 0xfc, !PT ;  /* 0x0000003532327212 */ /* 0x008fe400078efcff */
[----:B------:R-:W-:Y:S02]  /*1950*/  @P1 PRMT R53, R99, 0x5410, R100 ;  /* 0x0000541063351816 */ /* 0x000fe40000000064 */
[----:B------:R-:W-:Y:S02]  /*1960*/  @P1 LOP3.LUT R80, R80, 0xffff, R97, 0xf8, !PT ;  /* 0x0000ffff50501812 */ /* 0x000fe400078ef861 */
[----:B------:R-:W-:Y:S02]  /*1970*/  @P1 LOP3.LUT R81, R53, R81, RZ, 0xfc, !PT ;  /* 0x0000005135511212 */ /* 0x000fe400078efcff */
[----:B----4-:R-:W-:-:S02]  /*1980*/  LOP3.LUT R51, R51, R85, R55, 0xfe, !PT ;  /* 0x0000005533337212 */ /* 0x010fc400078efe37 */
[C---:B------:R-:W-:Y:S02]  /*1990*/  @P1 IADD3.X R55, R73.reuse, c[0x0][0x25c], RZ, P2, !PT ;  /* 0x0000970049371a10 */ /* 0x040fe400017fe4ff */
[----:B------:R-:W-:Y:S02]  /*19a0*/  IADD3.X R53, R73, c[0x0][0x24c], RZ, P3, !PT ;  /* 0x0000930049357a10 */ /* 0x000fe40001ffe4ff */
[----:B------:R-:W-:Y:S01]  /*19b0*/  IADD3.X R85, R71, c[0x0][0x174], RZ, P4, !PT ;  /* 0x00005d0047557a10 */ /* 0x000fe200027fe4ff */
[----:B------:R0:W-:Y:S04]  /*19c0*/  @P1 STG.E.64 [R54.64], R80 ;  /* 0x0000005036001986 */ /* 0x0001e8000c101b04 */
[----:B------:R3:W-:Y:S04]  /*19d0*/  STG.E.64 [R52.64], R50 ;  /* 0x0000003234007986 */ /* 0x0007e8000c101b04 */
[----:B------:R-:W4:Y:S01]  /*19e0*/  LDG.E.64 R84, [R84.64] ;  /* 0x0000000454547981 */ /* 0x000f22000c1e1b00 */
[-CC-:B------:R-:W-:Y:S01]  /*19f0*/  FFMA.FTZ R105, R105, R120.reuse, R111.reuse ;  /* 0x0000007869697223 */ /* 0x180fe2000001006f */
[----:B-1----:R-:W-:Y:S01]  /*1a00*/  @P0 MOV R88, R79 ;  /* 0x0000004f00580202 */ /* 0x002fe20000000f00 */
[----:B------:R-:W-:-:S02]  /*1a10*/  FFMA.FTZ R110, R110, R120, R111 ;  /* 0x000000786e6e7223 */ /* 0x000fc4000001006f */
[-C--:B------:R-:W-:Y:S01]  /*1a20*/  FFMA.FTZ R103, R103, R120.reuse, R111 ;  /* 0x0000007867677223 */ /* 0x080fe2000001006f */
[----:B0-----:R-:W-:Y:S01]  /*1a30*/  @P0 SHF.R.U32.HI R55, RZ, 0x10, R79 ;  /* 0x00000010ff370819 */ /* 0x001fe2000001164f */
[----:B------:R-:W-:Y:S01]  /*1a40*/  FADD.FTZ R105, R106, -R105 ;  /* 0x800000696a697221 */ /* 0x000fe20000010000 */
[----:B------:R-:W-:Y:S01]  /*1a50*/  @P0 SHF.R.U64 R89, R78, 0x10, R79 ;  /* 0x000000104e590819 */ /* 0x000fe2000000124f */
[----:B------:R-:W-:Y:S01]  /*1a60*/  FADD.FTZ R101, R101, -R110 ;  /* 0x8000006e65657221 */ /* 0x000fe20000010000 */
[----:B---3--:R-:W-:Y:S01]  /*1a70*/  @P0 HADD2.F32 R53, -RZ, R88.H0_H0 ;  /* 0x20000058ff350230 */ /* 0x008fe20000004100 */
[----:B------:R-:W-:Y:S01]  /*1a80*/  FADD.FTZ R103, R108, -R103 ;  /* 0x800000676c677221 */ /* 0x000fe20000010000 */
[----:B------:R-:W-:Y:S01]  /*1a90*/  @P0 HADD2.F32 R55, -RZ, R55.H0_H0 ;  /* 0x20000037ff370230 */ /* 0x000fe20000004100 */
[----:B------:R-:W-:Y:S01]  /*1aa0*/  FMUL.FTZ R54, R70, R105 ;  /* 0x0000006946367220 */ /* 0x000fe20000410000 */
[----:B------:R-:W-:Y:S01]  /*1ab0*/  @P0 HADD2.F32 R51, -RZ, R89.H0_H0 ;  /* 0x20000059ff330230 */ /* 0x000fe20000004100 */
[----:B------:R-:W-:-:S02]  /*1ac0*/  FFMA.FTZ R73, R104, R120, R111 ;  /* 0x0000007868497223 */ /* 0x000fc4000001006f */
[C---:B------:R-:W-:Y:S01]  /*1ad0*/  FMUL.FTZ R80, R70.reuse, R101 ;  /* 0x0000006546507220 */ /* 0x040fe20000410000 */
[----:B------:R-:W-:Y:S01]  /*1ae0*/  @P0 MOV R50, R78 ;  /* 0x0000004e00320202 */ /* 0x000fe20000000f00 */
[----:B------:R-:W-:Y:S02]  /*1af0*/  FMUL.FTZ R52, R70, R103 ;  /* 0x0000006746347220 */ /* 0x000fe40000410000 */
[----:B------:R-:W-:Y:S02]  /*1b00*/  @P0 FADD.FTZ R54, R54, R53 ;  /* 0x0000003536360221 */ /* 0x000fe40000010000 */
[----:B------:R-:W-:Y:S02]  /*1b10*/  FADD.FTZ R73, R102, -R73 ;  /* 0x8000004966497221 */ /* 0x000fe40000010000 */
[----:B------:R-:W-:Y:S01]  /*1b20*/  @P0 FADD.FTZ R80, R80, R55 ;  /* 0x0000003750500221 */ /* 0x000fe20000010000 */
[----:B------:R-:W-:Y:S01]  /*1b30*/  @P1 F2FP.PACK_AB R53, RZ, R54 ;  /* 0x00000036ff35123e */ /* 0x000fe200000000ff */
[----:B------:R-:W-:Y:S01]  /*1b40*/  @P0 FADD.FTZ R52, R52, R51 ;  /* 0x0000003334340221 */ /* 0x000fe20000010000 */
[----:B------:R-:W-:Y:S01]  /*1b50*/  @P0 HADD2.F32 R51, -RZ, R50.H0_H0 ;  /* 0x20000032ff330230 */ /* 0x000fe20000004100 */
[----:B------:R-:W-:Y:S01]  /*1b60*/  FMUL.FTZ R70, R70, R73 ;  /* 0x0000004946467220 */ /* 0x000fe20000410000 */
[----:B------:R-:W-:-:S02]  /*1b70*/  @P1 F2FP.PACK_AB R55, RZ, R80 ;  /* 0x00000050ff37123e */ /* 0x000fc400000000ff */
[----:B------:R-:W-:Y:S01]  /*1b80*/  @P1 PRMT R99, R53, 0x7610, R99 ;  /* 0x0000761035631816 */ /* 0x000fe20000000063 */
[----:B------:R-:W-:Y:S01]  /*1b90*/  @P0 FADD.FTZ R70, R70, R51 ;  /* 0x0000003346460221 */ /* 0x000fe20000010000 */
[----:B------:R-:W-:Y:S01]  /*1ba0*/  @P1 PRMT R100, R55, 0x7610, R100 ;  /* 0x0000761037641816 */ /* 0x000fe20000000064 */
[----:B------:R-:W-:Y:S01]  /*1bb0*/  FMUL.FTZ R51, R54, R69 ;  /* 0x0000004536337220 */ /* 0x000fe20000410000 */
[----:B------:R-:W-:-:S04]  /*1bc0*/  @P1 F2FP.PACK_AB R50, RZ, R52 ;  /* 0x00000034ff32123e */ /* 0x000fc800000000ff */
[----:B------:R-:W-:Y:S01]  /*1bd0*/  @P1 PRMT R98, R50, 0x7610, R98 ;  /* 0x0000761032621816 */ /* 0x000fe20000000062 */
[-C--:B------:R-:W-:Y:S02]  /*1be0*/  FMUL.FTZ R50, R52, R69.reuse ;  /* 0x0000004534327220 */ /* 0x080fe40000410000 */
[-C--:B------:R-:W-:Y:S02]  /*1bf0*/  FMUL.FTZ R52, R80, R69.reuse ;  /* 0x0000004550347220 */ /* 0x080fe40000410000 */
[----:B------:R-:W-:Y:S02]  /*1c00*/  FMUL.FTZ R73, R25, R50 ;  /* 0x0000003219497220 */ /* 0x000fe40000410000 */
[----:B------:R-:W-:Y:S01]  /*1c10*/  FMUL.FTZ R69, R70, R69 ;  /* 0x0000004546457220 */ /* 0x000fe20000410000 */
[----:B------:R-:W-:Y:S01]  /*1c20*/  @P1 F2FP.PACK_AB R70, RZ, R70 ;  /* 0x00000046ff46123e */ /* 0x000fe200000000ff */
[----:B------:R0:W1:Y:S03]  /*1c30*/  F2F.F16.F32 R81, R73 ;  /* 0x0000004900517304 */ /* 0x0000660000200800 */
[----:B------:R-:W-:Y:S01]  /*1c40*/  @P1 PRMT R97, R70, 0x7610, R97 ;  /* 0x0000761046611816 */ /* 0x000fe20000000061 */
[----:B------:R-:W-:-:S02]  /*1c50*/  FMUL.FTZ R70, R24, R69 ;  /* 0x0000004518467220 */ /* 0x000fc40000410000 */
[----:B0-----:R-:W-:-:S06]  /*1c60*/  FMUL.FTZ R73, R27, R52 ;  /* 0x000000341b497220 */ /* 0x001fcc0000410000 */
[----:B------:R-:W0:Y:S01]  /*1c70*/  F2F.F16.F32 R73, R73 ;  /* 0x0000004900497304 */ /* 0x000e220000200800 */
[----:B--2---:R-:W-:Y:S02]  /*1c80*/  MOV R53, R48 ;  /* 0x0000003000357202 */ /* 0x004fe40000000f00 */
[--C-:B------:R-:W-:Y:S02]  /*1c90*/  SHF.R.U64 R54, R48, 0x10, R49.reuse ;  /* 0x0000001030367819 */ /* 0x100fe40000001231 */
[----:B------:R-:W-:Y:S01]  /*1ca0*/  MOV R55, R49 ;  /* 0x0000003100377202 */ /* 0x000fe20000000f00 */
[----:B------:R-:W-:Y:S01]  /*1cb0*/  HADD2.F32 R48, -RZ, R53.H0_H0 ;  /* 0x20000035ff307230 */ /* 0x000fe20000004100 */
[----:B------:R-:W-:Y:S01]  /*1cc0*/  SHF.R.U32.HI R49, RZ, 0x10, R49 ;  /* 0x00000010ff317819 */ /* 0x000fe20000011631 */
[----:B------:R-:W-:Y:S02]  /*1cd0*/  HADD2.F32 R54, -RZ, R54.H0_H0 ;  /* 0x20000036ff367230 */ /* 0x000fe40000004100 */
[----:B------:R-:W-:Y:S01]  /*1ce0*/  HADD2.F32 R55, -RZ, R55.H0_H0 ;  /* 0x20000037ff377230 */ /* 0x000fe20000004100 */
[----:B------:R-:W-:Y:S01]  /*1cf0*/  FFMA.FTZ R12, R48, R115, R12 ;  /* 0x00000073300c7223 */ /* 0x000fe2000001000c */
[----:B------:R-:W-:Y:S01]  /*1d00*/  HADD2.F32 R48, -RZ, R49.H0_H0 ;  /* 0x20000031ff307230 */ /* 0x000fe20000004100 */
[----:B------:R-:W-:-:S02]  /*1d10*/  FFMA.FTZ R13, R54, R118, R13 ;  /* 0x00000076360d7223 */ /* 0x000fc4000001000d */
[----:B------:R-:W-:Y:S02]  /*1d20*/  FFMA.FTZ R10, R55, R107, R10 ;  /* 0x0000006b370a7223 */ /* 0x000fe4000001000a */
[----:B------:R-:W-:Y:S01]  /*1d30*/  FFMA.FTZ R11, R48, R114, R11 ;  /* 0x00000072300b7223 */ /* 0x000fe2000001000b */
[----:B------:R2:W3:Y:S02]  /*1d40*/  F2F.F16.F32 R53, R70 ;  /* 0x0000004600357304 */ /* 0x0004e40000200800 */
[----:B--2---:R-:W-:Y:S02]  /*1d50*/  FMUL.FTZ R70, R26, R51 ;  /* 0x000000331a467220 */ /* 0x004fe40000410000 */
[----:B------:R-:W-:Y:S01]  /*1d60*/  IMAD.MOV.U32 R49, RZ, RZ, R82 ;  /* 0x000000ffff317224 */ /* 0x000fe200078e0052 */
[----:B------:R-:W-:Y:S02]  /*1d70*/  SHF.R.U64 R55, R82, 0x10, R83 ;  /* 0x0000001052377819 */ /* 0x000fe40000001253 */
[----:B------:R-:W-:-:S02]  /*1d80*/  MOV R54, R83 ;  /* 0x0000005300367202 */ /* 0x000fc40000000f00 */
[----:B------:R-:W-:Y:S02]  /*1d90*/  HADD2.F32 R48, -RZ, R49.H0_H0 ;  /* 0x20000031ff307230 */ /* 0x000fe40000004100 */
[----:B------:R-:W-:Y:S02]  /*1da0*/  HADD2.F32 R49, -RZ, R55.H0_H0 ;  /* 0x20000037ff317230 */ /* 0x000fe40000004100 */
[----:B------:R-:W-:Y:S01]  /*1db0*/  HADD2.F32 R54, -RZ, R54.H0_H0 ;  /* 0x20000036ff367230 */ /* 0x000fe20000004100 */
[----:B------:R-:W-:Y:S02]  /*1dc0*/  SHF.R.U32.HI R82, RZ, 0x10, R83 ;  /* 0x00000010ff527819 */ /* 0x000fe40000011653 */
[----:B------:R-:W-:Y:S02]  /*1dd0*/  FFMA.FTZ R9, R49, R116, R9 ;  /* 0x0000007431097223 */ /* 0x000fe40000010009 */
[----:B------:R-:W-:Y:S01]  /*1de0*/  FFMA.FTZ R6, R54, R113, R6 ;  /* 0x0000007136067223 */ /* 0x000fe20000010006 */
[----:B------:R2:W0:Y:S01]  /*1df0*/  F2F.F16.F32 R83, R70 ;  /* 0x0000004600537304 */ /* 0x0004220000200800 */
[----:B------:R-:W-:Y:S01]  /*1e00*/  FFMA.FTZ R8, R48, R109, R8 ;  /* 0x0000006d30087223 */ /* 0x000fe20000010008 */
[----:B------:R-:W-:Y:S01]  /*1e10*/  HADD2.F32 R48, -RZ, R82.H0_H0 ;  /* 0x20000052ff307230 */ /* 0x000fe20000004100 */
[----:B----4-:R-:W-:-:S02]  /*1e20*/  MOV R49, R84 ;  /* 0x0000005400317202 */ /* 0x010fc40000000f00 */
[--C-:B------:R-:W-:Y:S02]  /*1e30*/  SHF.R.U64 R54, R84, 0x10, R85.reuse ;  /* 0x0000001054367819 */ /* 0x100fe40000001255 */
[----:B------:R-:W-:Y:S02]  /*1e40*/  MOV R55, R85 ;  /* 0x0000005500377202 */ /* 0x000fe40000000f00 */
[----:B------:R-:W-:Y:S01]  /*1e50*/  SHF.R.U32.HI R80, RZ, 0x10, R85 ;  /* 0x00000010ff507819 */ /* 0x000fe20000011655 */
[----:B------:R-:W-:Y:S02]  /*1e60*/  HADD2.F32 R49, -RZ, R49.H0_H0 ;  /* 0x20000031ff317230 */ /* 0x000fe40000004100 */
[----:B------:R-:W-:Y:S02]  /*1e70*/  HADD2.F32 R54, -RZ, R54.H0_H0 ;  /* 0x20000036ff367230 */ /* 0x000fe40000004100 */
[----:B------:R-:W-:Y:S02]  /*1e80*/  HADD2.F32 R55, -RZ, R55.H0_H0 ;  /* 0x20000037ff377230 */ /* 0x000fe40000004100 */
[----:B--2---:R-:W-:Y:S01]  /*1e90*/  HADD2.F32 R70, -RZ, R80.H0_H0 ;  /* 0x20000050ff467230 */ /* 0x004fe20000004100 */
[----:B------:R-:W-:-:S02]  /*1ea0*/  FFMA.FTZ R7, R48, R112, R7 ;  /* 0x0000007030077223 */ /* 0x000fc40000010007 */
[----:B------:R-:W-:Y:S02]  /*1eb0*/  FFMA.FTZ R4, R49, R69, R4 ;  /* 0x0000004531047223 */ /* 0x000fe40000010004 */
[----:B------:R-:W-:Y:S02]  /*1ec0*/  FFMA.FTZ R5, R54, R50, R5 ;  /* 0x0000003236057223 */ /* 0x000fe40000010005 */
[----:B------:R-:W-:Y:S02]  /*1ed0*/  FFMA.FTZ R2, R55, R51, R2 ;  /* 0x0000003337027223 */ /* 0x000fe40000010002 */
[----:B------:R-:W-:Y:S01]  /*1ee0*/  FFMA.FTZ R3, R70, R52, R3 ;  /* 0x0000003446037223 */ /* 0x000fe20000010003 */
[----:B------:R-:W-:Y:S05]  /*1ef0*/  @!P1 BRA `(.L_x_3711) ;  /* 0x0000008000009947 */ /* 0x000fea0003800000 */
[----:B01-3--:R-:W-:Y:S02]  /*1f00*/  LOP3.LUT R48, R98, 0xffff, RZ, 0xc0, !PT ;  /* 0x0000ffff62307812 */ /* 0x00bfe400078ec0ff */
[----:B------:R-:W-:Y:S02]  /*1f10*/  IADD3 R50, P0, R72, c[0x0][0x258], RZ ;  /* 0x0000960048327a10 */ /* 0x000fe40007f1e0ff */
[----:B------:R-:W-:Y:S01]  /*1f20*/  PRMT R55, R99, 0x5410, R100 ;  /* 0x0000541063377816 */ /* 0x000fe20000000064 */
[----:B------:R-:W-:Y:S01]  /*1f30*/  IMAD.WIDE.U32 R48, R48, 0x10000, RZ ;  /* 0x0001000030307825 */ /* 0x000fe200078e00ff */
[----:B------:R-:W-:-:S04]  /*1f40*/  IADD3.X R51, R71, c[0x0][0x25c], RZ, P0, !PT ;  /* 0x0000970047337a10 */ /* 0x000fc800007fe4ff */
[----:B------:R-:W-:Y:S02]  /*1f50*/  LOP3.LUT R49, R55, R49, RZ, 0xfc, !PT ;  /* 0x0000003137317212 */ /* 0x000fe400078efcff */
[----:B------:R-:W-:-:S05]  /*1f60*/  LOP3.LUT R48, R48, 0xffff, R97, 0xf8, !PT ;  /* 0x0000ffff30307812 */ /* 0x000fca00078ef861 */
[----:B------:R0:W-:Y:S02]  /*1f70*/  STG.E.64 [R50.64], R48 ;  /* 0x0000003032007986 */ /* 0x0001e4000c101b04 */
.L_x_3711:
[----:B01-3--:R-:W-:Y:S01]  /*1f80*/  IMAD.WIDE.U32 R48, R81, 0x10000, RZ ;  /* 0x0001000051307825 */ /* 0x00bfe200078e00ff */
[----:B------:R-:W-:Y:S02]  /*1f90*/  SHF.L.U32 R51, R73, 0x10, RZ ;  /* 0x0000001049337819 */ /* 0x000fe400000006ff */
[----:B------:R-:W-:Y:S02]  /*1fa0*/  IADD3 R72, P0, R72, c[0x0][0x248], RZ ;  /* 0x0000920048487a10 */ /* 0x000fe40007f1e0ff */
[----:B------:R-:W-:Y:S02]  /*1fb0*/  LOP3.LUT R49, R49, R51, R83, 0xfe, !PT ;  /* 0x0000003331317212 */ /* 0x000fe400078efe53 */
[----:B------:R-:W-:Y:S02]  /*1fc0*/  LOP3.LUT R48, R48, R53, RZ, 0xfc, !PT ;  /* 0x0000003530307212 */ /* 0x000fe400078efcff */
[----:B------:R-:W-:Y:S02]  /*1fd0*/  IADD3.X R73, R71, c[0x0][0x24c], RZ, P0, !PT ;  /* 0x0000930047497a10 */ /* 0x000fe400007fe4ff */
[----:B------:R-:W-:-:S02]  /*1fe0*/  IADD3 R95, R95, c[0x0][0x160], RZ ;  /* 0x000058005f5f7a10 */ /* 0x000fc40007ffe0ff */
[----:B------:R-:W-:Y:S01]  /*1ff0*/  LOP3.LUT P1, RZ, R86, 0xff, RZ, 0xc0, !PT ;  /* 0x000000ff56ff7812 */ /* 0x000fe2000782c0ff */
[----:B------:R0:W-:Y:S01]  /*2000*/  STG.E.64 [R72.64], R48 ;  /* 0x0000003048007986 */ /* 0x0001e2000c101b04 */
[----:B------:R-:W-:Y:S02]  /*2010*/  ISETP.GE.AND P0, PT, R95, c[0x0][0x164], PT ;  /* 0x000059005f007a0c */ /* 0x000fe40003f06270 */
[----:B------:R-:W-:-:S11]  /*2020*/  SEL R86, RZ, 0x1, P1 ;  /* 0x00000001ff567807 */ /* 0x000fd60000800000 */
[----:B0-----:R-:W-:Y:S01]  /*2030*/  @P0 CALL.REL.NOINC `(.L_x_3712) ;  /* 0x0000001000000944 */ /* 0x001fe20003c00000 */
[----:B------:R-:W-:Y:S05]  /*2040*/  BRA `(.L_x_3713) ;  /* 0xffffe38000007947 */ /* 0x000fea000383ffff */
.L_x_3712:
        /* <DEDUP_REMOVED lines=32> */
.L_x_3708:
[----:B------:R-:W0:Y:S01]  /*2250*/  S2UR UR6, SR_CTAID.X ;  /* 0x00000000000679c3 */ /* 0x000e220000002500 */
[----:B------:R-:W0:Y:S01]  /*2260*/  S2R R2, SR_TID.X ;  /* 0x0000000000027919 */ /* 0x000e220000002100 */
[----:B------:R-:W-:Y:S01]  /*2270*/  HFMA2.MMA R7, -RZ, RZ, 0, 9.5367431640625e-07 ;  /* 0x00000010ff077435 */ /* 0x000fe200000001ff */
        /* <DEDUP_REMOVED lines=16> */
.L_x_3709:
[----:B------:R-:W-:Y:S01]  /*2380*/  HFMA2.MMA R52, -RZ, RZ, 0, 9.5367431640625e-07 ;  /* 0x00000010ff347435 */ /* 0x000fe200000001ff */
[----:B------:R-:W-:Y:S01]  /*2390*/  MOV R53, R81 ;  /* 0x0000005100357202 */ /* 0x000fe20000000f00 */
[----:B------:R-:W-:Y:S01]  /*23a0*/  IMAD.MOV.U32 R51, RZ, RZ, 0x1f ;  /* 0x0000001fff337424 */ /* 0x000fe200078e00ff */
[----:B------:R-:W-:-:S02]  /*23b0*/  MOV R50, 0xffffffff ;  /* 0xffffffff00327802 */ /* 0x000fc40000000f00 */
[----:B------:R-:W-:Y:S02]  /*23c0*/  MOV R48, 0x23e0 ;  /* 0x000023e000307802 */ /* 0x000fe40000000f00 */
[----:B-----5:R-:W-:Y:S05]  /*23d0*/  CALL.REL.NOINC `($__internal_105_$__cuda_sm70_shflsync_down_p) ;  /* 0x0000046000007944 */ /* 0x020fea0003c00000 */
[----:B-1----:R-:W-:Y:S01]  /*23e0*/  MOV R54, R50 ;  /* 0x0000003200367202 */ /* 0x002fe20000000f00 */
[----:B0-----:R-:W-:Y:S05]  /*23f0*/  BRA `(.L_x_3714) ;  /* 0xffffeb6000007947 */ /* 0x001fea000383ffff */
.L_x_3710:
[----:B------:R-:W-:Y:S01]  /*2400*/  HFMA2.MMA R52, -RZ, RZ, 0, 9.5367431640625e-07 ;  /* 0x00000010ff347435 */ /* 0x000fe200000001ff */
[----:B------:R-:W-:Y:S01]  /*2410*/  MOV R53, R55 ;  /* 0x0000003700357202 */ /* 0x000fe20000000f00 */
[----:B------:R-:W-:Y:S01]  /*2420*/  IMAD.MOV.U32 R51, RZ, RZ, 0x1f ;  /* 0x0000001fff337424 */ /* 0x000fe200078e00ff */
[----:B------:R-:W-:Y:S02]  /*2430*/  MOV R50, 0xffffffff ;  /* 0xffffffff00327802 */ /* 0x000fe40000000f00 */
[----:B------:R-:W-:Y:S02]  /*2440*/  MOV R48, 0x2460 ;  /* 0x0000246000307802 */ /* 0x000fe40000000f00 */
[----:B01---5:R-:W-:Y:S05]  /*2450*/  CALL.REL.NOINC `($__internal_105_$__cuda_sm70_shflsync_down_p) ;  /* 0x000003e000007944 */ /* 0x023fea0003c00000 */
[----:B------:R-:W-:Y:S01]  /*2460*/  FADD.FTZ R81, R81, R54 ;  /* 0x0000003651517221 */ /* 0x000fe20000010000 */
[----:B0-----:R-:W-:Y:S01]  /*2470*/  HFMA2.MMA R52, -RZ, RZ, 0, 4.76837158203125e-07 ;  /* 0x00000008ff347435 */ /* 0x001fe200000001ff */
[----:B-1----:R-:W-:Y:S01]  /*2480*/  FADD.FTZ R55, R55, R50 ;  /* 0x0000003237377221 */ /* 0x002fe20000010000 */
[----:B------:R-:W-:Y:S01]  /*2490*/  MOV R51, 0x1f ;  /* 0x0000001f00337802 */ /* 0x000fe20000000f00 */
[----:B------:R-:W-:Y:S01]  /*24a0*/  IMAD.MOV.U32 R53, RZ, RZ, R81 ;  /* 0x000000ffff357224 */ /* 0x000fe200078e0051 */
[----:B------:R-:W-:-:S02]  /*24b0*/  MOV R50, 0xffffffff ;  /* 0xffffffff00327802 */ /* 0x000fc40000000f00 */
[----:B------:R-:W-:Y:S02]  /*24c0*/  MOV R48, 0x24e0 ;  /* 0x000024e000307802 */ /* 0x000fe40000000f00 */
[----:B------:R-:W-:Y:S05]  /*24d0*/  CALL.REL.NOINC `($__internal_105_$__cuda_sm70_shflsync_down_p) ;  /* 0x0000036000007944 */ /* 0x000fea0003c00000 */
[----:B0-----:R-:W-:Y:S01]  /*24e0*/  HFMA2.MMA R52, -RZ, RZ, 0, 4.76837158203125e-07 ;  /* 0x00000008ff347435 */ /* 0x001fe200000001ff */
[----:B-1----:R-:W-:Y:S01]  /*24f0*/  MOV R54, R50 ;  /* 0x0000003200367202 */ /* 0x002fe20000000f00 */
[----:B------:R-:W-:Y:S01]  /*2500*/  IMAD.MOV.U32 R50, RZ, RZ, -0x1 ;  /* 0xffffffffff327424 */ /* 0x000fe200078e00ff */
[----:B------:R-:W-:Y:S02]  /*2510*/  MOV R53, R55 ;  /* 0x0000003700357202 */ /* 0x000fe40000000f00 */
[----:B------:R-:W-:Y:S02]  /*2520*/  MOV R51, 0x1f ;  /* 0x0000001f00337802 */ /* 0x000fe40000000f00 */
[----:B------:R-:W-:Y:S02]  /*2530*/  MOV R48, 0x2550 ;  /* 0x0000255000307802 */ /* 0x000fe40000000f00 */
[----:B------:R-:W-:Y:S05]  /*2540*/  CALL.REL.NOINC `($__internal_105_$__cuda_sm70_shflsync_down_p) ;  /* 0x000002f000007944 */ /* 0x000fea0003c00000 */
[----:B------:R-:W-:Y:S01]  /*2550*/  FADD.FTZ R81, R54, R81 ;  /* 0x0000005136517221 */ /* 0x000fe20000010000 */
[----:B0-----:R-:W-:Y:S01]  /*2560*/  HFMA2.MMA R52, -RZ, RZ, 0, 2.384185791015625e-07 ;  /* 0x00000004ff347435 */ /* 0x001fe200000001ff */
[----:B-1----:R-:W-:Y:S01]  /*2570*/  FADD.FTZ R55, R55, R50 ;  /* 0x0000003237377221 */ /* 0x002fe20000010000 */
[----:B------:R-:W-:-:S02]  /*2580*/  MOV R51, 0x1f ;  /* 0x0000001f00337802 */ /* 0x000fc40000000f00 */
[----:B------:R-:W-:Y:S02]  /*2590*/  MOV R50, 0xffffffff ;  /* 0xffffffff00327802 */ /* 0x000fe40000000f00 */
[----:B------:R-:W-:Y:S02]  /*25a0*/  MOV R53, R81 ;  /* 0x0000005100357202 */ /* 0x000fe40000000f00 */
[----:B------:R-:W-:Y:S02]  /*25b0*/  MOV R48, 0x25d0 ;  /* 0x000025d000307802 */ /* 0x000fe40000000f00 */
[----:B------:R-:W-:Y:S05]  /*25c0*/  CALL.REL.NOINC `($__internal_105_$__cuda_sm70_shflsync_down_p) ;  /* 0x0000027000007944 */ /* 0x000fea0003c00000 */
[----:B0-----:R-:W-:Y:S01]  /*25d0*/  HFMA2.MMA R52, -RZ, RZ, 0, 2.384185791015625e-07 ;  /* 0x00000004ff347435 */ /* 0x001fe200000001ff */
[----:B-1----:R-:W-:Y:S01]  /*25e0*/  MOV R54, R50 ;  /* 0x0000003200367202 */ /* 0x002fe20000000f00 */
[----:B------:R-:W-:Y:S01]  /*25f0*/  IMAD.MOV.U32 R53, RZ, RZ, R55 ;  /* 0x000000ffff357224 */ /* 0x000fe200078e0037 */
[----:B------:R-:W-:Y:S02]  /*2600*/  MOV R51, 0x1f ;  /* 0x0000001f00337802 */ /* 0x000fe40000000f00 */
[----:B------:R-:W-:Y:S02]  /*2610*/  MOV R50, 0xffffffff ;  /* 0xffffffff00327802 */ /* 0x000fe40000000f00 */
[----:B------:R-:W-:-:S02]  /*2620*/  MOV R48, 0x2640 ;  /* 0x0000264000307802 */ /* 0x000fc40000000f00 */
[----:B------:R-:W-:Y:S05]  /*2630*/  CALL.REL.NOINC `($__internal_105_$__cuda_sm70_shflsync_down_p) ;  /* 0x0000020000007944 */ /* 0x000fea0003c00000 */
[----:B------:R-:W-:Y:S01]  /*2640*/  FADD.FTZ R81, R54, R81 ;  /* 0x0000005136517221 */ /* 0x000fe20000010000 */
[----:B0-----:R-:W-:Y:S01]  /*2650*/  HFMA2.MMA R52, -RZ, RZ, 0, 1.1920928955078125e-07 ;  /* 0x00000002ff347435 */ /* 0x001fe200000001ff */
[----:B-1----:R-:W-:Y:S01]  /*2660*/  FADD.FTZ R55, R55, R50 ;  /* 0x0000003237377221 */ /* 0x002fe20000010000 */
[----:B------:R-:W-:Y:S01]  /*2670*/  MOV R51, 0x1f ;  /* 0x0000001f00337802 */ /* 0x000fe20000000f00 */
[----:B------:R-:W-:Y:S01]  /*2680*/  IMAD.MOV.U32 R50, RZ, RZ, -0x1 ;  /* 0xffffffffff327424 */ /* 0x000fe200078e00ff */
[----:B------:R-:W-:-:S02]  /*2690*/  MOV R53, R81 ;  /* 0x0000005100357202 */ /* 0x000fc40000000f00 */
[----:B------:R-:W-:Y:S02]  /*26a0*/  MOV R48, 0x26c0 ;  /* 0x000026c000307802 */ /* 0x000fe40000000f00 */
[----:B------:R-:W-:Y:S05]  /*26b0*/  CALL.REL.NOINC `($__internal_105_$__cuda_sm70_shflsync_down_p) ;  /* 0x0000018000007944 */ /* 0x000fea0003c00000 */
[----:B0-----:R-:W-:Y:S01]  /*26c0*/  HFMA2.MMA R52, -RZ, RZ, 0, 1.1920928955078125e-07 ;  /* 0x00000002ff347435 */ /* 0x001fe200000001ff */
[----:B-1----:R-:W-:Y:S01]  /*26d0*/  MOV R54, R50 ;  /* 0x0000003200367202 */ /* 0x002fe20000000f00 */
[----:B------:R-:W-:Y:S01]  /*26e0*/  IMAD.MOV.U32 R50, RZ, RZ, -0x1 ;  /* 0xffffffffff327424 */ /* 0x000fe200078e00ff */
[----:B------:R-:W-:Y:S02]  /*26f0*/  MOV R53, R55 ;  /* 0x0000003700357202 */ /* 0x000fe40000000f00 */
[----:B------:R-:W-:Y:S02]  /*2700*/  MOV R51, 0x1f ;  /* 0x0000001f00337802 */ /* 0x000fe40000000f00 */
[----:B------:R-:W-:Y:S02]  /*2710*/  MOV R48, 0x2730 ;  /* 0x0000273000307802 */ /* 0x000fe40000000f00 */
[----:B------:R-:W-:Y:S05]  /*2720*/  CALL.REL.NOINC `($__internal_105_$__cuda_sm70_shflsync_down_p) ;  /* 0x0000011000007944 */ /* 0x000fea0003c00000 */
[----:B------:R-:W-:Y:S01]  /*2730*/  FADD.FTZ R80, R54, R81 ;  /* 0x0000005136507221 */ /* 0x000fe20000010000 */
[----:B0-----:R-:W-:Y:S01]  /*2740*/  HFMA2.MMA R52, -RZ, RZ, 0, 5.9604644775390625e-08 ;  /* 0x00000001ff347435 */ /* 0x001fe200000001ff */
[----:B-1----:R-:W-:Y:S01]  /*2750*/  FADD.FTZ R55, R55, R50 ;  /* 0x0000003237377221 */ /* 0x002fe20000010000 */
[----:B------:R-:W-:-:S02]  /*2760*/  MOV R51, 0x1f ;  /* 0x0000001f00337802 */ /* 0x000fc40000000f00 */
[----:B------:R-:W-:Y:S02]  /*2770*/  MOV R50, 0xffffffff ;  /* 0xffffffff00327802 */ /* 0x000fe40000000f00 */
[----:B------:R-:W-:Y:S02]  /*2780*/  MOV R53, R80 ;  /* 0x0000005000357202 */ /* 0x000fe40000000f00 */
[----:B------:R-:W-:Y:S02]  /*2790*/  MOV R48, 0x27b0 ;  /* 0x000027b000307802 */ /* 0x000fe40000000f00 */
[----:B------:R-:W-:Y:S05]  /*27a0*/  CALL.REL.NOINC `($__internal_105_$__cuda_sm70_shflsync_down_p) ;  /* 0x0000009000007944 */ /* 0x000fea0003c00000 */
[----:B0-----:R-:W-:Y:S01]  /*27b0*/  HFMA2.MMA R52, -RZ, RZ, 0, 5.9604644775390625e-08 ;  /* 0x00000001ff347435 */ /* 0x001fe200000001ff */
[----:B-1----:R-:W-:Y:S01]  /*27c0*/  MOV R81, R50 ;  /* 0x0000003200517202 */ /* 0x002fe20000000f00 */
[----:B------:R-:W-:Y:S01]  /*27d0*/  IMAD.MOV.U32 R53, RZ, RZ, R55 ;  /* 0x000000ffff357224 */ /* 0x000fe200078e0037 */
[----:B------:R-:W-:Y:S02]  /*27e0*/  MOV R51, 0x1f ;  /* 0x0000001f00337802 */ /* 0x000fe40000000f00 */
[----:B------:R-:W-:Y:S02]  /*27f0*/  MOV R50, 0xffffffff ;  /* 0xffffffff00327802 */ /* 0x000fe40000000f00 */
[----:B------:R-:W-:-:S02]  /*2800*/  MOV R48, 0x2820 ;  /* 0x0000282000307802 */ /* 0x000fc40000000f00 */
[----:B------:R-:W-:Y:S05]  /*2810*/  CALL.REL.NOINC `($__internal_105_$__cuda_sm70_shflsync_down_p) ;  /* 0x0000002000007944 */ /* 0x000fea0003c00000 */
[----:B-1----:R-:W-:Y:S01]  /*2820*/  MOV R48, R50 ;  /* 0x0000003200307202 */ /* 0x002fe20000000f00 */
[----:B0-----:R-:W-:Y:S05]  /*2830*/  BRA `(.L_x_3715) ;  /* 0xffffe84000007947 */ /* 0x001fea000383ffff */
        .weak           $__internal_105_$__cuda_sm70_shflsync_down_p
        .type           $__internal_105_$__cuda_sm70_shflsync_down_p,@function
        .size           $__internal_105_$__cuda_sm70_shflsync_down_p,(.L_x_6754 - $__internal_105_$__cuda_sm70_shflsync_down_p)
$__internal_105_$__cuda_sm70_shflsync_down_p:
[----:B------:R-:W-:Y:S01]  /*2840*/  HFMA2.MMA R49, -RZ, RZ, 0, 0 ;  /* 0x00000000ff317435 */ /* 0x000fe200000001ff */
[----:B------:R-:W-:Y:S04]  /*2850*/  WARPSYNC R50 ;  /* 0x0000003200007348 */ /* 0x000fe80003800000 */
[----:B------:R0:W1:Y:S01]  /*2860*/  SHFL.DOWN PT, R50, R53, R52, R51 ;  /* 0x0800003435327389 */ /* 0x00006200000e0033 */
[----:B------:R-:W-:Y:S05]  /*2870*/  RET.REL.NODEC R48 `(_ZN10layer_norm13ln_bwd_kernelINS_13Kernel_traitsIf6__halfS2_S2_fjLj1536ELj1ELj1ELj4ELj8ENS_18Kernel_traits_baseILj1536EfS2_S2_S2_fjLj128EEEEELb0ELb1ELb0ELb1EEEvNS_9BwdParamsE) ;  /* 0xffffd78030007950 */ /* 0x000fea0003c3ffff */
.L_x_3716:
        /* <DEDUP_REMOVED lines=16> */
.L_x_6754:


//--------------------- .text._ZN10layer_norm13ln_bwd_kernelINS_13Kernel_traitsIf6__halfS2_S2_fjLj1536ELj1ELj1ELj4ELj8ENS_18Kernel_traits_baseILj1536EfS2_S2_S2_fjLj128EEEEELb0ELb1ELb1ELb0EEEvNS_9BwdParamsE --------------------------
	.section	.text._ZN10layer_norm13ln_bwd_kernelINS_13Kernel_traitsIf6__halfS2_S2_fjLj1536ELj1ELj1ELj4ELj8ENS_18Kernel_traits_baseILj1536EfS2_S2_S2_fjLj128EEEEELb0ELb1ELb1ELb0EEEvNS_9BwdParamsE,"ax",@progbits
	.sectioninfo	@"SHI_REGISTERS=125"
	.align	128
        .global         _ZN10layer_norm13ln_bwd_kernelINS_13Kernel_traitsIf6__halfS2_S2_fjLj1536ELj1ELj1ELj4ELj8ENS_18Kernel_traits_baseILj1536EfS2_S2_S2_fjLj128EEEEELb0ELb1ELb1ELb0EEEvNS_9BwdParamsE
        .type           _ZN10layer_norm13ln_bwd_kernelINS_13Kernel_traitsIf6__halfS2_S2_fjLj1536ELj1ELj1ELj4ELj8ENS_18Kernel_traits_baseILj1536EfS2_S2_S2_fjLj128EEEEELb0ELb1ELb1ELb0EEEvNS_9BwdParamsE,@function
        .size           _ZN10layer_norm13ln_bwd_kernelINS_13Kernel_traitsIf6__halfS2_S2_fjLj1536ELj1ELj1ELj4ELj8ENS_18Kernel_traits_baseILj1536EfS2_S2_S2_fjLj128EEEEELb0ELb1ELb1ELb0EEEvNS_9BwdParamsE,(.L_x_6755 - _ZN10layer_norm13ln_bwd_kernelINS_13Kernel_traitsIf6__halfS2_S2_fjLj1536ELj1ELj1ELj4ELj8ENS_18Kernel_traits_baseILj1536EfS2_S2_S2_fjLj128EEEEELb0ELb1ELb1ELb0EEEvNS_9BwdParamsE)
        .other          _ZN10layer_norm13ln_bwd_kernelINS_13Kernel_traitsIf6__halfS2_S2_fjLj1536ELj1ELj1ELj4ELj8ENS_18Kernel_traits_baseILj1536EfS2_S2_S2_fjLj128EEEEELb0ELb1ELb1ELb0EEEvNS_9BwdParamsE,@"STO_CUDA_ENTRY STV_DEFAULT"
_ZN10layer_norm13ln_bwd_kernelINS_13Kernel_traitsIf6__halfS2_S2_fjLj1536ELj1ELj1ELj4ELj8ENS_18Kernel_traits_baseILj1536EfS2_S2_S2_fjLj128EEEEELb0ELb1ELb1ELb0EEEvNS_9BwdParamsE:
.text._ZN10layer_norm13ln_bwd_kernelINS_13Kernel_traitsIf6__halfS2_S2_fjLj1536ELj1ELj1ELj4ELj8ENS_18Kernel_traits_baseILj1536EfS2_S2_S2_fjLj128EEEEELb0ELb1ELb1ELb0EEEvNS_9BwdParamsE:
        /* <DEDUP_REMOVED lines=14> */
[----:B------:R-:W-:Y:S01]  /*00e0*/  @P4 IMAD.WIDE.U32 R2, R8, R5, c[0x0][0x1b0] ;  /* 0x00006c0008024625 */ /* 0x000fe200078e0005 */
[----:B------:R-:W-:-:S03]  /*00f0*/  @P2 MOV R9, 0x10 ;  /* 0x0000001000092802 */ /* 0x000fc60000000f00 */
        /* <DEDUP_REMOVED lines=36> */
[----:B------:R-:W-:Y:S01]  /*0340*/  HFMA2.MMA R73, -RZ, RZ, 0, 0 ;  /* 0x00000000ff497435 */ /* 0x000fe200000001ff */
[----:B------:R-:W-:-:S06]  /*0350*/  IMAD.MOV.U32 R3, RZ, RZ, 0x1 ;  /* 0x00000001ff037424 */ /* 0x000fcc00078e00ff */
.L_x_3788:
[----:B------:R-:W-:-:S05]  /*0360*/  MOV R105, 0x4 ;  /* 0x0000000400697802 */ /* 0x000fca0000000f00 */
        /* <DEDUP_REMOVED lines=14> */
[----:B-1----:R-:W-:Y:S01]  /*0450*/  IMAD.WIDE.U32 R78, R116, R81, c[0x0][0x218] ;  /* 0x00008600744e7625 */ /* 0x002fe200078e0051 */
[----:B--2---:R-:W-:-:S13]  /*0460*/  ISETP.GT.AND P1, PT, R80, RZ, PT ;  /* 0x000000ff5000720c */ /* 0x004fda0003f24270 */
[----:B------:R-:W-:Y:S05]  /*0470*/  @P1 BRA `(.L_x_3719) ;  /* 0x000001b000001947 */ /* 0x000fea0003800000 */
[----:B---3--:R-:W-:Y:S01]  /*0480*/  BSSY B1, `(.L_x_3720) ;  /* 0x0000008000017945 */ /* 0x008fe20003800000 */
[----:B------:R-:W-:Y:S01]  /*0490*/  MOV R76, R0 ;  /* 0x00000000004c7202 */ /* 0x000fe20000000f00 */
[----:B------:R-:W-:Y:S05]  /*04a0*/  @!P4 BRA `(.L_x_3721) ;  /* 0x000000500000c947 */ /* 0x000fea0003800000 */
[----:B------:R-:W-:-:S04]  /*04b0*/  ISETP.NE.U32.AND P0, PT, RZ, c[0x0][0x218], PT ;  /* 0x00008600ff007a0c */ /* 0x000fc80003f05070 */
[----:B------:R-:W-:-:S13]  /*04c0*/  ISETP.NE.AND.EX P0, PT, RZ, c[0x0][0x21c], PT, P0 ;  /* 0x00008700ff007a0c */ /* 0x000fda0003f05300 */
[----:B------:R-:W-:Y:S05]  /*04d0*/  @!P0 BRA `(.L_x_3722) ;  /* 0x0000001000008947 */ /* 0x000fea0003800000 */
[----:B------:R1:W5:Y:S02]  /*04e0*/  LDG.E.64 R98, [R78.64] ;  /* 0x000000044e627981 */ /* 0x000364000c1e1b00 */
.L_x_3722:
[----:B------:R-:W-:Y:S02]  /*04f0*/  IADD3 R76, R0, 0x80, RZ ;  /* 0x00000080004c7810 */ /* 0x000fe40007ffe0ff */
.L_x_3721:
[----:B------:R-:W-:Y:S05]  /*0500*/  BSYNC B1 ;  /* 0x0000000000017941 */ /* 0x000fea0003800000 */
.L_x_3720:
[----:B------:R-:W-:Y:S01]  /*0510*/  BSSY B1, `(.L_x_3723) ;  /* 0x0000008000017945 */ /* 0x000fe20003800000 */
[----:B------:R-:W-:Y:S05]  /*0520*/  @!P3 BRA `(.L_x_3724) ;  /* 0x000000600000b947 */ /* 0x000fea0003800000 */
[----:B------:R-:W-:-:S04]  /*0530*/  ISETP.NE.U32.AND P0, PT, RZ, c[0x0][0x218], PT ;  /* 0x00008600ff007a0c */ /* 0x000fc80003f05070 */
[----:B------:R-:W-:-:S13]  /*0540*/  ISETP.NE.AND.EX P0, PT, RZ, c[0x0][0x21c], PT, P0 ;  /* 0x00008700ff007a0c */ /* 0x000fda0003f05300 */
[----:B------:R-:W-:Y:S05]  /*0550*/  @!P0 BRA `(.L_x_3725) ;  /* 0x0000002000008947 */ /* 0x000fea0003800000 */
[----:B------:R-:W-:-:S06]  /*0560*/  IMAD.WIDE.U32 R96, R76, R81, c[0x0][0x218] ;  /* 0x000086004c607625 */ /* 0x000fcc00078e0051 */
[----:B------:R-:W5:Y:S02]  /*0570*/  LDG.E.64 R96, [R96.64] ;  /* 0x0000000460607981 */ /* 0x000f64000c1e1b00 */
.L_x_3725:
[----:B------:R-:W-:Y:S02]  /*0580*/  IADD3 R76, R76, 0x80, RZ ;  /* 0x000000804c4c7810 */ /* 0x000fe40007ffe0ff */
.L_x_3724:
[----:B------:R-:W-:Y:S05]  /*0590*/  BSYNC B1 ;  /* 0x0000000000017941 */ /* 0x000fea0003800000 */
.L_x_3723:
        /* <DEDUP_REMOVED lines=9> */
.L_x_3719:
        /* <DEDUP_REMOVED lines=31> */
[----:B------:R-:W-:Y:S01]  /*0820*/  SHF.R.U32.HI R88, RZ, 0x10, R85 ;  /* 0x00000010ff587819 */ /* 0x000fe20000011655 */
[----:B0-----:R-:W-:Y:S01]  /*0830*/  HADD2.F32 R79, -RZ, R86.H0_H0 ;  /* 0x20000056ff4f7230 */ /* 0x001fe20000004100 */
[----:B------:R-:W-:Y:S01]  /*0840*/  FADD.FTZ R85, -R82, R87 ;  /* 0x0000005752557221 */ /* 0x000fe20000010100 */
[----:B------:R-:W-:Y:S01]  /*0850*/  HADD2.F32 R91, -RZ, R91.H0_H0 ;  /* 0x2000005bff5b7230 */ /* 0x000fe20000004100 */
[----:B------:R-:W-:Y:S01]  /*0860*/  FMUL.FTZ R86, R16, R77 ;  /* 0x0000004d10567220 */ /* 0x000fe20000410000 */
[----:B------:R-:W-:Y:S01]  /*0870*/  HADD2.F32 R80, -RZ, R90.H0_H0 ;  /* 0x2000005aff507230 */ /* 0x000fe20000004100 */
[----:B-----5:R-:W-:Y:S01]  /*0880*/  FMUL.FTZ R85, R2, R85 ;  /* 0x0000005502557220 */ /* 0x020fe20000410000 */
[----:B------:R-:W-:Y:S01]  /*0890*/  HADD2.F32 R83, -RZ, R83.H0_H0 ;  /* 0x20000053ff537230 */ /* 0x000fe20000004100 */
[C---:B------:R-:W-:Y:S01]  /*08a0*/  FADD.FTZ R79, -R82.reuse, R79 ;  /* 0x0000004f524f7221 */ /* 0x040fe20000010100 */
[----:B------:R-:W-:Y:S01]  /*08b0*/  HADD2.F32 R76, -RZ, R88.H0_H0 ;  /* 0x20000058ff4c7230 */ /* 0x000fe20000004100 */
[----:B------:R-:W-:-:S02]  /*08c0*/  FADD.FTZ R87, -R82, R89 ;  /* 0x0000005952577221 */ /* 0x000fc40000010100 */
[----:B------:R-:W-:Y:S02]  /*08d0*/  FADD.FTZ R60, R60, R77 ;  /* 0x0000004d3c3c7221 */ /* 0x000fe40000010000 */
[----:B------:R-:W-:Y:S02]  /*08e0*/  FFMA.FTZ R72, R85, R77, R72 ;  /* 0x0000004d55487223 */ /* 0x000fe40000010048 */
[----:B------:R-:W-:Y:S02]  /*08f0*/  FADD.FTZ R91, -R82, R91 ;  /* 0x0000005b525b7221 */ /* 0x000fe40000010100 */
[----:B------:R-:W-:Y:S02]  /*0900*/  FMUL.FTZ R84, R2, R79 ;  /* 0x0000004f02547220 */ /* 0x000fe40000410000 */
[----:B------:R-:W-:Y:S02]  /*0910*/  FMUL.FTZ R89, R17, R80 ;  /* 0x0000005011597220 */ /* 0x000fe40000410000 */
[----:B------:R-:W-:-:S02]  /*0920*/  FADD.FTZ R78, RZ, R86 ;  /* 0x00000056ff4e7221 */ /* 0x000fc40000010000 */
[----:B------:R-:W-:Y:S02]  /*0930*/  FFMA.FTZ R77, R85, R86, RZ ;  /* 0x00000056554d7223 */ /* 0x000fe400000100ff */
        /* <DEDUP_REMOVED lines=16> */
.L_x_3728:
[----:B------:R-:W-:Y:S05]  /*0a40*/  BSYNC B1 ;  /* 0x0000000000017941 */ /* 0x000fea0003800000 */
.L_x_3727:
        /* <DEDUP_REMOVED lines=12> */
[----:B--2---:R-:W-:Y:S01]  /*0b10*/  SHF.R.U64 R105, R76, 0x10, R77 ;  /* 0x000000104c697819 */ /* 0x004fe2000000124d */
[----:B------:R-:W-:Y:S01]  /*0b20*/  HADD2.F32 R103, -RZ, R76.H0_H0 ;  /* 0x2000004cff677230 */ /* 0x000fe20000004100 */
[----:B---3--:R-:W-:-:S03]  /*0b30*/  MOV R101, R78 ;  /* 0x0000004e00657202 */ /* 0x008fc60000000f00 */
[----:B------:R-:W-:Y:S01]  /*0b40*/  HADD2.F32 R105, -RZ, R105.H0_H0 ;  /* 0x20000069ff697230 */ /* 0x000fe20000004100 */
[--C-:B------:R-:W-:Y:S01]  /*0b50*/  SHF.R.U64 R106, R78, 0x10, R79.reuse ;  /* 0x000000104e6a7819 */ /* 0x100fe2000000124f */
[--C-:B------:R-:W-:Y:S01]  /*0b60*/  IMAD.MOV.U32 R100, RZ, RZ, R79.reuse ;  /* 0x000000ffff647224 */ /* 0x100fe200078e004f */
[----:B------:R-:W-:Y:S01]  /*0b70*/  SHF.R.U32.HI R102, RZ, 0x10, R79 ;  /* 0x00000010ff667819 */ /* 0x000fe2000001164f */
[----:B------:R-:W-:Y:S01]  /*0b80*/  HADD2.F32 R107, -RZ, R77.H0_H0 ;  /* 0x2000004dff6b7230 */ /* 0x000fe20000004100 */
[----:B------:R-:W-:Y:S01]  /*0b90*/  SHF.R.U32.HI R79, RZ, 0x10, R77 ;  /* 0x00000010ff4f7819 */ /* 0x000fe2000001164d */
[C---:B0-----:R-:W-:Y:S01]  /*0ba0*/  FADD.FTZ R93, -R82.reuse, R103 ;  /* 0x00000067525d7221 */ /* 0x041fe20000010100 */
[----:B------:R-:W-:Y:S01]  /*0bb0*/  HADD2.F32 R101, -RZ, R101.H0_H0 ;  /* 0x20000065ff657230 */ /* 0x000fe20000004100 */
[----:B------:R-:W-:Y:S01]  /*0bc0*/  FADD.FTZ R105, -R82, R105 ;  /* 0x0000006952697221 */ /* 0x000fe20000010100 */
[----:B------:R-:W-:Y:S01]  /*0bd0*/  HADD2.F32 R78, -RZ, R106.H0_H0 ;  /* 0x2000006aff4e7230 */ /* 0x000fe20000004100 */
[----:B-----5:R-:W-:Y:S01]  /*0be0*/  FMUL.FTZ R93, R2, R93 ;  /* 0x0000005d025d7220 */ /* 0x020fe20000410000 */
[----:B------:R-:W-:Y:S01]  /*0bf0*/  HADD2.F32 R79, -RZ, R79.H0_H0 ;  /* 0x2000004fff4f7230 */ /* 0x000fe20000004100 */
[----:B------:R-:W-:Y:S01]  /*0c00*/  FADD.FTZ R107, -R82, R107 ;  /* 0x0000006b526b7221 */ /* 0x000fe20000010100 */
[----:B------:R-:W-:Y:S01]  /*0c10*/  HADD2.F32 R77, -RZ, R100.H0_H0 ;  /* 0x20000064ff4d7230 */ /* 0x000fe20000004100 */
        /* <DEDUP_REMOVED lines=8> */
[----:B------:R-:W-:Y:S02]  /*0ca0*/  FADD.FTZ R79, -R82, R79 ;  /* 0x0000004f524f7221 */ /* 0x000fe40000010100 */
[----:B------:R-:W-:Y:S02]  /*0cb0*/  FADD.FTZ R78, R83, R100 ;  /* 0x00000064534e7221 */ /* 0x000fe40000010000 */
[----:B------:R-:W-:Y:S01]  /*0cc0*/  FFMA.FTZ R80, R93, R100, R80 ;  /* 0x000000645d507223 */ /* 0x000fe20000010050 */
[----:B------:R-:W-:Y:S01]  /*0cd0*/  HADD2.F32 R76, -RZ, R102.H0_H0 ;  /* 0x20000066ff4c7230 */ /* 0x000fe20000004100 */
        /* <DEDUP_REMOVED lines=13> */
.L_x_3730:
[----:B------:R-:W-:Y:S05]  /*0db0*/  BSYNC B1 ;  /* 0x0000000000017941 */ /* 0x000fea0003800000 */
.L_x_3729:
        /* <DEDUP_REMOVED lines=13> */
[----:B---3--:R-:W-:Y:S01]  /*0e90*/  MOV R81, R104 ;  /* 0x0000006800517202 */ /* 0x008fe20000000f00 */
[----:B------:R-:W-:Y:S01]  /*0ea0*/  HADD2.F32 R77, -RZ, R108.H0_H0 ;  /* 0x2000006cff4d7230 */ /* 0x000fe20000004100 */
[----:B------:R-:W-:Y:S01]  /*0eb0*/  SHF.R.U64 R110, R104, 0x10, R105 ;  /* 0x00000010686e7819 */ /* 0x000fe20000001269 */
[C---:B------:R-:W-:Y:S01]  /*0ec0*/  FADD.FTZ R113, -R82.reuse, R111 ;  /* 0x0000006f52717221 */ /* 0x040fe20000010100 */
[----:B------:R-:W-:Y:S01]  /*0ed0*/  MOV R76, R105 ;  /* 0x00000069004c7202 */ /* 0x000fe20000000f00 */
[----:B------:R-:W-:Y:S01]  /*0ee0*/  HADD2.F32 R81, -RZ, R81.H0_H0 ;  /* 0x20000051ff517230 */ /* 0x000fe20000004100 */
[C---:B------:R-:W-:Y:S01]  /*0ef0*/  FADD.FTZ R77, -R82.reuse, R77 ;  /* 0x0000004d524d7221 */ /* 0x040fe20000010100 */
[----:B0-----:R-:W-:Y:S01]  /*0f00*/  HADD2.F32 R78, -RZ, R110.H0_H0 ;  /* 0x2000006eff4e7230 */ /* 0x001fe20000004100 */
        /* <DEDUP_REMOVED lines=13> */
[----:B------:R-:W-:Y:S02]  /*0fe0*/  FADD.FTZ R115, -R82, R115 ;  /* 0x0000007352737221 */ /* 0x000fe40000010100 */
[----:B------:R-:W-:-:S02]  /*0ff0*/  FMUL.FTZ R113, R2, R113 ;  /* 0x0000007102717220 */ /* 0x000fc40000410000 */
        /* <DEDUP_REMOVED lines=15> */
.L_x_3726:
[----:B------:R-:W-:Y:S05]  /*10f0*/  BSYNC B0 ;  /* 0x0000000000007941 */ /* 0x000fea0003800000 */
.L_x_3718:
[----:B------:R-:W-:Y:S02]  /*1100*/  LOP3.LUT P5, RZ, R3, 0xff, RZ, 0xc0, !PT ;  /* 0x000000ff03ff7812 */ /* 0x000fe400078ac0ff */
[----:B-1----:R-:W-:Y:S02]  /*1110*/  SHF.R.U32.HI R78, RZ, 0x5, R7 ;  /* 0x00000005ff4e7819 */ /* 0x002fe40000011607 */
[----:B------:R-:W-:Y:S02]  /*1120*/  LOP3.LUT P0, RZ, R7, 0x1f, RZ, 0xc0, !PT ;  /* 0x0000001f07ff7812 */ /* 0x000fe4000780c0ff */
[----:B------:R-:W-:-:S07]  /*1130*/  LOP3.LUT R118, R78, 0x7fffffc, RZ, 0xc0, !PT ;  /* 0x07fffffc4e767812 */ /* 0x000fce00078ec0ff */
[----:B------:R-:W-:Y:S01]  /*1140*/  @!P5 IADD3 R118, R118, 0x4, RZ ;  /* 0x000000047676d810 */ /* 0x000fe20007ffe0ff */
[----:B------:R-:W-:Y:S05]  /*1150*/  BRA.DIV ~URZ, `(.L_x_3731) ;  /* 0x00001d427f007947 */ /* 0x000fea000b800000 */
[----:B------:R1:W2:Y:S02]  /*1160*/  SHFL.DOWN PT, R122, R83, 0x10, 0x1f ;  /* 0x0a001f00537a7f89 */ /* 0x0002a400000e0000 */
.L_x_3789:
        /* <DEDUP_REMOVED lines=18> */
.L_x_3790:
[----:B------:R-:W-:Y:S01]  /*1290*/  @!P0 LOP3.LUT R77, R78, 0x3, RZ, 0xc0, !PT ;  /* 0x000000034e4d8812 */ /* 0x000fe200078ec0ff */
[----:B---3--:R-:W-:Y:S01]  /*12a0*/  FADD.FTZ R104, R83, R80 ;  /* 0x0000005053687221 */ /* 0x008fe20000010000 */
[----:B------:R-:W-:Y:S01]  /*12b0*/  WARPSYNC 0xffffffff ;  /* 0xffffffff00007948 */ /* 0x000fe20003800000 */
[----:B-12---:R-:W-:Y:S01]  /*12c0*/  FADD.FTZ R105, R122, R105 ;  /* 0x000000697a697221 */ /* 0x006fe20000010000 */
[----:B------:R-:W-:Y:S01]  /*12d0*/  @!P0 IADD3 R121, R118, R77, RZ ;  /* 0x0000004d76798210 */ /* 0x000fe20007ffe0ff */
[----:B------:R-:W-:Y:S01]  /*12e0*/  BSSY B0, `(.L_x_3733) ;  /* 0x0000098000007945 */ /* 0x000fe20003800000 */
[----:B-----5:R-:W-:-:S03]  /*12f0*/  ISETP.GE.AND P5, PT, R117, 0x1, PT ;  /* 0x000000017500780c */ /* 0x020fc60003fa6270 */
[----:B------:R-:W-:Y:S04]  /*1300*/  @!P0 STS.64 [R121.X8+0x1800], R104 ;  /* 0x0018006879008388 */ /* 0x000fe80000008a00 */
[----:B------:R-:W-:Y:S01]  /*1310*/  BAR.SYNC.DEFER_BLOCKING 0x0 ;  /* 0x0000000000007b1d */ /* 0x000fe20000010000 */
[----:B0-----:R-:W-:-:S05]  /*1320*/  ISETP.NE.AND P0, PT, R5, RZ, PT ;  /* 0x000000ff0500720c */ /* 0x001fca0003f05270 */
        /* <DEDUP_REMOVED lines=30> */
.L_x_3736:
[----:B------:R-:W-:Y:S05]  /*1510*/  BSYNC B1 ;  /* 0x0000000000017941 */ /* 0x000fea0003800000 */
.L_x_3735:
        /* <DEDUP_REMOVED lines=10> */
.L_x_3738:
        /* <DEDUP_REMOVED lines=9> */
.L_x_3739:
[----:B------:R-:W-:Y:S05]  /*1650*/  BSYNC B1 ;  /* 0x0000000000017941 */ /* 0x000fea0003800000 */
.L_x_3737:
        /* <DEDUP_REMOVED lines=17> */
.L_x_3741:
[----:B------:R-:W-:Y:S01]  /*1770*/  FFMA.FTZ R76, R84, R82, R81 ;  /* 0x00000052544c7223 */ /* 0x000fe20000010051 */
[----:B------:R-:W-:-:S03]  /*1780*/  @P6 SHF.R.U64 R78, R98, 0x10, R99 ;  /* 0x00000010624e6819 */ /* 0x000fc60000001263 */
[----:B------:R-:W-:Y:S02]  /*1790*/  FADD.FTZ R77, R89, -R76 ;  /* 0x8000004c594d7221 */ /* 0x000fe40000010000 */
[----:B------:R-:W-:Y:S02]  /*17a0*/  @P6 HADD2.F32 R78, -RZ, R78.H0_H0 ;  /* 0x2000004eff4e6230 */ /* 0x000fe40000004100 */
[----:B------:R-:W-:-:S04]  /*17b0*/  FMUL.FTZ R77, R2, R77 ;  /* 0x0000004d024d7220 */ /* 0x000fc80000410000 */
[----:B------:R-:W-:Y:S02]  /*17c0*/  @P6 FADD.FTZ R77, R77, R78 ;  /* 0x0000004e4d4d6221 */ /* 0x000fe40000010000 */
.L_x_3742:
[----:B------:R-:W-:Y:S05]  /*17d0*/  BSYNC B1 ;  /* 0x0000000000017941 */ /* 0x000fea0003800000 */
.L_x_3740:
        /* <DEDUP_REMOVED lines=14> */
.L_x_3744:
[----:B------:R-:W-:Y:S01]  /*18c0*/  FFMA.FTZ R77, R87, R82, R81 ;  /* 0x00000052574d7223 */ /* 0x000fe20000010051 */
[----:B------:R-:W-:-:S03]  /*18d0*/  @P6 HADD2.F32 R76, -RZ, R99.H0_H0 ;  /* 0x20000063ff4c6230 */ /* 0x000fc60000004100 */
[----:B------:R-:W-:-:S04]  /*18e0*/  FADD.FTZ R77, R88, -R77 ;  /* 0x8000004d584d7221 */ /* 0x000fc80000010000 */
[----:B------:R-:W-:-:S04]  /*18f0*/  FMUL.FTZ R77, R2, R77 ;  /* 0x0000004d024d7220 */ /* 0x000fc80000410000 */
[----:B------:R-:W-:Y:S02]  /*1900*/  @P6 FADD.FTZ R77, R77, R76 ;  /* 0x0000004c4d4d6221 */ /* 0x000fe40000010000 */
.L_x_3745:
[----:B------:R-:W-:Y:S05]  /*1910*/  BSYNC B1 ;  /* 0x0000000000017941 */ /* 0x000fea0003800000 */
.L_x_3743:
        /* <DEDUP_REMOVED lines=15> */
.L_x_3747:
[----:B------:R-:W-:Y:S01]  /*1a10*/  FFMA.FTZ R76, R90, R82, R81 ;  /* 0x000000525a4c7223 */ /* 0x000fe20000010051 */
[----:B------:R-:W-:-:S03]  /*1a20*/  @P6 SHF.R.U32.HI R78, RZ, 0x10, R99 ;  /* 0x00000010ff4e6819 */ /* 0x000fc60000011663 */
[----:B------:R-:W-:Y:S02]  /*1a30*/  FADD.FTZ R77, R91, -R76 ;  /* 0x8000004c5b4d7221 */ /* 0x000fe40000010000 */
[----:B------:R-:W-:Y:S02]  /*1a40*/  @P6 HADD2.F32 R78, -RZ, R78.H0_H0 ;  /* 0x2000004eff4e6230 */ /* 0x000fe40000004100 */
[----:B------:R-:W-:-:S04]  /*1a50*/  FMUL.FTZ R77, R2, R77 ;  /* 0x0000004d024d7220 */ /* 0x000fc80000410000 */
[----:B------:R-:W-:Y:S02]  /*1a60*/  @P6 FADD.FTZ R77, R77, R78 ;  /* 0x0000004e4d4d6221 */ /* 0x000fe40000010000 */
.L_x_3748:
[----:B------:R-:W-:Y:S05]  /*1a70*/  BSYNC B1 ;  /* 0x0000000000017941 */ /* 0x000fea0003800000 */
.L_x_3746:
        /* <DEDUP_REMOVED lines=15> */
.L_x_3749:
[----:B------:R-:W-:Y:S01]  /*1b70*/  BSSY B1, `(.L_x_3750) ;  /* 0x000000c000017945 */ /* 0x000fe20003800000 */
[----:B------:R-:W-:Y:S01]  /*1b80*/  @P5 HADD2.F32 R105, -RZ, R120.H1_H1 ;  /* 0x30000078ff695230 */ /* 0x000fe20000004100 */
[----:B------:R-:W-:Y:S01]  /*1b90*/  @P5 PRMT R14, R83, 0x7610, R14 ;  /* 0x00007610530e5816 */ /* 0x000fe2000000000e */
[----:B------:R-:W-:Y:S05]  /*1ba0*/  @!P5 BRA `(.L_x_3751) ;  /* 0x000000800000d947 */ /* 0x000fea0003800000 */
[----:B0-----:R-:W-:Y:S02]  /*1bb0*/  LOP3.LUT R76, R11, 0xffff, RZ, 0xc0, !PT ;  /* 0x0000ffff0b4c7812 */ /* 0x001fe400078ec0ff */
[----:B------:R-:W-:-:S03]  /*1bc0*/  PRMT R79, R13, 0x5410, R14 ;  /* 0x000054100d4f7816 */ /* 0x000fc6000000000e */
[----:B------:R-:W-:-:S05]  /*1bd0*/  IMAD.WIDE.U32 R76, R76, 0x10000, RZ ;  /* 0x000100004c4c7825 */ /* 0x000fca00078e00ff */
[----:B------:R-:W-:Y:S02]  /*1be0*/  LOP3.LUT R77, R79, R77, RZ, 0xfc, !PT ;  /* 0x0000004d4f4d7212 */ /* 0x000fe400078efcff */
[----:B------:R-:W-:Y:S02]  /*1bf0*/  MOV R79, 0x8 ;  /* 0x00000008004f7802 */ /* 0x000fe40000000f00 */
[----:B------:R-:W-:-:S03]  /*1c00*/  LOP3.LUT R76, R76, 0xffff, R9, 0xf8, !PT ;  /* 0x0000ffff4c4c7812 */ /* 0x000fc600078ef809 */
[----:B------:R-:W-:-:S05]  /*1c10*/  IMAD.WIDE.U32 R78, R80, R79, c[0x0][0x248] ;  /* 0x00009200504e7625 */ /* 0x000fca00078e004f */
[----:B------:R0:W-:Y:S02]  /*1c20*/  STG.E.64 [R78.64], R76 ;  /* 0x0000004c4e007986 */ /* 0x0001e4000c101b04 */
.L_x_3751:
[----:B------:R-:W-:Y:S05]  /*1c30*/  BSYNC B1 ;  /* 0x0000000000017941 */ /* 0x000fea0003800000 */
.L_x_3750:
[----:B------:R-:W-:Y:S01]  /*1c40*/  @P5 FFMA.FTZ R51, R104, R105, R51 ;  /* 0x0000006968335223 */ /* 0x000fe20000010033 */
[----:B------:R-:W-:Y:S02]  /*1c50*/  IADD3 R80, R80, 0x80, RZ ;  /* 0x0000008050507810 */ /* 0x000fe40007ffe0ff */
.L_x_3734:
[----:B------:R-:W-:Y:S05]  /*1c60*/  BSYNC B0 ;  /* 0x0000000000007941 */ /* 0x000fea0003800000 */
.L_x_3733:
        /* <DEDUP_REMOVED lines=11> */
.L_x_3755:
[----:B------:R-:W-:Y:S05]  /*1d20*/  BSYNC B1 ;  /* 0x0000000000017941 */ /* 0x000fea0003800000 */
.L_x_3754:
        /* <DEDUP_REMOVED lines=10> */
.L_x_3757:
        /* <DEDUP_REMOVED lines=9> */
.L_x_3758:
[----:B------:R-:W-:Y:S05]  /*1e60*/  BSYNC B1 ;  /* 0x0000000000017941 */ /* 0x000fea0003800000 */
.L_x_3756:
        /* <DEDUP_REMOVED lines=17> */
.L_x_3760:
[----:B------:R-:W-:Y:S01]  /*1f80*/  FFMA.FTZ R76, R92, R82, R81 ;  /* 0x000000525c4c7223 */ /* 0x000fe20000010051 */
[----:B------:R-:W-:-:S03]  /*1f90*/  @P6 SHF.R.U64 R78, R96, 0x10, R97 ;  /* 0x00000010604e6819 */ /* 0x000fc60000001261 */
[----:B------:R-:W-:Y:S02]  /*1fa0*/  FADD.FTZ R77, R103, -R76 ;  /* 0x8000004c674d7221 */ /* 0x000fe40000010000 */
[----:B------:R-:W-:Y:S02]  /*1fb0*/  @P6 HADD2.F32 R78, -RZ, R78.H0_H0 ;  /* 0x2000004eff4e6230 */ /* 0x000fe40000004100 */
[----:B------:R-:W-:-:S04]  /*1fc0*/  FMUL.FTZ R77, R2, R77 ;  /* 0x0000004d024d7220 */ /* 0x000fc80000410000 */
[----:B------:R-:W-:Y:S02]  /*1fd0*/  @P6 FADD.FTZ R77, R77, R78 ;  /* 0x0000004e4d4d6221 */ /* 0x000fe40000010000 */
.L_x_3761:
[----:B------:R-:W-:Y:S05]  /*1fe0*/  BSYNC B1 ;  /* 0x0000000000017941 */ /* 0x000fea0003800000 */
.L_x_3759:
        /* <DEDUP_REMOVED lines=14> */
.L_x_3763:
[----:B------:R-:W-:Y:S01]  /*20d0*/  FFMA.FTZ R77, R101, R82, R81 ;  /* 0x00000052654d7223 */ /* 0x000fe20000010051 */
[----:B------:R-:W-:-:S03]  /*20e0*/  @P6 HADD2.F32 R76, -RZ, R97.H0_H0 ;  /* 0x20000061ff4c6230 */ /* 0x000fc60000004100 */
[----:B------:R-:W-:-:S04]  /*20f0*/  FADD.FTZ R77, R102, -R77 ;  /* 0x8000004d664d7221 */ /* 0x000fc80000010000 */
[----:B------:R-:W-:-:S04]  /*2100*/  FMUL.FTZ R77, R2, R77 ;  /* 0x0000004d024d7220 */ /* 0x000fc80000410000 */
[----:B------:R-:W-:Y:S02]  /*2110*/  @P6 FADD.FTZ R77, R77, R76 ;  /* 0x0000004c4d4d6221 */ /* 0x000fe40000010000 */
.L_x_3764:
[----:B------:R-:W-:Y:S05]  /*2120*/  BSYNC B1 ;  /* 0x0000000000017941 */ /* 0x000fea0003800000 */
.L_x_3762:
        /* <DEDUP_REMOVED lines=15> */
.L_x_3766:
[----:B------:R-:W-:Y:S01]  /*2220*/  FFMA.FTZ R76, R106, R82, R81 ;  /* 0x000000526a4c7223 */ /* 0x000fe20000010051 */
[----:B------:R-:W-:-:S03]  /*2230*/  @P6 SHF.R.U32.HI R78, RZ, 0x10, R97 ;  /* 0x00000010ff4e6819 */ /* 0x000fc60000011661 */
[----:B------:R-:W-:Y:S02]  /*2240*/  FADD.FTZ R77, R107, -R76 ;  /* 0x8000004c6b4d7221 */ /* 0x000fe40000010000 */
[----:B------:R-:W-:Y:S02]  /*2250*/  @P6 HADD2.F32 R78, -RZ, R78.H0_H0 ;  /* 0x2000004eff4e6230 */ /* 0x000fe40000004100 */
[----:B------:R-:W-:-:S04]  /*2260*/  FMUL.FTZ R77, R2, R77 ;  /* 0x0000004d024d7220 */ /* 0x000fc80000410000 */
[----:B------:R-:W-:Y:S02]  /*2270*/  @P6 FADD.FTZ R77, R77, R78 ;  /* 0x0000004e4d4d6221 */ /* 0x000fe40000010000 */
.L_x_3767:
[----:B------:R-:W-:Y:S05]  /*2280*/  BSYNC B1 ;  /* 0x0000000000017941 */ /* 0x000fea0003800000 */
.L_x_3765:
        /* <DEDUP_REMOVED lines=17> */
.L_x_3768:
        /* <DEDUP_REMOVED lines=10> */
.L_x_3770:
[----:B------:R-:W-:Y:S05]  /*2440*/  BSYNC B1 ;  /* 0x0000000000017941 */ /* 0x000fea0003800000 */
.L_x_3769:
[----:B------:R-:W-:Y:S02]  /*2450*/  IADD3 R0, R0, 0x80, RZ ;  /* 0x0000008000007810 */ /* 0x000fe40007ffe0ff */
[----:B------:R-:W-:Y:S02]  /*2460*/  IADD3 R80, R80, 0x80, RZ ;  /* 0x0000008050507810 */ /* 0x000fe40007ffe0ff */
.L_x_3753:
[----:B------:R-:W-:Y:S05]  /*2470*/  BSYNC B0 ;  /* 0x0000000000007941 */ /* 0x000fea0003800000 */
.L_x_3752:
        /* <DEDUP_REMOVED lines=11> */
.L_x_3774:
[----:B------:R-:W-:Y:S05]  /*2530*/  BSYNC B1 ;  /* 0x0000000000017941 */ /* 0x000fea0003800000 */
.L_x_3773:
        /* <DEDUP_REMOVED lines=10> */
.L_x_3776:
        /* <DEDUP_REMOVED lines=9> */
.L_x_3777:
[----:B------:R-:W-:Y:S05]  /*2670*/  BSYNC B1 ;  /* 0x0000000000017941 */ /* 0x000fea0003800000 */
.L_x_3775:
        /* <DEDUP_REMOVED lines=17> */
.L_x_3779:
[----:B------:R-:W-:Y:S01]  /*2790*/  FFMA.FTZ R76, R108, R82, R81 ;  /* 0x000000526c4c7223 */ /* 0x000fe20000010051 */
[----:B------:R-:W-:-:S03]  /*27a0*/  @P6 SHF.R.U64 R78, R94, 0x10, R95 ;  /* 0x000000105e4e6819 */ /* 0x000fc6000000125f */
[----:B------:R-:W-:Y:S02]  /*27b0*/  FADD.FTZ R77, R111, -R76 ;  /* 0x8000004c6f4d7221 */ /* 0x000fe40000010000 */
[----:B------:R-:W-:Y:S02]  /*27c0*/  @P6 HADD2.F32 R78, -RZ, R78.H0_H0 ;  /* 0x2000004eff4e6230 */ /* 0x000fe40000004100 */
[----:B------:R-:W-:-:S04]  /*27d0*/  FMUL.FTZ R77, R2, R77 ;  /* 0x0000004d024d7220 */ /* 0x000fc80000410000 */
[----:B------:R-:W-:Y:S02]  /*27e0*/  @P6 FADD.FTZ R77, R77, R78 ;  /* 0x0000004e4d4d6221 */ /* 0x000fe40000010000 */
.L_x_3780:
[----:B------:R-:W-:Y:S05]  /*27f0*/  BSYNC B1 ;  /* 0x0000000000017941 */ /* 0x000fea0003800000 */
.L_x_3778:
        /* <DEDUP_REMOVED lines=14> */
.L_x_3782:
[----:B------:R-:W-:Y:S01]  /*28e0*/  FFMA.FTZ R77, R113, R82, R81 ;  /* 0x00000052714d7223 */ /* 0x000fe20000010051 */
[----:B------:R-:W-:-:S03]  /*28f0*/  @P6 HADD2.F32 R76, -RZ, R95.H0_H0 ;  /* 0x2000005fff4c6230 */ /* 0x000fc60000004100 */
[----:B------:R-:W-:-:S04]  /*2900*/  FADD.FTZ R77, R112, -R77 ;  /* 0x8000004d704d7221 */ /* 0x000fc80000010000 */
[----:B------:R-:W-:-:S04]  /*2910*/  FMUL.FTZ R77, R2, R77 ;  /* 0x0000004d024d7220 */ /* 0x000fc80000410000 */
[----:B------:R-:W-:Y:S02]  /*2920*/  @P6 FADD.FTZ R77, R77, R76 ;  /* 0x0000004c4d4d6221 */ /* 0x000fe40000010000 */
.L_x_3783:
[----:B------:R-:W-:Y:S05]  /*2930*/  BSYNC B1 ;  /* 0x0000000000017941 */ /* 0x000fea0003800000 */
.L_x_3781:
        /* <DEDUP_REMOVED lines=15> */
.L_x_3785:
[----:B------:R-:W-:Y:S01]  /*2a30*/  FFMA.FTZ R81, R115, R82, R81 ;  /* 0x0000005273517223 */ /* 0x000fe20000010051 */
[----:B------:R-:W-:-:S03]  /*2a40*/  @P6 SHF.R.U32.HI R76, RZ, 0x10, R95 ;  /* 0x00000010ff4c6819 */ /* 0x000fc6000001165f */
[----:B------:R-:W-:Y:S02]  /*2a50*/  FADD.FTZ R81, R114, -R81 ;  /* 0x8000005172517221 */ /* 0x000fe40000010000 */
[----:B------:R-:W-:Y:S02]  /*2a60*/  @P6 HADD2.F32 R77, -RZ, R76.H0_H0 ;  /* 0x2000004cff4d6230 */ /* 0x000fe40000004100 */
[----:B------:R-:W-:-:S04]  /*2a70*/  FMUL.FTZ R2, R2, R81 ;  /* 0x0000005102027220 */ /* 0x000fc80000410000 */
[----:B------:R-:W-:Y:S02]  /*2a80*/  @P6 FADD.FTZ R2, R2, R77 ;  /* 0x0000004d02026221 */ /* 0x000fe40000010000 */
.L_x_3786:
[----:B------:R-:W-:Y:S05]  /*2a90*/  BSYNC B1 ;  /* 0x0000000000017941 */ /* 0x000fea0003800000 */
.L_x_3784:
        /* <DEDUP_REMOVED lines=15> */
.L_x_3787:
        /* <DEDUP_REMOVED lines=11> */
.L_x_3772:
[----:B------:R-:W-:Y:S05]  /*2c40*/  BSYNC B0 ;  /* 0x0000000000007941 */ /* 0x000fea0003800000 */
.L_x_3771:
[----:B------:R-:W-:Y:S02]  /*2c50*/  IADD3 R4, R4, c[0x0][0x160], RZ ;  /* 0x0000580004047a10 */ /* 0x000fe40007ffe0ff */
[----:B------:R-:W-:Y:S02]  /*2c60*/  LOP3.LUT P1, RZ, R3, 0xff, RZ, 0xc0, !PT ;  /* 0x000000ff03ff7812 */ /* 0x000fe4000782c0ff */
[----:B------:R-:W-:Y:S02]  /*2c70*/  ISETP.GE.AND P0, PT, R4, c[0x0][0x164], PT ;  /* 0x0000590004007a0c */ /* 0x000fe40003f06270 */
[----:B------:R-:W-:-:S11]  /*2c80*/  SEL R3, RZ, 0x1, P1 ;  /* 0x00000001ff037807 */ /* 0x000fd60000800000 */
[----:B0-----:R-:W-:Y:S01]  /*2c90*/  @P0 CALL.REL.NOINC `(.L_x_3717) ;  /* 0x0000001000000944 */ /* 0x001fe20003c00000 */
[----:B------:R-:W-:Y:S05]  /*2ca0*/  BRA `(.L_x_3788) ;  /* 0xffffd6b000007947 */ /* 0x000fea000383ffff */
.L_x_3717:
[----:B0-----:R-:W0:Y:S01]  /*2cb0*/  S2UR UR6, SR_CTAID.X ;  /* 0x00000000000679c3 */ /* 0x001e220000002500 */
        /* <DEDUP_REMOVED lines=30> */
.L_x_3731:
[----:B------:R-:W-:Y:S01]  /*2ea0*/  HFMA2.MMA R81, -RZ, RZ, 0, 9.5367431640625e-07 ;  /* 0x00000010ff517435 */ /* 0x000fe200000001ff */
[----:B------:R-:W-:Y:S01]  /*2eb0*/  MOV R104, R83 ;  /* 0x0000005300687202 */ /* 0x000fe20000000f00 */
[----:B------:R-:W-:Y:S01]  /*2ec0*/  IMAD.MOV.U32 R79, RZ, RZ, -0x1 ;  /* 0xffffffffff4f7424 */ /* 0x000fe200078e00ff */
[----:B------:R-:W-:-:S02]  /*2ed0*/  MOV R82, 0x1f ;  /* 0x0000001f00527802 */ /* 0x000fc40000000f00 */
[----:B------:R-:W-:Y:S02]  /*2ee0*/  MOV R76, 0x2f00 ;  /* 0x00002f00004c7802 */ /* 0x000fe40000000f00 */
[----:B0----5:R-:W-:Y:S05]  /*2ef0*/  CALL.REL.NOINC `($__internal_106_$__cuda_sm70_shflsync_down_p) ;  /* 0x0000046000007944 */ /* 0x021fea0003c00000 */
[----:B-1----:R-:W-:Y:S01]  /*2f00*/  MOV R122, R79 ;  /* 0x0000004f007a7202 */ /* 0x002fe20000000f00 */
[----:B0-----:R-:W-:Y:S05]  /*2f10*/  BRA `(.L_x_3789) ;  /* 0xffffe25000007947 */ /* 0x001fea000383ffff */
.L_x_3732:
[----:B------:R-:W-:Y:S01]  /*2f20*/  HFMA2.MMA R81, -RZ, RZ, 0, 9.5367431640625e-07 ;  /* 0x00000010ff517435 */ /* 0x000fe200000001ff */
[----:B------:R-:W-:Y:S01]  /*2f30*/  MOV R104, R80 ;  /* 0x0000005000687202 */ /* 0x000fe20000000f00 */
[----:B------:R-:W-:Y:S01]  /*2f40*/  IMAD.MOV.U32 R82, RZ, RZ, 0x1f ;  /* 0x0000001fff527424 */ /* 0x000fe200078e00ff */
[----:B------:R-:W-:Y:S02]  /*2f50*/  MOV R79, 0xffffffff ;  /* 0xffffffff004f7802 */ /* 0x000fe40000000f00 */
[----:B------:R-:W-:Y:S02]  /*2f60*/  MOV R76, 0x2f80 ;  /* 0x00002f80004c7802 */ /* 0x000fe40000000f00 */
[----:B012--5:R-:W-:Y:S05]  /*2f70*/  CALL.REL.NOINC `($__internal_106_$__cuda_sm70_shflsync_down_p) ;  /* 0x000003e000007944 */ /* 0x027fea0003c00000 */
[----:B------:R-:W-:Y:S01]  /*2f80*/  FADD.FTZ R83, R122, R83 ;  /* 0x000000537a537221 */ /* 0x000fe20000010000 */
[----:B0-----:R-:W-:Y:S01]  /*2f90*/  HFMA2.MMA R81, -RZ, RZ, 0, 4.76837158203125e-07 ;  /* 0x00000008ff517435 */ /* 0x001fe200000001ff */
[----:B-1----:R-:W-:Y:S01]  /*2fa0*/  FADD.FTZ R122, R80, R79 ;  /* 0x0000004f507a7221 */ /* 0x002fe20000010000 */
[----:B------:R-:W-:Y:S01]  /*2fb0*/  MOV R82, 0x1f ;  /* 0x0000001f00527802 */ /* 0x000fe20000000f00 */
[----:B------:R-:W-:Y:S01]  /*2fc0*/  IMAD.MOV.U32 R79, RZ, RZ, -0x1 ;  /* 0xffffffffff4f7424 */ /* 0x000fe200078e00ff */
[----:B------:R-:W-:-:S02]  /*2fd0*/  MOV R104, R83 ;  /* 0x0000005300687202 */ /* 0x000fc40000000f00 */
[----:B------:R-:W-:Y:S02]  /*2fe0*/  MOV R76, 0x3000 ;  /* 0x00003000004c7802 */ /* 0x000fe40000000f00 */
[----:B------:R-:W-:Y:S05]  /*2ff0*/  CALL.REL.NOINC `($__internal_106_$__cuda_sm70_shflsync_down_p) ;  /* 0x0000036000007944 */ /* 0x000fea0003c00000 */
[----:B0-----:R-:W-:Y:S01]  /*3000*/  HFMA2.MMA R82, -RZ, RZ, 0, 1.847743988037109375e-06 ;  /* 0x0000001fff527435 */ /* 0x001fe200000001ff */
[----:B-1----:R-:W-:Y:S01]  /*3010*/  MOV R80, R79 ;  /* 0x0000004f00507202 */ /* 0x002fe20000000f00 */
[----:B------:R-:W-:Y:S01]  /*3020*/  IMAD.MOV.U32 R81, RZ, RZ, 0x8 ;  /* 0x00000008ff517424 */ /* 0x000fe200078e00ff */
[----:B------:R-:W-:Y:S02]  /*3030*/  MOV R104, R122 ;  /* 0x0000007a00687202 */ /* 0x000fe40000000f00 */
[----:B------:R-:W-:Y:S02]  /*3040*/  MOV R79, 0xffffffff ;  /* 0xffffffff004f7802 */ /* 0x000fe40000000f00 */
[----:B------:R-:W-:Y:S02]  /*3050*/  MOV R76, 0x3070 ;  /* 0x00003070004c7802 */ /* 0x000fe40000000f00 */
[----:B------:R-:W-:Y:S05]  /*3060*/  CALL.REL.NOINC `($__internal_106_$__cuda_sm70_shflsync_down_p) ;  /* 0x000002f000007944 */ /* 0x000fea0003c00000 */
[----:B------:R-:W-:Y:S01]  /*3070*/  FADD.FTZ R80, R80, R83 ;  /* 0x0000005350507221 */ /* 0x000fe20000010000 */
[----:B0-----:R-:W-:Y:S01]  /*3080*/  HFMA2.MMA R81, -RZ, RZ, 0, 2.384185791015625e-07 ;  /* 0x00000004ff517435 */ /* 0x001fe200000001ff */
[----:B-1----:R-:W-:Y:S01]  /*3090*/  FADD.FTZ R122, R122, R79 ;  /* 0x0000004f7a7a7221 */ /* 0x002fe20000010000 */
[----:B------:R-:W-:Y:S01]  /*30a0*/  MOV R79, 0xffffffff ;  /* 0xffffffff004f7802 */ /* 0x000fe20000000f00 */
[----:B------:R-:W-:Y:S01]  /*30b0*/  IMAD.MOV.U32 R82, RZ, RZ, 0x1f ;  /* 0x0000001fff527424 */ /* 0x000fe200078e00ff */
[----:B------:R-:W-:-:S02]  /*30c0*/  MOV R104, R80 ;  /* 0x0000005000687202 */ /* 0x000fc40000000f00 */
[----:B------:R-:W-:Y:S02]  /*30d0*/  MOV R76, 0x30f0 ;  /* 0x000030f0004c7802 */ /* 0x000fe40000000f00 */
[----:B------:R-:W-:Y:S05]  /*30e0*/  CALL.REL.NOINC `($__internal_106_$__cuda_sm70_shflsync_down_p) ;  /* 0x0000027000007944 */ /* 0x000fea0003c00000 */
[----:B0-----:R-:W-:Y:S01]  /*30f0*/  HFMA2.MMA R81, -RZ, RZ, 0, 2.384185791015625e-07 ;  /* 0x00000004ff517435 */ /* 0x001fe200000001ff */
[----:B-1----:R-:W-:Y:S01]  /*3100*/  MOV R83, R79 ;  /* 0x0000004f00537202 */ /* 0x002fe20000000f00 */
[----:B------:R-:W-:Y:S01]  /*3110*/  IMAD.MOV.U32 R104, RZ, RZ, R122 ;  /* 0x000000ffff687224 */ /* 0x000fe200078e007a */
[----:B------:R-:W-:Y:S02]  /*3120*/  MOV R82, 0x1f ;  /* 0x0000001f00527802 */ /* 0x000fe40000000f00 */
[----:B------:R-:W-:Y:S02]  /*3130*/  MOV R79, 0xffffffff ;  /* 0xffffffff004f7802 */ /* 0x000fe40000000f00 */
[----:B------:R-:W-:Y:S02]  /*3140*/  MOV R76, 0x3160 ;  /* 0x00003160004c7802 */ /* 0x000fe40000000f00 */
[----:B------:R-:W-:Y:S05]  /*3150*/  CALL.REL.NOINC `($__internal_106_$__cuda_sm70_shflsync_down_p) ;  /* 0x0000020000007944 */ /* 0x000fea0003c00000 */
[----:B------:R-:W-:Y:S01]  /*3160*/  FADD.FTZ R80, R83, R80 ;  /* 0x0000005053507221 */ /* 0x000fe20000010000 */
[----:B0-----:R-:W-:Y:S01]  /*3170*/  HFMA2.MMA R82, -RZ, RZ, 0, 1.847743988037109375e-06 ;  /* 0x0000001fff527435 */ /* 0x001fe200000001ff */
[----:B-1----:R-:W-:Y:S01]  /*3180*/  FADD.FTZ R122, R122, R79 ;  /* 0x0000004f7a7a7221 */ /* 0x002fe20000010000 */
[----:B------:R-:W-:Y:S01]  /*3190*/  MOV R79, 0xffffffff ;  /* 0xffffffff004f7802 */ /* 0x000fe20000000f00 */
[----:B------:R-:W-:Y:S01]  /*31a0*/  IMAD.MOV.U32 R81, RZ, RZ, 0x2 ;  /* 0x00000002ff517424 */ /* 0x000fe200078e00ff */
[----:B------:R-:W-:-:S02]  /*31b0*/  MOV R104, R80 ;  /* 0x0000005000687202 */ /* 0x000fc40000000f00 */
[----:B------:R-:W-:Y:S02]  /*31c0*/  MOV R76, 0x31e0 ;  /* 0x000031e0004c7802 */ /* 0x000fe40000000f00 */
[----:B------:R-:W-:Y:S05]  /*31d0*/  CALL.REL.NOINC `($__internal_106_$__cuda_sm70_shflsync_down_p) ;  /* 0x0000018000007944 */ /* 0x000fea0003c00000 */
[----:B0-----:R-:W-:Y:S01]  /*31e0*/  HFMA2.MMA R81, -RZ, RZ, 0, 1.1920928955078125e-07 ;  /* 0x00000002ff517435 */ /* 0x001fe200000001ff */
[----:B-1----:R-:W-:Y:S01]  /*31f0*/  IMAD.MOV.U32 R83, RZ, RZ, R79 ;  /* 0x000000ffff537224 */ /* 0x002fe200078e004f */
[----:B------:R-:W-:Y:S01]  /*3200*/  MOV R104, R122 ;  /* 0x0000007a00687202 */ /* 0x000fe20000000f00 */
[----:B------:R-:W-:Y:S01]  /*3210*/  IMAD.MOV.U32 R79, RZ, RZ, -0x1 ;  /* 0xffffffffff4f7424 */ /* 0x000fe200078e00ff */
[----:B------:R-:W-:Y:S02]  /*3220*/  MOV R82, 0x1f ;  /* 0x0000001f00527802 */ /* 0x000fe40000000f00 */
[----:B------:R-:W-:Y:S02]  /*3230*/  MOV R76, 0x3250 ;  /* 0x00003250004c7802 */ /* 0x000fe40000000f00 */
[----:B------:R-:W-:Y:S05]  /*3240*/  CALL.REL.NOINC `($__internal_106_$__cuda_sm70_shflsync_down_p) ;  /* 0x0000011000007944 */ /* 0x000fea0003c00000 */
[----:B------:R-:W-:Y:S01]  /*3250*/  FADD.FTZ R80, R83, R80 ;  /* 0x0000005053507221 */ /* 0x000fe20000010000 */
[----:B0-----:R-:W-:Y:S01]  /*3260*/  HFMA2.MMA R81, -RZ, RZ, 0, 5.9604644775390625e-08 ;  /* 0x00000001ff517435 */ /* 0x001fe200000001ff */
[----:B-1----:R-:W-:Y:S01]  /*3270*/  FADD.FTZ R105, R122, R79 ;  /* 0x0000004f7a697221 */ /* 0x002fe20000010000 */
[----:B------:R-:W-:Y:S01]  /*3280*/  MOV R82, 0x1f ;  /* 0x0000001f00527802 */ /* 0x000fe20000000f00 */
[----:B------:R-:W-:Y:S01]  /*3290*/  IMAD.MOV.U32 R104, RZ, RZ, R80 ;  /* 0x000000ffff687224 */ /* 0x000fe200078e0050 */
[----:B------:R-:W-:-:S02]  /*32a0*/  MOV R79, 0xffffffff ;  /* 0xffffffff004f7802 */ /* 0x000fc40000000f00 */
[----:B------:R-:W-:Y:S02]  /*32b0*/  MOV R76, 0x32d0 ;  /* 0x000032d0004c7802 */ /* 0x000fe40000000f00 */
[----:B------:R-:W-:Y:S05]  /*32c0*/  CALL.REL.NOINC `($__internal_106_$__cuda_sm70_shflsync_down_p) ;  /* 0x0000009000007944 */ /* 0x000fea0003c00000 */
[----:B0-----:R-:W-:Y:S01]  /*32d0*/  HFMA2.MMA R81, -RZ, RZ, 0, 5.9604644775390625e-08 ;  /* 0x00000001ff517435 */ /* 0x001fe200000001ff */
[----:B-1----:R-:W-:Y:S01]  /*32e0*/  MOV R83, R79 ;  /* 0x0000004f00537202 */ /* 0x002fe20000000f00 */
[----:B------:R-:W-:Y:S01]  /*32f0*/  IMAD.MOV.U32 R82, RZ, RZ, 0x1f ;  /* 0x0000001fff527424 */ /* 0x000fe200078e00ff */
[----:B------:R-:W-:Y:S02]  /*3300*/  MOV R104, R105 ;  /* 0x0000006900687202 */ /* 0x000fe40000000f00 */
[----:B------:R-:W-:Y:S02]  /*3310*/  MOV R79, 0xffffffff ;  /* 0xffffffff004f7802 */ /* 0x000fe40000000f00 */
[----:B------:R-:W-:Y:S02]  /*3320*/  MOV R76, 0x3340 ;  /* 0x00003340004c7802 */ /* 0x000fe40000000f00 */
[----:B------:R-:W-:Y:S05]  /*3330*/  CALL.REL.NOINC `($__internal_106_$__cuda_sm70_shflsync_down_p) ;  /* 0x0000002000007944 */ /* 0x000fea0003c00000 */
[----:B-1----:R-:W-:Y:S01]  /*3340*/  MOV R122, R79 ;  /* 0x0000004f007a7202 */ /* 0x002fe20000000f00 */
[----:B0-----:R-:W-:Y:S05]  /*3350*/  BRA `(.L_x_3790) ;  /* 0xffffdf3000007947 */ /* 0x001fea000383ffff */
        .weak           $__internal_106_$__cuda_sm70_shflsync_down_p
        .type           $__internal_106_$__cuda_sm70_shflsync_down_p,@function
        .size           $__internal_106_$__cuda_sm70_shflsync_down_p,(.L_x_6755 - $__internal_106_$__cuda_sm70_shflsync_down_p)
$__internal_106_$__cuda_sm70_shflsync_down_p:
[----:B------:R-:W-:Y:S01]  /*3360*/  HFMA2.MMA R77, -RZ, RZ, 0, 0 ;  /* 0x00000000ff4d7435 */ /* 0x000fe200000001ff */
[----:B------:R-:W-:Y:S04]  /*3370*/  WARPSYNC R79 ;  /* 0x0000004f00007348 */ /* 0x000fe80003800000 */
[----:B------:R0:W1:Y:S01]  /*3380*/  SHFL.DOWN PT, R79, R104, R81, R82 ;  /* 0x08000051684f7389 */ /* 0x00006200000e0052 */
[----:B------:R-:W-:Y:S05]  /*3390*/  RET.REL.NODEC R76 `(_ZN10layer_norm13ln_bwd_kernelINS_13Kernel_traitsIf6__halfS2_S2_fjLj1536ELj1ELj1ELj4ELj8ENS_18Kernel_traits_baseILj1536EfS2_S2_S2_fjLj128EEEEELb0ELb1ELb1ELb0EEEvNS_9BwdParamsE) ;  /* 0xffffcc604c007950 */ /* 0x000fea0003c3ffff */
.L_x_3791:
        /* <DEDUP_REMOVED lines=14> */
.L_x_6755:


//--------------------- .text._ZN10layer_norm13ln_bwd_kernelINS_13Kernel_traitsIf6__halfS2_S2_fjLj1536ELj1ELj1ELj4ELj8ENS_18Kernel_traits_baseILj1536EfS2_S2_S2_fjLj128EEEEELb0ELb1ELb1ELb1EEEvNS_9BwdParamsE --------------------------
	.section	.text._ZN10layer_norm13ln_bwd_kernelINS_13Kernel_traitsIf6__halfS2_S2_fjLj1536ELj1ELj1ELj4ELj8ENS_18Kernel_traits_baseILj1536EfS2_S2_S2_fjLj128EEEEELb0ELb1ELb1ELb1EEEvNS_9BwdParamsE,"ax",@progbits
	.sectioninfo	@"SHI_REGISTERS=128"
	.align	128
        .global         _ZN10layer_norm13ln_bwd_kernelINS_13Kernel_traitsIf6__halfS2_S2_fjLj1536ELj1ELj1ELj4ELj8ENS_18Kernel_traits_baseILj1536EfS2_S2_S2_fjLj128EEEEELb0ELb1ELb1ELb1EEEvNS_9BwdParamsE
        .type           _ZN10layer_norm13ln_bwd_kernelINS_13Kernel_traitsIf6__halfS2_S2_fjLj1536ELj1ELj1ELj4ELj8ENS_18Kernel_traits_baseILj1536EfS2_S2_S2_fjLj128EEEEELb0ELb1ELb1ELb1EEEvNS_9BwdParamsE,@function
        .size           _ZN10layer_norm13ln_bwd_kernelINS_13Kernel_traitsIf6__halfS2_S2_fjLj1536ELj1ELj1ELj4ELj8ENS_18Kernel_traits_baseILj1536EfS2_S2_S2_fjLj128EEEEELb0ELb1ELb1ELb1EEEvNS_9BwdParamsE,(.L_x_6756 - _ZN10layer_norm13ln_bwd_kernelINS_13Kernel_traitsIf6__halfS2_S2_fjLj1536ELj1ELj1ELj4ELj8ENS_18Kernel_traits_baseILj1536EfS2_S2_S2_fjLj128EEEEELb0ELb1ELb1ELb1EEEvNS_9BwdParamsE)
        .other          _ZN10layer_norm13ln_bwd_kernelINS_13Kernel_traitsIf6__halfS2_S2_fjLj1536ELj1ELj1ELj4ELj8ENS_18Kernel_traits_baseILj1536EfS2_S2_S2_fjLj128EEEEELb0ELb1ELb1ELb1EEEvNS_9BwdParamsE,@"STO_CUDA_ENTRY STV_DEFAULT"
_ZN10layer_norm13ln_bwd_kernelINS_13Kernel_traitsIf6__halfS2_S2_fjLj1536ELj1ELj1ELj4ELj8ENS_18Kernel_traits_baseILj1536EfS2_S2_S2_fjLj128EEEEELb0ELb1ELb1ELb1EEEvNS_9BwdParamsE:
.text._ZN10layer_norm13ln_bwd_kernelINS_13Kernel_traitsIf6__halfS2_S2_fjLj1536ELj1ELj1ELj4ELj8ENS_18Kernel_traits_baseILj1536EfS2_S2_S2_fjLj128EEEEELb0ELb1ELb1ELb1EEEvNS_9BwdParamsE:
        /* <DEDUP_REMOVED lines=26> */
.L_x_3792:
[----:B------:R-:W-:-:S04]  /*01a0*/  SHF.L.U32 R0, R108, 0x4, RZ ;  /* 0x000000046c007819 */ /* 0x000fc800000006ff */
[----:B------:R-:W-:-:S04]  /*01b0*/  LOP3.LUT R0, R0, 0x7f0, RZ, 0xc0, !PT ;  /* 0x000007f000007812 */ /* 0x000fc800078ec0ff */
[C---:B------:R-:W-:Y:S02]  /*01c0*/  IADD3 R2, P0, R0.reuse, c[0x0][0x1b0], RZ ;  /* 0x00006c0000027a10 */ /* 0x040fe40007f1e0ff */
[----:B------:R-:W-:Y:S02]  /*01d0*/  IADD3 R4, P1, R0, c[0x0][0x1c8], RZ ;  /* 0x0000720000047a10 */ /* 0x000fe40007f3e0ff */
[----:B------:R-:W-:Y:S02]  /*01e0*/  IADD3.X R3, RZ, c[0x0][0x1b4], RZ, P0, !PT ;  /* 0x00006d00ff037a10 */ /* 0x000fe400007fe4ff */
[----:B------:R-:W-:-:S03]  /*01f0*/  IADD3.X R5, RZ, c[0x0][0x1cc], RZ, P1, !PT ;  /* 0x00007300ff057a10 */ /* 0x000fc60000ffe4ff */
        /* <DEDUP_REMOVED lines=26> */
.L_x_3848:
[----:B------:R-:W-:-:S04]  /*03a0*/  IMAD.MOV.U32 R82, RZ, RZ, 0x4 ;  /* 0x00000004ff527424 */ /* 0x000fc800078e00ff */
        /* <DEDUP_REMOVED lines=9> */
[----:B------:R-:W-:-:S03]  /*0440*/  LEA.HI R119, R100, R93, RZ, 0x2 ;  /* 0x0000005d64777211 */ /* 0x000fc600078f10ff */
[----:B------:R4:W5:Y:S01]  /*0450*/  LDG.E R83, [R76.64] ;  /* 0x000000044c537981 */ /* 0x000962000c1e1900 */
[----:B------:R-:W-:Y:S02]  /*0460*/  LEA.HI.SX32 R119, R119, R106, 0x1e ;  /* 0x0000006a77777211 */ /* 0x000fe400078ff2ff */
[----:B------:R-:W-:Y:S02]  /*0470*/  MOV R100, 0x8 ;  /* 0x0000000800647802 */ /* 0x000fe40000000f00 */
[C---:B------:R-:W-:Y:S02]  /*0480*/  IADD3 R117, R119.reuse, 0x80, RZ ;  /* 0x0000008077757810 */ /* 0x040fe40007ffe0ff */
[C---:B------:R-:W-:Y:S01]  /*0490*/  IADD3 R93, R119.reuse, 0x100, RZ ;  /* 0x00000100775d7810 */ /* 0x040fe20007ffe0ff */
[----:B0-----:R-:W-:-:S04]  /*04a0*/  IMAD.WIDE.U32 R80, R119, R100, c[0x0][0x218] ;  /* 0x0000860077507625 */ /* 0x001fc800078e0064 */
[----:B---3--:R-:W-:-:S04]  /*04b0*/  IMAD.WIDE.U32 R78, R117, R100, c[0x0][0x218] ;  /* 0x00008600754e7625 */ /* 0x008fc800078e0064 */
[----:B----4-:R-:W-:Y:S01]  /*04c0*/  IMAD.WIDE.U32 R76, R93, R100, c[0x0][0x218] ;  /* 0x000086005d4c7625 */ /* 0x010fe200078e0064 */
        /* <DEDUP_REMOVED lines=13> */
.L_x_3795:
        /* <DEDUP_REMOVED lines=16> */
[----:B------:R-:W-:Y:S02]  /*06a0*/  IMAD.WIDE.U32 R100, R93, R100, c[0x0][0x188] ;  /* 0x000062005d647625 */ /* 0x000fe400078e0064 */
[----:B------:R-:W4:Y:S02]  /*06b0*/  LDG.E.64 R6, [R6.64] ;  /* 0x0000000406067981 */ /* 0x000f24000c1e1b00 */
[----:B------:R-:W-:Y:S02]  /*06c0*/  IMAD.WIDE R12, R105, R82, c[0x0][0x1a0] ;  /* 0x00006800690c7625 */ /* 0x000fe400078e0252 */
[----:B------:R-:W4:Y:S04]  /*06d0*/  LDG.E.64 R100, [R100.64] ;  /* 0x0000000464647981 */ /* 0x000f28000c1e1b00 */
[----:B------:R0:W4:Y:S01]  /*06e0*/  LDG.E R12, [R12.64] ;  /* 0x000000040c0c7981 */ /* 0x000122000c1e1900 */
[----:B------:R-:W-:-:S04]  /*06f0*/  ISETP.NE.U32.AND P0, PT, RZ, c[0x0][0x218], PT ;  /* 0x00008600ff007a0c */ /* 0x000fc80003f05070 */
[----:B------:R-:W-:-:S13]  /*0700*/  ISETP.NE.AND.EX P0, PT, RZ, c[0x0][0x21c], PT, P0 ;  /* 0x00008700ff007a0c */ /* 0x000fda0003f05300 */
[----:B------:R1:W5:Y:S04]  /*0710*/  @P0 LDG.E.64 R94, [R80.64] ;  /* 0x00000004505e0981 */ /* 0x000368000c1e1b00 */
[----:B------:R4:W5:Y:S04]  /*0720*/  @P0 LDG.E.64 R96, [R78.64] ;  /* 0x000000044e600981 */ /* 0x000968000c1e1b00 */
[----:B------:R0:W5:Y:S01]  /*0730*/  @P0 LDG.E.64 R98, [R76.64] ;  /* 0x000000044c620981 */ /* 0x000162000c1e1b00 */
[----:B-1----:R-:W-:Y:S02]  /*0740*/  ISETP.NE.AND P0, PT, R104, RZ, PT ;  /* 0x000000ff6800720c */ /* 0x002fe40003f05270 */
[----:B--2---:R-:W-:-:S02]  /*0750*/  SHF.R.U64 R123, R2, 0x10, R3 ;  /* 0x00000010027b7819 */ /* 0x004fc40000001203 */
[----:B------:R-:W-:Y:S02]  /*0760*/  MOV R121, R3 ;  /* 0x0000000300797202 */ /* 0x000fe40000000f00 */
[--C-:B---3--:R-:W-:Y:S02]  /*0770*/  SHF.R.U64 R82, R10, 0x10, R11.reuse ;  /* 0x000000100a527819 */ /* 0x108fe4000000120b */
[----:B------:R-:W-:Y:S02]  /*0780*/  MOV R107, R11 ;  /* 0x0000000b006b7202 */ /* 0x000fe40000000f00 */
[----:B------:R-:W-:Y:S02]  /*0790*/  SHF.R.U32.HI R118, RZ, 0x10, R11 ;  /* 0x00000010ff767819 */ /* 0x000fe4000001160b */
[----:B------:R-:W-:Y:S02]  /*07a0*/  SHF.R.U32.HI R124, RZ, 0x10, R3 ;  /* 0x00000010ff7c7819 */ /* 0x000fe40000011603 */
[----:B----4-:R-:W-:Y:S01]  /*07b0*/  SHF.R.U64 R79, R4, 0x10, R5 ;  /* 0x00000010044f7819 */ /* 0x010fe20000001205 */
[----:B------:R-:W-:Y:S01]  /*07c0*/  HADD2.F32 R4, -RZ, R4.H0_H0 ;  /* 0x20000004ff047230 */ /* 0x000fe20000004100 */
[----:B0-----:R-:W-:-:S02]  /*07d0*/  SHF.R.U32.HI R13, RZ, 0x10, R7 ;  /* 0x00000010ff0d7819 */ /* 0x001fc40000011607 */
[----:B------:R-:W-:Y:S01]  /*07e0*/  SHF.R.U64 R11, R100, 0x10, R101 ;  /* 0x00000010640b7819 */ /* 0x000fe20000001265 */
[----:B------:R-:W-:Y:S01]  /*07f0*/  HADD2.F32 R100, -RZ, R100.H0_H0 ;  /* 0x20000064ff647230 */ /* 0x000fe20000004100 */
[----:B------:R-:W-:Y:S01]  /*0800*/  FSEL R3, R12, RZ, !P0 ;  /* 0x000000ff0c037208 */ /* 0x000fe20004000000 */
[--C-:B------:R-:W-:Y:S01]  /*0810*/  IMAD.MOV.U32 R0, RZ, RZ, R9.reuse ;  /* 0x000000ffff007224 */ /* 0x100fe200078e0009 */
[----:B------:R-:W-:Y:S01]  /*0820*/  MOV R14, R2 ;  /* 0x00000002000e7202 */ /* 0x000fe20000000f00 */
[----:B------:R-:W-:Y:S01]  /*0830*/  HADD2.F32 R78, -RZ, R7.H0_H0 ;  /* 0x20000007ff4e7230 */ /* 0x000fe20000004100 */
[----:B------:R-:W-:Y:S01]  /*0840*/  MOV R106, R10 ;  /* 0x0000000a006a7202 */ /* 0x000fe20000000f00 */
[----:B------:R-:W-:Y:S01]  /*0850*/  HADD2.F32 R10, -RZ, R5.H0_H0 ;  /* 0x20000005ff0a7230 */ /* 0x000fe20000004100 */
[----:B------:R-:W-:Y:S01]  /*0860*/  MOV R80, R8 ;  /* 0x0000000800507202 */ /* 0x000fe20000000f00 */
[----:B------:R-:W-:Y:S01]  /*0870*/  HADD2.F32 R12, -RZ, R13.H0_H0 ;  /* 0x2000000dff0c7230 */ /* 0x000fe20000004100 */
[--C-:B------:R-:W-:Y:S01]  /*0880*/  SHF.R.U64 R8, R8, 0x10, R9.reuse ;  /* 0x0000001008087819 */ /* 0x100fe20000001209 */
[----:B------:R-:W-:Y:S01]  /*0890*/  FADD.FTZ R13, -R3, R100 ;  /* 0x00000064030d7221 */ /* 0x000fe20000010100 */
[----:B------:R-:W-:-:S02]  /*08a0*/  SHF.R.U32.HI R2, RZ, 0x10, R9 ;  /* 0x00000010ff027819 */ /* 0x000fc40000011609 */
[----:B------:R-:W-:Y:S01]  /*08b0*/  SHF.R.U32.HI R77, RZ, 0x10, R5 ;  /* 0x00000010ff4d7819 */ /* 0x000fe20000011605 */
[C---:B------:R-:W-:Y:S01]  /*08c0*/  FADD.FTZ R5, -R3.reuse, R4 ;  /* 0x0000000403057221 */ /* 0x040fe20000010100 */
[----:B------:R-:W-:Y:S01]  /*08d0*/  SHF.R.U32.HI R9, RZ, 0x10, R101 ;  /* 0x00000010ff097819 */ /* 0x000fe20000011665 */
[----:B------:R-:W-:Y:S01]  /*08e0*/  HADD2.F32 R4, -RZ, R79.H0_H0 ;  /* 0x2000004fff047230 */ /* 0x000fe20000004100 */
[----:B------:R-:W-:Y:S01]  /*08f0*/  SHF.R.U64 R15, R6, 0x10, R7 ;  /* 0x00000010060f7819 */ /* 0x000fe20000001207 */
[----:B------:R-:W-:Y:S01]  /*0900*/  HADD2.F32 R76, -RZ, R6.H0_H0 ;  /* 0x20000006ff4c7230 */ /* 0x000fe20000004100 */
[C---:B------:R-:W-:Y:S01]  /*0910*/  FADD.FTZ R89, -R3.reuse, R78 ;  /* 0x0000004e03597221 */ /* 0x040fe20000010100 */
[----:B------:R-:W-:Y:S01]  /*0920*/  HADD2.F32 R78, -RZ, R9.H0_H0 ;  /* 0x20000009ff4e7230 */ /* 0x000fe20000004100 */
[----:B-----5:R-:W-:Y:S01]  /*0930*/  FMUL.FTZ R88, R102, R13 ;  /* 0x0000000d66587220 */ /* 0x020fe20000410000 */
[----:B------:R-:W-:Y:S01]  /*0940*/  HADD2.F32 R13, -RZ, R14.H0_H0 ;  /* 0x2000000eff0d7230 */ /* 0x000fe20000004100 */
[C---:B------:R-:W-:Y:S01]  /*0950*/  FADD.FTZ R91, -R3.reuse, R10 ;  /* 0x0000000a035b7221 */ /* 0x040fe20000010100 */
[----:B------:R-:W-:Y:S01]  /*0960*/  HADD2.F32 R10, -RZ, R15.H0_H0 ;  /* 0x2000000fff0a7230 */ /* 0x000fe20000004100 */
[----:B------:R-:W-:-:S02]  /*0970*/  FADD.FTZ R9, -R3, R4 ;  /* 0x0000000403097221 */ /* 0x000fc40000010100 */
[C---:B------:R-:W-:Y:S02]  /*0980*/  FMUL.FTZ R92, R102.reuse, R5 ;  /* 0x00000005665c7220 */ /* 0x040fe40000410000 */
[C---:B------:R-:W-:Y:S01]  /*0990*/  FADD.FTZ R7, -R3.reuse, R76 ;  /* 0x0000004c03077221 */ /* 0x040fe20000010100 */
[----:B------:R-:W-:Y:S01]  /*09a0*/  HADD2.F32 R76, -RZ, R11.H0_H0 ;  /* 0x2000000bff4c7230 */ /* 0x000fe20000004100 */
[C---:B------:R-:W-:Y:S01]  /*09b0*/  FADD.FTZ R15, -R3.reuse, R12 ;  /* 0x0000000c030f7221 */ /* 0x040fe20000010100 */
[----:B------:R-:W-:Y:S01]  /*09c0*/  HADD2.F32 R12, -RZ, R123.H0_H0 ;  /* 0x2000007bff0c7230 */ /* 0x000fe20000004100 */
[----:B------:R-:W-:Y:S02]  /*09d0*/  FMUL.FTZ R86, R102, R9 ;  /* 0x0000000966567220 */ /* 0x000fe40000410000 */
[----:B------:R-:W-:Y:S02]  /*09e0*/  FADD.FTZ R52, R52, R13 ;  /* 0x0000000d34347221 */ /* 0x000fe40000010000 */
[-C--:B------:R-:W-:Y:S01]  /*09f0*/  FFMA.FTZ R40, R92, R13.reuse, R40 ;  /* 0x0000000d5c287223 */ /* 0x080fe20000010028 */
[----:B------:R-:W-:Y:S01]  /*0a00*/  HADD2.F32 R84, -RZ, R101.H0_H0 ;  /* 0x20000065ff547230 */ /* 0x000fe20000004100 */
[----:B------:R-:W-:Y:S01]  /*0a10*/  FMUL.FTZ R13, R36, R13 ;  /* 0x0000000d240d7220 */ /* 0x000fe20000410000 */
[----:B------:R-:W-:Y:S01]  /*0a20*/  HADD2.F32 R6, -RZ, R77.H0_H0 ;  /* 0x2000004dff067230 */ /* 0x000fe20000004100 */
[C---:B------:R-:W-:Y:S01]  /*0a30*/  FADD.FTZ R77, -R3.reuse, R76 ;  /* 0x0000004c034d7221 */ /* 0x040fe20000010100 */
[----:B------:R-:W-:Y:S01]  /*0a40*/  HADD2.F32 R121, -RZ, R121.H0_H0 ;  /* 0x20000079ff797230 */ /* 0x000fe20000004100 */
[----:B------:R-:W-:-:S02]  /*0a50*/  FADD.FTZ R11, -R3, R10 ;  /* 0x0000000a030b7221 */ /* 0x000fc40000010100 */
[----:B------:R-:W-:Y:S02]  /*0a60*/  FMUL.FTZ R90, R102, R7 ;  /* 0x00000007665a7220 */ /* 0x000fe40000410000 */
[----:B------:R-:W-:Y:S02]  /*0a70*/  FADD.FTZ R53, R53, R12 ;  /* 0x0000000c35357221 */ /* 0x000fe40000010000 */
[-C--:B------:R-:W-:Y:S02]  /*0a80*/  FFMA.FTZ R41, R86, R12.reuse, R41 ;  /* 0x0000000c56297223 */ /* 0x080fe40000010029 */
[----:B------:R-:W-:Y:S02]  /*0a90*/  FMUL.FTZ R12, R37, R12 ;  /* 0x0000000c250c7220 */ /* 0x000fe40000410000 */
[----:B------:R-:W-:Y:S02]  /*0aa0*/  FADD.FTZ R7, RZ, R13 ;  /* 0x0000000dff077221 */ /* 0x000fe40000010000 */
[----:B------:R-:W-:Y:S01]  /*0ab0*/  FFMA.FTZ R79, R92, R13, RZ ;  /* 0x0000000d5c4f7223 */ /* 0x000fe200000100ff */
[----:B------:R-:W-:Y:S01]  /*0ac0*/  HADD2.F32 R124, -RZ, R124.H0_H0 ;  /* 0x2000007cff7c7230 */ /* 0x000fe20000004100 */
[----:B------:R-:W-:Y:S01]  /*0ad0*/  FADD.FTZ R87, -R3, R84 ;  /* 0x0000005403577221 */ /* 0x000fe20000010100 */
[----:B------:R-:W-:Y:S01]  /*0ae0*/  HADD2.F32 R76, -RZ, R2.H0_H0 ;  /* 0x20000002ff4c7230 */ /* 0x000fe20000004100 */
[C---:B------:R-:W-:Y:S01]  /*0af0*/  FMUL.FTZ R14, R102.reuse, R77 ;  /* 0x0000004d660e7220 */ /* 0x040fe20000410000 */
[----:B------:R-:W-:Y:S01]  /*0b00*/  HADD2.F32 R77, -RZ, R0.H0_H0 ;  /* 0x20000000ff4d7230 */ /* 0x000fe20000004100 */
[----:B------:R-:W-:-:S02]  /*0b10*/  FMUL.FTZ R84, R102, R11 ;  /* 0x0000000b66547220 */ /* 0x000fc40000410000 */
[----:B------:R-:W-:Y:S02]  /*0b20*/  FADD.FTZ R85, -R3, R6 ;  /* 0x0000000603557221 */ /* 0x000fe40000010100 */
[----:B------:R-:W-:Y:S02]  /*0b30*/  FMUL.FTZ R91, R102, R91 ;  /* 0x0000005b665b7220 */ /* 0x000fe40000410000 */
        /* <DEDUP_REMOVED lines=39> */
[----:B------:R-:W-:-:S02]  /*0db0*/  FADD.FTZ R3, -R3, R78 ;  /* 0x0000004e03037221 */ /* 0x000fc40000010100 */
        /* <DEDUP_REMOVED lines=24> */
.L_x_3796:
[----:B------:R-:W-:Y:S05]  /*0f40*/  BSYNC B0 ;  /* 0x0000000000007941 */ /* 0x000fea0003800000 */
.L_x_3794:
[----:B------:R-:W-:Y:S02]  /*0f50*/  LOP3.LUT P2, RZ, R103, 0xff, RZ, 0xc0, !PT ;  /* 0x000000ff67ff7812 */ /* 0x000fe4000784c0ff */
[----:B0-----:R-:W-:-:S02]  /*0f60*/  SHF.R.U32.HI R78, RZ, 0x5, R108 ;  /* 0x00000005ff4e7819 */ /* 0x001fc4000001166c */
[----:B------:R-:W-:Y:S02]  /*0f70*/  LOP3.LUT P0, RZ, R108, 0x1f, RZ, 0xc0, !PT ;  /* 0x0000001f6cff7812 */ /* 0x000fe4000780c0ff */
[----:B------:R-:W-:-:S07]  /*0f80*/  LOP3.LUT R121, R78, 0x7fffffc, RZ, 0xc0, !PT ;  /* 0x07fffffc4e797812 */ /* 0x000fce00078ec0ff */
[----:B------:R-:W-:Y:S01]  /*0f90*/  @!P2 IADD3 R121, R121, 0x4, RZ ;  /* 0x000000047979a810 */ /* 0x000fe20007ffe0ff */
[----:B------:R-:W-:Y:S05]  /*0fa0*/  BRA.DIV ~URZ, `(.L_x_3797) ;  /* 0x00001ab27f007947 */ /* 0x000fea000b800000 */
[----:B------:R0:W2:Y:S02]  /*0fb0*/  SHFL.DOWN PT, R79, R100, 0x10, 0x1f ;  /* 0x0a001f00644f7f89 */ /* 0x0000a400000e0000 */
.L_x_3849:
        /* <DEDUP_REMOVED lines=18> */
.L_x_3850:
[----:B-----5:R-:W-:Y:S01]  /*10e0*/  ISETP.GE.AND P2, PT, R83, 0x1, PT ;  /* 0x000000015300780c */ /* 0x020fe20003f46270 */
[----:B0--3--:R-:W-:Y:S01]  /*10f0*/  FADD.FTZ R106, R79, R106 ;  /* 0x0000006a4f6a7221 */ /* 0x009fe20000010000 */
[----:B------:R-:W-:Y:S01]  /*1100*/  @!P0 LOP3.LUT R78, R78, 0x3, RZ, 0xc0, !PT ;  /* 0x000000034e4e8812 */ /* 0x000fe200078ec0ff */
[----:B--2---:R-:W-:Y:S01]  /*1110*/  FADD.FTZ R107, R82, R107 ;  /* 0x0000006b526b7221 */ /* 0x004fe20000010000 */
[----:B------:R-:W-:Y:S01]  /*1120*/  WARPSYNC 0xffffffff ;  /* 0xffffffff00007948 */ /* 0x000fe20003800000 */
[----:B------:R-:W-:Y:S01]  /*1130*/  HFMA2.MMA R118, -RZ, RZ, 0, 0 ;  /* 0x00000000ff767435 */ /* 0x000fe200000001ff */
[----:B------:R-:W-:-:S05]  /*1140*/  @!P0 IADD3 R123, R121, R78, RZ ;  /* 0x0000004e797b8210 */ /* 0x000fca0007ffe0ff */
[----:B------:R-:W-:Y:S02]  /*1150*/  @!P0 STS.64 [R123.X8+0x1800], R106 ;  /* 0x0018006a7b008388 */ /* 0x000fe40000008a00 */
[----:B------:R-:W-:Y:S02]  /*1160*/  @P2 IADD3 R83, R83, -0x1, RZ ;  /* 0xffffffff53532810 */ /* 0x000fe40007ffe0ff */
[----:B------:R-:W-:Y:S02]  /*1170*/  @P2 LOP3.LUT R77, R108, 0x7f, RZ, 0xc0, !PT ;  /* 0x0000007f6c4d2812 */ /* 0x000fe400078ec0ff */
[----:B------:R-:W-:Y:S01]  /*1180*/  @P2 MOV R101, 0x8 ;  /* 0x0000000800652802 */ /* 0x000fe20000000f00 */
[----:B------:R-:W-:-:S05]  /*1190*/  @P2 IMAD R83, R83, c[0x0][0x168], RZ ;  /* 0x00005a0053532a24 */ /* 0x000fca00078e02ff */
[----:B------:R-:W-:-:S04]  /*11a0*/  @P2 SHF.R.S32.HI R76, RZ, 0x1f, R83 ;  /* 0x0000001fff4c2819 */ /* 0x000fc80000011453 */
[----:B------:R-:W-:Y:S01]  /*11b0*/  @P2 LEA.HI R76, R76, R83, RZ, 0x2 ;  /* 0x000000534c4c2211 */ /* 0x000fe200078f10ff */
[----:B------:R-:W-:Y:S03]  /*11c0*/  BAR.SYNC.DEFER_BLOCKING 0x0 ;  /* 0x0000000000007b1d */ /* 0x000fe60000010000 */
[----:B------:R-:W-:-:S05]  /*11d0*/  @P2 LEA.HI.SX32 R118, R76, R77, 0x1e ;  /* 0x0000004d4c762211 */ /* 0x000fca00078ff2ff */
[----:B------:R-:W-:-:S06]  /*11e0*/  @P2 IMAD.WIDE.U32 R100, R118, R101, c[0x0][0x170] ;  /* 0x00005c0076642625 */ /* 0x000fcc00078e0065 */
[----:B------:R-:W2:Y:S01]  /*11f0*/  @P2 LDG.E.64 R100, [R100.64] ;  /* 0x0000000464642981 */ /* 0x000ea2000c1e1b00 */
[----:B-1----:R-:W-:Y:S01]  /*1200*/  ISETP.NE.AND P0, PT, R104, RZ, PT ;  /* 0x000000ff6800720c */ /* 0x002fe20003f05270 */
[----:B------:R-:W-:Y:S02]  /*1210*/  BSSY B0, `(.L_x_3799) ;  /* 0x0000026000007945 */ /* 0x000fe40003800000 */
[----:B------:R-:W0:Y:S04]  /*1220*/  LDS.128 R76, [R121.X8+0x1800] ;  /* 0x00180000794c7984 */ /* 0x000e280000008c00 */
[----:B------:R-:W1:Y:S01]  /*1230*/  LDS.128 R80, [R121.X8+0x1810] ;  /* 0x0018100079507984 */ /* 0x000e620000008c00 */
[----:B0-----:R-:W-:Y:S02]  /*1240*/  FADD.FTZ R125, RZ, R76 ;  /* 0x0000004cff7d7221 */ /* 0x001fe40000010000 */
        /* <DEDUP_REMOVED lines=25> */
.L_x_3800:
        /* <DEDUP_REMOVED lines=9> */
.L_x_3801:
[----:B------:R-:W-:Y:S05]  /*1470*/  BSYNC B0 ;  /* 0x0000000000007941 */ /* 0x000fea0003800000 */
.L_x_3799:
        /* <DEDUP_REMOVED lines=17> */
.L_x_3803:
[----:B------:R-:W-:Y:S01]  /*1590*/  FFMA.FTZ R77, R86, R81, R80 ;  /* 0x00000051564d7223 */ /* 0x000fe20000010050 */
[----:B------:R-:W-:-:S03]  /*15a0*/  @P3 SHF.R.U64 R76, R94, 0x10, R95 ;  /* 0x000000105e4c3819 */ /* 0x000fc6000000125f */
[----:B------:R-:W-:Y:S02]  /*15b0*/  FADD.FTZ R77, R12, -R77 ;  /* 0x8000004d0c4d7221 */ /* 0x000fe40000010000 */
[----:B------:R-:W-:Y:S02]  /*15c0*/  @P3 HADD2.F32 R76, -RZ, R76.H0_H0 ;  /* 0x2000004cff4c3230 */ /* 0x000fe40000004100 */
[----:B------:R-:W-:-:S04]  /*15d0*/  FMUL.FTZ R77, R102, R77 ;  /* 0x0000004d664d7220 */ /* 0x000fc80000410000 */
[----:B------:R-:W-:Y:S02]  /*15e0*/  @P3 FADD.FTZ R77, R77, R76 ;  /* 0x0000004c4d4d3221 */ /* 0x000fe40000010000 */
.L_x_3804:
[----:B------:R-:W-:Y:S05]  /*15f0*/  BSYNC B0 ;  /* 0x0000000000007941 */ /* 0x000fea0003800000 */
.L_x_3802:
        /* <DEDUP_REMOVED lines=14> */
.L_x_3806:
[----:B------:R-:W-:-:S04]  /*16e0*/  FFMA.FTZ R76, R91, R81, R80 ;  /* 0x000000515b4c7223 */ /* 0x000fc80000010050 */
[----:B------:R-:W-:Y:S01]  /*16f0*/  FADD.FTZ R77, R11, -R76 ;  /* 0x8000004c0b4d7221 */ /* 0x000fe20000010000 */
[----:B------:R-:W-:-:S03]  /*1700*/  @P3 HADD2.F32 R76, -RZ, R95.H0_H0 ;  /* 0x2000005fff4c3230 */ /* 0x000fc60000004100 */
[----:B------:R-:W-:-:S04]  /*1710*/  FMUL.FTZ R77, R102, R77 ;  /* 0x0000004d664d7220 */ /* 0x000fc80000410000 */
[----:B------:R-:W-:Y:S02]  /*1720*/  @P3 FADD.FTZ R77, R77, R76 ;  /* 0x0000004c4d4d3221 */ /* 0x000fe40000010000 */
.L_x_3807:
[----:B------:R-:W-:Y:S05]  /*1730*/  BSYNC B0 ;  /* 0x0000000000007941 */ /* 0x000fea0003800000 */
.L_x_3805:
        /* <DEDUP_REMOVED lines=15> */
.L_x_3809:
[----:B------:R-:W-:Y:S01]  /*1830*/  FFMA.FTZ R77, R85, R81, R80 ;  /* 0x00000051554d7223 */ /* 0x000fe20000010050 */
[----:B------:R-:W-:-:S03]  /*1840*/  @P3 SHF.R.U32.HI R76, RZ, 0x10, R95 ;  /* 0x00000010ff4c3819 */ /* 0x000fc6000001165f */
[----:B------:R-:W-:Y:S02]  /*1850*/  FADD.FTZ R77, R10, -R77 ;  /* 0x8000004d0a4d7221 */ /* 0x000fe40000010000 */
[----:B------:R-:W-:Y:S02]  /*1860*/  @P3 HADD2.F32 R76, -RZ, R76.H0_H0 ;  /* 0x2000004cff4c3230 */ /* 0x000fe40000004100 */
[----:B------:R-:W-:-:S04]  /*1870*/  FMUL.FTZ R77, R102, R77 ;  /* 0x0000004d664d7220 */ /* 0x000fc80000410000 */
[----:B------:R-:W-:Y:S02]  /*1880*/  @P3 FADD.FTZ R77, R77, R76 ;  /* 0x0000004c4d4d3221 */ /* 0x000fe40000010000 */
.L_x_3810:
[----:B------:R-:W-:Y:S05]  /*1890*/  BSYNC B0 ;  /* 0x0000000000007941 */ /* 0x000fea0003800000 */
.L_x_3808:
        /* <DEDUP_REMOVED lines=15> */
.L_x_3811:
[----:B------:R-:W-:Y:S01]  /*1990*/  BSSY B0, `(.L_x_3812) ;  /* 0x000000b000007945 */ /* 0x000fe20003800000 */
        /* <DEDUP_REMOVED lines=10> */
.L_x_3813:
[----:B------:R-:W-:Y:S05]  /*1a40*/  BSYNC B0 ;  /* 0x0000000000007941 */ /* 0x000fea0003800000 */
.L_x_3812:
[----:B------:R-:W-:Y:S01]  /*1a50*/  BSSY B0, `(.L_x_3814) ;  /* 0x000000a000007945 */ /* 0x000fe20003800000 */
[----:B------:R-:W-:Y:S05]  /*1a60*/  @!P2 BRA `(.L_x_3815) ;  /* 0x000000800000a947 */ /* 0x000fea0003800000 */
[----:B0-----:R-:W-:Y:S01]  /*1a70*/  HFMA2.MMA R77, -RZ, RZ, 0, 4.76837158203125e-07 ;  /* 0x00000008ff4d7435 */ /* 0x001fe200000001ff */
[----:B------:R-:W-:-:S09]  /*1a80*/  IADD3 R76, R118, 0x80, RZ ;  /* 0x00000080764c7810 */ /* 0x000fd20007ffe0ff */
[----:B------:R-:W-:-:S06]  /*1a90*/  IMAD.WIDE.U32 R76, R76, R77, c[0x0][0x170] ;  /* 0x00005c004c4c7625 */ /* 0x000fcc00078e004d */
[----:B------:R-:W2:Y:S02]  /*1aa0*/  LDG.E.64 R76, [R76.64] ;  /* 0x000000044c4c7981 */ /* 0x000ea4000c1e1b00 */
[C-C-:B--2---:R-:W-:Y:S02]  /*1ab0*/  SHF.R.U64 R122, R76.reuse, 0x10, R77.reuse ;  /* 0x000000104c7a7819 */ /* 0x144fe4000000124d */
[--C-:B------:R-:W-:Y:S02]  /*1ac0*/  SHF.R.U32.HI R78, RZ, 0x10, R77.reuse ;  /* 0x00000010ff4e7819 */ /* 0x100fe4000001164d */
[----:B------:R-:W-:Y:S02]  /*1ad0*/  PRMT R120, R76, 0x5410, R77 ;  /* 0x000054104c787816 */ /* 0x000fe4000000004d */
[----:B------:R-:W-:Y:S02]  /*1ae0*/  PRMT R122, R122, 0x5410, R78 ;  /* 0x000054107a7a7816 */ /* 0x000fe4000000004e */
.L_x_3815:
[----:B------:R-:W-:Y:S05]  /*1af0*/  BSYNC B0 ;  /* 0x0000000000007941 */ /* 0x000fea0003800000 */
.L_x_3814:
[----:B------:R-:W-:Y:S01]  /*1b00*/  BSSY B0, `(.L_x_3816) ;  /* 0x000000c000007945 */ /* 0x000fe20003800000 */
[----:B------:R-:W-:Y:S01]  /*1b10*/  @P2 FFMA.FTZ R75, R82, R83, R75 ;  /* 0x00000053524b2223 */ /* 0x000fe2000001004b */
[----:B------:R-:W-:Y:S05]  /*1b20*/  @P1 BRA `(.L_x_3817) ;  /* 0x0000004000001947 */ /* 0x000fea0003800000 */
[----:B0-----:R-:W-:Y:S01]  /*1b30*/  MOV R77, RZ ;  /* 0x000000ff004d7202 */ /* 0x001fe20000000f00 */
[----:B------:R-:W-:Y:S05]  /*1b40*/  @!P3 BRA `(.L_x_3818) ;  /* 0x000000700000b947 */ /* 0x000fea0003800000 */
[----:B------:R-:W-:Y:S01]  /*1b50*/  HADD2.F32 R77, -RZ, R96.H0_H0 ;  /* 0x20000060ff4d7230 */ /* 0x000fe20000004100 */
[----:B------:R-:W-:Y:S05]  /*1b60*/  BRA `(.L_x_3818) ;  /* 0x0000005000007947 */ /* 0x000fea0003800000 */
.L_x_3817:
[----:B0-----:R-:W-:-:S04]  /*1b70*/  FFMA.FTZ R76, R90, R81, R80 ;  /* 0x000000515a4c7223 */ /* 0x001fc80000010050 */
[----:B------:R-:W-:Y:S01]  /*1b80*/  FADD.FTZ R77, R9, -R76 ;  /* 0x8000004c094d7221 */ /* 0x000fe20000010000 */
[----:B------:R-:W-:-:S03]  /*1b90*/  @P3 HADD2.F32 R76, -RZ, R96.H0_H0 ;  /* 0x20000060ff4c3230 */ /* 0x000fc60000004100 */
[----:B------:R-:W-:-:S04]  /*1ba0*/  FMUL.FTZ R77, R102, R77 ;  /* 0x0000004d664d7220 */ /* 0x000fc80000410000 */
[----:B------:R-:W-:Y:S02]  /*1bb0*/  @P3 FADD.FTZ R77, R77, R76 ;  /* 0x0000004c4d4d3221 */ /* 0x000fe40000010000 */
.L_x_3818:
[----:B------:R-:W-:Y:S05]  /*1bc0*/  BSYNC B0 ;  /* 0x0000000000007941 */ /* 0x000fea0003800000 */
.L_x_3816:
        /* <DEDUP_REMOVED lines=15> */
.L_x_3820:
[----:B------:R-:W-:Y:S01]  /*1cc0*/  FFMA.FTZ R77, R84, R81, R80 ;  /* 0x00000051544d7223 */ /* 0x000fe20000010050 */
[----:B------:R-:W-:-:S03]  /*1cd0*/  @P3 SHF.R.U64 R76, R96, 0x10, R97 ;  /* 0x00000010604c3819 */ /* 0x000fc60000001261 */
[----:B------:R-:W-:Y:S02]  /*1ce0*/  FADD.FTZ R77, R8, -R77 ;  /* 0x8000004d084d7221 */ /* 0x000fe40000010000 */
[----:B------:R-:W-:Y:S02]  /*1cf0*/  @P3 HADD2.F32 R76, -RZ, R76.H0_H0 ;  /* 0x2000004cff4c3230 */ /* 0x000fe40000004100 */
[----:B------:R-:W-:-:S04]  /*1d00*/  FMUL.FTZ R77, R102, R77 ;  /* 0x0000004d664d7220 */ /* 0x000fc80000410000 */
[----:B------:R-:W-:Y:S02]  /*1d10*/  @P3 FADD.FTZ R77, R77, R76 ;  /* 0x0000004c4d4d3221 */ /* 0x000fe40000010000 */
.L_x_3821:
[----:B------:R-:W-:Y:S05]  /*1d20*/  BSYNC B0 ;  /* 0x0000000000007941 */ /* 0x000fea0003800000 */
.L_x_3819:
        /* <DEDUP_REMOVED lines=14> */
.L_x_3823:
[----:B------:R-:W-:-:S04]  /*1e10*/  FFMA.FTZ R76, R89, R81, R80 ;  /* 0x00000051594c7223 */ /* 0x000fc80000010050 */
[----:B------:R-:W-:Y:S01]  /*1e20*/  FADD.FTZ R77, R7, -R76 ;  /* 0x8000004c074d7221 */ /* 0x000fe20000010000 */
[----:B------:R-:W-:-:S03]  /*1e30*/  @P3 HADD2.F32 R76, -RZ, R97.H0_H0 ;  /* 0x20000061ff4c3230 */ /* 0x000fc60000004100 */
[----:B------:R-:W-:-:S04]  /*1e40*/  FMUL.FTZ R77, R102, R77 ;  /* 0x0000004d664d7220 */ /* 0x000fc80000410000 */
[----:B------:R-:W-:Y:S02]  /*1e50*/  @P3 FADD.FTZ R77, R77, R76 ;  /* 0x0000004c4d4d3221 */ /* 0x000fe40000010000 */
.L_x_3824:
[----:B------:R-:W-:Y:S05]  /*1e60*/  BSYNC B0 ;  /* 0x0000000000007941 */ /* 0x000fea0003800000 */
.L_x_3822:
        /* <DEDUP_REMOVED lines=15> */
.L_x_3826:
[----:B------:R-:W-:Y:S01]  /*1f60*/  FFMA.FTZ R77, R15, R81, R80 ;  /* 0x000000510f4d7223 */ /* 0x000fe20000010050 */
[----:B------:R-:W-:-:S03]  /*1f70*/  @P3 SHF.R.U32.HI R76, RZ, 0x10, R97 ;  /* 0x00000010ff4c3819 */ /* 0x000fc60000011661 */
[----:B------:R-:W-:Y:S02]  /*1f80*/  FADD.FTZ R77, R6, -R77 ;  /* 0x8000004d064d7221 */ /* 0x000fe40000010000 */
[----:B------:R-:W-:Y:S02]  /*1f90*/  @P3 HADD2.F32 R76, -RZ, R76.H0_H0 ;  /* 0x2000004cff4c3230 */ /* 0x000fe40000004100 */
[----:B------:R-:W-:-:S04]  /*1fa0*/  FMUL.FTZ R77, R102, R77 ;  /* 0x0000004d664d7220 */ /* 0x000fc80000410000 */
[----:B------:R-:W-:Y:S02]  /*1fb0*/  @P3 FADD.FTZ R77, R77, R76 ;  /* 0x0000004c4d4d3221 */ /* 0x000fe40000010000 */
.L_x_3827:
[----:B------:R-:W-:Y:S05]  /*1fc0*/  BSYNC B0 ;  /* 0x0000000000007941 */ /* 0x000fea0003800000 */
.L_x_3825:
        /* <DEDUP_REMOVED lines=15> */
.L_x_3828:
        /* <DEDUP_REMOVED lines=13> */
.L_x_3830:
[----:B------:R-:W-:Y:S05]  /*2190*/  BSYNC B0 ;  /* 0x0000000000007941 */ /* 0x000fea0003800000 */
.L_x_3829:
        /* <DEDUP_REMOVED lines=9> */
.L_x_3832:
[----:B------:R-:W-:Y:S05]  /*2230*/  BSYNC B0 ;  /* 0x0000000000007941 */ /* 0x000fea0003800000 */
.L_x_3831:
[----:B------:R-:W-:Y:S01]  /*2240*/  BSSY B0, `(.L_x_3833) ;  /* 0x000000c000007945 */ /* 0x000fe20003800000 */
[----:B------:R-:W-:Y:S01]  /*2250*/  @P2 FFMA.FTZ R71, R82, R100, R71 ;  /* 0x0000006452472223 */ /* 0x000fe20000010047 */
[----:B------:R-:W-:Y:S05]  /*2260*/  @P1 BRA `(.L_x_3834) ;  /* 0x0000004000001947 */ /* 0x000fea0003800000 */
[----:B0-----:R-:W-:Y:S01]  /*2270*/  IMAD.MOV.U32 R77, RZ, RZ, RZ ;  /* 0x000000ffff4d7224 */ /* 0x001fe200078e00ff */
[----:B------:R-:W-:Y:S05]  /*2280*/  @!P3 BRA `(.L_x_3835) ;  /* 0x000000700000b947 */ /* 0x000fea0003800000 */
[----:B------:R-:W-:Y:S01]  /*2290*/  HADD2.F32 R77, -RZ, R98.H0_H0 ;  /* 0x20000062ff4d7230 */ /* 0x000fe20000004100 */
[----:B------:R-:W-:Y:S05]  /*22a0*/  BRA `(.L_x_3835) ;  /* 0x0000005000007947 */ /* 0x000fea0003800000 */
.L_x_3834:
[----:B0-----:R-:W-:-:S04]  /*22b0*/  FFMA.FTZ R76, R88, R81, R80 ;  /* 0x00000051584c7223 */ /* 0x001fc80000010050 */
[----:B------:R-:W-:Y:S01]  /*22c0*/  FADD.FTZ R77, R5, -R76 ;  /* 0x8000004c054d7221 */ /* 0x000fe20000010000 */
[----:B------:R-:W-:-:S03]  /*22d0*/  @P3 HADD2.F32 R76, -RZ, R98.H0_H0 ;  /* 0x20000062ff4c3230 */ /* 0x000fc60000004100 */
[----:B------:R-:W-:-:S04]  /*22e0*/  FMUL.FTZ R77, R102, R77 ;  /* 0x0000004d664d7220 */ /* 0x000fc80000410000 */
[----:B------:R-:W-:Y:S02]  /*22f0*/  @P3 FADD.FTZ R77, R77, R76 ;  /* 0x0000004c4d4d3221 */ /* 0x000fe40000010000 */
.L_x_3835:
[----:B------:R-:W-:Y:S05]  /*2300*/  BSYNC B0 ;  /* 0x0000000000007941 */ /* 0x000fea0003800000 */
.L_x_3833:
        /* <DEDUP_REMOVED lines=15> */
.L_x_3837:
[----:B------:R-:W-:Y:S01]  /*2400*/  FFMA.FTZ R77, R14, R81, R80 ;  /* 0x000000510e4d7223 */ /* 0x000fe20000010050 */
[----:B------:R-:W-:-:S03]  /*2410*/  @P3 SHF.R.U64 R76, R98, 0x10, R99 ;  /* 0x00000010624c3819 */ /* 0x000fc60000001263 */
[----:B------:R-:W-:Y:S02]  /*2420*/  FADD.FTZ R77, R4, -R77 ;  /* 0x8000004d044d7221 */ /* 0x000fe40000010000 */
[----:B------:R-:W-:Y:S02]  /*2430*/  @P3 HADD2.F32 R76, -RZ, R76.H0_H0 ;  /* 0x2000004cff4c3230 */ /* 0x000fe40000004100 */
[----:B------:R-:W-:-:S04]  /*2440*/  FMUL.FTZ R77, R102, R77 ;  /* 0x0000004d664d7220 */ /* 0x000fc80000410000 */
[----:B------:R-:W-:Y:S02]  /*2450*/  @P3 FADD.FTZ R77, R77, R76 ;  /* 0x0000004c4d4d3221 */ /* 0x000fe40000010000 */
.L_x_3838:
[----:B------:R-:W-:Y:S05]  /*2460*/  BSYNC B0 ;  /* 0x0000000000007941 */ /* 0x000fea0003800000 */
.L_x_3836:
        /* <DEDUP_REMOVED lines=14> */
.L_x_3840:
[----:B------:R-:W-:Y:S01]  /*2550*/  FFMA.FTZ R77, R87, R81, R80 ;  /* 0x00000051574d7223 */ /* 0x000fe20000010050 */
[----:B------:R-:W-:-:S03]  /*2560*/  @P3 HADD2.F32 R76, -RZ, R99.H0_H0 ;  /* 0x20000063ff4c3230 */ /* 0x000fc60000004100 */
[----:B------:R-:W-:-:S04]  /*2570*/  FADD.FTZ R77, R2, -R77 ;  /* 0x8000004d024d7221 */ /* 0x000fc80000010000 */
[----:B------:R-:W-:-:S04]  /*2580*/  FMUL.FTZ R77, R102, R77 ;  /* 0x0000004d664d7220 */ /* 0x000fc80000410000 */
[----:B------:R-:W-:Y:S02]  /*2590*/  @P3 FADD.FTZ R77, R77, R76 ;  /* 0x0000004c4d4d3221 */ /* 0x000fe40000010000 */
.L_x_3841:
[----:B------:R-:W-:Y:S05]  /*25a0*/  BSYNC B0 ;  /* 0x0000000000007941 */ /* 0x000fea0003800000 */
.L_x_3839:
        /* <DEDUP_REMOVED lines=15> */
.L_x_3843:
[----:B------:R-:W-:Y:S01]  /*26a0*/  FFMA.FTZ R81, R3, R81, R80 ;  /* 0x0000005103517223 */ /* 0x000fe20000010050 */
[----:B------:R-:W-:-:S03]  /*26b0*/  @P3 SHF.R.U32.HI R76, RZ, 0x10, R99 ;  /* 0x00000010ff4c3819 */ /* 0x000fc60000011663 */
[----:B------:R-:W-:Y:S02]  /*26c0*/  FADD.FTZ R81, R0, -R81 ;  /* 0x8000005100517221 */ /* 0x000fe40000010000 */
[----:B------:R-:W-:Y:S02]  /*26d0*/  @P3 HADD2.F32 R76, -RZ, R76.H0_H0 ;  /* 0x2000004cff4c3230 */ /* 0x000fe40000004100 */
[----:B------:R-:W-:-:S04]  /*26e0*/  FMUL.FTZ R81, R102, R81 ;  /* 0x0000005166517220 */ /* 0x000fc80000410000 */
[----:B------:R-:W-:Y:S02]  /*26f0*/  @P3 FADD.FTZ R81, R81, R76 ;  /* 0x0000004c51513221 */ /* 0x000fe40000010000 */
.L_x_3844:
[----:B------:R-:W-:Y:S05]  /*2700*/  BSYNC B0 ;  /* 0x0000000000007941 */ /* 0x000fea0003800000 */
.L_x_3842:
        /* <DEDUP_REMOVED lines=15> */
.L_x_3845:
        /* <DEDUP_REMOVED lines=12> */
.L_x_3847:
[----:B------:R-:W-:Y:S05]  /*28c0*/  BSYNC B0 ;  /* 0x0000000000007941 */ /* 0x000fea0003800000 */
.L_x_3846:
[----:B------:R-:W-:Y:S02]  /*28d0*/  IADD3 R105, R105, c[0x0][0x160], RZ ;  /* 0x0000580069697a10 */ /* 0x000fe40007ffe0ff */
[----:B------:R-:W-:Y:S02]  /*28e0*/  LOP3.LUT P1, RZ, R103, 0xff, RZ, 0xc0, !PT ;  /* 0x000000ff67ff7812 */ /* 0x000fe4000782c0ff */
[----:B------:R-:W-:Y:S02]  /*28f0*/  ISETP.GE.AND P0, PT, R105, c[0x0][0x164], PT ;  /* 0x0000590069007a0c */ /* 0x000fe40003f06270 */
[----:B------:R-:W-:-:S11]  /*2900*/  SEL R103, RZ, 0x1, P1 ;  /* 0x00000001ff677807 */ /* 0x000fd60000800000 */
[----:B0-----:R-:W-:Y:S01]  /*2910*/  @P0 CALL.REL.NOINC `(.L_x_3793) ;  /* 0x0000001000000944 */ /* 0x001fe20003c00000 */
[----:B------:R-:W-:Y:S05]  /*2920*/  BRA `(.L_x_3848) ;  /* 0xffffda7000007947 */ /* 0x000fea000383ffff */
.L_x_3793:
        /* <DEDUP_REMOVED lines=19> */
.L_x_3797:
[----:B------:R-:W-:Y:S01]  /*2a60*/  HFMA2.MMA R101, -RZ, RZ, 0, 9.5367431640625e-07 ;  /* 0x00000010ff657435 */ /* 0x000fe200000001ff */
[----:B------:R-:W-:-:S02]  /*2a70*/  MOV R118, R100 ;  /* 0x0000006400767202 */ /* 0x000fc40000000f00 */
[----:B------:R-:W-:Y:S02]  /*2a80*/  MOV R80, 0x1f ;  /* 0x0000001f00507802 */ /* 0x000fe40000000f00 */
[----:B------:R-:W-:Y:S02]  /*2a90*/  MOV R81, 0xffffffff ;  /* 0xffffffff00517802 */ /* 0x000fe40000000f00 */
[----:B------:R-:W-:Y:S02]  /*2aa0*/  MOV R76, 0x2ac0 ;  /* 0x00002ac0004c7802 */ /* 0x000fe40000000f00 */
[----:B-1---5:R-:W-:Y:S05]  /*2ab0*/  CALL.REL.NOINC `($__internal_107_$__cuda_sm70_shflsync_down_p) ;  /* 0x0000046000007944 */ /* 0x022fea0003c00000 */
[----:B-1----:R-:W-:Y:S01]  /*2ac0*/  MOV R79, R81 ;  /* 0x00000051004f7202 */ /* 0x002fe20000000f00 */
[----:B0-----:R-:W-:Y:S05]  /*2ad0*/  BRA `(.L_x_3849) ;  /* 0xffffe4e000007947 */ /* 0x001fea000383ffff */
.L_x_3798:
[----:B------:R-:W-:Y:S01]  /*2ae0*/  HFMA2.MMA R101, -RZ, RZ, 0, 9.5367431640625e-07 ;  /* 0x00000010ff657435 */ /* 0x000fe200000001ff */
[----:B------:R-:W-:Y:S01]  /*2af0*/  IMAD.MOV.U32 R118, RZ, RZ, R82 ;  /* 0x000000ffff767224 */ /* 0x000fe200078e0052 */
[----:B------:R-:W-:Y:S02]  /*2b00*/  MOV R80, 0x1f ;  /* 0x0000001f00507802 */ /* 0x000fe40000000f00 */
[----:B------:R-:W-:Y:S02]  /*2b10*/  MOV R81, 0xffffffff ;  /* 0xffffffff00517802 */ /* 0x000fe40000000f00 */
[----:B------:R-:W-:-:S02]  /*2b20*/  MOV R76, 0x2b40 ;  /* 0x00002b40004c7802 */ /* 0x000fc40000000f00 */
[----:B012--5:R-:W-:Y:S05]  /*2b30*/  CALL.REL.NOINC `($__internal_107_$__cuda_sm70_shflsync_down_p) ;  /* 0x000003e000007944 */ /* 0x027fea0003c00000 */
[----:B------:R-:W-:Y:S01]  /*2b40*/  FADD.FTZ R100, R79, R100 ;  /* 0x000000644f647221 */ /* 0x000fe20000010000 */
[----:B0-----:R-:W-:Y:S01]  /*2b50*/  HFMA2.MMA R101, -RZ, RZ, 0, 4.76837158203125e-07 ;  /* 0x00000008ff657435 */ /* 0x001fe200000001ff */
[----:B-1----:R-:W-:Y:S01]  /*2b60*/  FADD.FTZ R82, R82, R81 ;  /* 0x0000005152527221 */ /* 0x002fe20000010000 */
[----:B------:R-:W-:Y:S01]  /*2b70*/  MOV R80, 0x1f ;  /* 0x0000001f00507802 */ /* 0x000fe20000000f00 */
[----:B------:R-:W-:Y:S01]  /*2b80*/  IMAD.MOV.U32 R81, RZ, RZ, -0x1 ;  /* 0xffffffffff517424 */ /* 0x000fe200078e00ff */
[----:B------:R-:W-:-:S02]  /*2b90*/  MOV R118, R100 ;  /* 0x0000006400767202 */ /* 0x000fc40000000f00 */
[----:B------:R-:W-:Y:S02]  /*2ba0*/  MOV R76, 0x2bc0 ;  /* 0x00002bc0004c7802 */ /* 0x000fe40000000f00 */
[----:B------:R-:W-:Y:S05]  /*2bb0*/  CALL.REL.NOINC `($__internal_107_$__cuda_sm70_shflsync_down_p) ;  /* 0x0000036000007944 */ /* 0x000fea0003c00000 */
[----:B0-----:R-:W-:Y:S01]  /*2bc0*/  HFMA2.MMA R101, -RZ, RZ, 0, 4.76837158203125e-07 ;  /* 0x00000008ff657435 */ /* 0x001fe200000001ff */
[----:B-1----:R-:W-:Y:S01]  /*2bd0*/  MOV R79, R81 ;  /* 0x00000051004f7202 */ /* 0x002fe20000000f00 */
[----:B------:R-:W-:Y:S01]  /*2be0*/  IMAD.MOV.U32 R81, RZ, RZ, -0x1 ;  /* 0xffffffffff517424 */ /* 0x000fe200078e00ff */
[----:B------:R-:W-:Y:S02]  /*2bf0*/  MOV R118, R82 ;  /* 0x0000005200767202 */ /* 0x000fe40000000f00 */
[----:B------:R-:W-:Y:S02]  /*2c00*/  MOV R80, 0x1f ;  /* 0x0000001f00507802 */ /* 0x000fe40000000f00 */
[----:B------:R-:W-:Y:S02]  /*2c10*/  MOV R76, 0x2c30 ;  /* 0x00002c30004c7802 */ /* 0x000fe40000000f00 */
[----:B------:R-:W-:Y:S05]  /*2c20*/  CALL.REL.NOINC `($__internal_107_$__cuda_sm70_shflsync_down_p) ;  /* 0x000002f000007944 */ /* 0x000fea0003c00000 */
[----:B------:R-:W-:Y:S01]  /*2c30*/  FADD.FTZ R106, R79, R100 ;  /* 0x000000644f6a7221 */ /* 0x000fe20000010000 */
[----:B0-----:R-:W-:Y:S01]  /*2c40*/  HFMA2.MMA R101, -RZ, RZ, 0, 2.384185791015625e-07 ;  /* 0x00000004ff657435 */ /* 0x001fe200000001ff */
[----:B-1----:R-:W-:Y:S01]  /*2c50*/  FADD.FTZ R82, R82, R81 ;  /* 0x0000005152527221 */ /* 0x002fe20000010000 */
[----:B------:R-:W-:-:S02]  /*2c60*/  MOV R80, 0x1f ;  /* 0x0000001f00507802 */ /* 0x000fc40000000f00 */
[----:B------:R-:W-:Y:S02]  /*2c70*/  MOV R81, 0xffffffff ;  /* 0xffffffff00517802 */ /* 0x000fe40000000f00 */
[----:B------:R-:W-:Y:S02]  /*2c80*/  MOV R118, R106 ;  /* 0x0000006a00767202 */ /* 0x000fe40000000f00 */
[----:B------:R-:W-:Y:S02]  /*2c90*/  MOV R76, 0x2cb0 ;  /* 0x00002cb0004c7802 */ /* 0x000fe40000000f00 */
[----:B------:R-:W-:Y:S05]  /*2ca0*/  CALL.REL.NOINC `($__internal_107_$__cuda_sm70_shflsync_down_p) ;  /* 0x0000027000007944 */ /* 0x000fea0003c00000 */
[----:B0-----:R-:W-:Y:S01]  /*2cb0*/  HFMA2.MMA R101, -RZ, RZ, 0, 2.384185791015625e-07 ;  /* 0x00000004ff657435 */ /* 0x001fe200000001ff */
[----:B-1----:R-:W-:Y:S01]  /*2cc0*/  MOV R79, R81 ;  /* 0x00000051004f7202 */ /* 0x002fe20000000f00 */
[----:B------:R-:W-:Y:S01]  /*2cd0*/  IMAD.MOV.U32 R118, RZ, RZ, R82 ;  /* 0x000000ffff767224 */ /* 0x000fe200078e0052 */
[----:B------:R-:W-:Y:S02]  /*2ce0*/  MOV R80, 0x1f ;  /* 0x0000001f00507802 */ /* 0x000fe40000000f00 */
[----:B------:R-:W-:Y:S02]  /*2cf0*/  MOV R81, 0xffffffff ;  /* 0xffffffff00517802 */ /* 0x000fe40000000f00 */
[----:B------:R-:W-:-:S02]  /*2d00*/  MOV R76, 0x2d20 ;  /* 0x00002d20004c7802 */ /* 0x000fc40000000f00 */
[----:B------:R-:W-:Y:S05]  /*2d10*/  CALL.REL.NOINC `($__internal_107_$__cuda_sm70_shflsync_down_p) ;  /* 0x0000020000007944 */ /* 0x000fea0003c00000 */
[----:B------:R-:W-:Y:S01]  /*2d20*/  FADD.FTZ R106, R79, R106 ;  /* 0x0000006a4f6a7221 */ /* 0x000fe20000010000 */
[----:B0-----:R-:W-:Y:S01]  /*2d30*/  HFMA2.MMA R101, -RZ, RZ, 0, 1.1920928955078125e-07 ;  /* 0x00000002ff657435 */ /* 0x001fe200000001ff */
[----:B-1----:R-:W-:Y:S01]  /*2d40*/  FADD.FTZ R82, R82, R81 ;  /* 0x0000005152527221 */ /* 0x002fe20000010000 */
[----:B------:R-:W-:Y:S01]  /*2d50*/  MOV R80, 0x1f ;  /* 0x0000001f00507802 */ /* 0x000fe20000000f00 */
[----:B------:R-:W-:Y:S01]  /*2d60*/  IMAD.MOV.U32 R81, RZ, RZ, -0x1 ;  /* 0xffffffffff517424 */ /* 0x000fe200078e00ff */
[----:B------:R-:W-:-:S02]  /*2d70*/  MOV R118, R106 ;  /* 0x0000006a00767202 */ /* 0x000fc40000000f00 */
[----:B------:R-:W-:Y:S02]  /*2d80*/  MOV R76, 0x2da0 ;  /* 0x00002da0004c7802 */ /* 0x000fe40000000f00 */
[----:B------:R-:W-:Y:S05]  /*2d90*/  CALL.REL.NOINC `($__internal_107_$__cuda_sm70_shflsync_down_p) ;  /* 0x0000018000007944 */ /* 0x000fea0003c00000 */
[----:B0-----:R-:W-:Y:S01]  /*2da0*/  HFMA2.MMA R101, -RZ, RZ, 0, 1.1920928955078125e-07 ;  /* 0x00000002ff657435 */ /* 0x001fe200000001ff */
[----:B-1----:R-:W-:Y:S01]  /*2db0*/  MOV R79, R81 ;  /* 0x00000051004f7202 */ /* 0x002fe20000000f00 */
[----:B------:R-:W-:Y:S01]  /*2dc0*/  IMAD.MOV.U32 R81, RZ, RZ, -0x1 ;  /* 0xffffffffff517424 */ /* 0x000fe200078e00ff */
[----:B------:R-:W-:Y:S02]  /*2dd0*/  MOV R118, R82 ;  /* 0x0000005200767202 */ /* 0x000fe40000000f00 */
[----:B------:R-:W-:Y:S02]  /*2de0*/  MOV R80, 0x1f ;  /* 0x0000001f00507802 */ /* 0x000fe40000000f00 */
[----:B------:R-:W-:Y:S02]  /*2df0*/  MOV R76, 0x2e10 ;  /* 0x00002e10004c7802 */ /* 0x000fe40000000f00 */
[----:B------:R-:W-:Y:S05]  /*2e00*/  CALL.REL.NOINC `($__internal_107_$__cuda_sm70_shflsync_down_p) ;  /* 0x0000011000007944 */ /* 0x000fea0003c00000 */
[----:B------:R-:W-:Y:S01]  /*2e10*/  FADD.FTZ R106, R79, R106 ;  /* 0x0000006a4f6a7221 */ /* 0x000fe20000010000 */
[----:B0-----:R-:W-:Y:S01]  /*2e20*/  HFMA2.MMA R101, -RZ, RZ, 0, 5.9604644775390625e-08 ;  /* 0x00000001ff657435 */ /* 0x001fe200000001ff */
[----:B-1----:R-:W-:Y:S01]  /*2e30*/  FADD.FTZ R107, R82, R81 ;  /* 0x00000051526b7221 */ /* 0x002fe20000010000 */
[----:B------:R-:W-:-:S02]  /*2e40*/  MOV R80, 0x1f ;  /* 0x0000001f00507802 */ /* 0x000fc40000000f00 */
[----:B------:R-:W-:Y:S02]  /*2e50*/  MOV R81, 0xffffffff ;  /* 0xffffffff00517802 */ /* 0x000fe40000000f00 */
[----:B------:R-:W-:Y:S02]  /*2e60*/  MOV R118, R106 ;  /* 0x0000006a00767202 */ /* 0x000fe40000000f00 */
[----:B------:R-:W-:Y:S02]  /*2e70*/  MOV R76, 0x2e90 ;  /* 0x00002e90004c7802 */ /* 0x000fe40000000f00 */
[----:B------:R-:W-:Y:S05]  /*2e80*/  CALL.REL.NOINC `($__internal_107_$__cuda_sm70_shflsync_down_p) ;  /* 0x0000009000007944 */ /* 0x000fea0003c00000 */
[----:B0-----:R-:W-:Y:S01]  /*2e90*/  HFMA2.MMA R101, -RZ, RZ, 0, 5.9604644775390625e-08 ;  /* 0x00000001ff657435 */ /* 0x001fe200000001ff */
[----:B-1----:R-:W-:Y:S01]  /*2ea0*/  MOV R79, R81 ;  /* 0x00000051004f7202 */ /* 0x002fe20000000f00 */
[----:B------:R-:W-:Y:S01]  /*2eb0*/  IMAD.MOV.U32 R118, RZ, RZ, R107 ;  /* 0x000000ffff767224 */ /* 0x000fe200078e006b */
[----:B------:R-:W-:Y:S02]  /*2ec0*/  MOV R80, 0x1f ;  /* 0x0000001f00507802 */ /* 0x000fe40000000f00 */
[----:B------:R-:W-:Y:S02]  /*2ed0*/  MOV R81, 0xffffffff ;  /* 0xffffffff00517802 */ /* 0x000fe40000000f00 */
[----:B------:R-:W-:-:S02]  /*2ee0*/  MOV R76, 0x2f00 ;  /* 0x00002f00004c7802 */ /* 0x000fc40000000f00 */
[----:B------:R-:W-:Y:S05]  /*2ef0*/  CALL.REL.NOINC `($__internal_107_$__cuda_sm70_shflsync_down_p) ;  /* 0x0000002000007944 */ /* 0x000fea0003c00000 */
[----:B-1----:R-:W-:Y:S01]  /*2f00*/  MOV R82, R81 ;  /* 0x0000005100527202 */ /* 0x002fe20000000f00 */
[----:B0-----:R-:W-:Y:S05]  /*2f10*/  BRA `(.L_x_3850) ;  /* 0xffffe1c000007947 */ /* 0x001fea000383ffff */
        .weak           $__internal_107_$__cuda_sm70_shflsync_down_p
        .type           $__internal_107_$__cuda_sm70_shflsync_down_p,@function
        .size           $__internal_107_$__cuda_sm70_shflsync_down_p,(.L_x_6756 - $__internal_107_$__cuda_sm70_shflsync_down_p)
$__internal_107_$__cuda_sm70_shflsync_down_p:
[----:B------:R-:W-:Y:S01]  /*2f20*/  HFMA2.MMA R77, -RZ, RZ, 0, 0 ;  /* 0x00000000ff4d7435 */ /* 0x000fe200000001ff */
[----:B------:R-:W-:Y:S04]  /*2f30*/  WARPSYNC R81 ;  /* 0x0000005100007348 */ /* 0x000fe80003800000 */
[----:B------:R0:W1:Y:S01]  /*2f40*/  SHFL.DOWN PT, R81, R118, R101, R80 ;  /* 0x0800006576517389 */ /* 0x00006200000e0050 */
[----:B------:R-:W-:Y:S05]  /*2f50*/  RET.REL.NODEC R76 `(_ZN10layer_norm13ln_bwd_kernelINS_13Kernel_traitsIf6__halfS2_S2_fjLj1536ELj1ELj1ELj4ELj8ENS_18Kernel_traits_baseILj1536EfS2_S2_S2_fjLj128EEEEELb0ELb1ELb1ELb1EEEvNS_9BwdParamsE) ;  /* 0xffffd0a04c007950 */ /* 0x000fea0003c3ffff */
.L_x_3851:
        /* <DEDUP_REMOVED lines=10> */
.L_x_6756:


//--------------------- .text._ZN10layer_norm13ln_bwd_kernelINS_13Kernel_traitsIf6__halfS2_S2_fjLj1536ELj1ELj1ELj4ELj8ENS_18Kernel_traits_baseILj1536EfS2_S2_S2_fjLj128EEEEELb1ELb0ELb0ELb0EEEvNS_9BwdParamsE --------------------------
	.section	.text._ZN10layer_norm13ln_bwd_kernelINS_13Kernel_traitsIf6__halfS2_S2_fjLj1536ELj1ELj1ELj4ELj8ENS_18Kernel_traits_baseILj1536EfS2_S2_S2_fjLj128EEEEELb1ELb0ELb0ELb0EEEvNS_9BwdParamsE,"ax",@progbits
	.sectioninfo	@"SHI_REGISTERS=96"
	.align	128
        .global         _ZN10layer_norm13ln_bwd_kernelINS_13Kernel_traitsIf6__halfS2_S2_fjLj1536ELj1ELj1ELj4ELj8ENS_18Kernel_traits_baseILj1536EfS2_S2_S2_fjLj128EEEEELb1ELb0ELb0ELb0EEEvNS_9BwdParamsE
        .type           _ZN10layer_norm13ln_bwd_kernelINS_13Kernel_traitsIf6__halfS2_S2_fjLj1536ELj1ELj1ELj4ELj8ENS_18Kernel_traits_baseILj1536EfS2_S2_S2_fjLj128EEEEELb1ELb0ELb0ELb0EEEvNS_9BwdParamsE,@function
        .size           _ZN10layer_norm13ln_bwd_kernelINS_13Kernel_traitsIf6__halfS2_S2_fjLj1536ELj1ELj1ELj4ELj8ENS_18Kernel_traits_baseILj1536EfS2_S2_S2_fjLj128EEEEELb1ELb0ELb0ELb0EEEvNS_9BwdParamsE,(.L_x_6757 - _ZN10layer_norm13ln_bwd_kernelINS_13Kernel_traitsIf6__halfS2_S2_fjLj1536ELj1ELj1ELj4ELj8ENS_18Kernel_traits_baseILj1536EfS2_S2_S2_fjLj128EEEEELb1ELb0ELb0ELb0EEEvNS_9BwdParamsE)
        .other          _ZN10layer_norm13ln_bwd_kernelINS_13Kernel_traitsIf6__halfS2_S2_fjLj1536ELj1ELj1ELj4ELj8ENS_18Kernel_traits_baseILj1536EfS2_S2_S2_fjLj128EEEEELb1ELb0ELb0ELb0EEEvNS_9BwdParamsE,@"STO_CUDA_ENTRY STV_DEFAULT"
_ZN10layer_norm13ln_bwd_kernelINS_13Kernel_traitsIf6__halfS2_S2_fjLj1536ELj1ELj1ELj4ELj8ENS_18Kernel_traits_baseILj1536EfS2_S2_S2_fjLj128EEEEELb1ELb0ELb0ELb0EEEvNS_9BwdParamsE:
.text._ZN10layer_norm13ln_bwd_kernelINS_13Kernel_traitsIf6__halfS2_S2_fjLj1536ELj1ELj1ELj4ELj8ENS_18Kernel_traits_baseILj1536EfS2_S2_S2_fjLj128EEEEELb1ELb0ELb0ELb0EEEvNS_9BwdParamsE:
        /* <DEDUP_REMOVED lines=39> */
[----:B0-----:R-:W-:Y:S01]  /*0270*/  HFMA2.MMA R45, -RZ, RZ, 0, 0 ;  /* 0x00000000ff2d7435 */ /* 0x001fe200000001ff */
[----:B------:R-:W-:Y:S02]  /*0280*/  IMAD.MOV.U32 R7, RZ, RZ, 0x1 ;  /* 0x00000001ff077424 */ /* 0x000fe400078e00ff */
.L_x_3870:
[----:B------:R-:W-:Y:S02]  /*0290*/  ISETP.NE.U32.AND P0, PT, RZ, c[0x0][0x1c0], PT ;  /* 0x00007000ff007a0c */ /* 0x000fe40003f05070 */
[----:B------:R-:W-:Y:S02]  /*02a0*/  MOV R53, 0x4 ;  /* 0x0000000400357802 */ /* 0x000fe40000000f00 */
[----:B------:R-:W-:Y:S02]  /*02b0*/  ISETP.NE.AND.EX P0, PT, RZ, c[0x0][0x1c4], PT, P0 ;  /* 0x00007100ff007a0c */ /* 0x000fe40003f05300 */
[----:B------:R-:W-:Y:S01]  /*02c0*/  SHF.R.S32.HI R5, RZ, 0x1f, R8 ;  /* 0x0000001fff057819 */ /* 0x000fe20000011408 */
[----:B------:R-:W-:-:S10]  /*02d0*/  IMAD.WIDE R50, R8, R53, c[0x0][0x1a0] ;  /* 0x0000680008327625 */ /* 0x000fd400078e0235 */
[C---:B------:R-:W-:Y:S01]  /*02e0*/  @P0 LEA R48, P4, R8.reuse, c[0x0][0x1c0], 0x1 ;  /* 0x0000700008300a11 */ /* 0x040fe200078808ff */
[C---:B------:R-:W-:Y:S01]  /*02f0*/  IMAD.WIDE R52, R8.reuse, R53, c[0x0][0x1a8] ;  /* 0x00006a0008347625 */ /* 0x040fe200078e0235 */
[----:B------:R0:W2:Y:S02]  /*0300*/  LDG.E R76, [R50.64] ;  /* 0x00000004324c7981 */ /* 0x0000a4000c1e1900 */
[C---:B------:R-:W-:Y:S02]  /*0310*/  @P0 LEA.HI.X R49, R8.reuse, c[0x0][0x1c4], R5, 0x1, P4 ;  /* 0x0000710008310a11 */ /* 0x040fe400020f0c05 */
[----:B-----5:R1:W5:Y:S04]  /*0320*/  LDG.E R6, [R52.64] ;  /* 0x0000000434067981 */ /* 0x020368000c1e1900 */
        /* <DEDUP_REMOVED lines=9> */
[----:B------:R-:W-:Y:S01]  /*03c0*/  IMAD.MOV.U32 R5, RZ, RZ, 0x3f800000 ;  /* 0x3f800000ff057424 */ /* 0x000fe200078e00ff */
[----:B------:R-:W-:Y:S01]  /*03d0*/  LOP3.LUT P4, RZ, R7, 0xff, RZ, 0xc0, !PT ;  /* 0x000000ff07ff7812 */ /* 0x000fe2000788c0ff */
[----:B0-----:R-:W-:Y:S01]  /*03e0*/  CS2R R50, SRZ ;  /* 0x0000000000327805 */ /* 0x001fe2000001ff00 */
[----:B------:R-:W-:Y:S02]  /*03f0*/  MOV R55, R4 ;  /* 0x0000000400377202 */ /* 0x000fe40000000f00 */
[----:B--2---:R-:W-:Y:S01]  /*0400*/  FSEL R76, R76, RZ, !P5 ;  /* 0x000000ff4c4c7208 */ /* 0x004fe20006800000 */
[----:B---3--:R-:W-:Y:S01]  /*0410*/  @P0 HADD2.F32 R5, -RZ, R48.H0_H0 ;  /* 0x20000030ff050230 */ /* 0x008fe20000004100 */
        /* <DEDUP_REMOVED lines=18> */
[----:B------:R-:W-:Y:S01]  /*0540*/  SHF.R.U32.HI R62, RZ, 0x10, R51 ;  /* 0x00000010ff3e7819 */ /* 0x000fe20000011633 */
[----:B---3--:R-:W-:Y:S01]  /*0550*/  HADD2.F32 R51, -RZ, R48.H0_H0 ;  /* 0x20000030ff337230 */ /* 0x008fe20000004100 */
[--C-:B------:R-:W-:Y:S01]  /*0560*/  SHF.R.U64 R60, R48, 0x10, R49.reuse ;  /* 0x00000010303c7819 */ /* 0x100fe20000001231 */
[----:B------:R-:W-:Y:S01]  /*0570*/  HADD2.F32 R61, -RZ, R49.H0_H0 ;  /* 0x20000031ff3d7230 */ /* 0x000fe20000004100 */
[----:B------:R-:W-:Y:S01]  /*0580*/  SHF.R.U32.HI R50, RZ, 0x10, R49 ;  /* 0x00000010ff327819 */ /* 0x000fe20000011631 */
[----:B------:R-:W-:Y:S01]  /*0590*/  HADD2.F32 R49, -RZ, R58.H0_H0 ;  /* 0x2000003aff317230 */ /* 0x000fe20000004100 */
[----:B------:R-:W-:Y:S01]  /*05a0*/  FADD.FTZ R51, -R76, R51 ;  /* 0x000000334c337221 */ /* 0x000fe20000010100 */
[----:B0-----:R-:W-:-:S02]  /*05b0*/  HADD2.F32 R55, -RZ, R60.H0_H0 ;  /* 0x2000003cff377230 */ /* 0x001fc40000004100 */
[----:B-1----:R-:W-:Y:S01]  /*05c0*/  HADD2.F32 R53, -RZ, R59.H0_H0 ;  /* 0x2000003bff357230 */ /* 0x002fe20000004100 */
[----:B-----5:R-:W-:Y:S01]  /*05d0*/  FMUL.FTZ R59, R6, R51 ;  /* 0x00000033063b7220 */ /* 0x020fe20000410000 */
[----:B------:R-:W-:Y:S01]  /*05e0*/  HADD2.F32 R52, -RZ, R63.H0_H0 ;  /* 0x2000003fff347230 */ /* 0x000fe20000004100 */
[----:B------:R-:W-:Y:S02]  /*05f0*/  FADD.FTZ R55, -R76, R55 ;  /* 0x000000374c377221 */ /* 0x000fe40000010100 */
[-C--:B------:R-:W-:Y:S01]  /*0600*/  FMUL.FTZ R60, R12, R49.reuse ;  /* 0x000000310c3c7220 */ /* 0x080fe20000410000 */
[----:B------:R-:W-:Y:S01]  /*0610*/  HADD2.F32 R51, -RZ, R50.H0_H0 ;  /* 0x20000032ff337230 */ /* 0x000fe20000004100 */
[----:B------:R-:W-:Y:S02]  /*0620*/  FADD.FTZ R32, R32, R49 ;  /* 0x0000003120207221 */ /* 0x000fe40000010000 */
[----:B------:R-:W-:Y:S02]  /*0630*/  FFMA.FTZ R44, R59, R49, R44 ;  /* 0x000000313b2c7223 */ /* 0x000fe4000001002c */
[----:B------:R-:W-:-:S02]  /*0640*/  FADD.FTZ R61, -R76, R61 ;  /* 0x0000003d4c3d7221 */ /* 0x000fc40000010100 */
[----:B------:R-:W-:Y:S02]  /*0650*/  FMUL.FTZ R58, R6, R55 ;  /* 0x00000037063a7220 */ /* 0x000fe40000410000 */
[----:B------:R-:W-:Y:S02]  /*0660*/  FMUL.FTZ R63, R13, R52 ;  /* 0x000000340d3f7220 */ /* 0x000fe40000410000 */
[----:B------:R-:W-:Y:S02]  /*0670*/  FADD.FTZ R50, RZ, R60 ;  /* 0x0000003cff327221 */ /* 0x000fe40000010000 */
[----:B------:R-:W-:Y:S01]  /*0680*/  FFMA.FTZ R49, R59, R60, RZ ;  /* 0x0000003c3b317223 */ /* 0x000fe200000100ff */
[----:B------:R-:W-:Y:S01]  /*0690*/  HADD2.F32 R48, -RZ, R62.H0_H0 ;  /* 0x2000003eff307230 */ /* 0x000fe20000004100 */
        /* <DEDUP_REMOVED lines=18> */
.L_x_3854:
[----:B-1----:R-:W-:Y:S05]  /*07c0*/  BSYNC B0 ;  /* 0x0000000000007941 */ /* 0x002fea0003800000 */
.L_x_3853:
        /* <DEDUP_REMOVED lines=16> */
[----:B------:R-:W-:Y:S02]  /*08d0*/  IADD3 R55, R55, 0x80, RZ ;  /* 0x0000008037377810 */ /* 0x000fe40007ffe0ff */
[--C-:B---3--:R-:W-:Y:S02]  /*08e0*/  SHF.R.U64 R80, R52, 0x10, R53.reuse ;  /* 0x0000001034507819 */ /* 0x108fe40000001235 */
[----:B------:R-:W-:Y:S02]  /*08f0*/  MOV R77, R53 ;  /* 0x00000035004d7202 */ /* 0x000fe40000000f00 */
[----:B------:R-:W-:Y:S01]  /*0900*/  SHF.R.U32.HI R78, RZ, 0x10, R53 ;  /* 0x00000010ff4e7819 */ /* 0x000fe20000011635 */
[----:B--2---:R-:W-:Y:S01]  /*0910*/  HADD2.F32 R53, -RZ, R48.H0_H0 ;  /* 0x20000030ff357230 */ /* 0x004fe20000004100 */
[----:B------:R-:W-:Y:S01]  /*0920*/  IMAD.MOV.U32 R54, RZ, RZ, R52 ;  /* 0x000000ffff367224 */ /* 0x000fe200078e0034 */
[----:B------:R-:W-:Y:S01]  /*0930*/  SHF.R.U64 R48, R48, 0x10, R49 ;  /* 0x0000001030307819 */ /* 0x000fe20000001231 */
[----:B------:R-:W-:-:S02]  /*0940*/  HADD2.F32 R79, -RZ, R49.H0_H0 ;  /* 0x20000031ff4f7230 */ /* 0x000fc40000004100 */
[----:B------:R-:W-:Y:S01]  /*0950*/  FADD.FTZ R53, -R76, R53 ;  /* 0x000000354c357221 */ /* 0x000fe20000010100 */
[----:B------:R-:W-:Y:S01]  /*0960*/  SHF.R.U32.HI R52, RZ, 0x10, R49 ;  /* 0x00000010ff347819 */ /* 0x000fe20000011631 */
[----:B------:R-:W-:Y:S02]  /*0970*/  HADD2.F32 R49, -RZ, R54.H0_H0 ;  /* 0x20000036ff317230 */ /* 0x000fe40000004100 */
[----:B0-----:R-:W-:Y:S01]  /*0980*/  HADD2.F32 R75, -RZ, R48.H0_H0 ;  /* 0x20000030ff4b7230 */ /* 0x001fe20000004100 */
[----:B-1---5:R-:W-:Y:S02]  /*0990*/  FMUL.FTZ R73, R6, R53 ;  /* 0x0000003506497220 */ /* 0x022fe40000410000 */
[----:B------:R-:W-:Y:S02]  /*09a0*/  FADD.FTZ R28, R28, R49 ;  /* 0x000000311c1c7221 */ /* 0x000fe40000010000 */
[-C--:B------:R-:W-:Y:S02]  /*09b0*/  FFMA.FTZ R40, R73, R49.reuse, R40 ;  /* 0x0000003149287223 */ /* 0x080fe40000010028 */
[----:B------:R-:W-:Y:S01]  /*09c0*/  FMUL.FTZ R72, R16, R49 ;  /* 0x0000003110487220 */ /* 0x000fe20000410000 */
[----:B------:R-:W-:Y:S01]  /*09d0*/  HADD2.F32 R49, -RZ, R52.H0_H0 ;  /* 0x20000034ff317230 */ /* 0x000fe20000004100 */
[C---:B------:R-:W-:Y:S01]  /*09e0*/  FADD.FTZ R75, -R76.reuse, R75 ;  /* 0x0000004b4c4b7221 */ /* 0x040fe20000010100 */
[----:B------:R-:W-:Y:S01]  /*09f0*/  HADD2.F32 R54, -RZ, R80.H0_H0 ;  /* 0x20000050ff367230 */ /* 0x000fe20000004100 */
[----:B------:R-:W-:Y:S01]  /*0a00*/  FADD.FTZ R79, -R76, R79 ;  /* 0x0000004f4c4f7221 */ /* 0x000fe20000010100 */
[----:B------:R-:W-:Y:S01]  /*0a10*/  HADD2.F32 R77, -RZ, R77.H0_H0 ;  /* 0x2000004dff4d7230 */ /* 0x000fe20000004100 */
[----:B------:R-:W-:-:S02]  /*0a20*/  FMUL.FTZ R74, R6, R75 ;  /* 0x0000004b064a7220 */ /* 0x000fc40000410000 */
[----:B------:R-:W-:Y:S02]  /*0a30*/  FMUL.FTZ R75, R6, R79 ;  /* 0x0000004f064b7220 */ /* 0x000fe40000410000 */
[----:B------:R-:W-:Y:S02]  /*0a40*/  FADD.FTZ R49, -R76, R49 ;  /* 0x000000314c317221 */ /* 0x000fe40000010100 */
[----:B------:R-:W-:Y:S02]  /*0a50*/  FMUL.FTZ R79, R17, R54 ;  /* 0x00000036114f7220 */ /* 0x000fe40000410000 */
[----:B------:R-:W-:Y:S02]  /*0a60*/  FADD.FTZ R52, R51, R72 ;  /* 0x0000004833347221 */ /* 0x000fe40000010000 */
[----:B------:R-:W-:Y:S01]  /*0a70*/  FFMA.FTZ R50, R73, R72, R50 ;  /* 0x0000004849327223 */ /* 0x000fe20000010032 */
[----:B------:R-:W-:Y:S01]  /*0a80*/  HADD2.F32 R48, -RZ, R78.H0_H0 ;  /* 0x2000004eff307230 */ /* 0x000fe20000004100 */
        /* <DEDUP_REMOVED lines=15> */
.L_x_3856:
[----:B------:R-:W-:Y:S05]  /*0b80*/  BSYNC B0 ;  /* 0x0000000000007941 */ /* 0x000fea0003800000 */
.L_x_3855:
        /* <DEDUP_REMOVED lines=9> */
[----:B------:R-:W-:Y:S02]  /*0c20*/  ISETP.NE.AND.EX P0, PT, RZ, c[0x0][0x21c], PT, P0 ;  /* 0x00008700ff007a0c */ /* 0x000fe40003f05300 */
[----:B------:R-:W-:-:S04]  /*0c30*/  LEA R82, P6, R55, c[0x0][0x190], 0x2 ;  /* 0x0000640037527a11 */ /* 0x000fc800078c10ff */
[----:B------:R-:W-:-:S05]  /*0c40*/  LEA.HI.X R83, R55, c[0x0][0x194], RZ, 0x2, P6 ;  /* 0x0000650037537a11 */ /* 0x000fca00030f14ff */
[----:B------:R0:W5:Y:S02]  /*0c50*/  LDG.E R0, [R82.64] ;  /* 0x0000000452007981 */ /* 0x000164000c1e1900 */
[----:B------:R-:W-:-:S04]  /*0c60*/  @P0 LEA R54, P5, R55, c[0x0][0x218], 0x3 ;  /* 0x0000860037360a11 */ /* 0x000fc800078a18ff */
[----:B------:R-:W-:-:S05]  /*0c70*/  @P0 LEA.HI.X R55, R55, c[0x0][0x21c], RZ, 0x3, P5 ;  /* 0x0000870037370a11 */ /* 0x000fca00028f1cff */
[----:B------:R1:W5:Y:S01]  /*0c80*/  @P0 LDG.E.64 R70, [R54.64] ;  /* 0x0000000436460981 */ /* 0x000362000c1e1b00 */
[--C-:B--2---:R-:W-:Y:S01]  /*0c90*/  SHF.R.U64 R85, R48, 0x10, R49.reuse ;  /* 0x0000001030557819 */ /* 0x104fe20000001231 */
[----:B------:R-:W-:Y:S01]  /*0ca0*/  HADD2.F32 R77, -RZ, R48.H0_H0 ;  /* 0x20000030ff4d7230 */ /* 0x000fe20000004100 */
[----:B------:R-:W-:Y:S01]  /*0cb0*/  SHF.R.U32.HI R89, RZ, 0x10, R49 ;  /* 0x00000010ff597819 */ /* 0x000fe20000011631 */
[----:B---3--:R-:W-:Y:S02]  /*0cc0*/  IMAD.MOV.U32 R48, RZ, RZ, R52 ;  /* 0x000000ffff307224 */ /* 0x008fe400078e0034 */
[----:B------:R-:W-:Y:S01]  /*0cd0*/  HADD2.F32 R85, -RZ, R85.H0_H0 ;  /* 0x20000055ff557230 */ /* 0x000fe20000004100 */
[--C-:B------:R-:W-:Y:S01]  /*0ce0*/  SHF.R.U64 R52, R52, 0x10, R53.reuse ;  /* 0x0000001034347819 */ /* 0x100fe20000001235 */
[----:B------:R-:W-:Y:S01]  /*0cf0*/  HADD2.F32 R87, -RZ, R49.H0_H0 ;  /* 0x20000031ff577230 */ /* 0x000fe20000004100 */
[----:B0-----:R-:W-:Y:S02]  /*0d00*/  SHF.R.U32.HI R82, RZ, 0x10, R53 ;  /* 0x00000010ff527819 */ /* 0x001fe40000011635 */
[----:B------:R-:W-:Y:S01]  /*0d10*/  MOV R49, R53 ;  /* 0x0000003500317202 */ /* 0x000fe20000000f00 */
        /* <DEDUP_REMOVED lines=8> */
[----:B------:R-:W-:Y:S01]  /*0da0*/  FMUL.FTZ R84, R20, R53 ;  /* 0x0000003514547220 */ /* 0x000fe20000410000 */
[----:B------:R-:W-:Y:S01]  /*0db0*/  HADD2.F32 R49, -RZ, R49.H0_H0 ;  /* 0x20000031ff317230 */ /* 0x000fe20000004100 */
[----:B------:R-:W-:Y:S01]  /*0dc0*/  FADD.FTZ R25, R25, R52 ;  /* 0x0000003419197221 */ /* 0x000fe20000010000 */
[----:B------:R-:W-:Y:S01]  /*0dd0*/  HADD2.F32 R89, -RZ, R89.H0_H0 ;  /* 0x20000059ff597230 */ /* 0x000fe20000004100 */
        /* <DEDUP_REMOVED lines=21> */
.L_x_3858:
[----:B-1----:R-:W-:Y:S05]  /*0f30*/  BSYNC B0 ;  /* 0x0000000000007941 */ /* 0x002fea0003800000 */
.L_x_3857:
[----:B------:R-:W-:Y:S02]  /*0f40*/  SHF.R.U32.HI R52, RZ, 0x5, R9 ;  /* 0x00000005ff347819 */ /* 0x000fe40000011609 */
[----:B------:R-:W-:-:S02]  /*0f50*/  LOP3.LUT P0, RZ, R9, 0x1f, RZ, 0xc0, !PT ;  /* 0x0000001f09ff7812 */ /* 0x000fc4000780c0ff */
[----:B------:R-:W-:-:S04]  /*0f60*/  LOP3.LUT R90, R52, 0x7fffffc, RZ, 0xc0, !PT ;  /* 0x07fffffc345a7812 */ /* 0x000fc800078ec0ff */
[----:B------:R-:W-:Y:S01]  /*0f70*/  @!P4 IADD3 R90, R90, 0x4, RZ ;  /* 0x000000045a5ac810 */ /* 0x000fe20007ffe0ff */
[----:B------:R-:W-:Y:S05]  /*0f80*/  BRA.DIV ~URZ, `(.L_x_3859) ;  /* 0x000013127f007947 */ /* 0x000fea000b800000 */
[----:B------:R0:W1:Y:S02]  /*0f90*/  SHFL.DOWN PT, R54, R51, 0x10, 0x1f ;  /* 0x0a001f0033367f89 */ /* 0x00006400000e0000 */
.L_x_3871:
        /* <DEDUP_REMOVED lines=18> */
.L_x_3872:
[----:B------:R-:W-:Y:S01]  /*10c0*/  @!P0 LOP3.LUT R49, R52, 0x3, RZ, 0xc0, !PT ;  /* 0x0000000334318812 */ /* 0x000fe200078ec0ff */
[----:B--2---:R-:W-:Y:S01]  /*10d0*/  FADD.FTZ R76, R54, R51 ;  /* 0x00000033364c7221 */ /* 0x004fe20000010000 */
        /* <DEDUP_REMOVED lines=32> */
[----:B------:R-:W-:Y:S01]  /*12e0*/  @P0 IMAD.MOV.U32 R50, RZ, RZ, R68 ;  /* 0x000000ffff320224 */ /* 0x000fe200078e0044 */
[----:B------:R-:W-:Y:S01]  /*12f0*/  @P0 SHF.R.U64 R53, R68, 0x10, R69 ;  /* 0x0000001044350819 */ /* 0x000fe20000001245 */
[----:B------:R-:W-:-:S03]  /*1300*/  FADD.FTZ R51, R64, -R51 ;  /* 0x8000003340337221 */ /* 0x000fc60000010000 */
        /* <DEDUP_REMOVED lines=60> */
.L_x_3863:
[----:B------:R1:W-:Y:S01]  /*16d0*/  STG.E.64 [R52.64], R48 ;  /* 0x0000003034007986 */ /* 0x0003e2000c101b04 */
[----:B------:R-:W-:-:S03]  /*16e0*/  IADD3 R4, R4, 0x80, RZ ;  /* 0x0000008004047810 */ /* 0x000fc60007ffe0ff */
.L_x_3862:
[----:B------:R-:W-:Y:S05]  /*16f0*/  BSYNC B0 ;  /* 0x0000000000007941 */ /* 0x000fea0003800000 */
.L_x_3861:
        /* <DEDUP_REMOVED lines=13> */
[----:B------:R-:W-:Y:S02]  /*17d0*/  @P0 MOV R50, R66 ;  /* 0x0000004200320202 */ /* 0x000fe40000000f00 */
[----:B------:R-:W-:-:S03]  /*17e0*/  @P0 SHF.R.U64 R53, R66, 0x10, R67 ;  /* 0x0000001042350819 */ /* 0x000fc60000001243 */
[----:B------:R-:W-:Y:S01]  /*17f0*/  @P0 HADD2.F32 R49, -RZ, R50.H0_H0 ;  /* 0x20000032ff310230 */ /* 0x000fe20000004100 */
[----:B------:R-:W-:Y:S01]  /*1800*/  @P0 IMAD.MOV.U32 R50, RZ, RZ, R67 ;  /* 0x000000ffff320224 */ /* 0x000fe200078e0043 */
        /* <DEDUP_REMOVED lines=34> */
[----:B------:R-:W2:Y:S01]  /*1a30*/  F2F.F16.F32 R51, R51 ;  /* 0x0000003300337304 */ /* 0x000ea20000200800 */
[----:B------:R-:W-:Y:S01]  /*1a40*/  @P0 F2FP.PACK_AB R53, RZ, R48 ;  /* 0x00000030ff35023e */ /* 0x000fe200000000ff */
[----:B0-----:R-:W-:Y:S01]  /*1a50*/  IMAD.WIDE.U32 R48, R49, 0x10000, RZ ;  /* 0x0001000031307825 */ /* 0x001fe200078e00ff */
[----:B------:R-:W-:Y:S02]  /*1a60*/  @P0 F2FP.PACK_AB R90, RZ, R54 ;  /* 0x00000036ff5a023e */ /* 0x000fe400000000ff */
[----:B------:R-:W-:Y:S02]  /*1a70*/  @P0 F2FP.PACK_AB R52, RZ, R52 ;  /* 0x00000034ff34023e */ /* 0x000fe400000000ff */
[----:B------:R-:W-:Y:S02]  /*1a80*/  @P0 F2FP.PACK_AB R50, RZ, R50 ;  /* 0x00000032ff32023e */ /* 0x000fe400000000ff */
[----:B-1----:R-:W-:Y:S02]  /*1a90*/  SHF.L.U32 R54, R91, 0x10, RZ ;  /* 0x000000105b367819 */ /* 0x002fe400000006ff */
[----:B------:R-:W-:-:S02]  /*1aa0*/  @P0 PRMT R10, R53, 0x7610, R10 ;  /* 0x00007610350a0816 */ /* 0x000fc4000000000a */
[----:B------:R-:W-:Y:S01]  /*1ab0*/  LOP3.LUT R55, R49, R54, R55, 0xfe, !PT ;  /* 0x0000003631377212 */ /* 0x000fe200078efe37 */
[----:B------:R-:W-:Y:S01]  /*1ac0*/  HFMA2.MMA R49, -RZ, RZ, 0, 4.76837158203125e-07 ;  /* 0x00000008ff317435 */ /* 0x000fe200000001ff */
[----:B------:R-:W-:Y:S02]  /*1ad0*/  @P0 PRMT R11, R90, 0x7610, R11 ;  /* 0x000076105a0b0816 */ /* 0x000fe4000000000b */
[----:B--2---:R-:W-:Y:S02]  /*1ae0*/  LOP3.LUT R54, R48, R51, RZ, 0xfc, !PT ;  /* 0x0000003330367212 */ /* 0x004fe400078efcff */
[----:B------:R-:W-:Y:S02]  /*1af0*/  @P0 PRMT R56, R52, 0x7610, R56 ;  /* 0x0000761034380816 */ /* 0x000fe40000000038 */
[----:B------:R-:W-:-:S03]  /*1b00*/  @P0 PRMT R57, R50, 0x7610, R57 ;  /* 0x0000761032390816 */ /* 0x000fc60000000039 */
        /* <DEDUP_REMOVED lines=10> */
.L_x_3866:
[----:B------:R1:W-:Y:S01]  /*1bb0*/  STG.E.64 [R48.64], R54 ;  /* 0x0000003630007986 */ /* 0x0003e2000c101b04 */
[----:B------:R-:W-:-:S03]  /*1bc0*/  IADD3 R4, R4, 0x80, RZ ;  /* 0x0000008004047810 */ /* 0x000fc60007ffe0ff */
.L_x_3865:
[----:B------:R-:W-:Y:S05]  /*1bd0*/  BSYNC B0 ;  /* 0x0000000000007941 */ /* 0x000fea0003800000 */
.L_x_3864:
        /* <DEDUP_REMOVED lines=21> */
[----:B------:R-:W-:Y:S01]  /*1d30*/  @P0 MOV R51, R71 ;  /* 0x0000004700330202 */ /* 0x000fe20000000f00 */
[----:B------:R-:W-:-:S03]  /*1d40*/  FMUL.FTZ R6, R6, R77 ;  /* 0x0000004d06067220 */ /* 0x000fc60000410000 */
        /* <DEDUP_REMOVED lines=33> */
[----:B0-----:R-:W-:Y:S01]  /*1f60*/  IMAD.U32 R50, R53, 0x10000, RZ ;  /* 0x0001000035327824 */ /* 0x001fe200078e00ff */
        /* <DEDUP_REMOVED lines=18> */
.L_x_3869:
[----:B------:R1:W-:Y:S02]  /*2090*/  STG.E.64 [R52.64], R50 ;  /* 0x0000003234007986 */ /* 0x0003e4000c101b04 */
.L_x_3868:
[----:B------:R-:W-:Y:S05]  /*20a0*/  BSYNC B0 ;  /* 0x0000000000007941 */ /* 0x000fea0003800000 */
.L_x_3867:
[----:B------:R-:W-:Y:S02]  /*20b0*/  IADD3 R8, R8, c[0x0][0x160], RZ ;  /* 0x0000580008087a10 */ /* 0x000fe40007ffe0ff */
[----:B------:R-:W-:Y:S02]  /*20c0*/  LOP3.LUT P4, RZ, R7, 0xff, RZ, 0xc0, !PT ;  /* 0x000000ff07ff7812 */ /* 0x000fe4000788c0ff */
[----:B------:R-:W-:Y:S02]  /*20d0*/  ISETP.GE.AND P0, PT, R8, c[0x0][0x164], PT ;  /* 0x0000590008007a0c */ /* 0x000fe40003f06270 */
[----:B------:R-:W-:-:S11]  /*20e0*/  SEL R7, RZ, 0x1, P4 ;  /* 0x00000001ff077807 */ /* 0x000fd60002000000 */
[----:B01---5:R-:W-:Y:S01]  /*20f0*/  @P0 CALL.REL.NOINC `(.L_x_3852) ;  /* 0x0000001000000944 */ /* 0x023fe20003c00000 */
[----:B------:R-:W-:Y:S05]  /*2100*/  BRA `(.L_x_3870) ;  /* 0xffffe18000007947 */ /* 0x000fea000383ffff */
.L_x_3852:
        /* <DEDUP_REMOVED lines=25> */
.L_x_3859:
[----:B------:R-:W-:Y:S01]  /*22a0*/  HFMA2.MMA R76, -RZ, RZ, 0, 1.847743988037109375e-06 ;  /* 0x0000001fff4c7435 */ /* 0x000fe200000001ff */
[----:B------:R-:W-:Y:S01]  /*22b0*/  IMAD.MOV.U32 R92, RZ, RZ, R51 ;  /* 0x000000ffff5c7224 */ /* 0x000fe200078e0033 */
[----:B------:R-:W-:Y:S01]  /*22c0*/  MOV R55, 0x10 ;  /* 0x0000001000377802 */ /* 0x000fe20000000f00 */
[----:B------:R-:W-:Y:S01]  /*22d0*/  IMAD.MOV.U32 R53, RZ, RZ, -0x1 ;  /* 0xffffffffff357424 */ /* 0x000fe200078e00ff */
[----:B------:R-:W-:-:S02]  /*22e0*/  MOV R48, 0x2300 ;  /* 0x0000230000307802 */ /* 0x000fc40000000f00 */
[----:B-----5:R-:W-:Y:S05]  /*22f0*/  CALL.REL.NOINC `($__internal_108_$__cuda_sm70_shflsync_down_p) ;  /* 0x0000046000007944 */ /* 0x020fea0003c00000 */
[----:B-1----:R-:W-:Y:S01]  /*2300*/  MOV R54, R55 ;  /* 0x0000003700367202 */ /* 0x002fe20000000f00 */
[----:B0-----:R-:W-:Y:S05]  /*2310*/  BRA `(.L_x_3871) ;  /* 0xffffec8000007947 */ /* 0x001fea000383ffff */
.L_x_3860:
[----:B------:R-:W-:Y:S01]  /*2320*/  HFMA2.MMA R76, -RZ, RZ, 0, 1.847743988037109375e-06 ;  /* 0x0000001fff4c7435 */ /* 0x000fe200000001ff */
[----:B------:R-:W-:Y:S01]  /*2330*/  MOV R92, R50 ;  /* 0x00000032005c7202 */ /* 0x000fe20000000f00 */
[----:B------:R-:W-:Y:S01]  /*2340*/  IMAD.MOV.U32 R55, RZ, RZ, 0x10 ;  /* 0x00000010ff377424 */ /* 0x000fe200078e00ff */
[----:B------:R-:W-:-:S02]  /*2350*/  MOV R53, 0xffffffff ;  /* 0xffffffff00357802 */ /* 0x000fc40000000f00 */
[----:B------:R-:W-:Y:S02]  /*2360*/  MOV R48, 0x2380 ;  /* 0x0000238000307802 */ /* 0x000fe40000000f00 */
[----:B01---5:R-:W-:Y:S05]  /*2370*/  CALL.REL.NOINC `($__internal_108_$__cuda_sm70_shflsync_down_p) ;  /* 0x000003e000007944 */ /* 0x023fea0003c00000 */
[----:B------:R-:W-:Y:S01]  /*2380*/  FADD.FTZ R51, R54, R51 ;  /* 0x0000003336337221 */ /* 0x000fe20000010000 */
[----:B0-----:R-:W-:Y:S01]  /*2390*/  HFMA2.MMA R76, -RZ, RZ, 0, 1.847743988037109375e-06 ;  /* 0x0000001fff4c7435 */ /* 0x001fe200000001ff */
[----:B-1----:R-:W-:Y:S01]  /*23a0*/  FADD.FTZ R50, R50, R55 ;  /* 0x0000003732327221 */ /* 0x002fe20000010000 */
[----:B------:R-:W-:Y:S01]  /*23b0*/  MOV R53, 0xffffffff ;  /* 0xffffffff00357802 */ /* 0x000fe20000000f00 */
[----:B------:R-:W-:Y:S01]  /*23c0*/  IMAD.MOV.U32 R55, RZ, RZ, 0x8 ;  /* 0x00000008ff377424 */ /* 0x000fe200078e00ff */
[----:B------:R-:W-:Y:S01]  /*23d0*/  MOV R48, 0x2400 ;  /* 0x0000240000307802 */ /* 0x000fe20000000f00 */
[----:B------:R-:W-:Y:S02]  /*23e0*/  IMAD.MOV.U32 R92, RZ, RZ, R51 ;  /* 0x000000ffff5c7224 */ /* 0x000fe400078e0033 */
[----:B------:R-:W-:Y:S05]  /*23f0*/  CALL.REL.NOINC `($__internal_108_$__cuda_sm70_shflsync_down_p) ;  /* 0x0000036000007944 */ /* 0x000fea0003c00000 */
[----:B0-----:R-:W-:Y:S01]  /*2400*/  HFMA2.MMA R76, -RZ, RZ, 0, 1.847743988037109375e-06 ;  /* 0x0000001fff4c7435 */ /* 0x001fe200000001ff */
[----:B-1----:R-:W-:Y:S01]  /*2410*/  MOV R54, R55 ;  /* 0x0000003700367202 */ /* 0x002fe20000000f00 */
[----:B------:R-:W-:Y:S01]  /*2420*/  IMAD.MOV.U32 R55, RZ, RZ, 0x8 ;  /* 0x00000008ff377424 */ /* 0x000fe200078e00ff */
[----:B------:R-:W-:Y:S02]  /*2430*/  MOV R92, R50 ;  /* 0x00000032005c7202 */ /* 0x000fe40000000f00 */
[----:B------:R-:W-:-:S02]  /*2440*/  MOV R53, 0xffffffff ;  /* 0xffffffff00357802 */ /* 0x000fc40000000f00 */
[----:B------:R-:W-:Y:S02]  /*2450*/  MOV R48, 0x2470 ;  /* 0x0000247000307802 */ /* 0x000fe40000000f00 */
[----:B------:R-:W-:Y:S05]  /*2460*/  CALL.REL.NOINC `($__internal_108_$__cuda_sm70_shflsync_down_p) ;  /* 0x000002f000007944 */ /* 0x000fea0003c00000 */
        /* <DEDUP_REMOVED lines=20> */
[----:B------:R-:W-:Y:S02]  /*25b0*/  MOV R92, R51 ;  /* 0x00000033005c7202 */ /* 0x000fe40000000f00 */
[----:B------:R-:W-:Y:S02]  /*25c0*/  MOV R48, 0x25e0 ;  /* 0x000025e000307802 */ /* 0x000fe40000000f00 */
[----:B------:R-:W-:Y:S05]  /*25d0*/  CALL.REL.NOINC `($__internal_108_$__cuda_sm70_shflsync_down_p) ;  /* 0x0000018000007944 */ /* 0x000fea0003c00000 */
[----:B-1----:R-:W-:Y:S01]  /*25e0*/  IMAD.MOV.U32 R54, RZ, RZ, R55 ;  /* 0x000000ffff367224 */ /* 0x002fe200078e0037 */
[----:B------:R-:W-:Y:S01]  /*25f0*/  HFMA2.MMA R55, -RZ, RZ, 0, 1.1920928955078125e-07 ;  /* 0x00000002ff377435 */ /* 0x000fe200000001ff */
[----:B0-----:R-:W-:Y:S01]  /*2600*/  MOV R92, R50 ;  /* 0x00000032005c7202 */ /* 0x001fe20000000f00 */
[----:B------:R-:W-:Y:S01]  /*2610*/  IMAD.MOV.U32 R53, RZ, RZ, -0x1 ;  /* 0xffffffffff357424 */ /* 0x000fe200078e00ff */
[----:B------:R-:W-:-:S02]  /*2620*/  MOV R76, 0x1f ;  /* 0x0000001f004c7802 */ /* 0x000fc40000000f00 */
[----:B------:R-:W-:Y:S02]  /*2630*/  MOV R48, 0x2650 ;  /* 0x0000265000307802 */ /* 0x000fe40000000f00 */
[----:B------:R-:W-:Y:S05]  /*2640*/  CALL.REL.NOINC `($__internal_108_$__cuda_sm70_shflsync_down_p) ;  /* 0x0000011000007944 */ /* 0x000fea0003c00000 */
[----:B------:R-:W-:Y:S01]  /*2650*/  FADD.FTZ R51, R54, R51 ;  /* 0x0000003336337221 */ /* 0x000fe20000010000 */
[----:B0-----:R-:W-:Y:S01]  /*2660*/  MOV R76, 0x1f ;  /* 0x0000001f004c7802 */ /* 0x001fe20000000f00 */
[----:B-1----:R-:W-:Y:S01]  /*2670*/  FADD.FTZ R50, R50, R55 ;  /* 0x0000003732327221 */ /* 0x002fe20000010000 */
[----:B------:R-:W-:Y:S01]  /*2680*/  HFMA2.MMA R55, -RZ, RZ, 0, 5.9604644775390625e-08 ;  /* 0x00000001ff377435 */ /* 0x000fe200000001ff */
[----:B------:R-:W-:Y:S01]  /*2690*/  MOV R53, 0xffffffff ;  /* 0xffffffff00357802 */ /* 0x000fe20000000f00 */
[----:B------:R-:W-:Y:S01]  /*26a0*/  IMAD.MOV.U32 R92, RZ, RZ, R51 ;  /* 0x000000ffff5c7224 */ /* 0x000fe200078e0033 */
[----:B------:R-:W-:-:S03]  /*26b0*/  MOV R48, 0x26d0 ;  /* 0x000026d000307802 */ /* 0x000fc60000000f00 */
[----:B------:R-:W-:Y:S05]  /*26c0*/  CALL.REL.NOINC `($__internal_108_$__cuda_sm70_shflsync_down_p) ;  /* 0x0000009000007944 */ /* 0x000fea0003c00000 */
[----:B-1----:R-:W-:Y:S01]  /*26d0*/  MOV R54, R55 ;  /* 0x0000003700367202 */ /* 0x002fe20000000f00 */
[----:B------:R-:W-:Y:S01]  /*26e0*/  HFMA2.MMA R55, -RZ, RZ, 0, 5.9604644775390625e-08 ;  /* 0x00000001ff377435 */ /* 0x000fe200000001ff */
[----:B0-----:R-:W-:Y:S01]  /*26f0*/  MOV R92, R50 ;  /* 0x00000032005c7202 */ /* 0x001fe20000000f00 */
[----:B------:R-:W-:Y:S01]  /*2700*/  IMAD.MOV.U32 R76, RZ, RZ, 0x1f ;  /* 0x0000001fff4c7424 */ /* 0x000fe200078e00ff */
[----:B------:R-:W-:-:S02]  /*2710*/  MOV R53, 0xffffffff ;  /* 0xffffffff00357802 */ /* 0x000fc40000000f00 */
[----:B------:R-:W-:Y:S02]  /*2720*/  MOV R48, 0x2740 ;  /* 0x0000274000307802 */ /* 0x000fe40000000f00 */
[----:B------:R-:W-:Y:S05]  /*2730*/  CALL.REL.NOINC `($__internal_108_$__cuda_sm70_shflsync_down_p) ;  /* 0x0000002000007944 */ /* 0x000fea0003c00000 */
[----:B-1----:R-:W-:Y:S01]  /*2740*/  MOV R77, R55 ;  /* 0x00000037004d7202 */ /* 0x002fe20000000f00 */
[----:B0-----:R-:W-:Y:S05]  /*2750*/  BRA `(.L_x_3872) ;  /* 0xffffe96000007947 */ /* 0x001fea000383ffff */
        .weak           $__internal_108_$__cuda_sm70_shflsync_down_p
        .type           $__internal_108_$__cuda_sm70_shflsync_down_p,@function
        .size           $__internal_108_$__cuda_sm70_shflsync_down_p,(.L_x_6757 - $__internal_108_$__cuda_sm70_shflsync_down_p)
$__internal_108_$__cuda_sm70_shflsync_down_p:
[----:B------:R-:W-:Y:S01]  /*2760*/  HFMA2.MMA R49, -RZ, RZ, 0, 0 ;  /* 0x00000000ff317435 */ /* 0x000fe200000001ff */
[----:B------:R-:W-:Y:S04]  /*2770*/  WARPSYNC R53 ;  /* 0x0000003500007348 */ /* 0x000fe80003800000 */
[----:B------:R0:W1:Y:S01]  /*2780*/  SHFL.DOWN PT, R55, R92, R55, R76 ;  /* 0x080000375c377389 */ /* 0x00006200000e004c */
[----:B------:R-:W-:Y:S05]  /*2790*/  RET.REL.NODEC R48 `(_ZN10layer_norm13ln_bwd_kernelINS_13Kernel_traitsIf6__halfS2_S2_fjLj1536ELj1ELj1ELj4ELj8ENS_18Kernel_traits_baseILj1536EfS2_S2_S2_fjLj128EEEEELb1ELb0ELb0ELb0EEEvNS_9BwdParamsE) ;  /* 0xffffd86030007950 */ /* 0x000fea0003c3ffff */
.L_x_3873:
        /* <DEDUP_REMOVED lines=14> */
.L_x_6757:


//--------------------- .text._ZN10layer_norm13ln_bwd_kernelINS_13Kernel_traitsIf6__halfS2_S2_fjLj1536ELj1ELj1ELj4ELj8ENS_18Kernel_traits_baseILj1536EfS2_S2_S2_fjLj128EEEEELb1ELb0ELb0ELb1EEEvNS_9BwdParamsE --------------------------
	.section	.text._ZN10layer_norm13ln_bwd_kernelINS_13Kernel_traitsIf6__halfS2_S2_fjLj1536ELj1ELj1ELj4ELj8ENS_18Kernel_traits_baseILj1536EfS2_S2_S2_fjLj128EEEEELb1ELb0ELb0ELb1EEEvNS_9BwdParamsE,"ax",@progbits
	.sectioninfo	@"SHI_REGISTERS=96"
	.align	128
        .global         _ZN10layer_norm13ln_bwd_kernelINS_13Kernel_traitsIf6__halfS2_S2_fjLj1536ELj1ELj1ELj4ELj8ENS_18Kernel_traits_baseILj1536EfS2_S2_S2_fjLj128EEEEELb1ELb0ELb0ELb1EEEvNS_9BwdParamsE
        .type           _ZN10layer_norm13ln_bwd_kernelINS_13Kernel_traitsIf6__halfS2_S2_fjLj1536ELj1ELj1ELj4ELj8ENS_18Kernel_traits_baseILj1536EfS2_S2_S2_fjLj128EEEEELb1ELb0ELb0ELb1EEEvNS_9BwdParamsE,@function
        .size           _ZN10layer_norm13ln_bwd_kernelINS_13Kernel_traitsIf6__halfS2_S2_fjLj1536ELj1ELj1ELj4ELj8ENS_18Kernel_traits_baseILj1536EfS2_S2_S2_fjLj128EEEEELb1ELb0ELb0ELb1EEEvNS_9BwdParamsE,(.L_x_6758 - _ZN10layer_norm13ln_bwd_kernelINS_13Kernel_traitsIf6__halfS2_S2_fjLj1536ELj1ELj1ELj4ELj8ENS_18Kernel_traits_baseILj1536EfS2_S2_S2_fjLj128EEEEELb1ELb0ELb0ELb1EEEvNS_9BwdParamsE)
        .other          _ZN10layer_norm13ln_bwd_kernelINS_13Kernel_traitsIf6__halfS2_S2_fjLj1536ELj1ELj1ELj4ELj8ENS_18Kernel_traits_baseILj1536EfS2_S2_S2_fjLj128EEEEELb1ELb0ELb0ELb1EEEvNS_9BwdParamsE,@"STO_CUDA_ENTRY STV_DEFAULT"
_ZN10layer_norm13ln_bwd_kernelINS_13Kernel_traitsIf6__halfS2_S2_fjLj1536ELj1ELj1ELj4ELj8ENS_18Kernel_traits_baseILj1536EfS2_S2_S2_fjLj128EEEEELb1ELb0ELb0ELb1EEEvNS_9BwdParamsE:
.text._ZN10layer_norm13ln_bwd_kernelINS_13Kernel_traitsIf6__halfS2_S2_fjLj1536ELj1ELj1ELj4ELj8ENS_18Kernel_traits_baseILj1536EfS2_S2_S2_fjLj128EEEEELb1ELb0ELb0ELb1EEEvNS_9BwdParamsE:
        /* <DEDUP_REMOVED lines=20> */
.L_x_3874:
[----:B------:R-:W-:-:S04]  /*0140*/  SHF.L.U32 R0, R17, 0x4, RZ ;  /* 0x0000000411007819 */ /* 0x000fc800000006ff */
[----:B------:R-:W-:-:S04]  /*0150*/  LOP3.LUT R0, R0, 0x7f0, RZ, 0xc0, !PT ;  /* 0x000007f000007812 */ /* 0x000fc800078ec0ff */
[----:B------:R-:W-:Y:S01]  /*0160*/  IADD3 R2, P0, R0, c[0x0][0x1b0], RZ ;  /* 0x00006c0000027a10 */ /* 0x000fe20007f1e0ff */
[----:B------:R-:W-:-:S04]  /*0170*/  HFMA2.MMA R38, -RZ, RZ, 0, 5.9604644775390625e-08 ;  /* 0x00000001ff267435 */ /* 0x000fc800000001ff */
[----:B------:R-:W-:Y:S01]  /*0180*/  IMAD.X R3, RZ, RZ, c[0x0][0x1b4], P0 ;  /* 0x00006d00ff037624 */ /* 0x000fe200000e06ff */
[----:B------:R-:W-:Y:S01]  /*0190*/  HFMA2.MMA R0, -RZ, RZ, 0, 0 ;  /* 0x00000000ff007435 */ /* 0x000fe200000001ff */
[----:B------:R-:W-:Y:S01]  /*01a0*/  MOV R16, RZ ;  /* 0x000000ff00107202 */ /* 0x000fe20000000f00 */
        /* <DEDUP_REMOVED lines=14> */
[----:B0-----:R-:W-:-:S02]  /*0290*/  CS2R R2, SRZ ;  /* 0x0000000000027805 */ /* 0x001fc4000001ff00 */
.L_x_3882:
[----:B------:R-:W-:Y:S01]  /*02a0*/  ISETP.NE.U32.AND P0, PT, RZ, c[0x0][0x1c0], PT ;  /* 0x00007000ff007a0c */ /* 0x000fe20003f05070 */
[----:B------:R-:W-:Y:S01]  /*02b0*/  IMAD R32, R62, c[0x0][0x168], RZ ;  /* 0x00005a003e207a24 */ /* 0x000fe200078e02ff */
[----:B------:R-:W-:Y:S01]  /*02c0*/  LOP3.LUT R60, R17, 0x7f, RZ, 0xc0, !PT ;  /* 0x0000007f113c7812 */ /* 0x000fe200078ec0ff */
[----:B------:R-:W-:Y:S01]  /*02d0*/  IMAD.MOV.U32 R47, RZ, RZ, 0x8 ;  /* 0x00000008ff2f7424 */ /* 0x000fe200078e00ff */
[----:B------:R-:W-:-:S02]  /*02e0*/  ISETP.NE.AND.EX P0, PT, RZ, c[0x0][0x1c4], PT, P0 ;  /* 0x00007100ff007a0c */ /* 0x000fc40003f05300 */
[----:B------:R-:W-:Y:S02]  /*02f0*/  SHF.R.S32.HI R33, RZ, 0x1f, R32 ;  /* 0x0000001fff217819 */ /* 0x000fe40000011420 */
[----:B------:R-:W-:Y:S02]  /*0300*/  SHF.R.S32.HI R35, RZ, 0x1f, R62 ;  /* 0x0000001fff237819 */ /* 0x000fe4000001143e */
[----:B------:R-:W-:-:S04]  /*0310*/  LEA.HI R33, R33, R32, RZ, 0x2 ;  /* 0x0000002021217211 */ /* 0x000fc800078f10ff */
[----:B------:R-:W-:-:S03]  /*0320*/  LEA.HI.SX32 R60, R33, R60, 0x1e ;  /* 0x0000003c213c7211 */ /* 0x000fc600078ff2ff */
[----:B------:R-:W-:Y:S02]  /*0330*/  @P0 LEA R34, P1, R62, c[0x0][0x1c0], 0x1 ;  /* 0x000070003e220a11 */ /* 0x000fe400078208ff */
[C---:B------:R-:W-:Y:S01]  /*0340*/  IADD3 R67, R60.reuse, 0x80, RZ ;  /* 0x000000803c437810 */ /* 0x040fe20007ffe0ff */
[-C--:B------:R-:W-:Y:S01]  /*0350*/  IMAD.WIDE.U32 R72, R60, R47.reuse, c[0x0][0x208] ;  /* 0x000082003c487625 */ /* 0x080fe200078e002f */
[----:B------:R-:W-:Y:S02]  /*0360*/  @P0 LEA.HI.X R35, R62, c[0x0][0x1c4], R35, 0x1, P1 ;  /* 0x000071003e230a11 */ /* 0x000fe400008f0c23 */
[----:B------:R-:W-:Y:S02]  /*0370*/  IADD3 R45, R60, 0x100, RZ ;  /* 0x000001003c2d7810 */ /* 0x000fe40007ffe0ff */
[----:B------:R-:W-:Y:S01]  /*0380*/  SHF.L.U32 R53, R67, 0x3, RZ ;  /* 0x0000000343357819 */ /* 0x000fe200000006ff */
[----:B------:R0:W2:Y:S01]  /*0390*/  @P0 LDG.E.U16 R39, [R34.64] ;  /* 0x0000000422270981 */ /* 0x0000a2000c1e1500 */
[----:B------:R-:W-:Y:S01]  /*03a0*/  SHF.R.U32.HI R52, RZ, 0x1d, R67 ;  /* 0x0000001dff347819 */ /* 0x000fe20000011643 */
[----:B------:R-:W-:Y:S01]  /*03b0*/  IMAD.SHL.U32 R51, R45, 0x8, RZ ;  /* 0x000000082d337824 */ /* 0x000fe200078e00ff */
[----:B------:R-:W-:Y:S01]  /*03c0*/  IADD3 R32, P1, R53, c[0x0][0x188], RZ ;  /* 0x0000620035207a10 */ /* 0x000fe20007f3e0ff */
[-C--:B------:R-:W-:Y:S01]  /*03d0*/  IMAD.WIDE.U32 R70, R67, R47.reuse, c[0x0][0x208] ;  /* 0x0000820043467625 */ /* 0x080fe200078e002f */
[----:B------:R-:W-:Y:S01]  /*03e0*/  MOV R83, 0x4 ;  /* 0x0000000400537802 */ /* 0x000fe20000000f00 */
[----:B------:R-:W3:Y:S01]  /*03f0*/  LDG.E.64 R72, [R72.64] ;  /* 0x0000000448487981 */ /* 0x000ee2000c1e1b00 */
[----:B------:R-:W-:Y:S01]  /*0400*/  IADD3.X R33, R52, c[0x0][0x18c], RZ, P1, !PT ;  /* 0x0000630034217a10 */ /* 0x000fe20000ffe4ff */
[----:B------:R-:W-:-:S04]  /*0410*/  IMAD.WIDE.U32 R68, R45, R47, c[0x0][0x208] ;  /* 0x000082002d447625 */ /* 0x000fc800078e002f */
[----:B0-----:R-:W-:Y:S01]  /*0420*/  IMAD.WIDE.U32 R34, R60, R47, c[0x0][0x188] ;  /* 0x000062003c227625 */ /* 0x001fe200078e002f */
[----:B------:R-:W-:Y:S01]  /*0430*/  SHF.R.U32.HI R50, RZ, 0x1d, R45 ;  /* 0x0000001dff327819 */ /* 0x000fe2000001162d */
[----:B------:R-:W4:Y:S01]  /*0440*/  LDG.E.64 R70, [R70.64] ;  /* 0x0000000446467981 */ /* 0x000f22000c1e1b00 */
[----:B------:R-:W-:Y:S01]  /*0450*/  IADD3 R36, P1, R51, c[0x0][0x188], RZ ;  /* 0x0000620033247a10 */ /* 0x000fe20007f3e0ff */
[----:B------:R-:W-:Y:S02]  /*0460*/  IMAD.WIDE R74, R62, R83, c[0x0][0x1a0] ;  /* 0x000068003e4a7625 */ /* 0x000fe400078e0253 */
[----:B------:R-:W4:Y:S01]  /*0470*/  LDG.E.64 R34, [R34.64] ;  /* 0x0000000422227981 */ /* 0x000f22000c1e1b00 */
[----:B------:R-:W-:-:S03]  /*0480*/  IADD3.X R37, R50, c[0x0][0x18c], RZ, P1, !PT ;  /* 0x0000630032257a10 */ /* 0x000fc60000ffe4ff */
[----:B------:R-:W4:Y:S04]  /*0490*/  LDG.E.64 R68, [R68.64] ;  /* 0x0000000444447981 */ /* 0x000f28000c1e1b00 */
[----:B------:R-:W4:Y:S04]  /*04a0*/  LDG.E.64 R32, [R32.64] ;  /* 0x0000000420207981 */ /* 0x000f28000c1e1b00 */
[----:B------:R0:W4:Y:S01]  /*04b0*/  LDG.E R86, [R74.64] ;  /* 0x000000044a567981 */ /* 0x000122000c1e1900 */
[----:B------:R-:W-:-:S03]  /*04c0*/  IMAD.WIDE R84, R62, R83, c[0x0][0x1a8] ;  /* 0x00006a003e547625 */ /* 0x000fc600078e0253 */
[----:B------:R-:W4:Y:S04]  /*04d0*/  LDG.E.64 R36, [R36.64] ;  /* 0x0000000424247981 */ /* 0x000f28000c1e1b00 */
[----:B------:R1:W4:Y:S01]  /*04e0*/  LDG.E R49, [R84.64] ;  /* 0x0000000454317981 */ /* 0x000322000c1e1900 */
[----:B------:R-:W-:-:S04]  /*04f0*/  ISETP.NE.U32.AND P1, PT, RZ, c[0x0][0x218], PT ;  /* 0x00008600ff007a0c */ /* 0x000fc80003f25070 */
[----:B------:R-:W-:Y:S01]  /*0500*/  ISETP.NE.AND.EX P1, PT, RZ, c[0x0][0x21c], PT, P1 ;  /* 0x00008700ff007a0c */ /* 0x000fe20003f25310 */
[----:B------:R-:W-:Y:S01]  /*0510*/  IMAD.WIDE.U32 R82, R60, R83, c[0x0][0x190] ;  /* 0x000064003c527625 */ /* 0x000fe200078e0053 */
[----:B------:R-:W-:-:S11]  /*0520*/  LEA R78, P3, R67, c[0x0][0x190], 0x2 ;  /* 0x00006400434e7a11 */ /* 0x000fd600078610ff */
[----:B------:R-:W-:Y:S02]  /*0530*/  @P1 LEA R80, P2, R67, c[0x0][0x218], 0x3 ;  /* 0x0000860043501a11 */ /* 0x000fe400078418ff */
[----:B------:R-:W-:Y:S01]  /*0540*/  @P1 LEA R76, P4, R45, c[0x0][0x218], 0x3 ;  /* 0x000086002d4c1a11 */ /* 0x000fe200078818ff */
[----:B------:R-:W-:Y:S01]  /*0550*/  @P1 IMAD.WIDE.U32 R46, R60, R47, c[0x0][0x218] ;  /* 0x000086003c2e1625 */ /* 0x000fe200078e002f */
[----:B------:R-:W-:Y:S01]  /*0560*/  @P1 LEA.HI.X R81, R67, c[0x0][0x21c], RZ, 0x3, P2 ;  /* 0x0000870043511a11 */ /* 0x000fe200010f1cff */
[----:B-----5:R3:W5:Y:S01]  /*0570*/  LDG.E R48, [R82.64] ;  /* 0x0000000452307981 */ /* 0x020762000c1e1900 */
[C---:B0-----:R-:W-:Y:S02]  /*0580*/  LEA R74, P2, R45.reuse, c[0x0][0x190], 0x2 ;  /* 0x000064002d4a7a11 */ /* 0x041fe400078410ff */
[C---:B------:R-:W-:Y:S01]  /*0590*/  @P1 LEA.HI.X R77, R45.reuse, c[0x0][0x21c], RZ, 0x3, P4 ;  /* 0x000087002d4d1a11 */ /* 0x040fe200020f1cff */
[----:B------:R-:W-:Y:S01]  /*05a0*/  ULDC.U8 UR6, c[0x0][0x1f0] ;  /* 0x00007c0000067ab9 */ /* 0x000fe20000000000 */
[----:B------:R-:W-:Y:S01]  /*05b0*/  LEA.HI.X R75, R45, c[0x0][0x194], RZ, 0x2, P2 ;  /* 0x000065002d4b7a11 */ /* 0x000fe200010f14ff */
[----:B------:R0:W5:Y:S01]  /*05c0*/  @P1 LDG.E.64 R54, [R46.64] ;  /* 0x000000042e361981 */ /* 0x000162000c1e1b00 */
[----:B------:R-:W-:-:S02]  /*05d0*/  LEA.HI.X R79, R67, c[0x0][0x194], RZ, 0x2, P3 ;  /* 0x00006500434f7a11 */ /* 0x000fc400018f14ff */
[----:B------:R-:W-:Y:S01]  /*05e0*/  MOV R45, 0x3f800000 ;  /* 0x3f800000002d7802 */ /* 0x000fe20000000f00 */
[----:B------:R1:W5:Y:S04]  /*05f0*/  @P1 LDG.E.64 R58, [R76.64] ;  /* 0x000000044c3a1981 */ /* 0x000368000c1e1b00 */
[----:B------:R1:W5:Y:S04]  /*0600*/  @P1 LDG.E.64 R56, [R80.64] ;  /* 0x0000000450381981 */ /* 0x000368000c1e1b00 */
[----:B0-----:R0:W5:Y:S04]  /*0610*/  LDG.E R46, [R74.64] ;  /* 0x000000044a2e7981 */ /* 0x001168000c1e1900 */
[----:B------:R0:W5:Y:S01]  /*0620*/  LDG.E R47, [R78.64] ;  /* 0x000000044e2f7981 */ /* 0x000162000c1e1900 */
[----:B------:R-:W-:Y:S01]  /*0630*/  LOP3.LUT P3, RZ, R17, 0x1f, RZ, 0xc0, !PT ;  /* 0x0000001f11ff7812 */ /* 0x000fe2000786c0ff */
[----:B--2---:R-:W-:Y:S01]  /*0640*/  @P0 HADD2.F32 R45, -RZ, R39.H0_H0 ;  /* 0x20000027ff2d0230 */ /* 0x004fe20000004100 */
[----:B------:R-:W-:-:S02]  /*0650*/  ISETP.NE.AND P0, PT, RZ, UR6, PT ;  /* 0x00000006ff007c0c */ /* 0x000fc4000bf05270 */
[----:B---3--:R-:W-:Y:S02]  /*0660*/  MOV R83, R72 ;  /* 0x0000004800537202 */ /* 0x008fe40000000f00 */
[----:B-1----:R-:W-:Y:S02]  /*0670*/  SHF.R.U64 R84, R72, 0x10, R73 ;  /* 0x0000001048547819 */ /* 0x002fe40000001249 */
[----:B----4-:R-:W-:Y:S02]  /*0680*/  SHF.R.U64 R67, R70, 0x10, R71 ;  /* 0x0000001046437819 */ /* 0x010fe40000001247 */
[----:B------:R-:W-:Y:S02]  /*0690*/  MOV R72, R71 ;  /* 0x0000004700487202 */ /* 0x000fe40000000f00 */
[----:B------:R-:W-:Y:S02]  /*06a0*/  SHF.R.U64 R88, R34, 0x10, R35 ;  /* 0x0000001022587819 */ /* 0x000fe40000001223 */
[----:B------:R-:W-:-:S02]  /*06b0*/  SHF.R.U32.HI R76, RZ, 0x10, R71 ;  /* 0x00000010ff4c7819 */ /* 0x000fc40000011647 */
[----:B0-----:R-:W-:Y:S02]  /*06c0*/  MOV R74, R68 ;  /* 0x00000044004a7202 */ /* 0x001fe40000000f00 */
[----:B------:R-:W-:Y:S02]  /*06d0*/  SHF.R.U64 R71, R68, 0x10, R69 ;  /* 0x0000001044477819 */ /* 0x000fe40000001245 */
[--C-:B------:R-:W-:Y:S01]  /*06e0*/  SHF.R.U64 R68, R32, 0x10, R33.reuse ;  /* 0x0000001020447819 */ /* 0x100fe20000001221 */
[----:B------:R-:W-:Y:S01]  /*06f0*/  HADD2.F32 R92, -RZ, R32.H0_H0 ;  /* 0x20000020ff5c7230 */ /* 0x000fe20000004100 */
[----:B------:R-:W-:Y:S01]  /*0700*/  SHF.R.U32.HI R32, RZ, 0x10, R33 ;  /* 0x00000010ff207819 */ /* 0x000fe20000011621 */
[----:B------:R-:W-:Y:S01]  /*0710*/  HADD2.F32 R78, -RZ, R33.H0_H0 ;  /* 0x20000021ff4e7230 */ /* 0x000fe20000004100 */
[----:B------:R-:W-:Y:S01]  /*0720*/  FSEL R33, R86, RZ, !P0 ;  /* 0x000000ff56217208 */ /* 0x000fe20004000000 */
[----:B------:R-:W-:Y:S02]  /*0730*/  HADD2.F32 R88, -RZ, R88.H0_H0 ;  /* 0x20000058ff587230 */ /* 0x000fe40000004100 */
[----:B------:R-:W-:Y:S01]  /*0740*/  HADD2.F32 R90, -RZ, R34.H0_H0 ;  /* 0x20000022ff5a7230 */ /* 0x000fe20000004100 */
[----:B------:R-:W-:Y:S01]  /*0750*/  SHF.R.U64 R77, R36, 0x10, R37 ;  /* 0x00000010244d7819 */ /* 0x000fe20000001225 */
[----:B------:R-:W-:Y:S01]  /*0760*/  HADD2.F32 R80, -RZ, R35.H0_H0 ;  /* 0x20000023ff507230 */ /* 0x000fe20000004100 */
[C---:B------:R-:W-:Y:S01]  /*0770*/  FADD.FTZ R88, -R33.reuse, R88 ;  /* 0x0000005821587221 */ /* 0x040fe20000010100 */
[----:B------:R-:W-:Y:S01]  /*0780*/  HADD2.F32 R32, -RZ, R32.H0_H0 ;  /* 0x20000020ff207230 */ /* 0x000fe20000004100 */
[----:B------:R-:W-:Y:S01]  /*0790*/  MOV R39, R70 ;  /* 0x0000004600277202 */ /* 0x000fe20000000f00 */
[----:B------:R-:W-:Y:S01]  /*07a0*/  HADD2.F32 R83, -RZ, R83.H0_H0 ;  /* 0x20000053ff537230 */ /* 0x000fe20000004100 */
[----:B------:R-:W-:Y:S01]  /*07b0*/  SHF.R.U32.HI R79, RZ, 0x10, R35 ;  /* 0x00000010ff4f7819 */ /* 0x000fe20000011623 */
[C---:B------:R-:W-:Y:S01]  /*07c0*/  FADD.FTZ R90, -R33.reuse, R90 ;  /* 0x0000005a215a7221 */ /* 0x040fe20000010100 */
[----:B------:R-:W-:Y:S01]  /*07d0*/  SHF.R.U32.HI R75, RZ, 0x10, R37 ;  /* 0x00000010ff4b7819 */ /* 0x000fe20000011625 */
[----:B------:R-:W-:Y:S01]  /*07e0*/  HADD2.F32 R70, -RZ, R37.H0_H0 ;  /* 0x20000025ff467230 */ /* 0x000fe20000004100 */
[--C-:B------:R-:W-:Y:S01]  /*07f0*/  IMAD.MOV.U32 R82, RZ, RZ, R73.reuse ;  /* 0x000000ffff527224 */ /* 0x100fe200078e0049 */
[----:B------:R-:W-:Y:S01]  /*0800*/  HADD2.F32 R34, -RZ, R36.H0_H0 ;  /* 0x20000024ff227230 */ /* 0x000fe20000004100 */
[C---:B------:R-:W-:Y:S01]  /*0810*/  FADD.FTZ R86, -R33.reuse, R80 ;  /* 0x0000005021567221 */ /* 0x040fe20000010100 */
        /* <DEDUP_REMOVED lines=9> */
[----:B------:R-:W-:Y:S01]  /*08b0*/  SHF.R.U32.HI R85, RZ, 0x10, R73 ;  /* 0x00000010ff557819 */ /* 0x000fe20000011649 */
[----:B------:R-:W-:Y:S01]  /*08c0*/  HADD2.F32 R77, -RZ, R72.H0_H0 ;  /* 0x20000048ff4d7230 */ /* 0x000fe20000004100 */
[----:B------:R-:W-:Y:S01]  /*08d0*/  FADD.FTZ R32, -R33, R37 ;  /* 0x0000002521207221 */ /* 0x000fe20000010100 */
[----:B------:R-:W-:Y:S01]  /*08e0*/  HADD2.F32 R72, -RZ, R76.H0_H0 ;  /* 0x2000004cff487230 */ /* 0x000fe20000004100 */
[C---:B------:R-:W-:Y:S01]  /*08f0*/  FMUL.FTZ R87, R49.reuse, R86 ;  /* 0x0000005631577220 */ /* 0x040fe20000410000 */
[----:B------:R-:W-:Y:S01]  /*0900*/  HADD2.F32 R82, -RZ, R82.H0_H0 ;  /* 0x20000052ff527230 */ /* 0x000fe20000004100 */
[----:B------:R-:W-:-:S02]  /*0910*/  FMUL.FTZ R76, R49, R36 ;  /* 0x00000024314c7220 */ /* 0x000fc40000410000 */
[----:B------:R-:W-:Y:S02]  /*0920*/  FMUL.FTZ R86, R29, R84 ;  /* 0x000000541d567220 */ /* 0x000fe40000410000 */
[----:B------:R-:W-:Y:S02]  /*0930*/  FADD.FTZ R37, RZ, R88 ;  /* 0x00000058ff257221 */ /* 0x000fe40000010000 */
[----:B------:R-:W-:Y:S02]  /*0940*/  FFMA.FTZ R36, R90, R88, RZ ;  /* 0x000000585a247223 */ /* 0x000fe400000100ff */
[C---:B------:R-:W-:Y:S02]  /*0950*/  FADD.FTZ R80, -R33.reuse, R68 ;  /* 0x0000004421507221 */ /* 0x040fe40000010100 */
[C---:B------:R-:W-:Y:S02]  /*0960*/  FADD.FTZ R92, -R33.reuse, R92 ;  /* 0x0000005c215c7221 */ /* 0x040fe40000010100 */
[----:B------:R-:W-:-:S02]  /*0970*/  FADD.FTZ R78, -R33, R78 ;  /* 0x0000004e214e7221 */ /* 0x000fc40000010100 */
[C---:B------:R-:W-:Y:S02]  /*0980*/  FADD.FTZ R34, -R33.reuse, R34 ;  /* 0x0000002221227221 */ /* 0x040fe40000010100 */
[C---:B------:R-:W-:Y:S02]  /*0990*/  FADD.FTZ R70, -R33.reuse, R70 ;  /* 0x0000004621467221 */ /* 0x040fe40000010100 */
[C---:B------:R-:W-:Y:S02]  /*09a0*/  FADD.FTZ R68, -R33.reuse, R75 ;  /* 0x0000004b21447221 */ /* 0x040fe40000010100 */
[----:B------:R-:W-:Y:S01]  /*09b0*/  FADD.FTZ R35, -R33, R35 ;  /* 0x0000002321237221 */ /* 0x000fe20000010100 */
        /* <DEDUP_REMOVED lines=14> */
[----:B------:R-:W-:Y:S01]  /*0aa0*/  IMAD.MOV.U32 R73, RZ, RZ, R69 ;  /* 0x000000ffff497224 */ /* 0x000fe200078e0045 */
[----:B------:R-:W-:Y:S01]  /*0ab0*/  HADD2.F32 R67, -RZ, R67.H0_H0 ;  /* 0x20000043ff437230 */ /* 0x000fe20000004100 */
[----:B------:R-:W-:Y:S02]  /*0ac0*/  FADD.FTZ R44, R83, R44 ;  /* 0x0000002c532c7221 */ /* 0x000fe40000010000 */
[----:B------:R-:W-:-:S02]  /*0ad0*/  FFMA.FTZ R61, R90, R83, R61 ;  /* 0x000000535a3d7223 */ /* 0x000fc4000001003d */
[C---:B------:R-:W-:Y:S02]  /*0ae0*/  FMUL.FTZ R81, R49.reuse, R80 ;  /* 0x0000005031517220 */ /* 0x040fe40000410000 */
[C---:B------:R-:W-:Y:S02]  /*0af0*/  FMUL.FTZ R74, R49.reuse, R34 ;  /* 0x00000022314a7220 */ /* 0x040fe40000410000 */
[----:B------:R-:W-:Y:S02]  /*0b00*/  FMUL.FTZ R83, R49, R92 ;  /* 0x0000005c31537220 */ /* 0x000fe40000410000 */
[----:B------:R-:W-:Y:S02]  /*0b10*/  FMUL.FTZ R80, R24, R39 ;  /* 0x0000002718507220 */ /* 0x000fe40000410000 */
[----:B------:R-:W-:Y:S02]  /*0b20*/  FADD.FTZ R37, R37, R82 ;  /* 0x0000005225257221 */ /* 0x000fe40000010000 */
[----:B------:R-:W-:-:S02]  /*0b30*/  FFMA.FTZ R34, R85, R82, R36 ;  /* 0x0000005255227223 */ /* 0x000fc40000010024 */
[----:B------:R-:W-:Y:S02]  /*0b40*/  FADD.FTZ R18, R33, R18 ;  /* 0x0000001221127221 */ /* 0x000fe40000010000 */
[----:B------:R-:W-:Y:S01]  /*0b50*/  FFMA.FTZ R19, R85, R33, R19 ;  /* 0x0000002155137223 */ /* 0x000fe20000010013 */
[----:B------:R-:W-:Y:S01]  /*0b60*/  HADD2.F32 R33, -RZ, R73.H0_H0 ;  /* 0x20000049ff217230 */ /* 0x000fe20000004100 */
[----:B------:R-:W-:Y:S02]  /*0b70*/  FMUL.FTZ R79, R49, R78 ;  /* 0x0000004e314f7220 */ /* 0x000fe40000410000 */
        /* <DEDUP_REMOVED lines=10> */
[-C--:B------:R-:W-:Y:S02]  /*0c20*/  FFMA.FTZ R4, R79, R77.reuse, R4 ;  /* 0x0000004d4f047223 */ /* 0x080fe40000010004 */
[----:B------:R-:W-:Y:S02]  /*0c30*/  FMUL.FTZ R72, R49, R32 ;  /* 0x0000002031487220 */ /* 0x000fe40000410000 */
[----:B------:R-:W-:Y:S02]  /*0c40*/  FMUL.FTZ R77, R26, R77 ;  /* 0x0000004d1a4d7220 */ /* 0x000fe40000410000 */
[----:B------:R-:W-:Y:S02]  /*0c50*/  FADD.FTZ R32, R35, R78 ;  /* 0x0000004e23207221 */ /* 0x000fe40000010000 */
[----:B------:R-:W-:Y:S01]  /*0c60*/  FFMA.FTZ R34, R81, R78, R34 ;  /* 0x0000004e51227223 */ /* 0x000fe20000010022 */
[----:B------:R-:W-:Y:S01]  /*0c70*/  SHF.R.U32.HI R69, RZ, 0x10, R69 ;  /* 0x00000010ff457819 */ /* 0x000fe20000011645 */
[----:B------:R-:W-:-:S02]  /*0c80*/  FADD.FTZ R32, R32, R77 ;  /* 0x0000004d20207221 */ /* 0x000fc40000010000 */
[----:B------:R-:W-:Y:S01]  /*0c90*/  FFMA.FTZ R34, R79, R77, R34 ;  /* 0x0000004d4f227223 */ /* 0x000fe20000010022 */
[----:B------:R-:W-:Y:S01]  /*0ca0*/  HADD2.F32 R71, -RZ, R71.H0_H0 ;  /* 0x20000047ff477230 */ /* 0x000fe20000004100 */
[----:B------:R-:W-:Y:S02]  /*0cb0*/  FMUL.FTZ R70, R49, R70 ;  /* 0x0000004631467220 */ /* 0x000fe40000410000 */
[----:B------:R-:W-:Y:S02]  /*0cc0*/  FADD.FTZ R32, R32, R75 ;  /* 0x0000004b20207221 */ /* 0x000fe40000010000 */
[----:B------:R-:W-:Y:S01]  /*0cd0*/  FFMA.FTZ R34, R76, R75, R34 ;  /* 0x0000004b4c227223 */ /* 0x000fe20000010022 */
[----:B------:R-:W-:Y:S01]  /*0ce0*/  HADD2.F32 R92, -RZ, R69.H0_H0 ;  /* 0x20000045ff5c7230 */ /* 0x000fe20000004100 */
        /* <DEDUP_REMOVED lines=24> */
.L_x_3883:
        /* <DEDUP_REMOVED lines=18> */
.L_x_3884:
        /* <DEDUP_REMOVED lines=19> */
[----:B------:R-:W-:Y:S02]  /*10c0*/  SHF.L.U32 R91, R32, 0x3, RZ ;  /* 0x00000003205b7819 */ /* 0x000fe400000006ff */
[----:B------:R-:W-:-:S03]  /*10d0*/  LOP3.LUT P3, RZ, R48, 0xff000000, RZ, 0xc0, !PT ;  /* 0xff00000030ff7812 */ /* 0x000fc6000786c0ff */
[----:B------:R-:W0:Y:S02]  /*10e0*/  LDS.128 R32, [R91+0x1800] ;  /* 0x001800005b207984 */ /* 0x000e240000000c00 */
[----:B0-----:R-:W-:Y:S02]  /*10f0*/  FADD.FTZ R39, RZ, R32 ;  /* 0x00000020ff277221 */ /* 0x001fe40000010000 */
[----:B------:R-:W-:Y:S02]  /*1100*/  FADD.FTZ R32, RZ, R33 ;  /* 0x00000021ff207221 */ /* 0x000fe40000010000 */
[----:B------:R-:W-:Y:S01]  /*1110*/  FADD.FTZ R93, R34, R39 ;  /* 0x00000027225d7221 */ /* 0x000fe20000010000 */
[----:B------:R-:W-:Y:S01]  /*1120*/  @P1 MOV R34, R54 ;  /* 0x0000003600221202 */ /* 0x000fe20000000f00 */
[----:B------:R-:W0:Y:S01]  /*1130*/  LDS.128 R36, [R91+0x1810] ;  /* 0x001810005b247984 */ /* 0x000e220000000c00 */
[----:B------:R-:W-:Y:S02]  /*1140*/  FADD.FTZ R32, R35, R32 ;  /* 0x0000002023207221 */ /* 0x000fe40000010000 */
[----:B0-----:R-:W-:-:S02]  /*1150*/  FADD.FTZ R93, R93, R36 ;  /* 0x000000245d5d7221 */ /* 0x001fc40000010000 */
[----:B------:R-:W-:Y:S01]  /*1160*/  FADD.FTZ R32, R32, R37 ;  /* 0x0000002520207221 */ /* 0x000fe20000010000 */
[----:B------:R-:W-:Y:S01]  /*1170*/  @P1 SHF.R.U64 R37, R54, 0x10, R55 ;  /* 0x0000001036251819 */ /* 0x000fe20000001237 */
[----:B------:R-:W-:Y:S02]  /*1180*/  FADD.FTZ R38, R38, R93 ;  /* 0x0000005d26267221 */ /* 0x000fe40000010000 */
[----:B------:R-:W-:Y:S01]  /*1190*/  FADD.FTZ R32, R39, R32 ;  /* 0x0000002027207221 */ /* 0x000fe20000010000 */
[----:B------:R-:W-:Y:S01]  /*11a0*/  @P1 MOV R39, R55 ;  /* 0x0000003700271202 */ /* 0x000fe20000000f00 */
[----:B------:R-:W-:Y:S01]  /*11b0*/  FMUL.FTZ R33, R38, c[0x0][0x1e0] ;  /* 0x0000780026217a20 */ /* 0x000fe20000410000 */
[----:B------:R-:W-:Y:S01]  /*11c0*/  @P1 HADD2.F32 R37, -RZ, R37.H0_H0 ;  /* 0x20000025ff251230 */ /* 0x000fe20000004100 */
[----:B------:R-:W-:Y:S02]  /*11d0*/  FMUL.FTZ R32, R32, c[0x0][0x1e0] ;  /* 0x0000780020207a20 */ /* 0x000fe40000410000 */
[----:B------:R-:W-:Y:S01]  /*11e0*/  @P1 HADD2.F32 R39, -RZ, R39.H0_H0 ;  /* 0x20000027ff271230 */ /* 0x000fe20000004100 */
[----:B------:R-:W-:-:S02]  /*11f0*/  FSEL R33, R33, RZ, !P0 ;  /* 0x000000ff21217208 */ /* 0x000fc40004000000 */
[----:B------:R-:W-:-:S03]  /*1200*/  LOP3.LUT P0, RZ, R48, 0xff0000, RZ, 0xc0, !PT ;  /* 0x00ff000030ff7812 */ /* 0x000fc6000780c0ff */
[-CC-:B------:R-:W-:Y:S02]  /*1210*/  FFMA.FTZ R89, R89, R32.reuse, R33.reuse ;  /* 0x0000002059597223 */ /* 0x180fe40000010021 */
[-CC-:B------:R-:W-:Y:S02]  /*1220*/  FFMA.FTZ R35, R90, R32.reuse, R33.reuse ;  /* 0x000000205a237223 */ /* 0x180fe40000010021 */
[----:B------:R-:W-:Y:S02]  /*1230*/  FFMA.FTZ R87, R87, R32, R33 ;  /* 0x0000002057577223 */ /* 0x000fe40000010021 */
[----:B------:R-:W-:Y:S02]  /*1240*/  FADD.FTZ R38, R86, -R89 ;  /* 0x8000005956267221 */ /* 0x000fe40000010000 */
[----:B------:R-:W-:Y:S01]  /*1250*/  FADD.FTZ R36, R88, -R35 ;  /* 0x8000002358247221 */ /* 0x000fe20000010000 */
[----:B------:R-:W-:Y:S01]  /*1260*/  @P1 HADD2.F32 R35, -RZ, R34.H0_H0 ;  /* 0x20000022ff231230 */ /* 0x000fe20000004100 */
        /* <DEDUP_REMOVED lines=18> */
[----:B------:R-:W-:Y:S01]  /*1390*/  FFMA.FTZ R81, R81, R32, R33 ;  /* 0x0000002051517223 */ /* 0x000fe20000010021 */
[----:B------:R-:W-:Y:S01]  /*13a0*/  FSEL R35, R84, RZ, P0 ;  /* 0x000000ff54237208 */ /* 0x000fe20000000000 */
[----:B------:R-:W-:Y:S01]  /*13b0*/  FADD.FTZ R82, R82, -R85 ;  /* 0x8000005552527221 */ /* 0x000fe20000010000 */
[C---:B------:R-:W-:Y:S01]  /*13c0*/  LOP3.LUT P5, RZ, R47.reuse, 0xff00, RZ, 0xc0, !PT ;  /* 0x0000ff002fff7812 */ /* 0x040fe200078ac0ff */
[----:B------:R-:W-:Y:S01]  /*13d0*/  FADD.FTZ R80, R80, -R83 ;  /* 0x8000005350507221 */ /* 0x000fe20000010000 */
[C---:B------:R-:W-:Y:S01]  /*13e0*/  LOP3.LUT P6, RZ, R47.reuse, 0xff0000, RZ, 0xc0, !PT ;  /* 0x00ff00002fff7812 */ /* 0x040fe200078cc0ff */
[----:B------:R-:W-:Y:S01]  /*13f0*/  FADD.FTZ R84, R78, -R81 ;  /* 0x800000514e547221 */ /* 0x000fe20000010000 */
[----:B------:R-:W-:Y:S01]  /*1400*/  LOP3.LUT P0, RZ, R47, 0xff000000, RZ, 0xc0, !PT ;  /* 0xff0000002fff7812 */ /* 0x000fe2000780c0ff */
[----:B------:R-:W-:Y:S01]  /*1410*/  @P1 IMAD.MOV.U32 R47, RZ, RZ, R56 ;  /* 0x000000ffff2f1224 */ /* 0x000fe200078e0038 */
[----:B------:R-:W-:Y:S01]  /*1420*/  @P1 HADD2.F32 R37, -RZ, R37.H0_H0 ;  /* 0x20000025ff251230 */ /* 0x000fe20000004100 */
[----:B------:R-:W-:Y:S01]  /*1430*/  FMUL.FTZ R78, R49, R82 ;  /* 0x00000052314e7220 */ /* 0x000fe20000410000 */
[----:B------:R-:W-:Y:S01]  /*1440*/  @P1 SHF.R.U64 R81, R56, 0x10, R57 ;  /* 0x0000001038511819 */ /* 0x000fe20000001239 */
[----:B------:R-:W-:Y:S01]  /*1450*/  FFMA.FTZ R86, R79, R32, R33 ;  /* 0x000000204f567223 */ /* 0x000fe20000010021 */
[----:B------:R-:W-:Y:S01]  /*1460*/  @P1 HADD2.F32 R47, -RZ, R47.H0_H0 ;  /* 0x2000002fff2f1230 */ /* 0x000fe20000004100 */
[----:B------:R-:W-:Y:S01]  /*1470*/  FMUL.FTZ R80, R49, R80 ;  /* 0x0000005031507220 */ /* 0x000fe20000410000 */
[----:B------:R-:W-:Y:S01]  /*1480*/  @P1 MOV R79, R57 ;  /* 0x00000039004f1202 */ /* 0x000fe20000000f00 */
[----:B------:R-:W-:Y:S01]  /*1490*/  @P1 FADD.FTZ R78, R78, R37 ;  /* 0x000000254e4e1221 */ /* 0x000fe20000010000 */
[----:B------:R-:W-:Y:S01]  /*14a0*/  @P1 SHF.R.U32.HI R83, RZ, 0x10, R57 ;  /* 0x00000010ff531819 */ /* 0x000fe20000011639 */
[----:B------:R-:W-:Y:S01]  /*14b0*/  FADD.FTZ R86, R77, -R86 ;  /* 0x800000564d567221 */ /* 0x000fe20000010000 */
[----:B------:R-:W0:Y:S01]  /*14c0*/  F2F.F16.F32 R39, R39 ;  /* 0x0000002700277304 */ /* 0x000e220000200800 */
[----:B------:R-:W-:Y:S01]  /*14d0*/  @P1 FADD.FTZ R80, R80, R47 ;  /* 0x0000002f50501221 */ /* 0x000fe20000010000 */
[----:B------:R-:W-:Y:S01]  /*14e0*/  @P1 HADD2.F32 R47, -RZ, R81.H0_H0 ;  /* 0x20000051ff2f1230 */ /* 0x000fe20000004100 */
[----:B------:R-:W-:Y:S01]  /*14f0*/  FMUL.FTZ R37, R78, R45 ;  /* 0x0000002d4e257220 */ /* 0x000fe20000410000 */
[----:B------:R-:W-:Y:S01]  /*1500*/  @P1 HADD2.F32 R77, -RZ, R79.H0_H0 ;  /* 0x2000004fff4d1230 */ /* 0x000fe20000004100 */
[C---:B------:R-:W-:Y:S01]  /*1510*/  FMUL.FTZ R82, R49.reuse, R84 ;  /* 0x0000005431527220 */ /* 0x040fe20000410000 */
[----:B------:R-:W-:Y:S01]  /*1520*/  @P1 HADD2.F32 R83, -RZ, R83.H0_H0 ;  /* 0x20000053ff531230 */ /* 0x000fe20000004100 */
[----:B------:R-:W-:-:S02]  /*1530*/  FMUL.FTZ R84, R49, R86 ;  /* 0x0000005631547220 */ /* 0x000fc40000410000 */
[----:B------:R-:W-:Y:S02]  /*1540*/  FMUL.FTZ R37, R37, c[0x0][0x1e8] ;  /* 0x00007a0025257a20 */ /* 0x000fe40000410000 */
[----:B------:R-:W-:Y:S02]  /*1550*/  @P1 FADD.FTZ R82, R82, R47 ;  /* 0x0000002f52521221 */ /* 0x000fe40000010000 */
[----:B------:R-:W-:Y:S02]  /*1560*/  FFMA.FTZ R76, R76, R32, R33 ;  /* 0x000000204c4c7223 */ /* 0x000fe40000010021 */
[----:B------:R-:W-:Y:S02]  /*1570*/  FMUL.FTZ R47, R80, R45 ;  /* 0x0000002d502f7220 */ /* 0x000fe40000410000 */
[----:B------:R-:W-:Y:S01]  /*1580*/  @P1 FADD.FTZ R84, R84, R77 ;  /* 0x0000004d54541221 */ /* 0x000fe20000010000 */
[----:B------:R-:W-:Y:S01]  /*1590*/  FSEL R77, R37, RZ, P3 ;  /* 0x000000ff254d7208 */ /* 0x000fe20001800000 */
[----:B------:R-:W-:Y:S01]  /*15a0*/  FADD.FTZ R76, R75, -R76 ;  /* 0x8000004c4b4c7221 */ /* 0x000fe20000010000 */
[----:B------:R-:W-:Y:S01]  /*15b0*/  LOP3.LUT P3, RZ, R46, 0xff, RZ, 0xc0, !PT ;  /* 0x000000ff2eff7812 */ /* 0x000fe2000786c0ff */
[----:B------:R-:W-:-:S02]  /*15c0*/  FMUL.FTZ R37, R47, c[0x0][0x1e8] ;  /* 0x00007a002f257a20 */ /* 0x000fc40000410000 */
[-C--:B------:R-:W-:Y:S01]  /*15d0*/  FMUL.FTZ R47, R82, R45.reuse ;  /* 0x0000002d522f7220 */ /* 0x080fe20000410000 */
[----:B------:R-:W1:Y:S01]  /*15e0*/  F2F.F16.F32 R77, R77 ;  /* 0x0000004d004d7304 */ /* 0x000e620000200800 */
[-C--:B------:R-:W-:Y:S01]  /*15f0*/  FMUL.FTZ R75, R84, R45.reuse ;  /* 0x0000002d544b7220 */ /* 0x080fe20000410000 */
[----:B------:R-:W-:Y:S01]  /*1600*/  FSEL R37, R37, RZ, P4 ;  /* 0x000000ff25257208 */ /* 0x000fe20002000000 */
[----:B------:R-:W-:Y:S01]  /*1610*/  FMUL.FTZ R76, R49, R76 ;  /* 0x0000004c314c7220 */ /* 0x000fe20000410000 */
[----:B------:R-:W-:Y:S01]  /*1620*/  LOP3.LUT P4, RZ, R46, 0xff00, RZ, 0xc0, !PT ;  /* 0x0000ff002eff7812 */ /* 0x000fe2000788c0ff */
[----:B------:R-:W-:Y:S02]  /*1630*/  FMUL.FTZ R47, R47, c[0x0][0x1e8] ;  /* 0x00007a002f2f7a20 */ /* 0x000fe40000410000 */
[----:B------:R-:W-:Y:S02]  /*1640*/  FMUL.FTZ R79, R75, c[0x0][0x1e8] ;  /* 0x00007a004b4f7a20 */ /* 0x000fe40000410000 */
        /* <DEDUP_REMOVED lines=9> */
[----:B------:R2:W3:Y:S01]  /*16e0*/  F2F.F16.F32 R47, R35 ;  /* 0x00000023002f7304 */ /* 0x0004e20000200800 */
[----:B------:R-:W-:Y:S01]  /*16f0*/  FFMA.FTZ R32, R68, R32, R33 ;  /* 0x0000002044207223 */ /* 0x000fe20000010021 */
[----:B------:R-:W-:Y:S01]  /*1700*/  @P1 MOV R33, R58 ;  /* 0x0000003a00211202 */ /* 0x000fe20000000f00 */
[----:B------:R-:W-:-:S02]  /*1710*/  FMUL.FTZ R46, R46, c[0x0][0x1e8] ;  /* 0x00007a002e2e7a20 */ /* 0x000fc40000410000 */
[----:B------:R-:W-:Y:S02]  /*1720*/  FADD.FTZ R86, R67, -R32 ;  /* 0x8000002043567221 */ /* 0x000fe40000010000 */
[----:B------:R-:W-:Y:S01]  /*1730*/  FADD.FTZ R72, R71, -R72 ;  /* 0x8000004847487221 */ /* 0x000fe20000010000 */
[----:B------:R-:W-:Y:S01]  /*1740*/  FSEL R32, R46, RZ, P0 ;  /* 0x000000ff2e207208 */ /* 0x000fe20000000000 */
[----:B------:R4:W0:Y:S01]  /*1750*/  F2F.F16.F32 R75, R48 ;  /* 0x00000030004b7304 */ /* 0x0008220000200800 */
[----:B------:R-:W-:Y:S01]  /*1760*/  ISETP.NE.U32.AND P0, PT, RZ, c[0x0][0x258], PT ;  /* 0x00009600ff007a0c */ /* 0x000fe20003f05070 */
[----:B------:R-:W-:Y:S01]  /*1770*/  FADD.FTZ R74, R73, -R74 ;  /* 0x8000004a494a7221 */ /* 0x000fe20000010000 */
[--C-:B--2---:R-:W-:Y:S01]  /*1780*/  @P1 SHF.R.U64 R35, R58, 0x10, R59.reuse ;  /* 0x000000103a231819 */ /* 0x104fe2000000123b */
[----:B------:R-:W-:Y:S01]  /*1790*/  FADD.FTZ R70, R69, -R70 ;  /* 0x8000004645467221 */ /* 0x000fe20000010000 */
[----:B------:R-:W-:Y:S01]  /*17a0*/  ISETP.NE.AND.EX P0, PT, RZ, c[0x0][0x25c], PT, P0 ;  /* 0x00009700ff007a0c */ /* 0x000fe20003f05300 */
[----:B------:R-:W-:Y:S01]  /*17b0*/  @P1 HADD2.F32 R33, -RZ, R33.H0_H0 ;  /* 0x20000021ff211230 */ /* 0x000fe20000004100 */
[----:B------:R-:W-:Y:S01]  /*17c0*/  @P1 MOV R46, R59 ;  /* 0x0000003b002e1202 */ /* 0x000fe20000000f00 */
[----:B------:R-:W-:Y:S01]  /*17d0*/  @P1 HADD2.F32 R35, -RZ, R35.H0_H0 ;  /* 0x20000023ff231230 */ /* 0x000fe20000004100 */
[C---:B----4-:R-:W-:Y:S01]  /*17e0*/  FMUL.FTZ R48, R49.reuse, R72 ;  /* 0x0000004831307220 */ /* 0x050fe20000410000 */
[----:B------:R-:W2:Y:S01]  /*17f0*/  F2F.F16.F32 R81, R81 ;  /* 0x0000005100517304 */ /* 0x000ea20000200800 */
[----:B------:R-:W-:Y:S01]  /*1800*/  @P1 SHF.R.U32.HI R69, RZ, 0x10, R59 ;  /* 0x00000010ff451819 */ /* 0x000fe2000001163b */
[----:B------:R-:W-:Y:S01]  /*1810*/  FMUL.FTZ R68, R49, R74 ;  /* 0x0000004a31447220 */ /* 0x000fe20000410000 */
[----:B------:R-:W-:Y:S01]  /*1820*/  @P1 HADD2.F32 R67, -RZ, R46.H0_H0 ;  /* 0x2000002eff431230 */ /* 0x000fe20000004100 */
[----:B------:R-:W-:-:S02]  /*1830*/  @P1 FADD.FTZ R48, R48, R35 ;  /* 0x0000002330301221 */ /* 0x000fc40000010000 */
[----:B------:R-:W-:Y:S01]  /*1840*/  @P1 FADD.FTZ R68, R68, R33 ;  /* 0x0000002144441221 */ /* 0x000fe20000010000 */
[----:B------:R-:W-:Y:S01]  /*1850*/  @P1 HADD2.F32 R33, -RZ, R69.H0_H0 ;  /* 0x20000045ff211230 */ /* 0x000fe20000004100 */
[----:B------:R-:W-:Y:S01]  /*1860*/  @P0 F2FP.PACK_AB R35, RZ, R36 ;  /* 0x00000024ff23023e */ /* 0x000fe200000000ff */
[----:B------:R-:W4:Y:S01]  /*1870*/  F2F.F16.F32 R79, R79 ;  /* 0x0000004f004f7304 */ /* 0x000f220000200800 */
[C---:B------:R-:W-:Y:S01]  /*1880*/  FMUL.FTZ R46, R49.reuse, R70 ;  /* 0x00000046312e7220 */ /* 0x040fe20000410000 */
[----:B------:R-:W-:Y:S01]  /*1890*/  @P0 F2FP.PACK_AB R38, RZ, R38 ;  /* 0x00000026ff26023e */ /* 0x000fe200000000ff */
[----:B------:R-:W-:Y:S01]  /*18a0*/  FMUL.FTZ R70, R49, R86 ;  /* 0x0000005631467220 */ /* 0x000fe20000410000 */
[----:B------:R-:W-:Y:S01]  /*18b0*/  @P0 F2FP.PACK_AB R34, RZ, R34 ;  /* 0x00000022ff22023e */ /* 0x000fe200000000ff */
[----:B------:R-:W-:Y:S01]  /*18c0*/  @P1 FADD.FTZ R46, R46, R67 ;  /* 0x000000432e2e1221 */ /* 0x000fe20000010000 */
[----:B------:R-:W-:Y:S01]  /*18d0*/  @P0 F2FP.PACK_AB R78, RZ, R78 ;  /* 0x0000004eff4e023e */ /* 0x000fe200000000ff */
[----:B------:R-:W-:Y:S01]  /*18e0*/  @P1 FADD.FTZ R70, R70, R33 ;  /* 0x0000002146461221 */ /* 0x000fe20000010000 */
[----:B------:R0:W0:Y:S01]  /*18f0*/  F2F.F16.F32 R36, R32 ;  /* 0x0000002000247304 */ /* 0x0000220000200800 */
[----:B------:R-:W-:-:S02]  /*1900*/  @P0 PRMT R63, R35, 0x7610, R63 ;  /* 0x00007610233f0816 */ /* 0x000fc4000000003f */
[----:B------:R-:W-:Y:S02]  /*1910*/  @P0 PRMT R64, R38, 0x7610, R64 ;  /* 0x0000761026400816 */ /* 0x000fe40000000040 */
[----:B------:R-:W-:Y:S02]  /*1920*/  @P0 PRMT R65, R34, 0x7610, R65 ;  /* 0x0000761022410816 */ /* 0x000fe40000000041 */
[----:B------:R-:W-:Y:S02]  /*1930*/  @P0 F2FP.PACK_AB R80, RZ, R80 ;  /* 0x00000050ff50023e */ /* 0x000fe400000000ff */
[----:B------:R-:W-:Y:S02]  /*1940*/  @P0 F2FP.PACK_AB R82, RZ, R82 ;  /* 0x00000052ff52023e */ /* 0x000fe400000000ff */
[----:B------:R-:W-:Y:S02]  /*1950*/  @P0 F2FP.PACK_AB R84, RZ, R84 ;  /* 0x00000054ff54023e */ /* 0x000fe400000000ff */
[----:B------:R-:W-:Y:S01]  /*1960*/  @P0 PRMT R66, R78, 0x7610, R66 ;  /* 0x000076104e420816 */ /* 0x000fe20000000042 */
[----:B------:R-:W-:Y:S05]  /*1970*/  @!P0 BRA `(.L_x_3878) ;  /* 0x0000008000008947 */ /* 0x000fea0003800000 */
[----:B01234-:R-:W-:Y:S01]  /*1980*/  LOP3.LUT R32, R64, 0xffff, RZ, 0xc0, !PT ;  /* 0x0000ffff40207812 */ /* 0x01ffe200078ec0ff */
[----:B------:R-:W-:Y:S01]  /*1990*/  IMAD.MOV.U32 R49, RZ, RZ, 0x8 ;  /* 0x00000008ff317424 */ /* 0x000fe200078e00ff */
[----:B------:R-:W-:-:S03]  /*19a0*/  PRMT R35, R65, 0x5410, R66 ;  /* 0x0000541041237816 */ /* 0x000fc60000000042 */
[----:B------:R-:W-:-:S05]  /*19b0*/  IMAD.WIDE.U32 R32, R32, 0x10000, RZ ;  /* 0x0001000020207825 */ /* 0x000fca00078e00ff */
[----:B------:R-:W-:Y:S01]  /*19c0*/  LOP3.LUT R33, R35, R33, RZ, 0xfc, !PT ;  /* 0x0000002123217212 */ /* 0x000fe200078efcff */
[----:B------:R-:W-:Y:S01]  /*19d0*/  IMAD.WIDE.U32 R34, R60, R49, c[0x0][0x258] ;  /* 0x000096003c227625 */ /* 0x000fe200078e0031 */
[----:B------:R-:W-:-:S05]  /*19e0*/  LOP3.LUT R32, R32, 0xffff, R63, 0xf8, !PT ;  /* 0x0000ffff20207812 */ /* 0x000fca00078ef83f */
[----:B------:R0:W-:Y:S02]  /*19f0*/  STG.E.64 [R34.64], R32 ;  /* 0x0000002022007986 */ /* 0x0001e4000c101b04 */
.L_x_3878:
[----:B01234-:R-:W-:Y:S01]  /*1a00*/  IMAD.WIDE.U32 R34, R75, 0x10000, RZ ;  /* 0x000100004b227825 */ /* 0x01ffe200078e00ff */
[----:B------:R-:W-:Y:S01]  /*1a10*/  SHF.L.U32 R49, R36, 0x10, RZ ;  /* 0x0000001024317819 */ /* 0x000fe200000006ff */
[----:B------:R0:W1:Y:S01]  /*1a20*/  F2F.F16.F32 R67, R37 ;  /* 0x0000002500437304 */ /* 0x0000620000200800 */
[----:B------:R-:W-:Y:S01]  /*1a30*/  SHF.L.U32 R77, R77, 0x10, RZ ;  /* 0x000000104d4d7819 */ /* 0x000fe200000006ff */
[----:B------:R-:W-:Y:S01]  /*1a40*/  FMUL.FTZ R32, R68, R45 ;  /* 0x0000002d44207220 */ /* 0x000fe20000410000 */
[----:B------:R-:W-:Y:S01]  /*1a50*/  LOP3.LUT R36, R34, R39, RZ, 0xfc, !PT ;  /* 0x0000002722247212 */ /* 0x000fe200078efcff */
[----:B------:R-:W-:Y:S01]  /*1a60*/  HFMA2.MMA R39, -RZ, RZ, 0, 4.76837158203125e-07 ;  /* 0x00000008ff277435 */ /* 0x000fe200000001ff */
[----:B------:R-:W-:Y:S01]  /*1a70*/  @P0 F2FP.PACK_AB R76, RZ, R76 ;  /* 0x0000004cff4c023e */ /* 0x000fe200000000ff */
[----:B------:R-:W-:Y:S01]  /*1a80*/  FMUL.FTZ R38, R32, c[0x0][0x1e8] ;  /* 0x00007a0020267a20 */ /* 0x000fe20000410000 */
[----:B------:R-:W-:Y:S01]  /*1a90*/  @P0 PRMT R63, R80, 0x7610, R63 ;  /* 0x00007610503f0816 */ /* 0x000fe2000000003f */
[----:B------:R-:W-:Y:S01]  /*1aa0*/  IMAD.WIDE.U32 R32, R81, 0x10000, RZ ;  /* 0x0001000051207825 */ /* 0x000fe200078e00ff */
[----:B0-----:R-:W-:-:S02]  /*1ab0*/  LOP3.LUT R37, R35, R77, R47, 0xfe, !PT ;  /* 0x0000004d23257212 */ /* 0x001fc400078efe2f */
[----:B------:R-:W-:Y:S02]  /*1ac0*/  FSEL R47, R38, RZ, P3 ;  /* 0x000000ff262f7208 */ /* 0x000fe40001800000 */
[----:B------:R-:W-:Y:S01]  /*1ad0*/  LOP3.LUT R35, R33, R49, R79, 0xfe, !PT ;  /* 0x0000003121237212 */ /* 0x000fe200078efe4f */
[----:B------:R-:W-:Y:S01]  /*1ae0*/  IMAD.WIDE.U32 R38, R60, R39, c[0x0][0x248] ;  /* 0x000092003c267625 */ /* 0x000fe200078e0027 */
[----:B------:R-:W-:Y:S02]  /*1af0*/  @P0 PRMT R64, R82, 0x7610, R64 ;  /* 0x0000761052400816 */ /* 0x000fe40000000040 */
[----:B------:R-:W0:Y:S01]  /*1b00*/  F2F.F16.F32 R47, R47 ;  /* 0x0000002f002f7304 */ /* 0x000e220000200800 */
        /* <DEDUP_REMOVED lines=21> */
.L_x_3879:
[----:B------:R-:W-:Y:S01]  /*1c60*/  FMUL.FTZ R45, R45, c[0x0][0x1e8] ;  /* 0x00007a002d2d7a20 */ /* 0x000fe20000410000 */
[----:B------:R3:W-:Y:S01]  /*1c70*/  STG.E.64 [R32.64], R34 ;  /* 0x0000002220007986 */ /* 0x0007e2000c101b04 */
[----:B------:R-:W-:Y:S01]  /*1c80*/  FSEL R67, R67, RZ, P5 ;  /* 0x000000ff43437208 */ /* 0x000fe20002800000 */
[----:B------:R-:W4:Y:S01]  /*1c90*/  F2F.F16.F32 R49, R49 ;  /* 0x0000003100317304 */ /* 0x000f220000200800 */
[----:B------:R-:W-:Y:S02]  /*1ca0*/  @P0 F2FP.PACK_AB R68, RZ, R68 ;  /* 0x00000044ff44023e */ /* 0x000fe400000000ff */
[----:B------:R-:W-:Y:S02]  /*1cb0*/  FSEL R45, R45, RZ, P6 ;  /* 0x000000ff2d2d7208 */ /* 0x000fe40003000000 */
[----:B------:R-:W-:Y:S02]  /*1cc0*/  @P0 F2FP.PACK_AB R48, RZ, R48 ;  /* 0x00000030ff30023e */ /* 0x000fe400000000ff */
[----:B------:R-:W-:Y:S01]  /*1cd0*/  @P0 F2FP.PACK_AB R46, RZ, R46 ;  /* 0x0000002eff2e023e */ /* 0x000fe200000000ff */
[----:B------:R-:W1:Y:S01]  /*1ce0*/  F2F.F16.F32 R67, R67 ;  /* 0x0000004300437304 */ /* 0x000e620000200800 */
[----:B------:R-:W-:-:S02]  /*1cf0*/  @P0 F2FP.PACK_AB R70, RZ, R70 ;  /* 0x00000046ff46023e */ /* 0x000fc400000000ff */
[----:B------:R-:W-:Y:S02]  /*1d00*/  @P0 PRMT R63, R68, 0x7610, R63 ;  /* 0x00007610443f0816 */ /* 0x000fe4000000003f */
[----:B------:R-:W-:Y:S02]  /*1d10*/  @P0 PRMT R64, R48, 0x7610, R64 ;  /* 0x0000761030400816 */ /* 0x000fe40000000040 */
[----:B------:R-:W-:Y:S01]  /*1d20*/  @P0 PRMT R65, R46, 0x7610, R65 ;  /* 0x000076102e410816 */ /* 0x000fe20000000041 */
[----:B------:R-:W2:Y:S01]  /*1d30*/  F2F.F16.F32 R45, R45 ;  /* 0x0000002d002d7304 */ /* 0x000ea20000200800 */
        /* <DEDUP_REMOVED lines=10> */
.L_x_3880:
[----:B-1-34-:R-:W-:Y:S01]  /*1de0*/  IMAD.WIDE.U32 R32, R49, 0x10000, RZ ;  /* 0x0001000031207825 */ /* 0x01afe200078e00ff */
[----:B------:R-:W-:Y:S02]  /*1df0*/  IADD3 R34, P0, R51, c[0x0][0x248], RZ ;  /* 0x0000920033227a10 */ /* 0x000fe40007f1e0ff */
[----:B------:R-:W-:Y:S01]  /*1e00*/  IADD3 R62, R62, c[0x0][0x160], RZ ;  /* 0x000058003e3e7a10 */ /* 0x000fe20007ffe0ff */
[----:B--2---:R-:W-:Y:S01]  /*1e10*/  IMAD.U32 R35, R45, 0x10000, RZ ;  /* 0x000100002d237824 */ /* 0x004fe200078e00ff */
[----:B0-----:R-:W-:Y:S02]  /*1e20*/  LOP3.LUT R32, R32, R47, RZ, 0xfc, !PT ;  /* 0x0000002f20207212 */ /* 0x001fe400078efcff */
[----:B------:R-:W-:Y:S02]  /*1e30*/  SEL R38, RZ, 0x1, P2 ;  /* 0x00000001ff267807 */ /* 0x000fe40001000000 */
[----:B------:R-:W-:Y:S02]  /*1e40*/  LOP3.LUT R33, R33, R35, R67, 0xfe, !PT ;  /* 0x0000002321217212 */ /* 0x000fe400078efe43 */
[----:B------:R-:W-:-:S02]  /*1e50*/  IADD3.X R35, R50, c[0x0][0x24c], RZ, P0, !PT ;  /* 0x0000930032237a10 */ /* 0x000fc400007fe4ff */
[----:B------:R-:W-:-:S03]  /*1e60*/  ISETP.GE.AND P0, PT, R62, c[0x0][0x164], PT ;  /* 0x000059003e007a0c */ /* 0x000fc60003f06270 */
[----:B------:R0:W-:Y:S10]  /*1e70*/  STG.E.64 [R34.64], R32 ;  /* 0x0000002022007986 */ /* 0x0001f4000c101b04 */
[----:B0-----:R-:W-:Y:S01]  /*1e80*/  @P0 CALL.REL.NOINC `(.L_x_3881) ;  /* 0x0000001000000944 */ /* 0x001fe20003c00000 */
[----:B------:R-:W-:Y:S05]  /*1e90*/  BRA `(.L_x_3882) ;  /* 0xffffe40000007947 */ /* 0x000fea000383ffff */
.L_x_3881:
        /* <DEDUP_REMOVED lines=22> */
.L_x_3875:
        /* <DEDUP_REMOVED lines=15> */
.L_x_3876:
[----:B------:R-:W-:Y:S01]  /*20f0*/  HFMA2.MMA R33, -RZ, RZ, 0, 1.847743988037109375e-06 ;  /* 0x0000001fff217435 */ /* 0x000fe200000001ff */
[----:B------:R-:W-:Y:S01]  /*2100*/  IMAD.MOV.U32 R35, RZ, RZ, R37 ;  /* 0x000000ffff237224 */ /* 0x000fe200078e0025 */
[----:B------:R-:W-:-:S02]  /*2110*/  MOV R34, 0x10 ;  /* 0x0000001000227802 */ /* 0x000fc40000000f00 */
[----:B------:R-:W-:Y:S02]  /*2120*/  MOV R32, 0xffffffff ;  /* 0xffffffff00207802 */ /* 0x000fe40000000f00 */
[----:B------:R-:W-:Y:S02]  /*2130*/  MOV R36, 0x2150 ;  /* 0x0000215000247802 */ /* 0x000fe40000000f00 */
[----:B-----5:R-:W-:Y:S05]  /*2140*/  CALL.REL.NOINC `($__internal_109_$__cuda_sm70_shflsync_down_p) ;  /* 0x0000046000007944 */ /* 0x020fea0003c00000 */
[----:B-1----:R-:W-:Y:S01]  /*2150*/  IMAD.MOV.U32 R92, RZ, RZ, R34 ;  /* 0x000000ffff5c7224 */ /* 0x002fe200078e0022 */
[----:B------:R-:W-:Y:S05]  /*2160*/  BRA `(.L_x_3883) ;  /* 0xffffed0000007947 */ /* 0x000fea000383ffff */
.L_x_3877:
[----:B------:R-:W-:Y:S01]  /*2170*/  HFMA2.MMA R34, -RZ, RZ, 0, 9.5367431640625e-07 ;  /* 0x00000010ff227435 */ /* 0x000fe200000001ff */
[----:B------:R-:W-:Y:S01]  /*2180*/  MOV R35, R39 ;  /* 0x0000002700237202 */ /* 0x000fe20000000f00 */
[----:B------:R-:W-:Y:S01]  /*2190*/  IMAD.MOV.U32 R32, RZ, RZ, -0x1 ;  /* 0xffffffffff207424 */ /* 0x000fe200078e00ff */
[----:B------:R-:W-:Y:S02]  /*21a0*/  MOV R33, 0x1f ;  /* 0x0000001f00217802 */ /* 0x000fe40000000f00 */
[----:B------:R-:W-:Y:S02]  /*21b0*/  MOV R36, 0x21d0 ;  /* 0x000021d000247802 */ /* 0x000fe40000000f00 */
[----:B01---5:R-:W-:Y:S05]  /*21c0*/  CALL.REL.NOINC `($__internal_109_$__cuda_sm70_shflsync_down_p) ;  /* 0x000003e000007944 */ /* 0x023fea0003c00000 */
[----:B------:R-:W-:Y:S01]  /*21d0*/  FADD.FTZ R37, R37, R92 ;  /* 0x0000005c25257221 */ /* 0x000fe20000010000 */
[----:B------:R-:W-:Y:S01]  /*21e0*/  MOV R33, 0x1f ;  /* 0x0000001f00217802 */ /* 0x000fe20000000f00 */
[----:B-1----:R-:W-:Y:S01]  /*21f0*/  FADD.FTZ R39, R39, R34 ;  /* 0x0000002227277221 */ /* 0x002fe20000010000 */
[----:B------:R-:W-:Y:S01]  /*2200*/  HFMA2.MMA R34, -RZ, RZ, 0, 4.76837158203125e-07 ;  /* 0x00000008ff227435 */ /* 0x000fe200000001ff */
[----:B------:R-:W-:Y:S01]  /*2210*/  MOV R32, 0xffffffff ;  /* 0xffffffff00207802 */ /* 0x000fe20000000f00 */
[----:B------:R-:W-:Y:S01]  /*2220*/  IMAD.MOV.U32 R35, RZ, RZ, R37 ;  /* 0x000000ffff237224 */ /* 0x000fe200078e0025 */
[----:B------:R-:W-:-:S03]  /*2230*/  MOV R36, 0x2250 ;  /* 0x0000225000247802 */ /* 0x000fc60000000f00 */
[----:B------:R-:W-:Y:S05]  /*2240*/  CALL.REL.NOINC `($__internal_109_$__cuda_sm70_shflsync_down_p) ;  /* 0x0000036000007944 */ /* 0x000fea0003c00000 */
[----:B-1----:R-:W-:Y:S01]  /*2250*/  MOV R92, R34 ;  /* 0x00000022005c7202 */ /* 0x002fe20000000f00 */
[----:B------:R-:W-:Y:S01]  /*2260*/  HFMA2.MMA R34, -RZ, RZ, 0, 4.76837158203125e-07 ;  /* 0x00000008ff227435 */ /* 0x000fe200000001ff */
[----:B------:R-:W-:Y:S01]  /*2270*/  MOV R35, R39 ;  /* 0x0000002700237202 */ /* 0x000fe20000000f00 */
[----:B------:R-:W-:Y:S01]  /*2280*/  IMAD.MOV.U32 R33, RZ, RZ, 0x1f ;  /* 0x0000001fff217424 */ /* 0x000fe200078e00ff */
[----:B------:R-:W-:-:S02]  /*2290*/  MOV R32, 0xffffffff ;  /* 0xffffffff00207802 */ /* 0x000fc40000000f00 */
[----:B------:R-:W-:Y:S02]  /*22a0*/  MOV R36, 0x22c0 ;  /* 0x000022c000247802 */ /* 0x000fe40000000f00 */
[----:B------:R-:W-:Y:S05]  /*22b0*/  CALL.REL.NOINC `($__internal_109_$__cuda_sm70_shflsync_down_p) ;  /* 0x000002f000007944 */ /* 0x000fea0003c00000 */
[----:B------:R-:W-:Y:S01]  /*22c0*/  FADD.FTZ R37, R92, R37 ;  /* 0x000000255c257221 */ /* 0x000fe20000010000 */
[----:B------:R-:W-:Y:S01]  /*22d0*/  MOV R33, 0x1f ;  /* 0x0000001f00217802 */ /* 0x000fe20000000f00 */
[----:B-1----:R-:W-:Y:S01]  /*22e0*/  FADD.FTZ R39, R39, R34 ;  /* 0x0000002227277221 */ /* 0x002fe20000010000 */
[----:B------:R-:W-:Y:S01]  /*22f0*/  HFMA2.MMA R34, -RZ, RZ, 0, 2.384185791015625e-07 ;  /* 0x00000004ff227435 */ /* 0x000fe200000001ff */
[----:B------:R-:W-:Y:S01]  /*2300*/  IMAD.MOV.U32 R32, RZ, RZ, -0x1 ;  /* 0xffffffffff207424 */ /* 0x000fe200078e00ff */
[----:B------:R-:W-:Y:S02]  /*2310*/  MOV R35, R37 ;  /* 0x0000002500237202 */ /* 0x000fe40000000f00 */
[----:B------:R-:W-:Y:S02]  /*2320*/  MOV R36, 0x2340 ;  /* 0x0000234000247802 */ /* 0x000fe40000000f00 */
[----:B------:R-:W-:Y:S05]  /*2330*/  CALL.REL.NOINC `($__internal_109_$__cuda_sm70_shflsync_down_p) ;  /* 0x0000027000007944 */ /* 0x000fea0003c00000 */
[----:B------:R-:W-:Y:S01]  /*2340*/  HFMA2.MMA R33, -RZ, RZ, 0, 1.847743988037109375e-06 ;  /* 0x0000001fff217435 */ /* 0x000fe200000001ff */
[----:B-1----:R-:W-:Y:S01]  /*2350*/  MOV R92, R34 ;  /* 0x00000022005c7202 */ /* 0x002fe20000000f00 */
[----:B------:R-:W-:Y:S01]  /*2360*/  IMAD.MOV.U32 R34, RZ, RZ, 0x4 ;  /* 0x00000004ff227424 */ /* 0x000fe200078e00ff */
[----:B------:R-:W-:-:S02]  /*2370*/  MOV R35, R39 ;  /* 0x0000002700237202 */ /* 0x000fc40000000f00 */
[----:B------:R-:W-:Y:S02]  /*2380*/  MOV R32, 0xffffffff ;  /* 0xffffffff00207802 */ /* 0x000fe40000000f00 */
[----:B------:R-:W-:Y:S02]  /*2390*/  MOV R36, 0x23b0 ;  /* 0x000023b000247802 */ /* 0x000fe40000000f00 */
[----:B------:R-:W-:Y:S05]  /*23a0*/  CALL.REL.NOINC `($__internal_109_$__cuda_sm70_shflsync_down_p) ;  /* 0x0000020000007944 */ /* 0x000fea0003c00000 */
[----:B------:R-:W-:Y:S01]  /*23b0*/  FADD.FTZ R37, R92, R37 ;  /* 0x000000255c257221 */ /* 0x000fe20000010000 */
[----:B------:R-:W-:Y:S01]  /*23c0*/  MOV R32, 0xffffffff ;  /* 0xffffffff00207802 */ /* 0x000fe20000000f00 */
[----:B-1----:R-:W-:Y:S01]  /*23d0*/  FADD.FTZ R91, R39, R34 ;  /* 0x00000022275b7221 */ /* 0x002fe20000010000 */
[----:B------:R-:W-:Y:S01]  /*23e0*/  HFMA2.MMA R34, -RZ, RZ, 0, 1.1920928955078125e-07 ;  /* 0x00000002ff227435 */ /* 0x000fe200000001ff */
[----:B------:R-:W-:Y:S01]  /*23f0*/  IMAD.MOV.U32 R33, RZ, RZ, 0x1f ;  /* 0x0000001fff217424 */ /* 0x000fe200078e00ff */
[----:B------:R-:W-:Y:S02]  /*2400*/  MOV R35, R37 ;  /* 0x0000002500237202 */ /* 0x000fe40000000f00 */
[----:B------:R-:W-:Y:S02]  /*2410*/  MOV R36, 0x2430 ;  /* 0x0000243000247802 */ /* 0x000fe40000000f00 */
[----:B------:R-:W-:Y:S05]  /*2420*/  CALL.REL.NOINC `($__internal_109_$__cuda_sm70_shflsync_down_p) ;  /* 0x0000018000007944 */ /* 0x000fea0003c00000 */
[----:B-1----:R-:W-:Y:S01]  /*2430*/  MOV R92, R34 ;  /* 0x00000022005c7202 */ /* 0x002fe20000000f00 */
[----:B------:R-:W-:Y:S01]  /*2440*/  HFMA2.MMA R34, -RZ, RZ, 0, 1.1920928955078125e-07 ;  /* 0x00000002ff227435 */ /* 0x000fe200000001ff */
[----:B------:R-:W-:Y:S01]  /*2450*/  IMAD.MOV.U32 R35, RZ, RZ, R91 ;  /* 0x000000ffff237224 */ /* 0x000fe200078e005b */
[----:B------:R-:W-:-:S02]  /*2460*/  MOV R33, 0x1f ;  /* 0x0000001f00217802 */ /* 0x000fc40000000f00 */
[----:B------:R-:W-:Y:S02]  /*2470*/  MOV R32, 0xffffffff ;  /* 0xffffffff00207802 */ /* 0x000fe40000000f00 */
[----:B------:R-:W-:Y:S02]  /*2480*/  MOV R36, 0x24a0 ;  /* 0x000024a000247802 */ /* 0x000fe40000000f00 */
[----:B------:R-:W-:Y:S05]  /*2490*/  CALL.REL.NOINC `($__internal_109_$__cuda_sm70_shflsync_down_p) ;  /* 0x0000011000007944 */ /* 0x000fea0003c00000 */
[----:B------:R-:W-:Y:S01]  /*24a0*/  FADD.FTZ R39, R92, R37 ;  /* 0x000000255c277221 */ /* 0x000fe20000010000 */
[----:B------:R-:W-:Y:S01]  /*24b0*/  HFMA2.MMA R33, -RZ, RZ, 0, 1.847743988037109375e-06 ;  /* 0x0000001fff217435 */ /* 0x000fe200000001ff */
[----:B-1----:R-:W-:Y:S01]  /*24c0*/  FADD.FTZ R37, R91, R34 ;  /* 0x000000225b257221 */ /* 0x002fe20000010000 */
[----:B------:R-:W-:Y:S01]  /*24d0*/  MOV R32, 0xffffffff ;  /* 0xffffffff00207802 */ /* 0x000fe20000000f00 */
[----:B------:R-:W-:Y:S01]  /*24e0*/  IMAD.MOV.U32 R34, RZ, RZ, 0x1 ;  /* 0x00000001ff227424 */ /* 0x000fe200078e00ff */
[----:B------:R-:W-:Y:S02]  /*24f0*/  MOV R35, R39 ;  /* 0x0000002700237202 */ /* 0x000fe40000000f00 */
[----:B------:R-:W-:Y:S02]  /*2500*/  MOV R36, 0x2520 ;  /* 0x0000252000247802 */ /* 0x000fe40000000f00 */
[----:B------:R-:W-:Y:S05]  /*2510*/  CALL.REL.NOINC `($__internal_109_$__cuda_sm70_shflsync_down_p) ;  /* 0x0000009000007944 */ /* 0x000fea0003c00000 */
[----:B-1----:R-:W-:Y:S01]  /*2520*/  IMAD.MOV.U32 R92, RZ, RZ, R34 ;  /* 0x000000ffff5c7224 */ /* 0x002fe200078e0022 */
[----:B------:R-:W-:Y:S01]  /*2530*/  HFMA2.MMA R34, -RZ, RZ, 0, 5.9604644775390625e-08 ;  /* 0x00000001ff227435 */ /* 0x000fe200000001ff */
[----:B------:R-:W-:Y:S01]  /*2540*/  MOV R35, R37 ;  /* 0x0000002500237202 */ /* 0x000fe20000000f00 */
[----:B------:R-:W-:Y:S01]  /*2550*/  IMAD.MOV.U32 R32, RZ, RZ, -0x1 ;  /* 0xffffffffff207424 */ /* 0x000fe200078e00ff */
[----:B------:R-:W-:-:S02]  /*2560*/  MOV R33, 0x1f ;  /* 0x0000001f00217802 */ /* 0x000fc40000000f00 */
[----:B------:R-:W-:Y:S02]  /*2570*/  MOV R36, 0x2590 ;  /* 0x0000259000247802 */ /* 0x000fe40000000f00 */
[----:B------:R-:W-:Y:S05]  /*2580*/  CALL.REL.NOINC `($__internal_109_$__cuda_sm70_shflsync_down_p) ;  /* 0x0000002000007944 */ /* 0x000fea0003c00000 */
[----:B-1----:R-:W-:Y:S01]  /*2590*/  MOV R32, R34 ;  /* 0x0000002200207202 */ /* 0x002fe20000000f00 */
[----:B------:R-:W-:Y:S05]  /*25a0*/  BRA `(.L_x_3884) ;  /* 0xffffe9e000007947 */ /* 0x000fea000383ffff */
        .weak           $__internal_109_$__cuda_sm70_shflsync_down_p
        .type           $__internal_109_$__cuda_sm70_shflsync_down_p,@function
        .size           $__internal_109_$__cuda_sm70_shflsync_down_p,(.L_x_6758 - $__internal_109_$__cuda_sm70_shflsync_down_p)
$__internal_109_$__cuda_sm70_shflsync_down_p:
[----:B------:R-:W-:Y:S04]  /*25b0*/  WARPSYNC R32 ;  /* 0x0000002000007348 */ /* 0x000fe80003800000 */
[----:B------:R0:W1:Y:S02]  /*25c0*/  SHFL.DOWN PT, R34, R35, R34, R33 ;  /* 0x0800002223227389 */ /* 0x00006400000e0021 */
[----:B0-----:R-:W-:Y:S01]  /*25d0*/  HFMA2.MMA R33, -RZ, RZ, 0, 0 ;  /* 0x00000000ff217435 */ /* 0x001fe200000001ff */
[----:B------:R-:W-:-:S05]  /*25e0*/  MOV R32, R36 ;  /* 0x0000002400207202 */ /* 0x000fca0000000f00 */
[----:B------:R-:W-:Y:S05]  /*25f0*/  RET.REL.NODEC R32 `(_ZN10layer_norm13ln_bwd_kernelINS_13Kernel_traitsIf6__halfS2_S2_fjLj1536ELj1ELj1ELj4ELj8ENS_18Kernel_traits_baseILj1536EfS2_S2_S2_fjLj128EEEEELb1ELb0ELb0ELb1EEEvNS_9BwdParamsE) ;  /* 0xffffda0020007950 */ /* 0x000fea0003c3ffff */
.L_x_3885:
        /* <DEDUP_REMOVED lines=16> */
.L_x_6758:


//--------------------- .text._ZN10layer_norm22ln_bwd_finalize_kernelINS_22Kernel_traits_finalizeILj1536Ef6__halfS2_S2_fjLb0ELj1024ELj4ENS_18Kernel_traits_baseILj1536EfS2_S2_S2_fjLj1024EEEEELb0ELb0EEEvNS_9BwdParamsE --------------------------
	.section	.text._ZN10layer_norm22ln_bwd_finalize_kernelINS_22Kernel_traits_finalizeILj1536Ef6__halfS2_S2_fjLb0ELj1024ELj4ENS_18Kernel_traits_baseILj1536EfS2_S2_S2_fjLj1024EEEEELb0ELb0EEEvNS_9BwdParamsE,"ax",@progbits
	.sectioninfo	@"SHI_REGISTERS=30"
	.align	128
        .global         _ZN10layer_norm22ln_bwd_finalize_kernelINS_22Kernel_traits_finalizeILj1536Ef6__halfS2_S2_fjLb0ELj1024ELj4ENS_18Kernel_traits_baseILj1536EfS2_S2_S2_fjLj1024EEEEELb0ELb0EEEvNS_9BwdParamsE
        .type           _ZN10layer_norm22ln_bwd_finalize_kernelINS_22Kernel_traits_finalizeILj1536Ef6__halfS2_S2_fjLb0ELj1024ELj4ENS_18Kernel_traits_baseILj1536EfS2_S2_S2_fjLj1024EEEEELb0ELb0EEEvNS_9BwdParamsE,@function
        .size           _ZN10layer_norm22ln_bwd_finalize_kernelINS_22Kernel_traits_finalizeILj1536Ef6__halfS2_S2_fjLb0ELj1024ELj4ENS_18Kernel_traits_baseILj1536EfS2_S2_S2_fjLj1024EEEEELb0ELb0EEEvNS_9BwdParamsE,(.L_x_6759 - _ZN10layer_norm22ln_bwd_finalize_kernelINS_22Kernel_traits_finalizeILj1536Ef6__halfS2_S2_fjLb0ELj1024ELj4ENS_18Kernel_traits_baseILj1536EfS2_S2_S2_fjLj1024EEEEELb0ELb0EEEvNS_9BwdParamsE)
        .other          _ZN10layer_norm22ln_bwd_finalize_kernelINS_22Kernel_traits_finalizeILj1536Ef6__halfS2_S2_fjLb0ELj1024ELj4ENS_18Kernel_traits_baseILj1536EfS2_S2_S2_fjLj1024EEEEELb0ELb0EEEvNS_9BwdParamsE,@"STO_CUDA_ENTRY STV_DEFAULT"
_ZN10layer_norm22ln_bwd_finalize_kernelINS_22Kernel_traits_finalizeILj1536Ef6__halfS2_S2_fjLb0ELj1024ELj4ENS_18Kernel_traits_baseILj1536EfS2_S2_S2_fjLj1024EEEEELb0ELb0EEEvNS_9BwdParamsE:
.text._ZN10layer_norm22ln_bwd_finalize_kernelINS_22Kernel_traits_finalizeILj1536Ef6__halfS2_S2_fjLb0ELj1024ELj4ENS_18Kernel_traits_baseILj1536EfS2_S2_S2_fjLj1024EEEEELb0ELb0EEEvNS_9BwdParamsE:
        /* <DEDUP_REMOVED lines=19> */
.L_x_3899:
        /* <DEDUP_REMOVED lines=28> */
.L_x_3890:
        /* <DEDUP_REMOVED lines=35> */
.L_x_3889:
[----:B------:R-:W-:Y:S05]  /*0520*/  BSYNC B1 ;  /* 0x0000000000017941 */ /* 0x000fea0003800000 */
.L_x_3888:
        /* <DEDUP_REMOVED lines=23> */
.L_x_3892:
[----:B------:R-:W-:Y:S05]  /*06a0*/  BSYNC B1 ;  /* 0x0000000000017941 */ /* 0x000fea0003800000 */
.L_x_3891:
        /* <DEDUP_REMOVED lines=11> */
.L_x_3893:
[----:B------:R-:W-:Y:S05]  /*0760*/  BSYNC B1 ;  /* 0x0000000000017941 */ /* 0x000fea0003800000 */
.L_x_3887:
[----:B------:R-:W-:Y:S05]  /*0770*/  BSYNC B0 ;  /* 0x0000000000007941 */ /* 0x000fea0003800000 */
.L_x_3886:
        /* <DEDUP_REMOVED lines=11> */
.L_x_3900:
        /* <DEDUP_REMOVED lines=18> */
.L_x_3901:
[----:B---3--:R-:W-:Y:S02]  /*0950*/  FADD.FTZ R4, R4, R9 ;  /* 0x0000000904047221 */ /* 0x008fe40000010000 */
[----:B-12---:R-:W-:-:S03]  /*0960*/  FADD.FTZ R6, R5, R6 ;  /* 0x0000000605067221 */ /* 0x006fc60000010000 */
[----:B------:R1:W-:Y:S04]  /*0970*/  @!P1 STS [R17.X4+0x2000], R4 ;  /* 0x0020000411009388 */ /* 0x0003e80000004800 */
[----:B------:R1:W-:Y:S02]  /*0980*/  @!P1 STS [R17.X4+0x2080], R6 ;  /* 0x0020800611009388 */ /* 0x0003e40000004800 */
.L_x_3894:
        /* <DEDUP_REMOVED lines=15> */
.L_x_3898:
[----:B------:R-:W-:Y:S05]  /*0a80*/  BSYNC B0 ;  /* 0x0000000000007941 */ /* 0x000fea0003800000 */
.L_x_3897:
[C---:B------:R-:W-:Y:S02]  /*0a90*/  ISETP.GT.U32.AND P1, PT, R18.reuse, -0x601, PT ;  /* 0xfffff9ff1200780c */ /* 0x040fe40003f24070 */
[----:B------:R-:W-:Y:S02]  /*0aa0*/  IADD3 R18, R18, 0x600, RZ ;  /* 0x0000060012127810 */ /* 0x000fe40007ffe0ff */
[----:B------:R-:W-:-:S09]  /*0ab0*/  IADD3 R19, R19, 0x300, RZ ;  /* 0x0000030013137810 */ /* 0x000fd20007ffe0ff */
[----:B01----:R-:W-:Y:S05]  /*0ac0*/  @P1 BRA `(.L_x_3899) ;  /* 0xfffff66000001947 */ /* 0x003fea000383ffff */
[----:B------:R-:W-:Y:S05]  /*0ad0*/  EXIT ;  /* 0x000000000000794d */ /* 0x000fea0003800000 */
.L_x_3895:
[----:B--2---:R-:W-:Y:S01]  /*0ae0*/  IMAD.MOV.U32 R9, RZ, RZ, R5 ;  /* 0x000000ffff097224 */ /* 0x004fe200078e0005 */
[----:B------:R-:W-:Y:S01]  /*0af0*/  MOV R8, 0x1 ;  /* 0x0000000100087802 */ /* 0x000fe20000000f00 */
[----:B------:R-:W-:Y:S01]  /*0b00*/  IMAD.MOV.U32 R7, RZ, RZ, 0x1f ;  /* 0x0000001fff077424 */ /* 0x000fe200078e00ff */
[----:B------:R-:W-:Y:S02]  /*0b10*/  MOV R10, 0xffffffff ;  /* 0xffffffff000a7802 */ /* 0x000fe40000000f00 */
[----:B------:R-:W-:Y:S02]  /*0b20*/  MOV R2, 0xb40 ;  /* 0x00000b4000027802 */ /* 0x000fe40000000f00 */
[----:B01----:R-:W-:Y:S05]  /*0b30*/  CALL.REL.NOINC `($__internal_110_$__cuda_sm70_shflsync_bfly_p) ;  /* 0x000003b000007944 */ /* 0x003fea0003c00000 */
[----:B-1----:R-:W-:Y:S01]  /*0b40*/  IMAD.MOV.U32 R2, RZ, RZ, R7 ;  /* 0x000000ffff027224 */ /* 0x002fe200078e0007 */
[----:B0-----:R-:W-:Y:S05]  /*0b50*/  BRA `(.L_x_3900) ;  /* 0xfffffcd000007947 */ /* 0x001fea000383ffff */
.L_x_3896:
[----:B------:R-:W-:Y:S01]  /*0b60*/  HFMA2.MMA R8, -RZ, RZ, 0, 1.1920928955078125e-07 ;  /* 0x00000002ff087435 */ /* 0x000fe200000001ff */
[----:B------:R-:W-:Y:S01]  /*0b70*/  MOV R7, 0x1f ;  /* 0x0000001f00077802 */ /* 0x000fe20000000f00 */
[----:B------:R-:W-:Y:S01]  /*0b80*/  IMAD.MOV.U32 R10, RZ, RZ, -0x1 ;  /* 0xffffffffff0a7424 */ /* 0x000fe200078e00ff */
[----:B------:R-:W-:-:S03]  /*0b90*/  MOV R2, 0xbb0 ;  /* 0x00000bb000027802 */ /* 0x000fc60000000f00 */
[----:B012---:R-:W-:Y:S05]  /*0ba0*/  CALL.REL.NOINC `($__internal_110_$__cuda_sm70_shflsync_bfly_p) ;  /* 0x0000034000007944 */ /* 0x007fea0003c00000 */
[----:B0-----:R-:W-:Y:S01]  /*0bb0*/  HFMA2.MMA R8, -RZ, RZ, 0, 2.384185791015625e-07 ;  /* 0x00000004ff087435 */ /* 0x001fe200000001ff */
[----:B-1----:R-:W-:Y:S01]  /*0bc0*/  FADD.FTZ R9, R9, R7 ;  /* 0x0000000709097221 */ /* 0x002fe20000010000 */
[----:B------:R-:W-:Y:S01]  /*0bd0*/  MOV R7, 0x1f ;  /* 0x0000001f00077802 */ /* 0x000fe20000000f00 */
[----:B------:R-:W-:Y:S01]  /*0be0*/  IMAD.MOV.U32 R10, RZ, RZ, -0x1 ;  /* 0xffffffffff0a7424 */ /* 0x000fe200078e00ff */
[----:B------:R-:W-:-:S02]  /*0bf0*/  MOV R2, 0xc10 ;  /* 0x00000c1000027802 */ /* 0x000fc40000000f00 */
[----:B------:R-:W-:Y:S05]  /*0c00*/  CALL.REL.NOINC `($__internal_110_$__cuda_sm70_shflsync_bfly_p) ;  /* 0x000002e000007944 */ /* 0x000fea0003c00000 */
[----:B0-----:R-:W-:Y:S01]  /*0c10*/  HFMA2.MMA R8, -RZ, RZ, 0, 4.76837158203125e-07 ;  /* 0x00000008ff087435 */ /* 0x001fe200000001ff */
[----:B-1----:R-:W-:Y:S01]  /*0c20*/  FADD.FTZ R9, R9, R7 ;  /* 0x0000000709097221 */ /* 0x002fe20000010000 */
[----:B------:R-:W-:Y:S01]  /*0c30*/  MOV R7, 0x1f ;  /* 0x0000001f00077802 */ /* 0x000fe20000000f00 */
[----:B------:R-:W-:Y:S01]  /*0c40*/  IMAD.MOV.U32 R10, RZ, RZ, -0x1 ;  /* 0xffffffffff0a7424 */ /* 0x000fe200078e00ff */
[----:B------:R-:W-:-:S02]  /*0c50*/  MOV R2, 0xc70 ;  /* 0x00000c7000027802 */ /* 0x000fc40000000f00 */
[----:B------:R-:W-:Y:S05]  /*0c60*/  CALL.REL.NOINC `($__internal_110_$__cuda_sm70_shflsync_bfly_p) ;  /* 0x0000028000007944 */ /* 0x000fea0003c00000 */
[----:B-1----:R-:W-:Y:S01]  /*0c70*/  FADD.FTZ R6, R9, R7 ;  /* 0x0000000709067221 */ /* 0x002fe20000010000 */
[----:B0-----:R-:W-:Y:S01]  /*0c80*/  HFMA2.MMA R8, -RZ, RZ, 0, 9.5367431640625e-07 ;  /* 0x00000010ff087435 */ /* 0x001fe200000001ff */
[----:B------:R-:W-:Y:S01]  /*0c90*/  MOV R7, 0x1f ;  /* 0x0000001f00077802 */ /* 0x000fe20000000f00 */
[----:B------:R-:W-:Y:S01]  /*0ca0*/  IMAD.MOV.U32 R10, RZ, RZ, -0x1 ;  /* 0xffffffffff0a7424 */ /* 0x000fe200078e00ff */
[----:B------:R-:W-:-:S02]  /*0cb0*/  MOV R2, 0xce0 ;  /* 0x00000ce000027802 */ /* 0x000fc40000000f00 */
[----:B------:R-:W-:Y:S02]  /*0cc0*/  MOV R9, R6 ;  /* 0x0000000600097202 */ /* 0x000fe40000000f00 */
[----:B------:R-:W-:Y:S05]  /*0cd0*/  CALL.REL.NOINC `($__internal_110_$__cuda_sm70_shflsync_bfly_p) ;  /* 0x0000021000007944 */ /* 0x000fea0003c00000 */
[----:B0-----:R-:W-:Y:S01]  /*0ce0*/  HFMA2.MMA R8, -RZ, RZ, 0, 5.9604644775390625e-08 ;  /* 0x00000001ff087435 */ /* 0x001fe200000001ff */
[----:B-1----:R-:W-:Y:S01]  /*0cf0*/  MOV R5, R7 ;  /* 0x0000000700057202 */ /* 0x002fe20000000f00 */
[----:B------:R-:W-:Y:S01]  /*0d00*/  IMAD.MOV.U32 R9, RZ, RZ, R4 ;  /* 0x000000ffff097224 */ /* 0x000fe200078e0004 */
[----:B------:R-:W-:Y:S01]  /*0d10*/  MOV R7, 0x1f ;  /* 0x0000001f00077802 */ /* 0x000fe20000000f00 */
[----:B------:R-:W-:Y:S01]  /*0d20*/  IMAD.MOV.U32 R10, RZ, RZ, -0x1 ;  /* 0xffffffffff0a7424 */ /* 0x000fe200078e00ff */
[----:B------:R-:W-:Y:S02]  /*0d30*/  MOV R2, 0xd50 ;  /* 0x00000d5000027802 */ /* 0x000fe40000000f00 */
[----:B------:R-:W-:Y:S05]  /*0d40*/  CALL.REL.NOINC `($__internal_110_$__cuda_sm70_shflsync_bfly_p) ;  /* 0x000001a000007944 */ /* 0x000fea0003c00000 */
[----:B0-----:R-:W-:Y:S01]  /*0d50*/  HFMA2.MMA R8, -RZ, RZ, 0, 1.1920928955078125e-07 ;  /* 0x00000002ff087435 */ /* 0x001fe200000001ff */
[----:B-1----:R-:W-:Y:S01]  /*0d60*/  FADD.FTZ R9, R4, R7 ;  /* 0x0000000704097221 */ /* 0x002fe20000010000 */
[----:B------:R-:W-:Y:S01]  /*0d70*/  MOV R7, 0x1f ;  /* 0x0000001f00077802 */ /* 0x000fe20000000f00 */
[----:B------:R-:W-:Y:S01]  /*0d80*/  IMAD.MOV.U32 R10, RZ, RZ, -0x1 ;  /* 0xffffffffff0a7424 */ /* 0x000fe200078e00ff */
[----:B------:R-:W-:Y:S02]  /*0d90*/  MOV R2, 0xdb0 ;  /* 0x00000db000027802 */ /* 0x000fe40000000f00 */
[----:B------:R-:W-:Y:S05]  /*0da0*/  CALL.REL.NOINC `($__internal_110_$__cuda_sm70_shflsync_bfly_p) ;  /* 0x0000014000007944 */ /* 0x000fea0003c00000 */
        /* <DEDUP_REMOVED lines=12> */
[----:B0-----:R-:W-:Y:S01]  /*0e70*/  HFMA2.MMA R8, -RZ, RZ, 0, 9.5367431640625e-07 ;  /* 0x00000010ff087435 */ /* 0x001fe200000001ff */
[----:B-1----:R-:W-:Y:S01]  /*0e80*/  FADD.FTZ R9, R9, R7 ;  /* 0x0000000709097221 */ /* 0x002fe20000010000 */
[----:B------:R-:W-:Y:S01]  /*0e90*/  MOV R7, 0x1f ;  /* 0x0000001f00077802 */ /* 0x000fe20000000f00 */
[----:B------:R-:W-:Y:S01]  /*0ea0*/  IMAD.MOV.U32 R10, RZ, RZ, -0x1 ;  /* 0xffffffffff0a7424 */ /* 0x000fe200078e00ff */
[----:B------:R-:W-:-:S02]  /*0eb0*/  MOV R2, 0xed0 ;  /* 0x00000ed000027802 */ /* 0x000fc40000000f00 */
[----:B------:R-:W-:Y:S05]  /*0ec0*/  CALL.REL.NOINC `($__internal_110_$__cuda_sm70_shflsync_bfly_p) ;  /* 0x0000002000007944 */ /* 0x000fea0003c00000 */
[----:B-1----:R-:W-:Y:S01]  /*0ed0*/  MOV R4, R7 ;  /* 0x0000000700047202 */ /* 0x002fe20000000f00 */
[----:B0-----:R-:W-:Y:S05]  /*0ee0*/  BRA `(.L_x_3901) ;  /* 0xfffffa6000007947 */ /* 0x001fea000383ffff */
        .weak           $__internal_110_$__cuda_sm70_shflsync_bfly_p
        .type           $__internal_110_$__cuda_sm70_shflsync_bfly_p,@function
        .size           $__internal_110_$__cuda_sm70_shflsync_bfly_p,(.L_x_6759 - $__internal_110_$__cuda_sm70_shflsync_bfly_p)
$__internal_110_$__cuda_sm70_shflsync_bfly_p:
[----:B------:R-:W-:Y:S01]  /*0ef0*/  HFMA2.MMA R3, -RZ, RZ, 0, 0 ;  /* 0x00000000ff037435 */ /* 0x000fe200000001ff */
[----:B------:R-:W-:Y:S04]  /*0f00*/  WARPSYNC R10 ;  /* 0x0000000a00007348 */ /* 0x000fe80003800000 */
[----:B------:R0:W1:Y:S01]  /*0f10*/  SHFL.BFLY PT, R7, R9, R8, R7 ;  /* 0x0c00000809077389 */ /* 0x00006200000e0007 */
[----:B------:R-:W-:Y:S05]  /*0f20*/  RET.REL.NODEC R2 `(_ZN10layer_norm22ln_bwd_finalize_kernelINS_22Kernel_traits_finalizeILj1536Ef6__halfS2_S2_fjLb0ELj1024ELj4ENS_18Kernel_traits_baseILj1536EfS2_S2_S2_fjLj1024EEEEELb0ELb0EEEvNS_9BwdParamsE) ;  /* 0xfffff0d002007950 */ /* 0x000fea0003c3ffff */
.L_x_3902:
        /* <DEDUP_REMOVED lines=13> */
.L_x_6759:


//--------------------- .text._ZN10layer_norm13ln_bwd_kernelINS_13Kernel_traitsIf6__halfS2_S2_fjLj1536ELj1ELj1ELj4ELj8ENS_18Kernel_traits_baseILj1536EfS2_S2_S2_fjLj128EEEEELb1ELb0ELb1ELb0EEEvNS_9BwdParamsE --------------------------
	.section	.text._ZN10layer_norm13ln_bwd_kernelINS_13Kernel_traitsIf6__halfS2_S2_fjLj1536ELj1ELj1ELj4ELj8ENS_18Kernel_traits_baseILj1536EfS2_S2_S2_fjLj128EEEEELb1ELb0ELb1ELb0EEEvNS_9BwdParamsE,"ax",@progbits
	.sectioninfo	@"SHI_REGISTERS=103"
	.align	128
        .global         _ZN10layer_norm13ln_bwd_kernelINS_13Kernel_traitsIf6__halfS2_S2_fjLj1536ELj1ELj1ELj4ELj8ENS_18Kernel_traits_baseILj1536EfS2_S2_S2_fjLj128EEEEELb1ELb0ELb1ELb0EEEvNS_9BwdParamsE
        .type           _ZN10layer_norm13ln_bwd_kernelINS_13Kernel_traitsIf6__halfS2_S2_fjLj1536ELj1ELj1ELj4ELj8ENS_18Kernel_traits_baseILj1536EfS2_S2_S2_fjLj128EEEEELb1ELb0ELb1ELb0EEEvNS_9BwdParamsE,@function
        .size           _ZN10layer_norm13ln_bwd_kernelINS_13Kernel_traitsIf6__halfS2_S2_fjLj1536ELj1ELj1ELj4ELj8ENS_18Kernel_traits_baseILj1536EfS2_S2_S2_fjLj128EEEEELb1ELb0ELb1ELb0EEEvNS_9BwdParamsE,(.L_x_6760 - _ZN10layer_norm13ln_bwd_kernelINS_13Kernel_traitsIf6__halfS2_S2_fjLj1536ELj1ELj1ELj4ELj8ENS_18Kernel_traits_baseILj1536EfS2_S2_S2_fjLj128EEEEELb1ELb0ELb1ELb0EEEvNS_9BwdParamsE)
        .other          _ZN10layer_norm13ln_bwd_kernelINS_13Kernel_traitsIf6__halfS2_S2_fjLj1536ELj1ELj1ELj4ELj8ENS_18Kernel_traits_baseILj1536EfS2_S2_S2_fjLj128EEEEELb1ELb0ELb1ELb0EEEvNS_9BwdParamsE,@"STO_CUDA_ENTRY STV_DEFAULT"
_ZN10layer_norm13ln_bwd_kernelINS_13Kernel_traitsIf6__halfS2_S2_fjLj1536ELj1ELj1ELj4ELj8ENS_18Kernel_traits_baseILj1536EfS2_S2_S2_fjLj128EEEEELb1ELb0ELb1ELb0EEEvNS_9BwdParamsE:
.text._ZN10layer_norm13ln_bwd_kernelINS_13Kernel_traitsIf6__halfS2_S2_fjLj1536ELj1ELj1ELj4ELj8ENS_18Kernel_traits_baseILj1536EfS2_S2_S2_fjLj128EEEEELb1ELb0ELb1ELb0EEEvNS_9BwdParamsE:
        /* <DEDUP_REMOVED lines=43> */
.L_x_3966:
        /* <DEDUP_REMOVED lines=34> */
.L_x_3907:
[----:B------:R-:W-:Y:S05]  /*04d0*/  BSYNC B1 ;  /* 0x0000000000017941 */ /* 0x000fea0003800000 */
.L_x_3906:
        /* <DEDUP_REMOVED lines=10> */
.L_x_3909:
[----:B------:R-:W-:Y:S05]  /*0580*/  BSYNC B1 ;  /* 0x0000000000017941 */ /* 0x000fea0003800000 */
.L_x_3908:
[----:B------:R-:W-:Y:S01]  /*0590*/  ISETP.GE.U32.AND P3, PT, R8, 0x180, PT ;  /* 0x000001800800780c */ /* 0x000fe20003f66070 */
[----:B------:R-:W-:Y:S01]  /*05a0*/  HFMA2.MMA R96, -RZ, RZ, 0, 0 ;  /* 0x00000000ff607435 */ /* 0x000fe200000001ff */
[----:B------:R-:W-:-:S11]  /*05b0*/  IMAD.MOV.U32 R93, RZ, RZ, RZ ;  /* 0x000000ffff5d7224 */ /* 0x000fd600078e00ff */
        /* <DEDUP_REMOVED lines=9> */
.L_x_3905:
[----:B---3--:R-:W-:-:S06]  /*0650*/  IMAD.WIDE R58, R5, R62, c[0x0][0x1a0] ;  /* 0x00006800053a7625 */ /* 0x008fcc00078e023e */
[----:B------:R-:W2:Y:S01]  /*0660*/  LDG.E R58, [R58.64] ;  /* 0x000000043a3a7981 */ /* 0x000ea2000c1e1900 */
[----:B-----5:R-:W-:Y:S01]  /*0670*/  ISETP.GE.AND P3, PT, R95, 0x1, PT ;  /* 0x000000015f00780c */ /* 0x020fe20003f66270 */
[----:B------:R-:W-:Y:S01]  /*0680*/  BSSY B1, `(.L_x_3911) ;  /* 0x0000048000017945 */ /* 0x000fe20003800000 */
[----:B------:R-:W-:Y:S01]  /*0690*/  IADD3 R60, R92, -0x1, RZ ;  /* 0xffffffff5c3c7810 */ /* 0x000fe20007ffe0ff */
[----:B------:R-:W-:Y:S01]  /*06a0*/  IMAD.MOV.U32 R100, RZ, RZ, R2 ;  /* 0x000000ffff647224 */ /* 0x000fe200078e0002 */
[----:B------:R-:W-:-:S03]  /*06b0*/  MOV R97, RZ ;  /* 0x000000ff00617202 */ /* 0x000fc60000000f00 */
        /* <DEDUP_REMOVED lines=9> */
[----:B------:R-:W-:Y:S01]  /*0750*/  HFMA2.MMA R96, -RZ, RZ, 0, 0 ;  /* 0x00000000ff607435 */ /* 0x000fe200000001ff */
[----:B0-----:R-:W-:Y:S01]  /*0760*/  ISETP.NE.AND P3, PT, R6, RZ, PT ;  /* 0x000000ff0600720c */ /* 0x001fe20003f65270 */
[----:B------:R-:W-:-:S03]  /*0770*/  IMAD.MOV.U32 R93, RZ, RZ, RZ ;  /* 0x000000ffff5d7224 */ /* 0x000fc600078e00ff */
        /* <DEDUP_REMOVED lines=14> */
[----:B--2---:R-:W-:Y:S02]  /*0860*/  MOV R16, R10 ;  /* 0x0000000a00107202 */ /* 0x004fe40000000f00 */
[--C-:B------:R-:W-:Y:S01]  /*0870*/  SHF.R.U64 R61, R10, 0x10, R11.reuse ;  /* 0x000000100a3d7819 */ /* 0x100fe2000000120b */
[----:B------:R-:W-:Y:S01]  /*0880*/  IMAD.MOV.U32 R17, RZ, RZ, R11 ;  /* 0x000000ffff117224 */ /* 0x000fe200078e000b */
[----:B---3--:R-:W-:-:S02]  /*0890*/  SHF.R.U64 R10, R12, 0x10, R13 ;  /* 0x000000100c0a7819 */ /* 0x008fc4000000120d */
[----:B------:R-:W-:Y:S01]  /*08a0*/  SHF.R.U32.HI R60, RZ, 0x10, R11 ;  /* 0x00000010ff3c7819 */ /* 0x000fe2000001160b */
[----:B------:R-:W-:Y:S02]  /*08b0*/  HADD2.F32 R11, -RZ, R12.H0_H0 ;  /* 0x2000000cff0b7230 */ /* 0x000fe40000004100 */
[----:B0-----:R-:W-:Y:S02]  /*08c0*/  HADD2.F32 R15, -RZ, R10.H0_H0 ;  /* 0x2000000aff0f7230 */ /* 0x001fe40000004100 */
[----:B------:R-:W-:Y:S01]  /*08d0*/  HADD2.F32 R59, -RZ, R13.H0_H0 ;  /* 0x2000000dff3b7230 */ /* 0x000fe20000004100 */
[C---:B------:R-:W-:Y:S01]  /*08e0*/  FADD.FTZ R10, -R92.reuse, R11 ;  /* 0x0000000b5c0a7221 */ /* 0x040fe20000010100 */
[----:B------:R-:W-:Y:S01]  /*08f0*/  SHF.R.U32.HI R58, RZ, 0x10, R13 ;  /* 0x00000010ff3a7819 */ /* 0x000fe2000001160d */
[----:B------:R-:W-:Y:S01]  /*0900*/  HADD2.F32 R13, -RZ, R16.H0_H0 ;  /* 0x20000010ff0d7230 */ /* 0x000fe20000004100 */
[C---:B------:R-:W-:Y:S02]  /*0910*/  FADD.FTZ R12, -R92.reuse, R15 ;  /* 0x0000000f5c0c7221 */ /* 0x040fe40000010100 */
[----:B------:R-:W-:-:S02]  /*0920*/  FADD.FTZ R16, -R92, R59 ;  /* 0x0000003b5c107221 */ /* 0x000fc40000010100 */
[C---:B------:R-:W-:Y:S01]  /*0930*/  FMUL.FTZ R10, R3.reuse, R10 ;  /* 0x0000000a030a7220 */ /* 0x040fe20000410000 */
[----:B------:R-:W-:Y:S01]  /*0940*/  HADD2.F32 R15, -RZ, R58.H0_H0 ;  /* 0x2000003aff0f7230 */ /* 0x000fe20000004100 */
[C---:B------:R-:W-:Y:S01]  /*0950*/  FMUL.FTZ R11, R3.reuse, R12 ;  /* 0x0000000c030b7220 */ /* 0x040fe20000410000 */
[----:B------:R-:W-:Y:S01]  /*0960*/  HADD2.F32 R14, -RZ, R61.H0_H0 ;  /* 0x2000003dff0e7230 */ /* 0x000fe20000004100 */
[----:B------:R-:W-:Y:S01]  /*0970*/  FADD.FTZ R28, R28, R13 ;  /* 0x0000000d1c1c7221 */ /* 0x000fe20000010000 */
[----:B------:R-:W-:Y:S01]  /*0980*/  HADD2.F32 R17, -RZ, R17.H0_H0 ;  /* 0x20000011ff117230 */ /* 0x000fe20000004100 */
        /* <DEDUP_REMOVED lines=12> */
[----:B------:R-:W-:Y:S01]  /*0a50*/  HADD2.F32 R60, -RZ, R60.H0_H0 ;  /* 0x2000003cff3c7230 */ /* 0x000fe20000004100 */
        /* <DEDUP_REMOVED lines=10> */
.L_x_3912:
[----:B------:R-:W-:Y:S05]  /*0b00*/  BSYNC B1 ;  /* 0x0000000000017941 */ /* 0x000fea0003800000 */
.L_x_3911:
        /* <DEDUP_REMOVED lines=18> */
[--C-:B------:R-:W-:Y:S01]  /*0c30*/  IMAD.MOV.U32 R65, RZ, RZ, R19.reuse ;  /* 0x000000ffff417224 */ /* 0x100fe200078e0013 */
[----:B------:R-:W-:Y:S01]  /*0c40*/  SHF.R.U32.HI R68, RZ, 0x10, R19 ;  /* 0x00000010ff447819 */ /* 0x000fe20000011613 */
[----:B------:R-:W-:-:S02]  /*0c50*/  HADD2.F32 R19, -RZ, R56.H0_H0 ;  /* 0x20000038ff137230 */ /* 0x000fc40000004100 */
[----:B-1----:R-:W-:Y:S01]  /*0c60*/  HADD2.F32 R59, -RZ, R18.H0_H0 ;  /* 0x20000012ff3b7230 */ /* 0x002fe20000004100 */
[----:B------:R-:W-:Y:S01]  /*0c70*/  SHF.R.U32.HI R66, RZ, 0x10, R57 ;  /* 0x00000010ff427819 */ /* 0x000fe20000011639 */
[----:B------:R-:W-:Y:S01]  /*0c80*/  HADD2.F32 R67, -RZ, R57.H0_H0 ;  /* 0x20000039ff437230 */ /* 0x000fe20000004100 */
[C---:B------:R-:W-:Y:S01]  /*0c90*/  FADD.FTZ R18, -R92.reuse, R19 ;  /* 0x000000135c127221 */ /* 0x040fe20000010100 */
[----:B------:R-:W-:Y:S01]  /*0ca0*/  HADD2.F32 R57, -RZ, R64.H0_H0 ;  /* 0x20000040ff397230 */ /* 0x000fe20000004100 */
[----:B------:R-:W-:Y:S01]  /*0cb0*/  FADD.FTZ R56, -R92, R59 ;  /* 0x0000003b5c387221 */ /* 0x000fe20000010100 */
[----:B------:R-:W-:Y:S01]  /*0cc0*/  HADD2.F32 R64, -RZ, R69.H0_H0 ;  /* 0x20000045ff407230 */ /* 0x000fe20000004100 */
[C---:B------:R-:W-:Y:S01]  /*0cd0*/  FMUL.FTZ R18, R3.reuse, R18 ;  /* 0x0000001203127220 */ /* 0x040fe20000410000 */
[----:B0-----:R-:W-:Y:S01]  /*0ce0*/  HADD2.F32 R61, -RZ, R65.H0_H0 ;  /* 0x20000041ff3d7230 */ /* 0x001fe20000004100 */
[----:B------:R-:W-:Y:S02]  /*0cf0*/  FMUL.FTZ R19, R3, R56 ;  /* 0x0000003803137220 */ /* 0x000fe40000410000 */
[----:B------:R-:W-:Y:S01]  /*0d00*/  FMUL.FTZ R65, R48, R57 ;  /* 0x0000003930417220 */ /* 0x000fe20000410000 */
[----:B------:R-:W-:Y:S01]  /*0d10*/  HADD2.F32 R59, -RZ, R66.H0_H0 ;  /* 0x20000042ff3b7230 */ /* 0x000fe20000004100 */
[----:B------:R-:W-:-:S02]  /*0d20*/  FADD.FTZ R25, R25, R64 ;  /* 0x0000004019197221 */ /* 0x000fc40000010000 */
[-C--:B------:R-:W-:Y:S02]  /*0d30*/  FFMA.FTZ R37, R19, R64.reuse, R37 ;  /* 0x0000004013257223 */ /* 0x080fe40000010025 */
[----:B------:R-:W-:Y:S02]  /*0d40*/  FADD.FTZ R58, -R92, R67 ;  /* 0x000000435c3a7221 */ /* 0x000fe40000010100 */
[----:B------:R-:W-:Y:S02]  /*0d50*/  FMUL.FTZ R64, R49, R64 ;  /* 0x0000004031407220 */ /* 0x000fe40000410000 */
[----:B------:R-:W-:Y:S02]  /*0d60*/  FADD.FTZ R93, R93, R65 ;  /* 0x000000415d5d7221 */ /* 0x000fe40000010000 */
[----:B------:R-:W-:Y:S01]  /*0d70*/  FFMA.FTZ R96, R18, R65, R96 ;  /* 0x0000004112607223 */ /* 0x000fe20000010060 */
[----:B------:R-:W-:Y:S01]  /*0d80*/  HADD2.F32 R60, -RZ, R68.H0_H0 ;  /* 0x20000044ff3c7230 */ /* 0x000fe20000004100 */
[----:B------:R-:W-:-:S02]  /*0d90*/  FMUL.FTZ R67, R3, R58 ;  /* 0x0000003a03437220 */ /* 0x000fc40000410000 */
[----:B------:R-:W-:Y:S02]  /*0da0*/  FADD.FTZ R68, -R92, R59 ;  /* 0x0000003b5c447221 */ /* 0x000fe40000010100 */
[----:B------:R-:W-:Y:S02]  /*0db0*/  FMUL.FTZ R66, R50, R61 ;  /* 0x0000003d32427220 */ /* 0x000fe40000410000 */
        /* <DEDUP_REMOVED lines=14> */
.L_x_3914:
[----:B------:R-:W-:Y:S05]  /*0ea0*/  BSYNC B1 ;  /* 0x0000000000017941 */ /* 0x000fea0003800000 */
.L_x_3913:
        /* <DEDUP_REMOVED lines=12> */
[----:B--2---:R-:W-:Y:S01]  /*0f70*/  SHF.R.U64 R73, R56, 0x10, R57 ;  /* 0x0000001038497819 */ /* 0x004fe20000001239 */
[----:B------:R-:W-:Y:S01]  /*0f80*/  HADD2.F32 R71, -RZ, R56.H0_H0 ;  /* 0x20000038ff477230 */ /* 0x000fe20000004100 */
[----:B---3--:R-:W-:-:S03]  /*0f90*/  MOV R56, R58 ;  /* 0x0000003a00387202 */ /* 0x008fc60000000f00 */
[----:B------:R-:W-:Y:S01]  /*0fa0*/  HADD2.F32 R73, -RZ, R73.H0_H0 ;  /* 0x20000049ff497230 */ /* 0x000fe20000004100 */
[----:B------:R-:W-:Y:S01]  /*0fb0*/  SHF.R.U32.HI R77, RZ, 0x10, R57 ;  /* 0x00000010ff4d7819 */ /* 0x000fe20000011639 */
[----:B------:R-:W-:Y:S01]  /*0fc0*/  HADD2.F32 R75, -RZ, R57.H0_H0 ;  /* 0x20000039ff4b7230 */ /* 0x000fe20000004100 */
[--C-:B------:R-:W-:Y:S01]  /*0fd0*/  SHF.R.U64 R72, R58, 0x10, R59.reuse ;  /* 0x000000103a487819 */ /* 0x100fe2000000123b */
[--C-:B------:R-:W-:Y:S01]  /*0fe0*/  IMAD.MOV.U32 R57, RZ, RZ, R59.reuse ;  /* 0x000000ffff397224 */ /* 0x100fe200078e003b */
[----:B0-----:R-:W-:Y:S01]  /*0ff0*/  SHF.R.U32.HI R61, RZ, 0x10, R59 ;  /* 0x00000010ff3d7819 */ /* 0x001fe2000001163b */
[C---:B------:R-:W-:Y:S01]  /*1000*/  FADD.FTZ R70, -R92.reuse, R73 ;  /* 0x000000495c467221 */ /* 0x040fe20000010100 */
[----:B------:R-:W-:Y:S01]  /*1010*/  HADD2.F32 R59, -RZ, R56.H0_H0 ;  /* 0x20000038ff3b7230 */ /* 0x000fe20000004100 */
[C---:B------:R-:W-:Y:S01]  /*1020*/  FADD.FTZ R58, -R92.reuse, R71 ;  /* 0x000000475c3a7221 */ /* 0x040fe20000010100 */
[----:B------:R-:W-:Y:S01]  /*1030*/  HADD2.F32 R56, -RZ, R72.H0_H0 ;  /* 0x20000048ff387230 */ /* 0x000fe20000004100 */
[----:B------:R-:W-:-:S02]  /*1040*/  FADD.FTZ R60, -R92, R75 ;  /* 0x0000004b5c3c7221 */ /* 0x000fc40000010100 */
[C---:B------:R-:W-:Y:S02]  /*1050*/  FMUL.FTZ R70, R3.reuse, R70 ;  /* 0x0000004603467220 */ /* 0x040fe40000410000 */
[----:B------:R-:W-:Y:S02]  /*1060*/  FMUL.FTZ R71, R3, R58 ;  /* 0x0000003a03477220 */ /* 0x000fe40000410000 */
[----:B------:R-:W-:Y:S01]  /*1070*/  FMUL.FTZ R72, R44, R59 ;  /* 0x0000003b2c487220 */ /* 0x000fe20000410000 */
[----:B------:R-:W-:Y:S01]  /*1080*/  HADD2.F32 R57, -RZ, R57.H0_H0 ;  /* 0x20000039ff397230 */ /* 0x000fe20000004100 */
[----:B------:R-:W-:Y:S01]  /*1090*/  FADD.FTZ R21, R21, R56 ;  /* 0x0000003815157221 */ /* 0x000fe20000010000 */
[----:B------:R-:W-:Y:S01]  /*10a0*/  HADD2.F32 R77, -RZ, R77.H0_H0 ;  /* 0x2000004dff4d7230 */ /* 0x000fe20000004100 */
[-C--:B------:R-:W-:Y:S02]  /*10b0*/  FFMA.FTZ R33, R70, R56.reuse, R33 ;  /* 0x0000003846217223 */ /* 0x080fe40000010021 */
        /* <DEDUP_REMOVED lines=21> */
.L_x_3910:
[----:B-1----:R-:W-:Y:S05]  /*1210*/  BSYNC B0 ;  /* 0x0000000000007941 */ /* 0x002fea0003800000 */
.L_x_3904:
[----:B------:R-:W-:Y:S02]  /*1220*/  LOP3.LUT P4, RZ, R4, 0xff, RZ, 0xc0, !PT ;  /* 0x000000ff04ff7812 */ /* 0x000fe4000788c0ff */
[----:B------:R-:W-:Y:S02]  /*1230*/  SHF.R.U32.HI R58, RZ, 0x5, R7 ;  /* 0x00000005ff3a7819 */ /* 0x000fe40000011607 */
[----:B------:R-:W-:Y:S02]  /*1240*/  LOP3.LUT P3, RZ, R7, 0x1f, RZ, 0xc0, !PT ;  /* 0x0000001f07ff7812 */ /* 0x000fe4000786c0ff */
[----:B------:R-:W-:-:S07]  /*1250*/  LOP3.LUT R97, R58, 0x7fffffc, RZ, 0xc0, !PT ;  /* 0x07fffffc3a617812 */ /* 0x000fce00078ec0ff */
[----:B------:R-:W-:Y:S01]  /*1260*/  @!P4 IADD3 R97, R97, 0x4, RZ ;  /* 0x000000046161c810 */ /* 0x000fe20007ffe0ff */
[----:B------:R-:W-:Y:S05]  /*1270*/  BRA.DIV ~URZ, `(.L_x_3915) ;  /* 0x00001b227f007947 */ /* 0x000fea000b800000 */
[----:B------:R1:W2:Y:S02]  /*1280*/  SHFL.DOWN PT, R60, R93, 0x10, 0x1f ;  /* 0x0a001f005d3c7f89 */ /* 0x0002a400000e0000 */
.L_x_3967:
        /* <DEDUP_REMOVED lines=18> */
.L_x_3968:
[----:B------:R-:W-:Y:S01]  /*13b0*/  @!P3 LOP3.LUT R58, R58, 0x3, RZ, 0xc0, !PT ;  /* 0x000000033a3ab812 */ /* 0x000fe200078ec0ff */
[----:B-12---:R-:W-:Y:S01]  /*13c0*/  FADD.FTZ R93, R96, R93 ;  /* 0x0000005d605d7221 */ /* 0x006fe20000010000 */
[----:B------:R-:W-:Y:S01]  /*13d0*/  WARPSYNC 0xffffffff ;  /* 0xffffffff00007948 */ /* 0x000fe20003800000 */
[----:B---3--:R-:W-:Y:S01]  /*13e0*/  FADD.FTZ R92, R63, R62 ;  /* 0x0000003e3f5c7221 */ /* 0x008fe20000010000 */
[----:B------:R-:W-:Y:S01]  /*13f0*/  @!P3 IADD3 R96, R97, R58, RZ ;  /* 0x0000003a6160b210 */ /* 0x000fe20007ffe0ff */
[----:B------:R-:W-:Y:S01]  /*1400*/  BSSY B0, `(.L_x_3917) ;  /* 0x000008e000007945 */ /* 0x000fe20003800000 */
[----:B0-----:R-:W-:-:S03]  /*1410*/  ISETP.NE.AND P4, PT, R6, RZ, PT ;  /* 0x000000ff0600720c */ /* 0x001fc60003f85270 */
        /* <DEDUP_REMOVED lines=34> */
.L_x_3920:
        /* <DEDUP_REMOVED lines=9> */
.L_x_3921:
[----:B------:R-:W-:Y:S05]  /*16d0*/  BSYNC B1 ;  /* 0x0000000000017941 */ /* 0x000fea0003800000 */
.L_x_3919:
        /* <DEDUP_REMOVED lines=17> */
.L_x_3923:
[----:B------:R-:W-:Y:S01]  /*17f0*/  FFMA.FTZ R57, R11, R61, R62 ;  /* 0x0000003d0b397223 */ /* 0x000fe2000001003e */
[----:B------:R-:W-:-:S03]  /*1800*/  @P4 SHF.R.U64 R58, R86, 0x10, R87 ;  /* 0x00000010563a4819 */ /* 0x000fc60000001257 */
[----:B------:R-:W-:Y:S02]  /*1810*/  FADD.FTZ R56, R14, -R57 ;  /* 0x800000390e387221 */ /* 0x000fe40000010000 */
[----:B------:R-:W-:Y:S02]  /*1820*/  @P4 HADD2.F32 R57, -RZ, R58.H0_H0 ;  /* 0x2000003aff394230 */ /* 0x000fe40000004100 */
[----:B------:R-:W-:-:S04]  /*1830*/  FMUL.FTZ R56, R3, R56 ;  /* 0x0000003803387220 */ /* 0x000fc80000410000 */
[----:B------:R-:W-:Y:S02]  /*1840*/  @P4 FADD.FTZ R56, R56, R57 ;  /* 0x0000003938384221 */ /* 0x000fe40000010000 */
.L_x_3924:
[----:B------:R-:W-:Y:S05]  /*1850*/  BSYNC B1 ;  /* 0x0000000000017941 */ /* 0x000fea0003800000 */
.L_x_3922:
        /* <DEDUP_REMOVED lines=14> */
.L_x_3926:
[----:B------:R-:W-:Y:S01]  /*1940*/  FFMA.FTZ R56, R12, R61, R62 ;  /* 0x0000003d0c387223 */ /* 0x000fe2000001003e */
[----:B------:R-:W-:-:S03]  /*1950*/  @P4 HADD2.F32 R57, -RZ, R87.H0_H0 ;  /* 0x20000057ff394230 */ /* 0x000fc60000004100 */
[----:B------:R-:W-:-:S04]  /*1960*/  FADD.FTZ R56, R15, -R56 ;  /* 0x800000380f387221 */ /* 0x000fc80000010000 */
[----:B------:R-:W-:-:S04]  /*1970*/  FMUL.FTZ R56, R3, R56 ;  /* 0x0000003803387220 */ /* 0x000fc80000410000 */
[----:B------:R-:W-:Y:S02]  /*1980*/  @P4 FADD.FTZ R56, R56, R57 ;  /* 0x0000003938384221 */ /* 0x000fe40000010000 */
.L_x_3927:
[----:B------:R-:W-:Y:S05]  /*1990*/  BSYNC B1 ;  /* 0x0000000000017941 */ /* 0x000fea0003800000 */
.L_x_3925:
        /* <DEDUP_REMOVED lines=15> */
.L_x_3929:
[----:B------:R-:W-:Y:S01]  /*1a90*/  FFMA.FTZ R56, R16, R61, R62 ;  /* 0x0000003d10387223 */ /* 0x000fe2000001003e */
[----:B------:R-:W-:-:S03]  /*1aa0*/  @P4 SHF.R.U32.HI R57, RZ, 0x10, R87 ;  /* 0x00000010ff394819 */ /* 0x000fc60000011657 */
[----:B------:R-:W-:Y:S02]  /*1ab0*/  FADD.FTZ R56, R17, -R56 ;  /* 0x8000003811387221 */ /* 0x000fe40000010000 */
[----:B------:R-:W-:Y:S02]  /*1ac0*/  @P4 HADD2.F32 R57, -RZ, R57.H0_H0 ;  /* 0x20000039ff394230 */ /* 0x000fe40000004100 */
[----:B------:R-:W-:-:S04]  /*1ad0*/  FMUL.FTZ R56, R3, R56 ;  /* 0x0000003803387220 */ /* 0x000fc80000410000 */
[----:B------:R-:W-:Y:S02]  /*1ae0*/  @P4 FADD.FTZ R56, R56, R57 ;  /* 0x0000003938384221 */ /* 0x000fe40000010000 */
.L_x_3930:
[----:B------:R-:W-:Y:S05]  /*1af0*/  BSYNC B1 ;  /* 0x0000000000017941 */ /* 0x000fea0003800000 */
.L_x_3928:
        /* <DEDUP_REMOVED lines=16> */
.L_x_3931:
        /* <DEDUP_REMOVED lines=11> */
.L_x_3933:
[----:B------:R-:W-:Y:S05]  /*1cb0*/  BSYNC B1 ;  /* 0x0000000000017941 */ /* 0x000fea0003800000 */
.L_x_3932:
[----:B------:R-:W-:Y:S02]  /*1cc0*/  IADD3 R2, R2, 0x80, RZ ;  /* 0x0000008002027810 */ /* 0x000fe40007ffe0ff */
[----:B------:R-:W-:Y:S02]  /*1cd0*/  IADD3 R60, R60, 0x80, RZ ;  /* 0x000000803c3c7810 */ /* 0x000fe40007ffe0ff */
.L_x_3918:
[----:B------:R-:W-:Y:S05]  /*1ce0*/  BSYNC B0 ;  /* 0x0000000000007941 */ /* 0x000fea0003800000 */
.L_x_3917:
        /* <DEDUP_REMOVED lines=12> */
.L_x_3937:
        /* <DEDUP_REMOVED lines=9> */
.L_x_3938:
[----:B------:R-:W-:Y:S05]  /*1e40*/  BSYNC B1 ;  /* 0x0000000000017941 */ /* 0x000fea0003800000 */
.L_x_3936:
        /* <DEDUP_REMOVED lines=17> */
.L_x_3940:
[----:B------:R-:W-:Y:S01]  /*1f60*/  FFMA.FTZ R57, R19, R61, R62 ;  /* 0x0000003d13397223 */ /* 0x000fe2000001003e */
[----:B------:R-:W-:-:S03]  /*1f70*/  @P4 SHF.R.U64 R58, R84, 0x10, R85 ;  /* 0x00000010543a4819 */ /* 0x000fc60000001255 */
[----:B------:R-:W-:Y:S02]  /*1f80*/  FADD.FTZ R56, R64, -R57 ;  /* 0x8000003940387221 */ /* 0x000fe40000010000 */
[----:B------:R-:W-:Y:S02]  /*1f90*/  @P4 HADD2.F32 R57, -RZ, R58.H0_H0 ;  /* 0x2000003aff394230 */ /* 0x000fe40000004100 */
[----:B------:R-:W-:-:S04]  /*1fa0*/  FMUL.FTZ R56, R3, R56 ;  /* 0x0000003803387220 */ /* 0x000fc80000410000 */
[----:B------:R-:W-:Y:S02]  /*1fb0*/  @P4 FADD.FTZ R56, R56, R57 ;  /* 0x0000003938384221 */ /* 0x000fe40000010000 */
.L_x_3941:
[----:B------:R-:W-:Y:S05]  /*1fc0*/  BSYNC B1 ;  /* 0x0000000000017941 */ /* 0x000fea0003800000 */
.L_x_3939:
        /* <DEDUP_REMOVED lines=14> */
.L_x_3943:
[----:B------:R-:W-:-:S04]  /*20b0*/  FFMA.FTZ R57, R67, R61, R62 ;  /* 0x0000003d43397223 */ /* 0x000fc8000001003e */
[----:B------:R-:W-:Y:S01]  /*20c0*/  FADD.FTZ R56, R66, -R57 ;  /* 0x8000003942387221 */ /* 0x000fe20000010000 */
[----:B------:R-:W-:-:S03]  /*20d0*/  @P4 HADD2.F32 R57, -RZ, R85.H0_H0 ;  /* 0x20000055ff394230 */ /* 0x000fc60000004100 */
[----:B------:R-:W-:-:S04]  /*20e0*/  FMUL.FTZ R56, R3, R56 ;  /* 0x0000003803387220 */ /* 0x000fc80000410000 */
[----:B------:R-:W-:Y:S02]  /*20f0*/  @P4 FADD.FTZ R56, R56, R57 ;  /* 0x0000003938384221 */ /* 0x000fe40000010000 */
.L_x_3944:
[----:B------:R-:W-:Y:S05]  /*2100*/  BSYNC B1 ;  /* 0x0000000000017941 */ /* 0x000fea0003800000 */
.L_x_3942:
        /* <DEDUP_REMOVED lines=15> */
.L_x_3946:
[----:B------:R-:W-:Y:S01]  /*2200*/  FFMA.FTZ R56, R68, R61, R62 ;  /* 0x0000003d44387223 */ /* 0x000fe2000001003e */
[----:B------:R-:W-:-:S03]  /*2210*/  @P4 SHF.R.U32.HI R57, RZ, 0x10, R85 ;  /* 0x00000010ff394819 */ /* 0x000fc60000011655 */
[----:B------:R-:W-:Y:S02]  /*2220*/  FADD.FTZ R56, R69, -R56 ;  /* 0x8000003845387221 */ /* 0x000fe40000010000 */
[----:B------:R-:W-:Y:S02]  /*2230*/  @P4 HADD2.F32 R57, -RZ, R57.H0_H0 ;  /* 0x20000039ff394230 */ /* 0x000fe40000004100 */
[----:B------:R-:W-:-:S04]  /*2240*/  FMUL.FTZ R56, R3, R56 ;  /* 0x0000003803387220 */ /* 0x000fc80000410000 */
[----:B------:R-:W-:Y:S02]  /*2250*/  @P4 FADD.FTZ R56, R56, R57 ;  /* 0x0000003938384221 */ /* 0x000fe40000010000 */
.L_x_3947:
[----:B------:R-:W-:Y:S05]  /*2260*/  BSYNC B1 ;  /* 0x0000000000017941 */ /* 0x000fea0003800000 */
.L_x_3945:
        /* <DEDUP_REMOVED lines=16> */
.L_x_3948:
        /* <DEDUP_REMOVED lines=11> */
.L_x_3950:
[----:B------:R-:W-:Y:S05]  /*2420*/  BSYNC B1 ;  /* 0x0000000000017941 */ /* 0x000fea0003800000 */
.L_x_3949:
[----:B------:R-:W-:Y:S02]  /*2430*/  IADD3 R2, R2, 0x80, RZ ;  /* 0x0000008002027810 */ /* 0x000fe40007ffe0ff */
[----:B------:R-:W-:Y:S02]  /*2440*/  IADD3 R60, R60, 0x80, RZ ;  /* 0x000000803c3c7810 */ /* 0x000fe40007ffe0ff */
.L_x_3935:
[----:B------:R-:W-:Y:S05]  /*2450*/  BSYNC B0 ;  /* 0x0000000000007941 */ /* 0x000fea0003800000 */
.L_x_3934:
        /* <DEDUP_REMOVED lines=13> */
.L_x_3954:
        /* <DEDUP_REMOVED lines=9> */
.L_x_3955:
[----:B------:R-:W-:Y:S05]  /*25c0*/  BSYNC B1 ;  /* 0x0000000000017941 */ /* 0x000fea0003800000 */
.L_x_3953:
        /* <DEDUP_REMOVED lines=17> */
.L_x_3957:
[----:B------:R-:W-:Y:S01]  /*26e0*/  FFMA.FTZ R56, R70, R61, R62 ;  /* 0x0000003d46387223 */ /* 0x000fe2000001003e */
[----:B------:R-:W-:-:S03]  /*26f0*/  @P4 SHF.R.U64 R57, R82, 0x10, R83 ;  /* 0x0000001052394819 */ /* 0x000fc60000001253 */
[----:B------:R-:W-:Y:S02]  /*2700*/  FADD.FTZ R56, R73, -R56 ;  /* 0x8000003849387221 */ /* 0x000fe40000010000 */
[----:B------:R-:W-:Y:S02]  /*2710*/  @P4 HADD2.F32 R57, -RZ, R57.H0_H0 ;  /* 0x20000039ff394230 */ /* 0x000fe40000004100 */
[----:B------:R-:W-:-:S04]  /*2720*/  FMUL.FTZ R56, R3, R56 ;  /* 0x0000003803387220 */ /* 0x000fc80000410000 */
[----:B------:R-:W-:Y:S02]  /*2730*/  @P4 FADD.FTZ R56, R56, R57 ;  /* 0x0000003938384221 */ /* 0x000fe40000010000 */
.L_x_3958:
[----:B------:R-:W-:Y:S05]  /*2740*/  BSYNC B1 ;  /* 0x0000000000017941 */ /* 0x000fea0003800000 */
.L_x_3956:
        /* <DEDUP_REMOVED lines=14> */
.L_x_3960:
[----:B------:R-:W-:-:S04]  /*2830*/  FFMA.FTZ R57, R75, R61, R62 ;  /* 0x0000003d4b397223 */ /* 0x000fc8000001003e */
[----:B------:R-:W-:Y:S01]  /*2840*/  FADD.FTZ R56, R74, -R57 ;  /* 0x800000394a387221 */ /* 0x000fe20000010000 */
[----:B------:R-:W-:-:S03]  /*2850*/  @P4 HADD2.F32 R57, -RZ, R83.H0_H0 ;  /* 0x20000053ff394230 */ /* 0x000fc60000004100 */
[----:B------:R-:W-:-:S04]  /*2860*/  FMUL.FTZ R56, R3, R56 ;  /* 0x0000003803387220 */ /* 0x000fc80000410000 */
[----:B------:R-:W-:Y:S02]  /*2870*/  @P4 FADD.FTZ R56, R56, R57 ;  /* 0x0000003938384221 */ /* 0x000fe40000010000 */
.L_x_3961:
[----:B------:R-:W-:Y:S05]  /*2880*/  BSYNC B1 ;  /* 0x0000000000017941 */ /* 0x000fea0003800000 */
.L_x_3959:
        /* <DEDUP_REMOVED lines=15> */
.L_x_3963:
[----:B------:R-:W-:Y:S01]  /*2980*/  FFMA.FTZ R61, R77, R61, R62 ;  /* 0x0000003d4d3d7223 */ /* 0x000fe2000001003e */
[----:B------:R-:W-:-:S03]  /*2990*/  @P4 SHF.R.U32.HI R57, RZ, 0x10, R83 ;  /* 0x00000010ff394819 */ /* 0x000fc60000011653 */
[----:B------:R-:W-:Y:S02]  /*29a0*/  FADD.FTZ R56, R76, -R61 ;  /* 0x8000003d4c387221 */ /* 0x000fe40000010000 */
[----:B------:R-:W-:Y:S02]  /*29b0*/  @P4 HADD2.F32 R58, -RZ, R57.H0_H0 ;  /* 0x20000039ff3a4230 */ /* 0x000fe40000004100 */
[----:B------:R-:W-:-:S04]  /*29c0*/  FMUL.FTZ R3, R3, R56 ;  /* 0x0000003803037220 */ /* 0x000fc80000410000 */
[----:B------:R-:W-:Y:S02]  /*29d0*/  @P4 FADD.FTZ R3, R3, R58 ;  /* 0x0000003a03034221 */ /* 0x000fe40000010000 */
.L_x_3964:
[----:B------:R-:W-:Y:S05]  /*29e0*/  BSYNC B1 ;  /* 0x0000000000017941 */ /* 0x000fea0003800000 */
.L_x_3962:
        /* <DEDUP_REMOVED lines=16> */
.L_x_3965:
        /* <DEDUP_REMOVED lines=10> */
.L_x_3952:
[----:B------:R-:W-:Y:S05]  /*2b90*/  BSYNC B0 ;  /* 0x0000000000007941 */ /* 0x000fea0003800000 */
.L_x_3951:
[----:B------:R-:W-:Y:S02]  /*2ba0*/  IADD3 R5, R5, c[0x0][0x160], RZ ;  /* 0x0000580005057a10 */ /* 0x000fe40007ffe0ff */
[----:B------:R-:W-:Y:S02]  /*2bb0*/  LOP3.LUT P3, RZ, R4, 0xff, RZ, 0xc0, !PT ;  /* 0x000000ff04ff7812 */ /* 0x000fe4000786c0ff */
[----:B------:R-:W-:Y:S02]  /*2bc0*/  ISETP.GE.AND P2, PT, R5, c[0x0][0x164], PT ;  /* 0x0000590005007a0c */ /* 0x000fe40003f46270 */
[----:B------:R-:W-:-:S11]  /*2bd0*/  SEL R4, RZ, 0x1, P3 ;  /* 0x00000001ff047807 */ /* 0x000fd60001800000 */
[----:B0----5:R-:W-:Y:S01]  /*2be0*/  @P2 CALL.REL.NOINC `(.L_x_3903) ;  /* 0x0000001000002944 */ /* 0x021fe20003c00000 */
[----:B------:R-:W-:Y:S05]  /*2bf0*/  BRA `(.L_x_3966) ;  /* 0xffffd6b000007947 */ /* 0x000fea000383ffff */
.L_x_3903:
[----:B-1----:R-:W0:Y:S01]  /*2c00*/  S2UR UR6, SR_CTAID.X ;  /* 0x00000000000679c3 */ /* 0x002e220000002500 */
[----:B------:R-:W0:Y:S01]  /*2c10*/  S2R R2, SR_TID.X ;  /* 0x0000000000027919 */ /* 0x000e220000002100 */
[----:B------:R-:W-:Y:S01]  /*2c20*/  @P0 MOV R5, 0x10 ;  /* 0x0000001000050802 */ /* 0x000fe20000000f00 */
        /* <DEDUP_REMOVED lines=23> */
.L_x_3915:
[----:B------:R-:W-:Y:S01]  /*2da0*/  IMAD.MOV.U32 R61, RZ, RZ, R93 ;  /* 0x000000ffff3d7224 */ /* 0x000fe200078e005d */
[----:B------:R-:W-:Y:S01]  /*2db0*/  MOV R92, 0x10 ;  /* 0x00000010005c7802 */ /* 0x000fe20000000f00 */
[----:B------:R-:W-:Y:S01]  /*2dc0*/  IMAD.MOV.U32 R98, RZ, RZ, 0x1f ;  /* 0x0000001fff627424 */ /* 0x000fe200078e00ff */
[----:B------:R-:W-:Y:S02]  /*2dd0*/  MOV R99, 0xffffffff ;  /* 0xffffffff00637802 */ /* 0x000fe40000000f00 */
[----:B------:R-:W-:-:S02]  /*2de0*/  MOV R56, 0x2e00 ;  /* 0x00002e0000387802 */ /* 0x000fc40000000f00 */
[----:B0----5:R-:W-:Y:S05]  /*2df0*/  CALL.REL.NOINC `($__internal_111_$__cuda_sm70_shflsync_down_p) ;  /* 0x0000046000007944 */ /* 0x021fea0003c00000 */
[----:B-1----:R-:W-:Y:S01]  /*2e00*/  IMAD.MOV.U32 R60, RZ, RZ, R61 ;  /* 0x000000ffff3c7224 */ /* 0x002fe200078e003d */
[----:B0-----:R-:W-:Y:S05]  /*2e10*/  BRA `(.L_x_3967) ;  /* 0xffffe47000007947 */ /* 0x001fea000383ffff */
.L_x_3916:
[----:B------:R-:W-:Y:S01]  /*2e20*/  HFMA2.MMA R98, -RZ, RZ, 0, 1.847743988037109375e-06 ;  /* 0x0000001fff627435 */ /* 0x000fe200000001ff */
[----:B------:R-:W-:Y:S01]  /*2e30*/  MOV R61, R96 ;  /* 0x00000060003d7202 */ /* 0x000fe20000000f00 */
[----:B------:R-:W-:Y:S01]  /*2e40*/  IMAD.MOV.U32 R92, RZ, RZ, 0x10 ;  /* 0x00000010ff5c7424 */ /* 0x000fe200078e00ff */
[----:B------:R-:W-:Y:S01]  /*2e50*/  MOV R56, 0x2e80 ;  /* 0x00002e8000387802 */ /* 0x000fe20000000f00 */
[----:B------:R-:W-:-:S02]  /*2e60*/  IMAD.MOV.U32 R99, RZ, RZ, -0x1 ;  /* 0xffffffffff637424 */ /* 0x000fc400078e00ff */
[----:B012--5:R-:W-:Y:S05]  /*2e70*/  CALL.REL.NOINC `($__internal_111_$__cuda_sm70_shflsync_down_p) ;  /* 0x000003e000007944 */ /* 0x027fea0003c00000 */
[----:B------:R-:W-:Y:S01]  /*2e80*/  FADD.FTZ R60, R60, R93 ;  /* 0x0000005d3c3c7221 */ /* 0x000fe20000010000 */
[----:B0-----:R-:W-:Y:S01]  /*2e90*/  MOV R92, 0x8 ;  /* 0x00000008005c7802 */ /* 0x001fe20000000f00 */
[----:B-1----:R-:W-:Y:S01]  /*2ea0*/  FADD.FTZ R96, R96, R61 ;  /* 0x0000003d60607221 */ /* 0x002fe20000010000 */
[----:B------:R-:W-:Y:S01]  /*2eb0*/  MOV R99, 0xffffffff ;  /* 0xffffffff00637802 */ /* 0x000fe20000000f00 */
[----:B------:R-:W-:Y:S01]  /*2ec0*/  IMAD.MOV.U32 R98, RZ, RZ, 0x1f ;  /* 0x0000001fff627424 */ /* 0x000fe200078e00ff */
[----:B------:R-:W-:Y:S01]  /*2ed0*/  MOV R56, 0x2f00 ;  /* 0x00002f0000387802 */ /* 0x000fe20000000f00 */
[----:B------:R-:W-:-:S02]  /*2ee0*/  IMAD.MOV.U32 R61, RZ, RZ, R60 ;  /* 0x000000ffff3d7224 */ /* 0x000fc400078e003c */
[----:B------:R-:W-:Y:S05]  /*2ef0*/  CALL.REL.NOINC `($__internal_111_$__cuda_sm70_shflsync_down_p) ;  /* 0x0000036000007944 */ /* 0x000fea0003c00000 */
[----:B0-----:R-:W-:Y:S01]  /*2f00*/  HFMA2.MMA R92, -RZ, RZ, 0, 4.76837158203125e-07 ;  /* 0x00000008ff5c7435 */ /* 0x001fe200000001ff */
[----:B-1----:R-:W-:Y:S01]  /*2f10*/  MOV R59, R61 ;  /* 0x0000003d003b7202 */ /* 0x002fe20000000f00 */
[----:B------:R-:W-:Y:S01]  /*2f20*/  IMAD.MOV.U32 R61, RZ, RZ, R96 ;  /* 0x000000ffff3d7224 */ /* 0x000fe200078e0060 */
[----:B------:R-:W-:Y:S01]  /*2f30*/  MOV R99, 0xffffffff ;  /* 0xffffffff00637802 */ /* 0x000fe20000000f00 */
[----:B------:R-:W-:Y:S01]  /*2f40*/  IMAD.MOV.U32 R98, RZ, RZ, 0x1f ;  /* 0x0000001fff627424 */ /* 0x000fe200078e00ff */
[----:B------:R-:W-:-:S02]  /*2f50*/  MOV R56, 0x2f70 ;  /* 0x00002f7000387802 */ /* 0x000fc40000000f00 */
[----:B------:R-:W-:Y:S05]  /*2f60*/  CALL.REL.NOINC `($__internal_111_$__cuda_sm70_shflsync_down_p) ;  /* 0x000002f000007944 */ /* 0x000fea0003c00000 */
[----:B------:R-:W-:Y:S01]  /*2f70*/  FADD.FTZ R60, R59, R60 ;  /* 0x0000003c3b3c7221 */ /* 0x000fe20000010000 */
[----:B0-----:R-:W-:Y:S01]  /*2f80*/  HFMA2.MMA R98, -RZ, RZ, 0, 1.847743988037109375e-06 ;  /* 0x0000001fff627435 */ /* 0x001fe200000001ff */
[----:B-1----:R-:W-:Y:S01]  /*2f90*/  FADD.FTZ R96, R96, R61 ;  /* 0x0000003d60607221 */ /* 0x002fe20000010000 */
[----:B------:R-:W-:Y:S01]  /*2fa0*/  MOV R56, 0x2ff0 ;  /* 0x00002ff000387802 */ /* 0x000fe20000000f00 */
[----:B------:R-:W-:Y:S01]  /*2fb0*/  IMAD.MOV.U32 R92, RZ, RZ, 0x4 ;  /* 0x00000004ff5c7424 */ /* 0x000fe200078e00ff */
[----:B------:R-:W-:Y:S01]  /*2fc0*/  MOV R61, R60 ;  /* 0x0000003c003d7202 */ /* 0x000fe20000000f00 */
[----:B------:R-:W-:-:S02]  /*2fd0*/  IMAD.MOV.U32 R99, RZ, RZ, -0x1 ;  /* 0xffffffffff637424 */ /* 0x000fc400078e00ff */
[----:B------:R-:W-:Y:S05]  /*2fe0*/  CALL.REL.NOINC `($__internal_111_$__cuda_sm70_shflsync_down_p) ;  /* 0x0000027000007944 */ /* 0x000fea0003c00000 */
[----:B0-----:R-:W-:Y:S01]  /*2ff0*/  HFMA2.MMA R98, -RZ, RZ, 0, 1.847743988037109375e-06 ;  /* 0x0000001fff627435 */ /* 0x001fe200000001ff */
[----:B-1----:R-:W-:Y:S01]  /*3000*/  IMAD.MOV.U32 R59, RZ, RZ, R61 ;  /* 0x000000ffff3b7224 */ /* 0x002fe200078e003d */
[----:B------:R-:W-:Y:S01]  /*3010*/  MOV R61, R96 ;  /* 0x00000060003d7202 */ /* 0x000fe20000000f00 */
[----:B------:R-:W-:Y:S01]  /*3020*/  IMAD.MOV.U32 R92, RZ, RZ, 0x4 ;  /* 0x00000004ff5c7424 */ /* 0x000fe200078e00ff */
[----:B------:R-:W-:Y:S01]  /*3030*/  MOV R56, 0x3060 ;  /* 0x0000306000387802 */ /* 0x000fe20000000f00 */
[----:B------:R-:W-:-:S02]  /*3040*/  IMAD.MOV.U32 R99, RZ, RZ, -0x1 ;  /* 0xffffffffff637424 */ /* 0x000fc400078e00ff */
[----:B------:R-:W-:Y:S05]  /*3050*/  CALL.REL.NOINC `($__internal_111_$__cuda_sm70_shflsync_down_p) ;  /* 0x0000020000007944 */ /* 0x000fea0003c00000 */
        /* <DEDUP_REMOVED lines=8> */
[----:B0-----:R-:W-:Y:S01]  /*30e0*/  HFMA2.MMA R92, -RZ, RZ, 0, 1.1920928955078125e-07 ;  /* 0x00000002ff5c7435 */ /* 0x001fe200000001ff */
        /* <DEDUP_REMOVED lines=14> */
[----:B0-----:R-:W-:Y:S01]  /*31d0*/  HFMA2.MMA R92, -RZ, RZ, 0, 5.9604644775390625e-08 ;  /* 0x00000001ff5c7435 */ /* 0x001fe200000001ff */
[----:B-1----:R-:W-:Y:S01]  /*31e0*/  MOV R63, R61 ;  /* 0x0000003d003f7202 */ /* 0x002fe20000000f00 */
[----:B------:R-:W-:Y:S01]  /*31f0*/  IMAD.MOV.U32 R61, RZ, RZ, R93 ;  /* 0x000000ffff3d7224 */ /* 0x000fe200078e005d */
[----:B------:R-:W-:Y:S01]  /*3200*/  MOV R98, 0x1f ;  /* 0x0000001f00627802 */ /* 0x000fe20000000f00 */
[----:B------:R-:W-:Y:S01]  /*3210*/  IMAD.MOV.U32 R99, RZ, RZ, -0x1 ;  /* 0xffffffffff637424 */ /* 0x000fe200078e00ff */
[----:B------:R-:W-:-:S02]  /*3220*/  MOV R56, 0x3240 ;  /* 0x0000324000387802 */ /* 0x000fc40000000f00 */
[----:B------:R-:W-:Y:S05]  /*3230*/  CALL.REL.NOINC `($__internal_111_$__cuda_sm70_shflsync_down_p) ;  /* 0x0000002000007944 */ /* 0x000fea0003c00000 */
[----:B-1----:R-:W-:Y:S01]  /*3240*/  MOV R96, R61 ;  /* 0x0000003d00607202 */ /* 0x002fe20000000f00 */
[----:B0-----:R-:W-:Y:S05]  /*3250*/  BRA `(.L_x_3968) ;  /* 0xffffe15000007947 */ /* 0x001fea000383ffff */
        .weak           $__internal_111_$__cuda_sm70_shflsync_down_p
        .type           $__internal_111_$__cuda_sm70_shflsync_down_p,@function
        .size           $__internal_111_$__cuda_sm70_shflsync_down_p,(.L_x_6760 - $__internal_111_$__cuda_sm70_shflsync_down_p)
$__internal_111_$__cuda_sm70_shflsync_down_p:
[----:B------:R-:W-:Y:S01]  /*3260*/  HFMA2.MMA R57, -RZ, RZ, 0, 0 ;  /* 0x00000000ff397435 */ /* 0x000fe200000001ff */
[----:B------:R-:W-:Y:S04]  /*3270*/  WARPSYNC R99 ;  /* 0x0000006300007348 */ /* 0x000fe80003800000 */
[----:B------:R0:W1:Y:S01]  /*3280*/  SHFL.DOWN PT, R61, R61, R92, R98 ;  /* 0x0800005c3d3d7389 */ /* 0x00006200000e0062 */
[----:B------:R-:W-:Y:S05]  /*3290*/  RET.REL.NODEC R56 `(_ZN10layer_norm13ln_bwd_kernelINS_13Kernel_traitsIf6__halfS2_S2_fjLj1536ELj1ELj1ELj4ELj8ENS_18Kernel_traits_baseILj1536EfS2_S2_S2_fjLj128EEEEELb1ELb0ELb1ELb0EEEvNS_9BwdParamsE) ;  /* 0xffffcd6038007950 */ /* 0x000fea0003c3ffff */
.L_x_3969:
        /* <DEDUP_REMOVED lines=14> */
.L_x_6760:


//--------------------- .text._ZN10layer_norm22ln_bwd_finalize_kernelINS_22Kernel_traits_finalizeILj1536Ef6__halfS2_S2_fjLb0ELj1024ELj4ENS_18Kernel_traits_baseILj1536EfS2_S2_S2_fjLj1024EEEEELb0ELb1EEEvNS_9BwdParamsE --------------------------
	.section	.text._ZN10layer_norm22ln_bwd_finalize_kernelINS_22Kernel_traits_finalizeILj1536Ef6__halfS2_S2_fjLb0ELj1024ELj4ENS_18Kernel_traits_baseILj1536EfS2_S2_S2_fjLj1024EEEEELb0ELb1EEEvNS_9BwdParamsE,"ax",@progbits
	.sectioninfo	@"SHI_REGISTERS=32"
	.align	128
        .global         _ZN10layer_norm22ln_bwd_finalize_kernelINS_22Kernel_traits_finalizeILj1536Ef6__halfS2_S2_fjLb0ELj1024ELj4ENS_18Kernel_traits_baseILj1536EfS2_S2_S2_fjLj1024EEEEELb0ELb1EEEvNS_9BwdParamsE
        .type           _ZN10layer_norm22ln_bwd_finalize_kernelINS_22Kernel_traits_finalizeILj1536Ef6__halfS2_S2_fjLb0ELj1024ELj4ENS_18Kernel_traits_baseILj1536EfS2_S2_S2_fjLj1024EEEEELb0ELb1EEEvNS_9BwdParamsE,@function
        .size           _ZN10layer_norm22ln_bwd_finalize_kernelINS_22Kernel_traits_finalizeILj1536Ef6__halfS2_S2_fjLb0ELj1024ELj4ENS_18Kernel_traits_baseILj1536EfS2_S2_S2_fjLj1024EEEEELb0ELb1EEEvNS_9BwdParamsE,(.L_x_6761 - _ZN10layer_norm22ln_bwd_finalize_kernelINS_22Kernel_traits_finalizeILj1536Ef6__halfS2_S2_fjLb0ELj1024ELj4ENS_18Kernel_traits_baseILj1536EfS2_S2_S2_fjLj1024EEEEELb0ELb1EEEvNS_9BwdParamsE)
        .other          _ZN10layer_norm22ln_bwd_finalize_kernelINS_22Kernel_traits_finalizeILj1536Ef6__halfS2_S2_fjLb0ELj1024ELj4ENS_18Kernel_traits_baseILj1536EfS2_S2_S2_fjLj1024EEEEELb0ELb1EEEvNS_9BwdParamsE,@"STO_CUDA_ENTRY STV_DEFAULT"
_ZN10layer_norm22ln_bwd_finalize_kernelINS_22Kernel_traits_finalizeILj1536Ef6__halfS2_S2_fjLb0ELj1024ELj4ENS_18Kernel_traits_baseILj1536EfS2_S2_S2_fjLj1024EEEEELb0ELb1EEEvNS_9BwdParamsE:
.text._ZN10layer_norm22ln_bwd_finalize_kernelINS_22Kernel_traits_finalizeILj1536Ef6__halfS2_S2_fjLb0ELj1024ELj4ENS_18Kernel_traits_baseILj1536EfS2_S2_S2_fjLj1024EEEEELb0ELb1EEEvNS_9BwdParamsE:
        /* <DEDUP_REMOVED lines=19> */
.L_x_3980:
        /* <DEDUP_REMOVED lines=27> */
.L_x_3974:
        /* <DEDUP_REMOVED lines=35> */
.L_x_3973:
[----:B------:R-:W-:Y:S05]  /*0510*/  BSYNC B1 ;  /* 0x0000000000017941 */ /* 0x000fea0003800000 */
.L_x_3972:
        /* <DEDUP_REMOVED lines=23> */
.L_x_3976:
[----:B------:R-:W-:Y:S05]  /*0690*/  BSYNC B1 ;  /* 0x0000000000017941 */ /* 0x000fea0003800000 */
.L_x_3975:
        /* <DEDUP_REMOVED lines=10> */
.L_x_3971:
[----:B------:R-:W-:Y:S05]  /*0740*/  BSYNC B0 ;  /* 0x0000000000007941 */ /* 0x000fea0003800000 */
.L_x_3970:
        /* <DEDUP_REMOVED lines=11> */
.L_x_3981:
        /* <DEDUP_REMOVED lines=18> */
.L_x_3982:
[----:B------:R-:W-:Y:S01]  /*0920*/  @!P1 SHF.R.U32.HI R2, RZ, 0x3, R0 ;  /* 0x00000003ff029819 */ /* 0x000fe20000011600 */
[----:B---3--:R-:W-:Y:S02]  /*0930*/  FADD.FTZ R5, R5, R10 ;  /* 0x0000000a05057221 */ /* 0x008fe40000010000 */
[----:B--2---:R-:W-:Y:S01]  /*0940*/  FADD.FTZ R7, R7, R4 ;  /* 0x0000000407077221 */ /* 0x004fe20000010000 */
[----:B------:R-:W-:-:S05]  /*0950*/  @!P1 LOP3.LUT R2, R2, 0x1ffffffc, RZ, 0xc0, !PT ;  /* 0x1ffffffc02029812 */ /* 0x000fca00078ec0ff */
[----:B------:R2:W-:Y:S04]  /*0960*/  @!P1 STS [R2+0x2000], R5 ;  /* 0x0020000502009388 */ /* 0x0005e80000000800 */
[----:B------:R2:W-:Y:S02]  /*0970*/  @!P1 STS [R2+0x2080], R7 ;  /* 0x0020800702009388 */ /* 0x0005e40000000800 */
.L_x_3977:
        /* <DEDUP_REMOVED lines=14> */
.L_x_3978:
[----:B------:R-:W-:Y:S01]  /*0a60*/  HFMA2.MMA R9, -RZ, RZ, 0, 5.9604644775390625e-08 ;  /* 0x00000001ff097435 */ /* 0x000fe200000001ff */
[----:B--2---:R-:W-:Y:S01]  /*0a70*/  IMAD.MOV.U32 R10, RZ, RZ, R4 ;  /* 0x000000ffff0a7224 */ /* 0x004fe200078e0004 */
[----:B------:R-:W-:Y:S01]  /*0a80*/  MOV R11, 0xffffffff ;  /* 0xffffffff000b7802 */ /* 0x000fe20000000f00 */
[----:B------:R-:W-:Y:S01]  /*0a90*/  IMAD.MOV.U32 R6, RZ, RZ, 0x1f ;  /* 0x0000001fff067424 */ /* 0x000fe200078e00ff */
[----:B------:R-:W-:-:S02]  /*0aa0*/  MOV R2, 0xac0 ;  /* 0x00000ac000027802 */ /* 0x000fc40000000f00 */
[----:B01----:R-:W-:Y:S05]  /*0ab0*/  CALL.REL.NOINC `($__internal_112_$__cuda_sm70_shflsync_bfly_p) ;  /* 0x000003c000007944 */ /* 0x003fea0003c00000 */
[----:B-1----:R-:W-:Y:S01]  /*0ac0*/  MOV R3, R6 ;  /* 0x0000000600037202 */ /* 0x002fe20000000f00 */
[----:B0-----:R-:W-:Y:S05]  /*0ad0*/  BRA `(.L_x_3981) ;  /* 0xfffffd2000007947 */ /* 0x001fea000383ffff */
.L_x_3979:
[----:B------:R-:W-:Y:S01]  /*0ae0*/  HFMA2.MMA R9, -RZ, RZ, 0, 1.1920928955078125e-07 ;  /* 0x00000002ff097435 */ /* 0x000fe200000001ff */
[----:B------:R-:W-:Y:S01]  /*0af0*/  IMAD.MOV.U32 R10, RZ, RZ, R13 ;  /* 0x000000ffff0a7224 */ /* 0x000fe200078e000d */
[----:B------:R-:W-:Y:S01]  /*0b00*/  MOV R6, 0x1f ;  /* 0x0000001f00067802 */ /* 0x000fe20000000f00 */
[----:B------:R-:W-:Y:S01]  /*0b10*/  IMAD.MOV.U32 R11, RZ, RZ, -0x1 ;  /* 0xffffffffff0b7424 */ /* 0x000fe200078e00ff */
[----:B------:R-:W-:-:S02]  /*0b20*/  MOV R2, 0xb40 ;  /* 0x00000b4000027802 */ /* 0x000fc40000000f00 */
[----:B012---:R-:W-:Y:S05]  /*0b30*/  CALL.REL.NOINC `($__internal_112_$__cuda_sm70_shflsync_bfly_p) ;  /* 0x0000034000007944 */ /* 0x007fea0003c00000 */
[----:B0-----:R-:W-:Y:S01]  /*0b40*/  HFMA2.MMA R9, -RZ, RZ, 0, 2.384185791015625e-07 ;  /* 0x00000004ff097435 */ /* 0x001fe200000001ff */
[----:B-1----:R-:W-:Y:S01]  /*0b50*/  FADD.FTZ R10, R13, R6 ;  /* 0x000000060d0a7221 */ /* 0x002fe20000010000 */
[----:B------:R-:W-:Y:S01]  /*0b60*/  MOV R6, 0x1f ;  /* 0x0000001f00067802 */ /* 0x000fe20000000f00 */
[----:B------:R-:W-:Y:S01]  /*0b70*/  IMAD.MOV.U32 R11, RZ, RZ, -0x1 ;  /* 0xffffffffff0b7424 */ /* 0x000fe200078e00ff */
[----:B------:R-:W-:-:S02]  /*0b80*/  MOV R2, 0xba0 ;  /* 0x00000ba000027802 */ /* 0x000fc40000000f00 */
[----:B------:R-:W-:Y:S05]  /*0b90*/  CALL.REL.NOINC `($__internal_112_$__cuda_sm70_shflsync_bfly_p) ;  /* 0x000002e000007944 */ /* 0x000fea0003c00000 */
[----:B0-----:R-:W-:Y:S01]  /*0ba0*/  HFMA2.MMA R9, -RZ, RZ, 0, 4.76837158203125e-07 ;  /* 0x00000008ff097435 */ /* 0x001fe200000001ff */
[----:B-1----:R-:W-:Y:S01]  /*0bb0*/  FADD.FTZ R10, R10, R6 ;  /* 0x000000060a0a7221 */ /* 0x002fe20000010000 */
[----:B------:R-:W-:Y:S01]  /*0bc0*/  MOV R6, 0x1f ;  /* 0x0000001f00067802 */ /* 0x000fe20000000f00 */
[----:B------:R-:W-:Y:S01]  /*0bd0*/  IMAD.MOV.U32 R11, RZ, RZ, -0x1 ;  /* 0xffffffffff0b7424 */ /* 0x000fe200078e00ff */
[----:B------:R-:W-:-:S02]  /*0be0*/  MOV R2, 0xc00 ;  /* 0x00000c0000027802 */ /* 0x000fc40000000f00 */
[----:B------:R-:W-:Y:S05]  /*0bf0*/  CALL.REL.NOINC `($__internal_112_$__cuda_sm70_shflsync_bfly_p) ;  /* 0x0000028000007944 */ /* 0x000fea0003c00000 */
[----:B-1----:R-:W-:Y:S01]  /*0c00*/  FADD.FTZ R4, R10, R6 ;  /* 0x000000060a047221 */ /* 0x002fe20000010000 */
[----:B0-----:R-:W-:Y:S01]  /*0c10*/  HFMA2.MMA R9, -RZ, RZ, 0, 9.5367431640625e-07 ;  /* 0x00000010ff097435 */ /* 0x001fe200000001ff */
[----:B------:R-:W-:Y:S01]  /*0c20*/  MOV R6, 0x1f ;  /* 0x0000001f00067802 */ /* 0x000fe20000000f00 */
[----:B------:R-:W-:Y:S01]  /*0c30*/  IMAD.MOV.U32 R11, RZ, RZ, -0x1 ;  /* 0xffffffffff0b7424 */ /* 0x000fe200078e00ff */
[----:B------:R-:W-:-:S02]  /*0c40*/  MOV R2, 0xc70 ;  /* 0x00000c7000027802 */ /* 0x000fc40000000f00 */
[----:B------:R-:W-:Y:S02]  /*0c50*/  MOV R10, R4 ;  /* 0x00000004000a7202 */ /* 0x000fe40000000f00 */
[----:B------:R-:W-:Y:S05]  /*0c60*/  CALL.REL.NOINC `($__internal_112_$__cuda_sm70_shflsync_bfly_p) ;  /* 0x0000021000007944 */ /* 0x000fea0003c00000 */
[----:B0-----:R-:W-:Y:S01]  /*0c70*/  HFMA2.MMA R9, -RZ, RZ, 0, 5.9604644775390625e-08 ;  /* 0x00000001ff097435 */ /* 0x001fe200000001ff */
[----:B-1----:R-:W-:Y:S01]  /*0c80*/  MOV R7, R6 ;  /* 0x0000000600077202 */ /* 0x002fe20000000f00 */
[----:B------:R-:W-:Y:S01]  /*0c90*/  IMAD.MOV.U32 R10, RZ, RZ, R5 ;  /* 0x000000ffff0a7224 */ /* 0x000fe200078e0005 */
[----:B------:R-:W-:Y:S01]  /*0ca0*/  MOV R6, 0x1f ;  /* 0x0000001f00067802 */ /* 0x000fe20000000f00 */
[----:B------:R-:W-:Y:S01]  /*0cb0*/  IMAD.MOV.U32 R11, RZ, RZ, -0x1 ;  /* 0xffffffffff0b7424 */ /* 0x000fe200078e00ff */
[----:B------:R-:W-:Y:S02]  /*0cc0*/  MOV R2, 0xce0 ;  /* 0x00000ce000027802 */ /* 0x000fe40000000f00 */
[----:B------:R-:W-:Y:S05]  /*0cd0*/  CALL.REL.NOINC `($__internal_112_$__cuda_sm70_shflsync_bfly_p) ;  /* 0x000001a000007944 */ /* 0x000fea0003c00000 */
[----:B0-----:R-:W-:Y:S01]  /*0ce0*/  HFMA2.MMA R9, -RZ, RZ, 0, 1.1920928955078125e-07 ;  /* 0x00000002ff097435 */ /* 0x001fe200000001ff */
[----:B-1----:R-:W-:Y:S01]  /*0cf0*/  FADD.FTZ R10, R5, R6 ;  /* 0x00000006050a7221 */ /* 0x002fe20000010000 */
[----:B------:R-:W-:Y:S01]  /*0d00*/  MOV R6, 0x1f ;  /* 0x0000001f00067802 */ /* 0x000fe20000000f00 */
[----:B------:R-:W-:Y:S01]  /*0d10*/  IMAD.MOV.U32 R11, RZ, RZ, -0x1 ;  /* 0xffffffffff0b7424 */ /* 0x000fe200078e00ff */
[----:B------:R-:W-:Y:S02]  /*0d20*/  MOV R2, 0xd40 ;  /* 0x00000d4000027802 */ /* 0x000fe40000000f00 */
[----:B------:R-:W-:Y:S05]  /*0d30*/  CALL.REL.NOINC `($__internal_112_$__cuda_sm70_shflsync_bfly_p) ;  /* 0x0000014000007944 */ /* 0x000fea0003c00000 */
        /* <DEDUP_REMOVED lines=12> */
[----:B0-----:R-:W-:Y:S01]  /*0e00*/  HFMA2.MMA R9, -RZ, RZ, 0, 9.5367431640625e-07 ;  /* 0x00000010ff097435 */ /* 0x001fe200000001ff */
[----:B-1----:R-:W-:Y:S01]  /*0e10*/  FADD.FTZ R10, R10, R6 ;  /* 0x000000060a0a7221 */ /* 0x002fe20000010000 */
[----:B------:R-:W-:Y:S01]  /*0e20*/  MOV R6, 0x1f ;  /* 0x0000001f00067802 */ /* 0x000fe20000000f00 */
[----:B------:R-:W-:Y:S01]  /*0e30*/  IMAD.MOV.U32 R11, RZ, RZ, -0x1 ;  /* 0xffffffffff0b7424 */ /* 0x000fe200078e00ff */
[----:B------:R-:W-:-:S02]  /*0e40*/  MOV R2, 0xe60 ;  /* 0x00000e6000027802 */ /* 0x000fc40000000f00 */
[----:B------:R-:W-:Y:S05]  /*0e50*/  CALL.REL.NOINC `($__internal_112_$__cuda_sm70_shflsync_bfly_p) ;  /* 0x0000002000007944 */ /* 0x000fea0003c00000 */
[----:B-1----:R-:W-:Y:S01]  /*0e60*/  MOV R5, R6 ;  /* 0x0000000600057202 */ /* 0x002fe20000000f00 */
[----:B0-----:R-:W-:Y:S05]  /*0e70*/  BRA `(.L_x_3982) ;  /* 0xfffffaa000007947 */ /* 0x001fea000383ffff */
        .weak           $__internal_112_$__cuda_sm70_shflsync_bfly_p
        .type           $__internal_112_$__cuda_sm70_shflsync_bfly_p,@function
        .size           $__internal_112_$__cuda_sm70_shflsync_bfly_p,(.L_x_6761 - $__internal_112_$__cuda_sm70_shflsync_bfly_p)
$__internal_112_$__cuda_sm70_shflsync_bfly_p:
[----:B------:R-:W-:Y:S01]  /*0e80*/  HFMA2.MMA R3, -RZ, RZ, 0, 0 ;  /* 0x00000000ff037435 */ /* 0x000fe200000001ff */
[----:B------:R-:W-:Y:S04]  /*0e90*/  WARPSYNC R11 ;  /* 0x0000000b00007348 */ /* 0x000fe80003800000 */
[----:B------:R0:W1:Y:S01]  /*0ea0*/  SHFL.BFLY PT, R6, R10, R9, R6 ;  /* 0x0c0000090a067389 */ /* 0x00006200000e0006 */
[----:B------:R-:W-:Y:S05]  /*0eb0*/  RET.REL.NODEC R2 `(_ZN10layer_norm22ln_bwd_finalize_kernelINS_22Kernel_traits_finalizeILj1536Ef6__halfS2_S2_fjLb0ELj1024ELj4ENS_18Kernel_traits_baseILj1536EfS2_S2_S2_fjLj1024EEEEELb0ELb1EEEvNS_9BwdParamsE) ;  /* 0xfffff14002007950 */ /* 0x000fea0003c3ffff */
.L_x_3983:
        /* <DEDUP_REMOVED lines=12> */
.L_x_6761:


//--------------------- .text._ZN10layer_norm13ln_bwd_kernelINS_13Kernel_traitsIf6__halfS2_S2_fjLj1536ELj1ELj1ELj4ELj8ENS_18Kernel_traits_baseILj1536EfS2_S2_S2_fjLj128EEEEELb1ELb0ELb1ELb1EEEvNS_9BwdParamsE --------------------------
	.section	.text._ZN10layer_norm13ln_bwd_kernelINS_13Kernel_traitsIf6__halfS2_S2_fjLj1536ELj1ELj1ELj4ELj8ENS_18Kernel_traits_baseILj1536EfS2_S2_S2_fjLj128EEEEELb1ELb0ELb1ELb1EEEvNS_9BwdParamsE,"ax",@progbits
	.sectioninfo	@"SHI_REGISTERS=107"
	.align	128
        .global         _ZN10layer_norm13ln_bwd_kernelINS_13Kernel_traitsIf6__halfS2_S2_fjLj1536ELj1ELj1ELj4ELj8ENS_18Kernel_traits_baseILj1536EfS2_S2_S2_fjLj128EEEEELb1ELb0ELb1ELb1EEEvNS_9BwdParamsE
        .type           _ZN10layer_norm13ln_bwd_kernelINS_13Kernel_traitsIf6__halfS2_S2_fjLj1536ELj1ELj1ELj4ELj8ENS_18Kernel_traits_baseILj1536EfS2_S2_S2_fjLj128EEEEELb1ELb0ELb1ELb1EEEvNS_9BwdParamsE,@function
        .size           _ZN10layer_norm13ln_bwd_kernelINS_13Kernel_traitsIf6__halfS2_S2_fjLj1536ELj1ELj1ELj4ELj8ENS_18Kernel_traits_baseILj1536EfS2_S2_S2_fjLj128EEEEELb1ELb0ELb1ELb1EEEvNS_9BwdParamsE,(.L_x_6762 - _ZN10layer_norm13ln_bwd_kernelINS_13Kernel_traitsIf6__halfS2_S2_fjLj1536ELj1ELj1ELj4ELj8ENS_18Kernel_traits_baseILj1536EfS2_S2_S2_fjLj128EEEEELb1ELb0ELb1ELb1EEEvNS_9BwdParamsE)
        .other          _ZN10layer_norm13ln_bwd_kernelINS_13Kernel_traitsIf6__halfS2_S2_fjLj1536ELj1ELj1ELj4ELj8ENS_18Kernel_traits_baseILj1536EfS2_S2_S2_fjLj128EEEEELb1ELb0ELb1ELb1EEEvNS_9BwdParamsE,@"STO_CUDA_ENTRY STV_DEFAULT"
_ZN10layer_norm13ln_bwd_kernelINS_13Kernel_traitsIf6__halfS2_S2_fjLj1536ELj1ELj1ELj4ELj8ENS_18Kernel_traits_baseILj1536EfS2_S2_S2_fjLj128EEEEELb1ELb0ELb1ELb1EEEvNS_9BwdParamsE:
.text._ZN10layer_norm13ln_bwd_kernelINS_13Kernel_traitsIf6__halfS2_S2_fjLj1536ELj1ELj1ELj4ELj8ENS_18Kernel_traits_baseILj1536EfS2_S2_S2_fjLj128EEEEELb1ELb0ELb1ELb1EEEvNS_9BwdParamsE:
        /* <DEDUP_REMOVED lines=20> */
.L_x_3984:
[----:B------:R-:W-:-:S04]  /*0140*/  SHF.L.U32 R0, R61, 0x4, RZ ;  /* 0x000000043d007819 */ /* 0x000fc800000006ff */
[----:B------:R-:W-:-:S04]  /*0150*/  LOP3.LUT R0, R0, 0x7f0, RZ, 0xc0, !PT ;  /* 0x000007f000007812 */ /* 0x000fc800078ec0ff */
[----:B------:R-:W-:-:S05]  /*0160*/  IADD3 R2, P0, R0, c[0x0][0x1b0], RZ ;  /* 0x00006c0000027a10 */ /* 0x000fca0007f1e0ff */
[----:B------:R-:W-:-:S05]  /*0170*/  IMAD.X R3, RZ, RZ, c[0x0][0x1b4], P0 ;  /* 0x00006d00ff037624 */ /* 0x000fca00000e06ff */
        /* <DEDUP_REMOVED lines=17> */
.L_x_4036:
[----:B------:R-:W-:-:S05]  /*0290*/  MOV R55, 0x4 ;  /* 0x0000000400377802 */ /* 0x000fca0000000f00 */
[----:B------:R-:W-:-:S05]  /*02a0*/  IMAD.WIDE R42, R60, R55, c[0x0][0x1d8] ;  /* 0x000076003c2a7625 */ /* 0x000fca00078e0237 */
[----:B------:R0:W2:Y:S01]  /*02b0*/  LDG.E R52, [R42.64] ;  /* 0x000000042a347981 */ /* 0x0000a2000c1e1900 */
[----:B------:R-:W-:-:S04]  /*02c0*/  IMAD.WIDE R46, R60, R55, c[0x0][0x1d0] ;  /* 0x000074003c2e7625 */ /* 0x000fc800078e0237 */
[C---:B------:R-:W-:Y:S01]  /*02d0*/  IMAD R0, R60.reuse, c[0x0][0x168], RZ ;  /* 0x00005a003c007a24 */ /* 0x040fe200078e02ff */
[----:B-----5:R3:W5:Y:S01]  /*02e0*/  LDG.E R94, [R46.64] ;  /* 0x000000042e5e7981 */ /* 0x020762000c1e1900 */
[----:B------:R-:W-:Y:S01]  /*02f0*/  LOP3.LUT R54, R61, 0x7f, RZ, 0xc0, !PT ;  /* 0x0000007f3d367812 */ /* 0x000fe200078ec0ff */
[----:B------:R-:W-:Y:S02]  /*0300*/  IMAD.WIDE R40, R60, R55, c[0x0][0x1a8] ;  /* 0x00006a003c287625 */ /* 0x000fe400078e0237 */
[----:B------:R-:W-:Y:S01]  /*0310*/  SHF.R.S32.HI R45, RZ, 0x1f, R0 ;  /* 0x0000001fff2d7819 */ /* 0x000fe20000011400 */
[----:B------:R-:W-:Y:S01]  /*0320*/  BSSY B0, `(.L_x_3986) ;  /* 0x00000cb000007945 */ /* 0x000fe20003800000 */
[----:B------:R-:W-:Y:S01]  /*0330*/  IMAD.MOV.U32 R97, RZ, RZ, 0x8 ;  /* 0x00000008ff617424 */ /* 0x000fe200078e00ff */
[----:B------:R4:W5:Y:S01]  /*0340*/  LDG.E R57, [R40.64] ;  /* 0x0000000428397981 */ /* 0x000962000c1e1900 */
[----:B------:R-:W-:-:S04]  /*0350*/  LEA.HI R45, R45, R0, RZ, 0x2 ;  /* 0x000000002d2d7211 */ /* 0x000fc800078f10ff */
        /* <DEDUP_REMOVED lines=13> */
[----:B------:R-:W-:Y:S01]  /*0430*/  HFMA2.MMA R46, -RZ, RZ, 0, 0 ;  /* 0x00000000ff2e7435 */ /* 0x000fe200000001ff */
        /* <DEDUP_REMOVED lines=16> */
.L_x_3987:
[----:B---3--:R-:W-:-:S05]  /*0540*/  IADD3 R46, R52, -0x1, RZ ;  /* 0xffffffff342e7810 */ /* 0x008fca0007ffe0ff */
        /* <DEDUP_REMOVED lines=26> */
[----:B------:R-:W-:Y:S02]  /*06f0*/  @P2 LEA.HI R73, R73, R72, RZ, 0x2 ;  /* 0x0000004849492211 */ /* 0x000fe400078f10ff */
[----:B------:R-:W-:Y:S02]  /*0700*/  MOV R76, RZ ;  /* 0x000000ff004c7202 */ /* 0x000fe40000000f00 */
[----:B------:R-:W-:Y:S01]  /*0710*/  @P2 LEA.HI.SX32 R76, R73, R54, 0x1e ;  /* 0x00000036494c2211 */ /* 0x000fe200078ff2ff */
[----:B------:R0:W5:Y:S03]  /*0720*/  @P0 LDG.E.64 R50, [R44.64] ;  /* 0x000000042c320981 */ /* 0x000166000c1e1b00 */
[C---:B------:R-:W-:Y:S01]  /*0730*/  IADD3 R80, R76.reuse, 0x80, RZ ;  /* 0x000000804c507810 */ /* 0x040fe20007ffe0ff */
[----:B------:R2:W5:Y:S01]  /*0740*/  @P0 LDG.E.64 R48, [R42.64] ;  /* 0x000000042a300981 */ /* 0x000562000c1e1b00 */
[C---:B------:R-:W-:Y:S01]  /*0750*/  IADD3 R82, R76.reuse, 0x100, RZ ;  /* 0x000001004c527810 */ /* 0x040fe20007ffe0ff */
[----:B------:R-:W-:-:S02]  /*0760*/  IMAD.WIDE.U32 R76, R76, R55, c[0x0][0x190] ;  /* 0x000064004c4c7625 */ /* 0x000fc400078e0037 */
[----:B------:R1:W5:Y:S02]  /*0770*/  @P0 LDG.E.64 R2, [R40.64] ;  /* 0x0000000428020981 */ /* 0x000364000c1e1b00 */
[----:B-1----:R-:W-:Y:S01]  /*0780*/  ISETP.NE.AND P0, PT, R59, RZ, PT ;  /* 0x000000ff3b00720c */ /* 0x002fe20003f05270 */
[-C--:B------:R-:W-:Y:S01]  /*0790*/  IMAD.WIDE.U32 R80, R80, R55.reuse, c[0x0][0x190] ;  /* 0x0000640050507625 */ /* 0x080fe200078e0037 */
[----:B------:R1:W5:Y:S03]  /*07a0*/  LDG.E R97, [R76.64] ;  /* 0x000000044c617981 */ /* 0x000366000c1e1900 */
[----:B------:R-:W-:Y:S01]  /*07b0*/  IMAD.WIDE.U32 R82, R82, R55, c[0x0][0x190] ;  /* 0x0000640052527625 */ /* 0x000fe200078e0037 */
[----:B------:R0:W5:Y:S04]  /*07c0*/  LDG.E R90, [R80.64] ;  /* 0x00000004505a7981 */ /* 0x000168000c1e1900 */
[----:B------:R0:W5:Y:S01]  /*07d0*/  LDG.E R54, [R82.64] ;  /* 0x0000000452367981 */ /* 0x000162000c1e1900 */
[----:B--2---:R-:W-:-:S02]  /*07e0*/  SHF.R.U64 R43, R46, 0x10, R47 ;  /* 0x000000102e2b7819 */ /* 0x004fc4000000122f */
[----:B0-----:R-:W-:Y:S01]  /*07f0*/  SHF.R.U32.HI R45, RZ, 0x10, R47 ;  /* 0x00000010ff2d7819 */ /* 0x001fe2000001162f */
[----:B------:R-:W-:Y:S01]  /*0800*/  HADD2.F32 R47, -RZ, R47.H0_H0 ;  /* 0x2000002fff2f7230 */ /* 0x000fe20000004100 */
[----:B---3--:R-:W-:Y:S01]  /*0810*/  IMAD.MOV.U32 R70, RZ, RZ, R68 ;  /* 0x000000ffff467224 */ /* 0x008fe200078e0044 */
[----:B------:R-:W-:Y:S01]  /*0820*/  HADD2.F32 R46, -RZ, R46.H0_H0 ;  /* 0x2000002eff2e7230 */ /* 0x000fe20000004100 */
[--C-:B----4-:R-:W-:Y:S01]  /*0830*/  SHF.R.U64 R78, R66, 0x10, R67.reuse ;  /* 0x00000010424e7819 */ /* 0x110fe20000001243 */
[--C-:B------:R-:W-:Y:S01]  /*0840*/  IMAD.MOV.U32 R55, RZ, RZ, R67.reuse ;  /* 0x000000ffff377224 */ /* 0x100fe200078e0043 */
[----:B-1----:R-:W-:Y:S02]  /*0850*/  SHF.R.U32.HI R76, RZ, 0x10, R67 ;  /* 0x00000010ff4c7819 */ /* 0x002fe40000011643 */
[----:B------:R-:W-:Y:S01]  /*0860*/  SHF.R.U64 R67, R62, 0x10, R63 ;  /* 0x000000103e437819 */ /* 0x000fe2000000123f */
[----:B------:R-:W-:Y:S02]  /*0870*/  HADD2.F32 R62, -RZ, R62.H0_H0 ;  /* 0x2000003eff3e7230 */ /* 0x000fe40000004100 */
[----:B------:R-:W-:Y:S01]  /*0880*/  HADD2.F32 R43, -RZ, R43.H0_H0 ;  /* 0x2000002bff2b7230 */ /* 0x000fe20000004100 */
[----:B------:R-:W-:-:S02]  /*0890*/  MOV R44, R64 ;  /* 0x00000040002c7202 */ /* 0x000fc40000000f00 */
[--C-:B------:R-:W-:Y:S02]  /*08a0*/  SHF.R.U64 R42, R64, 0x10, R65.reuse ;  /* 0x00000010402a7819 */ /* 0x100fe40000001241 */
[----:B------:R-:W-:Y:S01]  /*08b0*/  FSEL R104, R71, RZ, !P0 ;  /* 0x000000ff47687208 */ /* 0x000fe20004000000 */
[----:B------:R-:W-:Y:S01]  /*08c0*/  HADD2.F32 R45, -RZ, R45.H0_H0 ;  /* 0x2000002dff2d7230 */ /* 0x000fe20000004100 */
[----:B------:R-:W-:Y:S01]  /*08d0*/  MOV R40, R65 ;  /* 0x0000004100287202 */ /* 0x000fe20000000f00 */
[----:B------:R-:W-:Y:S01]  /*08e0*/  HADD2.F32 R64, -RZ, R52.H0_H0 ;  /* 0x20000034ff407230 */ /* 0x000fe20000004100 */
[----:B------:R-:W-:Y:S01]  /*08f0*/  SHF.R.U32.HI R41, RZ, 0x10, R65 ;  /* 0x00000010ff297819 */ /* 0x000fe20000011641 */
[----:B------:R-:W-:Y:S01]  /*0900*/  HADD2.F32 R65, -RZ, R63.H0_H0 ;  /* 0x2000003fff417230 */ /* 0x000fe20000004100 */
[----:B------:R-:W-:Y:S02]  /*0910*/  SHF.R.U64 R75, R68, 0x10, R69 ;  /* 0x00000010444b7819 */ /* 0x000fe40000001245 */
[----:B------:R-:W-:-:S02]  /*0920*/  MOV R72, R69 ;  /* 0x0000004500487202 */ /* 0x000fc40000000f00 */
[----:B------:R-:W-:Y:S02]  /*0930*/  SHF.R.U32.HI R74, RZ, 0x10, R69 ;  /* 0x00000010ff4a7819 */ /* 0x000fe40000011645 */
[----:B------:R-:W-:Y:S01]  /*0940*/  SHF.R.U32.HI R84, RZ, 0x10, R63 ;  /* 0x00000010ff547819 */ /* 0x000fe2000001163f */
[----:B------:R-:W-:Y:S01]  /*0950*/  HADD2.F32 R63, -RZ, R67.H0_H0 ;  /* 0x20000043ff3f7230 */ /* 0x000fe20000004100 */
[----:B------:R-:W-:Y:S01]  /*0960*/  SHF.R.U64 R69, R52, 0x10, R53 ;  /* 0x0000001034457819 */ /* 0x000fe20000001235 */
[C---:B------:R-:W-:Y:S01]  /*0970*/  FADD.FTZ R52, -R104.reuse, R47 ;  /* 0x0000002f68347221 */ /* 0x040fe20000010100 */
[----:B------:R-:W-:Y:S01]  /*0980*/  MOV R79, R66 ;  /* 0x00000042004f7202 */ /* 0x000fe20000000f00 */
[C---:B------:R-:W-:Y:S01]  /*0990*/  FADD.FTZ R98, -R104.reuse, R62 ;  /* 0x0000003e68627221 */ /* 0x040fe20000010100 */
[----:B------:R-:W-:Y:S01]  /*09a0*/  SHF.R.U32.HI R68, RZ, 0x10, R53 ;  /* 0x00000010ff447819 */ /* 0x000fe20000011635 */
[C---:B------:R-:W-:Y:S01]  /*09b0*/  FADD.FTZ R46, -R104.reuse, R46 ;  /* 0x0000002e682e7221 */ /* 0x040fe20000010100 */
[----:B------:R-:W-:Y:S01]  /*09c0*/  HADD2.F32 R53, -RZ, R53.H0_H0 ;  /* 0x20000035ff357230 */ /* 0x000fe20000004100 */
[----:B------:R-:W-:-:S02]  /*09d0*/  FADD.FTZ R66, -R104, R64 ;  /* 0x0000004068427221 */ /* 0x000fc40000010100 */
[C---:B------:R-:W-:Y:S01]  /*09e0*/  FADD.FTZ R62, -R104.reuse, R43 ;  /* 0x0000002b683e7221 */ /* 0x040fe20000010100 */
[----:B------:R-:W-:Y:S01]  /*09f0*/  HADD2.F32 R43, -RZ, R70.H0_H0 ;  /* 0x20000046ff2b7230 */ /* 0x000fe20000004100 */
[C---:B------:R-:W-:Y:S01]  /*0a00*/  FADD.FTZ R64, -R104.reuse, R45 ;  /* 0x0000002d68407221 */ /* 0x040fe20000010100 */
[----:B------:R-:W-:Y:S01]  /*0a10*/  HADD2.F32 R45, -RZ, R72.H0_H0 ;  /* 0x20000048ff2d7230 */ /* 0x000fe20000004100 */
[C---:B------:R-:W-:Y:S01]  /*0a20*/  FADD.FTZ R102, -R104.reuse, R65 ;  /* 0x0000004168667221 */ /* 0x040fe20000010100 */
[----:B------:R-:W-:Y:S01]  /*0a30*/  HADD2.F32 R47, -RZ, R69.H0_H0 ;  /* 0x20000045ff2f7230 */ /* 0x000fe20000004100 */
[C---:B------:R-:W-:Y:S02]  /*0a40*/  FADD.FTZ R100, -R104.reuse, R63 ;  /* 0x0000003f68647221 */ /* 0x040fe40000010100 */
[C---:B------:R-:W-:Y:S02]  /*0a50*/  FMUL.FTZ R65, R57.reuse, R52 ;  /* 0x0000003439417220 */ /* 0x040fe40000410000 */
[----:B------:R-:W-:Y:S01]  /*0a60*/  FMUL.FTZ R63, R57, R46 ;  /* 0x0000002e393f7220 */ /* 0x000fe20000410000 */
[----:B------:R-:W-:Y:S01]  /*0a70*/  HADD2.F32 R46, -RZ, R75.H0_H0 ;  /* 0x2000004bff2e7230 */ /* 0x000fe20000004100 */
[----:B------:R-:W-:Y:S01]  /*0a80*/  FADD.FTZ R80, -R104, R53 ;  /* 0x0000003568507221 */ /* 0x000fe20000010100 */
[----:B------:R-:W-:Y:S01]  /*0a90*/  HADD2.F32 R52, -RZ, R74.H0_H0 ;  /* 0x2000004aff347230 */ /* 0x000fe20000004100 */
[----:B------:R-:W-:Y:S01]  /*0aa0*/  FMUL.FTZ R72, R12, R43 ;  /* 0x0000002b0c487220 */ /* 0x000fe20000410000 */
[----:B------:R-:W-:Y:S01]  /*0ab0*/  HADD2.F32 R53, -RZ, R68.H0_H0 ;  /* 0x20000044ff357230 */ /* 0x000fe20000004100 */
[----:B------:R-:W-:-:S02]  /*0ac0*/  FADD.FTZ R38, R38, R45 ;  /* 0x0000002d26267221 */ /* 0x000fc40000010000 */
[-C--:B------:R-:W-:Y:S02]  /*0ad0*/  FFMA.FTZ R18, R65, R45.reuse, R18 ;  /* 0x0000002d41127223 */ /* 0x080fe40000010012 */
[----:B------:R-:W-:Y:S01]  /*0ae0*/  FMUL.FTZ R74, R14, R45 ;  /* 0x0000002d0e4a7220 */ /* 0x000fe20000410000 */
[----:B------:R-:W-:Y:S01]  /*0af0*/  HADD2.F32 R45, -RZ, R44.H0_H0 ;  /* 0x2000002cff2d7230 */ /* 0x000fe20000004100 */
[----:B------:R-:W-:Y:S01]  /*0b00*/  FADD.FTZ R68, -R104, R47 ;  /* 0x0000002f68447221 */ /* 0x000fe20000010100 */
[----:B------:R-:W-:Y:S01]  /*0b10*/  HADD2.F32 R47, -RZ, R40.H0_H0 ;  /* 0x20000028ff2f7230 */ /* 0x000fe20000004100 */
[----:B------:R-:W-:Y:S01]  /*0b20*/  FMUL.FTZ R62, R57, R62 ;  /* 0x0000003e393e7220 */ /* 0x000fe20000410000 */
[----:B------:R-:W-:Y:S01]  /*0b30*/  HADD2.F32 R44, -RZ, R41.H0_H0 ;  /* 0x20000029ff2c7230 */ /* 0x000fe20000004100 */
[----:B------:R-:W-:Y:S02]  /*0b40*/  FMUL.FTZ R75, R13, R46 ;  /* 0x0000002e0d4b7220 */ /* 0x000fe40000410000 */
[----:B------:R-:W-:-:S02]  /*0b50*/  FADD.FTZ R40, RZ, R72 ;  /* 0x00000048ff287221 */ /* 0x000fc40000010000 */
[C---:B------:R-:W-:Y:S02]  /*0b60*/  FFMA.FTZ R41, R63.reuse, R72, RZ ;  /* 0x000000483f297223 */ /* 0x040fe400000100ff */
[----:B------:R-:W-:Y:S02]  /*0b70*/  FADD.FTZ R36, R36, R43 ;  /* 0x0000002b24247221 */ /* 0x000fe40000010000 */
[----:B------:R-:W-:Y:S02]  /*0b80*/  FFMA.FTZ R16, R63, R43, R16 ;  /* 0x0000002b3f107223 */ /* 0x000fe40000010010 */
        /* <DEDUP_REMOVED lines=24> */
[----:B------:R-:W-:-:S02]  /*0d10*/  FADD.FTZ R82, -R104, R53 ;  /* 0x0000003568527221 */ /* 0x000fc40000010100 */
[C---:B------:R-:W-:Y:S02]  /*0d20*/  FMUL.FTZ R69, R57.reuse, R80 ;  /* 0x0000005039457220 */ /* 0x040fe40000410000 */
[----:B------:R-:W-:Y:S02]  /*0d30*/  FMUL.FTZ R78, R10, R55 ;  /* 0x000000370a4e7220 */ /* 0x000fe40000410000 */
[----:B------:R-:W-:Y:S02]  /*0d40*/  FADD.FTZ R43, R40, R79 ;  /* 0x0000004f282b7221 */ /* 0x000fe40000010000 */
[----:B------:R-:W-:Y:S02]  /*0d50*/  FFMA.FTZ R41, R66, R79, R41 ;  /* 0x0000004f42297223 */ /* 0x000fe40000010029 */
[----:B------:R-:W-:Y:S02]  /*0d60*/  FMUL.FTZ R68, R57, R82 ;  /* 0x0000005239447220 */ /* 0x000fe40000410000 */
[----:B------:R-:W-:-:S02]  /*0d70*/  FMUL.FTZ R81, R11, R46 ;  /* 0x0000002e0b517220 */ /* 0x000fc40000410000 */
[----:B------:R-:W-:Y:S02]  /*0d80*/  FADD.FTZ R40, R43, R78 ;  /* 0x0000004e2b287221 */ /* 0x000fe40000010000 */
[----:B------:R-:W-:Y:S01]  /*0d90*/  FFMA.FTZ R41, R69, R78, R41 ;  /* 0x0000004e45297223 */ /* 0x000fe20000010029 */
[----:B------:R-:W-:Y:S01]  /*0da0*/  HADD2.F32 R42, -RZ, R42.H0_H0 ;  /* 0x2000002aff2a7230 */ /* 0x000fe20000004100 */
[C---:B------:R-:W-:Y:S02]  /*0db0*/  FMUL.FTZ R71, R57.reuse, R98 ;  /* 0x0000006239477220 */ /* 0x040fe40000410000 */
        /* <DEDUP_REMOVED lines=33> */
.L_x_3988:
[----:B------:R-:W-:Y:S05]  /*0fd0*/  BSYNC B0 ;  /* 0x0000000000007941 */ /* 0x000fea0003800000 */
.L_x_3986:
[----:B------:R-:W-:Y:S02]  /*0fe0*/  LOP3.LUT P2, RZ, R58, 0xff, RZ, 0xc0, !PT ;  /* 0x000000ff3aff7812 */ /* 0x000fe4000784c0ff */
[----:B0-----:R-:W-:Y:S02]  /*0ff0*/  SHF.R.U32.HI R42, RZ, 0x5, R61 ;  /* 0x00000005ff2a7819 */ /* 0x001fe4000001163d */
[----:B------:R-:W-:-:S02]  /*1000*/  LOP3.LUT P0, RZ, R61, 0x1f, RZ, 0xc0, !PT ;  /* 0x0000001f3dff7812 */ /* 0x000fc4000780c0ff */
[----:B------:R-:W-:-:S07]  /*1010*/  LOP3.LUT R55, R42, 0x7fffffc, RZ, 0xc0, !PT ;  /* 0x07fffffc2a377812 */ /* 0x000fce00078ec0ff */
[----:B------:R-:W-:Y:S01]  /*1020*/  @!P2 IADD3 R55, R55, 0x4, RZ ;  /* 0x000000043737a810 */ /* 0x000fe20007ffe0ff */
[----:B------:R-:W-:Y:S05]  /*1030*/  BRA.DIV ~URZ, `(.L_x_3989) ;  /* 0x000018927f007947 */ /* 0x000fea000b800000 */
[----:B------:R0:W2:Y:S02]  /*1040*/  SHFL.DOWN PT, R43, R98, 0x10, 0x1f ;  /* 0x0a001f00622b7f89 */ /* 0x0000a400000e0000 */
.L_x_4037:
        /* <DEDUP_REMOVED lines=18> */
.L_x_4038:
[----:B------:R-:W-:Y:S01]  /*1170*/  @!P0 LOP3.LUT R42, R42, 0x3, RZ, 0xc0, !PT ;  /* 0x000000032a2a8812 */ /* 0x000fe200078ec0ff */
[----:B---3--:R-:W-:Y:S01]  /*1180*/  FADD.FTZ R52, R52, R45 ;  /* 0x0000002d34347221 */ /* 0x008fe20000010000 */
[----:B------:R-:W-:Y:S01]  /*1190*/  WARPSYNC 0xffffffff ;  /* 0xffffffff00007948 */ /* 0x000fe20003800000 */
[----:B--2---:R-:W-:Y:S01]  /*11a0*/  FADD.FTZ R53, R40, R47 ;  /* 0x0000002f28357221 */ /* 0x004fe20000010000 */
[----:B------:R-:W-:Y:S01]  /*11b0*/  ISETP.GE.AND P2, PT, R94, 0x1, PT ;  /* 0x000000015e00780c */ /* 0x000fe20003f46270 */
[----:B------:R-:W-:Y:S01]  /*11c0*/  @!P0 IMAD.IADD R98, R55, 0x1, R42 ;  /* 0x0000000137628824 */ /* 0x000fe200078e022a */
[----:B------:R-:W-:Y:S04]  /*11d0*/  BSSY B0, `(.L_x_3991) ;  /* 0x000002a000007945 */ /* 0x000fe80003800000 */
[----:B------:R-:W-:Y:S04]  /*11e0*/  @!P0 STS.64 [R98.X8+0x1800], R52 ;  /* 0x0018003462008388 */ /* 0x000fe80000008a00 */
[----:B------:R-:W-:Y:S01]  /*11f0*/  BAR.SYNC.DEFER_BLOCKING 0x0 ;  /* 0x0000000000007b1d */ /* 0x000fe20000010000 */
[----:B-1----:R-:W-:-:S02]  /*1200*/  ISETP.NE.AND P0, PT, R59, RZ, PT ;  /* 0x000000ff3b00720c */ /* 0x002fc40003f05270 */
        /* <DEDUP_REMOVED lines=29> */
.L_x_3992:
        /* <DEDUP_REMOVED lines=9> */
.L_x_3993:
[----:B------:R-:W-:Y:S05]  /*1470*/  BSYNC B0 ;  /* 0x0000000000007941 */ /* 0x000fea0003800000 */
.L_x_3991:
        /* <DEDUP_REMOVED lines=17> */
.L_x_3995:
[----:B------:R-:W-:Y:S01]  /*1590*/  FFMA.FTZ R40, R62, R45, R46 ;  /* 0x0000002d3e287223 */ /* 0x000fe2000001002e */
[----:B------:R-:W-:-:S03]  /*15a0*/  @P3 SHF.R.U64 R41, R50, 0x10, R51 ;  /* 0x0000001032293819 */ /* 0x000fc60000001233 */
[----:B------:R-:W-:Y:S02]  /*15b0*/  FADD.FTZ R40, R75, -R40 ;  /* 0x800000284b287221 */ /* 0x000fe40000010000 */
[----:B------:R-:W-:Y:S02]  /*15c0*/  @P3 HADD2.F32 R41, -RZ, R41.H0_H0 ;  /* 0x20000029ff293230 */ /* 0x000fe40000004100 */
[----:B------:R-:W-:-:S04]  /*15d0*/  FMUL.FTZ R40, R57, R40 ;  /* 0x0000002839287220 */ /* 0x000fc80000410000 */
[----:B------:R-:W-:Y:S02]  /*15e0*/  @P3 FADD.FTZ R40, R40, R41 ;  /* 0x0000002928283221 */ /* 0x000fe40000010000 */
.L_x_3996:
[----:B------:R-:W-:Y:S05]  /*15f0*/  BSYNC B0 ;  /* 0x0000000000007941 */ /* 0x000fea0003800000 */
.L_x_3994:
        /* <DEDUP_REMOVED lines=14> */
.L_x_3998:
[----:B------:R-:W-:-:S04]  /*16e0*/  FFMA.FTZ R41, R65, R45, R46 ;  /* 0x0000002d41297223 */ /* 0x000fc8000001002e */
[----:B------:R-:W-:Y:S01]  /*16f0*/  FADD.FTZ R40, R74, -R41 ;  /* 0x800000294a287221 */ /* 0x000fe20000010000 */
[----:B------:R-:W-:-:S03]  /*1700*/  @P3 HADD2.F32 R41, -RZ, R51.H0_H0 ;  /* 0x20000033ff293230 */ /* 0x000fc60000004100 */
[----:B------:R-:W-:-:S04]  /*1710*/  FMUL.FTZ R40, R57, R40 ;  /* 0x0000002839287220 */ /* 0x000fc80000410000 */
[----:B------:R-:W-:Y:S02]  /*1720*/  @P3 FADD.FTZ R40, R40, R41 ;  /* 0x0000002928283221 */ /* 0x000fe40000010000 */
.L_x_3999:
[----:B------:R-:W-:Y:S05]  /*1730*/  BSYNC B0 ;  /* 0x0000000000007941 */ /* 0x000fea0003800000 */
.L_x_3997:
        /* <DEDUP_REMOVED lines=15> */
.L_x_4001:
[----:B------:R-:W-:Y:S01]  /*1830*/  FFMA.FTZ R40, R64, R45, R46 ;  /* 0x0000002d40287223 */ /* 0x000fe2000001002e */
[----:B------:R-:W-:-:S03]  /*1840*/  @P3 SHF.R.U32.HI R41, RZ, 0x10, R51 ;  /* 0x00000010ff293819 */ /* 0x000fc60000011633 */
[----:B------:R-:W-:Y:S02]  /*1850*/  FADD.FTZ R40, R77, -R40 ;  /* 0x800000284d287221 */ /* 0x000fe40000010000 */
[----:B------:R-:W-:Y:S02]  /*1860*/  @P3 HADD2.F32 R41, -RZ, R41.H0_H0 ;  /* 0x20000029ff293230 */ /* 0x000fe40000004100 */
[----:B------:R-:W-:-:S04]  /*1870*/  FMUL.FTZ R40, R57, R40 ;  /* 0x0000002839287220 */ /* 0x000fc80000410000 */
[----:B------:R-:W-:Y:S02]  /*1880*/  @P3 FADD.FTZ R40, R40, R41 ;  /* 0x0000002928283221 */ /* 0x000fe40000010000 */
.L_x_4002:
[----:B------:R-:W-:Y:S05]  /*1890*/  BSYNC B0 ;  /* 0x0000000000007941 */ /* 0x000fea0003800000 */
.L_x_4000:
        /* <DEDUP_REMOVED lines=16> */
.L_x_4003:
        /* <DEDUP_REMOVED lines=11> */
.L_x_4005:
[----:B------:R-:W-:Y:S05]  /*1a50*/  BSYNC B0 ;  /* 0x0000000000007941 */ /* 0x000fea0003800000 */
.L_x_4004:
[----:B------:R-:W-:Y:S01]  /*1a60*/  BSSY B0, `(.L_x_4006) ;  /* 0x000000b000007945 */ /* 0x000fe20003800000 */
[----:B------:R-:W-:Y:S05]  /*1a70*/  @P1 BRA `(.L_x_4007) ;  /* 0x0000004000001947 */ /* 0x000fea0003800000 */
[----:B0-----:R-:W-:Y:S01]  /*1a80*/  HFMA2.MMA R40, -RZ, RZ, 0, 0 ;  /* 0x00000000ff287435 */ /* 0x001fe200000001ff */
[----:B------:R-:W-:Y:S05]  /*1a90*/  @!P3 BRA `(.L_x_4008) ;  /* 0x000000700000b947 */ /* 0x000fea0003800000 */
[----:B------:R-:W-:Y:S01]  /*1aa0*/  HADD2.F32 R40, -RZ, R48.H0_H0 ;  /* 0x20000030ff287230 */ /* 0x000fe20000004100 */
[----:B------:R-:W-:Y:S05]  /*1ab0*/  BRA `(.L_x_4008) ;  /* 0x0000005000007947 */ /* 0x000fea0003800000 */
.L_x_4007:
[----:B0-----:R-:W-:-:S04]  /*1ac0*/  FFMA.FTZ R41, R67, R45, R46 ;  /* 0x0000002d43297223 */ /* 0x001fc8000001002e */
[----:B------:R-:W-:Y:S01]  /*1ad0*/  FADD.FTZ R40, R76, -R41 ;  /* 0x800000294c287221 */ /* 0x000fe20000010000 */
[----:B------:R-:W-:-:S03]  /*1ae0*/  @P3 HADD2.F32 R41, -RZ, R48.H0_H0 ;  /* 0x20000030ff293230 */ /* 0x000fc60000004100 */
[----:B------:R-:W-:-:S04]  /*1af0*/  FMUL.FTZ R40, R57, R40 ;  /* 0x0000002839287220 */ /* 0x000fc80000410000 */
[----:B------:R-:W-:Y:S02]  /*1b00*/  @P3 FADD.FTZ R40, R40, R41 ;  /* 0x0000002928283221 */ /* 0x000fe40000010000 */
.L_x_4008:
[----:B------:R-:W-:Y:S05]  /*1b10*/  BSYNC B0 ;  /* 0x0000000000007941 */ /* 0x000fea0003800000 */
.L_x_4006:
        /* <DEDUP_REMOVED lines=15> */
.L_x_4010:
[----:B------:R-:W-:Y:S01]  /*1c10*/  FFMA.FTZ R40, R66, R45, R46 ;  /* 0x0000002d42287223 */ /* 0x000fe2000001002e */
[----:B------:R-:W-:-:S03]  /*1c20*/  @P3 SHF.R.U64 R41, R48, 0x10, R49 ;  /* 0x0000001030293819 */ /* 0x000fc60000001231 */
[----:B------:R-:W-:Y:S02]  /*1c30*/  FADD.FTZ R40, R79, -R40 ;  /* 0x800000284f287221 */ /* 0x000fe40000010000 */
[----:B------:R-:W-:Y:S02]  /*1c40*/  @P3 HADD2.F32 R41, -RZ, R41.H0_H0 ;  /* 0x20000029ff293230 */ /* 0x000fe40000004100 */
[----:B------:R-:W-:-:S04]  /*1c50*/  FMUL.FTZ R40, R57, R40 ;  /* 0x0000002839287220 */ /* 0x000fc80000410000 */
[----:B------:R-:W-:Y:S02]  /*1c60*/  @P3 FADD.FTZ R40, R40, R41 ;  /* 0x0000002928283221 */ /* 0x000fe40000010000 */
.L_x_4011:
[----:B------:R-:W-:Y:S05]  /*1c70*/  BSYNC B0 ;  /* 0x0000000000007941 */ /* 0x000fea0003800000 */
.L_x_4009:
        /* <DEDUP_REMOVED lines=14> */
.L_x_4013:
[----:B------:R-:W-:-:S04]  /*1d60*/  FFMA.FTZ R41, R69, R45, R46 ;  /* 0x0000002d45297223 */ /* 0x000fc8000001002e */
[----:B------:R-:W-:Y:S01]  /*1d70*/  FADD.FTZ R40, R78, -R41 ;  /* 0x800000294e287221 */ /* 0x000fe20000010000 */
[----:B------:R-:W-:-:S03]  /*1d80*/  @P3 HADD2.F32 R41, -RZ, R49.H0_H0 ;  /* 0x20000031ff293230 */ /* 0x000fc60000004100 */
[----:B------:R-:W-:-:S04]  /*1d90*/  FMUL.FTZ R40, R57, R40 ;  /* 0x0000002839287220 */ /* 0x000fc80000410000 */
[----:B------:R-:W-:Y:S02]  /*1da0*/  @P3 FADD.FTZ R40, R40, R41 ;  /* 0x0000002928283221 */ /* 0x000fe40000010000 */
.L_x_4014:
[----:B------:R-:W-:Y:S05]  /*1db0*/  BSYNC B0 ;  /* 0x0000000000007941 */ /* 0x000fea0003800000 */
.L_x_4012:
        /* <DEDUP_REMOVED lines=15> */
.L_x_4016:
[----:B------:R-:W-:Y:S01]  /*1eb0*/  FFMA.FTZ R40, R68, R45, R46 ;  /* 0x0000002d44287223 */ /* 0x000fe2000001002e */
[----:B------:R-:W-:-:S03]  /*1ec0*/  @P3 SHF.R.U32.HI R41, RZ, 0x10, R49 ;  /* 0x00000010ff293819 */ /* 0x000fc60000011631 */
[----:B------:R-:W-:Y:S02]  /*1ed0*/  FADD.FTZ R40, R81, -R40 ;  /* 0x8000002851287221 */ /* 0x000fe40000010000 */
[----:B------:R-:W-:Y:S02]  /*1ee0*/  @P3 HADD2.F32 R41, -RZ, R41.H0_H0 ;  /* 0x20000029ff293230 */ /* 0x000fe40000004100 */
[----:B------:R-:W-:-:S04]  /*1ef0*/  FMUL.FTZ R40, R57, R40 ;  /* 0x0000002839287220 */ /* 0x000fc80000410000 */
[----:B------:R-:W-:Y:S02]  /*1f00*/  @P3 FADD.FTZ R40, R40, R41 ;  /* 0x0000002928283221 */ /* 0x000fe40000010000 */
.L_x_4017:
[----:B------:R-:W-:Y:S05]  /*1f10*/  BSYNC B0 ;  /* 0x0000000000007941 */ /* 0x000fea0003800000 */
.L_x_4015:
        /* <DEDUP_REMOVED lines=16> */
.L_x_4018:
        /* <DEDUP_REMOVED lines=12> */
.L_x_4020:
[----:B------:R-:W-:Y:S05]  /*20e0*/  BSYNC B0 ;  /* 0x0000000000007941 */ /* 0x000fea0003800000 */
.L_x_4019:
[----:B------:R-:W-:Y:S01]  /*20f0*/  BSSY B0, `(.L_x_4021) ;  /* 0x000000b000007945 */ /* 0x000fe20003800000 */
[----:B------:R-:W-:Y:S05]  /*2100*/  @P1 BRA `(.L_x_4022) ;  /* 0x0000004000001947 */ /* 0x000fea0003800000 */
[----:B0-----:R-:W-:Y:S01]  /*2110*/  HFMA2.MMA R40, -RZ, RZ, 0, 0 ;  /* 0x00000000ff287435 */ /* 0x001fe200000001ff */
[----:B------:R-:W-:Y:S05]  /*2120*/  @!P3 BRA `(.L_x_4023) ;  /* 0x000000700000b947 */ /* 0x000fea0003800000 */
[----:B------:R-:W-:Y:S01]  /*2130*/  HADD2.F32 R40, -RZ, R2.H0_H0 ;  /* 0x20000002ff287230 */ /* 0x000fe20000004100 */
[----:B------:R-:W-:Y:S05]  /*2140*/  BRA `(.L_x_4023) ;  /* 0x0000005000007947 */ /* 0x000fea0003800000 */
.L_x_4022:
[----:B0-----:R-:W-:-:S04]  /*2150*/  FFMA.FTZ R41, R71, R45, R46 ;  /* 0x0000002d47297223 */ /* 0x001fc8000001002e */
[----:B------:R-:W-:Y:S01]  /*2160*/  FADD.FTZ R40, R80, -R41 ;  /* 0x8000002950287221 */ /* 0x000fe20000010000 */
[----:B------:R-:W-:-:S03]  /*2170*/  @P3 HADD2.F32 R41, -RZ, R2.H0_H0 ;  /* 0x20000002ff293230 */ /* 0x000fc60000004100 */
[----:B------:R-:W-:-:S04]  /*2180*/  FMUL.FTZ R40, R57, R40 ;  /* 0x0000002839287220 */ /* 0x000fc80000410000 */
[----:B------:R-:W-:Y:S02]  /*2190*/  @P3 FADD.FTZ R40, R40, R41 ;  /* 0x0000002928283221 */ /* 0x000fe40000010000 */
.L_x_4023:
[----:B------:R-:W-:Y:S05]  /*21a0*/  BSYNC B0 ;  /* 0x0000000000007941 */ /* 0x000fea0003800000 */
.L_x_4021:
        /* <DEDUP_REMOVED lines=15> */
.L_x_4025:
[----:B------:R-:W-:Y:S01]  /*22a0*/  FFMA.FTZ R40, R70, R45, R46 ;  /* 0x0000002d46287223 */ /* 0x000fe2000001002e */
[----:B------:R-:W-:-:S03]  /*22b0*/  @P3 SHF.R.U64 R41, R2, 0x10, R3 ;  /* 0x0000001002293819 */ /* 0x000fc60000001203 */
[----:B------:R-:W-:Y:S02]  /*22c0*/  FADD.FTZ R40, R83, -R40 ;  /* 0x8000002853287221 */ /* 0x000fe40000010000 */
[----:B------:R-:W-:Y:S02]  /*22d0*/  @P3 HADD2.F32 R41, -RZ, R41.H0_H0 ;  /* 0x20000029ff293230 */ /* 0x000fe40000004100 */
[----:B------:R-:W-:-:S04]  /*22e0*/  FMUL.FTZ R40, R57, R40 ;  /* 0x0000002839287220 */ /* 0x000fc80000410000 */
[----:B------:R-:W-:Y:S02]  /*22f0*/  @P3 FADD.FTZ R40, R40, R41 ;  /* 0x0000002928283221 */ /* 0x000fe40000010000 */
.L_x_4026:
[----:B------:R-:W-:Y:S05]  /*2300*/  BSYNC B0 ;  /* 0x0000000000007941 */ /* 0x000fea0003800000 */
.L_x_4024:
        /* <DEDUP_REMOVED lines=14> */
.L_x_4028:
[----:B------:R-:W-:-:S04]  /*23f0*/  FFMA.FTZ R41, R73, R45, R46 ;  /* 0x0000002d49297223 */ /* 0x000fc8000001002e */
[----:B------:R-:W-:Y:S01]  /*2400*/  FADD.FTZ R40, R82, -R41 ;  /* 0x8000002952287221 */ /* 0x000fe20000010000 */
[----:B------:R-:W-:-:S03]  /*2410*/  @P3 HADD2.F32 R41, -RZ, R3.H0_H0 ;  /* 0x20000003ff293230 */ /* 0x000fc60000004100 */
[----:B------:R-:W-:-:S04]  /*2420*/  FMUL.FTZ R40, R57, R40 ;  /* 0x0000002839287220 */ /* 0x000fc80000410000 */
[----:B------:R-:W-:Y:S02]  /*2430*/  @P3 FADD.FTZ R40, R40, R41 ;  /* 0x0000002928283221 */ /* 0x000fe40000010000 */
.L_x_4029:
[----:B------:R-:W-:Y:S05]  /*2440*/  BSYNC B0 ;  /* 0x0000000000007941 */ /* 0x000fea0003800000 */
.L_x_4027:
        /* <DEDUP_REMOVED lines=15> */
.L_x_4031:
[----:B------:R-:W-:Y:S01]  /*2540*/  FFMA.FTZ R46, R84, R45, R46 ;  /* 0x0000002d542e7223 */ /* 0x000fe2000001002e */
[----:B------:R-:W-:-:S03]  /*2550*/  @P3 SHF.R.U32.HI R40, RZ, 0x10, R3 ;  /* 0x00000010ff283819 */ /* 0x000fc60000011603 */
[----:B------:R-:W-:Y:S02]  /*2560*/  FADD.FTZ R46, R85, -R46 ;  /* 0x8000002e552e7221 */ /* 0x000fe40000010000 */
[----:B------:R-:W-:Y:S02]  /*2570*/  @P3 HADD2.F32 R41, -RZ, R40.H0_H0 ;  /* 0x20000028ff293230 */ /* 0x000fe40000004100 */
[----:B------:R-:W-:-:S04]  /*2580*/  FMUL.FTZ R46, R57, R46 ;  /* 0x0000002e392e7220 */ /* 0x000fc80000410000 */
[----:B------:R-:W-:Y:S02]  /*2590*/  @P3 FADD.FTZ R46, R46, R41 ;  /* 0x000000292e2e3221 */ /* 0x000fe40000010000 */
.L_x_4032:
[----:B------:R-:W-:Y:S05]  /*25a0*/  BSYNC B0 ;  /* 0x0000000000007941 */ /* 0x000fea0003800000 */
.L_x_4030:
        /* <DEDUP_REMOVED lines=16> */
.L_x_4033:
[----:B------:R-:W-:Y:S01]  /*26b0*/  BSSY B0, `(.L_x_4034) ;  /* 0x000000c000007945 */ /* 0x000fe20003800000 */
[----:B------:R-:W-:Y:S01]  /*26c0*/  @P2 PRMT R93, R47, 0x7610, R93 ;  /* 0x000076102f5d2816 */ /* 0x000fe2000000005d */
[----:B------:R-:W-:Y:S05]  /*26d0*/  @!P2 BRA `(.L_x_4035) ;  /* 0x000000900000a947 */ /* 0x000fea0003800000 */
[----:B0-----:R-:W-:Y:S02]  /*26e0*/  LOP3.LUT R40, R96, 0xffff, RZ, 0xc0, !PT ;  /* 0x0000ffff60287812 */ /* 0x001fe400078ec0ff */
[----:B------:R-:W-:Y:S02]  /*26f0*/  IADD3 R44, R44, 0x100, RZ ;  /* 0x000001002c2c7810 */ /* 0x000fe40007ffe0ff */
[----:B------:R-:W-:Y:S01]  /*2700*/  PRMT R43, R88, 0x5410, R93 ;  /* 0x00005410582b7816 */ /* 0x000fe2000000005d */
[----:B------:R-:W-:Y:S01]  /*2710*/  IMAD.WIDE.U32 R40, R40, 0x10000, RZ ;  /* 0x0001000028287825 */ /* 0x000fe200078e00ff */
[----:B------:R-:W-:-:S04]  /*2720*/  MOV R45, 0x8 ;  /* 0x00000008002d7802 */ /* 0x000fc80000000f00 */
[----:B------:R-:W-:Y:S02]  /*2730*/  LOP3.LUT R43, R43, R41, RZ, 0xfc, !PT ;  /* 0x000000292b2b7212 */ /* 0x000fe400078efcff */
[----:B------:R-:W-:Y:S01]  /*2740*/  LOP3.LUT R42, R40, 0xffff, R89, 0xf8, !PT ;  /* 0x0000ffff282a7812 */ /* 0x000fe200078ef859 */
[----:B------:R-:W-:-:S05]  /*2750*/  IMAD.WIDE.U32 R40, R44, R45, c[0x0][0x248] ;  /* 0x000092002c287625 */ /* 0x000fca00078e002d */
[----:B------:R0:W-:Y:S02]  /*2760*/  STG.E.64 [R40.64], R42 ;  /* 0x0000002a28007986 */ /* 0x0001e4000c101b04 */
.L_x_4035:
[----:B------:R-:W-:Y:S05]  /*2770*/  BSYNC B0 ;  /* 0x0000000000007941 */ /* 0x000fea0003800000 */
.L_x_4034:
[----:B------:R-:W-:Y:S02]  /*2780*/  IADD3 R60, R60, c[0x0][0x160], RZ ;  /* 0x000058003c3c7a10 */ /* 0x000fe40007ffe0ff */
[----:B------:R-:W-:Y:S02]  /*2790*/  LOP3.LUT P1, RZ, R58, 0xff, RZ, 0xc0, !PT ;  /* 0x000000ff3aff7812 */ /* 0x000fe4000782c0ff */
[----:B------:R-:W-:Y:S02]  /*27a0*/  ISETP.GE.AND P0, PT, R60, c[0x0][0x164], PT ;  /* 0x000059003c007a0c */ /* 0x000fe40003f06270 */
[----:B------:R-:W-:-:S11]  /*27b0*/  SEL R58, RZ, 0x1, P1 ;  /* 0x00000001ff3a7807 */ /* 0x000fd60000800000 */
[----:B0-----:R-:W-:Y:S01]  /*27c0*/  @P0 CALL.REL.NOINC `(.L_x_3985) ;  /* 0x0000001000000944 */ /* 0x001fe20003c00000 */
[----:B------:R-:W-:Y:S05]  /*27d0*/  BRA `(.L_x_4036) ;  /* 0xffffdab000007947 */ /* 0x000fea000383ffff */
.L_x_3985:
        /* <DEDUP_REMOVED lines=15> */
.L_x_3989:
[----:B------:R-:W-:Y:S01]  /*28d0*/  HFMA2.MMA R46, -RZ, RZ, 0, 1.847743988037109375e-06 ;  /* 0x0000001fff2e7435 */ /* 0x000fe200000001ff */
[----:B------:R-:W-:Y:S01]  /*28e0*/  IMAD.MOV.U32 R44, RZ, RZ, R98 ;  /* 0x000000ffff2c7224 */ /* 0x000fe200078e0062 */
[----:B------:R-:W-:Y:S01]  /*28f0*/  MOV R53, 0x10 ;  /* 0x0000001000357802 */ /* 0x000fe20000000f00 */
[----:B------:R-:W-:Y:S01]  /*2900*/  IMAD.MOV.U32 R101, RZ, RZ, -0x1 ;  /* 0xffffffffff657424 */ /* 0x000fe200078e00ff */
[----:B------:R-:W-:-:S02]  /*2910*/  MOV R40, 0x2930 ;  /* 0x0000293000287802 */ /* 0x000fc40000000f00 */
[----:B-1---5:R-:W-:Y:S05]  /*2920*/  CALL.REL.NOINC `($__internal_113_$__cuda_sm70_shflsync_down_p) ;  /* 0x0000046000007944 */ /* 0x022fea0003c00000 */
[----:B-1----:R-:W-:Y:S01]  /*2930*/  MOV R43, R44 ;  /* 0x0000002c002b7202 */ /* 0x002fe20000000f00 */
[----:B0-----:R-:W-:Y:S05]  /*2940*/  BRA `(.L_x_4037) ;  /* 0xffffe70000007947 */ /* 0x001fea000383ffff */
.L_x_3990:
[----:B------:R-:W-:Y:S01]  /*2950*/  HFMA2.MMA R46, -RZ, RZ, 0, 1.847743988037109375e-06 ;  /* 0x0000001fff2e7435 */ /* 0x000fe200000001ff */
[----:B------:R-:W-:Y:S01]  /*2960*/  MOV R44, R99 ;  /* 0x00000063002c7202 */ /* 0x000fe20000000f00 */
[----:B------:R-:W-:Y:S01]  /*2970*/  IMAD.MOV.U32 R53, RZ, RZ, 0x10 ;  /* 0x00000010ff357424 */ /* 0x000fe200078e00ff */
[----:B------:R-:W-:-:S02]  /*2980*/  MOV R101, 0xffffffff ;  /* 0xffffffff00657802 */ /* 0x000fc40000000f00 */
[----:B------:R-:W-:Y:S02]  /*2990*/  MOV R40, 0x29b0 ;  /* 0x000029b000287802 */ /* 0x000fe40000000f00 */
[----:B012--5:R-:W-:Y:S05]  /*29a0*/  CALL.REL.NOINC `($__internal_113_$__cuda_sm70_shflsync_down_p) ;  /* 0x000003e000007944 */ /* 0x027fea0003c00000 */
[----:B------:R-:W-:Y:S01]  /*29b0*/  FADD.FTZ R98, R43, R98 ;  /* 0x000000622b627221 */ /* 0x000fe20000010000 */
[----:B0-----:R-:W-:Y:S01]  /*29c0*/  HFMA2.MMA R46, -RZ, RZ, 0, 1.847743988037109375e-06 ;  /* 0x0000001fff2e7435 */ /* 0x001fe200000001ff */
[----:B-1----:R-:W-:Y:S01]  /*29d0*/  FADD.FTZ R99, R99, R44 ;  /* 0x0000002c63637221 */ /* 0x002fe20000010000 */
[----:B------:R-:W-:Y:S01]  /*29e0*/  MOV R101, 0xffffffff ;  /* 0xffffffff00657802 */ /* 0x000fe20000000f00 */
[----:B------:R-:W-:Y:S01]  /*29f0*/  IMAD.MOV.U32 R53, RZ, RZ, 0x8 ;  /* 0x00000008ff357424 */ /* 0x000fe200078e00ff */
[----:B------:R-:W-:Y:S01]  /*2a00*/  MOV R40, 0x2a30 ;  /* 0x00002a3000287802 */ /* 0x000fe20000000f00 */
[----:B------:R-:W-:Y:S02]  /*2a10*/  IMAD.MOV.U32 R44, RZ, RZ, R98 ;  /* 0x000000ffff2c7224 */ /* 0x000fe400078e0062 */
[----:B------:R-:W-:Y:S05]  /*2a20*/  CALL.REL.NOINC `($__internal_113_$__cuda_sm70_shflsync_down_p) ;  /* 0x0000036000007944 */ /* 0x000fea0003c00000 */
[----:B0-----:R-:W-:Y:S01]  /*2a30*/  HFMA2.MMA R46, -RZ, RZ, 0, 1.847743988037109375e-06 ;  /* 0x0000001fff2e7435 */ /* 0x001fe200000001ff */
[----:B-1----:R-:W-:Y:S01]  /*2a40*/  MOV R43, R44 ;  /* 0x0000002c002b7202 */ /* 0x002fe20000000f00 */
[----:B------:R-:W-:Y:S01]  /*2a50*/  IMAD.MOV.U32 R53, RZ, RZ, 0x8 ;  /* 0x00000008ff357424 */ /* 0x000fe200078e00ff */
[----:B------:R-:W-:Y:S02]  /*2a60*/  MOV R44, R99 ;  /* 0x00000063002c7202 */ /* 0x000fe40000000f00 */
[----:B------:R-:W-:-:S02]  /*2a70*/  MOV R101, 0xffffffff ;  /* 0xffffffff00657802 */ /* 0x000fc40000000f00 */
[----:B------:R-:W-:Y:S02]  /*2a80*/  MOV R40, 0x2aa0 ;  /* 0x00002aa000287802 */ /* 0x000fe40000000f00 */
[----:B------:R-:W-:Y:S05]  /*2a90*/  CALL.REL.NOINC `($__internal_113_$__cuda_sm70_shflsync_down_p) ;  /* 0x000002f000007944 */ /* 0x000fea0003c00000 */
        /* <DEDUP_REMOVED lines=38> */
[----:B0-----:R-:W-:Y:S01]  /*2d00*/  HFMA2.MMA R53, -RZ, RZ, 0, 5.9604644775390625e-08 ;  /* 0x00000001ff357435 */ /* 0x001fe200000001ff */
[----:B-1----:R-:W-:Y:S01]  /*2d10*/  MOV R52, R44 ;  /* 0x0000002c00347202 */ /* 0x002fe20000000f00 */
[----:B------:R-:W-:Y:S01]  /*2d20*/  IMAD.MOV.U32 R46, RZ, RZ, 0x1f ;  /* 0x0000001fff2e7424 */ /* 0x000fe200078e00ff */
[----:B------:R-:W-:Y:S02]  /*2d30*/  MOV R44, R47 ;  /* 0x0000002f002c7202 */ /* 0x000fe40000000f00 */
[----:B------:R-:W-:-:S02]  /*2d40*/  MOV R101, 0xffffffff ;  /* 0xffffffff00657802 */ /* 0x000fc40000000f00 */
[----:B------:R-:W-:Y:S02]  /*2d50*/  MOV R40, 0x2d70 ;  /* 0x00002d7000287802 */ /* 0x000fe40000000f00 */
[----:B------:R-:W-:Y:S05]  /*2d60*/  CALL.REL.NOINC `($__internal_113_$__cuda_sm70_shflsync_down_p) ;  /* 0x0000002000007944 */ /* 0x000fea0003c00000 */
[----:B-1----:R-:W-:Y:S01]  /*2d70*/  MOV R40, R44 ;  /* 0x0000002c00287202 */ /* 0x002fe20000000f00 */
[----:B0-----:R-:W-:Y:S05]  /*2d80*/  BRA `(.L_x_4038) ;  /* 0xffffe3e000007947 */ /* 0x001fea000383ffff */
        .weak           $__internal_113_$__cuda_sm70_shflsync_down_p
        .type           $__internal_113_$__cuda_sm70_shflsync_down_p,@function
        .size           $__internal_113_$__cuda_sm70_shflsync_down_p,(.L_x_6762 - $__internal_113_$__cuda_sm70_shflsync_down_p)
$__internal_113_$__cuda_sm70_shflsync_down_p:
[----:B------:R-:W-:Y:S01]  /*2d90*/  HFMA2.MMA R41, -RZ, RZ, 0, 0 ;  /* 0x00000000ff297435 */ /* 0x000fe200000001ff */
[----:B------:R-:W-:Y:S04]  /*2da0*/  WARPSYNC R101 ;  /* 0x0000006500007348 */ /* 0x000fe80003800000 */
[----:B------:R0:W1:Y:S01]  /*2db0*/  SHFL.DOWN PT, R44, R44, R53, R46 ;  /* 0x080000352c2c7389 */ /* 0x00006200000e002e */
[----:B------:R-:W-:Y:S05]  /*2dc0*/  RET.REL.NODEC R40 `(_ZN10layer_norm13ln_bwd_kernelINS_13Kernel_traitsIf6__halfS2_S2_fjLj1536ELj1ELj1ELj4ELj8ENS_18Kernel_traits_baseILj1536EfS2_S2_S2_fjLj128EEEEELb1ELb0ELb1ELb1EEEvNS_9BwdParamsE) ;  /* 0xffffd23028007950 */ /* 0x000fea0003c3ffff */
.L_x_4039:
        /* <DEDUP_REMOVED lines=11> */
.L_x_6762:


//--------------------- .text._ZN10layer_norm13ln_bwd_kernelINS_13Kernel_traitsIf6__halfS2_S2_fjLj1536ELj1ELj1ELj4ELj8ENS_18Kernel_traits_baseILj1536EfS2_S2_S2_fjLj128EEEEELb1ELb1ELb0ELb0EEEvNS_9BwdParamsE --------------------------
	.section	.text._ZN10layer_norm13ln_bwd_kernelINS_13Kernel_traitsIf6__halfS2_S2_fjLj1536ELj1ELj1ELj4ELj8ENS_18Kernel_traits_baseILj1536EfS2_S2_S2_fjLj128EEEEELb1ELb1ELb0ELb0EEEvNS_9BwdParamsE,"ax",@progbits
	.sectioninfo	@"SHI_REGISTERS=128"
	.align	128
        .global         _ZN10layer_norm13ln_bwd_kernelINS_13Kernel_traitsIf6__halfS2_S2_fjLj1536ELj1ELj1ELj4ELj8ENS_18Kernel_traits_baseILj1536EfS2_S2_S2_fjLj128EEEEELb1ELb1ELb0ELb0EEEvNS_9BwdParamsE
        .type           _ZN10layer_norm13ln_bwd_kernelINS_13Kernel_traitsIf6__halfS2_S2_fjLj1536ELj1ELj1ELj4ELj8ENS_18Kernel_traits_baseILj1536EfS2_S2_S2_fjLj128EEEEELb1ELb1ELb0ELb0EEEvNS_9BwdParamsE,@function
        .size           _ZN10layer_norm13ln_bwd_kernelINS_13Kernel_traitsIf6__halfS2_S2_fjLj1536ELj1ELj1ELj4ELj8ENS_18Kernel_traits_baseILj1536EfS2_S2_S2_fjLj128EEEEELb1ELb1ELb0ELb0EEEvNS_9BwdParamsE,(.L_x_6763 - _ZN10layer_norm13ln_bwd_kernelINS_13Kernel_traitsIf6__halfS2_S2_fjLj1536ELj1ELj1ELj4ELj8ENS_18Kernel_traits_baseILj1536EfS2_S2_S2_fjLj128EEEEELb1ELb1ELb0ELb0EEEvNS_9BwdParamsE)
        .other          _ZN10layer_norm13ln_bwd_kernelINS_13Kernel_traitsIf6__halfS2_S2_fjLj1536ELj1ELj1ELj4ELj8ENS_18Kernel_traits_baseILj1536EfS2_S2_S2_fjLj128EEEEELb1ELb1ELb0ELb0EEEvNS_9BwdParamsE,@"STO_CUDA_ENTRY STV_DEFAULT"
_ZN10layer_norm13ln_bwd_kernelINS_13Kernel_traitsIf6__halfS2_S2_fjLj1536ELj1ELj1ELj4ELj8ENS_18Kernel_traits_baseILj1536EfS2_S2_S2_fjLj128EEEEELb1ELb1ELb0ELb0EEEvNS_9BwdParamsE:
.text._ZN10layer_norm13ln_bwd_kernelINS_13Kernel_traitsIf6__halfS2_S2_fjLj1536ELj1ELj1ELj4ELj8ENS_18Kernel_traits_baseILj1536EfS2_S2_S2_fjLj128EEEEELb1ELb1ELb0ELb0EEEvNS_9BwdParamsE:
        /* <DEDUP_REMOVED lines=53> */
.L_x_4058:
        /* <DEDUP_REMOVED lines=8> */
[----:B-----5:R0:W5:Y:S03]  /*03d0*/  LDG.E R6, [R80.64] ;  /* 0x0000000450067981 */ /* 0x020166000c1e1900 */
        /* <DEDUP_REMOVED lines=9> */
[----:B------:R-:W-:Y:S02]  /*0470*/  LEA.HI.SX32 R2, R2, R83, 0x1e ;  /* 0x0000005302027211 */ /* 0x000fe400078ff2ff */
[----:B------:R-:W-:Y:S02]  /*0480*/  LOP3.LUT P5, RZ, R5, 0xff, RZ, 0xc0, !PT ;  /* 0x000000ff05ff7812 */ /* 0x000fe400078ac0ff */
[----:B------:R-:W-:Y:S01]  /*0490*/  MOV R105, RZ ;  /* 0x000000ff00697202 */ /* 0x000fe20000000f00 */
[----:B------:R-:W-:Y:S01]  /*04a0*/  IMAD.MOV.U32 R83, RZ, RZ, R2 ;  /* 0x000000ffff537224 */ /* 0x000fe200078e0002 */
[----:B------:R-:W-:-:S02]  /*04b0*/  MOV R113, RZ ;  /* 0x000000ff00717202 */ /* 0x000fc40000000f00 */
        /* <DEDUP_REMOVED lines=28> */
[----:B------:R-:W-:Y:S01]  /*0680*/  FADD.FTZ R9, -R110, R9 ;  /* 0x000000096e097221 */ /* 0x000fe20000010100 */
[----:B0-----:R-:W-:Y:S01]  /*0690*/  HADD2.F32 R12, -RZ, R82.H0_H0 ;  /* 0x20000052ff0c7230 */ /* 0x001fe20000004100 */
[C---:B-----5:R-:W-:Y:S02]  /*06a0*/  FMUL.FTZ R8, R6.reuse, R11 ;  /* 0x0000000b06087220 */ /* 0x060fe40000410000 */
[----:B------:R-:W-:Y:S02]  /*06b0*/  FMUL.FTZ R9, R6, R9 ;  /* 0x0000000906097220 */ /* 0x000fe40000410000 */
[----:B------:R-:W-:Y:S01]  /*06c0*/  FMUL.FTZ R11, R72, R79 ;  /* 0x0000004f480b7220 */ /* 0x000fe20000410000 */
        /* <DEDUP_REMOVED lines=8> */
[----:B-1----:R-:W-:-:S02]  /*0750*/  FADD.FTZ R15, RZ, R11 ;  /* 0x0000000bff0f7221 */ /* 0x002fc40000010000 */
[----:B------:R-:W-:Y:S01]  /*0760*/  FFMA.FTZ R76, R8, R11, RZ ;  /* 0x0000000b084c7223 */ /* 0x000fe200000100ff */
[----:B------:R-:W-:Y:S01]  /*0770*/  HADD2.F32 R80, -RZ, R80.H0_H0 ;  /* 0x20000050ff507230 */ /* 0x000fe20000004100 */
[----:B------:R-:W-:Y:S02]  /*0780*/  FMUL.FTZ R10, R6, R81 ;  /* 0x00000051060a7220 */ /* 0x000fe40000410000 */
[----:B------:R-:W-:Y:S02]  /*0790*/  FMUL.FTZ R13, R74, R77 ;  /* 0x0000004d4a0d7220 */ /* 0x000fe40000410000 */
[----:B------:R-:W-:Y:S02]  /*07a0*/  FADD.FTZ R79, -R110, R79 ;  /* 0x0000004f6e4f7221 */ /* 0x000fe40000010100 */
        /* <DEDUP_REMOVED lines=12> */
.L_x_4042:
[----:B0-----:R-:W-:Y:S05]  /*0870*/  BSYNC B0 ;  /* 0x0000000000007941 */ /* 0x001fea0003800000 */
.L_x_4041:
        /* <DEDUP_REMOVED lines=17> */
[----:B---3--:R-:W-:Y:S01]  /*0990*/  IMAD.MOV.U32 R82, RZ, RZ, R78 ;  /* 0x000000ffff527224 */ /* 0x008fe200078e004e */
[----:B------:R-:W-:Y:S02]  /*09a0*/  SHF.R.U64 R89, R78, 0x10, R79 ;  /* 0x000000104e597819 */ /* 0x000fe4000000124f */
[----:B--2---:R-:W-:Y:S02]  /*09b0*/  SHF.R.U64 R78, R76, 0x10, R77 ;  /* 0x000000104c4e7819 */ /* 0x004fe4000000124d */
[----:B------:R-:W-:Y:S02]  /*09c0*/  MOV R86, R79 ;  /* 0x0000004f00567202 */ /* 0x000fe40000000f00 */
[----:B------:R-:W-:Y:S01]  /*09d0*/  SHF.R.U32.HI R88, RZ, 0x10, R79 ;  /* 0x00000010ff587819 */ /* 0x000fe2000001164f */
[----:B------:R-:W-:-:S02]  /*09e0*/  HADD2.F32 R79, -RZ, R76.H0_H0 ;  /* 0x2000004cff4f7230 */ /* 0x000fc40000004100 */
[----:B-1----:R-:W-:Y:S01]  /*09f0*/  HADD2.F32 R85, -RZ, R78.H0_H0 ;  /* 0x2000004eff557230 */ /* 0x002fe20000004100 */
[----:B------:R-:W-:Y:S01]  /*0a00*/  SHF.R.U32.HI R90, RZ, 0x10, R77 ;  /* 0x00000010ff5a7819 */ /* 0x000fe2000001164d */
[----:B------:R-:W-:Y:S01]  /*0a10*/  HADD2.F32 R87, -RZ, R77.H0_H0 ;  /* 0x2000004dff577230 */ /* 0x000fe20000004100 */
[C---:B------:R-:W-:Y:S01]  /*0a20*/  FADD.FTZ R79, -R110.reuse, R79 ;  /* 0x0000004f6e4f7221 */ /* 0x040fe20000010100 */
[----:B------:R-:W-:Y:S01]  /*0a30*/  HADD2.F32 R77, -RZ, R82.H0_H0 ;  /* 0x20000052ff4d7230 */ /* 0x000fe20000004100 */
[----:B0-----:R-:W-:Y:S01]  /*0a40*/  FADD.FTZ R81, -R110, R85 ;  /* 0x000000556e517221 */ /* 0x001fe20000010100 */
[----:B------:R-:W-:Y:S01]  /*0a50*/  HADD2.F32 R76, -RZ, R89.H0_H0 ;  /* 0x20000059ff4c7230 */ /* 0x000fe20000004100 */
[C---:B-----5:R-:W-:Y:S01]  /*0a60*/  FMUL.FTZ R85, R6.reuse, R79 ;  /* 0x0000004f06557220 */ /* 0x060fe20000410000 */
[----:B------:R-:W-:Y:S01]  /*0a70*/  HADD2.F32 R91, -RZ, R86.H0_H0 ;  /* 0x20000056ff5b7230 */ /* 0x000fe20000004100 */
[----:B------:R-:W-:Y:S01]  /*0a80*/  FMUL.FTZ R86, R6, R81 ;  /* 0x0000005106567220 */ /* 0x000fe20000410000 */
[----:B------:R-:W-:Y:S01]  /*0a90*/  HADD2.F32 R78, -RZ, R88.H0_H0 ;  /* 0x20000058ff4e7230 */ /* 0x000fe20000004100 */
        /* <DEDUP_REMOVED lines=25> */
.L_x_4044:
[----:B------:R-:W-:Y:S05]  /*0c30*/  BSYNC B0 ;  /* 0x0000000000007941 */ /* 0x000fea0003800000 */
.L_x_4043:
        /* <DEDUP_REMOVED lines=23> */
[----:B------:R-:W-:Y:S02]  /*0db0*/  MOV R77, R79 ;  /* 0x0000004f004d7202 */ /* 0x000fe40000000f00 */
[----:B------:R-:W-:Y:S01]  /*0dc0*/  SHF.R.U32.HI R78, RZ, 0x10, R79 ;  /* 0x00000010ff4e7819 */ /* 0x000fe2000001164f */
        /* <DEDUP_REMOVED lines=33> */
.L_x_4046:
[----:B0-----:R-:W-:Y:S05]  /*0fe0*/  BSYNC B0 ;  /* 0x0000000000007941 */ /* 0x001fea0003800000 */
.L_x_4045:
        /* <DEDUP_REMOVED lines=8> */
.L_x_4059:
        /* <DEDUP_REMOVED lines=18> */
.L_x_4060:
        /* <DEDUP_REMOVED lines=39> */
[----:B------:R-:W-:-:S04]  /*1400*/  IMAD.MOV.U32 R115, RZ, RZ, RZ ;  /* 0x000000ffff737224 */ /* 0x000fc800078e00ff */
[----:B------:R-:W-:Y:S02]  /*1410*/  @P0 MOV R79, R98 ;  /* 0x00000062004f0202 */ /* 0x000fe40000000f00 */
[----:B------:R-:W-:-:S03]  /*1420*/  @P0 SHF.R.U64 R80, R98, 0x10, R99 ;  /* 0x0000001062500819 */ /* 0x000fc60000001263 */
[----:B------:R-:W-:Y:S01]  /*1430*/  @P0 HADD2.F32 R78, -RZ, R79.H0_H0 ;  /* 0x2000004fff4e0230 */ /* 0x000fe20000004100 */
[----:B------:R-:W-:Y:S01]  /*1440*/  FFMA.FTZ R79, R15, R104, R105 ;  /* 0x000000680f4f7223 */ /* 0x000fe20000010069 */
[----:B------:R-:W-:-:S03]  /*1450*/  @P0 HADD2.F32 R80, -RZ, R80.H0_H0 ;  /* 0x20000050ff500230 */ /* 0x000fc60000004100 */
[----:B------:R-:W-:Y:S02]  /*1460*/  @P0 FADD.FTZ R81, R81, R78 ;  /* 0x0000004e51510221 */ /* 0x000fe40000010000 */
[----:B------:R-:W-:Y:S02]  /*1470*/  FFMA.FTZ R78, R10, R104, R105 ;  /* 0x000000680a4e7223 */ /* 0x000fe40000010069 */
[----:B------:R-:W-:Y:S01]  /*1480*/  @P0 FADD.FTZ R83, R83, R80 ;  /* 0x0000005053530221 */ /* 0x000fe20000010000 */
[----:B------:R-:W-:Y:S01]  /*1490*/  @P0 SHF.R.U32.HI R80, RZ, 0x10, R99 ;  /* 0x00000010ff500819 */ /* 0x000fe20000011663 */
[----:B------:R-:W-:Y:S01]  /*14a0*/  FADD.FTZ R121, R13, -R78 ;  /* 0x8000004e0d797221 */ /* 0x000fe20000010000 */
[----:B------:R-:W-:Y:S01]  /*14b0*/  @P0 MOV R78, R99 ;  /* 0x00000063004e0202 */ /* 0x000fe20000000f00 */
[----:B------:R-:W-:Y:S02]  /*14c0*/  FADD.FTZ R79, R14, -R79 ;  /* 0x8000004f0e4f7221 */ /* 0x000fe40000010000 */
[----:B------:R-:W-:Y:S01]  /*14d0*/  @P0 HADD2.F32 R80, -RZ, R80.H0_H0 ;  /* 0x20000050ff500230 */ /* 0x000fe20000004100 */
[C---:B------:R-:W-:Y:S01]  /*14e0*/  FMUL.FTZ R121, R6.reuse, R121 ;  /* 0x0000007906797220 */ /* 0x040fe20000410000 */
[----:B------:R-:W-:Y:S01]  /*14f0*/  @P0 HADD2.F32 R78, -RZ, R78.H0_H0 ;  /* 0x2000004eff4e0230 */ /* 0x000fe20000004100 */
[----:B------:R-:W-:-:S02]  /*1500*/  FMUL.FTZ R119, R6, R79 ;  /* 0x0000004f06777220 */ /* 0x000fc40000410000 */
[-C--:B------:R-:W-:Y:S02]  /*1510*/  FMUL.FTZ R79, R81, R110.reuse ;  /* 0x0000006e514f7220 */ /* 0x080fe40000410000 */
[----:B------:R-:W-:Y:S02]  /*1520*/  @P0 FADD.FTZ R121, R121, R78 ;  /* 0x0000004e79790221 */ /* 0x000fe40000010000 */
[----:B------:R-:W-:Y:S01]  /*1530*/  @P0 FADD.FTZ R119, R119, R80 ;  /* 0x0000005077770221 */ /* 0x000fe20000010000 */
[----:B------:R-:W-:Y:S01]  /*1540*/  LOP3.LUT P0, RZ, R7, 0xff00, RZ, 0xc0, !PT ;  /* 0x0000ff0007ff7812 */ /* 0x000fe2000780c0ff */
[----:B------:R-:W-:Y:S02]  /*1550*/  FMUL.FTZ R79, R79, c[0x0][0x1e8] ;  /* 0x00007a004f4f7a20 */ /* 0x000fe40000410000 */
[-C--:B------:R-:W-:Y:S02]  /*1560*/  FMUL.FTZ R113, R121, R110.reuse ;  /* 0x0000006e79717220 */ /* 0x080fe40000410000 */
[----:B------:R-:W-:-:S02]  /*1570*/  FMUL.FTZ R116, R119, R110 ;  /* 0x0000006e77747220 */ /* 0x000fc40000410000 */
[----:B------:R-:W-:Y:S02]  /*1580*/  FMUL.FTZ R113, R113, c[0x0][0x1e8] ;  /* 0x00007a0071717a20 */ /* 0x000fe40000410000 */
[----:B------:R-:W-:Y:S01]  /*1590*/  FMUL.FTZ R116, R116, c[0x0][0x1e8] ;  /* 0x00007a0074747a20 */ /* 0x000fe20000410000 */
[----:B--2---:R-:W-:-:S03]  /*15a0*/  @P6 MOV R78, R76 ;  /* 0x0000004c004e6202 */ /* 0x004fc60000000f00 */
[----:B------:R-:W-:Y:S02]  /*15b0*/  @P0 SHF.R.U64 R80, R76, 0x10, R77 ;  /* 0x000000104c500819 */ /* 0x000fe4000000124d */
[----:B------:R-:W-:-:S03]  /*15c0*/  @P6 HADD2.F32 R78, -RZ, R78.H0_H0 ;  /* 0x2000004eff4e6230 */ /* 0x000fc60000004100 */
[----:B------:R-:W-:Y:S02]  /*15d0*/  @P0 HADD2.F32 R80, -RZ, R80.H0_H0 ;  /* 0x20000050ff500230 */ /* 0x000fe40000004100 */
[----:B------:R-:W-:Y:S02]  /*15e0*/  @P6 FMUL.FTZ R115, R79, R78 ;  /* 0x0000004e4f736220 */ /* 0x000fe40000410000 */
[----:B------:R-:W-:Y:S02]  /*15f0*/  FMUL.FTZ R78, R83, R110 ;  /* 0x0000006e534e7220 */ /* 0x000fe40000410000 */
[----:B------:R-:W-:Y:S02]  /*1600*/  FMUL.FTZ R79, R68, R79 ;  /* 0x0000004f444f7220 */ /* 0x000fe40000410000 */
[----:B------:R-:W-:-:S04]  /*1610*/  FMUL.FTZ R78, R78, c[0x0][0x1e8] ;  /* 0x00007a004e4e7a20 */ /* 0x000fc80000410000 */
[----:B------:R-:W-:Y:S02]  /*1620*/  @P0 FMUL.FTZ R118, R78, R80 ;  /* 0x000000504e760220 */ /* 0x000fe40000410000 */
[----:B------:R-:W-:Y:S02]  /*1630*/  FMUL.FTZ R80, R70, R113 ;  /* 0x0000007146507220 */ /* 0x000fe40000410000 */
[----:B------:R-:W-:-:S03]  /*1640*/  FMUL.FTZ R78, R69, R78 ;  /* 0x0000004e454e7220 */ /* 0x000fc60000410000 */
[----:B------:R-:W-:Y:S01]  /*1650*/  FSEL R123, R80, RZ, P5 ;  /* 0x000000ff507b7208 */ /* 0x000fe20002800000 */
[----:B------:R-:W-:Y:S01]  /*1660*/  FMUL.FTZ R80, R71, R116 ;  /* 0x0000007447507220 */ /* 0x000fe20000410000 */
[----:B------:R-:W-:Y:S02]  /*1670*/  FSEL R78, R78, RZ, P0 ;  /* 0x000000ff4e4e7208 */ /* 0x000fe40000000000 */
[----:B------:R-:W-:Y:S02]  /*1680*/  ISETP.NE.U32.AND P0, PT, RZ, c[0x0][0x258], PT ;  /* 0x00009600ff007a0c */ /* 0x000fe40003f05070 */
[----:B------:R-:W-:Y:S01]  /*1690*/  FSEL R82, R80, RZ, P1 ;  /* 0x000000ff50527208 */ /* 0x000fe20000800000 */
[----:B------:R-:W-:Y:S01]  /*16a0*/  F2F.F16.F32 R123, R123 ;  /* 0x0000007b007b7304 */ /* 0x000fe20000200800 */
[----:B------:R-:W-:Y:S02]  /*16b0*/  FSEL R80, R79, RZ, P6 ;  /* 0x000000ff4f507208 */ /* 0x000fe40003000000 */
[----:B------:R-:W-:-:S05]  /*16c0*/  ISETP.NE.AND.EX P0, PT, RZ, c[0x0][0x25c], PT, P0 ;  /* 0x00009700ff007a0c */ /* 0x000fca0003f05300 */
[----:B------:R-:W0:Y:S08]  /*16d0*/  F2F.F16.F32 R78, R78 ;  /* 0x0000004e004e7304 */ /* 0x000e300000200800 */
[----:B------:R-:W1:Y:S01]  /*16e0*/  F2F.F16.F32 R82, R82 ;  /* 0x0000005200527304 */ /* 0x000e620000200800 */
[----:B------:R-:W-:Y:S02]  /*16f0*/  @P0 F2FP.PACK_AB R81, RZ, R81 ;  /* 0x00000051ff51023e */ /* 0x000fe400000000ff */
[----:B------:R-:W-:-:S02]  /*1700*/  @P0 F2FP.PACK_AB R83, RZ, R83 ;  /* 0x00000053ff53023e */ /* 0x000fc400000000ff */
[----:B------:R-:W-:Y:S02]  /*1710*/  @P0 F2FP.PACK_AB R121, RZ, R121 ;  /* 0x00000079ff79023e */ /* 0x000fe400000000ff */
[----:B------:R-:W-:Y:S01]  /*1720*/  @P0 F2FP.PACK_AB R119, RZ, R119 ;  /* 0x00000077ff77023e */ /* 0x000fe200000000ff */
[----:B------:R-:W2:Y:S01]  /*1730*/  F2F.F16.F32 R125, R80 ;  /* 0x00000050007d7304 */ /* 0x000ea20000200800 */
[----:B0-----:R-:W-:Y:S01]  /*1740*/  IMAD.WIDE.U32 R78, R78, 0x10000, RZ ;  /* 0x000100004e4e7825 */ /* 0x001fe200078e00ff */
[----:B------:R-:W-:Y:S02]  /*1750*/  @P0 PRMT R111, R81, 0x7610, R111 ;  /* 0x00007610516f0816 */ /* 0x000fe4000000006f */
[----:B------:R-:W-:Y:S02]  /*1760*/  @P0 PRMT R112, R83, 0x7610, R112 ;  /* 0x0000761053700816 */ /* 0x000fe40000000070 */
[----:B------:R-:W-:Y:S02]  /*1770*/  @P0 PRMT R114, R121, 0x7610, R114 ;  /* 0x0000761079720816 */ /* 0x000fe40000000072 */
[----:B-1----:R-:W-:-:S02]  /*1780*/  SHF.L.U32 R120, R82, 0x10, RZ ;  /* 0x0000001052787819 */ /* 0x002fc400000006ff */
[----:B------:R-:W-:Y:S02]  /*1790*/  @P0 PRMT R3, R119, 0x7610, R3 ;  /* 0x0000761077030816 */ /* 0x000fe40000000003 */
[----:B------:R-:W-:Y:S02]  /*17a0*/  LOP3.LUT R79, R79, R120, R123, 0xfe, !PT ;  /* 0x000000784f4f7212 */ /* 0x000fe400078efe7b */
[----:B--2---:R-:W-:Y:S01]  /*17b0*/  LOP3.LUT R78, R78, R125, RZ, 0xfc, !PT ;  /* 0x0000007d4e4e7212 */ /* 0x004fe200078efcff */
        /* <DEDUP_REMOVED lines=8> */
.L_x_4051:
[----:B0-----:R-:W-:Y:S01]  /*1840*/  IMAD.WIDE.U32 R80, R2, R117, c[0x0][0x248] ;  /* 0x0000920002507625 */ /* 0x001fe200078e0075 */
[----:B------:R-:W-:Y:S02]  /*1850*/  @P5 MOV R82, R77 ;  /* 0x0000004d00525202 */ /* 0x000fe40000000f00 */
[----:B------:R-:W-:Y:S01]  /*1860*/  @P1 SHF.R.U32.HI R83, RZ, 0x10, R77 ;  /* 0x00000010ff531819 */ /* 0x000fe2000001164d */
[----:B------:R-:W-:Y:S01]  /*1870*/  FADD.FTZ R24, R24, R115 ;  /* 0x0000007318187221 */ /* 0x000fe20000010000 */
[----:B------:R0:W-:Y:S01]  /*1880*/  STG.E.64 [R80.64], R78 ;  /* 0x0000004e50007986 */ /* 0x0001e2000c101b04 */
[----:B------:R-:W-:Y:S01]  /*1890*/  @P5 HADD2.F32 R82, -RZ, R82.H0_H0 ;  /* 0x20000052ff525230 */ /* 0x000fe20000004100 */
[----:B------:R-:W-:Y:S01]  /*18a0*/  CS2R R76, SRZ ;  /* 0x00000000004c7805 */ /* 0x000fe2000001ff00 */
[----:B------:R-:W-:Y:S01]  /*18b0*/  @P1 HADD2.F32 R83, -RZ, R83.H0_H0 ;  /* 0x20000053ff531230 */ /* 0x000fe20000004100 */
[----:B------:R-:W-:Y:S01]  /*18c0*/  FADD.FTZ R25, R25, R118 ;  /* 0x0000007619197221 */ /* 0x000fe20000010000 */
[----:B------:R-:W-:Y:S01]  /*18d0*/  IADD3 R2, R2, 0x80, RZ ;  /* 0x0000008002027810 */ /* 0x000fe20007ffe0ff */
[----:B------:R-:W-:-:S02]  /*18e0*/  @P5 FMUL.FTZ R77, R113, R82 ;  /* 0x00000052714d5220 */ /* 0x000fc40000410000 */
[----:B------:R-:W-:Y:S02]  /*18f0*/  @P1 FMUL.FTZ R76, R116, R83 ;  /* 0x00000053744c1220 */ /* 0x000fe40000410000 */
[----:B------:R-:W-:Y:S02]  /*1900*/  FADD.FTZ R26, R26, R77 ;  /* 0x0000004d1a1a7221 */ /* 0x000fe40000010000 */
[----:B------:R-:W-:Y:S02]  /*1910*/  FADD.FTZ R27, R27, R76 ;  /* 0x0000004c1b1b7221 */ /* 0x000fe40000010000 */
.L_x_4050:
[----:B------:R-:W-:Y:S05]  /*1920*/  BSYNC B0 ;  /* 0x0000000000007941 */ /* 0x000fea0003800000 */
.L_x_4049:
[----:B------:R-:W-:Y:S01]  /*1930*/  BSSY B0, `(.L_x_4052) ;  /* 0x0000066000007945 */ /* 0x000fe20003800000 */
[----:B------:R-:W-:Y:S05]  /*1940*/  @!P3 BRA `(.L_x_4053) ;  /* 0x000006400000b947 */ /* 0x000fea0003800000 */
[----:B------:R-:W-:-:S05]  /*1950*/  MOV R77, 0x8 ;  /* 0x00000008004d7802 */ /* 0x000fca0000000f00 */
        /* <DEDUP_REMOVED lines=11> */
[C---:B------:R-:W-:Y:S01]  /*1a10*/  FMUL.FTZ R79, R6.reuse, R79 ;  /* 0x0000004f064f7220 */ /* 0x040fe20000410000 */
[----:B------:R-:W-:Y:S01]  /*1a20*/  ISETP.NE.AND.EX P0, PT, RZ, c[0x0][0x25c], PT, P0 ;  /* 0x00009700ff007a0c */ /* 0x000fe20003f05300 */
[----:B------:R-:W-:-:S02]  /*1a30*/  FMUL.FTZ R83, R6, R81 ;  /* 0x0000005106537220 */ /* 0x000fc40000410000 */
[----:B------:R-:W-:-:S04]  /*1a40*/  FFMA.FTZ R81, R87, R104, R105 ;  /* 0x0000006857517223 */ /* 0x000fc80000010069 */
[----:B------:R-:W-:Y:S01]  /*1a50*/  @P1 MOV R78, R96 ;  /* 0x00000060004e1202 */ /* 0x000fe20000000f00 */
[----:B------:R-:W-:Y:S01]  /*1a60*/  FADD.FTZ R81, R90, -R81 ;  /* 0x800000515a517221 */ /* 0x000fe20000010000 */
[----:B------:R-:W-:-:S03]  /*1a70*/  @P1 SHF.R.U64 R82, R96, 0x10, R97 ;  /* 0x0000001060521819 */ /* 0x000fc60000001261 */
[----:B------:R-:W-:Y:S01]  /*1a80*/  @P1 HADD2.F32 R78, -RZ, R78.H0_H0 ;  /* 0x2000004eff4e1230 */ /* 0x000fe20000004100 */
[----:B------:R-:W-:Y:S01]  /*1a90*/  FMUL.FTZ R81, R6, R81 ;  /* 0x0000005106517220 */ /* 0x000fe20000410000 */
[----:B------:R-:W-:Y:S01]  /*1aa0*/  @P1 HADD2.F32 R80, -RZ, R82.H0_H0 ;  /* 0x20000052ff501230 */ /* 0x000fe20000004100 */
[--C-:B------:R-:W-:Y:S02]  /*1ab0*/  @P1 SHF.R.U32.HI R82, RZ, 0x10, R97.reuse ;  /* 0x00000010ff521819 */ /* 0x100fe40000011661 */
[----:B------:R-:W-:Y:S02]  /*1ac0*/  @P1 FADD.FTZ R79, R79, R78 ;  /* 0x0000004e4f4f1221 */ /* 0x000fe40000010000 */
[----:B------:R-:W-:Y:S02]  /*1ad0*/  @P1 IMAD.MOV.U32 R78, RZ, RZ, R97 ;  /* 0x000000ffff4e1224 */ /* 0x000fe400078e0061 */
[----:B------:R-:W-:Y:S01]  /*1ae0*/  @P1 FADD.FTZ R83, R83, R80 ;  /* 0x0000005053531221 */ /* 0x000fe20000010000 */
[----:B------:R-:W-:Y:S01]  /*1af0*/  @P0 F2FP.PACK_AB R116, RZ, R79 ;  /* 0x0000004fff74023e */ /* 0x000fe200000000ff */
[----:B------:R-:W-:Y:S01]  /*1b00*/  FFMA.FTZ R80, R92, R104, R105 ;  /* 0x000000685c507223 */ /* 0x000fe20000010069 */
[----:B------:R-:W-:-:S02]  /*1b10*/  @P1 HADD2.F32 R78, -RZ, R78.H0_H0 ;  /* 0x2000004eff4e1230 */ /* 0x000fc40000004100 */
[----:B------:R-:W-:Y:S01]  /*1b20*/  @P0 F2FP.PACK_AB R113, RZ, R83 ;  /* 0x00000053ff71023e */ /* 0x000fe200000000ff */
[----:B------:R-:W-:Y:S01]  /*1b30*/  FADD.FTZ R117, R91, -R80 ;  /* 0x800000505b757221 */ /* 0x000fe20000010000 */
[----:B------:R-:W-:Y:S01]  /*1b40*/  @P1 HADD2.F32 R80, -RZ, R82.H0_H0 ;  /* 0x20000052ff501230 */ /* 0x000fe20000004100 */
[----:B------:R-:W-:Y:S01]  /*1b50*/  @P1 FADD.FTZ R81, R81, R78 ;  /* 0x0000004e51511221 */ /* 0x000fe20000010000 */
[----:B------:R-:W-:Y:S01]  /*1b60*/  @P0 PRMT R112, R113, 0x7610, R112 ;  /* 0x0000761071700816 */ /* 0x000fe20000000070 */
[-C--:B------:R-:W-:Y:S01]  /*1b70*/  FMUL.FTZ R82, R83, R110.reuse ;  /* 0x0000006e53527220 */ /* 0x080fe20000410000 */
[----:B------:R-:W-:Y:S01]  /*1b80*/  @P0 PRMT R111, R116, 0x7610, R111 ;  /* 0x00007610746f0816 */ /* 0x000fe2000000006f */
[----:B------:R-:W-:Y:S01]  /*1b90*/  FMUL.FTZ R83, R81, R110 ;  /* 0x0000006e51537220 */ /* 0x000fe20000410000 */
[----:B------:R-:W-:Y:S01]  /*1ba0*/  @P0 F2FP.PACK_AB R81, RZ, R81 ;  /* 0x00000051ff51023e */ /* 0x000fe200000000ff */
[----:B------:R-:W-:Y:S02]  /*1bb0*/  FMUL.FTZ R117, R6, R117 ;  /* 0x0000007506757220 */ /* 0x000fe40000410000 */
[----:B------:R-:W-:Y:S01]  /*1bc0*/  FMUL.FTZ R82, R82, c[0x0][0x1e8] ;  /* 0x00007a0052527a20 */ /* 0x000fe20000410000 */
[----:B------:R-:W-:Y:S01]  /*1bd0*/  @P0 PRMT R114, R81, 0x7610, R114 ;  /* 0x0000761051720816 */ /* 0x000fe20000000072 */
[----:B------:R-:W-:-:S02]  /*1be0*/  FMUL.FTZ R83, R83, c[0x0][0x1e8] ;  /* 0x00007a0053537a20 */ /* 0x000fc40000410000 */
[----:B------:R-:W-:Y:S01]  /*1bf0*/  @P1 FADD.FTZ R117, R117, R80 ;  /* 0x0000005075751221 */ /* 0x000fe20000010000 */
[----:B------:R-:W-:Y:S01]  /*1c00*/  LOP3.LUT P1, RZ, R84, 0xff00, RZ, 0xc0, !PT ;  /* 0x0000ff0054ff7812 */ /* 0x000fe2000782c0ff */
[----:B------:R-:W-:Y:S02]  /*1c10*/  FMUL.FTZ R78, R61, R82 ;  /* 0x000000523d4e7220 */ /* 0x000fe40000410000 */
[----:B------:R-:W-:Y:S01]  /*1c20*/  FMUL.FTZ R80, R62, R83 ;  /* 0x000000533e507220 */ /* 0x000fe20000410000 */
[----:B------:R-:W-:Y:S01]  /*1c30*/  @P0 F2FP.PACK_AB R118, RZ, R117 ;  /* 0x00000075ff76023e */ /* 0x000fe200000000ff */
[-C--:B------:R-:W-:Y:S01]  /*1c40*/  FMUL.FTZ R116, R117, R110.reuse ;  /* 0x0000006e75747220 */ /* 0x080fe20000410000 */
[----:B------:R-:W-:Y:S01]  /*1c50*/  FSEL R78, R78, RZ, P1 ;  /* 0x000000ff4e4e7208 */ /* 0x000fe20000800000 */
[----:B------:R-:W-:Y:S01]  /*1c60*/  FMUL.FTZ R117, R79, R110 ;  /* 0x0000006e4f757220 */ /* 0x000fe20000410000 */
[----:B------:R-:W-:Y:S01]  /*1c70*/  FSEL R80, R80, RZ, P5 ;  /* 0x000000ff50507208 */ /* 0x000fe20002800000 */
[----:B------:R-:W-:Y:S01]  /*1c80*/  FMUL.FTZ R116, R116, c[0x0][0x1e8] ;  /* 0x00007a0074747a20 */ /* 0x000fe20000410000 */
[----:B------:R0:W1:Y:S01]  /*1c90*/  F2F.F16.F32 R115, R78 ;  /* 0x0000004e00737304 */ /* 0x0000620000200800 */
[----:B------:R-:W-:-:S02]  /*1ca0*/  @P0 PRMT R3, R118, 0x7610, R3 ;  /* 0x0000761076030816 */ /* 0x000fc40000000003 */
[----:B------:R-:W-:-:S05]  /*1cb0*/  FMUL.FTZ R118, R63, R116 ;  /* 0x000000743f767220 */ /* 0x000fca0000410000 */
[----:B------:R0:W2:Y:S01]  /*1cc0*/  F2F.F16.F32 R113, R80 ;  /* 0x0000005000717304 */ /* 0x0000a20000200800 */
        /* <DEDUP_REMOVED lines=9> */
.L_x_4054:
[----:B------:R-:W-:Y:S01]  /*1d60*/  FSEL R118, R118, RZ, P6 ;  /* 0x000000ff76767208 */ /* 0x000fe20003000000 */
[----:B------:R-:W-:Y:S01]  /*1d70*/  FMUL.FTZ R117, R117, c[0x0][0x1e8] ;  /* 0x00007a0075757a20 */ /* 0x000fe20000410000 */
[----:B0-----:R-:W-:-:S03]  /*1d80*/  LEA R78, P0, R2, c[0x0][0x248], 0x3 ;  /* 0x00009200024e7a11 */ /* 0x001fc600078018ff */
[----:B------:R-:W-:Y:S01]  /*1d90*/  FMUL.FTZ R80, R60, R117 ;  /* 0x000000753c507220 */ /* 0x000fe20000410000 */
[----:B------:R-:W0:Y:S01]  /*1da0*/  F2F.F16.F32 R118, R118 ;  /* 0x0000007600767304 */ /* 0x000e220000200800 */
[----:B------:R-:W-:Y:S02]  /*1db0*/  LEA.HI.X R79, R2, c[0x0][0x24c], RZ, 0x3, P0 ;  /* 0x00009300024f7a11 */ /* 0x000fe400000f1cff */
[----:B------:R-:W-:Y:S02]  /*1dc0*/  LOP3.LUT P0, RZ, R84, 0xff, RZ, 0xc0, !PT ;  /* 0x000000ff54ff7812 */ /* 0x000fe4000780c0ff */
[----:B------:R-:W-:Y:S02]  /*1dd0*/  IADD3 R2, R2, 0x80, RZ ;  /* 0x0000008002027810 */ /* 0x000fe40007ffe0ff */
[----:B------:R-:W-:Y:S01]  /*1de0*/  FSEL R119, R80, RZ, P0 ;  /* 0x000000ff50777208 */ /* 0x000fe20000000000 */
[----:B-1----:R-:W-:-:S05]  /*1df0*/  IMAD.WIDE.U32 R80, R115, 0x10000, RZ ;  /* 0x0001000073507825 */ /* 0x002fca00078e00ff */
[----:B------:R-:W1:Y:S01]  /*1e00*/  F2F.F16.F32 R119, R119 ;  /* 0x0000007700777304 */ /* 0x000e620000200800 */
[----:B0-----:R-:W-:Y:S02]  /*1e10*/  SHF.L.U32 R120, R118, 0x10, RZ ;  /* 0x0000001076787819 */ /* 0x001fe400000006ff */
[----:B-----5:R-:W-:Y:S02]  /*1e20*/  @P0 MOV R115, R76 ;  /* 0x0000004c00730202 */ /* 0x020fe40000000f00 */
[----:B--2---:R-:W-:Y:S01]  /*1e30*/  LOP3.LUT R81, R81, R120, R113, 0xfe, !PT ;  /* 0x0000007851517212 */ /* 0x004fe200078efe71 */
[----:B------:R-:W-:Y:S02]  /*1e40*/  HFMA2.MMA R113, -RZ, RZ, 0, 0 ;  /* 0x00000000ff717435 */ /* 0x000fe400000001ff */
[----:B------:R-:W-:Y:S01]  /*1e50*/  @P0 HADD2.F32 R118, -RZ, R115.H0_H0 ;  /* 0x20000073ff760230 */ /* 0x000fe20000004100 */
[----:B------:R-:W-:-:S04]  /*1e60*/  HFMA2.MMA R115, -RZ, RZ, 0, 0 ;  /* 0x00000000ff737435 */ /* 0x000fc800000001ff */
[----:B------:R-:W-:Y:S01]  /*1e70*/  @P0 FMUL.FTZ R113, R117, R118 ;  /* 0x0000007675710220 */ /* 0x000fe20000410000 */
[----:B------:R-:W-:Y:S02]  /*1e80*/  @P5 MOV R117, R77 ;  /* 0x0000004d00755202 */ /* 0x000fe40000000f00 */
[----:B-1----:R-:W-:Y:S01]  /*1e90*/  LOP3.LUT R80, R80, R119, RZ, 0xfc, !PT ;  /* 0x0000007750507212 */ /* 0x002fe200078efcff */
[----:B------:R-:W-:Y:S01]  /*1ea0*/  FADD.FTZ R20, R20, R113 ;  /* 0x0000007114147221 */ /* 0x000fe20000010000 */
[--C-:B------:R-:W-:Y:S01]  /*1eb0*/  @P1 SHF.R.U64 R119, R76, 0x10, R77.reuse ;  /* 0x000000104c771819 */ /* 0x100fe2000000124d */
[----:B------:R-:W-:Y:S01]  /*1ec0*/  @P5 HADD2.F32 R76, -RZ, R117.H0_H0 ;  /* 0x20000075ff4c5230 */ /* 0x000fe20000004100 */
[----:B------:R-:W-:Y:S01]  /*1ed0*/  @P6 SHF.R.U32.HI R118, RZ, 0x10, R77 ;  /* 0x00000010ff766819 */ /* 0x000fe2000001164d */
[----:B------:R0:W-:Y:S02]  /*1ee0*/  STG.E.64 [R78.64], R80 ;  /* 0x000000504e007986 */ /* 0x0001e4000c101b04 */
[----:B------:R-:W-:Y:S01]  /*1ef0*/  @P1 HADD2.F32 R77, -RZ, R119.H0_H0 ;  /* 0x20000077ff4d1230 */ /* 0x000fe20000004100 */
[----:B------:R-:W-:-:S02]  /*1f00*/  @P5 FMUL.FTZ R115, R83, R76 ;  /* 0x0000004c53735220 */ /* 0x000fc40000410000 */
[----:B------:R-:W-:Y:S02]  /*1f10*/  IMAD.MOV.U32 R76, RZ, RZ, RZ ;  /* 0x000000ffff4c7224 */ /* 0x000fe400078e00ff */
[----:B------:R-:W-:Y:S02]  /*1f20*/  @P1 FMUL.FTZ R76, R82, R77 ;  /* 0x0000004d524c1220 */ /* 0x000fe40000410000 */
[----:B------:R-:W-:Y:S02]  /*1f30*/  FADD.FTZ R22, R22, R115 ;  /* 0x0000007316167221 */ /* 0x000fe40000010000 */
[----:B------:R-:W-:Y:S01]  /*1f40*/  FADD.FTZ R21, R21, R76 ;  /* 0x0000004c15157221 */ /* 0x000fe20000010000 */
[----:B0-----:R-:W-:Y:S01]  /*1f50*/  @P6 HADD2.F32 R79, -RZ, R118.H0_H0 ;  /* 0x20000076ff4f6230 */ /* 0x001fe20000004100 */
[----:B------:R-:W-:-:S04]  /*1f60*/  MOV R78, RZ ;  /* 0x000000ff004e7202 */ /* 0x000fc80000000f00 */
[----:B------:R-:W-:-:S04]  /*1f70*/  @P6 FMUL.FTZ R78, R116, R79 ;  /* 0x0000004f744e6220 */ /* 0x000fc80000410000 */
[----:B------:R-:W-:Y:S02]  /*1f80*/  FADD.FTZ R23, R23, R78 ;  /* 0x0000004e17177221 */ /* 0x000fe40000010000 */
.L_x_4053:
[----:B------:R-:W-:Y:S05]  /*1f90*/  BSYNC B0 ;  /* 0x0000000000007941 */ /* 0x000fea0003800000 */
.L_x_4052:
        /* <DEDUP_REMOVED lines=12> */
[----:B------:R-:W-:Y:S02]  /*2060*/  FADD.FTZ R81, R103, -R80 ;  /* 0x8000005067517221 */ /* 0x000fe40000010000 */
[C---:B------:R-:W-:Y:S01]  /*2070*/  FMUL.FTZ R79, R6.reuse, R79 ;  /* 0x0000004f064f7220 */ /* 0x040fe20000410000 */
[----:B------:R-:W-:Y:S01]  /*2080*/  ISETP.NE.AND.EX P0, PT, RZ, c[0x0][0x25c], PT, P0 ;  /* 0x00009700ff007a0c */ /* 0x000fe20003f05300 */
[----:B------:R-:W-:-:S02]  /*2090*/  FMUL.FTZ R83, R6, R81 ;  /* 0x0000005106537220 */ /* 0x000fc40000410000 */
[-CC-:B------:R-:W-:Y:S02]  /*20a0*/  FFMA.FTZ R113, R107, R104.reuse, R105.reuse ;  /* 0x000000686b717223 */ /* 0x180fe40000010069 */
[----:B------:R-:W-:Y:S02]  /*20b0*/  FFMA.FTZ R105, R109, R104, R105 ;  /* 0x000000686d697223 */ /* 0x000fe40000010069 */
[----:B------:R-:W-:Y:S01]  /*20c0*/  @P1 MOV R78, R94 ;  /* 0x0000005e004e1202 */ /* 0x000fe20000000f00 */
[----:B------:R-:W-:Y:S01]  /*20d0*/  FADD.FTZ R113, R106, -R113 ;  /* 0x800000716a717221 */ /* 0x000fe20000010000 */
[----:B------:R-:W-:Y:S01]  /*20e0*/  @P1 SHF.R.U64 R82, R94, 0x10, R95 ;  /* 0x000000105e521819 */ /* 0x000fe2000000125f */
[----:B------:R-:W-:Y:S01]  /*20f0*/  FADD.FTZ R105, R108, -R105 ;  /* 0x800000696c697221 */ /* 0x000fe20000010000 */
[----:B------:R-:W-:Y:S01]  /*2100*/  @P1 MOV R80, R95 ;  /* 0x0000005f00501202 */ /* 0x000fe20000000f00 */
[----:B------:R-:W-:Y:S01]  /*2110*/  @P1 HADD2.F32 R78, -RZ, R78.H0_H0 ;  /* 0x2000004eff4e1230 */ /* 0x000fe20000004100 */
[----:B------:R-:W-:-:S02]  /*2120*/  FMUL.FTZ R113, R6, R113 ;  /* 0x0000007106717220 */ /* 0x000fc40000410000 */
[----:B------:R-:W-:Y:S01]  /*2130*/  FMUL.FTZ R81, R6, R105 ;  /* 0x0000006906517220 */ /* 0x000fe20000410000 */
[----:B------:R-:W-:Y:S01]  /*2140*/  @P1 HADD2.F32 R80, -RZ, R80.H0_H0 ;  /* 0x20000050ff501230 */ /* 0x000fe20000004100 */
[----:B------:R-:W-:Y:S01]  /*2150*/  @P1 FADD.FTZ R79, R79, R78 ;  /* 0x0000004e4f4f1221 */ /* 0x000fe20000010000 */
[----:B------:R-:W-:Y:S01]  /*2160*/  @P1 HADD2.F32 R78, -RZ, R82.H0_H0 ;  /* 0x20000052ff4e1230 */ /* 0x000fe20000004100 */
[----:B------:R-:W-:Y:S02]  /*2170*/  @P1 SHF.R.U32.HI R82, RZ, 0x10, R95 ;  /* 0x00000010ff521819 */ /* 0x000fe4000001165f */
[----:B------:R-:W-:Y:S01]  /*2180*/  @P1 FADD.FTZ R113, R113, R80 ;  /* 0x0000005071711221 */ /* 0x000fe20000010000 */
[----:B------:R-:W-:Y:S01]  /*2190*/  @P0 F2FP.PACK_AB R80, RZ, R79 ;  /* 0x0000004fff50023e */ /* 0x000fe200000000ff */
[----:B------:R-:W-:Y:S01]  /*21a0*/  @P1 FADD.FTZ R83, R83, R78 ;  /* 0x0000004e53531221 */ /* 0x000fe20000010000 */
[----:B------:R-:W-:Y:S01]  /*21b0*/  @P1 HADD2.F32 R82, -RZ, R82.H0_H0 ;  /* 0x20000052ff521230 */ /* 0x000fe20000004100 */
[-C--:B------:R-:W-:Y:S01]  /*21c0*/  FMUL.FTZ R105, R113, R110.reuse ;  /* 0x0000006e71697220 */ /* 0x080fe20000410000 */
[----:B------:R-:W-:Y:S01]  /*21d0*/  @P0 PRMT R111, R80, 0x7610, R111 ;  /* 0x00007610506f0816 */ /* 0x000fe2000000006f */
[-C--:B------:R-:W-:Y:S01]  /*21e0*/  FMUL.FTZ R78, R83, R110.reuse ;  /* 0x0000006e534e7220 */ /* 0x080fe20000410000 */
[----:B------:R-:W-:Y:S01]  /*21f0*/  @P0 F2FP.PACK_AB R80, RZ, R113 ;  /* 0x00000071ff50023e */ /* 0x000fe200000000ff */
[----:B------:R-:W-:Y:S01]  /*2200*/  @P1 FADD.FTZ R81, R81, R82 ;  /* 0x0000005251511221 */ /* 0x000fe20000010000 */
[----:B------:R-:W-:Y:S01]  /*2210*/  LOP3.LUT P1, RZ, R93, 0xff00, RZ, 0xc0, !PT ;  /* 0x0000ff005dff7812 */ /* 0x000fe2000782c0ff */
[----:B------:R-:W-:Y:S01]  /*2220*/  FMUL.FTZ R6, R78, c[0x0][0x1e8] ;  /* 0x00007a004e067a20 */ /* 0x000fe20000410000 */
[----:B------:R-:W-:Y:S01]  /*2230*/  @P0 F2FP.PACK_AB R83, RZ, R83 ;  /* 0x00000053ff53023e */ /* 0x000fe200000000ff */
[----:B------:R-:W-:Y:S01]  /*2240*/  FMUL.FTZ R113, R79, R110 ;  /* 0x0000006e4f717220 */ /* 0x000fe20000410000 */
[----:B------:R-:W-:Y:S01]  /*2250*/  @P0 F2FP.PACK_AB R82, RZ, R81 ;  /* 0x00000051ff52023e */ /* 0x000fe200000000ff */
[----:B------:R-:W-:Y:S01]  /*2260*/  FMUL.FTZ R78, R57, R6 ;  /* 0x00000006394e7220 */ /* 0x000fe20000410000 */
[----:B------:R-:W-:Y:S01]  /*2270*/  @P0 PRMT R114, R80, 0x7610, R114 ;  /* 0x0000761050720816 */ /* 0x000fe20000000072 */
[----:B------:R-:W-:Y:S01]  /*2280*/  FMUL.FTZ R104, R81, R110 ;  /* 0x0000006e51687220 */ /* 0x000fe20000410000 */
[----:B------:R-:W-:Y:S01]  /*2290*/  @P0 PRMT R112, R83, 0x7610, R112 ;  /* 0x0000761053700816 */ /* 0x000fe20000000070 */
[----:B------:R-:W-:Y:S01]  /*22a0*/  FMUL.FTZ R105, R105, c[0x0][0x1e8] ;  /* 0x00007a0069697a20 */ /* 0x000fe20000410000 */
[----:B------:R-:W-:Y:S01]  /*22b0*/  FSEL R78, R78, RZ, P1 ;  /* 0x000000ff4e4e7208 */ /* 0x000fe20000800000 */
[----:B------:R-:W-:Y:S01]  /*22c0*/  FMUL.FTZ R104, R104, c[0x0][0x1e8] ;  /* 0x00007a0068687a20 */ /* 0x000fe20000410000 */
[----:B------:R-:W-:Y:S01]  /*22d0*/  LEA R80, P6, R2, c[0x0][0x248], 0x3 ;  /* 0x0000920002507a11 */ /* 0x000fe200078c18ff */
[----:B------:R-:W-:Y:S01]  /*22e0*/  FMUL.FTZ R79, R58, R105 ;  /* 0x000000693a4f7220 */ /* 0x000fe20000410000 */
[----:B------:R0:W1:Y:S01]  /*22f0*/  F2F.F16.F32 R110, R78 ;  /* 0x0000004e006e7304 */ /* 0x0000620000200800 */
[----:B------:R-:W-:Y:S01]  /*2300*/  FMUL.FTZ R113, R113, c[0x0][0x1e8] ;  /* 0x00007a0071717a20 */ /* 0x000fe20000410000 */
[----:B------:R-:W-:Y:S01]  /*2310*/  @P0 PRMT R3, R82, 0x7610, R3 ;  /* 0x0000761052030816 */ /* 0x000fe20000000003 */
[----:B------:R-:W-:Y:S01]  /*2320*/  FMUL.FTZ R116, R59, R104 ;  /* 0x000000683b747220 */ /* 0x000fe20000410000 */
[----:B------:R-:W-:Y:S01]  /*2330*/  FSEL R115, R79, RZ, P5 ;  /* 0x000000ff4f737208 */ /* 0x000fe20002800000 */
[----:B------:R-:W-:Y:S05]  /*2340*/  @!P0 BRA `(.L_x_4057) ;  /* 0x0000008000008947 */ /* 0x000fea0003800000 */
[----:B0-----:R-:W-:Y:S02]  /*2350*/  LOP3.LUT R78, R112, 0xffff, RZ, 0xc0, !PT ;  /* 0x0000ffff704e7812 */ /* 0x001fe400078ec0ff */
[----:B------:R-:W-:-:S02]  /*2360*/  PRMT R83, R114, 0x5410, R3 ;  /* 0x0000541072537816 */ /* 0x000fc40000000003 */
[----:B------:R-:W-:Y:S01]  /*2370*/  LEA R82, P0, R2, c[0x0][0x258], 0x3 ;  /* 0x0000960002527a11 */ /* 0x000fe200078018ff */
[----:B------:R-:W-:-:S05]  /*2380*/  IMAD.WIDE.U32 R78, R78, 0x10000, RZ ;  /* 0x000100004e4e7825 */ /* 0x000fca00078e00ff */
[----:B------:R-:W-:Y:S02]  /*2390*/  LOP3.LUT R79, R83, R79, RZ, 0xfc, !PT ;  /* 0x0000004f534f7212 */ /* 0x000fe400078efcff */
[----:B------:R-:W-:Y:S02]  /*23a0*/  LOP3.LUT R78, R78, 0xffff, R111, 0xf8, !PT ;  /* 0x0000ffff4e4e7812 */ /* 0x000fe400078ef86f */
[----:B------:R-:W-:-:S05]  /*23b0*/  LEA.HI.X R83, R2, c[0x0][0x25c], RZ, 0x3, P0 ;  /* 0x0000970002537a11 */ /* 0x000fca00000f1cff */
[----:B------:R0:W-:Y:S02]  /*23c0*/  STG.E.64 [R82.64], R78 ;  /* 0x0000004e52007986 */ /* 0x0001e4000c101b04 */
.L_x_4057:
[C---:B------:R-:W-:Y:S01]  /*23d0*/  LOP3.LUT P0, RZ, R93.reuse, 0xff000000, RZ, 0xc0, !PT ;  /* 0xff0000005dff7812 */ /* 0x040fe2000780c0ff */
[----:B------:R-:W-:Y:S01]  /*23e0*/  F2F.F16.F32 R115, R115 ;  /* 0x0000007300737304 */ /* 0x000fe20000200800 */
[----:B------:R-:W-:Y:S01]  /*23f0*/  LEA.HI.X R81, R2, c[0x0][0x24c], RZ, 0x3, P6 ;  /* 0x0000930002517a11 */ /* 0x000fe200030f1cff */
[----:B------:R-:W-:Y:S01]  /*2400*/  FMUL.FTZ R2, R56, R113 ;  /* 0x0000007138027220 */ /* 0x000fe20000410000 */
[----:B------:R-:W-:Y:S01]  /*2410*/  FSEL R116, R116, RZ, P0 ;  /* 0x000000ff74747208 */ /* 0x000fe20000000000 */
[----:B01----:R-:W-:Y:S01]  /*2420*/  IMAD.WIDE.U32 R78, R110, 0x10000, RZ ;  /* 0x000100006e4e7825 */ /* 0x003fe200078e00ff */
[----:B------:R-:W-:Y:S02]  /*2430*/  LOP3.LUT P6, RZ, R93, 0xff, RZ, 0xc0, !PT ;  /* 0x000000ff5dff7812 */ /* 0x000fe400078cc0ff */
[----:B-----5:R-:W-:Y:S01]  /*2440*/  @P1 SHF.R.U64 R118, R76, 0x10, R77 ;  /* 0x000000104c761819 */ /* 0x020fe2000000124d */
[----:B------:R-:W0:Y:S01]  /*2450*/  F2F.F16.F32 R83, R116 ;  /* 0x0000007400537304 */ /* 0x000e220000200800 */
[----:B------:R-:W-:-:S02]  /*2460*/  FSEL R82, R2, RZ, P6 ;  /* 0x000000ff02527208 */ /* 0x000fc40003000000 */
[----:B------:R-:W-:-:S05]  /*2470*/  MOV R110, RZ ;  /* 0x000000ff006e7202 */ /* 0x000fca0000000f00 */
[----:B------:R-:W1:Y:S02]  /*2480*/  F2F.F16.F32 R117, R82 ;  /* 0x0000005200757304 */ /* 0x000e640000200800 */
[----:B------:R-:W-:-:S05]  /*2490*/  @P6 IMAD.MOV.U32 R2, RZ, RZ, R76 ;  /* 0x000000ffff026224 */ /* 0x000fca00078e004c */
[----:B------:R-:W-:Y:S01]  /*24a0*/  @P6 HADD2.F32 R2, -RZ, R2.H0_H0 ;  /* 0x20000002ff026230 */ /* 0x000fe20000004100 */
[----:B0-----:R-:W-:-:S04]  /*24b0*/  SHF.L.U32 R83, R83, 0x10, RZ ;  /* 0x0000001053537819 */ /* 0x001fc800000006ff */
[----:B------:R-:W-:Y:S02]  /*24c0*/  LOP3.LUT R79, R79, R83, R115, 0xfe, !PT ;  /* 0x000000534f4f7212 */ /* 0x000fe400078efe73 */
[----:B------:R-:W-:Y:S02]  /*24d0*/  @P5 MOV R83, R77 ;  /* 0x0000004d00535202 */ /* 0x000fe40000000f00 */
[----:B-1----:R-:W-:Y:S02]  /*24e0*/  LOP3.LUT R78, R78, R117, RZ, 0xfc, !PT ;  /* 0x000000754e4e7212 */ /* 0x002fe400078efcff */
[----:B------:R-:W-:Y:S01]  /*24f0*/  @P0 SHF.R.U32.HI R117, RZ, 0x10, R77 ;  /* 0x00000010ff750819 */ /* 0x000fe2000001164d */
[----:B------:R-:W-:Y:S01]  /*2500*/  @P5 HADD2.F32 R82, -RZ, R83.H0_H0 ;  /* 0x20000053ff525230 */ /* 0x000fe20000004100 */
[----:B------:R-:W-:Y:S01]  /*2510*/  CS2R R76, SRZ ;  /* 0x00000000004c7805 */ /* 0x000fe2000001ff00 */
[----:B------:R0:W-:Y:S01]  /*2520*/  STG.E.64 [R80.64], R78 ;  /* 0x0000004e50007986 */ /* 0x0001e2000c101b04 */
[----:B------:R-:W-:Y:S01]  /*2530*/  @P1 HADD2.F32 R83, -RZ, R118.H0_H0 ;  /* 0x20000076ff531230 */ /* 0x000fe20000004100 */
[----:B------:R-:W-:Y:S01]  /*2540*/  MOV R115, RZ ;  /* 0x000000ff00737202 */ /* 0x000fe20000000f00 */
[----:B------:R-:W-:Y:S01]  /*2550*/  @P0 HADD2.F32 R117, -RZ, R117.H0_H0 ;  /* 0x20000075ff750230 */ /* 0x000fe20000004100 */
[----:B------:R-:W-:-:S02]  /*2560*/  @P5 FMUL.FTZ R115, R105, R82 ;  /* 0x0000005269735220 */ /* 0x000fc40000410000 */
[----:B------:R-:W-:Y:S02]  /*2570*/  @P6 FMUL.FTZ R77, R113, R2 ;  /* 0x00000002714d6220 */ /* 0x000fe40000410000 */
[----:B------:R-:W-:Y:S02]  /*2580*/  @P1 FMUL.FTZ R76, R6, R83 ;  /* 0x00000053064c1220 */ /* 0x000fe40000410000 */
[----:B------:R-:W-:Y:S02]  /*2590*/  @P0 FMUL.FTZ R110, R104, R117 ;  /* 0x00000075686e0220 */ /* 0x000fe40000410000 */
[----:B------:R-:W-:Y:S02]  /*25a0*/  FADD.FTZ R18, R18, R115 ;  /* 0x0000007312127221 */ /* 0x000fe40000010000 */
[----:B------:R-:W-:Y:S02]  /*25b0*/  FADD.FTZ R16, R16, R77 ;  /* 0x0000004d10107221 */ /* 0x000fe40000010000 */
[----:B------:R-:W-:-:S02]  /*25c0*/  FADD.FTZ R17, R17, R76 ;  /* 0x0000004c11117221 */ /* 0x000fc40000010000 */
[----:B------:R-:W-:Y:S02]  /*25d0*/  FADD.FTZ R19, R19, R110 ;  /* 0x0000006e13137221 */ /* 0x000fe40000010000 */
.L_x_4056:
[----:B0-----:R-:W-:Y:S05]  /*25e0*/  BSYNC B0 ;  /* 0x0000000000007941 */ /* 0x001fea0003800000 */
.L_x_4055:
[----:B------:R-:W-:Y:S02]  /*25f0*/  IADD3 R4, R4, c[0x0][0x160], RZ ;  /* 0x0000580004047a10 */ /* 0x000fe40007ffe0ff */
[----:B------:R-:W-:Y:S02]  /*2600*/  LOP3.LUT P1, RZ, R5, 0xff, RZ, 0xc0, !PT ;  /* 0x000000ff05ff7812 */ /* 0x000fe4000782c0ff */
[----:B------:R-:W-:Y:S02]  /*2610*/  ISETP.GE.AND P0, PT, R4, c[0x0][0x164], PT ;  /* 0x0000590004007a0c */ /* 0x000fe40003f06270 */
[----:B------:R-:W-:-:S11]  /*2620*/  SEL R5, RZ, 0x1, P1 ;  /* 0x00000001ff057807 */ /* 0x000fd60000800000 */
[----:B------:R-:W-:Y:S01]  /*2630*/  @P0 CALL.REL.NOINC `(.L_x_4040) ;  /* 0x0000001000000944 */ /* 0x000fe20003c00000 */
[----:B------:R-:W-:Y:S05]  /*2640*/  BRA `(.L_x_4058) ;  /* 0xffffdd0000007947 */ /* 0x000fea000383ffff */
.L_x_4040:
        /* <DEDUP_REMOVED lines=31> */
.L_x_4047:
[----:B------:R-:W-:Y:S01]  /*2840*/  HFMA2.MMA R117, -RZ, RZ, 0, 9.5367431640625e-07 ;  /* 0x00000010ff757435 */ /* 0x000fe200000001ff */
[----:B------:R-:W-:-:S02]  /*2850*/  MOV R80, R105 ;  /* 0x0000006900507202 */ /* 0x000fc40000000f00 */
[----:B------:R-:W-:Y:S02]  /*2860*/  MOV R116, 0x1f ;  /* 0x0000001f00747802 */ /* 0x000fe40000000f00 */
[----:B------:R-:W-:Y:S02]  /*2870*/  MOV R119, 0xffffffff ;  /* 0xffffffff00777802 */ /* 0x000fe40000000f00 */
[----:B------:R-:W-:Y:S02]  /*2880*/  MOV R76, 0x28a0 ;  /* 0x000028a0004c7802 */ /* 0x000fe40000000f00 */
[----:B------:R-:W-:Y:S05]  /*2890*/  CALL.REL.NOINC `($__internal_114_$__cuda_sm70_shflsync_down_p) ;  /* 0x0000046000007944 */ /* 0x000fea0003c00000 */
[----:B-1----:R-:W-:Y:S01]  /*28a0*/  MOV R82, R80 ;  /* 0x0000005000527202 */ /* 0x002fe20000000f00 */
[----:B0-----:R-:W-:Y:S05]  /*28b0*/  BRA `(.L_x_4059) ;  /* 0xffffe7b000007947 */ /* 0x001fea000383ffff */
.L_x_4048:
[----:B------:R-:W-:Y:S01]  /*28c0*/  HFMA2.MMA R117, -RZ, RZ, 0, 9.5367431640625e-07 ;  /* 0x00000010ff757435 */ /* 0x000fe200000001ff */
[----:B------:R-:W-:Y:S01]  /*28d0*/  IMAD.MOV.U32 R80, RZ, RZ, R113 ;  /* 0x000000ffff507224 */ /* 0x000fe200078e0071 */
[----:B------:R-:W-:Y:S02]  /*28e0*/  MOV R116, 0x1f ;  /* 0x0000001f00747802 */ /* 0x000fe40000000f00 */
[----:B------:R-:W-:Y:S02]  /*28f0*/  MOV R119, 0xffffffff ;  /* 0xffffffff00777802 */ /* 0x000fe40000000f00 */
[----:B------:R-:W-:-:S02]  /*2900*/  MOV R76, 0x2920 ;  /* 0x00002920004c7802 */ /* 0x000fc40000000f00 */
[----:B01----:R-:W-:Y:S05]  /*2910*/  CALL.REL.NOINC `($__internal_114_$__cuda_sm70_shflsync_down_p) ;  /* 0x000003e000007944 */ /* 0x003fea0003c00000 */
[----:B------:R-:W-:Y:S01]  /*2920*/  FADD.FTZ R82, R82, R105 ;  /* 0x0000006952527221 */ /* 0x000fe20000010000 */
[----:B0-----:R-:W-:Y:S01]  /*2930*/  HFMA2.MMA R117, -RZ, RZ, 0, 4.76837158203125e-07 ;  /* 0x00000008ff757435 */ /* 0x001fe200000001ff */
[----:B-1----:R-:W-:Y:S01]  /*2940*/  FADD.FTZ R113, R113, R80 ;  /* 0x0000005071717221 */ /* 0x002fe20000010000 */
[----:B------:R-:W-:Y:S01]  /*2950*/  MOV R116, 0x1f ;  /* 0x0000001f00747802 */ /* 0x000fe20000000f00 */
[----:B------:R-:W-:Y:S01]  /*2960*/  IMAD.MOV.U32 R119, RZ, RZ, -0x1 ;  /* 0xffffffffff777424 */ /* 0x000fe200078e00ff */
[----:B------:R-:W-:-:S02]  /*2970*/  MOV R80, R82 ;  /* 0x0000005200507202 */ /* 0x000fc40000000f00 */
[----:B------:R-:W-:Y:S02]  /*2980*/  MOV R76, 0x29a0 ;  /* 0x000029a0004c7802 */ /* 0x000fe40000000f00 */
[----:B------:R-:W-:Y:S05]  /*2990*/  CALL.REL.NOINC `($__internal_114_$__cuda_sm70_shflsync_down_p) ;  /* 0x0000036000007944 */ /* 0x000fea0003c00000 */
[----:B0-----:R-:W-:Y:S01]  /*29a0*/  HFMA2.MMA R117, -RZ, RZ, 0, 4.76837158203125e-07 ;  /* 0x00000008ff757435 */ /* 0x001fe200000001ff */
[----:B-1----:R-:W-:Y:S01]  /*29b0*/  MOV R79, R80 ;  /* 0x00000050004f7202 */ /* 0x002fe20000000f00 */
[----:B------:R-:W-:Y:S01]  /*29c0*/  IMAD.MOV.U32 R119, RZ, RZ, -0x1 ;  /* 0xffffffffff777424 */ /* 0x000fe200078e00ff */
[----:B------:R-:W-:Y:S02]  /*29d0*/  MOV R80, R113 ;  /* 0x0000007100507202 */ /* 0x000fe40000000f00 */
[----:B------:R-:W-:Y:S02]  /*29e0*/  MOV R116, 0x1f ;  /* 0x0000001f00747802 */ /* 0x000fe40000000f00 */
[----:B------:R-:W-:Y:S02]  /*29f0*/  MOV R76, 0x2a10 ;  /* 0x00002a10004c7802 */ /* 0x000fe40000000f00 */
[----:B------:R-:W-:Y:S05]  /*2a00*/  CALL.REL.NOINC `($__internal_114_$__cuda_sm70_shflsync_down_p) ;  /* 0x000002f000007944 */ /* 0x000fea0003c00000 */
[----:B------:R-:W-:Y:S01]  /*2a10*/  FADD.FTZ R82, R79, R82 ;  /* 0x000000524f527221 */ /* 0x000fe20000010000 */
[----:B0-----:R-:W-:Y:S01]  /*2a20*/  HFMA2.MMA R117, -RZ, RZ, 0, 2.384185791015625e-07 ;  /* 0x00000004ff757435 */ /* 0x001fe200000001ff */
[----:B-1----:R-:W-:Y:S01]  /*2a30*/  FADD.FTZ R113, R113, R80 ;  /* 0x0000005071717221 */ /* 0x002fe20000010000 */
[----:B------:R-:W-:-:S02]  /*2a40*/  MOV R116, 0x1f ;  /* 0x0000001f00747802 */ /* 0x000fc40000000f00 */
[----:B------:R-:W-:Y:S02]  /*2a50*/  MOV R119, 0xffffffff ;  /* 0xffffffff00777802 */ /* 0x000fe40000000f00 */
[----:B------:R-:W-:Y:S02]  /*2a60*/  MOV R80, R82 ;  /* 0x0000005200507202 */ /* 0x000fe40000000f00 */
[----:B------:R-:W-:Y:S02]  /*2a70*/  MOV R76, 0x2a90 ;  /* 0x00002a90004c7802 */ /* 0x000fe40000000f00 */
[----:B------:R-:W-:Y:S05]  /*2a80*/  CALL.REL.NOINC `($__internal_114_$__cuda_sm70_shflsync_down_p) ;  /* 0x0000027000007944 */ /* 0x000fea0003c00000 */
[----:B0-----:R-:W-:Y:S01]  /*2a90*/  HFMA2.MMA R117, -RZ, RZ, 0, 2.384185791015625e-07 ;  /* 0x00000004ff757435 */ /* 0x001fe200000001ff */
[----:B-1----:R-:W-:Y:S01]  /*2aa0*/  MOV R79, R80 ;  /* 0x00000050004f7202 */ /* 0x002fe20000000f00 */
[----:B------:R-:W-:Y:S01]  /*2ab0*/  IMAD.MOV.U32 R80, RZ, RZ, R113 ;  /* 0x000000ffff507224 */ /* 0x000fe200078e0071 */
[----:B------:R-:W-:Y:S02]  /*2ac0*/  MOV R116, 0x1f ;  /* 0x0000001f00747802 */ /* 0x000fe40000000f00 */
[----:B------:R-:W-:Y:S02]  /*2ad0*/  MOV R119, 0xffffffff ;  /* 0xffffffff00777802 */ /* 0x000fe40000000f00 */
[----:B------:R-:W-:-:S02]  /*2ae0*/  MOV R76, 0x2b00 ;  /* 0x00002b00004c7802 */ /* 0x000fc40000000f00 */
[----:B------:R-:W-:Y:S05]  /*2af0*/  CALL.REL.NOINC `($__internal_114_$__cuda_sm70_shflsync_down_p) ;  /* 0x0000020000007944 */ /* 0x000fea0003c00000 */
[----:B------:R-:W-:Y:S01]  /*2b00*/  FADD.FTZ R82, R79, R82 ;  /* 0x000000524f527221 */ /* 0x000fe20000010000 */
[----:B0-----:R-:W-:Y:S01]  /*2b10*/  HFMA2.MMA R117, -RZ, RZ, 0, 1.1920928955078125e-07 ;  /* 0x00000002ff757435 */ /* 0x001fe200000001ff */
[----:B-1----:R-:W-:Y:S01]  /*2b20*/  FADD.FTZ R83, R113, R80 ;  /* 0x0000005071537221 */ /* 0x002fe20000010000 */
[----:B------:R-:W-:Y:S01]  /*2b30*/  MOV R116, 0x1f ;  /* 0x0000001f00747802 */ /* 0x000fe20000000f00 */
[----:B------:R-:W-:Y:S01]  /*2b40*/  IMAD.MOV.U32 R119, RZ, RZ, -0x1 ;  /* 0xffffffffff777424 */ /* 0x000fe200078e00ff */
[----:B------:R-:W-:-:S02]  /*2b50*/  MOV R80, R82 ;  /* 0x0000005200507202 */ /* 0x000fc40000000f00 */
[----:B------:R-:W-:Y:S02]  /*2b60*/  MOV R76, 0x2b80 ;  /* 0x00002b80004c7802 */ /* 0x000fe40000000f00 */
[----:B------:R-:W-:Y:S05]  /*2b70*/  CALL.REL.NOINC `($__internal_114_$__cuda_sm70_shflsync_down_p) ;  /* 0x0000018000007944 */ /* 0x000fea0003c00000 */
[----:B0-----:R-:W-:Y:S01]  /*2b80*/  HFMA2.MMA R117, -RZ, RZ, 0, 1.1920928955078125e-07 ;  /* 0x00000002ff757435 */ /* 0x001fe200000001ff */
[----:B-1----:R-:W-:Y:S01]  /*2b90*/  MOV R79, R80 ;  /* 0x00000050004f7202 */ /* 0x002fe20000000f00 */
[----:B------:R-:W-:Y:S01]  /*2ba0*/  IMAD.MOV.U32 R119, RZ, RZ, -0x1 ;  /* 0xffffffffff777424 */ /* 0x000fe200078e00ff */
[----:B------:R-:W-:Y:S02]  /*2bb0*/  MOV R80, R83 ;  /* 0x0000005300507202 */ /* 0x000fe40000000f00 */
[----:B------:R-:W-:Y:S02]  /*2bc0*/  MOV R116, 0x1f ;  /* 0x0000001f00747802 */ /* 0x000fe40000000f00 */
[----:B------:R-:W-:Y:S02]  /*2bd0*/  MOV R76, 0x2bf0 ;  /* 0x00002bf0004c7802 */ /* 0x000fe40000000f00 */
[----:B------:R-:W-:Y:S05]  /*2be0*/  CALL.REL.NOINC `($__internal_114_$__cuda_sm70_shflsync_down_p) ;  /* 0x0000011000007944 */ /* 0x000fea0003c00000 */
[----:B------:R-:W-:Y:S01]  /*2bf0*/  FADD.FTZ R81, R79, R82 ;  /* 0x000000524f517221 */ /* 0x000fe20000010000 */
[----:B0-----:R-:W-:Y:S01]  /*2c00*/  HFMA2.MMA R117, -RZ, RZ, 0, 5.9604644775390625e-08 ;  /* 0x00000001ff757435 */ /* 0x001fe200000001ff */
[----:B-1----:R-:W-:Y:S01]  /*2c10*/  FADD.FTZ R83, R83, R80 ;  /* 0x0000005053537221 */ /* 0x002fe20000010000 */
[----:B------:R-:W-:-:S02]  /*2c20*/  MOV R116, 0x1f ;  /* 0x0000001f00747802 */ /* 0x000fc40000000f00 */
[----:B------:R-:W-:Y:S02]  /*2c30*/  MOV R119, 0xffffffff ;  /* 0xffffffff00777802 */ /* 0x000fe40000000f00 */
[----:B------:R-:W-:Y:S02]  /*2c40*/  MOV R80, R81 ;  /* 0x0000005100507202 */ /* 0x000fe40000000f00 */
[----:B------:R-:W-:Y:S02]  /*2c50*/  MOV R76, 0x2c70 ;  /* 0x00002c70004c7802 */ /* 0x000fe40000000f00 */
[----:B------:R-:W-:Y:S05]  /*2c60*/  CALL.REL.NOINC `($__internal_114_$__cuda_sm70_shflsync_down_p) ;  /* 0x0000009000007944 */ /* 0x000fea0003c00000 */
[----:B0-----:R-:W-:Y:S01]  /*2c70*/  HFMA2.MMA R117, -RZ, RZ, 0, 5.9604644775390625e-08 ;  /* 0x00000001ff757435 */ /* 0x001fe200000001ff */
[----:B-1----:R-:W-:Y:S01]  /*2c80*/  MOV R104, R80 ;  /* 0x0000005000687202 */ /* 0x002fe20000000f00 */
[----:B------:R-:W-:Y:S01]  /*2c90*/  IMAD.MOV.U32 R80, RZ, RZ, R83 ;  /* 0x000000ffff507224 */ /* 0x000fe200078e0053 */
[----:B------:R-:W-:Y:S02]  /*2ca0*/  MOV R116, 0x1f ;  /* 0x0000001f00747802 */ /* 0x000fe40000000f00 */
[----:B------:R-:W-:Y:S02]  /*2cb0*/  MOV R119, 0xffffffff ;  /* 0xffffffff00777802 */ /* 0x000fe40000000f00 */
[----:B------:R-:W-:-:S02]  /*2cc0*/  MOV R76, 0x2ce0 ;  /* 0x00002ce0004c7802 */ /* 0x000fc40000000f00 */
[----:B------:R-:W-:Y:S05]  /*2cd0*/  CALL.REL.NOINC `($__internal_114_$__cuda_sm70_shflsync_down_p) ;  /* 0x0000002000007944 */ /* 0x000fea0003c00000 */
[----:B-1----:R-:W-:Y:S01]  /*2ce0*/  MOV R76, R80 ;  /* 0x00000050004c7202 */ /* 0x002fe20000000f00 */
[----:B0-----:R-:W-:Y:S05]  /*2cf0*/  BRA `(.L_x_4060) ;  /* 0xffffe49000007947 */ /* 0x001fea000383ffff */
        .weak           $__internal_114_$__cuda_sm70_shflsync_down_p
        .type           $__internal_114_$__cuda_sm70_shflsync_down_p,@function
        .size           $__internal_114_$__cuda_sm70_shflsync_down_p,(.L_x_6763 - $__internal_114_$__cuda_sm70_shflsync_down_p)
$__internal_114_$__cuda_sm70_shflsync_down_p:
[----:B------:R-:W-:Y:S01]  /*2d00*/  HFMA2.MMA R77, -RZ, RZ, 0, 0 ;  /* 0x00000000ff4d7435 */ /* 0x000fe200000001ff */
[----:B------:R-:W-:Y:S04]  /*2d10*/  WARPSYNC R119 ;  /* 0x0000007700007348 */ /* 0x000fe80003800000 */
[----:B------:R0:W1:Y:S01]  /*2d20*/  SHFL.DOWN PT, R80, R80, R117, R116 ;  /* 0x0800007550507389 */ /* 0x00006200000e0074 */
[----:B------:R-:W-:Y:S05]  /*2d30*/  RET.REL.NODEC R76 `(_ZN10layer_norm13ln_bwd_kernelINS_13Kernel_traitsIf6__halfS2_S2_fjLj1536ELj1ELj1ELj4ELj8ENS_18Kernel_traits_baseILj1536EfS2_S2_S2_fjLj128EEEEELb1ELb1ELb0ELb0EEEvNS_9BwdParamsE) ;  /* 0xffffd2c04c007950 */ /* 0x000fea0003c3ffff */
.L_x_4061:
        /* <DEDUP_REMOVED lines=12> */
.L_x_6763:


//--------------------- .text._ZN10layer_norm13ln_bwd_kernelINS_13Kernel_traitsIf6__halfS2_S2_fjLj1536ELj1ELj1ELj4ELj8ENS_18Kernel_traits_baseILj1536EfS2_S2_S2_fjLj128EEEEELb1ELb1ELb0ELb1EEEvNS_9BwdParamsE --------------------------
	.section	.text._ZN10layer_norm13ln_bwd_kernelINS_13Kernel_traitsIf6__halfS2_S2_fjLj1536ELj1ELj1ELj4ELj8ENS_18Kernel_traits_baseILj1536EfS2_S2_S2_fjLj128EEEEELb1ELb1ELb0ELb1EEEvNS_9BwdParamsE,"ax",@progbits
	.sectioninfo	@"SHI_REGISTERS=128"
	.align	128
        .global         _ZN10layer_norm13ln_bwd_kernelINS_13Kernel_traitsIf6__halfS2_S2_fjLj1536ELj1ELj1ELj4ELj8ENS_18Kernel_traits_baseILj1536EfS2_S2_S2_fjLj128EEEEELb1ELb1ELb0ELb1EEEvNS_9BwdParamsE
        .type           _ZN10layer_norm13ln_bwd_kernelINS_13Kernel_traitsIf6__halfS2_S2_fjLj1536ELj1ELj1ELj4ELj8ENS_18Kernel_traits_baseILj1536EfS2_S2_S2_fjLj128EEEEELb1ELb1ELb0ELb1EEEvNS_9BwdParamsE,@function
        .size           _ZN10layer_norm13ln_bwd_kernelINS_13Kernel_traitsIf6__halfS2_S2_fjLj1536ELj1ELj1ELj4ELj8ENS_18Kernel_traits_baseILj1536EfS2_S2_S2_fjLj128EEEEELb1ELb1ELb0ELb1EEEvNS_9BwdParamsE,(.L_x_6764 - _ZN10layer_norm13ln_bwd_kernelINS_13Kernel_traitsIf6__halfS2_S2_fjLj1536ELj1ELj1ELj4ELj8ENS_18Kernel_traits_baseILj1536EfS2_S2_S2_fjLj128EEEEELb1ELb1ELb0ELb1EEEvNS_9BwdParamsE)
        .other          _ZN10layer_norm13ln_bwd_kernelINS_13Kernel_traitsIf6__halfS2_S2_fjLj1536ELj1ELj1ELj4ELj8ENS_18Kernel_traits_baseILj1536EfS2_S2_S2_fjLj128EEEEELb1ELb1ELb0ELb1EEEvNS_9BwdParamsE,@"STO_CUDA_ENTRY STV_DEFAULT"
_ZN10layer_norm13ln_bwd_kernelINS_13Kernel_traitsIf6__halfS2_S2_fjLj1536ELj1ELj1ELj4ELj8ENS_18Kernel_traits_baseILj1536EfS2_S2_S2_fjLj128EEEEELb1ELb1ELb0ELb1EEEvNS_9BwdParamsE:
.text._ZN10layer_norm13ln_bwd_kernelINS_13Kernel_traitsIf6__halfS2_S2_fjLj1536ELj1ELj1ELj4ELj8ENS_18Kernel_traits_baseILj1536EfS2_S2_S2_fjLj128EEEEELb1ELb1ELb0ELb1EEEvNS_9BwdParamsE:
        /* <DEDUP_REMOVED lines=27> */
.L_x_4062:
[----:B------:R-:W-:-:S04]  /*01b0*/  SHF.L.U32 R0, R21, 0x4, RZ ;  /* 0x0000000415007819 */ /* 0x000fc800000006ff */
        /* <DEDUP_REMOVED lines=30> */
[----:B0-----:R-:W-:Y:S01]  /*03a0*/  CS2R R2, SRZ ;  /* 0x0000000000027805 */ /* 0x001fe2000001ff00 */
[----:B------:R-:W-:Y:S01]  /*03b0*/  IMAD.MOV.U32 R91, RZ, RZ, RZ ;  /* 0x000000ffff5b7224 */ /* 0x000fe200078e00ff */
[----:B-1----:R-:W-:-:S02]  /*03c0*/  CS2R R4, SRZ ;  /* 0x0000000000047805 */ /* 0x002fc4000001ff00 */
.L_x_4068:
[----:B------:R-:W-:Y:S01]  /*03d0*/  IMAD R48, R93, c[0x0][0x168], RZ ;  /* 0x00005a005d307a24 */ /* 0x000fe200078e02ff */
[----:B------:R-:W-:-:S02]  /*03e0*/  ISETP.NE.U32.AND P1, PT, RZ, c[0x0][0x1c0], PT ;  /* 0x00007000ff007a0c */ /* 0x000fc40003f25070 */
[----:B------:R-:W-:Y:S02]  /*03f0*/  SHF.R.S32.HI R50, RZ, 0x1f, R93 ;  /* 0x0000001fff327819 */ /* 0x000fe4000001145d */
[----:B------:R-:W-:Y:S02]  /*0400*/  SHF.R.S32.HI R49, RZ, 0x1f, R48 ;  /* 0x0000001fff317819 */ /* 0x000fe40000011430 */
[----:B------:R-:W-:Y:S02]  /*0410*/  ISETP.NE.AND.EX P1, PT, RZ, c[0x0][0x1c4], PT, P1 ;  /* 0x00007100ff007a0c */ /* 0x000fe40003f25310 */
[----:B------:R-:W-:Y:S02]  /*0420*/  LEA.HI R49, R49, R48, RZ, 0x2 ;  /* 0x0000003031317211 */ /* 0x000fe400078f10ff */
[----:B------:R-:W-:Y:S02]  /*0430*/  LOP3.LUT R48, R21, 0x7f, RZ, 0xc0, !PT ;  /* 0x0000007f15307812 */ /* 0x000fe400078ec0ff */
[----:B------:R-:W-:-:S02]  /*0440*/  MOV R54, 0x8 ;  /* 0x0000000800367802 */ /* 0x000fc40000000f00 */
[----:B------:R-:W-:-:S05]  /*0450*/  LEA.HI.SX32 R101, R49, R48, 0x1e ;  /* 0x0000003031657211 */ /* 0x000fca00078ff2ff */
[----:B------:R-:W-:Y:S01]  /*0460*/  @P1 LEA R108, P0, R93, c[0x0][0x1c0], 0x1 ;  /* 0x000070005d6c1a11 */ /* 0x000fe200078008ff */
[----:B------:R-:W-:Y:S01]  /*0470*/  IMAD.SHL.U32 R89, R101, 0x8, RZ ;  /* 0x0000000865597824 */ /* 0x000fe200078e00ff */
[----:B------:R-:W-:Y:S02]  /*0480*/  SHF.R.U32.HI R88, RZ, 0x1d, R101 ;  /* 0x0000001dff587819 */ /* 0x000fe40000011665 */
[----:B------:R-:W-:Y:S02]  /*0490*/  @P1 LEA.HI.X R109, R93, c[0x0][0x1c4], R50, 0x1, P0 ;  /* 0x000071005d6d1a11 */ /* 0x000fe400000f0c32 */
[----:B------:R-:W-:Y:S02]  /*04a0*/  IADD3 R50, P0, R89, c[0x0][0x188], RZ ;  /* 0x0000620059327a10 */ /* 0x000fe40007f1e0ff */
[----:B------:R-:W-:Y:S01]  /*04b0*/  MOV R72, 0x4 ;  /* 0x0000000400487802 */ /* 0x000fe20000000f00 */
[C---:B------:R-:W-:Y:S01]  /*04c0*/  IMAD.WIDE.U32 R86, R101.reuse, R54, c[0x0][0x208] ;  /* 0x0000820065567625 */ /* 0x040fe200078e0036 */
[----:B------:R-:W-:Y:S01]  /*04d0*/  IADD3 R103, R101, 0x80, RZ ;  /* 0x0000008065677810 */ /* 0x000fe20007ffe0ff */
[----:B------:R0:W2:Y:S01]  /*04e0*/  @P1 LDG.E.U16 R108, [R108.64] ;  /* 0x000000046c6c1981 */ /* 0x0000a2000c1e1500 */
[----:B------:R-:W-:Y:S01]  /*04f0*/  IADD3.X R51, R88, c[0x0][0x18c], RZ, P0, !PT ;  /* 0x0000630058337a10 */ /* 0x000fe200007fe4ff */
[----:B------:R-:W-:Y:S01]  /*0500*/  IMAD.WIDE R98, R93, R72, c[0x0][0x1a0] ;  /* 0x000068005d627625 */ /* 0x000fe200078e0248 */
[----:B------:R-:W-:Y:S01]  /*0510*/  IADD3 R69, R101, 0x100, RZ ;  /* 0x0000010065457810 */ /* 0x000fe20007ffe0ff */
[----:B------:R-:W3:Y:S01]  /*0520*/  LDG.E.64 R86, [R86.64] ;  /* 0x0000000456567981 */ /* 0x000ee2000c1e1b00 */
[C---:B------:R-:W-:Y:S01]  /*0530*/  SHF.L.U32 R85, R103.reuse, 0x3, RZ ;  /* 0x0000000367557819 */ /* 0x040fe200000006ff */
[-C--:B------:R-:W-:Y:S01]  /*0540*/  IMAD.WIDE.U32 R82, R103, R54.reuse, c[0x0][0x208] ;  /* 0x0000820067527625 */ /* 0x080fe200078e0036 */
[C---:B------:R-:W-:Y:S01]  /*0550*/  SHF.L.U32 R75, R69.reuse, 0x3, RZ ;  /* 0x00000003454b7819 */ /* 0x040fe200000006ff */
[----:B------:R-:W4:Y:S01]  /*0560*/  LDG.E.64 R50, [R50.64] ;  /* 0x0000000432327981 */ /* 0x000f22000c1e1b00 */
[----:B------:R-:W-:Y:S01]  /*0570*/  SHF.R.U32.HI R84, RZ, 0x1d, R103 ;  /* 0x0000001dff547819 */ /* 0x000fe20000011667 */
[----:B------:R-:W-:Y:S01]  /*0580*/  IMAD.WIDE.U32 R54, R69, R54, c[0x0][0x208] ;  /* 0x0000820045367625 */ /* 0x000fe200078e0036 */
[----:B------:R-:W-:Y:S01]  /*0590*/  IADD3 R48, P2, R85, c[0x0][0x188], RZ ;  /* 0x0000620055307a10 */ /* 0x000fe20007f5e0ff */
[----:B0-----:R0:W4:Y:S01]  /*05a0*/  LDG.E R109, [R98.64] ;  /* 0x00000004626d7981 */ /* 0x001122000c1e1900 */
[----:B------:R-:W-:Y:S01]  /*05b0*/  SHF.R.U32.HI R74, RZ, 0x1d, R69 ;  /* 0x0000001dff4a7819 */ /* 0x000fe20000011645 */
[----:B------:R-:W-:Y:S01]  /*05c0*/  IMAD.WIDE R72, R93, R72, c[0x0][0x1a8] ;  /* 0x00006a005d487625 */ /* 0x000fe200078e0248 */
[----:B------:R-:W-:Y:S01]  /*05d0*/  IADD3 R52, P0, R75, c[0x0][0x188], RZ ;  /* 0x000062004b347a10 */ /* 0x000fe20007f1e0ff */
[----:B------:R-:W4:Y:S01]  /*05e0*/  LDG.E.64 R82, [R82.64] ;  /* 0x0000000452527981 */ /* 0x000f22000c1e1b00 */
[----:B------:R-:W-:-:S02]  /*05f0*/  IADD3.X R49, R84, c[0x0][0x18c], RZ, P2, !PT ;  /* 0x0000630054317a10 */ /* 0x000fc400017fe4ff */
[----:B------:R-:W-:Y:S01]  /*0600*/  IADD3.X R53, R74, c[0x0][0x18c], RZ, P0, !PT ;  /* 0x000063004a357a10 */ /* 0x000fe200007fe4ff */
[----:B------:R-:W4:Y:S04]  /*0610*/  LDG.E.64 R54, [R54.64] ;  /* 0x0000000436367981 */ /* 0x000f28000c1e1b00 */
[----:B------:R1:W4:Y:S04]  /*0620*/  LDG.E R73, [R72.64] ;  /* 0x0000000448497981 */ /* 0x000328000c1e1900 */
[----:B------:R-:W4:Y:S04]  /*0630*/  LDG.E.64 R48, [R48.64] ;  /* 0x0000000430307981 */ /* 0x000f28000c1e1b00 */
[----:B------:R-:W4:Y:S01]  /*0640*/  LDG.E.64 R52, [R52.64] ;  /* 0x0000000434347981 */ /* 0x000f22000c1e1b00 */
[----:B------:R-:W-:-:S04]  /*0650*/  ISETP.NE.U32.AND P0, PT, RZ, c[0x0][0x218], PT ;  /* 0x00008600ff007a0c */ /* 0x000fc80003f05070 */
[----:B------:R-:W-:Y:S02]  /*0660*/  ISETP.NE.AND.EX P0, PT, RZ, c[0x0][0x21c], PT, P0 ;  /* 0x00008700ff007a0c */ /* 0x000fe40003f05300 */
[----:B------:R-:W-:-:S11]  /*0670*/  LEA R106, P3, R101, c[0x0][0x190], 0x2 ;  /* 0x00006400656a7a11 */ /* 0x000fd600078610ff */
[----:B------:R-:W-:-:S04]  /*0680*/  @P0 LEA R70, P2, R101, c[0x0][0x218], 0x3 ;  /* 0x0000860065460a11 */ /* 0x000fc800078418ff */
[----:B------:R-:W-:Y:S02]  /*0690*/  @P0 LEA.HI.X R71, R101, c[0x0][0x21c], RZ, 0x3, P2 ;  /* 0x0000870065470a11 */ /* 0x000fe400010f1cff */
[----:B------:R-:W-:Y:S02]  /*06a0*/  @P0 LEA R104, P2, R103, c[0x0][0x218], 0x3 ;  /* 0x0000860067680a11 */ /* 0x000fe400078418ff */
[----:B------:R-:W-:Y:S01]  /*06b0*/  @P0 LEA R100, P4, R69, c[0x0][0x218], 0x3 ;  /* 0x0000860045640a11 */ /* 0x000fe200078818ff */
[----:B------:R-:W-:Y:S01]  /*06c0*/  ULDC.U8 UR6, c[0x0][0x1f0] ;  /* 0x00007c0000067ab9 */ /* 0x000fe20000000000 */
[----:B------:R-:W-:Y:S01]  /*06d0*/  @P0 LEA.HI.X R105, R103, c[0x0][0x21c], RZ, 0x3, P2 ;  /* 0x0000870067690a11 */ /* 0x000fe200010f1cff */
[----:B-----5:R1:W5:Y:S01]  /*06e0*/  @P0 LDG.E.64 R76, [R70.64] ;  /* 0x00000004464c0981 */ /* 0x020362000c1e1b00 */
[----:B0-----:R-:W-:Y:S02]  /*06f0*/  LEA R98, P2, R69, c[0x0][0x190], 0x2 ;  /* 0x0000640045627a11 */ /* 0x001fe400078410ff */
[----:B------:R-:W-:Y:S01]  /*0700*/  LEA.HI.X R107, R101, c[0x0][0x194], RZ, 0x2, P3 ;  /* 0x00006500656b7a11 */ /* 0x000fe200018f14ff */
[----:B------:R0:W5:Y:S01]  /*0710*/  @P0 LDG.E.64 R78, [R104.64] ;  /* 0x00000004684e0981 */ /* 0x000162000c1e1b00 */
[----:B------:R-:W-:-:S02]  /*0720*/  @P0 LEA.HI.X R101, R69, c[0x0][0x21c], RZ, 0x3, P4 ;  /* 0x0000870045650a11 */ /* 0x000fc400020f1cff */
[----:B------:R-:W-:Y:S01]  /*0730*/  LEA.HI.X R99, R69, c[0x0][0x194], RZ, 0x2, P2 ;  /* 0x0000650045637a11 */ /* 0x000fe200010f14ff */
[----:B------:R-:W-:Y:S01]  /*0740*/  IMAD.MOV.U32 R69, RZ, RZ, 0x3f800000 ;  /* 0x3f800000ff457424 */ /* 0x000fe200078e00ff */
[C---:B------:R-:W-:Y:S01]  /*0750*/  LEA R102, P3, R103.reuse, c[0x0][0x190], 0x2 ;  /* 0x0000640067667a11 */ /* 0x040fe200078610ff */
[----:B------:R4:W5:Y:S04]  /*0760*/  @P0 LDG.E.64 R80, [R100.64] ;  /* 0x0000000464500981 */ /* 0x000968000c1e1b00 */
[----:B-1----:R1:W5:Y:S01]  /*0770*/  LDG.E R70, [R98.64] ;  /* 0x0000000462467981 */ /* 0x002362000c1e1900 */
[----:B------:R-:W-:-:S03]  /*0780*/  LEA.HI.X R103, R103, c[0x0][0x194], RZ, 0x2, P3 ;  /* 0x0000650067677a11 */ /* 0x000fc600018f14ff */
[----:B------:R0:W5:Y:S04]  /*0790*/  LDG.E R72, [R106.64] ;  /* 0x000000046a487981 */ /* 0x000168000c1e1900 */
[----:B------:R0:W5:Y:S01]  /*07a0*/  LDG.E R71, [R102.64] ;  /* 0x0000000466477981 */ /* 0x000162000c1e1900 */
[----:B------:R-:W-:Y:S01]  /*07b0*/  LOP3.LUT P2, RZ, R90, 0xff, RZ, 0xc0, !PT ;  /* 0x000000ff5aff7812 */ /* 0x000fe2000784c0ff */
[----:B--2---:R-:W-:Y:S01]  /*07c0*/  @P1 HADD2.F32 R69, -RZ, R108.H0_H0 ;  /* 0x2000006cff451230 */ /* 0x004fe20000004100 */
[----:B------:R-:W-:Y:S02]  /*07d0*/  ISETP.NE.AND P1, PT, RZ, UR6, PT ;  /* 0x00000006ff007c0c */ /* 0x000fe4000bf25270 */
[----:B---3--:R-:W-:Y:S02]  /*07e0*/  MOV R113, R86 ;  /* 0x0000005600717202 */ /* 0x008fe40000000f00 */
[----:B----4-:R-:W-:Y:S01]  /*07f0*/  SHF.R.U64 R100, R50, 0x10, R51 ;  /* 0x0000001032647819 */ /* 0x010fe20000001233 */
[----:B-1----:R-:W-:Y:S01]  /*0800*/  HADD2.F32 R98, -RZ, R50.H0_H0 ;  /* 0x20000032ff627230 */ /* 0x002fe20000004100 */
[----:B------:R-:W-:-:S03]  /*0810*/  FSEL R109, R109, RZ, !P1 ;  /* 0x000000ff6d6d7208 */ /* 0x000fc60004800000 */
[----:B------:R-:W-:Y:S01]  /*0820*/  HADD2.F32 R100, -RZ, R100.H0_H0 ;  /* 0x20000064ff647230 */ /* 0x000fe20000004100 */
[--C-:B------:R-:W-:Y:S01]  /*0830*/  SHF.R.U64 R115, R86, 0x10, R87.reuse ;  /* 0x0000001056737819 */ /* 0x100fe20000001257 */
[----:B------:R-:W-:Y:S01]  /*0840*/  HADD2.F32 R113, -RZ, R113.H0_H0 ;  /* 0x20000071ff717230 */ /* 0x000fe20000004100 */
[----:B------:R-:W-:Y:S01]  /*0850*/  MOV R111, R87 ;  /* 0x00000057006f7202 */ /* 0x000fe20000000f00 */
[C---:B------:R-:W-:Y:S01]  /*0860*/  FADD.FTZ R98, -R109.reuse, R98 ;  /* 0x000000626d627221 */ /* 0x040fe20000010100 */
[----:B------:R-:W-:Y:S01]  /*0870*/  SHF.R.U32.HI R116, RZ, 0x10, R87 ;  /* 0x00000010ff747819 */ /* 0x000fe20000011657 */
[----:B------:R-:W-:Y:S01]  /*0880*/  IMAD.MOV.U32 R87, RZ, RZ, R82 ;  /* 0x000000ffff577224 */ /* 0x000fe200078e0052 */
[----:B0-----:R-:W-:Y:S01]  /*0890*/  SHF.R.U64 R106, R82, 0x10, R83 ;  /* 0x00000010526a7819 */ /* 0x001fe20000001253 */
[----:B------:R-:W-:Y:S01]  /*08a0*/  IMAD.MOV.U32 R82, RZ, RZ, R55 ;  /* 0x000000ffff527224 */ /* 0x000fe200078e0037 */
[----:B------:R-:W-:Y:S01]  /*08b0*/  SHF.R.U32.HI R104, RZ, 0x10, R51 ;  /* 0x00000010ff687819 */ /* 0x000fe20000011633 */
[----:B------:R-:W-:Y:S01]  /*08c0*/  HADD2.F32 R102, -RZ, R51.H0_H0 ;  /* 0x20000033ff667230 */ /* 0x000fe20000004100 */
[----:B------:R-:W-:Y:S01]  /*08d0*/  FADD.FTZ R100, -R109, R100 ;  /* 0x000000646d647221 */ /* 0x000fe20000010100 */
[----:B------:R-:W-:Y:S01]  /*08e0*/  HADD2.F32 R115, -RZ, R115.H0_H0 ;  /* 0x20000073ff737230 */ /* 0x000fe20000004100 */
[----:B------:R-:W-:Y:S01]  /*08f0*/  FMUL.FTZ R98, R73, R98 ;  /* 0x0000006249627220 */ /* 0x000fe20000410000 */
[----:B------:R-:W-:Y:S01]  /*0900*/  MOV R86, R83 ;  /* 0x0000005300567202 */ /* 0x000fe20000000f00 */
[----:B------:R-:W-:Y:S01]  /*0910*/  FMUL.FTZ R99, R44, R113 ;  /* 0x000000712c637220 */ /* 0x000fe20000410000 */
[----:B------:R-:W-:-:S02]  /*0920*/  SHF.R.U32.HI R108, RZ, 0x10, R83 ;  /* 0x00000010ff6c7819 */ /* 0x000fc40000011653 */
[----:B------:R-:W-:Y:S01]  /*0930*/  SHF.R.U64 R114, R48, 0x10, R49 ;  /* 0x0000001030727819 */ /* 0x000fe20000001231 */
[----:B------:R-:W-:Y:S01]  /*0940*/  HADD2.F32 R104, -RZ, R104.H0_H0 ;  /* 0x20000068ff687230 */ /* 0x000fe20000004100 */
[----:B------:R-:W-:Y:S01]  /*0950*/  MOV R107, R54 ;  /* 0x00000036006b7202 */ /* 0x000fe20000000f00 */
[----:B------:R-:W-:Y:S01]  /*0960*/  HADD2.F32 R111, -RZ, R111.H0_H0 ;  /* 0x2000006fff6f7230 */ /* 0x000fe20000004100 */
[--C-:B------:R-:W-:Y:S01]  /*0970*/  SHF.R.U64 R83, R54, 0x10, R55.reuse ;  /* 0x0000001036537819 */ /* 0x100fe20000001237 */
[----:B------:R-:W-:Y:S01]  /*0980*/  HADD2.F32 R51, -RZ, R82.H0_H0 ;  /* 0x20000052ff337230 */ /* 0x000fe20000004100 */
[----:B------:R-:W-:Y:S01]  /*0990*/  SHF.R.U32.HI R54, RZ, 0x10, R55 ;  /* 0x00000010ff367819 */ /* 0x000fe20000011637 */
[----:B------:R-:W-:Y:S01]  /*09a0*/  FADD.FTZ R102, -R109, R102 ;  /* 0x000000666d667221 */ /* 0x000fe20000010100 */
[----:B------:R-:W-:Y:S01]  /*09b0*/  SHF.R.U32.HI R112, RZ, 0x10, R49 ;  /* 0x00000010ff707819 */ /* 0x000fe20000011631 */
[----:B------:R-:W-:Y:S01]  /*09c0*/  FMUL.FTZ R100, R73, R100 ;  /* 0x0000006449647220 */ /* 0x000fe20000410000 */
[--C-:B------:R-:W-:Y:S01]  /*09d0*/  SHF.R.U64 R50, R52, 0x10, R53.reuse ;  /* 0x0000001034327819 */ /* 0x100fe20000001235 */
[----:B------:R-:W-:Y:S01]  /*09e0*/  FMUL.FTZ R101, R45, R115 ;  /* 0x000000732d657220 */ /* 0x000fe20000410000 */
[----:B------:R-:W-:Y:S01]  /*09f0*/  SHF.R.U32.HI R120, RZ, 0x10, R53 ;  /* 0x00000010ff787819 */ /* 0x000fe20000011635 */
[----:B------:R-:W-:-:S02]  /*0a00*/  FADD.FTZ R82, RZ, R99 ;  /* 0x00000063ff527221 */ /* 0x000fc40000010000 */
[----:B------:R-:W-:Y:S01]  /*0a10*/  FFMA.FTZ R55, R98, R99, RZ ;  /* 0x0000006362377223 */ /* 0x000fe200000100ff */
[----:B------:R-:W-:Y:S01]  /*0a20*/  HADD2.F32 R114, -RZ, R114.H0_H0 ;  /* 0x20000072ff727230 */ /* 0x000fe20000004100 */
[----:B------:R-:W-:Y:S01]  /*0a30*/  FADD.FTZ R104, -R109, R104 ;  /* 0x000000686d687221 */ /* 0x000fe20000010100 */
[----:B------:R-:W-:Y:S01]  /*0a40*/  HADD2.F32 R118, -RZ, R48.H0_H0 ;  /* 0x20000030ff767230 */ /* 0x000fe20000004100 */
[----:B------:R-:W-:Y:S01]  /*0a50*/  FMUL.FTZ R102, R73, R102 ;  /* 0x0000006649667220 */ /* 0x000fe20000410000 */
[----:B------:R-:W-:Y:S01]  /*0a60*/  HADD2.F32 R116, -RZ, R116.H0_H0 ;  /* 0x20000074ff747230 */ /* 0x000fe20000004100 */
[----:B------:R-:W-:Y:S01]  /*0a70*/  FMUL.FTZ R103, R46, R111 ;  /* 0x0000006f2e677220 */ /* 0x000fe20000410000 */
[----:B------:R-:W-:Y:S01]  /*0a80*/  HADD2.F32 R110, -RZ, R49.H0_H0 ;  /* 0x20000031ff6e7230 */ /* 0x000fe20000004100 */
[----:B------:R-:W-:Y:S01]  /*0a90*/  FADD.FTZ R82, R82, R101 ;  /* 0x0000006552527221 */ /* 0x000fe20000010000 */
[----:B------:R-:W-:Y:S01]  /*0aa0*/  HADD2.F32 R52, -RZ, R52.H0_H0 ;  /* 0x20000034ff347230 */ /* 0x000fe20000004100 */
[----:B------:R-:W-:Y:S01]  /*0ab0*/  FFMA.FTZ R55, R100, R101, R55 ;  /* 0x0000006564377223 */ /* 0x000fe20000010037 */
[----:B------:R-:W-:-:S02]  /*0ac0*/  HADD2.F32 R48, -RZ, R53.H0_H0 ;  /* 0x20000035ff307230 */ /* 0x000fc40000004100 */
[----:B------:R-:W-:Y:S02]  /*0ad0*/  HADD2.F32 R112, -RZ, R112.H0_H0 ;  /* 0x20000070ff707230 */ /* 0x000fe40000004100 */
[----:B------:R-:W-:Y:S02]  /*0ae0*/  HADD2.F32 R50, -RZ, R50.H0_H0 ;  /* 0x20000032ff327230 */ /* 0x000fe40000004100 */
[----:B------:R-:W-:Y:S01]  /*0af0*/  HADD2.F32 R120, -RZ, R120.H0_H0 ;  /* 0x20000078ff787230 */ /* 0x000fe20000004100 */
[C---:B------:R-:W-:Y:S01]  /*0b00*/  FADD.FTZ R114, -R109.reuse, R114 ;  /* 0x000000726d727221 */ /* 0x040fe20000010100 */
[----:B------:R-:W-:Y:S01]  /*0b10*/  HADD2.F32 R87, -RZ, R87.H0_H0 ;  /* 0x20000057ff577230 */ /* 0x000fe20000004100 */
[----:B------:R-:W-:Y:S02]  /*0b20*/  FADD.FTZ R118, -R109, R118 ;  /* 0x000000766d767221 */ /* 0x000fe40000010100 */
[----:B------:R-:W-:Y:S02]  /*0b30*/  FMUL.FTZ R104, R73, R104 ;  /* 0x0000006849687220 */ /* 0x000fe40000410000 */
[----:B------:R-:W-:-:S02]  /*0b40*/  FMUL.FTZ R105, R47, R116 ;  /* 0x000000742f697220 */ /* 0x000fc40000410000 */
[----:B------:R-:W-:Y:S02]  /*0b50*/  FADD.FTZ R82, R82, R103 ;  /* 0x0000006752527221 */ /* 0x000fe40000010000 */
[----:B------:R-:W-:Y:S02]  /*0b60*/  FFMA.FTZ R55, R102, R103, R55 ;  /* 0x0000006766377223 */ /* 0x000fe40000010037 */
[C---:B------:R-:W-:Y:S02]  /*0b70*/  FADD.FTZ R110, -R109.reuse, R110 ;  /* 0x0000006e6d6e7221 */ /* 0x040fe40000010100 */
[C---:B------:R-:W-:Y:S02]  /*0b80*/  FADD.FTZ R52, -R109.reuse, R52 ;  /* 0x000000346d347221 */ /* 0x040fe40000010100 */
[C---:B------:R-:W-:Y:S02]  /*0b90*/  FADD.FTZ R48, -R109.reuse, R48 ;  /* 0x000000306d307221 */ /* 0x040fe40000010100 */
[----:B------:R-:W-:-:S02]  /*0ba0*/  FADD.FTZ R112, -R109, R112 ;  /* 0x000000706d707221 */ /* 0x000fc40000010100 */
[C---:B------:R-:W-:Y:S02]  /*0bb0*/  FADD.FTZ R50, -R109.reuse, R50 ;  /* 0x000000326d327221 */ /* 0x040fe40000010100 */
[----:B------:R-:W-:Y:S01]  /*0bc0*/  FADD.FTZ R120, -R109, R120 ;  /* 0x000000786d787221 */ /* 0x000fe20000010100 */
[----:B------:R-:W-:Y:S01]  /*0bd0*/  HADD2.F32 R109, -RZ, R106.H0_H0 ;  /* 0x2000006aff6d7230 */ /* 0x000fe20000004100 */
[----:B------:R-:W-:Y:S02]  /*0be0*/  FADD.FTZ R68, R113, R68 ;  /* 0x0000004471447221 */ /* 0x000fe40000010000 */
[----:B------:R-:W-:Y:S01]  /*0bf0*/  FFMA.FTZ R91, R98, R113, R91 ;  /* 0x00000071625b7223 */ /* 0x000fe2000001005b */
[----:B------:R-:W-:Y:S01]  /*0c00*/  HADD2.F32 R113, -RZ, R108.H0_H0 ;  /* 0x2000006cff717230 */ /* 0x000fe20000004100 */
[C---:B------:R-:W-:Y:S01]  /*0c10*/  FMUL.FTZ R108, R73.reuse, R114 ;  /* 0x00000072496c7220 */ /* 0x040fe20000410000 */
[----:B------:R-:W-:Y:S01]  /*0c20*/  HADD2.F32 R53, -RZ, R107.H0_H0 ;  /* 0x2000006bff357230 */ /* 0x000fe20000004100 */
[----:B------:R-:W-:-:S02]  /*0c30*/  FMUL.FTZ R106, R73, R118 ;  /* 0x00000076496a7220 */ /* 0x000fc40000410000 */
        /* <DEDUP_REMOVED lines=9> */
[C---:B------:R-:W-:Y:S02]  /*0cd0*/  FMUL.FTZ R110, R73.reuse, R110 ;  /* 0x0000006e496e7220 */ /* 0x040fe40000410000 */
        /* <DEDUP_REMOVED lines=31> */
[----:B------:R-:W-:Y:S01]  /*0ed0*/  HADD2.F32 R54, -RZ, R54.H0_H0 ;  /* 0x20000036ff367230 */ /* 0x000fe20000004100 */
[----:B------:R-:W-:Y:S01]  /*0ee0*/  SHF.R.U32.HI R49, RZ, 0x7, R21 ;  /* 0x00000007ff317819 */ /* 0x000fe20000011615 */
[----:B------:R-:W-:Y:S02]  /*0ef0*/  FMUL.FTZ R118, R38, R51 ;  /* 0x0000003326767220 */ /* 0x000fe40000410000 */
[----:B------:R-:W-:Y:S02]  /*0f00*/  FADD.FTZ R53, R53, R116 ;  /* 0x0000007435357221 */ /* 0x000fe40000010000 */
[----:B------:R-:W-:Y:S01]  /*0f10*/  FFMA.FTZ R48, R117, R116, R48 ;  /* 0x0000007475307223 */ /* 0x000fe20000010030 */
[----:B------:R-:W-:Y:S01]  /*0f20*/  SHF.L.U32 R49, R49, 0x2, RZ ;  /* 0x0000000231317819 */ /* 0x000fe200000006ff */
[----:B------:R-:W-:-:S02]  /*0f30*/  FMUL.FTZ R120, R73, R120 ;  /* 0x0000007849787220 */ /* 0x000fc40000410000 */
[----:B------:R-:W-:Y:S02]  /*0f40*/  FMUL.FTZ R121, R39, R54 ;  /* 0x0000003627797220 */ /* 0x000fe40000410000 */
[----:B------:R-:W-:Y:S02]  /*0f50*/  FADD.FTZ R50, R53, R118 ;  /* 0x0000007635327221 */ /* 0x000fe40000010000 */
[----:B------:R-:W-:Y:S01]  /*0f60*/  FFMA.FTZ R48, R119, R118, R48 ;  /* 0x0000007677307223 */ /* 0x000fe20000010030 */
[----:B------:R-:W-:Y:S01]  /*0f70*/  LOP3.LUT P1, RZ, R21, 0x1f, RZ, 0xc0, !PT ;  /* 0x0000001f15ff7812 */ /* 0x000fe2000782c0ff */
[----:B------:R-:W-:Y:S01]  /*0f80*/  FADD.FTZ R8, R51, R8 ;  /* 0x0000000833087221 */ /* 0x000fe20000010000 */
[----:B------:R-:W-:Y:S01]  /*0f90*/  SEL R122, R92, R49, !P2 ;  /* 0x000000315c7a7207 */ /* 0x000fe20005000000 */
        /* <DEDUP_REMOVED lines=9> */
.L_x_4069:
        /* <DEDUP_REMOVED lines=18> */
.L_x_4070:
[----:B-12---:R-:W-:Y:S01]  /*1150*/  FADD.FTZ R87, R48, R87 ;  /* 0x0000005730577221 */ /* 0x006fe20000010000 */
[----:B------:R-:W-:Y:S01]  /*1160*/  @!P1 SHF.R.U32.HI R48, RZ, 0x5, R21 ;  /* 0x00000005ff309819 */ /* 0x000fe20000011615 */
[----:B---3--:R-:W-:Y:S01]  /*1170*/  FADD.FTZ R86, R51, R86 ;  /* 0x0000005633567221 */ /* 0x008fe20000010000 */
[----:B------:R-:W-:Y:S01]  /*1180*/  ULDC.U8 UR6, c[0x0][0x1f0] ;  /* 0x00007c0000067ab9 */ /* 0x000fe20000000000 */
[----:B------:R-:W-:Y:S02]  /*1190*/  IADD3 R82, P2, R89, c[0x0][0x170], RZ ;  /* 0x00005c0059527a10 */ /* 0x000fe40007f5e0ff */
[----:B------:R-:W-:Y:S02]  /*11a0*/  @!P1 LOP3.LUT R49, R48, 0x3, RZ, 0xc0, !PT ;  /* 0x0000000330319812 */ /* 0x000fe400078ec0ff */
[----:B0-----:R-:W-:Y:S02]  /*11b0*/  IADD3.X R83, R88, c[0x0][0x174], RZ, P2, !PT ;  /* 0x00005d0058537a10 */ /* 0x001fe400017fe4ff */
[----:B------:R-:W-:-:S05]  /*11c0*/  @!P1 IADD3 R123, R122, R49, RZ ;  /* 0x000000317a7b9210 */ /* 0x000fca0007ffe0ff */
[----:B------:R0:W-:Y:S01]  /*11d0*/  @!P1 STS.64 [R123.X8+0x1800], R86 ;  /* 0x001800567b009388 */ /* 0x0001e20000008a00 */
[----:B------:R-:W-:Y:S01]  /*11e0*/  ISETP.NE.AND P1, PT, RZ, UR6, PT ;  /* 0x00000006ff007c0c */ /* 0x000fe2000bf25270 */
[----:B------:R-:W-:Y:S02]  /*11f0*/  WARPSYNC 0xffffffff ;  /* 0xffffffff00007948 */ /* 0x000fe40003800000 */
[----:B------:R-:W-:Y:S06]  /*1200*/  BAR.SYNC.DEFER_BLOCKING 0x0 ;  /* 0x0000000000007b1d */ /* 0x000fec0000010000 */
[----:B------:R-:W2:Y:S01]  /*1210*/  LDG.E.64 R82, [R82.64] ;  /* 0x0000000452527981 */ /* 0x000ea2000c1e1b00 */
[----:B-----5:R-:W-:-:S02]  /*1220*/  LOP3.LUT P5, RZ, R72, 0xff00, RZ, 0xc0, !PT ;  /* 0x0000ff0048ff7812 */ /* 0x020fc400078ac0ff */
[C---:B------:R-:W-:Y:S01]  /*1230*/  LOP3.LUT P4, RZ, R72.reuse, 0xff, RZ, 0xc0, !PT ;  /* 0x000000ff48ff7812 */ /* 0x040fe2000788c0ff */
[----:B------:R-:W1:Y:S01]  /*1240*/  LDS.128 R48, [R122.X8+0x1800] ;  /* 0x001800007a307984 */ /* 0x000e620000008c00 */
[C---:B------:R-:W-:Y:S02]  /*1250*/  LOP3.LUT P3, RZ, R72.reuse, 0xff0000, RZ, 0xc0, !PT ;  /* 0x00ff000048ff7812 */ /* 0x040fe4000786c0ff */
[----:B------:R-:W-:Y:S01]  /*1260*/  LOP3.LUT P2, RZ, R72, 0xff000000, RZ, 0xc0, !PT ;  /* 0xff00000048ff7812 */ /* 0x000fe2000784c0ff */
[----:B------:R-:W3:Y:S01]  /*1270*/  LDS.128 R52, [R122.X8+0x1810] ;  /* 0x001810007a347984 */ /* 0x000ee20000008c00 */
[----:B0-----:R-:W-:Y:S01]  /*1280*/  @P0 MOV R87, R78 ;  /* 0x0000004e00570202 */ /* 0x001fe20000000f00 */
[----:B-1----:R-:W-:Y:S02]  /*1290*/  FADD.FTZ R125, RZ, R48 ;  /* 0x00000030ff7d7221 */ /* 0x002fe40000010000 */
[----:B------:R-:W-:Y:S01]  /*12a0*/  FADD.FTZ R48, RZ, R49 ;  /* 0x00000031ff307221 */ /* 0x000fe20000010000 */
[----:B------:R-:W-:Y:S01]  /*12b0*/  @P0 SHF.R.U64 R49, R76, 0x10, R77 ;  /* 0x000000104c310819 */ /* 0x000fe2000000124d */
[----:B------:R-:W-:-:S02]  /*12c0*/  FADD.FTZ R125, R50, R125 ;  /* 0x0000007d327d7221 */ /* 0x000fc40000010000 */
[----:B------:R-:W-:Y:S02]  /*12d0*/  FADD.FTZ R48, R51, R48 ;  /* 0x0000003033307221 */ /* 0x000fe40000010000 */
[----:B---3--:R-:W-:Y:S01]  /*12e0*/  FADD.FTZ R125, R125, R52 ;  /* 0x000000347d7d7221 */ /* 0x008fe20000010000 */
[----:B------:R-:W-:Y:S01]  /*12f0*/  @P0 HADD2.F32 R49, -RZ, R49.H0_H0 ;  /* 0x20000031ff310230 */ /* 0x000fe20000004100 */
[----:B------:R-:W-:Y:S01]  /*1300*/  FADD.FTZ R48, R48, R53 ;  /* 0x0000003530307221 */ /* 0x000fe20000010000 */
[----:B------:R-:W-:Y:S01]  /*1310*/  @P0 SHF.R.U32.HI R53, RZ, 0x10, R77 ;  /* 0x00000010ff350819 */ /* 0x000fe2000001164d */
[----:B------:R-:W-:Y:S02]  /*1320*/  FADD.FTZ R54, R54, R125 ;  /* 0x0000007d36367221 */ /* 0x000fe40000010000 */
[----:B------:R-:W-:Y:S02]  /*1330*/  FADD.FTZ R48, R55, R48 ;  /* 0x0000003037307221 */ /* 0x000fe40000010000 */
[----:B------:R-:W-:-:S02]  /*1340*/  FMUL.FTZ R54, R54, c[0x0][0x1e0] ;  /* 0x0000780036367a20 */ /* 0x000fc40000410000 */
[----:B------:R-:W-:Y:S02]  /*1350*/  FMUL.FTZ R122, R48, c[0x0][0x1e0] ;  /* 0x00007800307a7a20 */ /* 0x000fe40000410000 */
[----:B------:R-:W-:Y:S01]  /*1360*/  @P0 IMAD.MOV.U32 R51, RZ, RZ, R77 ;  /* 0x000000ffff330224 */ /* 0x000fe200078e004d */
[----:B------:R-:W-:Y:S02]  /*1370*/  FSEL R123, R54, RZ, !P1 ;  /* 0x000000ff367b7208 */ /* 0x000fe40004800000 */
[----:B------:R-:W-:-:S03]  /*1380*/  ISETP.NE.U32.AND P1, PT, RZ, c[0x0][0x258], PT ;  /* 0x00009600ff007a0c */ /* 0x000fc60003f25070 */
[-CC-:B------:R-:W-:Y:S01]  /*1390*/  FFMA.FTZ R100, R100, R122.reuse, R123.reuse ;  /* 0x0000007a64647223 */ /* 0x180fe2000001007b */
[----:B------:R-:W-:Y:S01]  /*13a0*/  ISETP.NE.AND.EX P1, PT, RZ, c[0x0][0x25c], PT, P1 ;  /* 0x00009700ff007a0c */ /* 0x000fe20003f25310 */
[--C-:B------:R-:W-:Y:S02]  /*13b0*/  FFMA.FTZ R102, R102, R122, R123.reuse ;  /* 0x0000007a66667223 */ /* 0x100fe4000001007b */
[----:B------:R-:W-:Y:S02]  /*13c0*/  FADD.FTZ R100, R101, -R100 ;  /* 0x8000006465647221 */ /* 0x000fe40000010000 */
[----:B------:R-:W-:Y:S02]  /*13d0*/  FADD.FTZ R52, R103, -R102 ;  /* 0x8000006667347221 */ /* 0x000fe40000010000 */
[----:B------:R-:W-:Y:S02]  /*13e0*/  FMUL.FTZ R48, R73, R100 ;  /* 0x0000006449307220 */ /* 0x000fe40000410000 */
[----:B------:R-:W-:-:S02]  /*13f0*/  FFMA.FTZ R86, R104, R122, R123 ;  /* 0x0000007a68567223 */ /* 0x000fc4000001007b */
[----:B------:R-:W-:Y:S01]  /*1400*/  @P0 FADD.FTZ R48, R48, R49 ;  /* 0x0000003130300221 */ /* 0x000fe20000010000 */
[----:B------:R-:W-:Y:S01]  /*1410*/  @P0 HADD2.F32 R49, -RZ, R51.H0_H0 ;  /* 0x20000033ff310230 */ /* 0x000fe20000004100 */
[----:B------:R-:W-:Y:S01]  /*1420*/  FMUL.FTZ R52, R73, R52 ;  /* 0x0000003449347220 */ /* 0x000fe20000410000 */
[----:B------:R-:W-:Y:S01]  /*1430*/  @P0 HADD2.F32 R51, -RZ, R53.H0_H0 ;  /* 0x20000035ff330230 */ /* 0x000fe20000004100 */
[----:B------:R-:W-:Y:S02]  /*1440*/  FADD.FTZ R86, R105, -R86 ;  /* 0x8000005669567221 */ /* 0x000fe40000010000 */
[----:B------:R-:W-:Y:S02]  /*1450*/  FMUL.FTZ R54, R48, R69 ;  /* 0x0000004530367220 */ /* 0x000fe40000410000 */
[----:B------:R-:W-:Y:S01]  /*1460*/  @P0 FADD.FTZ R52, R52, R49 ;  /* 0x0000003134340221 */ /* 0x000fe20000010000 */
[----:B------:R-:W-:Y:S01]  /*1470*/  @P0 MOV R49, R76 ;  /* 0x0000004c00310202 */ /* 0x000fe20000000f00 */
[----:B------:R-:W-:-:S02]  /*1480*/  FMUL.FTZ R54, R54, c[0x0][0x1e8] ;  /* 0x00007a0036367a20 */ /* 0x000fc40000410000 */
[----:B------:R-:W-:Y:S02]  /*1490*/  FMUL.FTZ R86, R73, R86 ;  /* 0x0000005649567220 */ /* 0x000fe40000410000 */
[----:B------:R-:W-:Y:S02]  /*14a0*/  FFMA.FTZ R50, R98, R122, R123 ;  /* 0x0000007a62327223 */ /* 0x000fe4000001007b */
[-C--:B------:R-:W-:Y:S01]  /*14b0*/  FMUL.FTZ R55, R52, R69.reuse ;  /* 0x0000004534377220 */ /* 0x080fe20000410000 */
[----:B------:R-:W-:Y:S01]  /*14c0*/  @P1 F2FP.PACK_AB R52, RZ, R52 ;  /* 0x00000034ff34123e */ /* 0x000fe200000000ff */
[----:B------:R-:W-:Y:S02]  /*14d0*/  FMUL.FTZ R53, R33, R54 ;  /* 0x0000003621357220 */ /* 0x000fe40000410000 */
[----:B------:R-:W-:Y:S01]  /*14e0*/  @P0 FADD.FTZ R86, R86, R51 ;  /* 0x0000003356560221 */ /* 0x000fe20000010000 */
[----:B------:R-:W-:Y:S01]  /*14f0*/  @P0 HADD2.F32 R51, -RZ, R49.H0_H0 ;  /* 0x20000031ff330230 */ /* 0x000fe20000004100 */
[----:B------:R-:W-:Y:S01]  /*1500*/  FADD.FTZ R50, R99, -R50 ;  /* 0x8000003263327221 */ /* 0x000fe20000010000 */
[----:B------:R-:W-:Y:S01]  /*1510*/  FSEL R49, R53, RZ, P5 ;  /* 0x000000ff35317208 */ /* 0x000fe20002800000 */
[----:B------:R-:W-:Y:S01]  /*1520*/  FMUL.FTZ R55, R55, c[0x0][0x1e8] ;  /* 0x00007a0037377a20 */ /* 0x000fe20000410000 */
[----:B------:R-:W-:Y:S01]  /*1530*/  @P0 HADD2.F32 R99, -RZ, R87.H0_H0 ;  /* 0x20000057ff630230 */ /* 0x000fe20000004100 */
[----:B------:R-:W-:Y:S01]  /*1540*/  FMUL.FTZ R72, R86, R69 ;  /* 0x0000004556487220 */ /* 0x000fe20000410000 */
[----:B------:R-:W-:Y:S01]  /*1550*/  @P1 F2FP.PACK_AB R86, RZ, R86 ;  /* 0x00000056ff56123e */ /* 0x000fe200000000ff */
[----:B------:R-:W-:Y:S01]  /*1560*/  FMUL.FTZ R50, R73, R50 ;  /* 0x0000003249327220 */ /* 0x000fe20000410000 */
[----:B------:R-:W0:Y:S01]  /*1570*/  F2F.F16.F32 R49, R49 ;  /* 0x0000003100317304 */ /* 0x000e220000200800 */
[----:B------:R-:W-:Y:S01]  /*1580*/  FMUL.FTZ R53, R34, R55 ;  /* 0x0000003722357220 */ /* 0x000fe20000410000 */
[----:B------:R-:W-:Y:S01]  /*1590*/  @P1 PRMT R96, R52, 0x7610, R96 ;  /* 0x0000761034601816 */ /* 0x000fe20000000060 */
[----:B------:R-:W-:Y:S01]  /*15a0*/  FMUL.FTZ R72, R72, c[0x0][0x1e8] ;  /* 0x00007a0048487a20 */ /* 0x000fe20000410000 */
[----:B------:R-:W-:Y:S01]  /*15b0*/  @P1 PRMT R97, R86, 0x7610, R97 ;  /* 0x0000761056611816 */ /* 0x000fe20000000061 */
[----:B------:R-:W-:Y:S01]  /*15c0*/  @P0 FADD.FTZ R50, R50, R51 ;  /* 0x0000003332320221 */ /* 0x000fe20000010000 */
[----:B------:R-:W-:Y:S01]  /*15d0*/  FSEL R51, R53, RZ, P3 ;  /* 0x000000ff35337208 */ /* 0x000fe20001800000 */
[----:B------:R-:W-:-:S02]  /*15e0*/  FMUL.FTZ R53, R35, R72 ;  /* 0x0000004823357220 */ /* 0x000fc40000410000 */
[----:B------:R-:W-:Y:S01]  /*15f0*/  FMUL.FTZ R87, R50, R69 ;  /* 0x0000004532577220 */ /* 0x000fe20000410000 */
[----:B------:R-:W-:Y:S01]  /*1600*/  @P1 F2FP.PACK_AB R50, RZ, R50 ;  /* 0x00000032ff32123e */ /* 0x000fe200000000ff */
[--C-:B------:R-:W-:Y:S01]  /*1610*/  FFMA.FTZ R102, R106, R122, R123.reuse ;  /* 0x0000007a6a667223 */ /* 0x100fe2000001007b */
[----:B------:R-:W-:Y:S01]  /*1620*/  FSEL R53, R53, RZ, P2 ;  /* 0x000000ff35357208 */ /* 0x000fe20001000000 */
[----:B------:R-:W-:Y:S01]  /*1630*/  F2F.F16.F32 R51, R51 ;  /* 0x0000003300337304 */ /* 0x000fe20000200800 */
[----:B------:R-:W-:Y:S01]  /*1640*/  FMUL.FTZ R87, R87, c[0x0][0x1e8] ;  /* 0x00007a0057577a20 */ /* 0x000fe20000410000 */
[----:B------:R-:W-:Y:S01]  /*1650*/  @P1 PRMT R94, R50, 0x7610, R94 ;  /* 0x00007610325e1816 */ /* 0x000fe2000000005e */
[----:B------:R-:W-:Y:S01]  /*1660*/  FADD.FTZ R102, R107, -R102 ;  /* 0x800000666b667221 */ /* 0x000fe20000010000 */
[----:B------:R-:W-:Y:S01]  /*1670*/  @P1 F2FP.PACK_AB R50, RZ, R48 ;  /* 0x00000030ff32123e */ /* 0x000fe200000000ff */
[----:B------:R-:W-:Y:S02]  /*1680*/  FMUL.FTZ R98, R32, R87 ;  /* 0x0000005720627220 */ /* 0x000fe40000410000 */
[----:B------:R-:W-:Y:S01]  /*1690*/  FMUL.FTZ R102, R73, R102 ;  /* 0x0000006649667220 */ /* 0x000fe20000410000 */
[----:B------:R-:W1:Y:S01]  /*16a0*/  F2F.F16.F32 R53, R53 ;  /* 0x0000003500357304 */ /* 0x000e620000200800 */
[-C--:B------:R-:W-:Y:S01]  /*16b0*/  FFMA.FTZ R100, R110, R122.reuse, R123 ;  /* 0x0000007a6e647223 */ /* 0x080fe2000001007b */
[----:B------:R-:W-:Y:S01]  /*16c0*/  @P1 PRMT R95, R50, 0x7610, R95 ;  /* 0x00007610325f1816 */ /* 0x000fe2000000005f */
[----:B------:R-:W-:Y:S01]  /*16d0*/  FFMA.FTZ R104, R108, R122, R123 ;  /* 0x0000007a6c687223 */ /* 0x000fe2000001007b */
[----:B------:R-:W-:Y:S01]  /*16e0*/  FSEL R98, R98, RZ, P4 ;  /* 0x000000ff62627208 */ /* 0x000fe20002000000 */
[----:B------:R-:W-:Y:S01]  /*16f0*/  @P0 FADD.FTZ R102, R102, R99 ;  /* 0x0000006366660221 */ /* 0x000fe20000010000 */
[--C-:B------:R-:W-:Y:S01]  /*1700*/  @P0 SHF.R.U64 R99, R78, 0x10, R79.reuse ;  /* 0x000000104e630819 */ /* 0x100fe2000000124f */
[----:B------:R-:W-:Y:S01]  /*1710*/  @P0 IMAD.MOV.U32 R101, RZ, RZ, R79 ;  /* 0x000000ffff650224 */ /* 0x000fe200078e004f */
[----:B------:R-:W-:Y:S01]  /*1720*/  @P1 LOP3.LUT R50, R95, 0xffff, RZ, 0xc0, !PT ;  /* 0x0000ffff5f321812 */ /* 0x000fe200078ec0ff */
[----:B0-----:R-:W-:Y:S01]  /*1730*/  IMAD.WIDE.U32 R48, R49, 0x10000, RZ ;  /* 0x0001000031307825 */ /* 0x001fe200078e00ff */
[----:B------:R0:W3:Y:S01]  /*1740*/  F2F.F16.F32 R103, R98 ;  /* 0x0000006200677304 */ /* 0x0000e20000200800 */
[----:B------:R-:W-:-:S02]  /*1750*/  @P0 HADD2.F32 R99, -RZ, R99.H0_H0 ;  /* 0x20000063ff630230 */ /* 0x000fc40000004100 */
[----:B------:R-:W-:Y:S01]  /*1760*/  FADD.FTZ R100, R111, -R100 ;  /* 0x800000646f647221 */ /* 0x000fe20000010000 */
[----:B------:R-:W-:Y:S01]  /*1770*/  @P0 HADD2.F32 R101, -RZ, R101.H0_H0 ;  /* 0x20000065ff650230 */ /* 0x000fe20000004100 */
[----:B------:R-:W-:Y:S01]  /*1780*/  FADD.FTZ R104, R109, -R104 ;  /* 0x800000686d687221 */ /* 0x000fe20000010000 */
[----:B-1----:R-:W-:Y:S01]  /*1790*/  SHF.L.U32 R53, R53, 0x10, RZ ;  /* 0x0000001035357819 */ /* 0x002fe200000006ff */
[C---:B------:R-:W-:Y:S02]  /*17a0*/  FMUL.FTZ R100, R73.reuse, R100 ;  /* 0x0000006449647220 */ /* 0x040fe40000410000 */
[----:B------:R-:W-:Y:S01]  /*17b0*/  FMUL.FTZ R104, R73, R104 ;  /* 0x0000006849687220 */ /* 0x000fe20000410000 */
[----:B------:R-:W-:Y:S01]  /*17c0*/  LOP3.LUT R49, R49, R53, R51, 0xfe, !PT ;  /* 0x0000003531317212 */ /* 0x000fe200078efe33 */
[----:B------:R-:W-:Y:S01]  /*17d0*/  @P1 IMAD.WIDE.U32 R50, R50, 0x10000, RZ ;  /* 0x0001000032321825 */ /* 0x000fe200078e00ff */
[----:B------:R-:W-:Y:S02]  /*17e0*/  @P1 PRMT R53, R96, 0x5410, R97 ;  /* 0x0000541060351816 */ /* 0x000fe40000000061 */
[----:B0-----:R-:W-:Y:S01]  /*17f0*/  IADD3 R98, P6, R85, c[0x0][0x248], RZ ;  /* 0x0000920055627a10 */ /* 0x001fe20007fde0ff */
[----:B------:R-:W-:Y:S01]  /*1800*/  @P0 FADD.FTZ R100, R100, R101 ;  /* 0x0000006564640221 */ /* 0x000fe20000010000 */
[----:B------:R-:W-:Y:S01]  /*1810*/  HFMA2.MMA R101, -RZ, RZ, 0, 0 ;  /* 0x00000000ff657435 */ /* 0x000fe200000001ff */
[----:B------:R-:W-:Y:S01]  /*1820*/  @P0 FADD.FTZ R104, R104, R99 ;  /* 0x0000006368680221 */ /* 0x000fe20000010000 */
[----:B------:R-:W-:Y:S01]  /*1830*/  @P1 LOP3.LUT R53, R53, R51, RZ, 0xfc, !PT ;  /* 0x0000003335351212 */ /* 0x000fe200078efcff */
[----:B------:R-:W-:Y:S01]  /*1840*/  FFMA.FTZ R106, R112, R122, R123 ;  /* 0x0000007a706a7223 */ /* 0x000fe2000001007b */
[----:B---3--:R-:W-:Y:S01]  /*1850*/  LOP3.LUT R48, R48, R103, RZ, 0xfc, !PT ;  /* 0x0000006730307212 */ /* 0x008fe200078efcff */
[----:B------:R-:W-:Y:S01]  /*1860*/  HFMA2.MMA R103, -RZ, RZ, 0, 0 ;  /* 0x00000000ff677435 */ /* 0x000fe200000001ff */
[----:B------:R-:W-:-:S02]  /*1870*/  FMUL.FTZ R108, R104, R69 ;  /* 0x00000045686c7220 */ /* 0x000fc40000410000 */
[----:B------:R-:W-:Y:S02]  /*1880*/  FADD.FTZ R106, R113, -R106 ;  /* 0x8000006a716a7221 */ /* 0x000fe40000010000 */
[----:B------:R-:W-:Y:S02]  /*1890*/  FMUL.FTZ R108, R108, c[0x0][0x1e8] ;  /* 0x00007a006c6c7a20 */ /* 0x000fe40000410000 */
[----:B------:R-:W-:Y:S01]  /*18a0*/  FMUL.FTZ R106, R73, R106 ;  /* 0x0000006a496a7220 */ /* 0x000fe20000410000 */
[----:B------:R-:W-:-:S04]  /*18b0*/  @P1 F2FP.PACK_AB R104, RZ, R104 ;  /* 0x00000068ff68123e */ /* 0x000fc800000000ff */
[----:B------:R-:W-:Y:S02]  /*18c0*/  @P1 PRMT R95, R104, 0x7610, R95 ;  /* 0x00007610685f1816 */ /* 0x000fe4000000005f */
[----:B--2---:R-:W-:Y:S02]  /*18d0*/  @P4 MOV R52, R82 ;  /* 0x0000005200344202 */ /* 0x004fe40000000f00 */
[----:B------:R-:W-:Y:S01]  /*18e0*/  @P5 SHF.R.U64 R99, R82, 0x10, R83 ;  /* 0x0000001052635819 */ /* 0x000fe20000001253 */
[----:B------:R-:W-:Y:S01]  /*18f0*/  IMAD.MOV.U32 R82, RZ, RZ, RZ ;  /* 0x000000ffff527224 */ /* 0x000fe200078e00ff */
[----:B------:R-:W-:Y:S01]  /*1900*/  @P3 MOV R51, R83 ;  /* 0x0000005300333202 */ /* 0x000fe20000000f00 */
[----:B------:R-:W-:Y:S01]  /*1910*/  @P4 HADD2.F32 R86, -RZ, R52.H0_H0 ;  /* 0x20000034ff564230 */ /* 0x000fe20000004100 */
[----:B------:R-:W-:Y:S01]  /*1920*/  @P1 LOP3.LUT R52, R50, 0xffff, R94, 0xf8, !PT ;  /* 0x0000ffff32341812 */ /* 0x000fe200078ef85e */
[----:B------:R-:W-:Y:S01]  /*1930*/  @P5 HADD2.F32 R99, -RZ, R99.H0_H0 ;  /* 0x20000063ff635230 */ /* 0x000fe20000004100 */
[----:B------:R-:W-:-:S02]  /*1940*/  @P0 SHF.R.U32.HI R50, RZ, 0x10, R79 ;  /* 0x00000010ff320819 */ /* 0x000fc4000001164f */
[----:B------:R-:W-:Y:S01]  /*1950*/  @P4 FMUL.FTZ R101, R87, R86 ;  /* 0x0000005657654220 */ /* 0x000fe20000410000 */
[----:B------:R-:W-:Y:S01]  /*1960*/  @P3 HADD2.F32 R86, -RZ, R51.H0_H0 ;  /* 0x20000033ff563230 */ /* 0x000fe20000004100 */
[----:B------:R-:W-:Y:S01]  /*1970*/  @P5 FMUL.FTZ R82, R54, R99 ;  /* 0x0000006336525220 */ /* 0x000fe20000410000 */
[----:B------:R-:W-:Y:S01]  /*1980*/  @P0 HADD2.F32 R87, -RZ, R50.H0_H0 ;  /* 0x20000032ff570230 */ /* 0x000fe20000004100 */
[C---:B------:R-:W-:Y:S02]  /*1990*/  @P1 IADD3 R50, P4, R89.reuse, c[0x0][0x258], RZ ;  /* 0x0000960059321a10 */ /* 0x040fe40007f9e0ff */
[----:B------:R-:W-:Y:S01]  /*19a0*/  IADD3 R54, P5, R89, c[0x0][0x248], RZ ;  /* 0x0000920059367a10 */ /* 0x000fe20007fbe0ff */
[----:B------:R-:W-:Y:S01]  /*19b0*/  @P3 FMUL.FTZ R103, R55, R86 ;  /* 0x0000005637673220 */ /* 0x000fe20000410000 */
[----:B------:R-:W-:Y:S01]  /*19c0*/  @P1 IADD3.X R51, R88, c[0x0][0x25c], RZ, P4, !PT ;  /* 0x0000970058331a10 */ /* 0x000fe200027fe4ff */
[----:B------:R-:W-:Y:S01]  /*19d0*/  @P0 FADD.FTZ R106, R106, R87 ;  /* 0x000000576a6a0221 */ /* 0x000fe20000010000 */
[----:B------:R-:W-:-:S02]  /*19e0*/  IADD3.X R55, R88, c[0x0][0x24c], RZ, P5, !PT ;  /* 0x0000930058377a10 */ /* 0x000fc40002ffe4ff */
[----:B------:R-:W-:Y:S01]  /*19f0*/  IADD3 R86, P3, R85, c[0x0][0x170], RZ ;  /* 0x00005c0055567a10 */ /* 0x000fe20007f7e0ff */
[----:B------:R0:W-:Y:S01]  /*1a00*/  @P1 STG.E.64 [R50.64], R52 ;  /* 0x0000003432001986 */ /* 0x0001e2000c101b04 */
[----:B------:R-:W-:Y:S02]  /*1a10*/  LOP3.LUT P4, RZ, R71, 0xff00, RZ, 0xc0, !PT ;  /* 0x0000ff0047ff7812 */ /* 0x000fe4000788c0ff */
[C---:B------:R-:W-:Y:S01]  /*1a20*/  IADD3.X R87, R84.reuse, c[0x0][0x174], RZ, P3, !PT ;  /* 0x00005d0054577a10 */ /* 0x040fe20001ffe4ff */
[----:B------:R1:W-:Y:S01]  /*1a30*/  STG.E.64 [R54.64], R48 ;  /* 0x0000003036007986 */ /* 0x0003e2000c101b04 */
[----:B------:R-:W-:Y:S02]  /*1a40*/  @P1 IADD3 R88, P3, R85, c[0x0][0x258], RZ ;  /* 0x0000960055581a10 */ /* 0x000fe40007f7e0ff */
[C---:B------:R-:W-:Y:S02]  /*1a50*/  IADD3.X R99, R84.reuse, c[0x0][0x24c], RZ, P6, !PT ;  /* 0x0000930054637a10 */ /* 0x040fe400037fe4ff */
[----:B------:R-:W-:Y:S01]  /*1a60*/  @P1 IADD3.X R89, R84, c[0x0][0x25c], RZ, P3, !PT ;  /* 0x0000970054591a10 */ /* 0x000fe20001ffe4ff */
[----:B------:R-:W2:Y:S01]  /*1a70*/  LDG.E.64 R86, [R86.64] ;  /* 0x0000000456567981 */ /* 0x000ea2000c1e1b00 */
[----:B------:R-:W-:Y:S01]  /*1a80*/  LOP3.LUT P5, RZ, R71, 0xff, RZ, 0xc0, !PT ;  /* 0x000000ff47ff7812 */ /* 0x000fe200078ac0ff */
[----:B0-----:R-:W-:-:S02]  /*1a90*/  FMUL.FTZ R50, R100, R69 ;  /* 0x0000004564327220 */ /* 0x001fc40000410000 */
[----:B-1----:R-:W-:Y:S02]  /*1aa0*/  FMUL.FTZ R49, R29, R108 ;  /* 0x0000006c1d317220 */ /* 0x002fe40000410000 */
[----:B------:R-:W-:Y:S01]  /*1ab0*/  FMUL.FTZ R55, R50, c[0x0][0x1e8] ;  /* 0x00007a0032377a20 */ /* 0x000fe20000410000 */
[----:B------:R-:W-:Y:S01]  /*1ac0*/  IADD3 R48, P6, R75, c[0x0][0x170], RZ ;  /* 0x00005c004b307a10 */ /* 0x000fe20007fde0ff */
[----:B------:R-:W-:Y:S01]  /*1ad0*/  FMUL.FTZ R54, R106, R69 ;  /* 0x000000456a367220 */ /* 0x000fe20000410000 */
[----:B------:R-:W-:Y:S01]  /*1ae0*/  LOP3.LUT P3, RZ, R71, 0xff0000, RZ, 0xc0, !PT ;  /* 0x00ff000047ff7812 */ /* 0x000fe2000786c0ff */
[----:B------:R-:W-:Y:S01]  /*1af0*/  FMUL.FTZ R50, R30, R55 ;  /* 0x000000371e327220 */ /* 0x000fe20000410000 */
[----:B------:R-:W-:Y:S01]  /*1b00*/  FSEL R52, R49, RZ, P4 ;  /* 0x000000ff31347208 */ /* 0x000fe20002000000 */
[----:B------:R-:W-:Y:S01]  /*1b10*/  FMUL.FTZ R54, R54, c[0x0][0x1e8] ;  /* 0x00007a0036367a20 */ /* 0x000fe20000410000 */
[----:B------:R-:W-:Y:S02]  /*1b20*/  IADD3.X R49, R74, c[0x0][0x174], RZ, P6, !PT ;  /* 0x00005d004a317a10 */ /* 0x000fe400037fe4ff */
[----:B------:R-:W-:Y:S01]  /*1b30*/  LOP3.LUT P6, RZ, R71, 0xff000000, RZ, 0xc0, !PT ;  /* 0xff00000047ff7812 */ /* 0x000fe200078cc0ff */
[----:B------:R-:W-:Y:S01]  /*1b40*/  FMUL.FTZ R71, R102, R69 ;  /* 0x0000004566477220 */ /* 0x000fe20000410000 */
[----:B------:R-:W-:Y:S01]  /*1b50*/  FSEL R85, R50, RZ, P3 ;  /* 0x000000ff32557208 */ /* 0x000fe20001800000 */
[----:B------:R-:W-:-:S02]  /*1b60*/  FMUL.FTZ R50, R31, R54 ;  /* 0x000000361f327220 */ /* 0x000fc40000410000 */
[----:B------:R-:W-:Y:S01]  /*1b70*/  FMUL.FTZ R71, R71, c[0x0][0x1e8] ;  /* 0x00007a0047477a20 */ /* 0x000fe20000410000 */
[----:B------:R-:W-:Y:S02]  /*1b80*/  @P1 F2FP.PACK_AB R100, RZ, R100 ;  /* 0x00000064ff64123e */ /* 0x000fe400000000ff */
[----:B------:R-:W-:Y:S01]  /*1b90*/  FSEL R84, R50, RZ, P6 ;  /* 0x000000ff32547208 */ /* 0x000fe20003000000 */
[----:B------:R-:W-:Y:S01]  /*1ba0*/  FMUL.FTZ R50, R28, R71 ;  /* 0x000000471c327220 */ /* 0x000fe20000410000 */
[----:B------:R-:W0:Y:S01]  /*1bb0*/  F2F.F16.F32 R52, R52 ;  /* 0x0000003400347304 */ /* 0x000e220000200800 */
[----:B------:R-:W-:-:S03]  /*1bc0*/  @P1 PRMT R96, R100, 0x7610, R96 ;  /* 0x0000761064601816 */ /* 0x000fc60000000060 */
[----:B------:R-:W-:Y:S02]  /*1bd0*/  FSEL R100, R50, RZ, P5 ;  /* 0x000000ff32647208 */ /* 0x000fe40002800000 */
[----:B------:R-:W-:Y:S02]  /*1be0*/  @P1 F2FP.PACK_AB R106, RZ, R106 ;  /* 0x0000006aff6a123e */ /* 0x000fe400000000ff */
[----:B------:R-:W1:Y:S01]  /*1bf0*/  F2F.F16.F32 R84, R84 ;  /* 0x0000005400547304 */ /* 0x000e620000200800 */
[----:B------:R-:W-:Y:S02]  /*1c00*/  @P1 LOP3.LUT R50, R95, 0xffff, RZ, 0xc0, !PT ;  /* 0x0000ffff5f321812 */ /* 0x000fe400078ec0ff */
[----:B------:R-:W-:-:S05]  /*1c10*/  @P1 PRMT R97, R106, 0x7610, R97 ;  /* 0x000076106a611816 */ /* 0x000fca0000000061 */
[----:B------:R-:W3:Y:S01]  /*1c20*/  F2F.F16.F32 R85, R85 ;  /* 0x0000005500557304 */ /* 0x000ee20000200800 */
[----:B------:R-:W-:Y:S01]  /*1c30*/  @P1 IMAD.WIDE.U32 R50, R50, 0x10000, RZ ;  /* 0x0001000032321825 */ /* 0x000fe200078e00ff */
[----:B------:R-:W-:-:S06]  /*1c40*/  @P1 PRMT R53, R96, 0x5410, R97 ;  /* 0x0000541060351816 */ /* 0x000fcc0000000061 */
[----:B------:R-:W4:Y:S01]  /*1c50*/  F2F.F16.F32 R105, R100 ;  /* 0x0000006400697304 */ /* 0x000f220000200800 */
[----:B------:R-:W-:Y:S02]  /*1c60*/  @P1 F2FP.PACK_AB R102, RZ, R102 ;  /* 0x00000066ff66123e */ /* 0x000fe400000000ff */
[----:B------:R-:W-:Y:S01]  /*1c70*/  @P1 LOP3.LUT R51, R53, R51, RZ, 0xfc, !PT ;  /* 0x0000003335331212 */ /* 0x000fe200078efcff */
[----:B0-----:R-:W-:Y:S01]  /*1c80*/  IMAD.WIDE.U32 R52, R52, 0x10000, RZ ;  /* 0x0001000034347825 */ /* 0x001fe200078e00ff */
[----:B------:R-:W-:Y:S02]  /*1c90*/  @P1 PRMT R94, R102, 0x7610, R94 ;  /* 0x00007610665e1816 */ /* 0x000fe4000000005e */
[----:B-1----:R-:W-:Y:S02]  /*1ca0*/  SHF.L.U32 R84, R84, 0x10, RZ ;  /* 0x0000001054547819 */ /* 0x002fe400000006ff */
[----:B------:R-:W-:Y:S02]  /*1cb0*/  @P1 LOP3.LUT R50, R50, 0xffff, R94, 0xf8, !PT ;  /* 0x0000ffff32321812 */ /* 0x000fe400078ef85e */
[----:B---3--:R-:W-:-:S02]  /*1cc0*/  LOP3.LUT R53, R53, R84, R85, 0xfe, !PT ;  /* 0x0000005435357212 */ /* 0x008fc400078efe55 */
[----:B----4-:R-:W-:Y:S01]  /*1cd0*/  LOP3.LUT R52, R52, R105, RZ, 0xfc, !PT ;  /* 0x0000006934347212 */ /* 0x010fe200078efcff */
[----:B------:R-:W-:Y:S04]  /*1ce0*/  @P1 STG.E.64 [R88.64], R50 ;  /* 0x0000003258001986 */ /* 0x000fe8000c101b04 */
[----:B------:R0:W-:Y:S04]  /*1cf0*/  STG.E.64 [R98.64], R52 ;  /* 0x0000003462007986 */ /* 0x0001e8000c101b04 */
[----:B------:R-:W3:Y:S01]  /*1d00*/  LDG.E.64 R48, [R48.64] ;  /* 0x0000000430307981 */ /* 0x000ee2000c1e1b00 */
[----:B------:R-:W-:Y:S01]  /*1d10*/  FFMA.FTZ R117, R117, R122, R123 ;  /* 0x0000007a75757223 */ /* 0x000fe2000001007b */
[----:B------:R-:W-:-:S03]  /*1d20*/  @P0 SHF.R.U64 R85, R80, 0x10, R81 ;  /* 0x0000001050550819 */ /* 0x000fc60000001251 */
[----:B------:R-:W-:Y:S02]  /*1d30*/  FADD.FTZ R116, R116, -R117 ;  /* 0x8000007574747221 */ /* 0x000fe40000010000 */
[----:B------:R-:W-:Y:S02]  /*1d40*/  @P0 IMAD.MOV.U32 R84, RZ, RZ, R80 ;  /* 0x000000ffff540224 */ /* 0x000fe400078e0050 */
[----:B------:R-:W-:Y:S01]  /*1d50*/  FMUL.FTZ R116, R73, R116 ;  /* 0x0000007449747220 */ /* 0x000fe20000410000 */
[----:B0-----:R-:W-:Y:S01]  /*1d60*/  @P0 HADD2.F32 R53, -RZ, R85.H0_H0 ;  /* 0x20000055ff350230 */ /* 0x001fe20000004100 */
[-CC-:B------:R-:W-:Y:S02]  /*1d70*/  FFMA.FTZ R115, R115, R122.reuse, R123.reuse ;  /* 0x0000007a73737223 */ /* 0x180fe4000001007b */
[-CC-:B------:R-:W-:Y:S02]  /*1d80*/  FFMA.FTZ R119, R119, R122.reuse, R123.reuse ;  /* 0x0000007a77777223 */ /* 0x180fe4000001007b */
[----:B------:R-:W-:Y:S01]  /*1d90*/  FFMA.FTZ R120, R120, R122, R123 ;  /* 0x0000007a78787223 */ /* 0x000fe2000001007b */
[----:B------:R-:W-:Y:S01]  /*1da0*/  @P0 HADD2.F32 R51, -RZ, R84.H0_H0 ;  /* 0x20000054ff330230 */ /* 0x000fe20000004100 */
[----:B------:R-:W-:Y:S01]  /*1db0*/  @P0 FADD.FTZ R116, R116, R53 ;  /* 0x0000003574740221 */ /* 0x000fe20000010000 */
[----:B------:R-:W-:Y:S01]  /*1dc0*/  @P0 MOV R53, R81 ;  /* 0x0000005100350202 */ /* 0x000fe20000000f00 */
[----:B------:R-:W-:Y:S01]  /*1dd0*/  FADD.FTZ R114, R114, -R115 ;  /* 0x8000007372727221 */ /* 0x000fe20000010000 */
[----:B------:R-:W-:Y:S01]  /*1de0*/  @P2 SHF.R.U32.HI R84, RZ, 0x10, R83 ;  /* 0x00000010ff542819 */ /* 0x000fe20000011653 */
[----:B------:R-:W-:-:S02]  /*1df0*/  FADD.FTZ R118, R118, -R119 ;  /* 0x8000007776767221 */ /* 0x000fc40000010000 */
[----:B------:R-:W-:Y:S01]  /*1e00*/  FADD.FTZ R120, R121, -R120 ;  /* 0x8000007879787221 */ /* 0x000fe20000010000 */
[----:B------:R-:W-:Y:S01]  /*1e10*/  @P0 SHF.R.U32.HI R85, RZ, 0x10, R81 ;  /* 0x00000010ff550819 */ /* 0x000fe20000011651 */
[C---:B------:R-:W-:Y:S01]  /*1e20*/  FMUL.FTZ R114, R73.reuse, R114 ;  /* 0x0000007249727220 */ /* 0x040fe20000410000 */
[----:B------:R-:W-:Y:S01]  /*1e30*/  @P0 HADD2.F32 R83, -RZ, R53.H0_H0 ;  /* 0x20000035ff530230 */ /* 0x000fe20000004100 */
[C---:B------:R-:W-:Y:S02]  /*1e40*/  FMUL.FTZ R118, R73.reuse, R118 ;  /* 0x0000007649767220 */ /* 0x040fe40000410000 */
[----:B------:R-:W-:Y:S01]  /*1e50*/  FMUL.FTZ R120, R73, R120 ;  /* 0x0000007849787220 */ /* 0x000fe20000410000 */
[----:B------:R-:W-:Y:S02]  /*1e60*/  @P2 HADD2.F32 R53, -RZ, R84.H0_H0 ;  /* 0x20000054ff352230 */ /* 0x000fe40000004100 */
[----:B------:R-:W-:Y:S01]  /*1e70*/  @P0 HADD2.F32 R85, -RZ, R85.H0_H0 ;  /* 0x20000055ff550230 */ /* 0x000fe20000004100 */
[----:B------:R-:W-:-:S02]  /*1e80*/  MOV R52, RZ ;  /* 0x000000ff00347202 */ /* 0x000fc40000000f00 */
[----:B------:R-:W-:Y:S01]  /*1e90*/  @P2 FMUL.FTZ R52, R72, R53 ;  /* 0x0000003548342220 */ /* 0x000fe20000410000 */
[----:B------:R-:W-:Y:S01]  /*1ea0*/  @P1 F2FP.PACK_AB R53, RZ, R116 ;  /* 0x00000074ff35123e */ /* 0x000fe200000000ff */
[----:B------:R-:W-:Y:S02]  /*1eb0*/  @P0 FADD.FTZ R114, R114, R51 ;  /* 0x0000003372720221 */ /* 0x000fe40000010000 */
[----:B------:R-:W-:Y:S01]  /*1ec0*/  @P0 FADD.FTZ R120, R120, R85 ;  /* 0x0000005578780221 */ /* 0x000fe20000010000 */
[----:B------:R-:W-:Y:S01]  /*1ed0*/  CS2R R50, SRZ ;  /* 0x0000000000327805 */ /* 0x000fe2000001ff00 */
[----:B------:R-:W-:Y:S01]  /*1ee0*/  FMUL.FTZ R116, R116, R69 ;  /* 0x0000004574747220 */ /* 0x000fe20000410000 */
[----:B------:R-:W-:Y:S01]  /*1ef0*/  LOP3.LUT P2, RZ, R70, 0xff00, RZ, 0xc0, !PT ;  /* 0x0000ff0046ff7812 */ /* 0x000fe2000784c0ff */
[----:B------:R-:W-:Y:S01]  /*1f00*/  @P0 FADD.FTZ R118, R118, R83 ;  /* 0x0000005376760221 */ /* 0x000fe20000010000 */
[----:B------:R-:W-:Y:S01]  /*1f10*/  LOP3.LUT P0, RZ, R70, 0xff, RZ, 0xc0, !PT ;  /* 0x000000ff46ff7812 */ /* 0x000fe2000780c0ff */
[----:B------:R-:W-:Y:S01]  /*1f20*/  FMUL.FTZ R116, R116, c[0x0][0x1e8] ;  /* 0x00007a0074747a20 */ /* 0x000fe20000410000 */
[----:B------:R-:W-:-:S02]  /*1f30*/  @P1 PRMT R95, R53, 0x7610, R95 ;  /* 0x00007610355f1816 */ /* 0x000fc4000000005f */
[----:B------:R-:W-:Y:S01]  /*1f40*/  @P1 F2FP.PACK_AB R53, RZ, R118 ;  /* 0x00000076ff35123e */ /* 0x000fe200000000ff */
[----:B------:R-:W-:Y:S02]  /*1f50*/  FMUL.FTZ R118, R118, R69 ;  /* 0x0000004576767220 */ /* 0x000fe40000410000 */
[----:B------:R-:W-:Y:S01]  /*1f60*/  FADD.FTZ R9, R82, R9 ;  /* 0x0000000952097221 */ /* 0x000fe20000010000 */
[----:B------:R-:W-:Y:S01]  /*1f70*/  MOV R72, RZ ;  /* 0x000000ff00487202 */ /* 0x000fe20000000f00 */
[----:B------:R-:W-:Y:S01]  /*1f80*/  FMUL.FTZ R85, R118, c[0x0][0x1e8] ;  /* 0x00007a0076557a20 */ /* 0x000fe20000410000 */
[----:B------:R-:W-:Y:S01]  /*1f90*/  @P1 PRMT R96, R53, 0x7610, R96 ;  /* 0x0000761035601816 */ /* 0x000fe20000000060 */
[----:B------:R-:W-:Y:S02]  /*1fa0*/  FADD.FTZ R11, R52, R11 ;  /* 0x0000000b340b7221 */ /* 0x000fe40000010000 */
[----:B------:R-:W-:Y:S02]  /*1fb0*/  FMUL.FTZ R52, R26, R85 ;  /* 0x000000551a347220 */ /* 0x000fe40000410000 */
[----:B------:R-:W-:-:S02]  /*1fc0*/  FADD.FTZ R10, R101, R10 ;  /* 0x0000000a650a7221 */ /* 0x000fc40000010000 */
[----:B------:R-:W-:Y:S01]  /*1fd0*/  FADD.FTZ R12, R103, R12 ;  /* 0x0000000c670c7221 */ /* 0x000fe20000010000 */
[----:B--2---:R-:W-:Y:S02]  /*1fe0*/  @P5 MOV R73, R86 ;  /* 0x0000005600495202 */ /* 0x004fe40000000f00 */
[----:B------:R-:W-:-:S03]  /*1ff0*/  @P4 SHF.R.U64 R86, R86, 0x10, R87 ;  /* 0x0000001056564819 */ /* 0x000fc60000001257 */
[----:B------:R-:W-:Y:S02]  /*2000*/  @P5 HADD2.F32 R84, -RZ, R73.H0_H0 ;  /* 0x20000049ff545230 */ /* 0x000fe40000004100 */
[----:B------:R-:W-:-:S03]  /*2010*/  @P4 HADD2.F32 R73, -RZ, R86.H0_H0 ;  /* 0x20000056ff494230 */ /* 0x000fc60000004100 */
[----:B------:R-:W-:Y:S01]  /*2020*/  @P5 FMUL.FTZ R51, R71, R84 ;  /* 0x0000005447335220 */ /* 0x000fe20000410000 */
[----:B------:R-:W-:Y:S01]  /*2030*/  LOP3.LUT P5, RZ, R70, 0xff000000, RZ, 0xc0, !PT ;  /* 0xff00000046ff7812 */ /* 0x000fe200078ac0ff */
[----:B------:R-:W-:Y:S01]  /*2040*/  @P4 FMUL.FTZ R50, R108, R73 ;  /* 0x000000496c324220 */ /* 0x000fe20000410000 */
[----:B------:R-:W-:Y:S02]  /*2050*/  LOP3.LUT P4, RZ, R70, 0xff0000, RZ, 0xc0, !PT ;  /* 0x00ff000046ff7812 */ /* 0x000fe4000788c0ff */
[----:B------:R-:W-:Y:S01]  /*2060*/  @P1 F2FP.PACK_AB R70, RZ, R120 ;  /* 0x00000078ff46123e */ /* 0x000fe200000000ff */
[----:B------:R-:W-:Y:S01]  /*2070*/  FMUL.FTZ R73, R25, R116 ;  /* 0x0000007419497220 */ /* 0x000fe20000410000 */
[----:B------:R-:W-:Y:S02]  /*2080*/  @P6 SHF.R.U32.HI R83, RZ, 0x10, R87 ;  /* 0x00000010ff536819 */ /* 0x000fe40000011657 */
[----:B------:R-:W-:Y:S01]  /*2090*/  @P1 PRMT R97, R70, 0x7610, R97 ;  /* 0x0000761046611816 */ /* 0x000fe20000000061 */
[----:B------:R-:W-:-:S02]  /*20a0*/  @P3 IMAD.MOV.U32 R70, RZ, RZ, R87 ;  /* 0x000000ffff463224 */ /* 0x000fc400078e0057 */
[-C--:B------:R-:W-:Y:S01]  /*20b0*/  FMUL.FTZ R120, R120, R69.reuse ;  /* 0x0000004578787220 */ /* 0x080fe20000410000 */
[----:B------:R-:W-:Y:S01]  /*20c0*/  FSEL R82, R73, RZ, P2 ;  /* 0x000000ff49527208 */ /* 0x000fe20001000000 */
[----:B------:R-:W-:Y:S01]  /*20d0*/  FMUL.FTZ R69, R114, R69 ;  /* 0x0000004572457220 */ /* 0x000fe20000410000 */
[----:B------:R-:W-:Y:S01]  /*20e0*/  HFMA2.MMA R71, -RZ, RZ, 0, 0 ;  /* 0x00000000ff477435 */ /* 0x000fe200000001ff */
[----:B------:R-:W-:Y:S01]  /*20f0*/  @P6 HADD2.F32 R73, -RZ, R83.H0_H0 ;  /* 0x20000053ff496230 */ /* 0x000fe20000004100 */
[----:B------:R-:W-:Y:S01]  /*2100*/  FMUL.FTZ R120, R120, c[0x0][0x1e8] ;  /* 0x00007a0078787a20 */ /* 0x000fe20000410000 */
[----:B------:R-:W-:Y:S01]  /*2110*/  @P3 HADD2.F32 R70, -RZ, R70.H0_H0 ;  /* 0x20000046ff463230 */ /* 0x000fe20000004100 */
[----:B------:R-:W-:Y:S02]  /*2120*/  FMUL.FTZ R69, R69, c[0x0][0x1e8] ;  /* 0x00007a0045457a20 */ /* 0x000fe40000410000 */
[----:B------:R-:W-:Y:S02]  /*2130*/  @P6 FMUL.FTZ R72, R54, R73 ;  /* 0x0000004936486220 */ /* 0x000fe40000410000 */
[----:B------:R-:W-:-:S02]  /*2140*/  FMUL.FTZ R53, R24, R69 ;  /* 0x0000004518357220 */ /* 0x000fc40000410000 */
[----:B------:R-:W-:Y:S02]  /*2150*/  @P3 FMUL.FTZ R71, R55, R70 ;  /* 0x0000004637473220 */ /* 0x000fe40000410000 */
[----:B------:R-:W-:Y:S01]  /*2160*/  FMUL.FTZ R54, R27, R120 ;  /* 0x000000781b367220 */ /* 0x000fe20000410000 */
[----:B------:R-:W-:Y:S01]  /*2170*/  FSEL R53, R53, RZ, P0 ;  /* 0x000000ff35357208 */ /* 0x000fe20000000000 */
[----:B------:R-:W-:-:S03]  /*2180*/  FADD.FTZ R16, R71, R16 ;  /* 0x0000001047107221 */ /* 0x000fc60000010000 */
[----:B------:R-:W-:Y:S01]  /*2190*/  FSEL R71, R54, RZ, P5 ;  /* 0x000000ff36477208 */ /* 0x000fe20002800000 */
[----:B------:R-:W-:Y:S01]  /*21a0*/  FADD.FTZ R14, R51, R14 ;  /* 0x0000000e330e7221 */ /* 0x000fe20000010000 */
[----:B------:R-:W-:Y:S01]  /*21b0*/  FSEL R51, R52, RZ, P4 ;  /* 0x000000ff34337208 */ /* 0x000fe20002000000 */
[----:B------:R-:W-:Y:S01]  /*21c0*/  FADD.FTZ R13, R50, R13 ;  /* 0x0000000d320d7221 */ /* 0x000fe20000010000 */
[----:B------:R-:W0:Y:S01]  /*21d0*/  F2F.F16.F32 R53, R53 ;  /* 0x0000003500357304 */ /* 0x000e220000200800 */
[----:B------:R-:W-:-:S07]  /*21e0*/  CS2R R54, SRZ ;  /* 0x0000000000367805 */ /* 0x000fce000001ff00 */
[----:B------:R-:W1:Y:S08]  /*21f0*/  F2F.F16.F32 R82, R82 ;  /* 0x0000005200527304 */ /* 0x000e700000200800 */
[----:B------:R-:W2:Y:S01]  /*2200*/  F2F.F16.F32 R71, R71 ;  /* 0x0000004700477304 */ /* 0x000ea20000200800 */
[----:B------:R-:W-:-:S07]  /*2210*/  @P1 F2FP.PACK_AB R114, RZ, R114 ;  /* 0x00000072ff72123e */ /* 0x000fce00000000ff */
[----:B------:R4:W0:Y:S01]  /*2220*/  F2F.F16.F32 R83, R51 ;  /* 0x0000003300537304 */ /* 0x0008220000200800 */
[----:B---3--:R-:W-:Y:S01]  /*2230*/  @P0 MOV R50, R48 ;  /* 0x0000003000320202 */ /* 0x008fe20000000f00 */
[--C-:B------:R-:W-:Y:S01]  /*2240*/  @P4 IMAD.MOV.U32 R52, RZ, RZ, R49.reuse ;  /* 0x000000ffff344224 */ /* 0x100fe200078e0031 */
[--C-:B------:R-:W-:Y:S02]  /*2250*/  @P2 SHF.R.U64 R73, R48, 0x10, R49.reuse ;  /* 0x0000001030492819 */ /* 0x100fe40000001231 */
[----:B------:R-:W-:Y:S01]  /*2260*/  @P5 SHF.R.U32.HI R70, RZ, 0x10, R49 ;  /* 0x00000010ff465819 */ /* 0x000fe20000011631 */
[----:B------:R-:W-:Y:S02]  /*2270*/  @P0 HADD2.F32 R50, -RZ, R50.H0_H0 ;  /* 0x20000032ff320230 */ /* 0x000fe40000004100 */
[----:B----4-:R-:W-:Y:S02]  /*2280*/  @P2 HADD2.F32 R51, -RZ, R73.H0_H0 ;  /* 0x20000049ff332230 */ /* 0x010fe40000004100 */
[----:B------:R-:W-:-:S02]  /*2290*/  @P4 HADD2.F32 R52, -RZ, R52.H0_H0 ;  /* 0x20000034ff344230 */ /* 0x000fc40000004100 */
[----:B------:R-:W-:Y:S01]  /*22a0*/  @P5 HADD2.F32 R70, -RZ, R70.H0_H0 ;  /* 0x20000046ff465230 */ /* 0x000fe20000004100 */
[----:B------:R-:W-:Y:S02]  /*22b0*/  CS2R R48, SRZ ;  /* 0x0000000000307805 */ /* 0x000fe4000001ff00 */
[----:B------:R-:W-:Y:S02]  /*22c0*/  @P0 FMUL.FTZ R49, R69, R50 ;  /* 0x0000003245310220 */ /* 0x000fe40000410000 */
[----:B------:R-:W-:Y:S02]  /*22d0*/  @P2 FMUL.FTZ R48, R116, R51 ;  /* 0x0000003374302220 */ /* 0x000fe40000410000 */
        /* <DEDUP_REMOVED lines=9> */
[----:B012---:R-:W-:Y:S02]  /*2370*/  LOP3.LUT R48, R95, 0xffff, RZ, 0xc0, !PT ;  /* 0x0000ffff5f307812 */ /* 0x007fe400078ec0ff */
[----:B------:R-:W-:Y:S02]  /*2380*/  IADD3 R50, P0, R75, c[0x0][0x258], RZ ;  /* 0x000096004b327a10 */ /* 0x000fe40007f1e0ff */
[----:B------:R-:W-:Y:S01]  /*2390*/  PRMT R55, R96, 0x5410, R97 ;  /* 0x0000541060377816 */ /* 0x000fe20000000061 */
[----:B------:R-:W-:Y:S01]  /*23a0*/  IMAD.WIDE.U32 R48, R48, 0x10000, RZ ;  /* 0x0001000030307825 */ /* 0x000fe200078e00ff */
[----:B------:R-:W-:-:S04]  /*23b0*/  IADD3.X R51, R74, c[0x0][0x25c], RZ, P0, !PT ;  /* 0x000097004a337a10 */ /* 0x000fc800007fe4ff */
[----:B------:R-:W-:Y:S02]  /*23c0*/  LOP3.LUT R49, R55, R49, RZ, 0xfc, !PT ;  /* 0x0000003137317212 */ /* 0x000fe400078efcff */
[----:B------:R-:W-:-:S05]  /*23d0*/  LOP3.LUT R48, R48, 0xffff, R94, 0xf8, !PT ;  /* 0x0000ffff30307812 */ /* 0x000fca00078ef85e */
[----:B------:R0:W-:Y:S02]  /*23e0*/  STG.E.64 [R50.64], R48 ;  /* 0x0000003032007986 */ /* 0x0001e4000c101b04 */
.L_x_4066:
[----:B012---:R-:W-:Y:S01]  /*23f0*/  IMAD.WIDE.U32 R48, R82, 0x10000, RZ ;  /* 0x0001000052307825 */ /* 0x007fe200078e00ff */
        /* <DEDUP_REMOVED lines=12> */
.L_x_4067:
        /* <DEDUP_REMOVED lines=30> */
.L_x_4063:
        /* <DEDUP_REMOVED lines=19> */
.L_x_4064:
[----:B------:R-:W-:Y:S01]  /*27d0*/  HFMA2.MMA R52, -RZ, RZ, 0, 9.5367431640625e-07 ;  /* 0x00000010ff347435 */ /* 0x000fe200000001ff */
[----:B------:R-:W-:Y:S01]  /*27e0*/  MOV R55, R83 ;  /* 0x0000005300377202 */ /* 0x000fe20000000f00 */
[----:B------:R-:W-:Y:S01]  /*27f0*/  IMAD.MOV.U32 R50, RZ, RZ, -0x1 ;  /* 0xffffffffff327424 */ /* 0x000fe200078e00ff */
[----:B------:R-:W-:-:S02]  /*2800*/  MOV R53, 0x1f ;  /* 0x0000001f00357802 */ /* 0x000fc40000000f00 */
[----:B------:R-:W-:Y:S02]  /*2810*/  MOV R48, 0x2830 ;  /* 0x0000283000307802 */ /* 0x000fe40000000f00 */
[----:B-----5:R-:W-:Y:S05]  /*2820*/  CALL.REL.NOINC `($__internal_115_$__cuda_sm70_shflsync_down_p) ;  /* 0x0000046000007944 */ /* 0x020fea0003c00000 */
[----:B-1----:R-:W-:Y:S01]  /*2830*/  MOV R54, R50 ;  /* 0x0000003200367202 */ /* 0x002fe20000000f00 */
[----:B0-----:R-:W-:Y:S05]  /*2840*/  BRA `(.L_x_4069) ;  /* 0xffffe7e000007947 */ /* 0x001fea000383ffff */
.L_x_4065:
[----:B------:R-:W-:Y:S01]  /*2850*/  HFMA2.MMA R52, -RZ, RZ, 0, 9.5367431640625e-07 ;  /* 0x00000010ff347435 */ /* 0x000fe200000001ff */
[----:B------:R-:W-:Y:S01]  /*2860*/  MOV R55, R51 ;  /* 0x0000003300377202 */ /* 0x000fe20000000f00 */
[----:B------:R-:W-:Y:S01]  /*2870*/  IMAD.MOV.U32 R53, RZ, RZ, 0x1f ;  /* 0x0000001fff357424 */ /* 0x000fe200078e00ff */
[----:B------:R-:W-:Y:S02]  /*2880*/  MOV R50, 0xffffffff ;  /* 0xffffffff00327802 */ /* 0x000fe40000000f00 */
[----:B------:R-:W-:Y:S02]  /*2890*/  MOV R48, 0x28b0 ;  /* 0x000028b000307802 */ /* 0x000fe40000000f00 */
[----:B01---5:R-:W-:Y:S05]  /*28a0*/  CALL.REL.NOINC `($__internal_115_$__cuda_sm70_shflsync_down_p) ;  /* 0x000003e000007944 */ /* 0x023fea0003c00000 */
[----:B------:R-:W-:Y:S01]  /*28b0*/  FADD.FTZ R54, R83, R54 ;  /* 0x0000003653367221 */ /* 0x000fe20000010000 */
[----:B0-----:R-:W-:Y:S01]  /*28c0*/  HFMA2.MMA R52, -RZ, RZ, 0, 4.76837158203125e-07 ;  /* 0x00000008ff347435 */ /* 0x001fe200000001ff */
[----:B-1----:R-:W-:Y:S01]  /*28d0*/  FADD.FTZ R83, R51, R50 ;  /* 0x0000003233537221 */ /* 0x002fe20000010000 */
[----:B------:R-:W-:Y:S01]  /*28e0*/  MOV R53, 0x1f ;  /* 0x0000001f00357802 */ /* 0x000fe20000000f00 */
[----:B------:R-:W-:Y:S01]  /*28f0*/  IMAD.MOV.U32 R50, RZ, RZ, -0x1 ;  /* 0xffffffffff327424 */ /* 0x000fe200078e00ff */
[----:B------:R-:W-:-:S02]  /*2900*/  MOV R55, R54 ;  /* 0x0000003600377202 */ /* 0x000fc40000000f00 */
[----:B------:R-:W-:Y:S02]  /*2910*/  MOV R48, 0x2930 ;  /* 0x0000293000307802 */ /* 0x000fe40000000f00 */
[----:B------:R-:W-:Y:S05]  /*2920*/  CALL.REL.NOINC `($__internal_115_$__cuda_sm70_shflsync_down_p) ;  /* 0x0000036000007944 */ /* 0x000fea0003c00000 */
[----:B0-----:R-:W-:Y:S01]  /*2930*/  HFMA2.MMA R53, -RZ, RZ, 0, 1.847743988037109375e-06 ;  /* 0x0000001fff357435 */ /* 0x001fe200000001ff */
[----:B-1----:R-:W-:Y:S01]  /*2940*/  MOV R51, R50 ;  /* 0x0000003200337202 */ /* 0x002fe20000000f00 */
[----:B------:R-:W-:Y:S01]  /*2950*/  IMAD.MOV.U32 R52, RZ, RZ, 0x8 ;  /* 0x00000008ff347424 */ /* 0x000fe200078e00ff */
[----:B------:R-:W-:Y:S02]  /*2960*/  MOV R55, R83 ;  /* 0x0000005300377202 */ /* 0x000fe40000000f00 */
[----:B------:R-:W-:Y:S02]  /*2970*/  MOV R50, 0xffffffff ;  /* 0xffffffff00327802 */ /* 0x000fe40000000f00 */
[----:B------:R-:W-:Y:S02]  /*2980*/  MOV R48, 0x29a0 ;  /* 0x000029a000307802 */ /* 0x000fe40000000f00 */
[----:B------:R-:W-:Y:S05]  /*2990*/  CALL.REL.NOINC `($__internal_115_$__cuda_sm70_shflsync_down_p) ;  /* 0x000002f000007944 */ /* 0x000fea0003c00000 */
[----:B------:R-:W-:Y:S01]  /*29a0*/  FADD.FTZ R54, R51, R54 ;  /* 0x0000003633367221 */ /* 0x000fe20000010000 */
[----:B0-----:R-:W-:Y:S01]  /*29b0*/  HFMA2.MMA R52, -RZ, RZ, 0, 2.384185791015625e-07 ;  /* 0x00000004ff347435 */ /* 0x001fe200000001ff */
[----:B-1----:R-:W-:Y:S01]  /*29c0*/  FADD.FTZ R83, R83, R50 ;  /* 0x0000003253537221 */ /* 0x002fe20000010000 */
[----:B------:R-:W-:Y:S01]  /*29d0*/  MOV R50, 0xffffffff ;  /* 0xffffffff00327802 */ /* 0x000fe20000000f00 */
[----:B------:R-:W-:Y:S01]  /*29e0*/  IMAD.MOV.U32 R53, RZ, RZ, 0x1f ;  /* 0x0000001fff357424 */ /* 0x000fe200078e00ff */
[----:B------:R-:W-:-:S02]  /*29f0*/  MOV R55, R54 ;  /* 0x0000003600377202 */ /* 0x000fc40000000f00 */
[----:B------:R-:W-:Y:S02]  /*2a00*/  MOV R48, 0x2a20 ;  /* 0x00002a2000307802 */ /* 0x000fe40000000f00 */
[----:B------:R-:W-:Y:S05]  /*2a10*/  CALL.REL.NOINC `($__internal_115_$__cuda_sm70_shflsync_down_p) ;  /* 0x0000027000007944 */ /* 0x000fea0003c00000 */
[----:B0-----:R-:W-:Y:S01]  /*2a20*/  HFMA2.MMA R52, -RZ, RZ, 0, 2.384185791015625e-07 ;  /* 0x00000004ff347435 */ /* 0x001fe200000001ff */
[----:B-1----:R-:W-:Y:S01]  /*2a30*/  MOV R51, R50 ;  /* 0x0000003200337202 */ /* 0x002fe20000000f00 */
[----:B------:R-:W-:Y:S01]  /*2a40*/  IMAD.MOV.U32 R55, RZ, RZ, R83 ;  /* 0x000000ffff377224 */ /* 0x000fe200078e0053 */
[----:B------:R-:W-:Y:S02]  /*2a50*/  MOV R53, 0x1f ;  /* 0x0000001f00357802 */ /* 0x000fe40000000f00 */
[----:B------:R-:W-:Y:S02]  /*2a60*/  MOV R50, 0xffffffff ;  /* 0xffffffff00327802 */ /* 0x000fe40000000f00 */
[----:B------:R-:W-:Y:S02]  /*2a70*/  MOV R48, 0x2a90 ;  /* 0x00002a9000307802 */ /* 0x000fe40000000f00 */
[----:B------:R-:W-:Y:S05]  /*2a80*/  CALL.REL.NOINC `($__internal_115_$__cuda_sm70_shflsync_down_p) ;  /* 0x0000020000007944 */ /* 0x000fea0003c00000 */
[----:B------:R-:W-:Y:S01]  /*2a90*/  FADD.FTZ R54, R51, R54 ;  /* 0x0000003633367221 */ /* 0x000fe20000010000 */
[----:B0-----:R-:W-:Y:S01]  /*2aa0*/  HFMA2.MMA R53, -RZ, RZ, 0, 1.847743988037109375e-06 ;  /* 0x0000001fff357435 */ /* 0x001fe200000001ff */
[----:B-1----:R-:W-:Y:S01]  /*2ab0*/  FADD.FTZ R83, R83, R50 ;  /* 0x0000003253537221 */ /* 0x002fe20000010000 */
[----:B------:R-:W-:Y:S01]  /*2ac0*/  MOV R50, 0xffffffff ;  /* 0xffffffff00327802 */ /* 0x000fe20000000f00 */
[----:B------:R-:W-:Y:S01]  /*2ad0*/  IMAD.MOV.U32 R52, RZ, RZ, 0x2 ;  /* 0x00000002ff347424 */ /* 0x000fe200078e00ff */
[----:B------:R-:W-:-:S02]  /*2ae0*/  MOV R55, R54 ;  /* 0x0000003600377202 */ /* 0x000fc40000000f00 */
[----:B------:R-:W-:Y:S02]  /*2af0*/  MOV R48, 0x2b10 ;  /* 0x00002b1000307802 */ /* 0x000fe40000000f00 */
[----:B------:R-:W-:Y:S05]  /*2b00*/  CALL.REL.NOINC `($__internal_115_$__cuda_sm70_shflsync_down_p) ;  /* 0x0000018000007944 */ /* 0x000fea0003c00000 */
[----:B0-----:R-:W-:Y:S01]  /*2b10*/  HFMA2.MMA R52, -RZ, RZ, 0, 1.1920928955078125e-07 ;  /* 0x00000002ff347435 */ /* 0x001fe200000001ff */
[----:B-1----:R-:W-:Y:S01]  /*2b20*/  IMAD.MOV.U32 R51, RZ, RZ, R50 ;  /* 0x000000ffff337224 */ /* 0x002fe200078e0032 */
[----:B------:R-:W-:Y:S01]  /*2b30*/  MOV R55, R83 ;  /* 0x0000005300377202 */ /* 0x000fe20000000f00 */
[----:B------:R-:W-:Y:S01]  /*2b40*/  IMAD.MOV.U32 R50, RZ, RZ, -0x1 ;  /* 0xffffffffff327424 */ /* 0x000fe200078e00ff */
[----:B------:R-:W-:Y:S02]  /*2b50*/  MOV R53, 0x1f ;  /* 0x0000001f00357802 */ /* 0x000fe40000000f00 */
[----:B------:R-:W-:Y:S02]  /*2b60*/  MOV R48, 0x2b80 ;  /* 0x00002b8000307802 */ /* 0x000fe40000000f00 */
[----:B------:R-:W-:Y:S05]  /*2b70*/  CALL.REL.NOINC `($__internal_115_$__cuda_sm70_shflsync_down_p) ;  /* 0x0000011000007944 */ /* 0x000fea0003c00000 */
[----:B------:R-:W-:Y:S01]  /*2b80*/  FADD.FTZ R86, R51, R54 ;  /* 0x0000003633567221 */ /* 0x000fe20000010000 */
[----:B0-----:R-:W-:Y:S01]  /*2b90*/  HFMA2.MMA R52, -RZ, RZ, 0, 5.9604644775390625e-08 ;  /* 0x00000001ff347435 */ /* 0x001fe200000001ff */
[----:B-1----:R-:W-:Y:S01]  /*2ba0*/  FADD.FTZ R87, R83, R50 ;  /* 0x0000003253577221 */ /* 0x002fe20000010000 */
[----:B------:R-:W-:Y:S01]  /*2bb0*/  MOV R53, 0x1f ;  /* 0x0000001f00357802 */ /* 0x000fe20000000f00 */
[----:B------:R-:W-:Y:S01]  /*2bc0*/  IMAD.MOV.U32 R55, RZ, RZ, R86 ;  /* 0x000000ffff377224 */ /* 0x000fe200078e0056 */
[----:B------:R-:W-:-:S02]  /*2bd0*/  MOV R50, 0xffffffff ;  /* 0xffffffff00327802 */ /* 0x000fc40000000f00 */
[----:B------:R-:W-:Y:S02]  /*2be0*/  MOV R48, 0x2c00 ;  /* 0x00002c0000307802 */ /* 0x000fe40000000f00 */
[----:B------:R-:W-:Y:S05]  /*2bf0*/  CALL.REL.NOINC `($__internal_115_$__cuda_sm70_shflsync_down_p) ;  /* 0x0000009000007944 */ /* 0x000fea0003c00000 */
[----:B0-----:R-:W-:Y:S01]  /*2c00*/  HFMA2.MMA R52, -RZ, RZ, 0, 5.9604644775390625e-08 ;  /* 0x00000001ff347435 */ /* 0x001fe200000001ff */
[----:B-1----:R-:W-:Y:S01]  /*2c10*/  MOV R51, R50 ;  /* 0x0000003200337202 */ /* 0x002fe20000000f00 */
[----:B------:R-:W-:Y:S01]  /*2c20*/  IMAD.MOV.U32 R53, RZ, RZ, 0x1f ;  /* 0x0000001fff357424 */ /* 0x000fe200078e00ff */
[----:B------:R-:W-:Y:S02]  /*2c30*/  MOV R55, R87 ;  /* 0x0000005700377202 */ /* 0x000fe40000000f00 */
[----:B------:R-:W-:Y:S02]  /*2c40*/  MOV R50, 0xffffffff ;  /* 0xffffffff00327802 */ /* 0x000fe40000000f00 */
[----:B------:R-:W-:Y:S02]  /*2c50*/  MOV R48, 0x2c70 ;  /* 0x00002c7000307802 */ /* 0x000fe40000000f00 */
[----:B------:R-:W-:Y:S05]  /*2c60*/  CALL.REL.NOINC `($__internal_115_$__cuda_sm70_shflsync_down_p) ;  /* 0x0000002000007944 */ /* 0x000fea0003c00000 */
[----:B-1----:R-:W-:Y:S01]  /*2c70*/  MOV R48, R50 ;  /* 0x0000003200307202 */ /* 0x002fe20000000f00 */
[----:B0-----:R-:W-:Y:S05]  /*2c80*/  BRA `(.L_x_4070) ;  /* 0xffffe4c000007947 */ /* 0x001fea000383ffff */
        .weak           $__internal_115_$__cuda_sm70_shflsync_down_p
        .type           $__internal_115_$__cuda_sm70_shflsync_down_p,@function
        .size           $__internal_115_$__cuda_sm70_shflsync_down_p,(.L_x_6764 - $__internal_115_$__cuda_sm70_shflsync_down_p)
$__internal_115_$__cuda_sm70_shflsync_down_p:
[----:B------:R-:W-:Y:S01]  /*2c90*/  HFMA2.MMA R49, -RZ, RZ, 0, 0 ;  /* 0x00000000ff317435 */ /* 0x000fe200000001ff */
[----:B------:R-:W-:Y:S04]  /*2ca0*/  WARPSYNC R50 ;  /* 0x0000003200007348 */ /* 0x000fe80003800000 */
[----:B------:R0:W1:Y:S01]  /*2cb0*/  SHFL.DOWN PT, R50, R55, R52, R53 ;  /* 0x0800003437327389 */ /* 0x00006200000e0035 */
[----:B------:R-:W-:Y:S05]  /*2cc0*/  RET.REL.NODEC R48 `(_ZN10layer_norm13ln_bwd_kernelINS_13Kernel_traitsIf6__halfS2_S2_fjLj1536ELj1ELj1ELj4ELj8ENS_18Kernel_traits_baseILj1536EfS2_S2_S2_fjLj128EEEEELb1ELb1ELb0ELb1EEEvNS_9BwdParamsE) ;  /* 0xffffd33030007950 */ /* 0x000fea0003c3ffff */
.L_x_4071:
        /* <DEDUP_REMOVED lines=11> */
.L_x_6764:


//--------------------- .text._ZN10layer_norm22ln_bwd_finalize_kernelINS_22Kernel_traits_finalizeILj1536Ef6__halfS2_S2_fjLb1ELj1024ELj4ENS_18Kernel_traits_baseILj1536EfS2_S2_S2_fjLj1024EEEEELb1ELb0EEEvNS_9BwdParamsE --------------------------
	.section	.text._ZN10layer_norm22ln_bwd_finalize_kernelINS_22Kernel_traits_finalizeILj1536Ef6__halfS2_S2_fjLb1ELj1024ELj4ENS_18Kernel_traits_baseILj1536EfS2_S2_S2_fjLj1024EEEEELb1ELb0EEEvNS_9BwdParamsE,"ax",@progbits
	.sectioninfo	@"SHI_REGISTERS=32"
	.align	128
        .global         _ZN10layer_norm22ln_bwd_finalize_kernelINS_22Kernel_traits_finalizeILj1536Ef6__halfS2_S2_fjLb1ELj1024ELj4ENS_18Kernel_traits_baseILj1536EfS2_S2_S2_fjLj1024EEEEELb1ELb0EEEvNS_9BwdParamsE
        .type           _ZN10layer_norm22ln_bwd_finalize_kernelINS_22Kernel_traits_finalizeILj1536Ef6__halfS2_S2_fjLb1ELj1024ELj4ENS_18Kernel_traits_baseILj1536EfS2_S2_S2_fjLj1024EEEEELb1ELb0EEEvNS_9BwdParamsE,@function
        .size           _ZN10layer_norm22ln_bwd_finalize_kernelINS_22Kernel_traits_finalizeILj1536Ef6__halfS2_S2_fjLb1ELj1024ELj4ENS_18Kernel_traits_baseILj1536EfS2_S2_S2_fjLj1024EEEEELb1ELb0EEEvNS_9BwdParamsE,(.L_x_6765 - _ZN10layer_norm22ln_bwd_finalize_kernelINS_22Kernel_traits_finalizeILj1536Ef6__halfS2_S2_fjLb1ELj1024ELj4ENS_18Kernel_traits_baseILj1536EfS2_S2_S2_fjLj1024EEEEELb1ELb0EEEvNS_9BwdParamsE)
        .other          _ZN10layer_norm22ln_bwd_finalize_kernelINS_22Kernel_traits_finalizeILj1536Ef6__halfS2_S2_fjLb1ELj1024ELj4ENS_18Kernel_traits_baseILj1536EfS2_S2_S2_fjLj1024EEEEELb1ELb0EEEvNS_9BwdParamsE,@"STO_CUDA_ENTRY STV_DEFAULT"
_ZN10layer_norm22ln_bwd_finalize_kernelINS_22Kernel_traits_finalizeILj1536Ef6__halfS2_S2_fjLb1ELj1024ELj4ENS_18Kernel_traits_baseILj1536EfS2_S2_S2_fjLj1024EEEEELb1ELb0EEEvNS_9BwdParamsE:
.text._ZN10layer_norm22ln_bwd_finalize_kernelINS_22Kernel_traits_finalizeILj1536Ef6__halfS2_S2_fjLb1ELj1024ELj4ENS_18Kernel_traits_baseILj1536EfS2_S2_S2_fjLj1024EEEEELb1ELb0EEEvNS_9BwdParamsE:
        /* <DEDUP_REMOVED lines=19> */
.L_x_4085:
        /* <DEDUP_REMOVED lines=33> */
.L_x_4076:
        /* <DEDUP_REMOVED lines=47> */
.L_x_4075:
[----:B------:R-:W-:Y:S05]  /*0630*/  BSYNC B1 ;  /* 0x0000000000017941 */ /* 0x000fea0003800000 */
.L_x_4074:
        /* <DEDUP_REMOVED lines=29> */
.L_x_4078:
[----:B------:R-:W-:Y:S05]  /*0810*/  BSYNC B1 ;  /* 0x0000000000017941 */ /* 0x000fea0003800000 */
.L_x_4077:
        /* <DEDUP_REMOVED lines=14> */
.L_x_4079:
[----:B------:R-:W-:Y:S05]  /*0900*/  BSYNC B1 ;  /* 0x0000000000017941 */ /* 0x000fea0003800000 */
.L_x_4073:
[----:B------:R-:W-:Y:S05]  /*0910*/  BSYNC B0 ;  /* 0x0000000000007941 */ /* 0x000fea0003800000 */
.L_x_4072:
        /* <DEDUP_REMOVED lines=12> */
.L_x_4086:
        /* <DEDUP_REMOVED lines=27> */
.L_x_4087:
        /* <DEDUP_REMOVED lines=9> */
.L_x_4080:
        /* <DEDUP_REMOVED lines=18> */
.L_x_4084:
[----:B------:R-:W-:Y:S05]  /*0d40*/  BSYNC B0 ;  /* 0x0000000000007941 */ /* 0x000fea0003800000 */
.L_x_4083:
[C---:B------:R-:W-:Y:S02]  /*0d50*/  ISETP.GT.U32.AND P1, PT, R4.reuse, -0x601, PT ;  /* 0xfffff9ff0400780c */ /* 0x040fe40003f24070 */
[----:B------:R-:W-:-:S02]  /*0d60*/  IADD3 R4, R4, 0x600, RZ ;  /* 0x0000060004047810 */ /* 0x000fc40007ffe0ff */
[----:B------:R-:W-:-:S09]  /*0d70*/  IADD3 R5, R5, 0x300, RZ ;  /* 0x0000030005057810 */ /* 0x000fd20007ffe0ff */
[----:B01----:R-:W-:Y:S05]  /*0d80*/  @P1 BRA `(.L_x_4085) ;  /* 0xfffff3a000001947 */ /* 0x003fea000383ffff */
[----:B------:R-:W-:Y:S05]  /*0d90*/  EXIT ;  /* 0x000000000000794d */ /* 0x000fea0003800000 */
.L_x_4081:
[----:B------:R-:W-:Y:S01]  /*0da0*/  HFMA2.MMA R17, -RZ, RZ, 0, 5.9604644775390625e-08 ;  /* 0x00000001ff117435 */ /* 0x000fe200000001ff */
[----:B---3--:R-:W-:Y:S01]  /*0db0*/  MOV R18, R10 ;  /* 0x0000000a00127202 */ /* 0x008fe20000000f00 */
[----:B------:R-:W-:Y:S01]  /*0dc0*/  IMAD.MOV.U32 R14, RZ, RZ, 0x1f ;  /* 0x0000001fff0e7424 */ /* 0x000fe200078e00ff */
[----:B------:R-:W-:Y:S02]  /*0dd0*/  MOV R19, 0xffffffff ;  /* 0xffffffff00137802 */ /* 0x000fe40000000f00 */
[----:B------:R-:W-:Y:S02]  /*0de0*/  MOV R8, 0xe00 ;  /* 0x00000e0000087802 */ /* 0x000fe40000000f00 */
[----:B012---:R-:W-:Y:S05]  /*0df0*/  CALL.REL.NOINC `($__internal_116_$__cuda_sm70_shflsync_bfly_p) ;  /* 0x0000059000007944 */ /* 0x007fea0003c00000 */
[----:B01----:R-:W-:Y:S05]  /*0e00*/  BRA `(.L_x_4086) ;  /* 0xfffffbd000007947 */ /* 0x003fea000383ffff */
.L_x_4082:
[----:B------:R-:W-:Y:S01]  /*0e10*/  HFMA2.MMA R17, -RZ, RZ, 0, 1.1920928955078125e-07 ;  /* 0x00000002ff117435 */ /* 0x000fe200000001ff */
[----:B------:R-:W-:Y:S01]  /*0e20*/  IMAD.MOV.U32 R14, RZ, RZ, 0x1f ;  /* 0x0000001fff0e7424 */ /* 0x000fe200078e00ff */
[----:B------:R-:W-:Y:S02]  /*0e30*/  MOV R19, 0xffffffff ;  /* 0xffffffff00137802 */ /* 0x000fe40000000f00 */
[----:B------:R-:W-:Y:S02]  /*0e40*/  MOV R8, 0xe60 ;  /* 0x00000e6000087802 */ /* 0x000fe40000000f00 */
[----:B0123--:R-:W-:Y:S05]  /*0e50*/  CALL.REL.NOINC `($__internal_116_$__cuda_sm70_shflsync_bfly_p) ;  /* 0x0000053000007944 */ /* 0x00ffea0003c00000 */
[----:B0-----:R-:W-:Y:S01]  /*0e60*/  HFMA2.MMA R17, -RZ, RZ, 0, 2.384185791015625e-07 ;  /* 0x00000004ff117435 */ /* 0x001fe200000001ff */
[----:B-1----:R-:W-:Y:S01]  /*0e70*/  FADD.FTZ R18, R18, R14 ;  /* 0x0000000e12127221 */ /* 0x002fe20000010000 */
[----:B------:R-:W-:Y:S01]  /*0e80*/  MOV R19, 0xffffffff ;  /* 0xffffffff00137802 */ /* 0x000fe20000000f00 */
[----:B------:R-:W-:Y:S01]  /*0e90*/  IMAD.MOV.U32 R14, RZ, RZ, 0x1f ;  /* 0x0000001fff0e7424 */ /* 0x000fe200078e00ff */
[----:B------:R-:W-:-:S02]  /*0ea0*/  MOV R8, 0xec0 ;  /* 0x00000ec000087802 */ /* 0x000fc40000000f00 */
[----:B------:R-:W-:Y:S05]  /*0eb0*/  CALL.REL.NOINC `($__internal_116_$__cuda_sm70_shflsync_bfly_p) ;  /* 0x000004d000007944 */ /* 0x000fea0003c00000 */
[----:B0-----:R-:W-:Y:S01]  /*0ec0*/  HFMA2.MMA R17, -RZ, RZ, 0, 4.76837158203125e-07 ;  /* 0x00000008ff117435 */ /* 0x001fe200000001ff */
[----:B-1----:R-:W-:Y:S01]  /*0ed0*/  FADD.FTZ R18, R18, R14 ;  /* 0x0000000e12127221 */ /* 0x002fe20000010000 */
[----:B------:R-:W-:Y:S01]  /*0ee0*/  MOV R19, 0xffffffff ;  /* 0xffffffff00137802 */ /* 0x000fe20000000f00 */
[----:B------:R-:W-:Y:S01]  /*0ef0*/  IMAD.MOV.U32 R14, RZ, RZ, 0x1f ;  /* 0x0000001fff0e7424 */ /* 0x000fe200078e00ff */
[----:B------:R-:W-:-:S02]  /*0f00*/  MOV R8, 0xf20 ;  /* 0x00000f2000087802 */ /* 0x000fc40000000f00 */
[----:B------:R-:W-:Y:S05]  /*0f10*/  CALL.REL.NOINC `($__internal_116_$__cuda_sm70_shflsync_bfly_p) ;  /* 0x0000047000007944 */ /* 0x000fea0003c00000 */
[----:B-1----:R-:W-:Y:S01]  /*0f20*/  FADD.FTZ R10, R18, R14 ;  /* 0x0000000e120a7221 */ /* 0x002fe20000010000 */
[----:B0-----:R-:W-:Y:S01]  /*0f30*/  HFMA2.MMA R17, -RZ, RZ, 0, 9.5367431640625e-07 ;  /* 0x00000010ff117435 */ /* 0x001fe200000001ff */
[----:B------:R-:W-:Y:S01]  /*0f40*/  IMAD.MOV.U32 R14, RZ, RZ, 0x1f ;  /* 0x0000001fff0e7424 */ /* 0x000fe200078e00ff */
[----:B------:R-:W-:-:S02]  /*0f50*/  MOV R19, 0xffffffff ;  /* 0xffffffff00137802 */ /* 0x000fc40000000f00 */
[----:B------:R-:W-:Y:S02]  /*0f60*/  MOV R18, R10 ;  /* 0x0000000a00127202 */ /* 0x000fe40000000f00 */
[----:B------:R-:W-:Y:S02]  /*0f70*/  MOV R8, 0xf90 ;  /* 0x00000f9000087802 */ /* 0x000fe40000000f00 */
[----:B------:R-:W-:Y:S05]  /*0f80*/  CALL.REL.NOINC `($__internal_116_$__cuda_sm70_shflsync_bfly_p) ;  /* 0x0000040000007944 */ /* 0x000fea0003c00000 */
[----:B0-----:R-:W-:Y:S01]  /*0f90*/  HFMA2.MMA R17, -RZ, RZ, 0, 5.9604644775390625e-08 ;  /* 0x00000001ff117435 */ /* 0x001fe200000001ff */
[----:B-1----:R-:W-:Y:S01]  /*0fa0*/  IMAD.MOV.U32 R13, RZ, RZ, R14 ;  /* 0x000000ffff0d7224 */ /* 0x002fe200078e000e */
[----:B------:R-:W-:Y:S01]  /*0fb0*/  MOV R18, R15 ;  /* 0x0000000f00127202 */ /* 0x000fe20000000f00 */
[----:B------:R-:W-:Y:S01]  /*0fc0*/  IMAD.MOV.U32 R14, RZ, RZ, 0x1f ;  /* 0x0000001fff0e7424 */ /* 0x000fe200078e00ff */
[----:B------:R-:W-:Y:S02]  /*0fd0*/  MOV R19, 0xffffffff ;  /* 0xffffffff00137802 */ /* 0x000fe40000000f00 */
[----:B------:R-:W-:Y:S02]  /*0fe0*/  MOV R8, 0x1000 ;  /* 0x0000100000087802 */ /* 0x000fe40000000f00 */
[----:B------:R-:W-:Y:S05]  /*0ff0*/  CALL.REL.NOINC `($__internal_116_$__cuda_sm70_shflsync_bfly_p) ;  /* 0x0000039000007944 */ /* 0x000fea0003c00000 */
[----:B0-----:R-:W-:Y:S01]  /*1000*/  HFMA2.MMA R17, -RZ, RZ, 0, 1.1920928955078125e-07 ;  /* 0x00000002ff117435 */ /* 0x001fe200000001ff */
[----:B-1----:R-:W-:Y:S01]  /*1010*/  FADD.FTZ R18, R15, R14 ;  /* 0x0000000e0f127221 */ /* 0x002fe20000010000 */
[----:B------:R-:W-:Y:S01]  /*1020*/  MOV R19, 0xffffffff ;  /* 0xffffffff00137802 */ /* 0x000fe20000000f00 */
[----:B------:R-:W-:Y:S01]  /*1030*/  IMAD.MOV.U32 R14, RZ, RZ, 0x1f ;  /* 0x0000001fff0e7424 */ /* 0x000fe200078e00ff */
[----:B------:R-:W-:-:S02]  /*1040*/  MOV R8, 0x1060 ;  /* 0x0000106000087802 */ /* 0x000fc40000000f00 */
[----:B------:R-:W-:Y:S05]  /*1050*/  CALL.REL.NOINC `($__internal_116_$__cuda_sm70_shflsync_bfly_p) ;  /* 0x0000033000007944 */ /* 0x000fea0003c00000 */
        /* <DEDUP_REMOVED lines=14> */
[----:B------:R-:W-:Y:S01]  /*1140*/  MOV R14, 0x1f ;  /* 0x0000001f000e7802 */ /* 0x000fe20000000f00 */
[----:B------:R-:W-:Y:S01]  /*1150*/  IMAD.MOV.U32 R19, RZ, RZ, -0x1 ;  /* 0xffffffffff137424 */ /* 0x000fe200078e00ff */
[----:B------:R-:W-:-:S02]  /*1160*/  MOV R8, 0x1190 ;  /* 0x0000119000087802 */ /* 0x000fc40000000f00 */
[----:B------:R-:W-:Y:S02]  /*1170*/  MOV R18, R12 ;  /* 0x0000000c00127202 */ /* 0x000fe40000000f00 */
[----:B------:R-:W-:Y:S05]  /*1180*/  CALL.REL.NOINC `($__internal_116_$__cuda_sm70_shflsync_bfly_p) ;  /* 0x0000020000007944 */ /* 0x000fea0003c00000 */
[----:B-1----:R-:W-:Y:S01]  /*1190*/  MOV R15, R14 ;  /* 0x0000000e000f7202 */ /* 0x002fe20000000f00 */
[----:B------:R-:W-:Y:S01]  /*11a0*/  HFMA2.MMA R14, -RZ, RZ, 0, 1.847743988037109375e-06 ;  /* 0x0000001fff0e7435 */ /* 0x000fe200000001ff */
[----:B0-----:R-:W-:Y:S01]  /*11b0*/  MOV R18, R11 ;  /* 0x0000000b00127202 */ /* 0x001fe20000000f00 */
        /* <DEDUP_REMOVED lines=13> */
[----:B------:R-:W-:Y:S01]  /*1290*/  IMAD.MOV.U32 R19, RZ, RZ, -0x1 ;  /* 0xffffffffff137424 */ /* 0x000fe200078e00ff */
[----:B------:R-:W-:-:S02]  /*12a0*/  MOV R8, 0x12c0 ;  /* 0x000012c000087802 */ /* 0x000fc40000000f00 */
[----:B------:R-:W-:Y:S05]  /*12b0*/  CALL.REL.NOINC `($__internal_116_$__cuda_sm70_shflsync_bfly_p) ;  /* 0x000000d000007944 */ /* 0x000fea0003c00000 */
[----:B0-----:R-:W-:Y:S01]  /*12c0*/  HFMA2.MMA R17, -RZ, RZ, 0, 4.76837158203125e-07 ;  /* 0x00000008ff117435 */ /* 0x001fe200000001ff */
[----:B-1----:R-:W-:Y:S01]  /*12d0*/  FADD.FTZ R18, R18, R14 ;  /* 0x0000000e12127221 */ /* 0x002fe20000010000 */
[----:B------:R-:W-:-:S02]  /*12e0*/  MOV R14, 0x1f ;  /* 0x0000001f000e7802 */ /* 0x000fc40000000f00 */
[----:B------:R-:W-:Y:S02]  /*12f0*/  MOV R19, 0xffffffff ;  /* 0xffffffff00137802 */ /* 0x000fe40000000f00 */
[----:B------:R-:W-:Y:S02]  /*1300*/  MOV R8, 0x1320 ;  /* 0x0000132000087802 */ /* 0x000fe40000000f00 */
[----:B------:R-:W-:Y:S05]  /*1310*/  CALL.REL.NOINC `($__internal_116_$__cuda_sm70_shflsync_bfly_p) ;  /* 0x0000007000007944 */ /* 0x000fea0003c00000 */
[----:B01----:R-:W-:Y:S01]  /*1320*/  FADD.FTZ R18, R18, R14 ;  /* 0x0000000e12127221 */ /* 0x003fe20000010000 */
[----:B------:R-:W-:Y:S01]  /*1330*/  HFMA2.MMA R14, -RZ, RZ, 0, 1.847743988037109375e-06 ;  /* 0x0000001fff0e7435 */ /* 0x000fe200000001ff */
[----:B------:R-:W-:Y:S01]  /*1340*/  IMAD.MOV.U32 R17, RZ, RZ, 0x10 ;  /* 0x00000010ff117424 */ /* 0x000fe200078e00ff */
[----:B------:R-:W-:Y:S02]  /*1350*/  MOV R19, 0xffffffff ;  /* 0xffffffff00137802 */ /* 0x000fe40000000f00 */
[----:B------:R-:W-:Y:S02]  /*1360*/  MOV R8, 0x1380 ;  /* 0x0000138000087802 */ /* 0x000fe40000000f00 */
[----:B------:R-:W-:Y:S05]  /*1370*/  CALL.REL.NOINC `($__internal_116_$__cuda_sm70_shflsync_bfly_p) ;  /* 0x0000001000007944 */ /* 0x000fea0003c00000 */
[----:B01----:R-:W-:Y:S05]  /*1380*/  BRA `(.L_x_4087) ;  /* 0xfffff80000007947 */ /* 0x003fea000383ffff */
        .weak           $__internal_116_$__cuda_sm70_shflsync_bfly_p
        .type           $__internal_116_$__cuda_sm70_shflsync_bfly_p,@function
        .size           $__internal_116_$__cuda_sm70_shflsync_bfly_p,(.L_x_6765 - $__internal_116_$__cuda_sm70_shflsync_bfly_p)
$__internal_116_$__cuda_sm70_shflsync_bfly_p:
[----:B------:R-:W-:Y:S01]  /*1390*/  HFMA2.MMA R9, -RZ, RZ, 0, 0 ;  /* 0x00000000ff097435 */ /* 0x000fe200000001ff */
[----:B------:R-:W-:Y:S04]  /*13a0*/  WARPSYNC R19 ;  /* 0x0000001300007348 */ /* 0x000fe80003800000 */
[----:B------:R0:W1:Y:S01]  /*13b0*/  SHFL.BFLY PT, R14, R18, R17, R14 ;  /* 0x0c000011120e7389 */ /* 0x00006200000e000e */
[----:B------:R-:W-:Y:S05]  /*13c0*/  RET.REL.NODEC R8 `(_ZN10layer_norm22ln_bwd_finalize_kernelINS_22Kernel_traits_finalizeILj1536Ef6__halfS2_S2_fjLb1ELj1024ELj4ENS_18Kernel_traits_baseILj1536EfS2_S2_S2_fjLj1024EEEEELb1ELb0EEEvNS_9BwdParamsE) ;  /* 0xffffec3008007950 */ /* 0x000fea0003c3ffff */
.L_x_4088:
        /* <DEDUP_REMOVED lines=11> */
.L_x_6765:


//--------------------- .text._ZN10layer_norm13ln_bwd_kernelINS_13Kernel_traitsIf6__halfS2_S2_fjLj1536ELj1ELj1ELj4ELj8ENS_18Kernel_traits_baseILj1536EfS2_S2_S2_fjLj128EEEEELb1ELb1ELb1ELb0EEEvNS_9BwdParamsE --------------------------
	.section	.text._ZN10layer_norm13ln_bwd_kernelINS_13Kernel_traitsIf6__halfS2_S2_fjLj1536ELj1ELj1ELj4ELj8ENS_18Kernel_traits_baseILj1536EfS2_S2_S2_fjLj128EEEEELb1ELb1ELb1ELb0EEEvNS_9BwdParamsE,"ax",@progbits
	.sectioninfo	@"SHI_REGISTERS=128"
	.align	128
        .global         _ZN10layer_norm13ln_bwd_kernelINS_13Kernel_traitsIf6__halfS2_S2_fjLj1536ELj1ELj1ELj4ELj8ENS_18Kernel_traits_baseILj1536EfS2_S2_S2_fjLj128EEEEELb1ELb1ELb1ELb0EEEvNS_9BwdParamsE
        .type           _ZN10layer_norm13ln_bwd_kernelINS_13Kernel_traitsIf6__halfS2_S2_fjLj1536ELj1ELj1ELj4ELj8ENS_18Kernel_traits_baseILj1536EfS2_S2_S2_fjLj128EEEEELb1ELb1ELb1ELb0EEEvNS_9BwdParamsE,@function
        .size           _ZN10layer_norm13ln_bwd_kernelINS_13Kernel_traitsIf6__halfS2_S2_fjLj1536ELj1ELj1ELj4ELj8ENS_18Kernel_traits_baseILj1536EfS2_S2_S2_fjLj128EEEEELb1ELb1ELb1ELb0EEEvNS_9BwdParamsE,(.L_x_6766 - _ZN10layer_norm13ln_bwd_kernelINS_13Kernel_traitsIf6__halfS2_S2_fjLj1536ELj1ELj1ELj4ELj8ENS_18Kernel_traits_baseILj1536EfS2_S2_S2_fjLj128EEEEELb1ELb1ELb1ELb0EEEvNS_9BwdParamsE)
        .other          _ZN10layer_norm13ln_bwd_kernelINS_13Kernel_traitsIf6__halfS2_S2_fjLj1536ELj1ELj1ELj4ELj8ENS_18Kernel_traits_baseILj1536EfS2_S2_S2_fjLj128EEEEELb1ELb1ELb1ELb0EEEvNS_9BwdParamsE,@"STO_CUDA_ENTRY STV_DEFAULT"
_ZN10layer_norm13ln_bwd_kernelINS_13Kernel_traitsIf6__halfS2_S2_fjLj1536ELj1ELj1ELj4ELj8ENS_18Kernel_traits_baseILj1536EfS2_S2_S2_fjLj128EEEEELb1ELb1ELb1ELb0EEEvNS_9BwdParamsE:
.text._ZN10layer_norm13ln_bwd_kernelINS_13Kernel_traitsIf6__halfS2_S2_fjLj1536ELj1ELj1ELj4ELj8ENS_18Kernel_traits_baseILj1536EfS2_S2_S2_fjLj128EEEEELb1ELb1ELb1ELb0EEEvNS_9BwdParamsE:
        /* <DEDUP_REMOVED lines=53> */
[----:B------:R-:W-:Y:S01]  /*0350*/  HFMA2.MMA R73, -RZ, RZ, 0, 0 ;  /* 0x00000000ff497435 */ /* 0x000fe200000001ff */
[----:B------:R-:W-:-:S06]  /*0360*/  IMAD.MOV.U32 R7, RZ, RZ, 0x1 ;  /* 0x00000001ff077424 */ /* 0x000fcc00078e00ff */
.L_x_4182:
        /* <DEDUP_REMOVED lines=14> */
[----:B-1----:R-:W-:Y:S01]  /*0450*/  IMAD.WIDE.U32 R78, R5, R82, c[0x0][0x218] ;  /* 0x00008600054e7625 */ /* 0x002fe200078e0052 */
[----:B--2---:R-:W-:-:S13]  /*0460*/  ISETP.GT.AND P2, PT, R104, RZ, PT ;  /* 0x000000ff6800720c */ /* 0x004fda0003f44270 */
[----:B------:R-:W-:Y:S05]  /*0470*/  @P2 BRA `(.L_x_4091) ;  /* 0x0000028000002947 */ /* 0x000fea0003800000 */
[----:B---3-5:R-:W-:Y:S01]  /*0480*/  ISETP.GE.AND P3, PT, R119, 0x1, PT ;  /* 0x000000017700780c */ /* 0x028fe20003f66270 */
[----:B------:R-:W-:Y:S01]  /*0490*/  BSSY B1, `(.L_x_4092) ;  /* 0x0000010000017945 */ /* 0x000fe20003800000 */
[----:B------:R-:W-:-:S11]  /*04a0*/  MOV R104, RZ ;  /* 0x000000ff00687202 */ /* 0x000fd60000000f00 */
[----:B------:R-:W-:-:S05]  /*04b0*/  @P3 IADD3 R76, R119, -0x1, RZ ;  /* 0xffffffff774c3810 */ /* 0x000fca0007ffe0ff */
[----:B------:R-:W-:-:S05]  /*04c0*/  @P3 IMAD R76, R76, c[0x0][0x168], RZ ;  /* 0x00005a004c4c3a24 */ /* 0x000fca00078e02ff */
[----:B------:R-:W-:-:S04]  /*04d0*/  @P3 SHF.R.S32.HI R77, RZ, 0x1f, R76 ;  /* 0x0000001fff4d3819 */ /* 0x000fc8000001144c */
[----:B------:R-:W-:-:S04]  /*04e0*/  @P3 LEA.HI R76, R77, R76, RZ, 0x2 ;  /* 0x0000004c4d4c3211 */ /* 0x000fc800078f10ff */
[----:B------:R-:W-:Y:S02]  /*04f0*/  @P3 LEA.HI.SX32 R104, R76, R105, 0x1e ;  /* 0x000000694c683211 */ /* 0x000fe400078ff2ff */
[----:B------:R-:W-:Y:S01]  /*0500*/  MOV R105, R5 ;  /* 0x0000000500697202 */ /* 0x000fe20000000f00 */
        /* <DEDUP_REMOVED lines=8> */
.L_x_4093:
[----:B------:R-:W-:Y:S05]  /*0590*/  BSYNC B1 ;  /* 0x0000000000017941 */ /* 0x000fea0003800000 */
.L_x_4092:
        /* <DEDUP_REMOVED lines=10> */
.L_x_4095:
[----:B------:R-:W-:Y:S05]  /*0640*/  BSYNC B1 ;  /* 0x0000000000017941 */ /* 0x000fea0003800000 */
.L_x_4094:
        /* <DEDUP_REMOVED lines=11> */
.L_x_4091:
[----:B---3--:R-:W-:-:S06]  /*0700*/  IMAD.WIDE R76, R8, R83, c[0x0][0x1a0] ;  /* 0x00006800084c7625 */ /* 0x008fcc00078e0253 */
[----:B------:R-:W2:Y:S01]  /*0710*/  LDG.E R76, [R76.64] ;  /* 0x000000044c4c7981 */ /* 0x000ea2000c1e1900 */
[----:B-----5:R-:W-:Y:S01]  /*0720*/  ISETP.GE.AND P3, PT, R119, 0x1, PT ;  /* 0x000000017700780c */ /* 0x020fe20003f66270 */
[----:B------:R-:W-:Y:S01]  /*0730*/  HFMA2.MMA R120, -RZ, RZ, 0, 0 ;  /* 0x00000000ff787435 */ /* 0x000fe200000001ff */
[----:B------:R-:W-:Y:S01]  /*0740*/  IADD3 R104, R104, -0x1, RZ ;  /* 0xffffffff68687810 */ /* 0x000fe20007ffe0ff */
[----:B------:R-:W-:Y:S01]  /*0750*/  BSSY B1, `(.L_x_4097) ;  /* 0x0000045000017945 */ /* 0x000fe20003800000 */
[----:B------:R-:W-:-:S03]  /*0760*/  MOV R121, R5 ;  /* 0x0000000500797202 */ /* 0x000fc60000000f00 */
[----:B------:R-:W-:-:S06]  /*0770*/  IMAD R104, R104, c[0x0][0x168], RZ ;  /* 0x00005a0068687a24 */ /* 0x000fcc00078e02ff */
[----:B------:R-:W-:-:S05]  /*0780*/  @P3 IADD3 R80, R119, -0x1, RZ ;  /* 0xffffffff77503810 */ /* 0x000fca0007ffe0ff */
[----:B------:R-:W-:-:S05]  /*0790*/  @P3 IMAD R80, R80, c[0x0][0x168], RZ ;  /* 0x00005a0050503a24 */ /* 0x000fca00078e02ff */
[----:B------:R-:W-:-:S04]  /*07a0*/  @P3 SHF.R.S32.HI R81, RZ, 0x1f, R80 ;  /* 0x0000001fff513819 */ /* 0x000fc80000011450 */
[----:B------:R-:W-:Y:S02]  /*07b0*/  @P3 LEA.HI R80, R81, R80, RZ, 0x2 ;  /* 0x0000005051503211 */ /* 0x000fe400078f10ff */
[----:B------:R-:W-:Y:S02]  /*07c0*/  SHF.R.S32.HI R81, RZ, 0x1f, R104 ;  /* 0x0000001fff517819 */ /* 0x000fe40000011468 */
[-C--:B------:R-:W-:Y:S02]  /*07d0*/  @P3 LEA.HI.SX32 R120, R80, R105.reuse, 0x1e ;  /* 0x0000006950783211 */ /* 0x080fe400078ff2ff */
[----:B------:R-:W-:Y:S02]  /*07e0*/  LEA.HI R104, R81, R104, RZ, 0x2 ;  /* 0x0000006851687211 */ /* 0x000fe400078f10ff */
[----:B0-----:R-:W-:Y:S01]  /*07f0*/  ISETP.NE.AND P3, PT, R9, RZ, PT ;  /* 0x000000ff0900720c */ /* 0x001fe20003f65270 */
[----:B------:R-:W-:Y:S01]  /*0800*/  CS2R R80, SRZ ;  /* 0x0000000000507805 */ /* 0x000fe2000001ff00 */
[----:B------:R-:W-:-:S02]  /*0810*/  LEA.HI.SX32 R105, R104, R105, 0x1e ;  /* 0x0000006968697211 */ /* 0x000fc400078ff2ff */
        /* <DEDUP_REMOVED lines=14> */
[--C-:B--2---:R-:W-:Y:S02]  /*0900*/  SHF.R.U64 R118, R80, 0x10, R81.reuse ;  /* 0x0000001050767819 */ /* 0x104fe40000001251 */
[----:B------:R-:W-:Y:S02]  /*0910*/  MOV R87, R81 ;  /* 0x0000005100577202 */ /* 0x000fe40000000f00 */
[----:B------:R-:W-:Y:S01]  /*0920*/  SHF.R.U32.HI R90, RZ, 0x10, R81 ;  /* 0x00000010ff5a7819 */ /* 0x000fe20000011651 */
[----:B---3--:R-:W-:Y:S01]  /*0930*/  HADD2.F32 R81, -RZ, R76.H0_H0 ;  /* 0x2000004cff517230 */ /* 0x008fe20000004100 */
[----:B------:R-:W-:Y:S01]  /*0940*/  SHF.R.U64 R92, R76, 0x10, R77 ;  /* 0x000000104c5c7819 */ /* 0x000fe2000000124d */
[----:B------:R-:W-:Y:S01]  /*0950*/  IMAD.MOV.U32 R117, RZ, RZ, R80 ;  /* 0x000000ffff757224 */ /* 0x000fe200078e0050 */
[----:B------:R-:W-:-:S02]  /*0960*/  HADD2.F32 R115, -RZ, R77.H0_H0 ;  /* 0x2000004dff737230 */ /* 0x000fc40000004100 */
[C---:B------:R-:W-:Y:S01]  /*0970*/  FADD.FTZ R81, -R104.reuse, R81 ;  /* 0x0000005168517221 */ /* 0x040fe20000010100 */
[----:B-1----:R-:W-:Y:S01]  /*0980*/  HADD2.F32 R79, -RZ, R92.H0_H0 ;  /* 0x2000005cff4f7230 */ /* 0x002fe20000004100 */
[----:B------:R-:W-:Y:S01]  /*0990*/  SHF.R.U32.HI R80, RZ, 0x10, R77 ;  /* 0x00000010ff507819 */ /* 0x000fe2000001164d */
[----:B------:R-:W-:Y:S02]  /*09a0*/  HADD2.F32 R117, -RZ, R117.H0_H0 ;  /* 0x20000075ff757230 */ /* 0x000fe40000004100 */
[----:B------:R-:W-:Y:S01]  /*09b0*/  HADD2.F32 R78, -RZ, R118.H0_H0 ;  /* 0x20000076ff4e7230 */ /* 0x000fe20000004100 */
[C---:B------:R-:W-:Y:S01]  /*09c0*/  FADD.FTZ R79, -R104.reuse, R79 ;  /* 0x0000004f684f7221 */ /* 0x040fe20000010100 */
[----:B------:R-:W-:Y:S01]  /*09d0*/  HADD2.F32 R77, -RZ, R87.H0_H0 ;  /* 0x20000057ff4d7230 */ /* 0x000fe20000004100 */
[----:B------:R-:W-:Y:S02]  /*09e0*/  FADD.FTZ R87, -R104, R115 ;  /* 0x0000007368577221 */ /* 0x000fe40000010100 */
[----:B------:R-:W-:Y:S01]  /*09f0*/  FMUL.FTZ R118, R6, R81 ;  /* 0x0000005106767220 */ /* 0x000fe20000410000 */
[----:B------:R-:W-:Y:S01]  /*0a00*/  HADD2.F32 R81, -RZ, R80.H0_H0 ;  /* 0x20000050ff517230 */ /* 0x000fe20000004100 */
[----:B------:R-:W-:-:S02]  /*0a10*/  FADD.FTZ R60, R60, R117 ;  /* 0x000000753c3c7221 */ /* 0x000fc40000010000 */
[----:B------:R-:W-:Y:S02]  /*0a20*/  FMUL.FTZ R115, R6, R79 ;  /* 0x0000004f06737220 */ /* 0x000fe40000410000 */
[----:B------:R-:W-:Y:S02]  /*0a30*/  FFMA.FTZ R72, R118, R117, R72 ;  /* 0x0000007576487223 */ /* 0x000fe40000010048 */
[----:B------:R-:W-:Y:S02]  /*0a40*/  FMUL.FTZ R87, R6, R87 ;  /* 0x0000005706577220 */ /* 0x000fe40000410000 */
[----:B------:R-:W-:Y:S01]  /*0a50*/  FMUL.FTZ R117, R16, R117 ;  /* 0x0000007510757220 */ /* 0x000fe20000410000 */
[----:B------:R-:W-:Y:S01]  /*0a60*/  HADD2.F32 R76, -RZ, R90.H0_H0 ;  /* 0x2000005aff4c7230 */ /* 0x000fe20000004100 */
[----:B------:R-:W-:Y:S02]  /*0a70*/  FADD.FTZ R61, R61, R78 ;  /* 0x0000004e3d3d7221 */ /* 0x000fe40000010000 */
[----:B------:R-:W-:-:S02]  /*0a80*/  FFMA.FTZ R73, R115, R78, R73 ;  /* 0x0000004e73497223 */ /* 0x000fc40000010049 */
[----:B0-----:R-:W-:Y:S02]  /*0a90*/  FMUL.FTZ R88, R17, R78 ;  /* 0x0000004e11587220 */ /* 0x001fe40000410000 */
        /* <DEDUP_REMOVED lines=16> */
.L_x_4098:
[----:B------:R-:W-:Y:S05]  /*0ba0*/  BSYNC B1 ;  /* 0x0000000000017941 */ /* 0x000fea0003800000 */
.L_x_4097:
        /* <DEDUP_REMOVED lines=15> */
[--C-:B--2---:R-:W-:Y:S01]  /*0ca0*/  SHF.R.U64 R93, R78, 0x10, R79.reuse ;  /* 0x000000104e5d7819 */ /* 0x104fe2000000124f */
[----:B------:R-:W-:Y:S01]  /*0cb0*/  IMAD.MOV.U32 R91, RZ, RZ, R79 ;  /* 0x000000ffff5b7224 */ /* 0x000fe200078e004f */
[----:B------:R-:W-:Y:S02]  /*0cc0*/  MOV R106, R78 ;  /* 0x0000004e006a7202 */ /* 0x000fe40000000f00 */
[----:B---3--:R-:W-:Y:S01]  /*0cd0*/  SHF.R.U64 R108, R76, 0x10, R77 ;  /* 0x000000104c6c7819 */ /* 0x008fe2000000124d */
[----:B------:R-:W-:-:S02]  /*0ce0*/  HADD2.F32 R125, -RZ, R76.H0_H0 ;  /* 0x2000004cff7d7230 */ /* 0x000fc40000004100 */
[----:B------:R-:W-:Y:S01]  /*0cf0*/  HADD2.F32 R78, -RZ, R93.H0_H0 ;  /* 0x2000005dff4e7230 */ /* 0x000fe20000004100 */
[----:B------:R-:W-:Y:S01]  /*0d00*/  SHF.R.U32.HI R76, RZ, 0x10, R77 ;  /* 0x00000010ff4c7819 */ /* 0x000fe2000001164d */
[----:B------:R-:W-:Y:S02]  /*0d10*/  HADD2.F32 R93, -RZ, R108.H0_H0 ;  /* 0x2000006cff5d7230 */ /* 0x000fe40000004100 */
[----:B0-----:R-:W-:Y:S02]  /*0d20*/  HADD2.F32 R95, -RZ, R77.H0_H0 ;  /* 0x2000004dff5f7230 */ /* 0x001fe40000004100 */
[----:B------:R-:W-:Y:S02]  /*0d30*/  HADD2.F32 R77, -RZ, R106.H0_H0 ;  /* 0x2000006aff4d7230 */ /* 0x000fe40000004100 */
[----:B-1----:R-:W-:Y:S01]  /*0d40*/  HADD2.F32 R103, -RZ, R91.H0_H0 ;  /* 0x2000005bff677230 */ /* 0x002fe20000004100 */
[C---:B------:R-:W-:Y:S01]  /*0d50*/  FADD.FTZ R91, -R104.reuse, R125 ;  /* 0x0000007d685b7221 */ /* 0x040fe20000010100 */
[----:B------:R-:W-:Y:S01]  /*0d60*/  SHF.R.U32.HI R79, RZ, 0x10, R79 ;  /* 0x00000010ff4f7819 */ /* 0x000fe2000001164f */
[----:B------:R-:W-:-:S02]  /*0d70*/  FADD.FTZ R93, -R104, R93 ;  /* 0x0000005d685d7221 */ /* 0x000fc40000010100 */
[----:B------:R-:W-:Y:S02]  /*0d80*/  FADD.FTZ R95, -R104, R95 ;  /* 0x0000005f685f7221 */ /* 0x000fe40000010100 */
[----:B------:R-:W-:Y:S02]  /*0d90*/  FMUL.FTZ R91, R6, R91 ;  /* 0x0000005b065b7220 */ /* 0x000fe40000410000 */
[----:B------:R-:W-:Y:S01]  /*0da0*/  FMUL.FTZ R102, R24, R77 ;  /* 0x0000004d18667220 */ /* 0x000fe20000410000 */
[----:B------:R-:W-:Y:S01]  /*0db0*/  HADD2.F32 R122, -RZ, R79.H0_H0 ;  /* 0x2000004fff7a7230 */ /* 0x000fe20000004100 */
[C---:B------:R-:W-:Y:S01]  /*0dc0*/  FMUL.FTZ R94, R6.reuse, R93 ;  /* 0x0000005d065e7220 */ /* 0x040fe20000410000 */
[----:B------:R-:W-:Y:S01]  /*0dd0*/  HADD2.F32 R79, -RZ, R76.H0_H0 ;  /* 0x2000004cff4f7230 */ /* 0x000fe20000004100 */
[----:B------:R-:W-:Y:S02]  /*0de0*/  FMUL.FTZ R93, R6, R95 ;  /* 0x0000005f065d7220 */ /* 0x000fe40000410000 */
[----:B------:R-:W-:-:S02]  /*0df0*/  FMUL.FTZ R95, R25, R78 ;  /* 0x0000004e195f7220 */ /* 0x000fc40000410000 */
[----:B------:R-:W-:Y:S02]  /*0e00*/  FADD.FTZ R76, R81, R102 ;  /* 0x00000066514c7221 */ /* 0x000fe40000010000 */
[C---:B------:R-:W-:Y:S02]  /*0e10*/  FFMA.FTZ R80, R91.reuse, R102, R80 ;  /* 0x000000665b507223 */ /* 0x040fe40000010050 */
        /* <DEDUP_REMOVED lines=18> */
.L_x_4100:
[----:B------:R-:W-:Y:S05]  /*0f40*/  BSYNC B1 ;  /* 0x0000000000017941 */ /* 0x000fea0003800000 */
.L_x_4099:
        /* <DEDUP_REMOVED lines=12> */
[----:B--2---:R-:W-:Y:S02]  /*1010*/  MOV R109, R78 ;  /* 0x0000004e006d7202 */ /* 0x004fe40000000f00 */
[--C-:B------:R-:W-:Y:S02]  /*1020*/  SHF.R.U64 R107, R78, 0x10, R79.reuse ;  /* 0x000000104e6b7819 */ /* 0x100fe4000000124f */
        /* <DEDUP_REMOVED lines=8> */
[----:B------:R-:W-:-:S02]  /*10b0*/  HADD2.F32 R77, -RZ, R112.H0_H0 ;  /* 0x20000070ff4d7230 */ /* 0x000fc40000004100 */
[----:B-1----:R-:W-:Y:S01]  /*10c0*/  HADD2.F32 R82, -RZ, R107.H0_H0 ;  /* 0x2000006bff527230 */ /* 0x002fe20000004100 */
[----:B------:R-:W-:Y:S02]  /*10d0*/  FMUL.FTZ R107, R6, R79 ;  /* 0x0000004f066b7220 */ /* 0x000fe40000410000 */
[----:B------:R-:W-:Y:S02]  /*10e0*/  FADD.FTZ R83, -R104, R77 ;  /* 0x0000004d68537221 */ /* 0x000fe40000010100 */
[-C--:B------:R-:W-:Y:S01]  /*10f0*/  FMUL.FTZ R112, R36, R109.reuse ;  /* 0x0000006d24707220 */ /* 0x080fe20000410000 */
[----:B------:R-:W-:Y:S01]  /*1100*/  HADD2.F32 R121, -RZ, R121.H0_H0 ;  /* 0x20000079ff797230 */ /* 0x000fe20000004100 */
[----:B------:R-:W-:Y:S01]  /*1110*/  FADD.FTZ R52, R52, R109 ;  /* 0x0000006d34347221 */ /* 0x000fe20000010000 */
[----:B------:R-:W-:Y:S01]  /*1120*/  HADD2.F32 R105, -RZ, R105.H0_H0 ;  /* 0x20000069ff697230 */ /* 0x000fe20000004100 */
[----:B------:R-:W-:Y:S01]  /*1130*/  FFMA.FTZ R64, R107, R109, R64 ;  /* 0x0000006d6b407223 */ /* 0x000fe20000010040 */
[----:B------:R-:W-:Y:S01]  /*1140*/  HADD2.F32 R76, -RZ, R78.H0_H0 ;  /* 0x2000004eff4c7230 */ /* 0x000fe20000004100 */
[----:B0-----:R-:W-:-:S02]  /*1150*/  FADD.FTZ R111, -R104, R113 ;  /* 0x00000071686f7221 */ /* 0x001fc40000010100 */
[----:B------:R-:W-:Y:S02]  /*1160*/  FMUL.FTZ R110, R6, R83 ;  /* 0x00000053066e7220 */ /* 0x000fe40000410000 */
        /* <DEDUP_REMOVED lines=20> */
.L_x_4096:
[----:B------:R-:W-:Y:S05]  /*12b0*/  BSYNC B0 ;  /* 0x0000000000007941 */ /* 0x000fea0003800000 */
.L_x_4090:
[----:B------:R-:W-:Y:S02]  /*12c0*/  LOP3.LUT P4, RZ, R7, 0xff, RZ, 0xc0, !PT ;  /* 0x000000ff07ff7812 */ /* 0x000fe4000788c0ff */
[----:B-1----:R-:W-:Y:S02]  /*12d0*/  SHF.R.U32.HI R78, RZ, 0x5, R10 ;  /* 0x00000005ff4e7819 */ /* 0x002fe4000001160a */
[----:B------:R-:W-:Y:S02]  /*12e0*/  LOP3.LUT P3, RZ, R10, 0x1f, RZ, 0xc0, !PT ;  /* 0x0000001f0aff7812 */ /* 0x000fe4000786c0ff */
[----:B------:R-:W-:-:S07]  /*12f0*/  LOP3.LUT R120, R78, 0x7fffffc, RZ, 0xc0, !PT ;  /* 0x07fffffc4e787812 */ /* 0x000fce00078ec0ff */
[----:B------:R-:W-:Y:S01]  /*1300*/  @!P4 IADD3 R120, R120, 0x4, RZ ;  /* 0x000000047878c810 */ /* 0x000fe20007ffe0ff */
[----:B------:R-:W-:Y:S05]  /*1310*/  BRA.DIV ~URZ, `(.L_x_4101) ;  /* 0x000023627f007947 */ /* 0x000fea000b800000 */
[----:B------:R1:W2:Y:S02]  /*1320*/  SHFL.DOWN PT, R122, R81, 0x10, 0x1f ;  /* 0x0a001f00517a7f89 */ /* 0x0002a400000e0000 */
.L_x_4183:
        /* <DEDUP_REMOVED lines=18> */
.L_x_4184:
[----:B------:R-:W-:Y:S01]  /*1450*/  @!P3 LOP3.LUT R77, R78, 0x3, RZ, 0xc0, !PT ;  /* 0x000000034e4db812 */ /* 0x000fe200078ec0ff */
[----:B---3--:R-:W-:Y:S01]  /*1460*/  FADD.FTZ R104, R81, R80 ;  /* 0x0000005051687221 */ /* 0x008fe20000010000 */
[----:B------:R-:W-:Y:S01]  /*1470*/  WARPSYNC 0xffffffff ;  /* 0xffffffff00007948 */ /* 0x000fe20003800000 */
[----:B-12---:R-:W-:Y:S01]  /*1480*/  FADD.FTZ R105, R122, R105 ;  /* 0x000000697a697221 */ /* 0x006fe20000010000 */
[----:B0-----:R-:W-:Y:S01]  /*1490*/  ISETP.NE.AND P4, PT, R9, RZ, PT ;  /* 0x000000ff0900720c */ /* 0x001fe20003f85270 */
        /* <DEDUP_REMOVED lines=12> */
[----:B------:R-:W-:-:S06]  /*1560*/  HFMA2.MMA R119, -RZ, RZ, 0, 0 ;  /* 0x00000000ff777435 */ /* 0x000fcc00000001ff */
        /* <DEDUP_REMOVED lines=15> */
[----:B------:R-:W-:-:S05]  /*1660*/  MOV R76, 0x8 ;  /* 0x00000008004c7802 */ /* 0x000fca0000000f00 */
[----:B------:R-:W-:-:S06]  /*1670*/  IMAD.WIDE.U32 R76, R119, R76, c[0x0][0x170] ;  /* 0x00005c00774c7625 */ /* 0x000fcc00078e004c */
[----:B------:R-:W2:Y:S02]  /*1680*/  LDG.E.64 R76, [R76.64] ;  /* 0x000000044c4c7981 */ /* 0x000ea4000c1e1b00 */
[C---:B--2---:R-:W-:Y:S02]  /*1690*/  PRMT R123, R76.reuse, 0x7610, R123 ;  /* 0x000076104c7b7816 */ /* 0x044fe4000000007b */
[--C-:B------:R-:W-:Y:S02]  /*16a0*/  SHF.R.U64 R124, R76, 0x10, R77.reuse ;  /* 0x000000104c7c7819 */ /* 0x100fe4000000124d */
[--C-:B------:R-:W-:Y:S02]  /*16b0*/  SHF.R.U32.HI R78, RZ, 0x10, R77.reuse ;  /* 0x00000010ff4e7819 */ /* 0x100fe4000001164d */
[----:B------:R-:W-:Y:S02]  /*16c0*/  PRMT R124, R124, 0x5410, R77 ;  /* 0x000054107c7c7816 */ /* 0x000fe4000000004d */
[----:B------:R-:W-:-:S02]  /*16d0*/  PRMT R123, R123, 0x5410, R78 ;  /* 0x000054107b7b7816 */ /* 0x000fc4000000004e */
.L_x_4106:
[----:B------:R-:W-:Y:S05]  /*16e0*/  BSYNC B1 ;  /* 0x0000000000017941 */ /* 0x000fea0003800000 */
.L_x_4105:
        /* <DEDUP_REMOVED lines=10> */
.L_x_4108:
        /* <DEDUP_REMOVED lines=9> */
.L_x_4109:
[----:B------:R-:W-:Y:S05]  /*1820*/  BSYNC B1 ;  /* 0x0000000000017941 */ /* 0x000fea0003800000 */
.L_x_4107:
[----:B------:R-:W-:Y:S01]  /*1830*/  ISETP.NE.U32.AND P5, PT, RZ, c[0x0][0x258], PT ;  /* 0x00009600ff007a0c */ /* 0x000fe20003fa5070 */
[----:B------:R-:W-:Y:S03]  /*1840*/  BSSY B1, `(.L_x_4110) ;  /* 0x000000f000017945 */ /* 0x000fe60003800000 */
[----:B------:R-:W-:-:S13]  /*1850*/  ISETP.NE.AND.EX P5, PT, RZ, c[0x0][0x25c], PT, P5 ;  /* 0x00009700ff007a0c */ /* 0x000fda0003fa5350 */
[----:B------:R-:W-:Y:S01]  /*1860*/  @P5 F2FP.PACK_AB R78, RZ, R77 ;  /* 0x0000004dff4e523e */ /* 0x000fe200000000ff */
[----:B------:R-:W-:Y:S05]  /*1870*/  @!P3 BRA `(.L_x_4111) ;  /* 0x000000b00000b947 */ /* 0x000fea0003800000 */
[----:B-----5:R-:W-:Y:S01]  /*1880*/  LOP3.LUT P6, RZ, R4, 0xff, RZ, 0xc0, !PT ;  /* 0x000000ff04ff7812 */ /* 0x020fe200078cc0ff */
[----:B------:R-:W-:Y:S01]  /*1890*/  FMUL.FTZ R77, R77, c[0x0][0x1ec] ;  /* 0x00007b004d4d7a20 */ /* 0x000fe20000410000 */
[----:B------:R-:W-:-:S03]  /*18a0*/  HFMA2.MMA R11, -RZ, RZ, 0, 0 ;  /* 0x00000000ff0b7435 */ /* 0x000fc600000001ff */
[----:B------:R-:W-:-:S08]  /*18b0*/  FMUL.FTZ R77, R77, c[0x0][0x1e8] ;  /* 0x00007a004d4d7a20 */ /* 0x000fd00000410000 */
[----:B------:R-:W-:-:S05]  /*18c0*/  @P6 HADD2.F32 R76, -RZ, R123.H0_H0 ;  /* 0x2000007bff4c6230 */ /* 0x000fca0000004100 */
[----:B------:R-:W-:Y:S02]  /*18d0*/  @P6 FMUL.FTZ R11, R77, R76 ;  /* 0x0000004c4d0b6220 */ /* 0x000fe40000410000 */
[----:B------:R-:W-:Y:S02]  /*18e0*/  FMUL.FTZ R76, R20, R77 ;  /* 0x0000004d144c7220 */ /* 0x000fe40000410000 */
[----:B------:R-:W-:-:S03]  /*18f0*/  FADD.FTZ R48, R48, R11 ;  /* 0x0000000b30307221 */ /* 0x000fc60000010000 */
[----:B------:R-:W-:-:S04]  /*1900*/  FSEL R76, R76, RZ, P6 ;  /* 0x000000ff4c4c7208 */ /* 0x000fc80003000000 */
[----:B------:R-:W-:-:S04]  /*1910*/  F2FP.PACK_AB R76, RZ, R76 ;  /* 0x0000004cff4c723e */ /* 0x000fc800000000ff */
[----:B------:R-:W-:Y:S02]  /*1920*/  PRMT R11, R76, 0x7610, R11 ;  /* 0x000076104c0b7816 */ /* 0x000fe4000000000b */
.L_x_4111:
[----:B------:R-:W-:Y:S05]  /*1930*/  BSYNC B1 ;  /* 0x0000000000017941 */ /* 0x000fea0003800000 */
.L_x_4110:
        /* <DEDUP_REMOVED lines=8> */
.L_x_4113:
[----:B------:R-:W-:Y:S01]  /*19c0*/  FFMA.FTZ R77, R115, R80, R81 ;  /* 0x00000050734d7223 */ /* 0x000fe20000010051 */
[----:B-----5:R-:W-:-:S03]  /*19d0*/  @P4 SHF.R.U64 R76, R100, 0x10, R101 ;  /* 0x00000010644c4819 */ /* 0x020fc60000001265 */
[----:B------:R-:W-:Y:S02]  /*19e0*/  FADD.FTZ R77, R88, -R77 ;  /* 0x8000004d584d7221 */ /* 0x000fe40000010000 */
[----:B------:R-:W-:Y:S02]  /*19f0*/  @P4 HADD2.F32 R76, -RZ, R76.H0_H0 ;  /* 0x2000004cff4c4230 */ /* 0x000fe40000004100 */
[----:B------:R-:W-:-:S04]  /*1a00*/  FMUL.FTZ R77, R6, R77 ;  /* 0x0000004d064d7220 */ /* 0x000fc80000410000 */
[----:B------:R-:W-:Y:S02]  /*1a10*/  @P4 FADD.FTZ R77, R77, R76 ;  /* 0x0000004c4d4d4221 */ /* 0x000fe40000010000 */
.L_x_4114:
[----:B------:R-:W-:Y:S05]  /*1a20*/  BSYNC B1 ;  /* 0x0000000000017941 */ /* 0x000fea0003800000 */
.L_x_4112:
[----:B------:R-:W-:Y:S01]  /*1a30*/  BSSY B1, `(.L_x_4115) ;  /* 0x000000d000017945 */ /* 0x000fe20003800000 */
[----:B------:R-:W-:Y:S01]  /*1a40*/  @P5 F2FP.PACK_AB R79, RZ, R77 ;  /* 0x0000004dff4f523e */ /* 0x000fe200000000ff */
[----:B------:R-:W-:Y:S05]  /*1a50*/  @!P3 BRA `(.L_x_4116) ;  /* 0x000000a00000b947 */ /* 0x000fea0003800000 */
[----:B-----5:R-:W-:Y:S01]  /*1a60*/  LOP3.LUT P6, RZ, R4, 0xff00, RZ, 0xc0, !PT ;  /* 0x0000ff0004ff7812 */ /* 0x020fe200078cc0ff */
[----:B------:R-:W-:Y:S02]  /*1a70*/  FMUL.FTZ R77, R77, c[0x0][0x1ec] ;  /* 0x00007b004d4d7a20 */ /* 0x000fe40000410000 */
[----:B------:R-:W-:Y:S02]  /*1a80*/  IMAD.MOV.U32 R76, RZ, RZ, RZ ;  /* 0x000000ffff4c7224 */ /* 0x000fe400078e00ff */
[----:B------:R-:W-:-:S08]  /*1a90*/  FMUL.FTZ R78, R77, c[0x0][0x1e8] ;  /* 0x00007a004d4e7a20 */ /* 0x000fd00000410000 */
[----:B------:R-:W-:-:S05]  /*1aa0*/  @P6 HADD2.F32 R13, -RZ, R124.H0_H0 ;  /* 0x2000007cff0d6230 */ /* 0x000fca0000004100 */
[----:B------:R-:W-:Y:S02]  /*1ab0*/  @P6 FMUL.FTZ R76, R78, R13 ;  /* 0x0000000d4e4c6220 */ /* 0x000fe40000410000 */
[----:B------:R-:W-:Y:S02]  /*1ac0*/  FMUL.FTZ R13, R21, R78 ;  /* 0x0000004e150d7220 */ /* 0x000fe40000410000 */
[----:B------:R-:W-:-:S03]  /*1ad0*/  FADD.FTZ R49, R49, R76 ;  /* 0x0000004c31317221 */ /* 0x000fc60000010000 */
[----:B------:R-:W-:-:S04]  /*1ae0*/  FSEL R13, R13, RZ, P6 ;  /* 0x000000ff0d0d7208 */ /* 0x000fc80003000000 */
[----:B------:R-:W-:Y:S02]  /*1af0*/  F2FP.PACK_AB R13, RZ, R13 ;  /* 0x0000000dff0d723e */ /* 0x000fe400000000ff */
.L_x_4116:
[----:B------:R-:W-:Y:S05]  /*1b00*/  BSYNC B1 ;  /* 0x0000000000017941 */ /* 0x000fea0003800000 */
.L_x_4115:
[----:B------:R-:W-:Y:S01]  /*1b10*/  BSSY B1, `(.L_x_4117) ;  /* 0x000000c000017945 */ /* 0x000fe20003800000 */
[----:B------:R-:W-:Y:S01]  /*1b20*/  @P5 PRMT R14, R79, 0x7610, R14 ;  /* 0x000076104f0e5816 */ /* 0x000fe2000000000e */
[----:B------:R-:W-:Y:S05]  /*1b30*/  @P2 BRA `(.L_x_4118) ;  /* 0x0000004000002947 */ /* 0x000fea0003800000 */
[----:B------:R-:W-:Y:S01]  /*1b40*/  HFMA2.MMA R77, -RZ, RZ, 0, 0 ;  /* 0x00000000ff4d7435 */ /* 0x000fe200000001ff */
[----:B------:R-:W-:Y:S05]  /*1b50*/  @!P4 BRA `(.L_x_4119) ;  /* 0x000000700000c947 */ /* 0x000fea0003800000 */
[----:B-----5:R-:W-:Y:S01]  /*1b60*/  HADD2.F32 R77, -RZ, R101.H0_H0 ;  /* 0x20000065ff4d7230 */ /* 0x020fe20000004100 */
[----:B------:R-:W-:Y:S05]  /*1b70*/  BRA `(.L_x_4119) ;  /* 0x0000005000007947 */ /* 0x000fea0003800000 */
.L_x_4118:
[----:B------:R-:W-:Y:S01]  /*1b80*/  FFMA.FTZ R77, R87, R80, R81 ;  /* 0x00000050574d7223 */ /* 0x000fe20000010051 */
[----:B-----5:R-:W-:-:S03]  /*1b90*/  @P4 HADD2.F32 R76, -RZ, R101.H0_H0 ;  /* 0x20000065ff4c4230 */ /* 0x020fc60000004100 */
[----:B------:R-:W-:-:S04]  /*1ba0*/  FADD.FTZ R77, R90, -R77 ;  /* 0x8000004d5a4d7221 */ /* 0x000fc80000010000 */
[----:B------:R-:W-:-:S04]  /*1bb0*/  FMUL.FTZ R77, R6, R77 ;  /* 0x0000004d064d7220 */ /* 0x000fc80000410000 */
[----:B------:R-:W-:Y:S02]  /*1bc0*/  @P4 FADD.FTZ R77, R77, R76 ;  /* 0x0000004c4d4d4221 */ /* 0x000fe40000010000 */
.L_x_4119:
[----:B------:R-:W-:Y:S05]  /*1bd0*/  BSYNC B1 ;  /* 0x0000000000017941 */ /* 0x000fea0003800000 */
.L_x_4117:
[----:B------:R-:W-:Y:S01]  /*1be0*/  BSSY B1, `(.L_x_4120) ;  /* 0x000000e000017945 */ /* 0x000fe20003800000 */
[----:B------:R-:W-:Y:S01]  /*1bf0*/  @P5 F2FP.PACK_AB R78, RZ, R77 ;  /* 0x0000004dff4e523e */ /* 0x000fe200000000ff */
[----:B------:R-:W-:Y:S05]  /*1c00*/  @!P3 BRA `(.L_x_4121) ;  /* 0x000000b00000b947 */ /* 0x000fea0003800000 */
[----:B-----5:R-:W-:Y:S01]  /*1c10*/  LOP3.LUT P6, RZ, R4, 0xff0000, RZ, 0xc0, !PT ;  /* 0x00ff000004ff7812 */ /* 0x020fe200078cc0ff */
[----:B------:R-:W-:Y:S01]  /*1c20*/  FMUL.FTZ R77, R77, c[0x0][0x1ec] ;  /* 0x00007b004d4d7a20 */ /* 0x000fe20000410000 */
[----:B------:R-:W-:-:S03]  /*1c30*/  MOV R15, RZ ;  /* 0x000000ff000f7202 */ /* 0x000fc60000000f00 */
[----:B------:R-:W-:-:S08]  /*1c40*/  FMUL.FTZ R77, R77, c[0x0][0x1e8] ;  /* 0x00007a004d4d7a20 */ /* 0x000fd00000410000 */
[----:B------:R-:W-:-:S05]  /*1c50*/  @P6 HADD2.F32 R76, -RZ, R124.H1_H1 ;  /* 0x3000007cff4c6230 */ /* 0x000fca0000004100 */
[----:B------:R-:W-:Y:S02]  /*1c60*/  @P6 FMUL.FTZ R15, R77, R76 ;  /* 0x0000004c4d0f6220 */ /* 0x000fe40000410000 */
[----:B------:R-:W-:Y:S02]  /*1c70*/  FMUL.FTZ R76, R22, R77 ;  /* 0x0000004d164c7220 */ /* 0x000fe40000410000 */
[----:B------:R-:W-:-:S03]  /*1c80*/  FADD.FTZ R50, R50, R15 ;  /* 0x0000000f32327221 */ /* 0x000fc60000010000 */
[----:B------:R-:W-:-:S04]  /*1c90*/  FSEL R76, R76, RZ, P6 ;  /* 0x000000ff4c4c7208 */ /* 0x000fc80003000000 */
[----:B------:R-:W-:-:S04]  /*1ca0*/  F2FP.PACK_AB R76, RZ, R76 ;  /* 0x0000004cff4c723e */ /* 0x000fc800000000ff */
[----:B------:R-:W-:Y:S02]  /*1cb0*/  PRMT R15, R76, 0x7610, R15 ;  /* 0x000076104c0f7816 */ /* 0x000fe4000000000f */
.L_x_4121:
[----:B------:R-:W-:Y:S05]  /*1cc0*/  BSYNC B1 ;  /* 0x0000000000017941 */ /* 0x000fea0003800000 */
.L_x_4120:
        /* <DEDUP_REMOVED lines=8> */
.L_x_4123:
[----:B------:R-:W-:Y:S01]  /*1d50*/  FFMA.FTZ R76, R92, R80, R81 ;  /* 0x000000505c4c7223 */ /* 0x000fe20000010051 */
[----:B-----5:R-:W-:-:S03]  /*1d60*/  @P4 SHF.R.U32.HI R78, RZ, 0x10, R101 ;  /* 0x00000010ff4e4819 */ /* 0x020fc60000011665 */
[----:B------:R-:W-:Y:S02]  /*1d70*/  FADD.FTZ R77, R89, -R76 ;  /* 0x8000004c594d7221 */ /* 0x000fe40000010000 */
[----:B------:R-:W-:Y:S02]  /*1d80*/  @P4 HADD2.F32 R78, -RZ, R78.H0_H0 ;  /* 0x2000004eff4e4230 */ /* 0x000fe40000004100 */
[----:B------:R-:W-:-:S04]  /*1d90*/  FMUL.FTZ R77, R6, R77 ;  /* 0x0000004d064d7220 */ /* 0x000fc80000410000 */
[----:B------:R-:W-:Y:S02]  /*1da0*/  @P4 FADD.FTZ R77, R77, R78 ;  /* 0x0000004e4d4d4221 */ /* 0x000fe40000010000 */
.L_x_4124:
[----:B------:R-:W-:Y:S05]  /*1db0*/  BSYNC B1 ;  /* 0x0000000000017941 */ /* 0x000fea0003800000 */
.L_x_4122:
[----:B------:R-:W-:Y:S01]  /*1dc0*/  @P5 F2FP.PACK_AB R76, RZ, R77 ;  /* 0x0000004dff4c523e */ /* 0x000fe200000000ff */
[----:B------:R-:W-:Y:S03]  /*1dd0*/  BSSY B1, `(.L_x_4125) ;  /* 0x000000e000017945 */ /* 0x000fe60003800000 */
[----:B------:R-:W-:Y:S01]  /*1de0*/  @P5 PRMT R85, R76, 0x7610, R85 ;  /* 0x000076104c555816 */ /* 0x000fe20000000055 */
[----:B------:R-:W-:Y:S05]  /*1df0*/  @!P3 BRA `(.L_x_4126) ;  /* 0x000000b00000b947 */ /* 0x000fea0003800000 */
[----:B-----5:R-:W-:Y:S01]  /*1e00*/  LOP3.LUT P4, RZ, R4, 0xff000000, RZ, 0xc0, !PT ;  /* 0xff00000004ff7812 */ /* 0x020fe2000788c0ff */
[----:B------:R-:W-:Y:S01]  /*1e10*/  FMUL.FTZ R77, R77, c[0x0][0x1ec] ;  /* 0x00007b004d4d7a20 */ /* 0x000fe20000410000 */
[----:B------:R-:W-:-:S03]  /*1e20*/  HFMA2.MMA R76, -RZ, RZ, 0, 0 ;  /* 0x00000000ff4c7435 */ /* 0x000fc600000001ff */
        /* <DEDUP_REMOVED lines=8> */
.L_x_4126:
[----:B------:R-:W-:Y:S05]  /*1eb0*/  BSYNC B1 ;  /* 0x0000000000017941 */ /* 0x000fea0003800000 */
.L_x_4125:
        /* <DEDUP_REMOVED lines=9> */
.L_x_4127:
        /* <DEDUP_REMOVED lines=10> */
.L_x_4129:
[----:B------:R-:W-:Y:S05]  /*1ff0*/  BSYNC B1 ;  /* 0x0000000000017941 */ /* 0x000fea0003800000 */
.L_x_4128:
[----:B------:R-:W-:Y:S02]  /*2000*/  IADD3 R5, R5, 0x80, RZ ;  /* 0x0000008005057810 */ /* 0x000fe40007ffe0ff */
[----:B------:R-:W-:Y:S02]  /*2010*/  IADD3 R119, R119, 0x80, RZ ;  /* 0x0000008077777810 */ /* 0x000fe40007ffe0ff */
.L_x_4104:
[----:B------:R-:W-:Y:S05]  /*2020*/  BSYNC B0 ;  /* 0x0000000000007941 */ /* 0x000fea0003800000 */
.L_x_4103:
[----:B------:R-:W-:Y:S01]  /*2030*/  BSSY B0, `(.L_x_4130) ;  /* 0x00000a0000007945 */ /* 0x000fe20003800000 */
[----:B------:R-:W-:Y:S05]  /*2040*/  @!P1 BRA `(.L_x_4131) ;  /* 0x000009e000009947 */ /* 0x000fea0003800000 */
[----:B------:R-:W-:Y:S01]  /*2050*/  BSSY B1, `(.L_x_4132) ;  /* 0x000000a000017945 */ /* 0x000fe20003800000 */
[----:B------:R-:W-:Y:S05]  /*2060*/  @!P3 BRA `(.L_x_4133) ;  /* 0x000000800000b947 */ /* 0x000fea0003800000 */
[----:B0-----:R-:W-:-:S10]  /*2070*/  HFMA2.MMA R76, -RZ, RZ, 0, 4.76837158203125e-07 ;  /* 0x00000008ff4c7435 */ /* 0x001fd400000001ff */
[----:B------:R-:W-:-:S06]  /*2080*/  IMAD.WIDE.U32 R76, R119, R76, c[0x0][0x170] ;  /* 0x00005c00774c7625 */ /* 0x000fcc00078e004c */
[----:B------:R-:W2:Y:S02]  /*2090*/  LDG.E.64 R76, [R76.64] ;  /* 0x000000044c4c7981 */ /* 0x000ea4000c1e1b00 */
[C---:B--2---:R-:W-:Y:S02]  /*20a0*/  PRMT R123, R76.reuse, 0x7610, R123 ;  /* 0x000076104c7b7816 */ /* 0x044fe4000000007b */
[--C-:B------:R-:W-:Y:S02]  /*20b0*/  SHF.R.U64 R124, R76, 0x10, R77.reuse ;  /* 0x000000104c7c7819 */ /* 0x100fe4000000124d */
[--C-:B------:R-:W-:Y:S02]  /*20c0*/  SHF.R.U32.HI R78, RZ, 0x10, R77.reuse ;  /* 0x00000010ff4e7819 */ /* 0x100fe4000001164d */
[----:B------:R-:W-:Y:S02]  /*20d0*/  PRMT R124, R124, 0x5410, R77 ;  /* 0x000054107c7c7816 */ /* 0x000fe4000000004d */
[----:B------:R-:W-:-:S02]  /*20e0*/  PRMT R123, R123, 0x5410, R78 ;  /* 0x000054107b7b7816 */ /* 0x000fc4000000004e */
.L_x_4133:
[----:B------:R-:W-:Y:S05]  /*20f0*/  BSYNC B1 ;  /* 0x0000000000017941 */ /* 0x000fea0003800000 */
.L_x_4132:
        /* <DEDUP_REMOVED lines=10> */
.L_x_4135:
        /* <DEDUP_REMOVED lines=9> */
.L_x_4136:
[----:B------:R-:W-:Y:S05]  /*2230*/  BSYNC B1 ;  /* 0x0000000000017941 */ /* 0x000fea0003800000 */
.L_x_4134:
[----:B------:R-:W-:Y:S01]  /*2240*/  ISETP.NE.U32.AND P5, PT, RZ, c[0x0][0x258], PT ;  /* 0x00009600ff007a0c */ /* 0x000fe20003fa5070 */
[----:B------:R-:W-:Y:S03]  /*2250*/  BSSY B1, `(.L_x_4137) ;  /* 0x000000f000017945 */ /* 0x000fe60003800000 */
[----:B------:R-:W-:-:S13]  /*2260*/  ISETP.NE.AND.EX P5, PT, RZ, c[0x0][0x25c], PT, P5 ;  /* 0x00009700ff007a0c */ /* 0x000fda0003fa5350 */
[----:B------:R-:W-:Y:S01]  /*2270*/  @P5 F2FP.PACK_AB R78, RZ, R77 ;  /* 0x0000004dff4e523e */ /* 0x000fe200000000ff */
[----:B------:R-:W-:Y:S05]  /*2280*/  @!P3 BRA `(.L_x_4138) ;  /* 0x000000b00000b947 */ /* 0x000fea0003800000 */
[----:B-----5:R-:W-:Y:S01]  /*2290*/  LOP3.LUT P6, RZ, R3, 0xff, RZ, 0xc0, !PT ;  /* 0x000000ff03ff7812 */ /* 0x020fe200078cc0ff */
[----:B------:R-:W-:Y:S02]  /*22a0*/  FMUL.FTZ R77, R77, c[0x0][0x1ec] ;  /* 0x00007b004d4d7a20 */ /* 0x000fe40000410000 */
[----:B------:R-:W-:Y:S02]  /*22b0*/  IMAD.MOV.U32 R11, RZ, RZ, RZ ;  /* 0x000000ffff0b7224 */ /* 0x000fe400078e00ff */
[----:B------:R-:W-:-:S08]  /*22c0*/  FMUL.FTZ R77, R77, c[0x0][0x1e8] ;  /* 0x00007a004d4d7a20 */ /* 0x000fd00000410000 */
[----:B------:R-:W-:-:S05]  /*22d0*/  @P6 HADD2.F32 R76, -RZ, R123.H0_H0 ;  /* 0x2000007bff4c6230 */ /* 0x000fca0000004100 */
[-C--:B------:R-:W-:Y:S02]  /*22e0*/  @P6 FMUL.FTZ R11, R76, R77.reuse ;  /* 0x0000004d4c0b6220 */ /* 0x080fe40000410000 */
[----:B------:R-:W-:Y:S02]  /*22f0*/  FMUL.FTZ R76, R28, R77 ;  /* 0x0000004d1c4c7220 */ /* 0x000fe40000410000 */
[----:B------:R-:W-:-:S03]  /*2300*/  FADD.FTZ R44, R44, R11 ;  /* 0x0000000b2c2c7221 */ /* 0x000fc60000010000 */
[----:B------:R-:W-:-:S04]  /*2310*/  FSEL R76, R76, RZ, P6 ;  /* 0x000000ff4c4c7208 */ /* 0x000fc80003000000 */
[----:B------:R-:W-:-:S04]  /*2320*/  F2FP.PACK_AB R76, RZ, R76 ;  /* 0x0000004cff4c723e */ /* 0x000fc800000000ff */
[----:B------:R-:W-:Y:S02]  /*2330*/  PRMT R11, R76, 0x7610, R11 ;  /* 0x000076104c0b7816 */ /* 0x000fe4000000000b */
.L_x_4138:
[----:B------:R-:W-:Y:S05]  /*2340*/  BSYNC B1 ;  /* 0x0000000000017941 */ /* 0x000fea0003800000 */
.L_x_4137:
        /* <DEDUP_REMOVED lines=8> */
.L_x_4140:
[----:B------:R-:W-:Y:S01]  /*23d0*/  FFMA.FTZ R76, R94, R80, R81 ;  /* 0x000000505e4c7223 */ /* 0x000fe20000010051 */
[----:B-----5:R-:W-:-:S03]  /*23e0*/  @P4 SHF.R.U64 R78, R98, 0x10, R99 ;  /* 0x00000010624e4819 */ /* 0x020fc60000001263 */
[----:B------:R-:W-:Y:S02]  /*23f0*/  FADD.FTZ R77, R95, -R76 ;  /* 0x8000004c5f4d7221 */ /* 0x000fe40000010000 */
[----:B------:R-:W-:Y:S02]  /*2400*/  @P4 HADD2.F32 R78, -RZ, R78.H0_H0 ;  /* 0x2000004eff4e4230 */ /* 0x000fe40000004100 */
[----:B------:R-:W-:-:S04]  /*2410*/  FMUL.FTZ R77, R6, R77 ;  /* 0x0000004d064d7220 */ /* 0x000fc80000410000 */
[----:B------:R-:W-:Y:S02]  /*2420*/  @P4 FADD.FTZ R77, R77, R78 ;  /* 0x0000004e4d4d4221 */ /* 0x000fe40000010000 */
.L_x_4141:
[----:B------:R-:W-:Y:S05]  /*2430*/  BSYNC B1 ;  /* 0x0000000000017941 */ /* 0x000fea0003800000 */
.L_x_4139:
[----:B------:R-:W-:Y:S01]  /*2440*/  BSSY B1, `(.L_x_4142) ;  /* 0x000000d000017945 */ /* 0x000fe20003800000 */
[----:B------:R-:W-:Y:S01]  /*2450*/  @P5 F2FP.PACK_AB R79, RZ, R77 ;  /* 0x0000004dff4f523e */ /* 0x000fe200000000ff */
[----:B------:R-:W-:Y:S05]  /*2460*/  @!P3 BRA `(.L_x_4143) ;  /* 0x000000a00000b947 */ /* 0x000fea0003800000 */
[----:B-----5:R-:W-:Y:S01]  /*2470*/  LOP3.LUT P6, RZ, R3, 0xff00, RZ, 0xc0, !PT ;  /* 0x0000ff0003ff7812 */ /* 0x020fe200078cc0ff */
[----:B------:R-:W-:Y:S01]  /*2480*/  FMUL.FTZ R77, R77, c[0x0][0x1ec] ;  /* 0x00007b004d4d7a20 */ /* 0x000fe20000410000 */
[----:B------:R-:W-:-:S03]  /*2490*/  MOV R76, RZ ;  /* 0x000000ff004c7202 */ /* 0x000fc60000000f00 */
[----:B------:R-:W-:-:S08]  /*24a0*/  FMUL.FTZ R78, R77, c[0x0][0x1e8] ;  /* 0x00007a004d4e7a20 */ /* 0x000fd00000410000 */
[----:B------:R-:W-:-:S05]  /*24b0*/  @P6 HADD2.F32 R13, -RZ, R124.H0_H0 ;  /* 0x2000007cff0d6230 */ /* 0x000fca0000004100 */
[-C--:B------:R-:W-:Y:S02]  /*24c0*/  @P6 FMUL.FTZ R76, R13, R78.reuse ;  /* 0x0000004e0d4c6220 */ /* 0x080fe40000410000 */
[----:B------:R-:W-:Y:S02]  /*24d0*/  FMUL.FTZ R13, R29, R78 ;  /* 0x0000004e1d0d7220 */ /* 0x000fe40000410000 */
[----:B------:R-:W-:-:S03]  /*24e0*/  FADD.FTZ R45, R45, R76 ;  /* 0x0000004c2d2d7221 */ /* 0x000fc60000010000 */
[----:B------:R-:W-:-:S04]  /*24f0*/  FSEL R13, R13, RZ, P6 ;  /* 0x000000ff0d0d7208 */ /* 0x000fc80003000000 */
[----:B------:R-:W-:Y:S02]  /*2500*/  F2FP.PACK_AB R13, RZ, R13 ;  /* 0x0000000dff0d723e */ /* 0x000fe400000000ff */
.L_x_4143:
[----:B------:R-:W-:Y:S05]  /*2510*/  BSYNC B1 ;  /* 0x0000000000017941 */ /* 0x000fea0003800000 */
.L_x_4142:
[----:B------:R-:W-:Y:S01]  /*2520*/  BSSY B1, `(.L_x_4144) ;  /* 0x000000c000017945 */ /* 0x000fe20003800000 */
[----:B------:R-:W-:Y:S01]  /*2530*/  @P5 PRMT R14, R79, 0x7610, R14 ;  /* 0x000076104f0e5816 */ /* 0x000fe2000000000e */
[----:B------:R-:W-:Y:S05]  /*2540*/  @P2 BRA `(.L_x_4145) ;  /* 0x0000004000002947 */ /* 0x000fea0003800000 */
[----:B------:R-:W-:Y:S01]  /*2550*/  IMAD.MOV.U32 R77, RZ, RZ, RZ ;  /* 0x000000ffff4d7224 */ /* 0x000fe200078e00ff */
[----:B------:R-:W-:Y:S05]  /*2560*/  @!P4 BRA `(.L_x_4146) ;  /* 0x000000700000c947 */ /* 0x000fea0003800000 */
[----:B-----5:R-:W-:Y:S01]  /*2570*/  HADD2.F32 R77, -RZ, R99.H0_H0 ;  /* 0x20000063ff4d7230 */ /* 0x020fe20000004100 */
[----:B------:R-:W-:Y:S05]  /*2580*/  BRA `(.L_x_4146) ;  /* 0x0000005000007947 */ /* 0x000fea0003800000 */
.L_x_4145:
[----:B------:R-:W-:Y:S01]  /*2590*/  FFMA.FTZ R77, R93, R80, R81 ;  /* 0x000000505d4d7223 */ /* 0x000fe20000010051 */
[----:B-----5:R-:W-:-:S03]  /*25a0*/  @P4 HADD2.F32 R76, -RZ, R99.H0_H0 ;  /* 0x20000063ff4c4230 */ /* 0x020fc60000004100 */
[----:B------:R-:W-:-:S04]  /*25b0*/  FADD.FTZ R77, R106, -R77 ;  /* 0x8000004d6a4d7221 */ /* 0x000fc80000010000 */
[----:B------:R-:W-:-:S04]  /*25c0*/  FMUL.FTZ R77, R6, R77 ;  /* 0x0000004d064d7220 */ /* 0x000fc80000410000 */
[----:B------:R-:W-:Y:S02]  /*25d0*/  @P4 FADD.FTZ R77, R77, R76 ;  /* 0x0000004c4d4d4221 */ /* 0x000fe40000010000 */
.L_x_4146:
[----:B------:R-:W-:Y:S05]  /*25e0*/  BSYNC B1 ;  /* 0x0000000000017941 */ /* 0x000fea0003800000 */
.L_x_4144:
[----:B------:R-:W-:Y:S01]  /*25f0*/  BSSY B1, `(.L_x_4147) ;  /* 0x000000e000017945 */ /* 0x000fe20003800000 */
[----:B------:R-:W-:Y:S01]  /*2600*/  @P5 F2FP.PACK_AB R78, RZ, R77 ;  /* 0x0000004dff4e523e */ /* 0x000fe200000000ff */
[----:B------:R-:W-:Y:S05]  /*2610*/  @!P3 BRA `(.L_x_4148) ;  /* 0x000000b00000b947 */ /* 0x000fea0003800000 */
[----:B-----5:R-:W-:Y:S01]  /*2620*/  LOP3.LUT P6, RZ, R3, 0xff0000, RZ, 0xc0, !PT ;  /* 0x00ff000003ff7812 */ /* 0x020fe200078cc0ff */
[----:B------:R-:W-:Y:S01]  /*2630*/  FMUL.FTZ R77, R77, c[0x0][0x1ec] ;  /* 0x00007b004d4d7a20 */ /* 0x000fe20000410000 */
[----:B------:R-:W-:-:S03]  /*2640*/  HFMA2.MMA R15, -RZ, RZ, 0, 0 ;  /* 0x00000000ff0f7435 */ /* 0x000fc600000001ff */
[----:B------:R-:W-:-:S08]  /*2650*/  FMUL.FTZ R77, R77, c[0x0][0x1e8] ;  /* 0x00007a004d4d7a20 */ /* 0x000fd00000410000 */
[----:B------:R-:W-:-:S05]  /*2660*/  @P6 HADD2.F32 R76, -RZ, R124.H1_H1 ;  /* 0x3000007cff4c6230 */ /* 0x000fca0000004100 */
[-C--:B------:R-:W-:Y:S02]  /*2670*/  @P6 FMUL.FTZ R15, R76, R77.reuse ;  /* 0x0000004d4c0f6220 */ /* 0x080fe40000410000 */
[----:B------:R-:W-:Y:S02]  /*2680*/  FMUL.FTZ R76, R30, R77 ;  /* 0x0000004d1e4c7220 */ /* 0x000fe40000410000 */
[----:B------:R-:W-:-:S03]  /*2690*/  FADD.FTZ R46, R46, R15 ;  /* 0x0000000f2e2e7221 */ /* 0x000fc60000010000 */
[----:B------:R-:W-:-:S04]  /*26a0*/  FSEL R76, R76, RZ, P6 ;  /* 0x000000ff4c4c7208 */ /* 0x000fc80003000000 */
[----:B------:R-:W-:-:S04]  /*26b0*/  F2FP.PACK_AB R76, RZ, R76 ;  /* 0x0000004cff4c723e */ /* 0x000fc800000000ff */
[----:B------:R-:W-:Y:S02]  /*26c0*/  PRMT R15, R76, 0x7610, R15 ;  /* 0x000076104c0f7816 */ /* 0x000fe4000000000f */
.L_x_4148:
[----:B------:R-:W-:Y:S05]  /*26d0*/  BSYNC B1 ;  /* 0x0000000000017941 */ /* 0x000fea0003800000 */
.L_x_4147:
        /* <DEDUP_REMOVED lines=8> */
.L_x_4150:
[----:B------:R-:W-:Y:S01]  /*2760*/  FFMA.FTZ R76, R108, R80, R81 ;  /* 0x000000506c4c7223 */ /* 0x000fe20000010051 */
[----:B-----5:R-:W-:-:S03]  /*2770*/  @P4 SHF.R.U32.HI R78, RZ, 0x10, R99 ;  /* 0x00000010ff4e4819 */ /* 0x020fc60000011663 */
[----:B------:R-:W-:Y:S02]  /*2780*/  FADD.FTZ R77, R103, -R76 ;  /* 0x8000004c674d7221 */ /* 0x000fe40000010000 */
[----:B------:R-:W-:Y:S02]  /*2790*/  @P4 HADD2.F32 R78, -RZ, R78.H0_H0 ;  /* 0x2000004eff4e4230 */ /* 0x000fe40000004100 */
[----:B------:R-:W-:-:S04]  /*27a0*/  FMUL.FTZ R77, R6, R77 ;  /* 0x0000004d064d7220 */ /* 0x000fc80000410000 */
[----:B------:R-:W-:Y:S02]  /*27b0*/  @P4 FADD.FTZ R77, R77, R78 ;  /* 0x0000004e4d4d4221 */ /* 0x000fe40000010000 */
.L_x_4151:
[----:B------:R-:W-:Y:S05]  /*27c0*/  BSYNC B1 ;  /* 0x0000000000017941 */ /* 0x000fea0003800000 */
.L_x_4149:
[----:B------:R-:W-:Y:S01]  /*27d0*/  @P5 F2FP.PACK_AB R76, RZ, R77 ;  /* 0x0000004dff4c523e */ /* 0x000fe200000000ff */
[----:B------:R-:W-:Y:S03]  /*27e0*/  BSSY B1, `(.L_x_4152) ;  /* 0x000000e000017945 */ /* 0x000fe60003800000 */
[----:B------:R-:W-:Y:S01]  /*27f0*/  @P5 PRMT R85, R76, 0x7610, R85 ;  /* 0x000076104c555816 */ /* 0x000fe20000000055 */
[----:B------:R-:W-:Y:S05]  /*2800*/  @!P3 BRA `(.L_x_4153) ;  /* 0x000000b00000b947 */ /* 0x000fea0003800000 */
[----:B-----5:R-:W-:Y:S01]  /*2810*/  LOP3.LUT P4, RZ, R3, 0xff000000, RZ, 0xc0, !PT ;  /* 0xff00000003ff7812 */ /* 0x020fe2000788c0ff */
[----:B------:R-:W-:Y:S02]  /*2820*/  FMUL.FTZ R77, R77, c[0x0][0x1ec] ;  /* 0x00007b004d4d7a20 */ /* 0x000fe40000410000 */
[----:B------:R-:W-:Y:S02]  /*2830*/  IMAD.MOV.U32 R76, RZ, RZ, RZ ;  /* 0x000000ffff4c7224 */ /* 0x000fe400078e00ff */
[----:B------:R-:W-:-:S04]  /*2840*/  FMUL.FTZ R78, R77, c[0x0][0x1e8] ;  /* 0x00007a004d4e7a20 */ /* 0x000fc80000410000 */
[----:B------:R-:W-:-:S04]  /*2850*/  FMUL.FTZ R77, R31, R78 ;  /* 0x0000004e1f4d7220 */ /* 0x000fc80000410000 */
[----:B------:R-:W-:Y:S01]  /*2860*/  @P4 HADD2.F32 R79, -RZ, R123.H1_H1 ;  /* 0x3000007bff4f4230 */ /* 0x000fe20000004100 */
[----:B------:R-:W-:-:S04]  /*2870*/  FSEL R77, R77, RZ, P4 ;  /* 0x000000ff4d4d7208 */ /* 0x000fc80002000000 */
[----:B------:R-:W-:Y:S01]  /*2880*/  @P4 FMUL.FTZ R76, R79, R78 ;  /* 0x0000004e4f4c4220 */ /* 0x000fe20000410000 */
[----:B------:R-:W-:-:S03]  /*2890*/  F2FP.PACK_AB R77, RZ, R77 ;  /* 0x0000004dff4d723e */ /* 0x000fc600000000ff */
[----:B------:R-:W-:Y:S01]  /*28a0*/  FADD.FTZ R47, R47, R76 ;  /* 0x0000004c2f2f7221 */ /* 0x000fe20000010000 */
[----:B------:R-:W-:Y:S02]  /*28b0*/  PRMT R86, R77, 0x7610, R86 ;  /* 0x000076104d567816 */ /* 0x000fe40000000056 */
.L_x_4153:
[----:B------:R-:W-:Y:S05]  /*28c0*/  BSYNC B1 ;  /* 0x0000000000017941 */ /* 0x000fea0003800000 */
.L_x_4152:
        /* <DEDUP_REMOVED lines=9> */
.L_x_4154:
        /* <DEDUP_REMOVED lines=10> */
.L_x_4156:
[----:B------:R-:W-:Y:S05]  /*2a00*/  BSYNC B1 ;  /* 0x0000000000017941 */ /* 0x000fea0003800000 */
.L_x_4155:
[----:B------:R-:W-:Y:S02]  /*2a10*/  IADD3 R5, R5, 0x80, RZ ;  /* 0x0000008005057810 */ /* 0x000fe40007ffe0ff */
[----:B------:R-:W-:Y:S02]  /*2a20*/  IADD3 R119, R119, 0x80, RZ ;  /* 0x0000008077777810 */ /* 0x000fe40007ffe0ff */
.L_x_4131:
[----:B------:R-:W-:Y:S05]  /*2a30*/  BSYNC B0 ;  /* 0x0000000000007941 */ /* 0x000fea0003800000 */
.L_x_4130:
        /* <DEDUP_REMOVED lines=13> */
.L_x_4160:
[----:B------:R-:W-:Y:S05]  /*2b10*/  BSYNC B1 ;  /* 0x0000000000017941 */ /* 0x000fea0003800000 */
.L_x_4159:
        /* <DEDUP_REMOVED lines=10> */
.L_x_4162:
        /* <DEDUP_REMOVED lines=9> */
.L_x_4163:
[----:B------:R-:W-:Y:S05]  /*2c50*/  BSYNC B1 ;  /* 0x0000000000017941 */ /* 0x000fea0003800000 */
.L_x_4161:
[----:B------:R-:W-:Y:S01]  /*2c60*/  ISETP.NE.U32.AND P5, PT, RZ, c[0x0][0x258], PT ;  /* 0x00009600ff007a0c */ /* 0x000fe20003fa5070 */
[----:B------:R-:W-:Y:S03]  /*2c70*/  BSSY B1, `(.L_x_4164) ;  /* 0x000000f000017945 */ /* 0x000fe60003800000 */
[----:B------:R-:W-:-:S13]  /*2c80*/  ISETP.NE.AND.EX P5, PT, RZ, c[0x0][0x25c], PT, P5 ;  /* 0x00009700ff007a0c */ /* 0x000fda0003fa5350 */
        /* <DEDUP_REMOVED lines=13> */
.L_x_4165:
[----:B------:R-:W-:Y:S05]  /*2d60*/  BSYNC B1 ;  /* 0x0000000000017941 */ /* 0x000fea0003800000 */
.L_x_4164:
        /* <DEDUP_REMOVED lines=8> */
.L_x_4167:
[----:B------:R-:W-:Y:S01]  /*2df0*/  FFMA.FTZ R76, R110, R80, R81 ;  /* 0x000000506e4c7223 */ /* 0x000fe20000010051 */
[----:B-----5:R-:W-:-:S03]  /*2e00*/  @P4 SHF.R.U64 R78, R96, 0x10, R97 ;  /* 0x00000010604e4819 */ /* 0x020fc60000001261 */
[----:B------:R-:W-:Y:S02]  /*2e10*/  FADD.FTZ R77, R109, -R76 ;  /* 0x8000004c6d4d7221 */ /* 0x000fe40000010000 */
[----:B------:R-:W-:Y:S02]  /*2e20*/  @P4 HADD2.F32 R78, -RZ, R78.H0_H0 ;  /* 0x2000004eff4e4230 */ /* 0x000fe40000004100 */
[----:B------:R-:W-:-:S04]  /*2e30*/  FMUL.FTZ R77, R6, R77 ;  /* 0x0000004d064d7220 */ /* 0x000fc80000410000 */
[----:B------:R-:W-:Y:S02]  /*2e40*/  @P4 FADD.FTZ R77, R77, R78 ;  /* 0x0000004e4d4d4221 */ /* 0x000fe40000010000 */
.L_x_4168:
[----:B------:R-:W-:Y:S05]  /*2e50*/  BSYNC B1 ;  /* 0x0000000000017941 */ /* 0x000fea0003800000 */
.L_x_4166:
[----:B------:R-:W-:Y:S01]  /*2e60*/  BSSY B1, `(.L_x_4169) ;  /* 0x000000d000017945 */ /* 0x000fe20003800000 */
[----:B------:R-:W-:Y:S01]  /*2e70*/  @P5 F2FP.PACK_AB R79, RZ, R77 ;  /* 0x0000004dff4f523e */ /* 0x000fe200000000ff */
[----:B------:R-:W-:Y:S05]  /*2e80*/  @!P3 BRA `(.L_x_4170) ;  /* 0x000000a00000b947 */ /* 0x000fea0003800000 */
[----:B-----5:R-:W-:Y:S01]  /*2e90*/  LOP3.LUT P6, RZ, R0, 0xff00, RZ, 0xc0, !PT ;  /* 0x0000ff0000ff7812 */ /* 0x020fe200078cc0ff */
[----:B------:R-:W-:Y:S01]  /*2ea0*/  FMUL.FTZ R77, R77, c[0x0][0x1ec] ;  /* 0x00007b004d4d7a20 */ /* 0x000fe20000410000 */
[----:B------:R-:W-:-:S03]  /*2eb0*/  HFMA2.MMA R76, -RZ, RZ, 0, 0 ;  /* 0x00000000ff4c7435 */ /* 0x000fc600000001ff */
[----:B------:R-:W-:-:S08]  /*2ec0*/  FMUL.FTZ R78, R77, c[0x0][0x1e8] ;  /* 0x00007a004d4e7a20 */ /* 0x000fd00000410000 */
[----:B------:R-:W-:-:S05]  /*2ed0*/  @P6 HADD2.F32 R13, -RZ, R124.H0_H0 ;  /* 0x2000007cff0d6230 */ /* 0x000fca0000004100 */
[-C--:B------:R-:W-:Y:S02]  /*2ee0*/  @P6 FMUL.FTZ R76, R13, R78.reuse ;  /* 0x0000004e0d4c6220 */ /* 0x080fe40000410000 */
[----:B------:R-:W-:Y:S02]  /*2ef0*/  FMUL.FTZ R13, R33, R78 ;  /* 0x0000004e210d7220 */ /* 0x000fe40000410000 */
[----:B------:R-:W-:-:S03]  /*2f00*/  FADD.FTZ R41, R41, R76 ;  /* 0x0000004c29297221 */ /* 0x000fc60000010000 */
[----:B------:R-:W-:-:S04]  /*2f10*/  FSEL R13, R13, RZ, P6 ;  /* 0x000000ff0d0d7208 */ /* 0x000fc80003000000 */
[----:B------:R-:W-:Y:S02]  /*2f20*/  F2FP.PACK_AB R13, RZ, R13 ;  /* 0x0000000dff0d723e */ /* 0x000fe400000000ff */
.L_x_4170:
[----:B------:R-:W-:Y:S05]  /*2f30*/  BSYNC B1 ;  /* 0x0000000000017941 */ /* 0x000fea0003800000 */
.L_x_4169:
[----:B------:R-:W-:Y:S01]  /*2f40*/  BSSY B1, `(.L_x_4171) ;  /* 0x000000c000017945 */ /* 0x000fe20003800000 */
[----:B------:R-:W-:Y:S01]  /*2f50*/  @P5 PRMT R14, R79, 0x7610, R14 ;  /* 0x000076104f0e5816 */ /* 0x000fe2000000000e */
[----:B------:R-:W-:Y:S05]  /*2f60*/  @P2 BRA `(.L_x_4172) ;  /* 0x0000004000002947 */ /* 0x000fea0003800000 */
[----:B------:R-:W-:Y:S01]  /*2f70*/  MOV R77, RZ ;  /* 0x000000ff004d7202 */ /* 0x000fe20000000f00 */
[----:B------:R-:W-:Y:S05]  /*2f80*/  @!P4 BRA `(.L_x_4173) ;  /* 0x000000700000c947 */ /* 0x000fea0003800000 */
[----:B-----5:R-:W-:Y:S01]  /*2f90*/  HADD2.F32 R77, -RZ, R97.H0_H0 ;  /* 0x20000061ff4d7230 */ /* 0x020fe20000004100 */
[----:B------:R-:W-:Y:S05]  /*2fa0*/  BRA `(.L_x_4173) ;  /* 0x0000005000007947 */ /* 0x000fea0003800000 */
.L_x_4172:
[----:B------:R-:W-:Y:S01]  /*2fb0*/  FFMA.FTZ R77, R111, R80, R81 ;  /* 0x000000506f4d7223 */ /* 0x000fe20000010051 */
[----:B-----5:R-:W-:-:S03]  /*2fc0*/  @P4 HADD2.F32 R76, -RZ, R97.H0_H0 ;  /* 0x20000061ff4c4230 */ /* 0x020fc60000004100 */
[----:B------:R-:W-:-:S04]  /*2fd0*/  FADD.FTZ R77, R114, -R77 ;  /* 0x8000004d724d7221 */ /* 0x000fc80000010000 */
[----:B------:R-:W-:-:S04]  /*2fe0*/  FMUL.FTZ R77, R6, R77 ;  /* 0x0000004d064d7220 */ /* 0x000fc80000410000 */
[----:B------:R-:W-:Y:S02]  /*2ff0*/  @P4 FADD.FTZ R77, R77, R76 ;  /* 0x0000004c4d4d4221 */ /* 0x000fe40000010000 */
.L_x_4173:
[----:B------:R-:W-:Y:S05]  /*3000*/  BSYNC B1 ;  /* 0x0000000000017941 */ /* 0x000fea0003800000 */
.L_x_4171:
[----:B------:R-:W-:Y:S01]  /*3010*/  BSSY B1, `(.L_x_4174) ;  /* 0x000000e000017945 */ /* 0x000fe20003800000 */
[----:B------:R-:W-:Y:S01]  /*3020*/  @P5 F2FP.PACK_AB R78, RZ, R77 ;  /* 0x0000004dff4e523e */ /* 0x000fe200000000ff */
[----:B------:R-:W-:Y:S05]  /*3030*/  @!P3 BRA `(.L_x_4175) ;  /* 0x000000b00000b947 */ /* 0x000fea0003800000 */
[----:B-----5:R-:W-:Y:S01]  /*3040*/  LOP3.LUT P6, RZ, R0, 0xff0000, RZ, 0xc0, !PT ;  /* 0x00ff000000ff7812 */ /* 0x020fe200078cc0ff */
[----:B------:R-:W-:Y:S02]  /*3050*/  FMUL.FTZ R77, R77, c[0x0][0x1ec] ;  /* 0x00007b004d4d7a20 */ /* 0x000fe40000410000 */
[----:B------:R-:W-:Y:S02]  /*3060*/  IMAD.MOV.U32 R15, RZ, RZ, RZ ;  /* 0x000000ffff0f7224 */ /* 0x000fe400078e00ff */
        /* <DEDUP_REMOVED lines=8> */
.L_x_4175:
[----:B------:R-:W-:Y:S05]  /*30f0*/  BSYNC B1 ;  /* 0x0000000000017941 */ /* 0x000fea0003800000 */
.L_x_4174:
        /* <DEDUP_REMOVED lines=8> */
.L_x_4177:
[----:B------:R-:W-:Y:S01]  /*3180*/  FFMA.FTZ R80, R116, R80, R81 ;  /* 0x0000005074507223 */ /* 0x000fe20000010051 */
[----:B-----5:R-:W-:-:S03]  /*3190*/  @P4 SHF.R.U32.HI R76, RZ, 0x10, R97 ;  /* 0x00000010ff4c4819 */ /* 0x020fc60000011661 */
[----:B------:R-:W-:Y:S02]  /*31a0*/  FADD.FTZ R77, R113, -R80 ;  /* 0x80000050714d7221 */ /* 0x000fe40000010000 */
[----:B------:R-:W-:Y:S02]  /*31b0*/  @P4 HADD2.F32 R79, -RZ, R76.H0_H0 ;  /* 0x2000004cff4f4230 */ /* 0x000fe40000004100 */
[----:B------:R-:W-:-:S04]  /*31c0*/  FMUL.FTZ R6, R6, R77 ;  /* 0x0000004d06067220 */ /* 0x000fc80000410000 */
[----:B------:R-:W-:Y:S02]  /*31d0*/  @P4 FADD.FTZ R6, R6, R79 ;  /* 0x0000004f06064221 */ /* 0x000fe40000010000 */
.L_x_4178:
[----:B------:R-:W-:Y:S05]  /*31e0*/  BSYNC B1 ;  /* 0x0000000000017941 */ /* 0x000fea0003800000 */
.L_x_4176:
[----:B------:R-:W-:Y:S01]  /*31f0*/  @P5 F2FP.PACK_AB R76, RZ, R6 ;  /* 0x00000006ff4c523e */ /* 0x000fe200000000ff */
[----:B------:R-:W-:Y:S03]  /*3200*/  BSSY B1, `(.L_x_4179) ;  /* 0x000000e000017945 */ /* 0x000fe60003800000 */
[----:B------:R-:W-:Y:S01]  /*3210*/  @P5 PRMT R85, R76, 0x7610, R85 ;  /* 0x000076104c555816 */ /* 0x000fe20000000055 */
[----:B------:R-:W-:Y:S05]  /*3220*/  @!P3 BRA `(.L_x_4180) ;  /* 0x000000b00000b947 */ /* 0x000fea0003800000 */
[----:B-----5:R-:W-:Y:S01]  /*3230*/  LOP3.LUT P2, RZ, R0, 0xff000000, RZ, 0xc0, !PT ;  /* 0xff00000000ff7812 */ /* 0x020fe2000784c0ff */
[----:B------:R-:W-:-:S04]  /*3240*/  FMUL.FTZ R6, R6, c[0x0][0x1ec] ;  /* 0x00007b0006067a20 */ /* 0x000fc80000410000 */
[----:B------:R-:W-:Y:S01]  /*3250*/  FMUL.FTZ R78, R6, c[0x0][0x1e8] ;  /* 0x00007a00064e7a20 */ /* 0x000fe20000410000 */
[----:B------:R-:W-:-:S03]  /*3260*/  MOV R6, RZ ;  /* 0x000000ff00067202 */ /* 0x000fc60000000f00 */
[----:B------:R-:W-:-:S04]  /*3270*/  FMUL.FTZ R76, R35, R78 ;  /* 0x0000004e234c7220 */ /* 0x000fc80000410000 */
[----:B------:R-:W-:Y:S01]  /*3280*/  @P2 HADD2.F32 R77, -RZ, R123.H1_H1 ;  /* 0x3000007bff4d2230 */ /* 0x000fe20000004100 */
[----:B------:R-:W-:-:S04]  /*3290*/  FSEL R76, R76, RZ, P2 ;  /* 0x000000ff4c4c7208 */ /* 0x000fc80001000000 */
[----:B------:R-:W-:Y:S01]  /*32a0*/  @P2 FMUL.FTZ R6, R77, R78 ;  /* 0x0000004e4d062220 */ /* 0x000fe20000410000 */
[----:B------:R-:W-:-:S03]  /*32b0*/  F2FP.PACK_AB R76, RZ, R76 ;  /* 0x0000004cff4c723e */ /* 0x000fc600000000ff */
[----:B------:R-:W-:Y:S01]  /*32c0*/  FADD.FTZ R43, R43, R6 ;  /* 0x000000062b2b7221 */ /* 0x000fe20000010000 */
[----:B------:R-:W-:Y:S02]  /*32d0*/  PRMT R86, R76, 0x7610, R86 ;  /* 0x000076104c567816 */ /* 0x000fe40000000056 */
.L_x_4180:
[----:B------:R-:W-:Y:S05]  /*32e0*/  BSYNC B1 ;  /* 0x0000000000017941 */ /* 0x000fea0003800000 */
.L_x_4179:
        /* <DEDUP_REMOVED lines=9> */
.L_x_4181:
        /* <DEDUP_REMOVED lines=9> */
.L_x_4158:
[----:B------:R-:W-:Y:S05]  /*3410*/  BSYNC B0 ;  /* 0x0000000000007941 */ /* 0x000fea0003800000 */
.L_x_4157:
[----:B------:R-:W-:Y:S02]  /*3420*/  IADD3 R8, R8, c[0x0][0x160], RZ ;  /* 0x0000580008087a10 */ /* 0x000fe40007ffe0ff */
[----:B------:R-:W-:Y:S02]  /*3430*/  LOP3.LUT P3, RZ, R7, 0xff, RZ, 0xc0, !PT ;  /* 0x000000ff07ff7812 */ /* 0x000fe4000786c0ff */
[----:B------:R-:W-:Y:S02]  /*3440*/  ISETP.GE.AND P2, PT, R8, c[0x0][0x164], PT ;  /* 0x0000590008007a0c */ /* 0x000fe40003f46270 */
[----:B------:R-:W-:-:S11]  /*3450*/  SEL R7, RZ, 0x1, P3 ;  /* 0x00000001ff077807 */ /* 0x000fd60001800000 */
[----:B0----5:R-:W-:Y:S01]  /*3460*/  @P2 CALL.REL.NOINC `(.L_x_4089) ;  /* 0x0000001000002944 */ /* 0x021fe20003c00000 */
[----:B------:R-:W-:Y:S05]  /*3470*/  BRA `(.L_x_4182) ;  /* 0xffffcef000007947 */ /* 0x000fea000383ffff */
.L_x_4089:
        /* <DEDUP_REMOVED lines=32> */
.L_x_4101:
[----:B------:R-:W-:Y:S01]  /*3680*/  HFMA2.MMA R82, -RZ, RZ, 0, 1.847743988037109375e-06 ;  /* 0x0000001fff527435 */ /* 0x000fe200000001ff */
[----:B------:R-:W-:Y:S01]  /*3690*/  MOV R104, R81 ;  /* 0x0000005100687202 */ /* 0x000fe20000000f00 */
[----:B------:R-:W-:Y:S01]  /*36a0*/  IMAD.MOV.U32 R83, RZ, RZ, 0x10 ;  /* 0x00000010ff537424 */ /* 0x000fe200078e00ff */
[----:B------:R-:W-:-:S02]  /*36b0*/  MOV R79, 0xffffffff ;  /* 0xffffffff004f7802 */ /* 0x000fc40000000f00 */
[----:B------:R-:W-:Y:S02]  /*36c0*/  MOV R76, 0x36e0 ;  /* 0x000036e0004c7802 */ /* 0x000fe40000000f00 */
[----:B0----5:R-:W-:Y:S05]  /*36d0*/  CALL.REL.NOINC `($__internal_117_$__cuda_sm70_shflsync_down_p) ;  /* 0x0000046000007944 */ /* 0x021fea0003c00000 */
[----:B-1----:R-:W-:Y:S01]  /*36e0*/  IMAD.MOV.U32 R122, RZ, RZ, R79 ;  /* 0x000000ffff7a7224 */ /* 0x002fe200078e004f */
[----:B0-----:R-:W-:Y:S05]  /*36f0*/  BRA `(.L_x_4183) ;  /* 0xffffdc3000007947 */ /* 0x001fea000383ffff */
.L_x_4102:
[----:B------:R-:W-:Y:S01]  /*3700*/  HFMA2.MMA R83, -RZ, RZ, 0, 9.5367431640625e-07 ;  /* 0x00000010ff537435 */ /* 0x000fe200000001ff */
[----:B------:R-:W-:Y:S01]  /*3710*/  MOV R104, R80 ;  /* 0x0000005000687202 */ /* 0x000fe20000000f00 */
[----:B------:R-:W-:Y:S01]  /*3720*/  IMAD.MOV.U32 R82, RZ, RZ, 0x1f ;  /* 0x0000001fff527424 */ /* 0x000fe200078e00ff */
[----:B------:R-:W-:Y:S02]  /*3730*/  MOV R79, 0xffffffff ;  /* 0xffffffff004f7802 */ /* 0x000fe40000000f00 */
[----:B------:R-:W-:Y:S02]  /*3740*/  MOV R76, 0x3760 ;  /* 0x00003760004c7802 */ /* 0x000fe40000000f00 */
[----:B012--5:R-:W-:Y:S05]  /*3750*/  CALL.REL.NOINC `($__internal_117_$__cuda_sm70_shflsync_down_p) ;  /* 0x000003e000007944 */ /* 0x027fea0003c00000 */
[----:B------:R-:W-:Y:S01]  /*3760*/  FADD.FTZ R81, R122, R81 ;  /* 0x000000517a517221 */ /* 0x000fe20000010000 */
[----:B0-----:R-:W-:Y:S01]  /*3770*/  HFMA2.MMA R83, -RZ, RZ, 0, 4.76837158203125e-07 ;  /* 0x00000008ff537435 */ /* 0x001fe200000001ff */
[----:B-1----:R-:W-:Y:S01]  /*3780*/  FADD.FTZ R122, R80, R79 ;  /* 0x0000004f507a7221 */ /* 0x002fe20000010000 */
[----:B------:R-:W-:Y:S01]  /*3790*/  MOV R79, 0xffffffff ;  /* 0xffffffff004f7802 */ /* 0x000fe20000000f00 */
[----:B------:R-:W-:Y:S01]  /*37a0*/  IMAD.MOV.U32 R82, RZ, RZ, 0x1f ;  /* 0x0000001fff527424 */ /* 0x000fe200078e00ff */
[----:B------:R-:W-:-:S02]  /*37b0*/  MOV R104, R81 ;  /* 0x0000005100687202 */ /* 0x000fc40000000f00 */
[----:B------:R-:W-:Y:S02]  /*37c0*/  MOV R76, 0x37e0 ;  /* 0x000037e0004c7802 */ /* 0x000fe40000000f00 */
[----:B------:R-:W-:Y:S05]  /*37d0*/  CALL.REL.NOINC `($__internal_117_$__cuda_sm70_shflsync_down_p) ;  /* 0x0000036000007944 */ /* 0x000fea0003c00000 */
[----:B0-----:R-:W-:Y:S01]  /*37e0*/  HFMA2.MMA R83, -RZ, RZ, 0, 4.76837158203125e-07 ;  /* 0x00000008ff537435 */ /* 0x001fe200000001ff */
[----:B-1----:R-:W-:Y:S01]  /*37f0*/  IMAD.MOV.U32 R80, RZ, RZ, R79 ;  /* 0x000000ffff507224 */ /* 0x002fe200078e004f */
[----:B------:R-:W-:Y:S01]  /*3800*/  MOV R104, R122 ;  /* 0x0000007a00687202 */ /* 0x000fe20000000f00 */
[----:B------:R-:W-:Y:S01]  /*3810*/  IMAD.MOV.U32 R82, RZ, RZ, 0x1f ;  /* 0x0000001fff527424 */ /* 0x000fe200078e00ff */
[----:B------:R-:W-:Y:S02]  /*3820*/  MOV R79, 0xffffffff ;  /* 0xffffffff004f7802 */ /* 0x000fe40000000f00 */
[----:B------:R-:W-:Y:S02]  /*3830*/  MOV R76, 0x3850 ;  /* 0x00003850004c7802 */ /* 0x000fe40000000f00 */
[----:B------:R-:W-:Y:S05]  /*3840*/  CALL.REL.NOINC `($__internal_117_$__cuda_sm70_shflsync_down_p) ;  /* 0x000002f000007944 */ /* 0x000fea0003c00000 */
[----:B------:R-:W-:Y:S01]  /*3850*/  FADD.FTZ R80, R80, R81 ;  /* 0x0000005150507221 */ /* 0x000fe20000010000 */
[----:B0-----:R-:W-:Y:S01]  /*3860*/  HFMA2.MMA R83, -RZ, RZ, 0, 2.384185791015625e-07 ;  /* 0x00000004ff537435 */ /* 0x001fe200000001ff */
[----:B-1----:R-:W-:Y:S01]  /*3870*/  FADD.FTZ R122, R122, R79 ;  /* 0x0000004f7a7a7221 */ /* 0x002fe20000010000 */
[----:B------:R-:W-:Y:S01]  /*3880*/  MOV R79, 0xffffffff ;  /* 0xffffffff004f7802 */ /* 0x000fe20000000f00 */
[----:B------:R-:W-:Y:S01]  /*3890*/  IMAD.MOV.U32 R82, RZ, RZ, 0x1f ;  /* 0x0000001fff527424 */ /* 0x000fe200078e00ff */
[----:B------:R-:W-:-:S02]  /*38a0*/  MOV R104, R80 ;  /* 0x0000005000687202 */ /* 0x000fc40000000f00 */
[----:B------:R-:W-:Y:S02]  /*38b0*/  MOV R76, 0x38d0 ;  /* 0x000038d0004c7802 */ /* 0x000fe40000000f00 */
[----:B------:R-:W-:Y:S05]  /*38c0*/  CALL.REL.NOINC `($__internal_117_$__cuda_sm70_shflsync_down_p) ;  /* 0x0000027000007944 */ /* 0x000fea0003c00000 */
[----:B0-----:R-:W-:Y:S01]  /*38d0*/  HFMA2.MMA R83, -RZ, RZ, 0, 2.384185791015625e-07 ;  /* 0x00000004ff537435 */ /* 0x001fe200000001ff */
[----:B-1----:R-:W-:Y:S01]  /*38e0*/  IMAD.MOV.U32 R81, RZ, RZ, R79 ;  /* 0x000000ffff517224 */ /* 0x002fe200078e004f */
[----:B------:R-:W-:Y:S01]  /*38f0*/  MOV R104, R122 ;  /* 0x0000007a00687202 */ /* 0x000fe20000000f00 */
[----:B------:R-:W-:Y:S01]  /*3900*/  IMAD.MOV.U32 R82, RZ, RZ, 0x1f ;  /* 0x0000001fff527424 */ /* 0x000fe200078e00ff */
[----:B------:R-:W-:Y:S02]  /*3910*/  MOV R79, 0xffffffff ;  /* 0xffffffff004f7802 */ /* 0x000fe40000000f00 */
[----:B------:R-:W-:Y:S02]  /*3920*/  MOV R76, 0x3940 ;  /* 0x00003940004c7802 */ /* 0x000fe40000000f00 */
[----:B------:R-:W-:Y:S05]  /*3930*/  CALL.REL.NOINC `($__internal_117_$__cuda_sm70_shflsync_down_p) ;  /* 0x0000020000007944 */ /* 0x000fea0003c00000 */
[----:B------:R-:W-:Y:S01]  /*3940*/  FADD.FTZ R80, R81, R80 ;  /* 0x0000005051507221 */ /* 0x000fe20000010000 */
[----:B0-----:R-:W-:Y:S01]  /*3950*/  HFMA2.MMA R83, -RZ, RZ, 0, 1.1920928955078125e-07 ;  /* 0x00000002ff537435 */ /* 0x001fe200000001ff */
[----:B-1----:R-:W-:Y:S01]  /*3960*/  FADD.FTZ R122, R122, R79 ;  /* 0x0000004f7a7a7221 */ /* 0x002fe20000010000 */
[----:B------:R-:W-:Y:S01]  /*3970*/  MOV R79, 0xffffffff ;  /* 0xffffffff004f7802 */ /* 0x000fe20000000f00 */
[----:B------:R-:W-:Y:S01]  /*3980*/  IMAD.MOV.U32 R82, RZ, RZ, 0x1f ;  /* 0x0000001fff527424 */ /* 0x000fe200078e00ff */
[----:B------:R-:W-:-:S02]  /*3990*/  MOV R104, R80 ;  /* 0x0000005000687202 */ /* 0x000fc40000000f00 */
[----:B------:R-:W-:Y:S02]  /*39a0*/  MOV R76, 0x39c0 ;  /* 0x000039c0004c7802 */ /* 0x000fe40000000f00 */
[----:B------:R-:W-:Y:S05]  /*39b0*/  CALL.REL.NOINC `($__internal_117_$__cuda_sm70_shflsync_down_p) ;  /* 0x0000018000007944 */ /* 0x000fea0003c00000 */
[----:B0-----:R-:W-:Y:S01]  /*39c0*/  HFMA2.MMA R83, -RZ, RZ, 0, 1.1920928955078125e-07 ;  /* 0x00000002ff537435 */ /* 0x001fe200000001ff */
[----:B-1----:R-:W-:Y:S01]  /*39d0*/  IMAD.MOV.U32 R81, RZ, RZ, R79 ;  /* 0x000000ffff517224 */ /* 0x002fe200078e004f */
[----:B------:R-:W-:Y:S01]  /*39e0*/  MOV R104, R122 ;  /* 0x0000007a00687202 */ /* 0x000fe20000000f00 */
[----:B------:R-:W-:Y:S01]  /*39f0*/  IMAD.MOV.U32 R82, RZ, RZ, 0x1f ;  /* 0x0000001fff527424 */ /* 0x000fe200078e00ff */
[----:B------:R-:W-:Y:S02]  /*3a00*/  MOV R79, 0xffffffff ;  /* 0xffffffff004f7802 */ /* 0x000fe40000000f00 */
[----:B------:R-:W-:Y:S02]  /*3a10*/  MOV R76, 0x3a30 ;  /* 0x00003a30004c7802 */ /* 0x000fe40000000f00 */
[----:B------:R-:W-:Y:S05]  /*3a20*/  CALL.REL.NOINC `($__internal_117_$__cuda_sm70_shflsync_down_p) ;  /* 0x0000011000007944 */ /* 0x000fea0003c00000 */
[----:B------:R-:W-:Y:S01]  /*3a30*/  FADD.FTZ R80, R81, R80 ;  /* 0x0000005051507221 */ /* 0x000fe20000010000 */
[----:B0-----:R-:W-:Y:S01]  /*3a40*/  HFMA2.MMA R83, -RZ, RZ, 0, 5.9604644775390625e-08 ;  /* 0x00000001ff537435 */ /* 0x001fe200000001ff */
[----:B-1----:R-:W-:Y:S01]  /*3a50*/  FADD.FTZ R105, R122, R79 ;  /* 0x0000004f7a697221 */ /* 0x002fe20000010000 */
[----:B------:R-:W-:Y:S01]  /*3a60*/  MOV R79, 0xffffffff ;  /* 0xffffffff004f7802 */ /* 0x000fe20000000f00 */
[----:B------:R-:W-:Y:S01]  /*3a70*/  IMAD.MOV.U32 R82, RZ, RZ, 0x1f ;  /* 0x0000001fff527424 */ /* 0x000fe200078e00ff */
[----:B------:R-:W-:-:S02]  /*3a80*/  MOV R104, R80 ;  /* 0x0000005000687202 */ /* 0x000fc40000000f00 */
[----:B------:R-:W-:Y:S02]  /*3a90*/  MOV R76, 0x3ab0 ;  /* 0x00003ab0004c7802 */ /* 0x000fe40000000f00 */
[----:B------:R-:W-:Y:S05]  /*3aa0*/  CALL.REL.NOINC `($__internal_117_$__cuda_sm70_shflsync_down_p) ;  /* 0x0000009000007944 */ /* 0x000fea0003c00000 */
[----:B0-----:R-:W-:Y:S01]  /*3ab0*/  HFMA2.MMA R83, -RZ, RZ, 0, 5.9604644775390625e-08 ;  /* 0x00000001ff537435 */ /* 0x001fe200000001ff */
[----:B-1----:R-:W-:Y:S01]  /*3ac0*/  IMAD.MOV.U32 R81, RZ, RZ, R79 ;  /* 0x000000ffff517224 */ /* 0x002fe200078e004f */
[----:B------:R-:W-:Y:S01]  /*3ad0*/  MOV R104, R105 ;  /* 0x0000006900687202 */ /* 0x000fe20000000f00 */
[----:B------:R-:W-:Y:S01]  /*3ae0*/  IMAD.MOV.U32 R82, RZ, RZ, 0x1f ;  /* 0x0000001fff527424 */ /* 0x000fe200078e00ff */
[----:B------:R-:W-:Y:S02]  /*3af0*/  MOV R79, 0xffffffff ;  /* 0xffffffff004f7802 */ /* 0x000fe40000000f00 */
[----:B------:R-:W-:Y:S02]  /*3b00*/  MOV R76, 0x3b20 ;  /* 0x00003b20004c7802 */ /* 0x000fe40000000f00 */
[----:B------:R-:W-:Y:S05]  /*3b10*/  CALL.REL.NOINC `($__internal_117_$__cuda_sm70_shflsync_down_p) ;  /* 0x0000002000007944 */ /* 0x000fea0003c00000 */
[----:B-1----:R-:W-:Y:S01]  /*3b20*/  MOV R122, R79 ;  /* 0x0000004f007a7202 */ /* 0x002fe20000000f00 */
[----:B0-----:R-:W-:Y:S05]  /*3b30*/  BRA `(.L_x_4184) ;  /* 0xffffd91000007947 */ /* 0x001fea000383ffff */
        .weak           $__internal_117_$__cuda_sm70_shflsync_down_p
        .type           $__internal_117_$__cuda_sm70_shflsync_down_p,@function
        .size           $__internal_117_$__cuda_sm70_shflsync_down_p,(.L_x_6766 - $__internal_117_$__cuda_sm70_shflsync_down_p)
$__internal_117_$__cuda_sm70_shflsync_down_p:
[----:B------:R-:W-:Y:S01]  /*3b40*/  HFMA2.MMA R77, -RZ, RZ, 0, 0 ;  /* 0x00000000ff4d7435 */ /* 0x000fe200000001ff */
[----:B------:R-:W-:Y:S04]  /*3b50*/  WARPSYNC R79 ;  /* 0x0000004f00007348 */ /* 0x000fe80003800000 */
[----:B------:R0:W1:Y:S01]  /*3b60*/  SHFL.DOWN PT, R79, R104, R83, R82 ;  /* 0x08000053684f7389 */ /* 0x00006200000e0052 */
[----:B------:R-:W-:Y:S05]  /*3b70*/  RET.REL.NODEC R76 `(_ZN10layer_norm13ln_bwd_kernelINS_13Kernel_traitsIf6__halfS2_S2_fjLj1536ELj1ELj1ELj4ELj8ENS_18Kernel_traits_baseILj1536EfS2_S2_S2_fjLj128EEEEELb1ELb1ELb1ELb0EEEvNS_9BwdParamsE) ;  /* 0xffffc4804c007950 */ /* 0x000fea0003c3ffff */
.L_x_4185:
        /* <DEDUP_REMOVED lines=16> */
.L_x_6766:


//--------------------- .text._ZN10layer_norm22ln_bwd_finalize_kernelINS_22Kernel_traits_finalizeILj1536Ef6__halfS2_S2_fjLb1ELj1024ELj4ENS_18Kernel_traits_baseILj1536EfS2_S2_S2_fjLj1024EEEEELb1ELb1EEEvNS_9BwdParamsE --------------------------
	.section	.text._ZN10layer_norm22ln_bwd_finalize_kernelINS_22Kernel_traits_finalizeILj1536Ef6__halfS2_S2_fjLb1ELj1024ELj4ENS_18Kernel_traits_baseILj1536EfS2_S2_S2_fjLj1024EEEEELb1ELb1EEEvNS_9BwdParamsE,"ax",@progbits
	.sectioninfo	@"SHI_REGISTERS=32"
	.align	128
        .global         _ZN10layer_norm22ln_bwd_finalize_kernelINS_22Kernel_traits_finalizeILj1536Ef6__halfS2_S2_fjLb1ELj1024ELj4ENS_18Kernel_traits_baseILj1536EfS2_S2_S2_fjLj1024EEEEELb1ELb1EEEvNS_9BwdParamsE
        .type           _ZN10layer_norm22ln_bwd_finalize_kernelINS_22Kernel_traits_finalizeILj1536Ef6__halfS2_S2_fjLb1ELj1024ELj4ENS_18Kernel_traits_baseILj1536EfS2_S2_S2_fjLj1024EEEEELb1ELb1EEEvNS_9BwdParamsE,@function
        .size           _ZN10layer_norm22ln_bwd_finalize_kernelINS_22Kernel_traits_finalizeILj1536Ef6__halfS2_S2_fjLb1ELj1024ELj4ENS_18Kernel_traits_baseILj1536EfS2_S2_S2_fjLj1024EEEEELb1ELb1EEEvNS_9BwdParamsE,(.L_x_6767 - _ZN10layer_norm22ln_bwd_finalize_kernelINS_22Kernel_traits_finalizeILj1536Ef6__halfS2_S2_fjLb1ELj1024ELj4ENS_18Kernel_traits_baseILj1536EfS2_S2_S2_fjLj1024EEEEELb1ELb1EEEvNS_9BwdParamsE)
        .other          _ZN10layer_norm22ln_bwd_finalize_kernelINS_22Kernel_traits_finalizeILj1536Ef6__halfS2_S2_fjLb1ELj1024ELj4ENS_18Kernel_traits_baseILj1536EfS2_S2_S2_fjLj1024EEEEELb1ELb1EEEvNS_9BwdParamsE,@"STO_CUDA_ENTRY STV_DEFAULT"
_ZN10layer_norm22ln_bwd_finalize_kernelINS_22Kernel_traits_finalizeILj1536Ef6__halfS2_S2_fjLb1ELj1024ELj4ENS_18Kernel_traits_baseILj1536EfS2_S2_S2_fjLj1024EEEEELb1ELb1EEEvNS_9BwdParamsE:
.text._ZN10layer_norm22ln_bwd_finalize_kernelINS_22Kernel_traits_finalizeILj1536Ef6__halfS2_S2_fjLb1ELj1024ELj4ENS_18Kernel_traits_baseILj1536EfS2_S2_S2_fjLj1024EEEEELb1ELb1EEEvNS_9BwdParamsE:
        /* <DEDUP_REMOVED lines=19> */
.L_x_4198:
        /* <DEDUP_REMOVED lines=32> */
.L_x_4190:
        /* <DEDUP_REMOVED lines=47> */
.L_x_4189:
[----:B------:R-:W-:Y:S05]  /*0620*/  BSYNC B1 ;  /* 0x0000000000017941 */ /* 0x000fea0003800000 */
.L_x_4188:
        /* <DEDUP_REMOVED lines=29> */
.L_x_4192:
[----:B------:R-:W-:Y:S05]  /*0800*/  BSYNC B1 ;  /* 0x0000000000017941 */ /* 0x000fea0003800000 */
.L_x_4191:
        /* <DEDUP_REMOVED lines=13> */
.L_x_4187:
[----:B------:R-:W-:Y:S05]  /*08e0*/  BSYNC B0 ;  /* 0x0000000000007941 */ /* 0x000fea0003800000 */
.L_x_4186:
        /* <DEDUP_REMOVED lines=12> */
.L_x_4199:
        /* <DEDUP_REMOVED lines=27> */
.L_x_4200:
        /* <DEDUP_REMOVED lines=9> */
.L_x_4193:
        /* <DEDUP_REMOVED lines=16> */
.L_x_4197:
[----:B------:R-:W-:Y:S05]  /*0cf0*/  BSYNC B0 ;  /* 0x0000000000007941 */ /* 0x000fea0003800000 */
.L_x_4196:
[C---:B------:R-:W-:Y:S02]  /*0d00*/  ISETP.GT.U32.AND P1, PT, R4.reuse, -0x601, PT ;  /* 0xfffff9ff0400780c */ /* 0x040fe40003f24070 */
[----:B------:R-:W-:-:S02]  /*0d10*/  IADD3 R4, R4, 0x600, RZ ;  /* 0x0000060004047810 */ /* 0x000fc40007ffe0ff */
[----:B------:R-:W-:-:S09]  /*0d20*/  IADD3 R5, R5, 0x300, RZ ;  /* 0x0000030005057810 */ /* 0x000fd20007ffe0ff */
[----:B012---:R-:W-:Y:S05]  /*0d30*/  @P1 BRA `(.L_x_4198) ;  /* 0xfffff3f000001947 */ /* 0x007fea000383ffff */
[----:B------:R-:W-:Y:S05]  /*0d40*/  EXIT ;  /* 0x000000000000794d */ /* 0x000fea0003800000 */
.L_x_4194:
[----:B------:R-:W-:Y:S01]  /*0d50*/  HFMA2.MMA R14, -RZ, RZ, 0, 1.847743988037109375e-06 ;  /* 0x0000001fff0e7435 */ /* 0x000fe200000001ff */
[----:B---3--:R-:W-:Y:S01]  /*0d60*/  IMAD.MOV.U32 R18, RZ, RZ, R10 ;  /* 0x000000ffff127224 */ /* 0x008fe200078e000a */
[----:B------:R-:W-:Y:S01]  /*0d70*/  MOV R17, 0x1 ;  /* 0x0000000100117802 */ /* 0x000fe20000000f00 */
[----:B------:R-:W-:Y:S01]  /*0d80*/  IMAD.MOV.U32 R19, RZ, RZ, -0x1 ;  /* 0xffffffffff137424 */ /* 0x000fe200078e00ff */
[----:B------:R-:W-:Y:S02]  /*0d90*/  MOV R8, 0xdb0 ;  /* 0x00000db000087802 */ /* 0x000fe40000000f00 */
[----:B012---:R-:W-:Y:S05]  /*0da0*/  CALL.REL.NOINC `($__internal_118_$__cuda_sm70_shflsync_bfly_p) ;  /* 0x0000059000007944 */ /* 0x007fea0003c00000 */
[----:B01----:R-:W-:Y:S05]  /*0db0*/  BRA `(.L_x_4199) ;  /* 0xfffffbf000007947 */ /* 0x003fea000383ffff */
.L_x_4195:
[----:B------:R-:W-:Y:S01]  /*0dc0*/  HFMA2.MMA R14, -RZ, RZ, 0, 1.847743988037109375e-06 ;  /* 0x0000001fff0e7435 */ /* 0x000fe200000001ff */
[----:B------:R-:W-:Y:S01]  /*0dd0*/  MOV R17, 0x2 ;  /* 0x0000000200117802 */ /* 0x000fe20000000f00 */
[----:B------:R-:W-:Y:S01]  /*0de0*/  IMAD.MOV.U32 R19, RZ, RZ, -0x1 ;  /* 0xffffffffff137424 */ /* 0x000fe200078e00ff */
[----:B------:R-:W-:-:S03]  /*0df0*/  MOV R8, 0xe10 ;  /* 0x00000e1000087802 */ /* 0x000fc60000000f00 */
[----:B0123--:R-:W-:Y:S05]  /*0e00*/  CALL.REL.NOINC `($__internal_118_$__cuda_sm70_shflsync_bfly_p) ;  /* 0x0000053000007944 */ /* 0x00ffea0003c00000 */
[----:B01----:R-:W-:Y:S01]  /*0e10*/  FADD.FTZ R18, R18, R14 ;  /* 0x0000000e12127221 */ /* 0x003fe20000010000 */
[----:B------:R-:W-:Y:S01]  /*0e20*/  HFMA2.MMA R14, -RZ, RZ, 0, 1.847743988037109375e-06 ;  /* 0x0000001fff0e7435 */ /* 0x000fe200000001ff */
[----:B------:R-:W-:Y:S01]  /*0e30*/  MOV R17, 0x4 ;  /* 0x0000000400117802 */ /* 0x000fe20000000f00 */
[----:B------:R-:W-:Y:S01]  /*0e40*/  IMAD.MOV.U32 R19, RZ, RZ, -0x1 ;  /* 0xffffffffff137424 */ /* 0x000fe200078e00ff */
[----:B------:R-:W-:-:S03]  /*0e50*/  MOV R8, 0xe70 ;  /* 0x00000e7000087802 */ /* 0x000fc60000000f00 */
[----:B------:R-:W-:Y:S05]  /*0e60*/  CALL.REL.NOINC `($__internal_118_$__cuda_sm70_shflsync_bfly_p) ;  /* 0x000004d000007944 */ /* 0x000fea0003c00000 */
[----:B01----:R-:W-:Y:S01]  /*0e70*/  FADD.FTZ R18, R18, R14 ;  /* 0x0000000e12127221 */ /* 0x003fe20000010000 */
[----:B------:R-:W-:Y:S01]  /*0e80*/  HFMA2.MMA R14, -RZ, RZ, 0, 1.847743988037109375e-06 ;  /* 0x0000001fff0e7435 */ /* 0x000fe200000001ff */
[----:B------:R-:W-:-:S02]  /*0e90*/  MOV R17, 0x8 ;  /* 0x0000000800117802 */ /* 0x000fc40000000f00 */
[----:B------:R-:W-:Y:S02]  /*0ea0*/  MOV R19, 0xffffffff ;  /* 0xffffffff00137802 */ /* 0x000fe40000000f00 */
[----:B------:R-:W-:Y:S02]  /*0eb0*/  MOV R8, 0xed0 ;  /* 0x00000ed000087802 */ /* 0x000fe40000000f00 */
[----:B------:R-:W-:Y:S05]  /*0ec0*/  CALL.REL.NOINC `($__internal_118_$__cuda_sm70_shflsync_bfly_p) ;  /* 0x0000047000007944 */ /* 0x000fea0003c00000 */
[----:B-1----:R-:W-:Y:S01]  /*0ed0*/  FADD.FTZ R10, R18, R14 ;  /* 0x0000000e120a7221 */ /* 0x002fe20000010000 */
[----:B------:R-:W-:Y:S01]  /*0ee0*/  HFMA2.MMA R14, -RZ, RZ, 0, 1.847743988037109375e-06 ;  /* 0x0000001fff0e7435 */ /* 0x000fe200000001ff */
[----:B0-----:R-:W-:Y:S01]  /*0ef0*/  IMAD.MOV.U32 R17, RZ, RZ, 0x10 ;  /* 0x00000010ff117424 */ /* 0x001fe200078e00ff */
[----:B------:R-:W-:Y:S02]  /*0f00*/  MOV R19, 0xffffffff ;  /* 0xffffffff00137802 */ /* 0x000fe40000000f00 */
[----:B------:R-:W-:Y:S02]  /*0f10*/  MOV R18, R10 ;  /* 0x0000000a00127202 */ /* 0x000fe40000000f00 */
[----:B------:R-:W-:Y:S02]  /*0f20*/  MOV R8, 0xf40 ;  /* 0x00000f4000087802 */ /* 0x000fe40000000f00 */
[----:B------:R-:W-:Y:S05]  /*0f30*/  CALL.REL.NOINC `($__internal_118_$__cuda_sm70_shflsync_bfly_p) ;  /* 0x0000040000007944 */ /* 0x000fea0003c00000 */
[----:B0-----:R-:W-:Y:S01]  /*0f40*/  HFMA2.MMA R17, -RZ, RZ, 0, 5.9604644775390625e-08 ;  /* 0x00000001ff117435 */ /* 0x001fe200000001ff */
[----:B-1----:R-:W-:Y:S01]  /*0f50*/  IMAD.MOV.U32 R13, RZ, RZ, R14 ;  /* 0x000000ffff0d7224 */ /* 0x002fe200078e000e */
[----:B------:R-:W-:Y:S01]  /*0f60*/  MOV R18, R15 ;  /* 0x0000000f00127202 */ /* 0x000fe20000000f00 */
[----:B------:R-:W-:Y:S01]  /*0f70*/  IMAD.MOV.U32 R19, RZ, RZ, -0x1 ;  /* 0xffffffffff137424 */ /* 0x000fe200078e00ff */
[----:B------:R-:W-:-:S02]  /*0f80*/  MOV R14, 0x1f ;  /* 0x0000001f000e7802 */ /* 0x000fc40000000f00 */
[----:B------:R-:W-:Y:S02]  /*0f90*/  MOV R8, 0xfb0 ;  /* 0x00000fb000087802 */ /* 0x000fe40000000f00 */
[----:B------:R-:W-:Y:S05]  /*0fa0*/  CALL.REL.NOINC `($__internal_118_$__cuda_sm70_shflsync_bfly_p) ;  /* 0x0000039000007944 */ /* 0x000fea0003c00000 */
[----:B0-----:R-:W-:Y:S01]  /*0fb0*/  HFMA2.MMA R17, -RZ, RZ, 0, 1.1920928955078125e-07 ;  /* 0x00000002ff117435 */ /* 0x001fe200000001ff */
[----:B-1----:R-:W-:Y:S01]  /*0fc0*/  FADD.FTZ R18, R15, R14 ;  /* 0x0000000e0f127221 */ /* 0x002fe20000010000 */
[----:B------:R-:W-:Y:S02]  /*0fd0*/  MOV R14, 0x1f ;  /* 0x0000001f000e7802 */ /* 0x000fe40000000f00 */
[----:B------:R-:W-:Y:S02]  /*0fe0*/  MOV R19, 0xffffffff ;  /* 0xffffffff00137802 */ /* 0x000fe40000000f00 */
[----:B------:R-:W-:Y:S02]  /*0ff0*/  MOV R8, 0x1010 ;  /* 0x0000101000087802 */ /* 0x000fe40000000f00 */
[----:B------:R-:W-:Y:S05]  /*1000*/  CALL.REL.NOINC `($__internal_118_$__cuda_sm70_shflsync_bfly_p) ;  /* 0x0000033000007944 */ /* 0x000fea0003c00000 */
[----:B01----:R-:W-:Y:S01]  /*1010*/  FADD.FTZ R18, R18, R14 ;  /* 0x0000000e12127221 */ /* 0x003fe20000010000 */
[----:B------:R-:W-:Y:S01]  /*1020*/  HFMA2.MMA R14, -RZ, RZ, 0, 1.847743988037109375e-06 ;  /* 0x0000001fff0e7435 */ /* 0x000fe200000001ff */
[----:B------:R-:W-:Y:S01]  /*1030*/  IMAD.MOV.U32 R17, RZ, RZ, 0x4 ;  /* 0x00000004ff117424 */ /* 0x000fe200078e00ff */
[----:B------:R-:W-:Y:S02]  /*1040*/  MOV R19, 0xffffffff ;  /* 0xffffffff00137802 */ /* 0x000fe40000000f00 */
[----:B------:R-:W-:-:S02]  /*1050*/  MOV R8, 0x1070 ;  /* 0x0000107000087802 */ /* 0x000fc40000000f00 */
[----:B------:R-:W-:Y:S05]  /*1060*/  CALL.REL.NOINC `($__internal_118_$__cuda_sm70_shflsync_bfly_p) ;  /* 0x000002d000007944 */ /* 0x000fea0003c00000 */
[----:B0-----:R-:W-:Y:S01]  /*1070*/  HFMA2.MMA R17, -RZ, RZ, 0, 4.76837158203125e-07 ;  /* 0x00000008ff117435 */ /* 0x001fe200000001ff */
[----:B-1----:R-:W-:Y:S01]  /*1080*/  FADD.FTZ R18, R18, R14 ;  /* 0x0000000e12127221 */ /* 0x002fe20000010000 */
[----:B------:R-:W-:Y:S01]  /*1090*/  MOV R19, 0xffffffff ;  /* 0xffffffff00137802 */ /* 0x000fe20000000f00 */
[----:B------:R-:W-:Y:S01]  /*10a0*/  IMAD.MOV.U32 R14, RZ, RZ, 0x1f ;  /* 0x0000001fff0e7424 */ /* 0x000fe200078e00ff */
[----:B------:R-:W-:-:S02]  /*10b0*/  MOV R8, 0x10d0 ;  /* 0x000010d000087802 */ /* 0x000fc40000000f00 */
[----:B------:R-:W-:Y:S05]  /*10c0*/  CALL.REL.NOINC `($__internal_118_$__cuda_sm70_shflsync_bfly_p) ;  /* 0x0000027000007944 */ /* 0x000fea0003c00000 */
[----:B-1----:R-:W-:Y:S01]  /*10d0*/  FADD.FTZ R12, R18, R14 ;  /* 0x0000000e120c7221 */ /* 0x002fe20000010000 */
[----:B0-----:R-:W-:Y:S01]  /*10e0*/  HFMA2.MMA R17, -RZ, RZ, 0, 9.5367431640625e-07 ;  /* 0x00000010ff117435 */ /* 0x001fe200000001ff */
[----:B------:R-:W-:Y:S01]  /*10f0*/  MOV R14, 0x1f ;  /* 0x0000001f000e7802 */ /* 0x000fe20000000f00 */
[----:B------:R-:W-:Y:S01]  /*1100*/  IMAD.MOV.U32 R19, RZ, RZ, -0x1 ;  /* 0xffffffffff137424 */ /* 0x000fe200078e00ff */
[----:B------:R-:W-:-:S02]  /*1110*/  MOV R8, 0x1140 ;  /* 0x0000114000087802 */ /* 0x000fc40000000f00 */
[----:B------:R-:W-:Y:S02]  /*1120*/  MOV R18, R12 ;  /* 0x0000000c00127202 */ /* 0x000fe40000000f00 */
[----:B------:R-:W-:Y:S05]  /*1130*/  CALL.REL.NOINC `($__internal_118_$__cuda_sm70_shflsync_bfly_p) ;  /* 0x0000020000007944 */ /* 0x000fea0003c00000 */
[----:B-1----:R-:W-:Y:S01]  /*1140*/  MOV R15, R14 ;  /* 0x0000000e000f7202 */ /* 0x002fe20000000f00 */
[----:B------:R-:W-:Y:S01]  /*1150*/  HFMA2.MMA R14, -RZ, RZ, 0, 1.847743988037109375e-06 ;  /* 0x0000001fff0e7435 */ /* 0x000fe200000001ff */
[----:B0-----:R-:W-:Y:S01]  /*1160*/  MOV R18, R11 ;  /* 0x0000000b00127202 */ /* 0x001fe20000000f00 */
[----:B------:R-:W-:Y:S01]  /*1170*/  IMAD.MOV.U32 R17, RZ, RZ, 0x1 ;  /* 0x00000001ff117424 */ /* 0x000fe200078e00ff */
[----:B------:R-:W-:Y:S02]  /*1180*/  MOV R19, 0xffffffff ;  /* 0xffffffff00137802 */ /* 0x000fe40000000f00 */
[----:B------:R-:W-:Y:S02]  /*1190*/  MOV R8, 0x11b0 ;  /* 0x000011b000087802 */ /* 0x000fe40000000f00 */
[----:B------:R-:W-:Y:S05]  /*11a0*/  CALL.REL.NOINC `($__internal_118_$__cuda_sm70_shflsync_bfly_p) ;  /* 0x0000019000007944 */ /* 0x000fea0003c00000 */
[----:B0-----:R-:W-:Y:S01]  /*11b0*/  HFMA2.MMA R17, -RZ, RZ, 0, 1.1920928955078125e-07 ;  /* 0x00000002ff117435 */ /* 0x001fe200000001ff */
[----:B-1----:R-:W-:Y:S01]  /*11c0*/  FADD.FTZ R18, R11, R14 ;  /* 0x0000000e0b127221 */ /* 0x002fe20000010000 */
[----:B------:R-:W-:Y:S01]  /*11d0*/  MOV R19, 0xffffffff ;  /* 0xffffffff00137802 */ /* 0x000fe20000000f00 */
[----:B------:R-:W-:Y:S01]  /*11e0*/  IMAD.MOV.U32 R14, RZ, RZ, 0x1f ;  /* 0x0000001fff0e7424 */ /* 0x000fe200078e00ff */
[----:B------:R-:W-:-:S02]  /*11f0*/  MOV R8, 0x1210 ;  /* 0x0000121000087802 */ /* 0x000fc40000000f00 */
[----:B------:R-:W-:Y:S05]  /*1200*/  CALL.REL.NOINC `($__internal_118_$__cuda_sm70_shflsync_bfly_p) ;  /* 0x0000013000007944 */ /* 0x000fea0003c00000 */
[----:B0-----:R-:W-:Y:S01]  /*1210*/  HFMA2.MMA R17, -RZ, RZ, 0, 2.384185791015625e-07 ;  /* 0x00000004ff117435 */ /* 0x001fe200000001ff */
[----:B-1----:R-:W-:Y:S01]  /*1220*/  FADD.FTZ R18, R18, R14 ;  /* 0x0000000e12127221 */ /* 0x002fe20000010000 */
[----:B------:R-:W-:Y:S01]  /*1230*/  MOV R14, 0x1f ;  /* 0x0000001f000e7802 */ /* 0x000fe20000000f00 */
[----:B------:R-:W-:Y:S01]  /*1240*/  IMAD.MOV.U32 R19, RZ, RZ, -0x1 ;  /* 0xffffffffff137424 */ /* 0x000fe200078e00ff */
[----:B------:R-:W-:-:S02]  /*1250*/  MOV R8, 0x1270 ;  /* 0x0000127000087802 */ /* 0x000fc40000000f00 */
[----:B------:R-:W-:Y:S05]  /*1260*/  CALL.REL.NOINC `($__internal_118_$__cuda_sm70_shflsync_bfly_p) ;  /* 0x000000d000007944 */ /* 0x000fea0003c00000 */
[----:B0-----:R-:W-:Y:S01]  /*1270*/  HFMA2.MMA R17, -RZ, RZ, 0, 4.76837158203125e-07 ;  /* 0x00000008ff117435 */ /* 0x001fe200000001ff */
[----:B-1----:R-:W-:Y:S01]  /*1280*/  FADD.FTZ R18, R18, R14 ;  /* 0x0000000e12127221 */ /* 0x002fe20000010000 */
[----:B------:R-:W-:-:S02]  /*1290*/  MOV R14, 0x1f ;  /* 0x0000001f000e7802 */ /* 0x000fc40000000f00 */
[----:B------:R-:W-:Y:S02]  /*12a0*/  MOV R19, 0xffffffff ;  /* 0xffffffff00137802 */ /* 0x000fe40000000f00 */
[----:B------:R-:W-:Y:S02]  /*12b0*/  MOV R8, 0x12d0 ;  /* 0x000012d000087802 */ /* 0x000fe40000000f00 */
[----:B------:R-:W-:Y:S05]  /*12c0*/  CALL.REL.NOINC `($__internal_118_$__cuda_sm70_shflsync_bfly_p) ;  /* 0x0000007000007944 */ /* 0x000fea0003c00000 */
[----:B01----:R-:W-:Y:S01]  /*12d0*/  FADD.FTZ R18, R18, R14 ;  /* 0x0000000e12127221 */ /* 0x003fe20000010000 */
[----:B------:R-:W-:Y:S01]  /*12e0*/  HFMA2.MMA R14, -RZ, RZ, 0, 1.847743988037109375e-06 ;  /* 0x0000001fff0e7435 */ /* 0x000fe200000001ff */
[----:B------:R-:W-:Y:S01]  /*12f0*/  IMAD.MOV.U32 R17, RZ, RZ, 0x10 ;  /* 0x00000010ff117424 */ /* 0x000fe200078e00ff */
[----:B------:R-:W-:Y:S02]  /*1300*/  MOV R19, 0xffffffff ;  /* 0xffffffff00137802 */ /* 0x000fe40000000f00 */
[----:B------:R-:W-:Y:S02]  /*1310*/  MOV R8, 0x1330 ;  /* 0x0000133000087802 */ /* 0x000fe40000000f00 */
[----:B------:R-:W-:Y:S05]  /*1320*/  CALL.REL.NOINC `($__internal_118_$__cuda_sm70_shflsync_bfly_p) ;  /* 0x0000001000007944 */ /* 0x000fea0003c00000 */
[----:B01----:R-:W-:Y:S05]  /*1330*/  BRA `(.L_x_4200) ;  /* 0xfffff82000007947 */ /* 0x003fea000383ffff */
        .weak           $__internal_118_$__cuda_sm70_shflsync_bfly_p
        .type           $__internal_118_$__cuda_sm70_shflsync_bfly_p,@function
        .size           $__internal_118_$__cuda_sm70_shflsync_bfly_p,(.L_x_6767 - $__internal_118_$__cuda_sm70_shflsync_bfly_p)
$__internal_118_$__cuda_sm70_shflsync_bfly_p:
[----:B------:R-:W-:Y:S01]  /*1340*/  HFMA2.MMA R9, -RZ, RZ, 0, 0 ;  /* 0x00000000ff097435 */ /* 0x000fe200000001ff */
[----:B------:R-:W-:Y:S04]  /*1350*/  WARPSYNC R19 ;  /* 0x0000001300007348 */ /* 0x000fe80003800000 */
[----:B------:R0:W1:Y:S01]  /*1360*/  SHFL.BFLY PT, R14, R18, R17, R14 ;  /* 0x0c000011120e7389 */ /* 0x00006200000e000e */
[----:B------:R-:W-:Y:S05]  /*1370*/  RET.REL.NODEC R8 `(_ZN10layer_norm22ln_bwd_finalize_kernelINS_22Kernel_traits_finalizeILj1536Ef6__halfS2_S2_fjLb1ELj1024ELj4ENS_18Kernel_traits_baseILj1536EfS2_S2_S2_fjLj1024EEEEELb1ELb1EEEvNS_9BwdParamsE) ;  /* 0xffffec8008007950 */ /* 0x000fea0003c3ffff */
.L_x_4201:
        /* <DEDUP_REMOVED lines=16> */
.L_x_6767:


//--------------------- .text._ZN10layer_norm13ln_bwd_kernelINS_13Kernel_traitsIf6__halfS2_S2_fjLj1536ELj1ELj1ELj4ELj8ENS_18Kernel_traits_baseILj1536EfS2_S2_S2_fjLj128EEEEELb1ELb1ELb1ELb1EEEvNS_9BwdParamsE --------------------------
	.section	.text._ZN10layer_norm13ln_bwd_kernelINS_13Kernel_traitsIf6__halfS2_S2_fjLj1536ELj1ELj1ELj4ELj8ENS_18Kernel_traits_baseILj1536EfS2_S2_S2_fjLj128EEEEELb1ELb1ELb1ELb1EEEvNS_9BwdParamsE,"ax",@progbits
	.sectioninfo	@"SHI_REGISTERS=128"
	.align	128
        .global         _ZN10layer_norm13ln_bwd_kernelINS_13Kernel_traitsIf6__halfS2_S2_fjLj1536ELj1ELj1ELj4ELj8ENS_18Kernel_traits_baseILj1536EfS2_S2_S2_fjLj128EEEEELb1ELb1ELb1ELb1EEEvNS_9BwdParamsE
        .type           _ZN10layer_norm13ln_bwd_kernelINS_13Kernel_traitsIf6__halfS2_S2_fjLj1536ELj1ELj1ELj4ELj8ENS_18Kernel_traits_baseILj1536EfS2_S2_S2_fjLj128EEEEELb1ELb1ELb1ELb1EEEvNS_9BwdParamsE,@function
        .size           _ZN10layer_norm13ln_bwd_kernelINS_13Kernel_traitsIf6__halfS2_S2_fjLj1536ELj1ELj1ELj4ELj8ENS_18Kernel_traits_baseILj1536EfS2_S2_S2_fjLj128EEEEELb1ELb1ELb1ELb1EEEvNS_9BwdParamsE,(.L_x_6768 - _ZN10layer_norm13ln_bwd_kernelINS_13Kernel_traitsIf6__halfS2_S2_fjLj1536ELj1ELj1ELj4ELj8ENS_18Kernel_traits_baseILj1536EfS2_S2_S2_fjLj128EEEEELb1ELb1ELb1ELb1EEEvNS_9BwdParamsE)
        .other          _ZN10layer_norm13ln_bwd_kernelINS_13Kernel_traitsIf6__halfS2_S2_fjLj1536ELj1ELj1ELj4ELj8ENS_18Kernel_traits_baseILj1536EfS2_S2_S2_fjLj128EEEEELb1ELb1ELb1ELb1EEEvNS_9BwdParamsE,@"STO_CUDA_ENTRY STV_DEFAULT"
_ZN10layer_norm13ln_bwd_kernelINS_13Kernel_traitsIf6__halfS2_S2_fjLj1536ELj1ELj1ELj4ELj8ENS_18Kernel_traits_baseILj1536EfS2_S2_S2_fjLj128EEEEELb1ELb1ELb1ELb1EEEvNS_9BwdParamsE:
.text._ZN10layer_norm13ln_bwd_kernelINS_13Kernel_traitsIf6__halfS2_S2_fjLj1536ELj1ELj1ELj4ELj8ENS_18Kernel_traits_baseILj1536EfS2_S2_S2_fjLj128EEEEELb1ELb1ELb1ELb1EEEvNS_9BwdParamsE:
        /* <DEDUP_REMOVED lines=26> */
.L_x_4202:
[----:B------:R-:W-:-:S04]  /*01a0*/  SHF.L.U32 R0, R5, 0x4, RZ ;  /* 0x0000000405007819 */ /* 0x000fc800000006ff */
        /* <DEDUP_REMOVED lines=31> */
.L_x_4282:
[----:B------:R-:W-:-:S05]  /*03a0*/  MOV R100, 0x4 ;  /* 0x0000000400647802 */ /* 0x000fca0000000f00 */
[----:B------:R-:W-:-:S05]  /*03b0*/  IMAD.WIDE R6, R4, R100, c[0x0][0x1d8] ;  /* 0x0000760004067625 */ /* 0x000fca00078e0264 */
[----:B------:R0:W2:Y:S01]  /*03c0*/  LDG.E R101, [R6.64] ;  /* 0x0000000406657981 */ /* 0x0000a2000c1e1900 */
[C---:B------:R-:W-:Y:S02]  /*03d0*/  IMAD R76, R4.reuse, c[0x0][0x168], RZ ;  /* 0x00005a00044c7a24 */ /* 0x040fe400078e02ff */
[----:B------:R-:W-:-:S03]  /*03e0*/  IMAD.WIDE R82, R4, R100, c[0x0][0x1d0] ;  /* 0x0000740004527625 */ /* 0x000fc600078e0264 */
[----:B------:R-:W-:-:S03]  /*03f0*/  SHF.R.S32.HI R77, RZ, 0x1f, R76 ;  /* 0x0000001fff4d7819 */ /* 0x000fc6000001144c */
[----:B-----5:R3:W5:Y:S01]  /*0400*/  LDG.E R82, [R82.64] ;  /* 0x0000000452527981 */ /* 0x020762000c1e1900 */
[----:B0-----:R-:W-:Y:S01]  /*0410*/  IMAD.WIDE R6, R4, R100, c[0x0][0x1a8] ;  /* 0x00006a0004067625 */ /* 0x001fe200078e0264 */
[----:B------:R-:W-:-:S04]  /*0420*/  LEA.HI R118, R77, R76, RZ, 0x2 ;  /* 0x0000004c4d767211 */ /* 0x000fc800078f10ff */
[----:B------:R0:W5:Y:S02]  /*0430*/  LDG.E R0, [R6.64] ;  /* 0x0000000406007981 */ /* 0x000164000c1e1900 */
[----:B0-----:R-:W-:-:S04]  /*0440*/  LOP3.LUT R7, R5, 0x7f, RZ, 0xc0, !PT ;  /* 0x0000007f05077812 */ /* 0x001fc800078ec0ff */
[----:B------:R-:W-:Y:S02]  /*0450*/  LEA.HI.SX32 R118, R118, R7, 0x1e ;  /* 0x0000000776767211 */ /* 0x000fe400078ff2ff */
[----:B---3--:R-:W-:Y:S02]  /*0460*/  MOV R83, 0x8 ;  /* 0x0000000800537802 */ /* 0x008fe40000000f00 */
[C---:B------:R-:W-:Y:S02]  /*0470*/  IADD3 R116, R118.reuse, 0x80, RZ ;  /* 0x0000008076747810 */ /* 0x040fe40007ffe0ff */
[C---:B------:R-:W-:Y:S01]  /*0480*/  IADD3 R6, R118.reuse, 0x100, RZ ;  /* 0x0000010076067810 */ /* 0x040fe20007ffe0ff */
[----:B------:R-:W-:Y:S01]  /*0490*/  BSSY B0, `(.L_x_4204) ;  /* 0x00000c6000007945 */ /* 0x000fe20003800000 */
        /* <DEDUP_REMOVED lines=25> */
[----:B------:R-:W-:Y:S01]  /*0630*/  HFMA2.MMA R124, -RZ, RZ, 0, 0 ;  /* 0x00000000ff7c7435 */ /* 0x000fe200000001ff */
[----:B------:R-:W-:Y:S01]  /*0640*/  MOV R122, RZ ;  /* 0x000000ff007a7202 */ /* 0x000fe20000000f00 */
[----:B------:R-:W-:Y:S05]  /*0650*/  BRA `(.L_x_4206) ;  /* 0x00000a9000007947 */ /* 0x000fea0003800000 */
.L_x_4205:
        /* <DEDUP_REMOVED lines=21> */
[----:B-----5:R-:W-:-:S02]  /*07b0*/  ISETP.GE.AND P2, PT, R82, 0x1, PT ;  /* 0x000000015200780c */ /* 0x020fc40003f46270 */
[----:B------:R-:W-:-:S11]  /*07c0*/  ISETP.NE.U32.AND P0, PT, RZ, c[0x0][0x218], PT ;  /* 0x00008600ff007a0c */ /* 0x000fd60003f05070 */
[----:B------:R-:W-:-:S05]  /*07d0*/  @P2 IADD3 R90, R82, -0x1, RZ ;  /* 0xffffffff525a2810 */ /* 0x000fca0007ffe0ff */
[----:B------:R-:W-:-:S05]  /*07e0*/  @P2 IMAD R90, R90, c[0x0][0x168], RZ ;  /* 0x00005a005a5a2a24 */ /* 0x000fca00078e02ff */
[----:B------:R-:W-:Y:S02]  /*07f0*/  @P2 SHF.R.S32.HI R91, RZ, 0x1f, R90 ;  /* 0x0000001fff5b2819 */ /* 0x000fe4000001145a */
[----:B------:R-:W-:Y:S02]  /*0800*/  ISETP.NE.AND.EX P0, PT, RZ, c[0x0][0x21c], PT, P0 ;  /* 0x00008700ff007a0c */ /* 0x000fe40003f05300 */
[----:B------:R-:W-:Y:S01]  /*0810*/  @P2 LEA.HI R90, R91, R90, RZ, 0x2 ;  /* 0x0000005a5b5a2211 */ /* 0x000fe200078f10ff */
[----:B------:R-:W-:-:S06]  /*0820*/  HFMA2.MMA R91, -RZ, RZ, 0, 0 ;  /* 0x00000000ff5b7435 */ /* 0x000fcc00000001ff */
[----:B------:R-:W-:-:S04]  /*0830*/  @P2 LEA.HI.SX32 R91, R90, R7, 0x1e ;  /* 0x000000075a5b2211 */ /* 0x000fc800078ff2ff */
[C---:B0-----:R-:W-:Y:S01]  /*0840*/  IADD3 R89, R91.reuse, 0x80, RZ ;  /* 0x000000805b597810 */ /* 0x041fe20007ffe0ff */
[----:B------:R4:W5:Y:S01]  /*0850*/  @P0 LDG.E.64 R96, [R78.64] ;  /* 0x000000044e600981 */ /* 0x000962000c1e1b00 */
[C---:B------:R-:W-:Y:S01]  /*0860*/  IADD3 R101, R91.reuse, 0x100, RZ ;  /* 0x000001005b657810 */ /* 0x040fe20007ffe0ff */
[-C--:B------:R-:W-:Y:S02]  /*0870*/  IMAD.WIDE.U32 R90, R91, R100.reuse, c[0x0][0x190] ;  /* 0x000064005b5a7625 */ /* 0x080fe400078e0064 */
[----:B------:R0:W5:Y:S02]  /*0880*/  @P0 LDG.E.64 R94, [R76.64] ;  /* 0x000000044c5e0981 */ /* 0x000164000c1e1b00 */
[-C--:B------:R-:W-:Y:S02]  /*0890*/  IMAD.WIDE.U32 R88, R89, R100.reuse, c[0x0][0x190] ;  /* 0x0000640059587625 */ /* 0x080fe400078e0064 */
[----:B------:R3:W5:Y:S01]  /*08a0*/  @P0 LDG.E.64 R98, [R80.64] ;  /* 0x0000000450620981 */ /* 0x000762000c1e1b00 */
[----:B-1----:R-:W-:Y:S01]  /*08b0*/  ISETP.NE.AND P0, PT, R3, RZ, PT ;  /* 0x000000ff0300720c */ /* 0x002fe20003f05270 */
[----:B------:R-:W-:-:S02]  /*08c0*/  IMAD.WIDE.U32 R100, R101, R100, c[0x0][0x190] ;  /* 0x0000640065647625 */ /* 0x000fc400078e0064 */
[----:B------:R1:W5:Y:S04]  /*08d0*/  LDG.E R119, [R90.64] ;  /* 0x000000045a777981 */ /* 0x000368000c1e1900 */
[----:B------:R0:W5:Y:S04]  /*08e0*/  LDG.E R117, [R88.64] ;  /* 0x0000000458757981 */ /* 0x000168000c1e1900 */
[----:B------:R0:W5:Y:S01]  /*08f0*/  LDG.E R7, [R100.64] ;  /* 0x0000000464077981 */ /* 0x000162000c1e1900 */
[----:B--2---:R-:W-:Y:S01]  /*0900*/  IMAD.MOV.U32 R105, RZ, RZ, R86 ;  /* 0x000000ffff697224 */ /* 0x004fe200078e0056 */
[----:B------:R-:W-:-:S02]  /*0910*/  SHF.R.U64 R104, R86, 0x10, R87 ;  /* 0x0000001056687819 */ /* 0x000fc40000001257 */
[----:B---3--:R-:W-:Y:S02]  /*0920*/  SHF.R.U32.HI R81, RZ, 0x10, R13 ;  /* 0x00000010ff517819 */ /* 0x008fe4000001160d */
[--C-:B----4-:R-:W-:Y:S01]  /*0930*/  SHF.R.U64 R78, R10, 0x10, R11.reuse ;  /* 0x000000100a4e7819 */ /* 0x110fe2000000120b */
[----:B------:R-:W-:Y:S01]  /*0940*/  IMAD.MOV.U32 R80, RZ, RZ, R10 ;  /* 0x000000ffff507224 */ /* 0x000fe200078e000a */
[----:B0-----:R-:W-:Y:S02]  /*0950*/  MOV R76, R11 ;  /* 0x0000000b004c7202 */ /* 0x001fe40000000f00 */
[----:B------:R-:W-:Y:S02]  /*0960*/  SHF.R.U32.HI R77, RZ, 0x10, R11 ;  /* 0x00000010ff4d7819 */ /* 0x000fe4000001160b */
[----:B------:R-:W-:Y:S02]  /*0970*/  SHF.R.U64 R11, R12, 0x10, R13 ;  /* 0x000000100c0b7819 */ /* 0x000fe4000000120d */
[----:B------:R-:W-:-:S02]  /*0980*/  SHF.R.U32.HI R10, RZ, 0x10, R15 ;  /* 0x00000010ff0a7819 */ /* 0x000fc4000001160f */
[----:B------:R-:W-:Y:S02]  /*0990*/  MOV R102, R8 ;  /* 0x0000000800667202 */ /* 0x000fe40000000f00 */
[----:B------:R-:W-:Y:S01]  /*09a0*/  SHF.R.U64 R92, R8, 0x10, R9 ;  /* 0x00000010085c7819 */ /* 0x000fe20000001209 */
[----:B-1----:R-:W-:Y:S01]  /*09b0*/  HADD2.F32 R90, -RZ, R14.H0_H0 ;  /* 0x2000000eff5a7230 */ /* 0x002fe20000004100 */
[----:B------:R-:W-:Y:S01]  /*09c0*/  SHF.R.U32.HI R8, RZ, 0x10, R85 ;  /* 0x00000010ff087819 */ /* 0x000fe20000011655 */
[----:B------:R-:W-:Y:S01]  /*09d0*/  HADD2.F32 R86, -RZ, R12.H0_H0 ;  /* 0x2000000cff567230 */ /* 0x000fe20000004100 */
[----:B------:R-:W-:Y:S01]  /*09e0*/  SHF.R.U64 R79, R14, 0x10, R15 ;  /* 0x000000100e4f7819 */ /* 0x000fe2000000120f */
[----:B------:R-:W-:Y:S01]  /*09f0*/  HADD2.F32 R14, -RZ, R11.H0_H0 ;  /* 0x2000000bff0e7230 */ /* 0x000fe20000004100 */
[----:B------:R-:W-:Y:S01]  /*0a00*/  FSEL R83, R83, RZ, !P0 ;  /* 0x000000ff53537208 */ /* 0x000fe20004000000 */
[----:B------:R-:W-:Y:S01]  /*0a10*/  HADD2.F32 R88, -RZ, R13.H0_H0 ;  /* 0x2000000dff587230 */ /* 0x000fe20000004100 */
[----:B------:R-:W-:Y:S01]  /*0a20*/  SHF.R.U64 R12, R84, 0x10, R85 ;  /* 0x00000010540c7819 */ /* 0x000fe20000001255 */
[----:B------:R-:W-:-:S02]  /*0a30*/  HADD2.F32 R10, -RZ, R10.H0_H0 ;  /* 0x2000000aff0a7230 */ /* 0x000fc40000004100 */
[----:B------:R-:W-:Y:S02]  /*0a40*/  HADD2.F32 R120, -RZ, R15.H0_H0 ;  /* 0x2000000fff787230 */ /* 0x000fe40000004100 */
[----:B------:R-:W-:Y:S02]  /*0a50*/  HADD2.F32 R122, -RZ, R84.H0_H0 ;  /* 0x20000054ff7a7230 */ /* 0x000fe40000004100 */
        /* <DEDUP_REMOVED lines=12> */
[----:B------:R-:W-:Y:S01]  /*0b20*/  MOV R103, R87 ;  /* 0x0000005700677202 */ /* 0x000fe20000000f00 */
[C---:B------:R-:W-:Y:S01]  /*0b30*/  FADD.FTZ R101, -R83.reuse, R10 ;  /* 0x0000000a53657221 */ /* 0x040fe20000010100 */
[----:B------:R-:W-:Y:S01]  /*0b40*/  SHF.R.U32.HI R106, RZ, 0x10, R87 ;  /* 0x00000010ff6a7819 */ /* 0x000fe20000011657 */
[C---:B------:R-:W-:Y:S01]  /*0b50*/  FADD.FTZ R15, -R83.reuse, R120 ;  /* 0x00000078530f7221 */ /* 0x040fe20000010100 */
[----:B------:R-:W-:Y:S01]  /*0b60*/  HADD2.F32 R104, -RZ, R104.H0_H0 ;  /* 0x20000068ff687230 */ /* 0x000fe20000004100 */
[----:B------:R-:W-:-:S02]  /*0b70*/  FADD.FTZ R81, -R83, R124 ;  /* 0x0000007c53517221 */ /* 0x000fc40000010100 */
[C---:B------:R-:W-:Y:S02]  /*0b80*/  FADD.FTZ R89, -R83.reuse, R84 ;  /* 0x0000005453597221 */ /* 0x040fe40000010100 */
[----:B------:R-:W-:Y:S02]  /*0b90*/  FADD.FTZ R87, -R83, R8 ;  /* 0x0000000853577221 */ /* 0x000fe40000010100 */
[C---:B------:R-:W-:Y:S02]  /*0ba0*/  FMUL.FTZ R8, R0.reuse, R9 ;  /* 0x0000000900087220 */ /* 0x040fe40000410000 */
[----:B------:R-:W-:Y:S02]  /*0bb0*/  FMUL.FTZ R14, R0, R85 ;  /* 0x00000055000e7220 */ /* 0x000fe40000410000 */
[----:B------:R-:W-:Y:S02]  /*0bc0*/  FMUL.FTZ R88, R36, R105 ;  /* 0x0000006924587220 */ /* 0x000fe40000410000 */
[----:B------:R-:W-:-:S02]  /*0bd0*/  FMUL.FTZ R9, R0, R11 ;  /* 0x0000000b00097220 */ /* 0x000fc40000410000 */
[C---:B------:R-:W-:Y:S02]  /*0be0*/  FMUL.FTZ R10, R0.reuse, R13 ;  /* 0x0000000d000a7220 */ /* 0x040fe40000410000 */
[C---:B------:R-:W-:Y:S01]  /*0bf0*/  FMUL.FTZ R85, R0.reuse, R101 ;  /* 0x0000006500557220 */ /* 0x040fe20000410000 */
[----:B------:R-:W-:Y:S01]  /*0c00*/  HADD2.F32 R101, -RZ, R102.H0_H0 ;  /* 0x20000066ff657230 */ /* 0x000fe20000004100 */
[C---:B------:R-:W-:Y:S01]  /*0c10*/  FADD.FTZ R79, -R83.reuse, R122 ;  /* 0x0000007a534f7221 */ /* 0x040fe20000010100 */
[----:B------:R-:W-:Y:S01]  /*0c20*/  HADD2.F32 R103, -RZ, R103.H0_H0 ;  /* 0x20000067ff677230 */ /* 0x000fe20000004100 */
[C---:B------:R-:W-:Y:S02]  /*0c30*/  FADD.FTZ R91, -R83.reuse, R86 ;  /* 0x00000056535b7221 */ /* 0x040fe40000010100 */
[----:B------:R-:W-:Y:S01]  /*0c40*/  FADD.FTZ R107, -R83, R12 ;  /* 0x0000000c536b7221 */ /* 0x000fe20000010100 */
[----:B------:R-:W-:Y:S01]  /*0c50*/  HADD2.F32 R83, -RZ, R76.H0_H0 ;  /* 0x2000004cff537230 */ /* 0x000fe20000004100 */
[----:B------:R-:W-:-:S02]  /*0c60*/  FMUL.FTZ R11, R0, R15 ;  /* 0x0000000f000b7220 */ /* 0x000fc40000410000 */
[C---:B------:R-:W-:Y:S01]  /*0c70*/  FMUL.FTZ R13, R0.reuse, R81 ;  /* 0x00000051000d7220 */ /* 0x040fe20000410000 */
[----:B------:R-:W-:Y:S01]  /*0c80*/  HADD2.F32 R81, -RZ, R80.H0_H0 ;  /* 0x20000050ff517230 */ /* 0x000fe20000004100 */
[----:B------:R-:W-:Y:S01]  /*0c90*/  FMUL.FTZ R15, R0, R89 ;  /* 0x00000059000f7220 */ /* 0x000fe20000410000 */
[----:B------:R-:W-:Y:S01]  /*0ca0*/  HADD2.F32 R76, -RZ, R77.H0_H0 ;  /* 0x2000004dff4c7230 */ /* 0x000fe20000004100 */
[----:B------:R-:W-:Y:S02]  /*0cb0*/  FMUL.FTZ R89, R37, R104 ;  /* 0x0000006825597220 */ /* 0x000fe40000410000 */
[----:B------:R-:W-:Y:S01]  /*0cc0*/  FADD.FTZ R80, RZ, R88 ;  /* 0x00000058ff507221 */ /* 0x000fe20000010000 */
[----:B------:R-:W-:Y:S01]  /*0cd0*/  HADD2.F32 R102, -RZ, R92.H0_H0 ;  /* 0x2000005cff667230 */ /* 0x000fe20000004100 */
[----:B------:R-:W-:Y:S01]  /*0ce0*/  FFMA.FTZ R77, R8, R88, RZ ;  /* 0x00000058084d7223 */ /* 0x000fe200000100ff */
[----:B------:R-:W-:Y:S01]  /*0cf0*/  HADD2.F32 R106, -RZ, R106.H0_H0 ;  /* 0x2000006aff6a7230 */ /* 0x000fe20000004100 */
[----:B------:R-:W-:-:S02]  /*0d00*/  FADD.FTZ R56, R56, R101 ;  /* 0x0000006538387221 */ /* 0x000fc40000010000 */
[-C--:B------:R-:W-:Y:S02]  /*0d10*/  FFMA.FTZ R44, R10, R101.reuse, R44 ;  /* 0x000000650a2c7223 */ /* 0x080fe4000001002c */
[----:B------:R-:W-:Y:S02]  /*0d20*/  FMUL.FTZ R92, R32, R101 ;  /* 0x00000065205c7220 */ /* 0x000fe40000410000 */
[----:B------:R-:W-:Y:S02]  /*0d30*/  FMUL.FTZ R90, R38, R103 ;  /* 0x00000067265a7220 */ /* 0x000fe40000410000 */
[----:B------:R-:W-:Y:S02]  /*0d40*/  FADD.FTZ R101, R80, R89 ;  /* 0x0000005950657221 */ /* 0x000fe40000010000 */
[----:B------:R-:W-:Y:S02]  /*0d50*/  FFMA.FTZ R77, R14, R89, R77 ;  /* 0x000000590e4d7223 */ /* 0x000fe4000001004d */
[C---:B------:R-:W-:Y:S01]  /*0d60*/  FMUL.FTZ R12, R0.reuse, R79 ;  /* 0x0000004f000c7220 */ /* 0x040fe20000410000 */
[----:B------:R-:W-:Y:S01]  /*0d70*/  HADD2.F32 R79, -RZ, R93.H0_H0 ;  /* 0x2000005dff4f7230 */ /* 0x000fe20000004100 */
[----:B------:R-:W-:-:S02]  /*0d80*/  FMUL.FTZ R84, R0, R91 ;  /* 0x0000005b00547220 */ /* 0x000fc40000410000 */
[----:B------:R-:W-:Y:S02]  /*0d90*/  FADD.FTZ R53, R53, R104 ;  /* 0x0000006835357221 */ /* 0x000fe40000010000 */
[----:B------:R-:W-:Y:S02]  /*0da0*/  FFMA.FTZ R41, R14, R104, R41 ;  /* 0x000000680e297223 */ /* 0x000fe40000010029 */
        /* <DEDUP_REMOVED lines=15> */
[----:B------:R-:W-:Y:S02]  /*0ea0*/  FFMA.FTZ R77, R84, R93, R77 ;  /* 0x0000005d544d7223 */ /* 0x000fe4000001004d */
[----:B------:R-:W-:-:S02]  /*0eb0*/  FADD.FTZ R54, R54, R103 ;  /* 0x0000006736367221 */ /* 0x000fc40000010000 */
[----:B------:R-:W-:Y:S02]  /*0ec0*/  FFMA.FTZ R42, R9, R103, R42 ;  /* 0x00000067092a7223 */ /* 0x000fe4000001002a */
        /* <DEDUP_REMOVED lines=31> */
[C---:B------:R-:W-:Y:S02]  /*10c0*/  FFMA.FTZ R51, R87.reuse, R76, R51 ;  /* 0x0000004c57337223 */ /* 0x040fe40000010033 */
[----:B------:R-:W-:Y:S02]  /*10d0*/  FADD.FTZ R124, R124, R107 ;  /* 0x0000006b7c7c7221 */ /* 0x000fe40000010000 */
[----:B------:R-:W-:Y:S02]  /*10e0*/  FFMA.FTZ R122, R87, R107, R122 ;  /* 0x0000006b577a7223 */ /* 0x000fe4000001007a */
.L_x_4206:
[----:B------:R-:W-:Y:S05]  /*10f0*/  BSYNC B0 ;  /* 0x0000000000007941 */ /* 0x000fea0003800000 */
.L_x_4204:
[----:B------:R-:W-:Y:S02]  /*1100*/  LOP3.LUT P2, RZ, R2, 0xff, RZ, 0xc0, !PT ;  /* 0x000000ff02ff7812 */ /* 0x000fe4000784c0ff */
[----:B0-----:R-:W-:Y:S02]  /*1110*/  SHF.R.U32.HI R78, RZ, 0x5, R5 ;  /* 0x00000005ff4e7819 */ /* 0x001fe40000011605 */
[----:B------:R-:W-:-:S02]  /*1120*/  LOP3.LUT P0, RZ, R5, 0x1f, RZ, 0xc0, !PT ;  /* 0x0000001f05ff7812 */ /* 0x000fc4000780c0ff */
[----:B------:R-:W-:-:S07]  /*1130*/  LOP3.LUT R80, R78, 0x7fffffc, RZ, 0xc0, !PT ;  /* 0x07fffffc4e507812 */ /* 0x000fce00078ec0ff */
[----:B------:R-:W-:Y:S01]  /*1140*/  @!P2 IADD3 R80, R80, 0x4, RZ ;  /* 0x000000045050a810 */ /* 0x000fe20007ffe0ff */
[----:B------:R-:W-:Y:S05]  /*1150*/  BRA.DIV ~URZ, `(.L_x_4207) ;  /* 0x000020b27f007947 */ /* 0x000fea000b800000 */
[----:B------:R0:W2:Y:S02]  /*1160*/  SHFL.DOWN PT, R83, R124, 0x10, 0x1f ;  /* 0x0a001f007c537f89 */ /* 0x0000a400000e0000 */
.L_x_4283:
        /* <DEDUP_REMOVED lines=18> */
.L_x_4284:
[----:B------:R-:W-:Y:S01]  /*1290*/  ISETP.GE.AND P2, PT, R82, 0x1, PT ;  /* 0x000000015200780c */ /* 0x000fe20003f46270 */
[----:B---3--:R-:W-:Y:S01]  /*12a0*/  FADD.FTZ R76, R122, R101 ;  /* 0x000000657a4c7221 */ /* 0x008fe20000010000 */
[----:B------:R-:W-:Y:S01]  /*12b0*/  @!P0 LOP3.LUT R79, R78, 0x3, RZ, 0xc0, !PT ;  /* 0x000000034e4f8812 */ /* 0x000fe200078ec0ff */
[----:B----4-:R-:W-:Y:S01]  /*12c0*/  FADD.FTZ R77, R120, R83 ;  /* 0x00000053784d7221 */ /* 0x010fe20000010000 */
[----:B------:R-:W-:Y:S01]  /*12d0*/  WARPSYNC 0xffffffff ;  /* 0xffffffff00007948 */ /* 0x000fe20003800000 */
[----:B------:R-:W-:Y:S01]  /*12e0*/  HFMA2.MMA R120, -RZ, RZ, 0, 0 ;  /* 0x00000000ff787435 */ /* 0x000fe200000001ff */
[----:B------:R-:W-:-:S05]  /*12f0*/  @!P0 IADD3 R79, R80, R79, RZ ;  /* 0x0000004f504f8210 */ /* 0x000fca0007ffe0ff */
[----:B------:R-:W-:Y:S02]  /*1300*/  @!P0 STS.64 [R79.X8+0x1800], R76 ;  /* 0x0018004c4f008388 */ /* 0x000fe40000008a00 */
[----:B------:R-:W-:Y:S01]  /*1310*/  @P2 IADD3 R82, R82, -0x1, RZ ;  /* 0xffffffff52522810 */ /* 0x000fe20007ffe0ff */
[----:B--2---:R-:W-:Y:S01]  /*1320*/  @P2 IMAD.MOV.U32 R101, RZ, RZ, 0x8 ;  /* 0x00000008ff652424 */ /* 0x004fe200078e00ff */
        /* <DEDUP_REMOVED lines=38> */
.L_x_4210:
        /* <DEDUP_REMOVED lines=9> */
.L_x_4211:
[----:B------:R-:W-:Y:S05]  /*1620*/  BSYNC B0 ;  /* 0x0000000000007941 */ /* 0x000fea0003800000 */
.L_x_4209:
[----:B------:R-:W-:Y:S01]  /*1630*/  ISETP.NE.U32.AND P0, PT, RZ, c[0x0][0x258], PT ;  /* 0x00009600ff007a0c */ /* 0x000fe20003f05070 */
[----:B------:R-:W-:Y:S03]  /*1640*/  BSSY B0, `(.L_x_4212) ;  /* 0x000000f000007945 */ /* 0x000fe60003800000 */
[----:B------:R-:W-:-:S13]  /*1650*/  ISETP.NE.AND.EX P0, PT, RZ, c[0x0][0x25c], PT, P0 ;  /* 0x00009700ff007a0c */ /* 0x000fda0003f05300 */
[----:B------:R-:W-:Y:S01]  /*1660*/  @P0 F2FP.PACK_AB R78, RZ, R77 ;  /* 0x0000004dff4e023e */ /* 0x000fe200000000ff */
[----:B------:R-:W-:Y:S05]  /*1670*/  @!P2 BRA `(.L_x_4213) ;  /* 0x000000b00000a947 */ /* 0x000fea0003800000 */
[----:B-----5:R-:W-:Y:S01]  /*1680*/  LOP3.LUT P4, RZ, R119, 0xff, RZ, 0xc0, !PT ;  /* 0x000000ff77ff7812 */ /* 0x020fe2000788c0ff */
[----:B------:R-:W-:-:S04]  /*1690*/  FMUL.FTZ R77, R77, c[0x0][0x1ec] ;  /* 0x00007b004d4d7a20 */ /* 0x000fc80000410000 */
[----:B------:R-:W-:Y:S01]  /*16a0*/  FMUL.FTZ R79, R77, c[0x0][0x1e8] ;  /* 0x00007a004d4f7a20 */ /* 0x000fe20000410000 */
[----:B------:R-:W-:-:S07]  /*16b0*/  MOV R77, RZ ;  /* 0x000000ff004d7202 */ /* 0x000fce0000000f00 */
[----:B------:R-:W-:-:S05]  /*16c0*/  @P4 HADD2.F32 R76, -RZ, R121.H0_H0 ;  /* 0x20000079ff4c4230 */ /* 0x000fca0000004100 */
[----:B------:R-:W-:Y:S02]  /*16d0*/  @P4 FMUL.FTZ R77, R79, R76 ;  /* 0x0000004c4f4d4220 */ /* 0x000fe40000410000 */
[----:B------:R-:W-:Y:S02]  /*16e0*/  FMUL.FTZ R76, R24, R79 ;  /* 0x0000004f184c7220 */ /* 0x000fe40000410000 */
[----:B------:R-:W-:-:S03]  /*16f0*/  FADD.FTZ R72, R72, R77 ;  /* 0x0000004d48487221 */ /* 0x000fc60000010000 */
[----:B------:R-:W-:-:S04]  /*1700*/  FSEL R76, R76, RZ, P4 ;  /* 0x000000ff4c4c7208 */ /* 0x000fc80002000000 */
[----:B------:R-:W-:-:S04]  /*1710*/  F2FP.PACK_AB R76, RZ, R76 ;  /* 0x0000004cff4c723e */ /* 0x000fc800000000ff */
[----:B------:R-:W-:Y:S02]  /*1720*/  PRMT R108, R76, 0x7610, R108 ;  /* 0x000076104c6c7816 */ /* 0x000fe4000000006c */
.L_x_4213:
[----:B------:R-:W-:Y:S05]  /*1730*/  BSYNC B0 ;  /* 0x0000000000007941 */ /* 0x000fea0003800000 */
.L_x_4212:
        /* <DEDUP_REMOVED lines=8> */
.L_x_4215:
[----:B------:R-:W-:Y:S01]  /*17c0*/  FFMA.FTZ R76, R14, R80, R81 ;  /* 0x000000500e4c7223 */ /* 0x000fe20000010051 */
[----:B-----5:R-:W-:-:S03]  /*17d0*/  @P3 SHF.R.U64 R78, R98, 0x10, R99 ;  /* 0x00000010624e3819 */ /* 0x020fc60000001263 */
[----:B------:R-:W-:Y:S02]  /*17e0*/  FADD.FTZ R77, R89, -R76 ;  /* 0x8000004c594d7221 */ /* 0x000fe40000010000 */
[----:B------:R-:W-:Y:S02]  /*17f0*/  @P3 HADD2.F32 R78, -RZ, R78.H0_H0 ;  /* 0x2000004eff4e3230 */ /* 0x000fe40000004100 */
[----:B------:R-:W-:-:S04]  /*1800*/  FMUL.FTZ R77, R0, R77 ;  /* 0x0000004d004d7220 */ /* 0x000fc80000410000 */
[----:B------:R-:W-:Y:S02]  /*1810*/  @P3 FADD.FTZ R77, R77, R78 ;  /* 0x0000004e4d4d3221 */ /* 0x000fe40000010000 */
.L_x_4216:
[----:B------:R-:W-:Y:S05]  /*1820*/  BSYNC B0 ;  /* 0x0000000000007941 */ /* 0x000fea0003800000 */
.L_x_4214:
        /* <DEDUP_REMOVED lines=14> */
.L_x_4218:
[----:B------:R-:W-:Y:S05]  /*1910*/  BSYNC B0 ;  /* 0x0000000000007941 */ /* 0x000fea0003800000 */
.L_x_4217:
[----:B------:R-:W-:Y:S01]  /*1920*/  BSSY B0, `(.L_x_4219) ;  /* 0x000000c000007945 */ /* 0x000fe20003800000 */
[----:B------:R-:W-:Y:S01]  /*1930*/  @P0 PRMT R111, R79, 0x7610, R111 ;  /* 0x000076104f6f0816 */ /* 0x000fe2000000006f */
[----:B------:R-:W-:Y:S05]  /*1940*/  @P1 BRA `(.L_x_4220) ;  /* 0x0000004000001947 */ /* 0x000fea0003800000 */
[----:B------:R-:W-:Y:S01]  /*1950*/  MOV R77, RZ ;  /* 0x000000ff004d7202 */ /* 0x000fe20000000f00 */
[----:B------:R-:W-:Y:S05]  /*1960*/  @!P3 BRA `(.L_x_4221) ;  /* 0x000000700000b947 */ /* 0x000fea0003800000 */
[----:B-----5:R-:W-:Y:S01]  /*1970*/  HADD2.F32 R77, -RZ, R99.H0_H0 ;  /* 0x20000063ff4d7230 */ /* 0x020fe20000004100 */
[----:B------:R-:W-:Y:S05]  /*1980*/  BRA `(.L_x_4221) ;  /* 0x0000005000007947 */ /* 0x000fea0003800000 */
.L_x_4220:
[----:B------:R-:W-:Y:S01]  /*1990*/  FFMA.FTZ R77, R9, R80, R81 ;  /* 0x00000050094d7223 */ /* 0x000fe20000010051 */
[----:B-----5:R-:W-:-:S03]  /*19a0*/  @P3 HADD2.F32 R76, -RZ, R99.H0_H0 ;  /* 0x20000063ff4c3230 */ /* 0x020fc60000004100 */
[----:B------:R-:W-:-:S04]  /*19b0*/  FADD.FTZ R77, R90, -R77 ;  /* 0x8000004d5a4d7221 */ /* 0x000fc80000010000 */
[----:B------:R-:W-:-:S04]  /*19c0*/  FMUL.FTZ R77, R0, R77 ;  /* 0x0000004d004d7220 */ /* 0x000fc80000410000 */
[----:B------:R-:W-:Y:S02]  /*19d0*/  @P3 FADD.FTZ R77, R77, R76 ;  /* 0x0000004c4d4d3221 */ /* 0x000fe40000010000 */
.L_x_4221:
[----:B------:R-:W-:Y:S05]  /*19e0*/  BSYNC B0 ;  /* 0x0000000000007941 */ /* 0x000fea0003800000 */
.L_x_4219:
[----:B------:R-:W-:Y:S01]  /*19f0*/  BSSY B0, `(.L_x_4222) ;  /* 0x000000e000007945 */ /* 0x000fe20003800000 */
[----:B------:R-:W-:Y:S01]  /*1a00*/  @P0 F2FP.PACK_AB R78, RZ, R77 ;  /* 0x0000004dff4e023e */ /* 0x000fe200000000ff */
[----:B------:R-:W-:Y:S05]  /*1a10*/  @!P2 BRA `(.L_x_4223) ;  /* 0x000000b00000a947 */ /* 0x000fea0003800000 */
[----:B-----5:R-:W-:Y:S01]  /*1a20*/  LOP3.LUT P4, RZ, R119, 0xff0000, RZ, 0xc0, !PT ;  /* 0x00ff000077ff7812 */ /* 0x020fe2000788c0ff */
[----:B------:R-:W-:-:S04]  /*1a30*/  FMUL.FTZ R77, R77, c[0x0][0x1ec] ;  /* 0x00007b004d4d7a20 */ /* 0x000fc80000410000 */
[----:B------:R-:W-:Y:S01]  /*1a40*/  FMUL.FTZ R79, R77, c[0x0][0x1e8] ;  /* 0x00007a004d4f7a20 */ /* 0x000fe20000410000 */
[----:B------:R-:W-:-:S07]  /*1a50*/  HFMA2.MMA R77, -RZ, RZ, 0, 0 ;  /* 0x00000000ff4d7435 */ /* 0x000fce00000001ff */
[----:B------:R-:W-:-:S05]  /*1a60*/  @P4 HADD2.F32 R76, -RZ, R121.H1_H1 ;  /* 0x30000079ff4c4230 */ /* 0x000fca0000004100 */
[----:B------:R-:W-:Y:S02]  /*1a70*/  @P4 FMUL.FTZ R77, R79, R76 ;  /* 0x0000004c4f4d4220 */ /* 0x000fe40000410000 */
[----:B------:R-:W-:Y:S02]  /*1a80*/  FMUL.FTZ R76, R26, R79 ;  /* 0x0000004f1a4c7220 */ /* 0x000fe40000410000 */
[----:B------:R-:W-:-:S03]  /*1a90*/  FADD.FTZ R74, R74, R77 ;  /* 0x0000004d4a4a7221 */ /* 0x000fc60000010000 */
[----:B------:R-:W-:-:S04]  /*1aa0*/  FSEL R76, R76, RZ, P4 ;  /* 0x000000ff4c4c7208 */ /* 0x000fc80002000000 */
[----:B------:R-:W-:-:S04]  /*1ab0*/  F2FP.PACK_AB R76, RZ, R76 ;  /* 0x0000004cff4c723e */ /* 0x000fc800000000ff */
[----:B------:R-:W-:Y:S02]  /*1ac0*/  PRMT R112, R76, 0x7610, R112 ;  /* 0x000076104c707816 */ /* 0x000fe40000000070 */
.L_x_4223:
[----:B------:R-:W-:Y:S05]  /*1ad0*/  BSYNC B0 ;  /* 0x0000000000007941 */ /* 0x000fea0003800000 */
.L_x_4222:
        /* <DEDUP_REMOVED lines=8> */
.L_x_4225:
[----:B------:R-:W-:Y:S01]  /*1b60*/  FFMA.FTZ R76, R15, R80, R81 ;  /* 0x000000500f4c7223 */ /* 0x000fe20000010051 */
[----:B-----5:R-:W-:-:S03]  /*1b70*/  @P3 SHF.R.U32.HI R78, RZ, 0x10, R99 ;  /* 0x00000010ff4e3819 */ /* 0x020fc60000011663 */
[----:B------:R-:W-:Y:S02]  /*1b80*/  FADD.FTZ R77, R91, -R76 ;  /* 0x8000004c5b4d7221 */ /* 0x000fe40000010000 */
[----:B------:R-:W-:Y:S02]  /*1b90*/  @P3 HADD2.F32 R78, -RZ, R78.H0_H0 ;  /* 0x2000004eff4e3230 */ /* 0x000fe40000004100 */
[----:B------:R-:W-:-:S04]  /*1ba0*/  FMUL.FTZ R77, R0, R77 ;  /* 0x0000004d004d7220 */ /* 0x000fc80000410000 */
[----:B------:R-:W-:Y:S02]  /*1bb0*/  @P3 FADD.FTZ R77, R77, R78 ;  /* 0x0000004e4d4d3221 */ /* 0x000fe40000010000 */
.L_x_4226:
[----:B------:R-:W-:Y:S05]  /*1bc0*/  BSYNC B0 ;  /* 0x0000000000007941 */ /* 0x000fea0003800000 */
.L_x_4224:
[----:B------:R-:W-:Y:S01]  /*1bd0*/  BSSY B0, `(.L_x_4227) ;  /* 0x000000d000007945 */ /* 0x000fe20003800000 */
[----:B------:R-:W-:Y:S05]  /*1be0*/  @!P2 BRA `(.L_x_4228) ;  /* 0x000000b00000a947 */ /* 0x000fea0003800000 */
[----:B-----5:R-:W-:Y:S01]  /*1bf0*/  LOP3.LUT P4, RZ, R119, 0xff000000, RZ, 0xc0, !PT ;  /* 0xff00000077ff7812 */ /* 0x020fe2000788c0ff */
[----:B------:R-:W-:-:S04]  /*1c00*/  FMUL.FTZ R76, R77, c[0x0][0x1ec] ;  /* 0x00007b004d4c7a20 */ /* 0x000fc80000410000 */
[----:B------:R-:W-:Y:S02]  /*1c10*/  FMUL.FTZ R79, R76, c[0x0][0x1e8] ;  /* 0x00007a004c4f7a20 */ /* 0x000fe40000410000 */
[----:B------:R-:W-:-:S06]  /*1c20*/  IMAD.MOV.U32 R76, RZ, RZ, RZ ;  /* 0x000000ffff4c7224 */ /* 0x000fcc00078e00ff */
[----:B------:R-:W-:-:S05]  /*1c30*/  @P4 HADD2.F32 R78, -RZ, R123.H1_H1 ;  /* 0x3000007bff4e4230 */ /* 0x000fca0000004100 */
[----:B------:R-:W-:Y:S02]  /*1c40*/  @P4 FMUL.FTZ R76, R79, R78 ;  /* 0x0000004e4f4c4220 */ /* 0x000fe40000410000 */
[----:B------:R-:W-:Y:S02]  /*1c50*/  FMUL.FTZ R78, R27, R79 ;  /* 0x0000004f1b4e7220 */ /* 0x000fe40000410000 */
[----:B------:R-:W-:-:S03]  /*1c60*/  FADD.FTZ R75, R75, R76 ;  /* 0x0000004c4b4b7221 */ /* 0x000fc60000010000 */
[----:B------:R-:W-:-:S04]  /*1c70*/  FSEL R78, R78, RZ, P4 ;  /* 0x000000ff4e4e7208 */ /* 0x000fc80002000000 */
[----:B------:R-:W-:-:S04]  /*1c80*/  F2FP.PACK_AB R78, RZ, R78 ;  /* 0x0000004eff4e723e */ /* 0x000fc800000000ff */
[----:B------:R-:W-:Y:S02]  /*1c90*/  PRMT R114, R78, 0x7610, R114 ;  /* 0x000076104e727816 */ /* 0x000fe40000000072 */
.L_x_4228:
[----:B------:R-:W-:Y:S05]  /*1ca0*/  BSYNC B0 ;  /* 0x0000000000007941 */ /* 0x000fea0003800000 */
.L_x_4227:
[----:B------:R-:W-:-:S04]  /*1cb0*/  @P0 F2FP.PACK_AB R77, RZ, R77 ;  /* 0x0000004dff4d023e */ /* 0x000fc800000000ff */
[----:B------:R-:W-:Y:S01]  /*1cc0*/  @P0 PRMT R115, R77, 0x7610, R115 ;  /* 0x000076104d730816 */ /* 0x000fe20000000073 */
[----:B------:R-:W-:Y:S05]  /*1cd0*/  @!P0 BRA `(.L_x_4229) ;  /* 0x0000008000008947 */ /* 0x000fea0003800000 */
[----:B------:R-:W-:Y:S01]  /*1ce0*/  LOP3.LUT R76, R111, 0xffff, RZ, 0xc0, !PT ;  /* 0x0000ffff6f4c7812 */ /* 0x000fe200078ec0ff */
[----:B-----5:R-:W-:Y:S01]  /*1cf0*/  HFMA2.MMA R119, -RZ, RZ, 0, 4.76837158203125e-07 ;  /* 0x00000008ff777435 */ /* 0x020fe200000001ff */
[----:B------:R-:W-:-:S03]  /*1d00*/  PRMT R79, R113, 0x5410, R115 ;  /* 0x00005410714f7816 */ /* 0x000fc60000000073 */
[----:B------:R-:W-:-:S05]  /*1d10*/  IMAD.WIDE.U32 R76, R76, 0x10000, RZ ;  /* 0x000100004c4c7825 */ /* 0x000fca00078e00ff */
[----:B------:R-:W-:Y:S01]  /*1d20*/  LOP3.LUT R77, R79, R77, RZ, 0xfc, !PT ;  /* 0x0000004d4f4d7212 */ /* 0x000fe200078efcff */
[----:B------:R-:W-:Y:S01]  /*1d30*/  IMAD.WIDE.U32 R118, R118, R119, c[0x0][0x258] ;  /* 0x0000960076767625 */ /* 0x000fe200078e0077 */
[----:B------:R-:W-:-:S05]  /*1d40*/  LOP3.LUT R76, R76, 0xffff, R109, 0xf8, !PT ;  /* 0x0000ffff4c4c7812 */ /* 0x000fca00078ef86d */
[----:B------:R1:W-:Y:S02]  /*1d50*/  STG.E.64 [R118.64], R76 ;  /* 0x0000004c76007986 */ /* 0x0003e4000c101b04 */
.L_x_4229:
        /* <DEDUP_REMOVED lines=10> */
.L_x_4231:
[----:B------:R-:W-:Y:S05]  /*1e00*/  BSYNC B0 ;  /* 0x0000000000007941 */ /* 0x000fea0003800000 */
.L_x_4230:
        /* <DEDUP_REMOVED lines=10> */
.L_x_4233:
[----:B------:R-:W-:Y:S05]  /*1eb0*/  BSYNC B0 ;  /* 0x0000000000007941 */ /* 0x000fea0003800000 */
.L_x_4232:
[----:B------:R-:W-:Y:S01]  /*1ec0*/  BSSY B0, `(.L_x_4234) ;  /* 0x000000b000007945 */ /* 0x000fe20003800000 */
[----:B------:R-:W-:Y:S05]  /*1ed0*/  @P1 BRA `(.L_x_4235) ;  /* 0x0000004000001947 */ /* 0x000fea0003800000 */
[----:B-1----:R-:W-:Y:S01]  /*1ee0*/  IMAD.MOV.U32 R77, RZ, RZ, RZ ;  /* 0x000000ffff4d7224 */ /* 0x002fe200078e00ff */
[----:B------:R-:W-:Y:S05]  /*1ef0*/  @!P3 BRA `(.L_x_4236) ;  /* 0x000000700000b947 */ /* 0x000fea0003800000 */
[----:B-----5:R-:W-:Y:S01]  /*1f00*/  HADD2.F32 R77, -RZ, R96.H0_H0 ;  /* 0x20000060ff4d7230 */ /* 0x020fe20000004100 */
[----:B------:R-:W-:Y:S05]  /*1f10*/  BRA `(.L_x_4236) ;  /* 0x0000005000007947 */ /* 0x000fea0003800000 */
.L_x_4235:
[----:B-1----:R-:W-:Y:S01]  /*1f20*/  FFMA.FTZ R77, R10, R80, R81 ;  /* 0x000000500a4d7223 */ /* 0x002fe20000010051 */
[----:B-----5:R-:W-:-:S03]  /*1f30*/  @P3 HADD2.F32 R76, -RZ, R96.H0_H0 ;  /* 0x20000060ff4c3230 */ /* 0x020fc60000004100 */
[----:B------:R-:W-:-:S04]  /*1f40*/  FADD.FTZ R77, R92, -R77 ;  /* 0x8000004d5c4d7221 */ /* 0x000fc80000010000 */
[----:B------:R-:W-:-:S04]  /*1f50*/  FMUL.FTZ R77, R0, R77 ;  /* 0x0000004d004d7220 */ /* 0x000fc80000410000 */
[----:B------:R-:W-:Y:S02]  /*1f60*/  @P3 FADD.FTZ R77, R77, R76 ;  /* 0x0000004c4d4d3221 */ /* 0x000fe40000010000 */
.L_x_4236:
[----:B------:R-:W-:Y:S05]  /*1f70*/  BSYNC B0 ;  /* 0x0000000000007941 */ /* 0x000fea0003800000 */
.L_x_4234:
[----:B------:R-:W-:Y:S01]  /*1f80*/  BSSY B0, `(.L_x_4237) ;  /* 0x000000e000007945 */ /* 0x000fe20003800000 */
[----:B------:R-:W-:Y:S01]  /*1f90*/  @P0 F2FP.PACK_AB R78, RZ, R77 ;  /* 0x0000004dff4e023e */ /* 0x000fe200000000ff */
[----:B------:R-:W-:Y:S05]  /*1fa0*/  @!P2 BRA `(.L_x_4238) ;  /* 0x000000b00000a947 */ /* 0x000fea0003800000 */
[----:B-----5:R-:W-:Y:S01]  /*1fb0*/  LOP3.LUT P4, RZ, R117, 0xff, RZ, 0xc0, !PT ;  /* 0x000000ff75ff7812 */ /* 0x020fe2000788c0ff */
[----:B------:R-:W-:-:S04]  /*1fc0*/  FMUL.FTZ R77, R77, c[0x0][0x1ec] ;  /* 0x00007b004d4d7a20 */ /* 0x000fc80000410000 */
[----:B------:R-:W-:Y:S01]  /*1fd0*/  FMUL.FTZ R79, R77, c[0x0][0x1e8] ;  /* 0x00007a004d4f7a20 */ /* 0x000fe20000410000 */
[----:B------:R-:W-:-:S07]  /*1fe0*/  MOV R77, RZ ;  /* 0x000000ff004d7202 */ /* 0x000fce0000000f00 */
[----:B------:R-:W-:-:S05]  /*1ff0*/  @P4 HADD2.F32 R76, -RZ, R121.H0_H0 ;  /* 0x20000079ff4c4230 */ /* 0x000fca0000004100 */
[-C--:B------:R-:W-:Y:S02]  /*2000*/  @P4 FMUL.FTZ R77, R76, R79.reuse ;  /* 0x0000004f4c4d4220 */ /* 0x080fe40000410000 */
[----:B------:R-:W-:Y:S02]  /*2010*/  FMUL.FTZ R76, R20, R79 ;  /* 0x0000004f144c7220 */ /* 0x000fe40000410000 */
[----:B------:R-:W-:-:S03]  /*2020*/  FADD.FTZ R68, R68, R77 ;  /* 0x0000004d44447221 */ /* 0x000fc60000010000 */
[----:B------:R-:W-:-:S04]  /*2030*/  FSEL R76, R76, RZ, P4 ;  /* 0x000000ff4c4c7208 */ /* 0x000fc80002000000 */
[----:B------:R-:W-:-:S04]  /*2040*/  F2FP.PACK_AB R76, RZ, R76 ;  /* 0x0000004cff4c723e */ /* 0x000fc800000000ff */
[----:B------:R-:W-:Y:S02]  /*2050*/  PRMT R108, R76, 0x7610, R108 ;  /* 0x000076104c6c7816 */ /* 0x000fe4000000006c */
.L_x_4238:
[----:B------:R-:W-:Y:S05]  /*2060*/  BSYNC B0 ;  /* 0x0000000000007941 */ /* 0x000fea0003800000 */
.L_x_4237:
        /* <DEDUP_REMOVED lines=8> */
.L_x_4240:
[----:B------:R-:W-:Y:S01]  /*20f0*/  FFMA.FTZ R76, R84, R80, R81 ;  /* 0x00000050544c7223 */ /* 0x000fe20000010051 */
[----:B-----5:R-:W-:-:S03]  /*2100*/  @P3 SHF.R.U64 R78, R96, 0x10, R97 ;  /* 0x00000010604e3819 */ /* 0x020fc60000001261 */
[----:B------:R-:W-:Y:S02]  /*2110*/  FADD.FTZ R77, R93, -R76 ;  /* 0x8000004c5d4d7221 */ /* 0x000fe40000010000 */
[----:B------:R-:W-:Y:S02]  /*2120*/  @P3 HADD2.F32 R78, -RZ, R78.H0_H0 ;  /* 0x2000004eff4e3230 */ /* 0x000fe40000004100 */
[----:B------:R-:W-:-:S04]  /*2130*/  FMUL.FTZ R77, R0, R77 ;  /* 0x0000004d004d7220 */ /* 0x000fc80000410000 */
[----:B------:R-:W-:Y:S02]  /*2140*/  @P3 FADD.FTZ R77, R77, R78 ;  /* 0x0000004e4d4d3221 */ /* 0x000fe40000010000 */
.L_x_4241:
[----:B------:R-:W-:Y:S05]  /*2150*/  BSYNC B0 ;  /* 0x0000000000007941 */ /* 0x000fea0003800000 */
.L_x_4239:
        /* <DEDUP_REMOVED lines=14> */
.L_x_4243:
[----:B------:R-:W-:Y:S05]  /*2240*/  BSYNC B0 ;  /* 0x0000000000007941 */ /* 0x000fea0003800000 */
.L_x_4242:
[----:B------:R-:W-:Y:S01]  /*2250*/  BSSY B0, `(.L_x_4244) ;  /* 0x000000c000007945 */ /* 0x000fe20003800000 */
[----:B------:R-:W-:Y:S01]  /*2260*/  @P0 PRMT R111, R79, 0x7610, R111 ;  /* 0x000076104f6f0816 */ /* 0x000fe2000000006f */
[----:B------:R-:W-:Y:S05]  /*2270*/  @P1 BRA `(.L_x_4245) ;  /* 0x0000004000001947 */ /* 0x000fea0003800000 */
[----:B------:R-:W-:Y:S01]  /*2280*/  IMAD.MOV.U32 R77, RZ, RZ, RZ ;  /* 0x000000ffff4d7224 */ /* 0x000fe200078e00ff */
[----:B------:R-:W-:Y:S05]  /*2290*/  @!P3 BRA `(.L_x_4246) ;  /* 0x000000700000b947 */ /* 0x000fea0003800000 */
[----:B-----5:R-:W-:Y:S01]  /*22a0*/  HADD2.F32 R77, -RZ, R97.H0_H0 ;  /* 0x20000061ff4d7230 */ /* 0x020fe20000004100 */
[----:B------:R-:W-:Y:S05]  /*22b0*/  BRA `(.L_x_4246) ;  /* 0x0000005000007947 */ /* 0x000fea0003800000 */
.L_x_4245:
[----:B------:R-:W-:Y:S01]  /*22c0*/  FFMA.FTZ R77, R11, R80, R81 ;  /* 0x000000500b4d7223 */ /* 0x000fe20000010051 */
[----:B-----5:R-:W-:-:S03]  /*22d0*/  @P3 HADD2.F32 R76, -RZ, R97.H0_H0 ;  /* 0x20000061ff4c3230 */ /* 0x020fc60000004100 */
[----:B------:R-:W-:-:S04]  /*22e0*/  FADD.FTZ R77, R102, -R77 ;  /* 0x8000004d664d7221 */ /* 0x000fc80000010000 */
[----:B------:R-:W-:-:S04]  /*22f0*/  FMUL.FTZ R77, R0, R77 ;  /* 0x0000004d004d7220 */ /* 0x000fc80000410000 */
[----:B------:R-:W-:Y:S02]  /*2300*/  @P3 FADD.FTZ R77, R77, R76 ;  /* 0x0000004c4d4d3221 */ /* 0x000fe40000010000 */
.L_x_4246:
[----:B------:R-:W-:Y:S05]  /*2310*/  BSYNC B0 ;  /* 0x0000000000007941 */ /* 0x000fea0003800000 */
.L_x_4244:
        /* <DEDUP_REMOVED lines=8> */
[-C--:B------:R-:W-:Y:S02]  /*23a0*/  @P4 FMUL.FTZ R77, R76, R79.reuse ;  /* 0x0000004f4c4d4220 */ /* 0x080fe40000410000 */
[----:B------:R-:W-:Y:S02]  /*23b0*/  FMUL.FTZ R76, R22, R79 ;  /* 0x0000004f164c7220 */ /* 0x000fe40000410000 */
[----:B------:R-:W-:-:S03]  /*23c0*/  FADD.FTZ R70, R70, R77 ;  /* 0x0000004d46467221 */ /* 0x000fc60000010000 */
[----:B------:R-:W-:-:S04]  /*23d0*/  FSEL R76, R76, RZ, P4 ;  /* 0x000000ff4c4c7208 */ /* 0x000fc80002000000 */
[----:B------:R-:W-:-:S04]  /*23e0*/  F2FP.PACK_AB R76, RZ, R76 ;  /* 0x0000004cff4c723e */ /* 0x000fc800000000ff */
[----:B------:R-:W-:Y:S02]  /*23f0*/  PRMT R112, R76, 0x7610, R112 ;  /* 0x000076104c707816 */ /* 0x000fe40000000070 */
.L_x_4248:
[----:B------:R-:W-:Y:S05]  /*2400*/  BSYNC B0 ;  /* 0x0000000000007941 */ /* 0x000fea0003800000 */
.L_x_4247:
        /* <DEDUP_REMOVED lines=8> */
.L_x_4250:
[----:B------:R-:W-:Y:S01]  /*2490*/  FFMA.FTZ R76, R85, R80, R81 ;  /* 0x00000050554c7223 */ /* 0x000fe20000010051 */
[----:B-----5:R-:W-:-:S03]  /*24a0*/  @P3 SHF.R.U32.HI R78, RZ, 0x10, R97 ;  /* 0x00000010ff4e3819 */ /* 0x020fc60000011661 */
[----:B------:R-:W-:Y:S02]  /*24b0*/  FADD.FTZ R77, R103, -R76 ;  /* 0x8000004c674d7221 */ /* 0x000fe40000010000 */
[----:B------:R-:W-:Y:S02]  /*24c0*/  @P3 HADD2.F32 R78, -RZ, R78.H0_H0 ;  /* 0x2000004eff4e3230 */ /* 0x000fe40000004100 */
[----:B------:R-:W-:-:S04]  /*24d0*/  FMUL.FTZ R77, R0, R77 ;  /* 0x0000004d004d7220 */ /* 0x000fc80000410000 */
[----:B------:R-:W-:Y:S02]  /*24e0*/  @P3 FADD.FTZ R77, R77, R78 ;  /* 0x0000004e4d4d3221 */ /* 0x000fe40000010000 */
.L_x_4251:
[----:B------:R-:W-:Y:S05]  /*24f0*/  BSYNC B0 ;  /* 0x0000000000007941 */ /* 0x000fea0003800000 */
.L_x_4249:
[----:B------:R-:W-:Y:S01]  /*2500*/  BSSY B0, `(.L_x_4252) ;  /* 0x000000e000007945 */ /* 0x000fe20003800000 */
[----:B------:R-:W-:Y:S01]  /*2510*/  @P0 F2FP.PACK_AB R83, RZ, R77 ;  /* 0x0000004dff53023e */ /* 0x000fe200000000ff */
[----:B------:R-:W-:Y:S05]  /*2520*/  @!P2 BRA `(.L_x_4253) ;  /* 0x000000b00000a947 */ /* 0x000fea0003800000 */
[----:B-----5:R-:W-:Y:S01]  /*2530*/  LOP3.LUT P4, RZ, R117, 0xff000000, RZ, 0xc0, !PT ;  /* 0xff00000075ff7812 */ /* 0x020fe2000788c0ff */
[----:B------:R-:W-:Y:S01]  /*2540*/  FMUL.FTZ R77, R77, c[0x0][0x1ec] ;  /* 0x00007b004d4d7a20 */ /* 0x000fe20000410000 */
[----:B------:R-:W-:-:S03]  /*2550*/  HFMA2.MMA R76, -RZ, RZ, 0, 0 ;  /* 0x00000000ff4c7435 */ /* 0x000fc600000001ff */
        /* <DEDUP_REMOVED lines=8> */
.L_x_4253:
[----:B------:R-:W-:Y:S05]  /*25e0*/  BSYNC B0 ;  /* 0x0000000000007941 */ /* 0x000fea0003800000 */
.L_x_4252:
[----:B------:R-:W-:Y:S02]  /*25f0*/  IADD3 R82, R120, 0x100, RZ ;  /* 0x0000010078527810 */ /* 0x000fe40007ffe0ff */
        /* <DEDUP_REMOVED lines=10> */
.L_x_4254:
[----:B------:R-:W-:Y:S01]  /*26a0*/  BSSY B0, `(.L_x_4255) ;  /* 0x000000b000007945 */ /* 0x000fe20003800000 */
[----:B------:R-:W-:Y:S05]  /*26b0*/  @!P2 BRA `(.L_x_4256) ;  /* 0x000000900000a947 */ /* 0x000fea0003800000 */
[----:B-1----:R-:W-:Y:S02]  /*26c0*/  LOP3.LUT R76, R110, 0xffff, RZ, 0xc0, !PT ;  /* 0x0000ffff6e4c7812 */ /* 0x002fe400078ec0ff */
[----:B------:R-:W-:Y:S02]  /*26d0*/  IADD3 R78, R120, 0x80, RZ ;  /* 0x00000080784e7810 */ /* 0x000fe40007ffe0ff */
[----:B------:R-:W-:Y:S01]  /*26e0*/  PRMT R79, R112, 0x5410, R114 ;  /* 0x00005410704f7816 */ /* 0x000fe20000000072 */
[----:B------:R-:W-:Y:S01]  /*26f0*/  IMAD.WIDE.U32 R76, R76, 0x10000, RZ ;  /* 0x000100004c4c7825 */ /* 0x000fe200078e00ff */
[----:B------:R-:W-:-:S04]  /*2700*/  MOV R83, 0x8 ;  /* 0x0000000800537802 */ /* 0x000fc80000000f00 */
[----:B------:R-:W-:Y:S01]  /*2710*/  LOP3.LUT R77, R79, R77, RZ, 0xfc, !PT ;  /* 0x0000004d4f4d7212 */ /* 0x000fe200078efcff */
[----:B------:R-:W-:Y:S01]  /*2720*/  IMAD.WIDE.U32 R78, R78, R83, c[0x0][0x248] ;  /* 0x000092004e4e7625 */ /* 0x000fe200078e0053 */
[----:B------:R-:W-:-:S05]  /*2730*/  LOP3.LUT R76, R76, 0xffff, R108, 0xf8, !PT ;  /* 0x0000ffff4c4c7812 */ /* 0x000fca00078ef86c */
[----:B------:R1:W-:Y:S02]  /*2740*/  STG.E.64 [R78.64], R76 ;  /* 0x0000004c4e007986 */ /* 0x0003e4000c101b04 */
.L_x_4256:
[----:B------:R-:W-:Y:S05]  /*2750*/  BSYNC B0 ;  /* 0x0000000000007941 */ /* 0x000fea0003800000 */
.L_x_4255:
[----:B------:R-:W-:Y:S01]  /*2760*/  BSSY B0, `(.L_x_4257) ;  /* 0x0000009000007945 */ /* 0x000fe20003800000 */
[----:B------:R-:W-:Y:S05]  /*2770*/  @!P2 BRA `(.L_x_4258) ;  /* 0x000000700000a947 */ /* 0x000fea0003800000 */
[----:B-1----:R-:W-:-:S10]  /*2780*/  HFMA2.MMA R77, -RZ, RZ, 0, 4.76837158203125e-07 ;  /* 0x00000008ff4d7435 */ /* 0x002fd400000001ff */
[----:B------:R-:W-:-:S06]  /*2790*/  IMAD.WIDE.U32 R76, R82, R77, c[0x0][0x170] ;  /* 0x00005c00524c7625 */ /* 0x000fcc00078e004d */
[----:B------:R-:W2:Y:S02]  /*27a0*/  LDG.E.64 R76, [R76.64] ;  /* 0x000000044c4c7981 */ /* 0x000ea4000c1e1b00 */
[C-C-:B--2---:R-:W-:Y:S02]  /*27b0*/  SHF.R.U64 R123, R76.reuse, 0x10, R77.reuse ;  /* 0x000000104c7b7819 */ /* 0x144fe4000000124d */
[--C-:B------:R-:W-:Y:S02]  /*27c0*/  SHF.R.U32.HI R78, RZ, 0x10, R77.reuse ;  /* 0x00000010ff4e7819 */ /* 0x100fe4000001164d */
[----:B------:R-:W-:Y:S02]  /*27d0*/  PRMT R121, R76, 0x5410, R77 ;  /* 0x000054104c797816 */ /* 0x000fe4000000004d */
[----:B------:R-:W-:Y:S02]  /*27e0*/  PRMT R123, R123, 0x5410, R78 ;  /* 0x000054107b7b7816 */ /* 0x000fe4000000004e */
.L_x_4258:
[----:B------:R-:W-:Y:S05]  /*27f0*/  BSYNC B0 ;  /* 0x0000000000007941 */ /* 0x000fea0003800000 */
.L_x_4257:
[----:B------:R-:W-:Y:S01]  /*2800*/  BSSY B0, `(.L_x_4259) ;  /* 0x000000b000007945 */ /* 0x000fe20003800000 */
[----:B------:R-:W-:Y:S05]  /*2810*/  @P1 BRA `(.L_x_4260) ;  /* 0x0000004000001947 */ /* 0x000fea0003800000 */
[----:B-1----:R-:W-:Y:S01]  /*2820*/  MOV R77, RZ ;  /* 0x000000ff004d7202 */ /* 0x002fe20000000f00 */
[----:B------:R-:W-:Y:S05]  /*2830*/  @!P3 BRA `(.L_x_4261) ;  /* 0x000000700000b947 */ /* 0x000fea0003800000 */
[----:B-----5:R-:W-:Y:S01]  /*2840*/  HADD2.F32 R77, -RZ, R94.H0_H0 ;  /* 0x2000005eff4d7230 */ /* 0x020fe20000004100 */
[----:B------:R-:W-:Y:S05]  /*2850*/  BRA `(.L_x_4261) ;  /* 0x0000005000007947 */ /* 0x000fea0003800000 */
.L_x_4260:
[----:B-1----:R-:W-:Y:S01]  /*2860*/  FFMA.FTZ R77, R12, R80, R81 ;  /* 0x000000500c4d7223 */ /* 0x002fe20000010051 */
[----:B-----5:R-:W-:-:S03]  /*2870*/  @P3 HADD2.F32 R76, -RZ, R94.H0_H0 ;  /* 0x2000005eff4c3230 */ /* 0x020fc60000004100 */
[----:B------:R-:W-:-:S04]  /*2880*/  FADD.FTZ R77, R104, -R77 ;  /* 0x8000004d684d7221 */ /* 0x000fc80000010000 */
[----:B------:R-:W-:-:S04]  /*2890*/  FMUL.FTZ R77, R0, R77 ;  /* 0x0000004d004d7220 */ /* 0x000fc80000410000 */
[----:B------:R-:W-:Y:S02]  /*28a0*/  @P3 FADD.FTZ R77, R77, R76 ;  /* 0x0000004c4d4d3221 */ /* 0x000fe40000010000 */
.L_x_4261:
[----:B------:R-:W-:Y:S05]  /*28b0*/  BSYNC B0 ;  /* 0x0000000000007941 */ /* 0x000fea0003800000 */
.L_x_4259:
[----:B------:R-:W-:Y:S01]  /*28c0*/  BSSY B0, `(.L_x_4262) ;  /* 0x000000e000007945 */ /* 0x000fe20003800000 */
[----:B------:R-:W-:Y:S01]  /*28d0*/  @P0 F2FP.PACK_AB R83, RZ, R77 ;  /* 0x0000004dff53023e */ /* 0x000fe200000000ff */
[----:B------:R-:W-:Y:S05]  /*28e0*/  @!P2 BRA `(.L_x_4263) ;  /* 0x000000b00000a947 */ /* 0x000fea0003800000 */
[----:B-----5:R-:W-:Y:S01]  /*28f0*/  LOP3.LUT P4, RZ, R7, 0xff, RZ, 0xc0, !PT ;  /* 0x000000ff07ff7812 */ /* 0x020fe2000788c0ff */
[----:B------:R-:W-:-:S04]  /*2900*/  FMUL.FTZ R77, R77, c[0x0][0x1ec] ;  /* 0x00007b004d4d7a20 */ /* 0x000fc80000410000 */
[----:B------:R-:W-:Y:S02]  /*2910*/  FMUL.FTZ R79, R77, c[0x0][0x1e8] ;  /* 0x00007a004d4f7a20 */ /* 0x000fe40000410000 */
[----:B------:R-:W-:Y:S02]  /*2920*/  IMAD.MOV.U32 R77, RZ, RZ, RZ ;  /* 0x000000ffff4d7224 */ /* 0x000fe400078e00ff */
[----:B------:R-:W-:-:S04]  /*2930*/  FMUL.FTZ R76, R16, R79 ;  /* 0x0000004f104c7220 */ /* 0x000fc80000410000 */
[----:B------:R-:W-:Y:S01]  /*2940*/  @P4 HADD2.F32 R78, -RZ, R121.H0_H0 ;  /* 0x20000079ff4e4230 */ /* 0x000fe20000004100 */
[----:B------:R-:W-:-:S04]  /*2950*/  FSEL R76, R76, RZ, P4 ;  /* 0x000000ff4c4c7208 */ /* 0x000fc80002000000 */
[----:B------:R-:W-:Y:S01]  /*2960*/  @P4 FMUL.FTZ R77, R78, R79 ;  /* 0x0000004f4e4d4220 */ /* 0x000fe20000410000 */
[----:B------:R-:W-:-:S03]  /*2970*/  F2FP.PACK_AB R76, RZ, R76 ;  /* 0x0000004cff4c723e */ /* 0x000fc600000000ff */
[----:B------:R-:W-:Y:S01]  /*2980*/  FADD.FTZ R64, R64, R77 ;  /* 0x0000004d40407221 */ /* 0x000fe20000010000 */
[----:B------:R-:W-:Y:S02]  /*2990*/  PRMT R108, R76, 0x7610, R108 ;  /* 0x000076104c6c7816 */ /* 0x000fe4000000006c */
.L_x_4263:
[----:B------:R-:W-:Y:S05]  /*29a0*/  BSYNC B0 ;  /* 0x0000000000007941 */ /* 0x000fea0003800000 */
.L_x_4262:
        /* <DEDUP_REMOVED lines=8> */
.L_x_4265:
[----:B------:R-:W-:Y:S01]  /*2a30*/  FFMA.FTZ R76, R86, R80, R81 ;  /* 0x00000050564c7223 */ /* 0x000fe20000010051 */
[----:B-----5:R-:W-:-:S03]  /*2a40*/  @P3 SHF.R.U64 R78, R94, 0x10, R95 ;  /* 0x000000105e4e3819 */ /* 0x020fc6000000125f */
[----:B------:R-:W-:Y:S02]  /*2a50*/  FADD.FTZ R77, R105, -R76 ;  /* 0x8000004c694d7221 */ /* 0x000fe40000010000 */
[----:B------:R-:W-:Y:S02]  /*2a60*/  @P3 HADD2.F32 R78, -RZ, R78.H0_H0 ;  /* 0x2000004eff4e3230 */ /* 0x000fe40000004100 */
[----:B------:R-:W-:-:S04]  /*2a70*/  FMUL.FTZ R77, R0, R77 ;  /* 0x0000004d004d7220 */ /* 0x000fc80000410000 */
[----:B------:R-:W-:Y:S02]  /*2a80*/  @P3 FADD.FTZ R77, R77, R78 ;  /* 0x0000004e4d4d3221 */ /* 0x000fe40000010000 */
.L_x_4266:
[----:B------:R-:W-:Y:S05]  /*2a90*/  BSYNC B0 ;  /* 0x0000000000007941 */ /* 0x000fea0003800000 */
.L_x_4264:
[----:B------:R-:W-:Y:S01]  /*2aa0*/  BSSY B0, `(.L_x_4267) ;  /* 0x000000e000007945 */ /* 0x000fe20003800000 */
[----:B------:R-:W-:Y:S01]  /*2ab0*/  @P0 F2FP.PACK_AB R83, RZ, R77 ;  /* 0x0000004dff53023e */ /* 0x000fe200000000ff */
[----:B------:R-:W-:Y:S05]  /*2ac0*/  @!P2 BRA `(.L_x_4268) ;  /* 0x000000b00000a947 */ /* 0x000fea0003800000 */
[----:B-----5:R-:W-:Y:S01]  /*2ad0*/  LOP3.LUT P4, RZ, R7, 0xff00, RZ, 0xc0, !PT ;  /* 0x0000ff0007ff7812 */ /* 0x020fe2000788c0ff */
[----:B------:R-:W-:Y:S01]  /*2ae0*/  FMUL.FTZ R77, R77, c[0x0][0x1ec] ;  /* 0x00007b004d4d7a20 */ /* 0x000fe20000410000 */
[----:B------:R-:W-:-:S03]  /*2af0*/  MOV R76, RZ ;  /* 0x000000ff004c7202 */ /* 0x000fc60000000f00 */
[----:B------:R-:W-:-:S04]  /*2b00*/  FMUL.FTZ R78, R77, c[0x0][0x1e8] ;  /* 0x00007a004d4e7a20 */ /* 0x000fc80000410000 */
[----:B------:R-:W-:-:S04]  /*2b10*/  FMUL.FTZ R77, R17, R78 ;  /* 0x0000004e114d7220 */ /* 0x000fc80000410000 */
[----:B------:R-:W-:Y:S01]  /*2b20*/  @P4 HADD2.F32 R79, -RZ, R123.H0_H0 ;  /* 0x2000007bff4f4230 */ /* 0x000fe20000004100 */
[----:B------:R-:W-:-:S04]  /*2b30*/  FSEL R77, R77, RZ, P4 ;  /* 0x000000ff4d4d7208 */ /* 0x000fc80002000000 */
[----:B------:R-:W-:Y:S01]  /*2b40*/  @P4 FMUL.FTZ R76, R79, R78 ;  /* 0x0000004e4f4c4220 */ /* 0x000fe20000410000 */
[----:B------:R-:W-:-:S03]  /*2b50*/  F2FP.PACK_AB R77, RZ, R77 ;  /* 0x0000004dff4d723e */ /* 0x000fc600000000ff */
[----:B------:R-:W-:Y:S01]  /*2b60*/  FADD.FTZ R65, R65, R76 ;  /* 0x0000004c41417221 */ /* 0x000fe20000010000 */
[----:B------:R-:W-:Y:S02]  /*2b70*/  PRMT R110, R77, 0x7610, R110 ;  /* 0x000076104d6e7816 */ /* 0x000fe4000000006e */
.L_x_4268:
[----:B------:R-:W-:Y:S05]  /*2b80*/  BSYNC B0 ;  /* 0x0000000000007941 */ /* 0x000fea0003800000 */
.L_x_4267:
[----:B------:R-:W-:Y:S01]  /*2b90*/  BSSY B0, `(.L_x_4269) ;  /* 0x000000c000007945 */ /* 0x000fe20003800000 */
[----:B------:R-:W-:Y:S01]  /*2ba0*/  @P0 PRMT R111, R83, 0x7610, R111 ;  /* 0x00007610536f0816 */ /* 0x000fe2000000006f */
[----:B------:R-:W-:Y:S05]  /*2bb0*/  @P1 BRA `(.L_x_4270) ;  /* 0x0000004000001947 */ /* 0x000fea0003800000 */
[----:B------:R-:W-:Y:S01]  /*2bc0*/  HFMA2.MMA R77, -RZ, RZ, 0, 0 ;  /* 0x00000000ff4d7435 */ /* 0x000fe200000001ff */
[----:B------:R-:W-:Y:S05]  /*2bd0*/  @!P3 BRA `(.L_x_4271) ;  /* 0x000000700000b947 */ /* 0x000fea0003800000 */
[----:B-----5:R-:W-:Y:S01]  /*2be0*/  HADD2.F32 R77, -RZ, R95.H0_H0 ;  /* 0x2000005fff4d7230 */ /* 0x020fe20000004100 */
[----:B------:R-:W-:Y:S05]  /*2bf0*/  BRA `(.L_x_4271) ;  /* 0x0000005000007947 */ /* 0x000fea0003800000 */
.L_x_4270:
[----:B------:R-:W-:Y:S01]  /*2c00*/  FFMA.FTZ R77, R13, R80, R81 ;  /* 0x000000500d4d7223 */ /* 0x000fe20000010051 */
[----:B-----5:R-:W-:-:S03]  /*2c10*/  @P3 HADD2.F32 R76, -RZ, R95.H0_H0 ;  /* 0x2000005fff4c3230 */ /* 0x020fc60000004100 */
[----:B------:R-:W-:-:S04]  /*2c20*/  FADD.FTZ R77, R106, -R77 ;  /* 0x8000004d6a4d7221 */ /* 0x000fc80000010000 */
[----:B------:R-:W-:-:S04]  /*2c30*/  FMUL.FTZ R77, R0, R77 ;  /* 0x0000004d004d7220 */ /* 0x000fc80000410000 */
[----:B------:R-:W-:Y:S02]  /*2c40*/  @P3 FADD.FTZ R77, R77, R76 ;  /* 0x0000004c4d4d3221 */ /* 0x000fe40000010000 */
.L_x_4271:
[----:B------:R-:W-:Y:S05]  /*2c50*/  BSYNC B0 ;  /* 0x0000000000007941 */ /* 0x000fea0003800000 */
.L_x_4269:
        /* <DEDUP_REMOVED lines=8> */
[----:B------:R-:W-:Y:S01]  /*2ce0*/  @P4 HADD2.F32 R78, -RZ, R121.H1_H1 ;  /* 0x30000079ff4e4230 */ /* 0x000fe20000004100 */
[----:B------:R-:W-:-:S04]  /*2cf0*/  FSEL R76, R76, RZ, P4 ;  /* 0x000000ff4c4c7208 */ /* 0x000fc80002000000 */
[----:B------:R-:W-:Y:S01]  /*2d00*/  @P4 FMUL.FTZ R77, R78, R79 ;  /* 0x0000004f4e4d4220 */ /* 0x000fe20000410000 */
[----:B------:R-:W-:-:S03]  /*2d10*/  F2FP.PACK_AB R76, RZ, R76 ;  /* 0x0000004cff4c723e */ /* 0x000fc600000000ff */
[----:B------:R-:W-:Y:S01]  /*2d20*/  FADD.FTZ R66, R66, R77 ;  /* 0x0000004d42427221 */ /* 0x000fe20000010000 */
[----:B------:R-:W-:Y:S02]  /*2d30*/  PRMT R112, R76, 0x7610, R112 ;  /* 0x000076104c707816 */ /* 0x000fe40000000070 */
.L_x_4273:
[----:B------:R-:W-:Y:S05]  /*2d40*/  BSYNC B0 ;  /* 0x0000000000007941 */ /* 0x000fea0003800000 */
.L_x_4272:
        /* <DEDUP_REMOVED lines=8> */
.L_x_4275:
[----:B------:R-:W-:Y:S01]  /*2dd0*/  FFMA.FTZ R80, R87, R80, R81 ;  /* 0x0000005057507223 */ /* 0x000fe20000010051 */
[----:B-----5:R-:W-:-:S03]  /*2de0*/  @P3 SHF.R.U32.HI R76, RZ, 0x10, R95 ;  /* 0x00000010ff4c3819 */ /* 0x020fc6000001165f */
[----:B------:R-:W-:Y:S02]  /*2df0*/  FADD.FTZ R77, R107, -R80 ;  /* 0x800000506b4d7221 */ /* 0x000fe40000010000 */
[----:B------:R-:W-:Y:S02]  /*2e00*/  @P3 HADD2.F32 R79, -RZ, R76.H0_H0 ;  /* 0x2000004cff4f3230 */ /* 0x000fe40000004100 */
[----:B------:R-:W-:-:S04]  /*2e10*/  FMUL.FTZ R0, R0, R77 ;  /* 0x0000004d00007220 */ /* 0x000fc80000410000 */
[----:B------:R-:W-:Y:S02]  /*2e20*/  @P3 FADD.FTZ R0, R0, R79 ;  /* 0x0000004f00003221 */ /* 0x000fe40000010000 */
.L_x_4276:
[----:B------:R-:W-:Y:S05]  /*2e30*/  BSYNC B0 ;  /* 0x0000000000007941 */ /* 0x000fea0003800000 */
.L_x_4274:
[----:B------:R-:W-:Y:S01]  /*2e40*/  @P0 F2FP.PACK_AB R76, RZ, R0 ;  /* 0x00000000ff4c023e */ /* 0x000fe200000000ff */
        /* <DEDUP_REMOVED lines=8> */
[----:B------:R-:W-:Y:S01]  /*2ed0*/  @P1 HADD2.F32 R77, -RZ, R123.H1_H1 ;  /* 0x3000007bff4d1230 */ /* 0x000fe20000004100 */
[----:B------:R-:W-:-:S04]  /*2ee0*/  FSEL R7, R7, RZ, P1 ;  /* 0x000000ff07077208 */ /* 0x000fc80000800000 */
[----:B------:R-:W-:Y:S01]  /*2ef0*/  @P1 FMUL.FTZ R0, R77, R76 ;  /* 0x0000004c4d001220 */ /* 0x000fe20000410000 */
[----:B------:R-:W-:-:S03]  /*2f00*/  F2FP.PACK_AB R7, RZ, R7 ;  /* 0x00000007ff07723e */ /* 0x000fc600000000ff */
[----:B------:R-:W-:Y:S01]  /*2f10*/  FADD.FTZ R67, R67, R0 ;  /* 0x0000000043437221 */ /* 0x000fe20000010000 */
[----:B------:R-:W-:Y:S02]  /*2f20*/  PRMT R114, R7, 0x7610, R114 ;  /* 0x0000761007727816 */ /* 0x000fe40000000072 */
.L_x_4278:
[----:B------:R-:W-:Y:S05]  /*2f30*/  BSYNC B0 ;  /* 0x0000000000007941 */ /* 0x000fea0003800000 */
.L_x_4277:
[----:B------:R-:W-:Y:S05]  /*2f40*/  @!P0 BRA `(.L_x_4279) ;  /* 0x0000008000008947 */ /* 0x000fea0003800000 */
[----:B------:R-:W-:Y:S02]  /*2f50*/  LOP3.LUT R76, R111, 0xffff, RZ, 0xc0, !PT ;  /* 0x0000ffff6f4c7812 */ /* 0x000fe400078ec0ff */
[----:B-----5:R-:W-:Y:S02]  /*2f60*/  PRMT R7, R113, 0x5410, R115 ;  /* 0x0000541071077816 */ /* 0x020fe40000000073 */
[----:B------:R-:W-:Y:S01]  /*2f70*/  MOV R79, 0x8 ;  /* 0x00000008004f7802 */ /* 0x000fe20000000f00 */
[----:B------:R-:W-:-:S05]  /*2f80*/  IMAD.WIDE.U32 R76, R76, 0x10000, RZ ;  /* 0x000100004c4c7825 */ /* 0x000fca00078e00ff */
[----:B------:R-:W-:Y:S01]  /*2f90*/  LOP3.LUT R77, R7, R77, RZ, 0xfc, !PT ;  /* 0x0000004d074d7212 */ /* 0x000fe200078efcff */
[----:B------:R-:W-:Y:S01]  /*2fa0*/  IMAD.WIDE.U32 R6, R6, R79, c[0x0][0x258] ;  /* 0x0000960006067625 */ /* 0x000fe200078e004f */
[----:B------:R-:W-:-:S05]  /*2fb0*/  LOP3.LUT R76, R76, 0xffff, R109, 0xf8, !PT ;  /* 0x0000ffff4c4c7812 */ /* 0x000fca00078ef86d */
[----:B------:R1:W-:Y:S02]  /*2fc0*/  STG.E.64 [R6.64], R76 ;  /* 0x0000004c06007986 */ /* 0x0003e4000c101b04 */
.L_x_4279:
[----:B------:R-:W-:Y:S01]  /*2fd0*/  BSSY B0, `(.L_x_4280) ;  /* 0x000000a000007945 */ /* 0x000fe20003800000 */
[----:B------:R-:W-:Y:S05]  /*2fe0*/  @!P2 BRA `(.L_x_4281) ;  /* 0x000000800000a947 */ /* 0x000fea0003800000 */
[----:B-1----:R-:W-:Y:S01]  /*2ff0*/  LOP3.LUT R6, R110, 0xffff, RZ, 0xc0, !PT ;  /* 0x0000ffff6e067812 */ /* 0x002fe200078ec0ff */
[----:B------:R-:W-:Y:S01]  /*3000*/  IMAD.MOV.U32 R83, RZ, RZ, 0x8 ;  /* 0x00000008ff537424 */ /* 0x000fe200078e00ff */
[----:B------:R-:W-:-:S03]  /*3010*/  PRMT R77, R112, 0x5410, R114 ;  /* 0x00005410704d7816 */ /* 0x000fc60000000072 */
[----:B-----5:R-:W-:-:S04]  /*3020*/  IMAD.WIDE.U32 R6, R6, 0x10000, RZ ;  /* 0x0001000006067825 */ /* 0x020fc800078e00ff */
[----:B------:R-:W-:Y:S01]  /*3030*/  IMAD.WIDE.U32 R82, R82, R83, c[0x0][0x248] ;  /* 0x0000920052527625 */ /* 0x000fe200078e0053 */
[----:B------:R-:W-:Y:S02]  /*3040*/  LOP3.LUT R7, R77, R7, RZ, 0xfc, !PT ;  /* 0x000000074d077212 */ /* 0x000fe400078efcff */
[----:B------:R-:W-:-:S05]  /*3050*/  LOP3.LUT R6, R6, 0xffff, R108, 0xf8, !PT ;  /* 0x0000ffff06067812 */ /* 0x000fca00078ef86c */
[----:B------:R1:W-:Y:S02]  /*3060*/  STG.E.64 [R82.64], R6 ;  /* 0x0000000652007986 */ /* 0x0003e4000c101b04 */
.L_x_4281:
[----:B------:R-:W-:Y:S05]  /*3070*/  BSYNC B0 ;  /* 0x0000000000007941 */ /* 0x000fea0003800000 */
.L_x_4280:
[----:B------:R-:W-:Y:S02]  /*3080*/  IADD3 R4, R4, c[0x0][0x160], RZ ;  /* 0x0000580004047a10 */ /* 0x000fe40007ffe0ff */
[----:B------:R-:W-:Y:S02]  /*3090*/  LOP3.LUT P1, RZ, R2, 0xff, RZ, 0xc0, !PT ;  /* 0x000000ff02ff7812 */ /* 0x000fe4000782c0ff */
[----:B------:R-:W-:Y:S02]  /*30a0*/  ISETP.GE.AND P0, PT, R4, c[0x0][0x164], PT ;  /* 0x0000590004007a0c */ /* 0x000fe40003f06270 */
[----:B------:R-:W-:-:S11]  /*30b0*/  SEL R2, RZ, 0x1, P1 ;  /* 0x00000001ff027807 */ /* 0x000fd60000800000 */
[----:B01---5:R-:W-:Y:S01]  /*30c0*/  @P0 CALL.REL.NOINC `(.L_x_4203) ;  /* 0x0000001000000944 */ /* 0x023fe20003c00000 */
[----:B------:R-:W-:Y:S05]  /*30d0*/  BRA `(.L_x_4282) ;  /* 0xffffd2c000007947 */ /* 0x000fea000383ffff */
.L_x_4203:
[----:B------:R-:W0:Y:S01]  /*30e0*/  S2UR UR6, SR_CTAID.X ;  /* 0x00000000000679c3 */ /* 0x000e220000002500 */
[----:B------:R-:W-:Y:S01]  /*30f0*/  HFMA2.MMA R7, -RZ, RZ, 0, 9.5367431640625e-07 ;  /* 0x00000010ff077435 */ /* 0x000fe200000001ff */
        /* <DEDUP_REMOVED lines=17> */
.L_x_4207:
[----:B------:R-:W-:Y:S01]  /*3210*/  HFMA2.MMA R100, -RZ, RZ, 0, 9.5367431640625e-07 ;  /* 0x00000010ff647435 */ /* 0x000fe200000001ff */
[----:B------:R-:W-:Y:S01]  /*3220*/  MOV R79, R124 ;  /* 0x0000007c004f7202 */ /* 0x000fe20000000f00 */
[----:B------:R-:W-:Y:S01]  /*3230*/  IMAD.MOV.U32 R81, RZ, RZ, 0x1f ;  /* 0x0000001fff517424 */ /* 0x000fe200078e00ff */
[----:B------:R-:W-:-:S02]  /*3240*/  MOV R120, 0xffffffff ;  /* 0xffffffff00787802 */ /* 0x000fc40000000f00 */
[----:B------:R-:W-:Y:S02]  /*3250*/  MOV R76, 0x3270 ;  /* 0x00003270004c7802 */ /* 0x000fe40000000f00 */
[----:B-1---5:R-:W-:Y:S05]  /*3260*/  CALL.REL.NOINC `($__internal_119_$__cuda_sm70_shflsync_down_p) ;  /* 0x0000046000007944 */ /* 0x022fea0003c00000 */
[----:B-1----:R-:W-:Y:S01]  /*3270*/  MOV R83, R79 ;  /* 0x0000004f00537202 */ /* 0x002fe20000000f00 */
[----:B0-----:R-:W-:Y:S05]  /*3280*/  BRA `(.L_x_4283) ;  /* 0xffffdee000007947 */ /* 0x001fea000383ffff */
.L_x_4208:
[----:B------:R-:W-:Y:S01]  /*3290*/  HFMA2.MMA R81, -RZ, RZ, 0, 1.847743988037109375e-06 ;  /* 0x0000001fff517435 */ /* 0x000fe200000001ff */
[----:B------:R-:W-:Y:S01]  /*32a0*/  MOV R79, R122 ;  /* 0x0000007a004f7202 */ /* 0x000fe20000000f00 */
[----:B------:R-:W-:Y:S01]  /*32b0*/  IMAD.MOV.U32 R100, RZ, RZ, 0x10 ;  /* 0x00000010ff647424 */ /* 0x000fe200078e00ff */
[----:B------:R-:W-:Y:S02]  /*32c0*/  MOV R120, 0xffffffff ;  /* 0xffffffff00787802 */ /* 0x000fe40000000f00 */
[----:B------:R-:W-:Y:S02]  /*32d0*/  MOV R76, 0x32f0 ;  /* 0x000032f0004c7802 */ /* 0x000fe40000000f00 */
[----:B012--5:R-:W-:Y:S05]  /*32e0*/  CALL.REL.NOINC `($__internal_119_$__cuda_sm70_shflsync_down_p) ;  /* 0x000003e000007944 */ /* 0x027fea0003c00000 */
[----:B------:R-:W-:Y:S01]  /*32f0*/  FADD.FTZ R101, R83, R124 ;  /* 0x0000007c53657221 */ /* 0x000fe20000010000 */
[----:B0-----:R-:W-:Y:S01]  /*3300*/  HFMA2.MMA R100, -RZ, RZ, 0, 4.76837158203125e-07 ;  /* 0x00000008ff647435 */ /* 0x001fe200000001ff */
[----:B-1----:R-:W-:Y:S01]  /*3310*/  FADD.FTZ R122, R122, R79 ;  /* 0x0000004f7a7a7221 */ /* 0x002fe20000010000 */
[----:B------:R-:W-:Y:S01]  /*3320*/  MOV R120, 0xffffffff ;  /* 0xffffffff00787802 */ /* 0x000fe20000000f00 */
[----:B------:R-:W-:Y:S01]  /*3330*/  IMAD.MOV.U32 R81, RZ, RZ, 0x1f ;  /* 0x0000001fff517424 */ /* 0x000fe200078e00ff */
[----:B------:R-:W-:-:S02]  /*3340*/  MOV R79, R101 ;  /* 0x00000065004f7202 */ /* 0x000fc40000000f00 */
[----:B------:R-:W-:Y:S02]  /*3350*/  MOV R76, 0x3370 ;  /* 0x00003370004c7802 */ /* 0x000fe40000000f00 */
[----:B------:R-:W-:Y:S05]  /*3360*/  CALL.REL.NOINC `($__internal_119_$__cuda_sm70_shflsync_down_p) ;  /* 0x0000036000007944 */ /* 0x000fea0003c00000 */
[----:B0-----:R-:W-:Y:S01]  /*3370*/  HFMA2.MMA R100, -RZ, RZ, 0, 4.76837158203125e-07 ;  /* 0x00000008ff647435 */ /* 0x001fe200000001ff */
[----:B-1----:R-:W-:Y:S01]  /*3380*/  MOV R124, R79 ;  /* 0x0000004f007c7202 */ /* 0x002fe20000000f00 */
[----:B------:R-:W-:Y:S01]  /*3390*/  IMAD.MOV.U32 R79, RZ, RZ, R122 ;  /* 0x000000ffff4f7224 */ /* 0x000fe200078e007a */
[----:B------:R-:W-:Y:S02]  /*33a0*/  MOV R81, 0x1f ;  /* 0x0000001f00517802 */ /* 0x000fe40000000f00 */
[----:B------:R-:W-:Y:S02]  /*33b0*/  MOV R120, 0xffffffff ;  /* 0xffffffff00787802 */ /* 0x000fe40000000f00 */
[----:B------:R-:W-:Y:S02]  /*33c0*/  MOV R76, 0x33e0 ;  /* 0x000033e0004c7802 */ /* 0x000fe40000000f00 */
[----:B------:R-:W-:Y:S05]  /*33d0*/  CALL.REL.NOINC `($__internal_119_$__cuda_sm70_shflsync_down_p) ;  /* 0x000002f000007944 */ /* 0x000fea0003c00000 */
[----:B------:R-:W-:Y:S01]  /*33e0*/  FADD.FTZ R101, R124, R101 ;  /* 0x000000657c657221 */ /* 0x000fe20000010000 */
[----:B0-----:R-:W-:Y:S01]  /*33f0*/  HFMA2.MMA R81, -RZ, RZ, 0, 1.847743988037109375e-06 ;  /* 0x0000001fff517435 */ /* 0x001fe200000001ff */
[----:B-1----:R-:W-:Y:S01]  /*3400*/  FADD.FTZ R122, R122, R79 ;  /* 0x0000004f7a7a7221 */ /* 0x002fe20000010000 */
[----:B------:R-:W-:Y:S01]  /*3410*/  MOV R120, 0xffffffff ;  /* 0xffffffff00787802 */ /* 0x000fe20000000f00 */
[----:B------:R-:W-:Y:S01]  /*3420*/  IMAD.MOV.U32 R100, RZ, RZ, 0x4 ;  /* 0x00000004ff647424 */ /* 0x000fe200078e00ff */
[----:B------:R-:W-:-:S02]  /*3430*/  MOV R79, R101 ;  /* 0x00000065004f7202 */ /* 0x000fc40000000f00 */
[----:B------:R-:W-:Y:S02]  /*3440*/  MOV R76, 0x3460 ;  /* 0x00003460004c7802 */ /* 0x000fe40000000f00 */
[----:B------:R-:W-:Y:S05]  /*3450*/  CALL.REL.NOINC `($__internal_119_$__cuda_sm70_shflsync_down_p) ;  /* 0x0000027000007944 */ /* 0x000fea0003c00000 */
[----:B0-----:R-:W-:Y:S01]  /*3460*/  HFMA2.MMA R100, -RZ, RZ, 0, 2.384185791015625e-07 ;  /* 0x00000004ff647435 */ /* 0x001fe200000001ff */
[----:B-1----:R-:W-:Y:S01]  /*3470*/  IMAD.MOV.U32 R124, RZ, RZ, R79 ;  /* 0x000000ffff7c7224 */ /* 0x002fe200078e004f */
[----:B------:R-:W-:Y:S02]  /*3480*/  MOV R79, R122 ;  /* 0x0000007a004f7202 */ /* 0x000fe40000000f00 */
        /* <DEDUP_REMOVED lines=12> */
[----:B0-----:R-:W-:Y:S01]  /*3550*/  HFMA2.MMA R100, -RZ, RZ, 0, 1.1920928955078125e-07 ;  /* 0x00000002ff647435 */ /* 0x001fe200000001ff */
[----:B-1----:R-:W-:Y:S01]  /*3560*/  MOV R124, R79 ;  /* 0x0000004f007c7202 */ /* 0x002fe20000000f00 */
[----:B------:R-:W-:Y:S01]  /*3570*/  IMAD.MOV.U32 R79, RZ, RZ, R122 ;  /* 0x000000ffff4f7224 */ /* 0x000fe200078e007a */
[----:B------:R-:W-:Y:S02]  /*3580*/  MOV R81, 0x1f ;  /* 0x0000001f00517802 */ /* 0x000fe40000000f00 */
[----:B------:R-:W-:Y:S02]  /*3590*/  MOV R120, 0xffffffff ;  /* 0xffffffff00787802 */ /* 0x000fe40000000f00 */
[----:B------:R-:W-:Y:S02]  /*35a0*/  MOV R76, 0x35c0 ;  /* 0x000035c0004c7802 */ /* 0x000fe40000000f00 */
[----:B------:R-:W-:Y:S05]  /*35b0*/  CALL.REL.NOINC `($__internal_119_$__cuda_sm70_shflsync_down_p) ;  /* 0x0000011000007944 */ /* 0x000fea0003c00000 */
[----:B------:R-:W-:Y:S01]  /*35c0*/  FADD.FTZ R101, R124, R101 ;  /* 0x000000657c657221 */ /* 0x000fe20000010000 */
[----:B0-----:R-:W-:Y:S01]  /*35d0*/  HFMA2.MMA R100, -RZ, RZ, 0, 5.9604644775390625e-08 ;  /* 0x00000001ff647435 */ /* 0x001fe200000001ff */
[----:B-1----:R-:W-:Y:S01]  /*35e0*/  FADD.FTZ R83, R122, R79 ;  /* 0x0000004f7a537221 */ /* 0x002fe20000010000 */
[----:B------:R-:W-:Y:S01]  /*35f0*/  MOV R120, 0xffffffff ;  /* 0xffffffff00787802 */ /* 0x000fe20000000f00 */
[----:B------:R-:W-:Y:S01]  /*3600*/  IMAD.MOV.U32 R81, RZ, RZ, 0x1f ;  /* 0x0000001fff517424 */ /* 0x000fe200078e00ff */
[----:B------:R-:W-:-:S02]  /*3610*/  MOV R79, R101 ;  /* 0x00000065004f7202 */ /* 0x000fc40000000f00 */
[----:B------:R-:W-:Y:S02]  /*3620*/  MOV R76, 0x3640 ;  /* 0x00003640004c7802 */ /* 0x000fe40000000f00 */
[----:B------:R-:W-:Y:S05]  /*3630*/  CALL.REL.NOINC `($__internal_119_$__cuda_sm70_shflsync_down_p) ;  /* 0x0000009000007944 */ /* 0x000fea0003c00000 */
[----:B0-----:R-:W-:Y:S01]  /*3640*/  HFMA2.MMA R81, -RZ, RZ, 0, 1.847743988037109375e-06 ;  /* 0x0000001fff517435 */ /* 0x001fe200000001ff */
[----:B-1----:R-:W-:Y:S01]  /*3650*/  MOV R122, R79 ;  /* 0x0000004f007a7202 */ /* 0x002fe20000000f00 */
[----:B------:R-:W-:Y:S01]  /*3660*/  IMAD.MOV.U32 R100, RZ, RZ, 0x1 ;  /* 0x00000001ff647424 */ /* 0x000fe200078e00ff */
[----:B------:R-:W-:Y:S02]  /*3670*/  MOV R79, R83 ;  /* 0x00000053004f7202 */ /* 0x000fe40000000f00 */
[----:B------:R-:W-:Y:S02]  /*3680*/  MOV R120, 0xffffffff ;  /* 0xffffffff00787802 */ /* 0x000fe40000000f00 */
[----:B------:R-:W-:Y:S02]  /*3690*/  MOV R76, 0x36b0 ;  /* 0x000036b0004c7802 */ /* 0x000fe40000000f00 */
[----:B------:R-:W-:Y:S05]  /*36a0*/  CALL.REL.NOINC `($__internal_119_$__cuda_sm70_shflsync_down_p) ;  /* 0x0000002000007944 */ /* 0x000fea0003c00000 */
[----:B01----:R-:W-:Y:S01]  /*36b0*/  MOV R120, R79 ;  /* 0x0000004f00787202 */ /* 0x003fe20000000f00 */
[----:B------:R-:W-:Y:S05]  /*36c0*/  BRA `(.L_x_4284) ;  /* 0xffffdbc000007947 */ /* 0x000fea000383ffff */
        .weak           $__internal_119_$__cuda_sm70_shflsync_down_p
        .type           $__internal_119_$__cuda_sm70_shflsync_down_p,@function
        .size           $__internal_119_$__cuda_sm70_shflsync_down_p,(.L_x_6768 - $__internal_119_$__cuda_sm70_shflsync_down_p)
$__internal_119_$__cuda_sm70_shflsync_down_p:
[----:B------:R-:W-:Y:S01]  /*36d0*/  HFMA2.MMA R77, -RZ, RZ, 0, 0 ;  /* 0x00000000ff4d7435 */ /* 0x000fe200000001ff */
[----:B------:R-:W-:Y:S04]  /*36e0*/  WARPSYNC R120 ;  /* 0x0000007800007348 */ /* 0x000fe80003800000 */
[----:B------:R0:W1:Y:S01]  /*36f0*/  SHFL.DOWN PT, R79, R79, R100, R81 ;  /* 0x080000644f4f7389 */ /* 0x00006200000e0051 */
[----:B------:R-:W-:Y:S05]  /*3700*/  RET.REL.NODEC R76 `(_ZN10layer_norm13ln_bwd_kernelINS_13Kernel_traitsIf6__halfS2_S2_fjLj1536ELj1ELj1ELj4ELj8ENS_18Kernel_traits_baseILj1536EfS2_S2_S2_fjLj128EEEEELb1ELb1ELb1ELb1EEEvNS_9BwdParamsE) ;  /* 0xffffc8f04c007950 */ /* 0x000fea0003c3ffff */
.L_x_4285:
        /* <DEDUP_REMOVED lines=15> */
.L_x_6768:


//--------------------- .text._ZN10layer_norm13ln_bwd_kernelINS_13Kernel_traitsI6__halfS2_fS2_fjLj1536ELj1ELj1ELj4ELj8ENS_18Kernel_traits_baseILj1536ES2_S2_fS2_fjLj128EEEEELb0ELb0ELb0ELb0EEEvNS_9BwdParamsE --------------------------
	.section	.text._ZN10layer_norm13ln_bwd_kernelINS_13Kernel_traitsI6__halfS2_fS2_fjLj1536ELj1ELj1ELj4ELj8ENS_18Kernel_traits_baseILj1536ES2_S2_fS2_fjLj128EEEEELb0ELb0ELb0ELb0EEEvNS_9BwdParamsE,"ax",@progbits
	.sectioninfo	@"SHI_REGISTERS=96"
	.align	128
        .global         _ZN10layer_norm13ln_bwd_kernelINS_13Kernel_traitsI6__halfS2_fS2_fjLj1536ELj1ELj1ELj4ELj8ENS_18Kernel_traits_baseILj1536ES2_S2_fS2_fjLj128EEEEELb0ELb0ELb0ELb0EEEvNS_9BwdParamsE
        .type           _ZN10layer_norm13ln_bwd_kernelINS_13Kernel_traitsI6__halfS2_fS2_fjLj1536ELj1ELj1ELj4ELj8ENS_18Kernel_traits_baseILj1536ES2_S2_fS2_fjLj128EEEEELb0ELb0ELb0ELb0EEEvNS_9BwdParamsE,@function
        .size           _ZN10layer_norm13ln_bwd_kernelINS_13Kernel_traitsI6__halfS2_fS2_fjLj1536ELj1ELj1ELj4ELj8ENS_18Kernel_traits_baseILj1536ES2_S2_fS2_fjLj128EEEEELb0ELb0ELb0ELb0EEEvNS_9BwdParamsE,(.L_x_6769 - _ZN10layer_norm13ln_bwd_kernelINS_13Kernel_traitsI6__halfS2_fS2_fjLj1536ELj1ELj1ELj4ELj8ENS_18Kernel_traits_baseILj1536ES2_S2_fS2_fjLj128EEEEELb0ELb0ELb0ELb0EEEvNS_9BwdParamsE)
        .other          _ZN10layer_norm13ln_bwd_kernelINS_13Kernel_traitsI6__halfS2_fS2_fjLj1536ELj1ELj1ELj4ELj8ENS_18Kernel_traits_baseILj1536ES2_S2_fS2_fjLj128EEEEELb0ELb0ELb0ELb0EEEvNS_9BwdParamsE,@"STO_CUDA_ENTRY STV_DEFAULT"
_ZN10layer_norm13ln_bwd_kernelINS_13Kernel_traitsI6__halfS2_fS2_fjLj1536ELj1ELj1ELj4ELj8ENS_18Kernel_traits_baseILj1536ES2_S2_fS2_fjLj128EEEEELb0ELb0ELb0ELb0EEEvNS_9BwdParamsE:
.text._ZN10layer_norm13ln_bwd_kernelINS_13Kernel_traitsI6__halfS2_fS2_fjLj1536ELj1ELj1ELj4ELj8ENS_18Kernel_traits_baseILj1536ES2_S2_fS2_fjLj128EEEEELb0ELb0ELb0ELb0EEEvNS_9BwdParamsE:
        /* <DEDUP_REMOVED lines=40> */
[--C-:B-----5:R-:W-:Y:S02]  /*0280*/  SHF.R.U64 R59, R4, 0x10, R5.reuse ;  /* 0x00000010043b7819 */ /* 0x120fe40000001205 */
[----:B------:R-:W-:Y:S02]  /*0290*/  MOV R58, R5 ;  /* 0x00000005003a7202 */ /* 0x000fe40000000f00 */
        /* <DEDUP_REMOVED lines=8> */
[----:B------:R-:W-:-:S02]  /*0320*/  SHF.R.U32.HI R9, RZ, 0x10, R7 ;  /* 0x00000010ff097819 */ /* 0x000fc40000011607 */
[----:B------:R-:W-:Y:S01]  /*0330*/  MOV R60, R4 ;  /* 0x00000004003c7202 */ /* 0x000fe20000000f00 */
[----:B------:R-:W-:Y:S01]  /*0340*/  HFMA2.MMA R4, -RZ, RZ, 0, 5.9604644775390625e-08 ;  /* 0x00000001ff047435 */ /* 0x000fe200000001ff */
        /* <DEDUP_REMOVED lines=8> */
[----:B------:R-:W-:Y:S01]  /*03d0*/  MOV R17, RZ ;  /* 0x000000ff00117202 */ /* 0x000fe20000000f00 */
[----:B------:R-:W-:-:S02]  /*03e0*/  HADD2.F32 R8, -RZ, R8.H0_H0 ;  /* 0x20000008ff087230 */ /* 0x000fc40000004100 */
[----:B------:R-:W-:Y:S02]  /*03f0*/  HADD2.F32 R7, -RZ, R7.H0_H0 ;  /* 0x20000007ff077230 */ /* 0x000fe40000004100 */
[----:B------:R-:W-:Y:S02]  /*0400*/  HADD2.F32 R6, -RZ, R6.H0_H0 ;  /* 0x20000006ff067230 */ /* 0x000fe40000004100 */
[----:B0-----:R-:W-:Y:S02]  /*0410*/  HADD2.F32 R5, -RZ, R5.H0_H0 ;  /* 0x20000005ff057230 */ /* 0x001fe40000004100 */
.L_x_4301:
[----:B------:R-:W-:Y:S02]  /*0420*/  ISETP.NE.U32.AND P0, PT, RZ, c[0x0][0x1c0], PT ;  /* 0x00007000ff007a0c */ /* 0x000fe40003f05070 */
[----:B------:R-:W-:Y:S02]  /*0430*/  SHF.R.S32.HI R0, RZ, 0x1f, R61 ;  /* 0x0000001fff007819 */ /* 0x000fe4000001143d */
        /* <DEDUP_REMOVED lines=16> */
[----:B------:R-:W-:-:S04]  /*0540*/  LEA.HI.SX32 R0, R0, R53, 0x1e ;  /* 0x0000003500007211 */ /* 0x000fc800078ff2ff */
[----:B-1----:R-:W-:Y:S01]  /*0550*/  MOV R71, R0 ;  /* 0x0000000000477202 */ /* 0x002fe20000000f00 */
[----:B--2---:R-:W-:Y:S01]  /*0560*/  @P0 HADD2.F32 R2, -RZ, R52.H0_H0 ;  /* 0x20000034ff020230 */ /* 0x004fe20000004100 */
        /* <DEDUP_REMOVED lines=18> */
[----:B------:R-:W-:Y:S02]  /*0690*/  MOV R86, R83 ;  /* 0x0000005300567202 */ /* 0x000fe40000000f00 */
[----:B------:R-:W-:Y:S01]  /*06a0*/  SHF.R.U32.HI R87, RZ, 0x10, R83 ;  /* 0x00000010ff577819 */ /* 0x000fe20000011653 */
[----:B------:R-:W-:Y:S01]  /*06b0*/  FADD.FTZ R90, -R70, R54 ;  /* 0x00000036465a7221 */ /* 0x000fe20000010100 */
[----:B------:R-:W-:-:S02]  /*06c0*/  HADD2.F32 R71, -RZ, R71.H0_H0 ;  /* 0x20000047ff477230 */ /* 0x000fc40000004100 */
[----:B------:R-:W-:Y:S01]  /*06d0*/  HADD2.F32 R54, -RZ, R89.H0_H0 ;  /* 0x20000059ff367230 */ /* 0x000fe20000004100 */
[C---:B-----5:R-:W-:Y:S01]  /*06e0*/  FMUL.FTZ R89, R3.reuse, R82 ;  /* 0x0000005203597220 */ /* 0x060fe20000410000 */
[----:B------:R-:W-:Y:S01]  /*06f0*/  HADD2.F32 R53, -RZ, R86.H0_H0 ;  /* 0x20000056ff357230 */ /* 0x000fe20000004100 */
[----:B------:R-:W-:Y:S01]  /*0700*/  FADD.FTZ R52, -R70, R55 ;  /* 0x0000003746347221 */ /* 0x000fe20000010100 */
[----:B------:R-:W-:Y:S01]  /*0710*/  HADD2.F32 R82, -RZ, R87.H0_H0 ;  /* 0x20000057ff527230 */ /* 0x000fe20000004100 */
        /* <DEDUP_REMOVED lines=24> */
.L_x_4288:
[----:B----4-:R-:W-:Y:S05]  /*08a0*/  BSYNC B0 ;  /* 0x0000000000007941 */ /* 0x010fea0003800000 */
.L_x_4287:
        /* <DEDUP_REMOVED lines=13> */
[----:B------:R-:W-:Y:S02]  /*0980*/  IADD3 R71, R71, 0x80, RZ ;  /* 0x0000008047477810 */ /* 0x000fe40007ffe0ff */
[----:B---3--:R-:W-:Y:S02]  /*0990*/  MOV R92, R64 ;  /* 0x00000040005c7202 */ /* 0x008fe40000000f00 */
[----:B------:R-:W-:Y:S01]  /*09a0*/  SHF.R.U64 R69, R64, 0x10, R65 ;  /* 0x0000001040457819 */ /* 0x000fe20000001241 */
[C---:B--2---:R-:W-:Y:S01]  /*09b0*/  FADD.FTZ R64, -R70.reuse, R53 ;  /* 0x0000003546407221 */ /* 0x044fe20000010100 */
[----:B------:R-:W-:Y:S01]  /*09c0*/  MOV R68, R65 ;  /* 0x0000004100447202 */ /* 0x000fe20000000f00 */
[----:B------:R-:W-:Y:S01]  /*09d0*/  HADD2.F32 R53, -RZ, R92.H0_H0 ;  /* 0x2000005cff357230 */ /* 0x000fe20000004100 */
[----:B------:R-:W-:Y:S01]  /*09e0*/  SHF.R.U32.HI R73, RZ, 0x10, R65 ;  /* 0x00000010ff497819 */ /* 0x000fe20000011641 */
[C---:B------:R-:W-:Y:S01]  /*09f0*/  FADD.FTZ R65, -R70.reuse, R52 ;  /* 0x0000003446417221 */ /* 0x040fe20000010100 */
[----:B------:R-:W-:Y:S01]  /*0a00*/  HADD2.F32 R92, -RZ, R69.H0_H0 ;  /* 0x20000045ff5c7230 */ /* 0x000fe20000004100 */
[----:B------:R-:W-:-:S02]  /*0a10*/  FADD.FTZ R54, -R70, R54 ;  /* 0x0000003646367221 */ /* 0x000fc40000010100 */
[C---:B-----5:R-:W-:Y:S02]  /*0a20*/  FMUL.FTZ R65, R3.reuse, R65 ;  /* 0x0000004103417220 */ /* 0x060fe40000410000 */
[----:B0-----:R-:W-:Y:S02]  /*0a30*/  FMUL.FTZ R66, R56, R53 ;  /* 0x0000003538427220 */ /* 0x001fe40000410000 */
[----:B------:R-:W-:Y:S01]  /*0a40*/  FADD.FTZ R72, -R70, R55 ;  /* 0x0000003746487221 */ /* 0x000fe20000010100 */
[----:B------:R-:W-:Y:S01]  /*0a50*/  HADD2.F32 R55, -RZ, R68.H0_H0 ;  /* 0x20000044ff377230 */ /* 0x000fe20000004100 */
[C---:B------:R-:W-:Y:S02]  /*0a60*/  FMUL.FTZ R67, R3.reuse, R54 ;  /* 0x0000003603437220 */ /* 0x040fe40000410000 */
[----:B------:R-:W-:Y:S02]  /*0a70*/  FMUL.FTZ R64, R3, R64 ;  /* 0x0000004003407220 */ /* 0x000fe40000410000 */
[----:B------:R-:W-:-:S02]  /*0a80*/  FMUL.FTZ R69, R11, R92 ;  /* 0x0000005c0b457220 */ /* 0x000fc40000410000 */
[----:B------:R-:W-:Y:S02]  /*0a90*/  FADD.FTZ R54, R91, R66 ;  /* 0x000000425b367221 */ /* 0x000fe40000010000 */
[C---:B------:R-:W-:Y:S01]  /*0aa0*/  FFMA.FTZ R90, R65.reuse, R66, R90 ;  /* 0x00000042415a7223 */ /* 0x040fe2000001005a */
[----:B------:R-:W-:Y:S01]  /*0ab0*/  HADD2.F32 R52, -RZ, R73.H0_H0 ;  /* 0x20000049ff347230 */ /* 0x000fe20000004100 */
[----:B------:R-:W-:Y:S02]  /*0ac0*/  FADD.FTZ R44, R44, R53 ;  /* 0x000000352c2c7221 */ /* 0x000fe40000010000 */
[----:B------:R-:W-:Y:S02]  /*0ad0*/  FFMA.FTZ R28, R65, R53, R28 ;  /* 0x00000035411c7223 */ /* 0x000fe4000001001c */
        /* <DEDUP_REMOVED lines=15> */
.L_x_4290:
[----:B------:R-:W-:Y:S05]  /*0bd0*/  BSYNC B0 ;  /* 0x0000000000007941 */ /* 0x000fea0003800000 */
.L_x_4289:
        /* <DEDUP_REMOVED lines=15> */
[C---:B--2---:R-:W-:Y:S02]  /*0cd0*/  FADD.FTZ R74, -R70.reuse, R52 ;  /* 0x00000034464a7221 */ /* 0x044fe40000010100 */
[----:B------:R-:W-:Y:S01]  /*0ce0*/  HADD2.F32 R79, -RZ, R79.H0_H0 ;  /* 0x2000004fff4f7230 */ /* 0x000fe20000004100 */
[----:B------:R-:W-:Y:S01]  /*0cf0*/  MOV R71, R75 ;  /* 0x0000004b00477202 */ /* 0x000fe20000000f00 */
[C---:B------:R-:W-:Y:S01]  /*0d00*/  FADD.FTZ R92, -R70.reuse, R53 ;  /* 0x00000035465c7221 */ /* 0x040fe20000010100 */
[----:B------:R-:W-:Y:S01]  /*0d10*/  SHF.R.U32.HI R78, RZ, 0x10, R75 ;  /* 0x00000010ff4e7819 */ /* 0x000fe2000001164b */
[----:B------:R-:W-:-:S02]  /*0d20*/  FADD.FTZ R54, -R70, R54 ;  /* 0x0000003646367221 */ /* 0x000fc40000010100 */
[----:B------:R-:W-:Y:S01]  /*0d30*/  FADD.FTZ R80, -R70, R55 ;  /* 0x0000003746507221 */ /* 0x000fe20000010100 */
[----:B------:R-:W-:Y:S01]  /*0d40*/  HADD2.F32 R70, -RZ, R81.H0_H0 ;  /* 0x20000051ff467230 */ /* 0x000fe20000004100 */
[----:B-----5:R-:W-:Y:S02]  /*0d50*/  FMUL.FTZ R75, R3, R74 ;  /* 0x0000004a034b7220 */ /* 0x020fe40000410000 */
[-C--:B0-----:R-:W-:Y:S01]  /*0d60*/  FMUL.FTZ R76, R8, R79.reuse ;  /* 0x0000004f084c7220 */ /* 0x081fe20000410000 */
[----:B------:R-:W-:Y:S01]  /*0d70*/  HADD2.F32 R71, -RZ, R71.H0_H0 ;  /* 0x20000047ff477230 */ /* 0x000fe20000004100 */
[----:B------:R-:W-:Y:S02]  /*0d80*/  FADD.FTZ R32, R32, R79 ;  /* 0x0000004f20207221 */ /* 0x000fe40000010000 */
[----:B------:R-:W-:Y:S02]  /*0d90*/  FFMA.FTZ R20, R75, R79, R20 ;  /* 0x0000004f4b147223 */ /* 0x000fe40000010014 */
[----:B------:R-:W-:-:S02]  /*0da0*/  FMUL.FTZ R77, R3, R54 ;  /* 0x00000036034d7220 */ /* 0x000fc40000410000 */
[----:B------:R-:W-:Y:S02]  /*0db0*/  FMUL.FTZ R74, R3, R92 ;  /* 0x0000005c034a7220 */ /* 0x000fe40000410000 */
        /* <DEDUP_REMOVED lines=19> */
.L_x_4292:
[----:B------:R-:W-:Y:S05]  /*0ef0*/  BSYNC B0 ;  /* 0x0000000000007941 */ /* 0x000fea0003800000 */
.L_x_4291:
[----:B------:R-:W-:Y:S02]  /*0f00*/  LOP3.LUT P4, RZ, R4, 0xff, RZ, 0xc0, !PT ;  /* 0x000000ff04ff7812 */ /* 0x000fe4000788c0ff */
[----:B------:R-:W-:Y:S02]  /*0f10*/  SHF.R.U32.HI R52, RZ, 0x5, R63 ;  /* 0x00000005ff347819 */ /* 0x000fe4000001163f */
[----:B------:R-:W-:Y:S02]  /*0f20*/  LOP3.LUT P0, RZ, R63, 0x1f, RZ, 0xc0, !PT ;  /* 0x0000001f3fff7812 */ /* 0x000fe4000780c0ff */
[----:B------:R-:W-:-:S07]  /*0f30*/  LOP3.LUT R92, R52, 0x7fffffc, RZ, 0xc0, !PT ;  /* 0x07fffffc345c7812 */ /* 0x000fce00078ec0ff */
[----:B------:R-:W-:Y:S01]  /*0f40*/  @!P4 IADD3 R92, R92, 0x4, RZ ;  /* 0x000000045c5cc810 */ /* 0x000fe20007ffe0ff */
[----:B------:R-:W-:Y:S05]  /*0f50*/  BRA.DIV ~URZ, `(.L_x_4293) ;  /* 0x00000d027f007947 */ /* 0x000fea000b800000 */
[----:B------:R0:W1:Y:S02]  /*0f60*/  SHFL.DOWN PT, R93, R91, 0x10, 0x1f ;  /* 0x0a001f005b5d7f89 */ /* 0x00006400000e0000 */
.L_x_4302:
        /* <DEDUP_REMOVED lines=18> */
.L_x_4303:
        /* <DEDUP_REMOVED lines=48> */
[----:B------:R-:W0:Y:S01]  /*1390*/  F2F.F16.F32 R52, R52 ;  /* 0x0000003400347304 */ /* 0x000e220000200800 */
[----:B------:R-:W-:-:S04]  /*13a0*/  @P0 FADD.FTZ R53, R40, R53 ;  /* 0x0000003528350221 */ /* 0x000fc80000010000 */
[C---:B------:R-:W-:Y:S01]  /*13b0*/  FMUL.FTZ R92, R53.reuse, R2 ;  /* 0x00000002355c7220 */ /* 0x040fe20000410000 */
[----:B------:R-:W-:Y:S02]  /*13c0*/  SEL R36, R53, R36, P4 ;  /* 0x0000002435247207 */ /* 0x000fe40002000000 */
[----:B------:R-:W1:Y:S08]  /*13d0*/  F2F.F16.F32 R54, R54 ;  /* 0x0000003600367304 */ /* 0x000e700000200800 */
[----:B------:R-:W2:Y:S01]  /*13e0*/  F2F.F16.F32 R55, R55 ;  /* 0x0000003700377304 */ /* 0x000ea20000200800 */
[----:B0-----:R-:W-:-:S07]  /*13f0*/  IMAD.WIDE.U32 R52, R52, 0x10000, RZ ;  /* 0x0001000034347825 */ /* 0x001fce00078e00ff */
[----:B------:R-:W0:Y:S01]  /*1400*/  F2F.F16.F32 R71, R92 ;  /* 0x0000005c00477304 */ /* 0x000e220000200800 */
        /* <DEDUP_REMOVED lines=10> */
.L_x_4296:
[----:B------:R-:W-:Y:S05]  /*14b0*/  BSYNC B0 ;  /* 0x0000000000007941 */ /* 0x000fea0003800000 */
.L_x_4295:
        /* <DEDUP_REMOVED lines=45> */
.L_x_4298:
[----:B------:R-:W-:Y:S05]  /*1790*/  BSYNC B0 ;  /* 0x0000000000007941 */ /* 0x000fea0003800000 */
.L_x_4297:
        /* <DEDUP_REMOVED lines=26> */
[----:B------:R-:W0:Y:S01]  /*1940*/  F2F.F16.F32 R3, R3 ;  /* 0x0000000300037304 */ /* 0x000e220000200800 */
[----:B------:R-:W-:Y:S01]  /*1950*/  @P0 FADD.FTZ R71, R48, R71 ;  /* 0x0000004730470221 */ /* 0x000fe20000010000 */
[----:B------:R-:W-:Y:S02]  /*1960*/  SEL R38, R55, R38, P4 ;  /* 0x0000002637267207 */ /* 0x000fe40002000000 */
[----:B------:R-:W-:Y:S02]  /*1970*/  @P4 MOV R55, 0x10 ;  /* 0x0000001000374802 */ /* 0x000fe40000000f00 */
[C---:B------:R-:W-:Y:S01]  /*1980*/  SEL R36, R71.reuse, R36, P4 ;  /* 0x0000002447247207 */ /* 0x040fe20002000000 */
[----:B------:R-:W-:Y:S01]  /*1990*/  FMUL.FTZ R71, R71, R2 ;  /* 0x0000000247477220 */ /* 0x000fe20000410000 */
[----:B------:R-:W1:Y:S01]  /*19a0*/  F2F.F16.F32 R70, R70 ;  /* 0x0000004600467304 */ /* 0x000e620000200800 */
[----:B------:R-:W-:-:S05]  /*19b0*/  @P4 IMAD.WIDE.U32 R54, R0, R55, c[0x0][0x258] ;  /* 0x0000960000364625 */ /* 0x000fca00078e0037 */
[----:B------:R2:W-:Y:S02]  /*19c0*/  @P4 STG.E.128 [R54.64], R36 ;  /* 0x0000002436004986 */ /* 0x0005e4000c101d04 */
[----:B------:R-:W3:Y:S01]  /*19d0*/  F2F.F16.F32 R53, R53 ;  /* 0x0000003500357304 */ /* 0x000ee20000200800 */
[----:B0-----:R-:W-:-:S07]  /*19e0*/  IMAD.WIDE.U32 R2, R3, 0x10000, RZ ;  /* 0x0001000003027825 */ /* 0x001fce00078e00ff */
[----:B------:R-:W0:Y:S01]  /*19f0*/  F2F.F16.F32 R71, R71 ;  /* 0x0000004700477304 */ /* 0x000e220000200800 */
[----:B-1----:R-:W-:-:S04]  /*1a00*/  SHF.L.U32 R52, R70, 0x10, RZ ;  /* 0x0000001046347819 */ /* 0x002fc800000006ff */
[----:B---3--:R-:W-:Y:S01]  /*1a10*/  LOP3.LUT R3, R3, R52, R53, 0xfe, !PT ;  /* 0x0000003403037212 */ /* 0x008fe200078efe35 */
[----:B------:R-:W-:Y:S01]  /*1a20*/  HFMA2.MMA R53, -RZ, RZ, 0, 4.76837158203125e-07 ;  /* 0x00000008ff357435 */ /* 0x000fe200000001ff */
[----:B0-----:R-:W-:-:S09]  /*1a30*/  LOP3.LUT R2, R2, R71, RZ, 0xfc, !PT ;  /* 0x0000004702027212 */ /* 0x001fd200078efcff */
[----:B------:R-:W-:-:S05]  /*1a40*/  IMAD.WIDE.U32 R52, R0, R53, c[0x0][0x248] ;  /* 0x0000920000347625 */ /* 0x000fca00078e0035 */
[----:B------:R2:W-:Y:S02]  /*1a50*/  STG.E.64 [R52.64], R2 ;  /* 0x0000000234007986 */ /* 0x0005e4000c101b04 */
.L_x_4300:
[----:B------:R-:W-:Y:S05]  /*1a60*/  BSYNC B0 ;  /* 0x0000000000007941 */ /* 0x000fea0003800000 */
.L_x_4299:
[----:B------:R-:W-:Y:S02]  /*1a70*/  IADD3 R61, R61, c[0x0][0x160], RZ ;  /* 0x000058003d3d7a10 */ /* 0x000fe40007ffe0ff */
[----:B------:R-:W-:Y:S02]  /*1a80*/  LOP3.LUT P4, RZ, R4, 0xff, RZ, 0xc0, !PT ;  /* 0x000000ff04ff7812 */ /* 0x000fe4000788c0ff */
[----:B------:R-:W-:Y:S02]  /*1a90*/  ISETP.GE.AND P0, PT, R61, c[0x0][0x164], PT ;  /* 0x000059003d007a0c */ /* 0x000fe40003f06270 */
[----:B------:R-:W-:-:S11]  /*1aa0*/  SEL R4, RZ, 0x1, P4 ;  /* 0x00000001ff047807 */ /* 0x000fd60002000000 */
[----:B0-2--5:R-:W-:Y:S01]  /*1ab0*/  @P0 CALL.REL.NOINC `(.L_x_4286) ;  /* 0x0000001000000944 */ /* 0x025fe20003c00000 */
[----:B------:R-:W-:Y:S05]  /*1ac0*/  BRA `(.L_x_4301) ;  /* 0xffffe95000007947 */ /* 0x000fea000383ffff */
.L_x_4286:
        /* <DEDUP_REMOVED lines=25> */
.L_x_4293:
[----:B------:R-:W-:Y:S01]  /*1c60*/  HFMA2.MMA R55, -RZ, RZ, 0, 9.5367431640625e-07 ;  /* 0x00000010ff377435 */ /* 0x000fe200000001ff */
[----:B------:R-:W-:Y:S02]  /*1c70*/  MOV R70, R91 ;  /* 0x0000005b00467202 */ /* 0x000fe40000000f00 */
[----:B------:R-:W-:Y:S02]  /*1c80*/  MOV R54, 0x1f ;  /* 0x0000001f00367802 */ /* 0x000fe40000000f00 */
[----:B------:R-:W-:-:S02]  /*1c90*/  MOV R53, 0xffffffff ;  /* 0xffffffff00357802 */ /* 0x000fc40000000f00 */
[----:B------:R-:W-:Y:S02]  /*1ca0*/  MOV R71, 0x1cc0 ;  /* 0x00001cc000477802 */ /* 0x000fe40000000f00 */
[----:B-----5:R-:W-:Y:S05]  /*1cb0*/  CALL.REL.NOINC `($__internal_120_$__cuda_sm70_shflsync_down_p) ;  /* 0x0000046000007944 */ /* 0x020fea0003c00000 */
[----:B-1----:R-:W-:Y:S01]  /*1cc0*/  MOV R93, R55 ;  /* 0x00000037005d7202 */ /* 0x002fe20000000f00 */
[----:B------:R-:W-:Y:S05]  /*1cd0*/  BRA `(.L_x_4302) ;  /* 0xfffff29000007947 */ /* 0x000fea000383ffff */
.L_x_4294:
[----:B------:R-:W-:Y:S01]  /*1ce0*/  HFMA2.MMA R55, -RZ, RZ, 0, 9.5367431640625e-07 ;  /* 0x00000010ff377435 */ /* 0x000fe200000001ff */
[----:B------:R-:W-:Y:S02]  /*1cf0*/  MOV R70, R90 ;  /* 0x0000005a00467202 */ /* 0x000fe40000000f00 */
[----:B------:R-:W-:Y:S02]  /*1d00*/  MOV R54, 0x1f ;  /* 0x0000001f00367802 */ /* 0x000fe40000000f00 */
[----:B------:R-:W-:Y:S02]  /*1d10*/  MOV R53, 0xffffffff ;  /* 0xffffffff00357802 */ /* 0x000fe40000000f00 */
[----:B------:R-:W-:Y:S02]  /*1d20*/  MOV R71, 0x1d40 ;  /* 0x00001d4000477802 */ /* 0x000fe40000000f00 */
[----:B01---5:R-:W-:Y:S05]  /*1d30*/  CALL.REL.NOINC `($__internal_120_$__cuda_sm70_shflsync_down_p) ;  /* 0x000003e000007944 */ /* 0x023fea0003c00000 */
[----:B------:R-:W-:Y:S01]  /*1d40*/  FADD.FTZ R91, R93, R91 ;  /* 0x0000005b5d5b7221 */ /* 0x000fe20000010000 */
[----:B------:R-:W-:Y:S01]  /*1d50*/  MOV R54, 0x1f ;  /* 0x0000001f00367802 */ /* 0x000fe20000000f00 */
[----:B-1----:R-:W-:Y:S01]  /*1d60*/  FADD.FTZ R90, R90, R55 ;  /* 0x000000375a5a7221 */ /* 0x002fe20000010000 */
[----:B------:R-:W-:Y:S01]  /*1d70*/  HFMA2.MMA R55, -RZ, RZ, 0, 4.76837158203125e-07 ;  /* 0x00000008ff377435 */ /* 0x000fe200000001ff */
[----:B------:R-:W-:-:S02]  /*1d80*/  MOV R53, 0xffffffff ;  /* 0xffffffff00357802 */ /* 0x000fc40000000f00 */
[----:B------:R-:W-:Y:S02]  /*1d90*/  MOV R70, R91 ;  /* 0x0000005b00467202 */ /* 0x000fe40000000f00 */
[----:B------:R-:W-:Y:S02]  /*1da0*/  MOV R71, 0x1dc0 ;  /* 0x00001dc000477802 */ /* 0x000fe40000000f00 */
[----:B------:R-:W-:Y:S05]  /*1db0*/  CALL.REL.NOINC `($__internal_120_$__cuda_sm70_shflsync_down_p) ;  /* 0x0000036000007944 */ /* 0x000fea0003c00000 */
[----:B-1----:R-:W-:Y:S01]  /*1dc0*/  MOV R93, R55 ;  /* 0x00000037005d7202 */ /* 0x002fe20000000f00 */
[----:B------:R-:W-:Y:S01]  /*1dd0*/  HFMA2.MMA R55, -RZ, RZ, 0, 4.76837158203125e-07 ;  /* 0x00000008ff377435 */ /* 0x000fe200000001ff */
[----:B------:R-:W-:Y:S02]  /*1de0*/  MOV R70, R90 ;  /* 0x0000005a00467202 */ /* 0x000fe40000000f00 */
[----:B------:R-:W-:Y:S02]  /*1df0*/  MOV R54, 0x1f ;  /* 0x0000001f00367802 */ /* 0x000fe40000000f00 */
[----:B------:R-:W-:Y:S02]  /*1e00*/  MOV R53, 0xffffffff ;  /* 0xffffffff00357802 */ /* 0x000fe40000000f00 */
[----:B------:R-:W-:-:S02]  /*1e10*/  MOV R71, 0x1e30 ;  /* 0x00001e3000477802 */ /* 0x000fc40000000f00 */
[----:B------:R-:W-:Y:S05]  /*1e20*/  CALL.REL.NOINC `($__internal_120_$__cuda_sm70_shflsync_down_p) ;  /* 0x000002f000007944 */ /* 0x000fea0003c00000 */
[----:B------:R-:W-:Y:S01]  /*1e30*/  FADD.FTZ R91, R93, R91 ;  /* 0x0000005b5d5b7221 */ /* 0x000fe20000010000 */
[----:B------:R-:W-:Y:S01]  /*1e40*/  MOV R54, 0x1f ;  /* 0x0000001f00367802 */ /* 0x000fe20000000f00 */
[----:B-1----:R-:W-:Y:S01]  /*1e50*/  FADD.FTZ R90, R90, R55 ;  /* 0x000000375a5a7221 */ /* 0x002fe20000010000 */
[----:B------:R-:W-:Y:S01]  /*1e60*/  HFMA2.MMA R55, -RZ, RZ, 0, 2.384185791015625e-07 ;  /* 0x00000004ff377435 */ /* 0x000fe200000001ff */
[----:B------:R-:W-:-:S02]  /*1e70*/  MOV R53, 0xffffffff ;  /* 0xffffffff00357802 */ /* 0x000fc40000000f00 */
[----:B------:R-:W-:Y:S02]  /*1e80*/  MOV R70, R91 ;  /* 0x0000005b00467202 */ /* 0x000fe40000000f00 */
[----:B------:R-:W-:Y:S02]  /*1e90*/  MOV R71, 0x1eb0 ;  /* 0x00001eb000477802 */ /* 0x000fe40000000f00 */
[----:B------:R-:W-:Y:S05]  /*1ea0*/  CALL.REL.NOINC `($__internal_120_$__cuda_sm70_shflsync_down_p) ;  /* 0x0000027000007944 */ /* 0x000fea0003c00000 */
[----:B-1----:R-:W-:Y:S01]  /*1eb0*/  MOV R93, R55 ;  /* 0x00000037005d7202 */ /* 0x002fe20000000f00 */
[----:B------:R-:W-:Y:S01]  /*1ec0*/  HFMA2.MMA R55, -RZ, RZ, 0, 2.384185791015625e-07 ;  /* 0x00000004ff377435 */ /* 0x000fe200000001ff */
        /* <DEDUP_REMOVED lines=8> */
[----:B------:R-:W-:Y:S01]  /*1f50*/  HFMA2.MMA R55, -RZ, RZ, 0, 1.1920928955078125e-07 ;  /* 0x00000002ff377435 */ /* 0x000fe200000001ff */
[----:B------:R-:W-:-:S02]  /*1f60*/  MOV R53, 0xffffffff ;  /* 0xffffffff00357802 */ /* 0x000fc40000000f00 */
[----:B------:R-:W-:Y:S02]  /*1f70*/  MOV R70, R91 ;  /* 0x0000005b00467202 */ /* 0x000fe40000000f00 */
[----:B------:R-:W-:Y:S02]  /*1f80*/  MOV R71, 0x1fa0 ;  /* 0x00001fa000477802 */ /* 0x000fe40000000f00 */
[----:B------:R-:W-:Y:S05]  /*1f90*/  CALL.REL.NOINC `($__internal_120_$__cuda_sm70_shflsync_down_p) ;  /* 0x0000018000007944 */ /* 0x000fea0003c00000 */
[----:B-1----:R-:W-:Y:S01]  /*1fa0*/  MOV R93, R55 ;  /* 0x00000037005d7202 */ /* 0x002fe20000000f00 */
[----:B------:R-:W-:Y:S01]  /*1fb0*/  HFMA2.MMA R55, -RZ, RZ, 0, 1.1920928955078125e-07 ;  /* 0x00000002ff377435 */ /* 0x000fe200000001ff */
        /* <DEDUP_REMOVED lines=8> */
[----:B------:R-:W-:Y:S01]  /*2040*/  HFMA2.MMA R55, -RZ, RZ, 0, 5.9604644775390625e-08 ;  /* 0x00000001ff377435 */ /* 0x000fe200000001ff */
[----:B------:R-:W-:-:S02]  /*2050*/  MOV R53, 0xffffffff ;  /* 0xffffffff00357802 */ /* 0x000fc40000000f00 */
[----:B------:R-:W-:Y:S02]  /*2060*/  MOV R70, R91 ;  /* 0x0000005b00467202 */ /* 0x000fe40000000f00 */
[----:B------:R-:W-:Y:S02]  /*2070*/  MOV R71, 0x2090 ;  /* 0x0000209000477802 */ /* 0x000fe40000000f00 */
[----:B------:R-:W-:Y:S05]  /*2080*/  CALL.REL.NOINC `($__internal_120_$__cuda_sm70_shflsync_down_p) ;  /* 0x0000009000007944 */ /* 0x000fea0003c00000 */
[----:B-1----:R-:W-:Y:S01]  /*2090*/  MOV R93, R55 ;  /* 0x00000037005d7202 */ /* 0x002fe20000000f00 */
[----:B------:R-:W-:Y:S01]  /*20a0*/  HFMA2.MMA R55, -RZ, RZ, 0, 5.9604644775390625e-08 ;  /* 0x00000001ff377435 */ /* 0x000fe200000001ff */
[----:B------:R-:W-:Y:S02]  /*20b0*/  MOV R70, R90 ;  /* 0x0000005a00467202 */ /* 0x000fe40000000f00 */
[----:B------:R-:W-:Y:S02]  /*20c0*/  MOV R54, 0x1f ;  /* 0x0000001f00367802 */ /* 0x000fe40000000f00 */
[----:B------:R-:W-:Y:S02]  /*20d0*/  MOV R53, 0xffffffff ;  /* 0xffffffff00357802 */ /* 0x000fe40000000f00 */
[----:B------:R-:W-:-:S02]  /*20e0*/  MOV R71, 0x2100 ;  /* 0x0000210000477802 */ /* 0x000fc40000000f00 */
[----:B------:R-:W-:Y:S05]  /*20f0*/  CALL.REL.NOINC `($__internal_120_$__cuda_sm70_shflsync_down_p) ;  /* 0x0000002000007944 */ /* 0x000fea0003c00000 */
[----:B-1----:R-:W-:Y:S01]  /*2100*/  MOV R53, R55 ;  /* 0x0000003700357202 */ /* 0x002fe20000000f00 */
[----:B------:R-:W-:Y:S05]  /*2110*/  BRA `(.L_x_4303) ;  /* 0xffffef7000007947 */ /* 0x000fea000383ffff */
        .weak           $__internal_120_$__cuda_sm70_shflsync_down_p
        .type           $__internal_120_$__cuda_sm70_shflsync_down_p,@function
        .size           $__internal_120_$__cuda_sm70_shflsync_down_p,(.L_x_6769 - $__internal_120_$__cuda_sm70_shflsync_down_p)
$__internal_120_$__cuda_sm70_shflsync_down_p:
[----:B------:R-:W-:Y:S04]  /*2120*/  WARPSYNC R53 ;  /* 0x0000003500007348 */ /* 0x000fe80003800000 */
[----:B------:R0:W1:Y:S02]  /*2130*/  SHFL.DOWN PT, R55, R70, R55, R54 ;  /* 0x0800003746377389 */ /* 0x00006400000e0036 */
[----:B0-----:R-:W-:Y:S01]  /*2140*/  MOV R70, R71 ;  /* 0x0000004700467202 */ /* 0x001fe20000000f00 */
[----:B------:R-:W-:-:S06]  /*2150*/  HFMA2.MMA R71, -RZ, RZ, 0, 0 ;  /* 0x00000000ff477435 */ /* 0x000fcc00000001ff */
[----:B------:R-:W-:Y:S05]  /*2160*/  RET.REL.NODEC R70 `(_ZN10layer_norm13ln_bwd_kernelINS_13Kernel_traitsI6__halfS2_fS2_fjLj1536ELj1ELj1ELj4ELj8ENS_18Kernel_traits_baseILj1536ES2_S2_fS2_fjLj128EEEEELb0ELb0ELb0ELb0EEEvNS_9BwdParamsE) ;  /* 0xffffde9046007950 */ /* 0x000fea0003c3ffff */
.L_x_4304:
        /* <DEDUP_REMOVED lines=9> */
.L_x_6769:


//--------------------- .text._ZN10layer_norm13ln_bwd_kernelINS_13Kernel_traitsI6__halfS2_fS2_fjLj1536ELj1ELj1ELj4ELj8ENS_18Kernel_traits_baseILj1536ES2_S2_fS2_fjLj128EEEEELb0ELb0ELb0ELb1EEEvNS_9BwdParamsE --------------------------
	.section	.text._ZN10layer_norm13ln_bwd_kernelINS_13Kernel_traitsI6__halfS2_fS2_fjLj1536ELj1ELj1ELj4ELj8ENS_18Kernel_traits_baseILj1536ES2_S2_fS2_fjLj128EEEEELb0ELb0ELb0ELb1EEEvNS_9BwdParamsE,"ax",@progbits
	.sectioninfo	@"SHI_REGISTERS=96"
	.align	128
        .global         _ZN10layer_norm13ln_bwd_kernelINS_13Kernel_traitsI6__halfS2_fS2_fjLj1536ELj1ELj1ELj4ELj8ENS_18Kernel_traits_baseILj1536ES2_S2_fS2_fjLj128EEEEELb0ELb0ELb0ELb1EEEvNS_9BwdParamsE
        .type           _ZN10layer_norm13ln_bwd_kernelINS_13Kernel_traitsI6__halfS2_fS2_fjLj1536ELj1ELj1ELj4ELj8ENS_18Kernel_traits_baseILj1536ES2_S2_fS2_fjLj128EEEEELb0ELb0ELb0ELb1EEEvNS_9BwdParamsE,@function
        .size           _ZN10layer_norm13ln_bwd_kernelINS_13Kernel_traitsI6__halfS2_fS2_fjLj1536ELj1ELj1ELj4ELj8ENS_18Kernel_traits_baseILj1536ES2_S2_fS2_fjLj128EEEEELb0ELb0ELb0ELb1EEEvNS_9BwdParamsE,(.L_x_6770 - _ZN10layer_norm13ln_bwd_kernelINS_13Kernel_traitsI6__halfS2_fS2_fjLj1536ELj1ELj1ELj4ELj8ENS_18Kernel_traits_baseILj1536ES2_S2_fS2_fjLj128EEEEELb0ELb0ELb0ELb1EEEvNS_9BwdParamsE)
        .other          _ZN10layer_norm13ln_bwd_kernelINS_13Kernel_traitsI6__halfS2_fS2_fjLj1536ELj1ELj1ELj4ELj8ENS_18Kernel_traits_baseILj1536ES2_S2_fS2_fjLj128EEEEELb0ELb0ELb0ELb1EEEvNS_9BwdParamsE,@"STO_CUDA_ENTRY STV_DEFAULT"
_ZN10layer_norm13ln_bwd_kernelINS_13Kernel_traitsI6__halfS2_fS2_fjLj1536ELj1ELj1ELj4ELj8ENS_18Kernel_traits_baseILj1536ES2_S2_fS2_fjLj128EEEEELb0ELb0ELb0ELb1EEEvNS_9BwdParamsE:
.text._ZN10layer_norm13ln_bwd_kernelINS_13Kernel_traitsI6__halfS2_fS2_fjLj1536ELj1ELj1ELj4ELj8ENS_18Kernel_traits_baseILj1536ES2_S2_fS2_fjLj128EEEEELb0ELb0ELb0ELb1EEEvNS_9BwdParamsE:
        /* <DEDUP_REMOVED lines=21> */
.L_x_4305:
        /* <DEDUP_REMOVED lines=18> */
[----:B------:R-:W-:Y:S01]  /*0270*/  MOV R0, RZ ;  /* 0x000000ff00007202 */ /* 0x000fe20000000f00 */
        /* <DEDUP_REMOVED lines=14> */
[----:B------:R-:W-:-:S02]  /*0360*/  HADD2.F32 R90, -RZ, R90.H0_H0 ;  /* 0x2000005aff5a7230 */ /* 0x000fc40000004100 */
[----:B------:R-:W-:Y:S02]  /*0370*/  HADD2.F32 R88, -RZ, R88.H0_H0 ;  /* 0x20000058ff587230 */ /* 0x000fe40000004100 */
[----:B------:R-:W-:Y:S02]  /*0380*/  HADD2.F32 R76, -RZ, R76.H0_H0 ;  /* 0x2000004cff4c7230 */ /* 0x000fe40000004100 */
[----:B------:R-:W-:Y:S02]  /*0390*/  HADD2.F32 R74, -RZ, R74.H0_H0 ;  /* 0x2000004aff4a7230 */ /* 0x000fe40000004100 */
[----:B------:R-:W-:Y:S02]  /*03a0*/  HADD2.F32 R72, -RZ, R72.H0_H0 ;  /* 0x20000048ff487230 */ /* 0x000fe40000004100 */
[----:B------:R-:W-:Y:S02]  /*03b0*/  HADD2.F32 R55, -RZ, R55.H0_H0 ;  /* 0x20000037ff377230 */ /* 0x000fe40000004100 */
.L_x_4310:
[----:B------:R-:W-:Y:S01]  /*03c0*/  ISETP.NE.U32.AND P0, PT, RZ, c[0x0][0x1c0], PT ;  /* 0x00007000ff007a0c */ /* 0x000fe20003f05070 */
[----:B------:R-:W-:Y:S01]  /*03d0*/  IMAD R32, R52, c[0x0][0x168], RZ ;  /* 0x00005a0034207a24 */ /* 0x000fe200078e02ff */
[----:B------:R-:W-:-:S02]  /*03e0*/  MOV R62, 0x4 ;  /* 0x00000004003e7802 */ /* 0x000fc40000000f00 */
[----:B------:R-:W-:Y:S02]  /*03f0*/  ISETP.NE.AND.EX P0, PT, RZ, c[0x0][0x1c4], PT, P0 ;  /* 0x00007100ff007a0c */ /* 0x000fe40003f05300 */
[----:B------:R-:W-:Y:S02]  /*0400*/  SHF.R.S32.HI R33, RZ, 0x1f, R32 ;  /* 0x0000001fff217819 */ /* 0x000fe40000011420 */
[----:B------:R-:W-:Y:S02]  /*0410*/  LOP3.LUT R34, R92, 0x7f, RZ, 0xc0, !PT ;  /* 0x0000007f5c227812 */ /* 0x000fe400078ec0ff */
[----:B------:R-:W-:Y:S01]  /*0420*/  LEA.HI R71, R33, R32, RZ, 0x2 ;  /* 0x0000002021477211 */ /* 0x000fe200078f10ff */
[----:B------:R-:W-:Y:S01]  /*0430*/  IMAD.WIDE R32, R52, R62, c[0x0][0x1a0] ;  /* 0x0000680034207625 */ /* 0x000fe200078e023e */
[----:B------:R-:W-:Y:S02]  /*0440*/  SHF.R.S32.HI R35, RZ, 0x1f, R52 ;  /* 0x0000001fff237819 */ /* 0x000fe40000011434 */
[----:B------:R-:W-:-:S02]  /*0450*/  LEA.HI.SX32 R71, R71, R34, 0x1e ;  /* 0x0000002247477211 */ /* 0x000fc400078ff2ff */
[----:B------:R-:W-:Y:S01]  /*0460*/  MOV R60, 0x8 ;  /* 0x00000008003c7802 */ /* 0x000fe20000000f00 */
[----:B------:R0:W2:Y:S01]  /*0470*/  LDG.E R77, [R32.64] ;  /* 0x00000004204d7981 */ /* 0x0000a2000c1e1900 */
[C---:B------:R-:W-:Y:S02]  /*0480*/  @P0 LEA R78, P1, R52.reuse, c[0x0][0x1c0], 0x1 ;  /* 0x00007000344e0a11 */ /* 0x040fe400078208ff */
[C---:B------:R-:W-:Y:S02]  /*0490*/  IADD3 R68, R71.reuse, 0x80, RZ ;  /* 0x0000008047447810 */ /* 0x040fe40007ffe0ff */
[----:B------:R-:W-:Y:S01]  /*04a0*/  @P0 LEA.HI.X R79, R52, c[0x0][0x1c4], R35, 0x1, P1 ;  /* 0x00007100344f0a11 */ /* 0x000fe200008f0c23 */
[C---:B------:R-:W-:Y:S01]  /*04b0*/  IMAD.WIDE.U32 R56, R71.reuse, R60, c[0x0][0x208] ;  /* 0x0000820047387625 */ /* 0x040fe200078e003c */
[----:B0-----:R-:W-:-:S03]  /*04c0*/  LEA R32, P1, R71, c[0x0][0x188], 0x4 ;  /* 0x0000620047207a11 */ /* 0x001fc600078220ff */
[CC--:B------:R-:W-:Y:S01]  /*04d0*/  IMAD.WIDE.U32 R58, R68.reuse, R60.reuse, c[0x0][0x208] ;  /* 0x00008200443a7625 */ /* 0x0c0fe200078e003c */
[C---:B------:R-:W-:Y:S01]  /*04e0*/  IADD3 R69, R71.reuse, 0x100, RZ ;  /* 0x0000010047457810 */ /* 0x040fe20007ffe0ff */
[----:B------:R-:W3:Y:S01]  /*04f0*/  LDG.E.64 R56, [R56.64] ;  /* 0x0000000438387981 */ /* 0x000ee2000c1e1b00 */
[----:B------:R-:W-:Y:S02]  /*0500*/  LEA.HI.X R33, R71, c[0x0][0x18c], RZ, 0x4, P1 ;  /* 0x0000630047217a11 */ /* 0x000fe400008f24ff */
[C---:B------:R-:W-:Y:S01]  /*0510*/  LEA R36, P1, R68.reuse, c[0x0][0x188], 0x4 ;  /* 0x0000620044247a11 */ /* 0x040fe200078220ff */
[C---:B------:R-:W-:Y:S01]  /*0520*/  IMAD.WIDE.U32 R60, R69.reuse, R60, c[0x0][0x208] ;  /* 0x00008200453c7625 */ /* 0x040fe200078e003c */
[----:B------:R-:W4:Y:S02]  /*0530*/  LDG.E.64 R58, [R58.64] ;  /* 0x000000043a3a7981 */ /* 0x000f24000c1e1b00 */
[----:B------:R-:W-:Y:S02]  /*0540*/  LEA.HI.X R37, R68, c[0x0][0x18c], RZ, 0x4, P1 ;  /* 0x0000630044257a11 */ /* 0x000fe400008f24ff */
[----:B------:R-:W-:Y:S01]  /*0550*/  LEA R40, P1, R69, c[0x0][0x188], 0x4 ;  /* 0x0000620045287a11 */ /* 0x000fe200078220ff */
[----:B------:R-:W4:Y:S01]  /*0560*/  LDG.E.128 R32, [R32.64] ;  /* 0x0000000420207981 */ /* 0x000f22000c1e1d00 */
[----:B------:R-:W-:-:S02]  /*0570*/  IMAD.WIDE R62, R52, R62, c[0x0][0x1a8] ;  /* 0x00006a00343e7625 */ /* 0x000fc400078e023e */
[----:B------:R-:W-:Y:S01]  /*0580*/  LEA.HI.X R41, R69, c[0x0][0x18c], RZ, 0x4, P1 ;  /* 0x0000630045297a11 */ /* 0x000fe200008f24ff */
[----:B------:R-:W4:Y:S04]  /*0590*/  LDG.E.128 R36, [R36.64] ;  /* 0x0000000424247981 */ /* 0x000f28000c1e1d00 */
[----:B------:R-:W4:Y:S04]  /*05a0*/  LDG.E.64 R60, [R60.64] ;  /* 0x000000043c3c7981 */ /* 0x000f28000c1e1b00 */
[----:B------:R0:W4:Y:S04]  /*05b0*/  @P0 LDG.E.U16 R78, [R78.64] ;  /* 0x000000044e4e0981 */ /* 0x000128000c1e1500 */
[----:B------:R-:W4:Y:S04]  /*05c0*/  LDG.E.128 R40, [R40.64] ;  /* 0x0000000428287981 */ /* 0x000f28000c1e1d00 */
[----:B0-----:R0:W4:Y:S01]  /*05d0*/  LDG.E R79, [R62.64] ;  /* 0x000000043e4f7981 */ /* 0x001122000c1e1900 */
[----:B------:R-:W-:-:S04]  /*05e0*/  ISETP.NE.U32.AND P1, PT, RZ, c[0x0][0x218], PT ;  /* 0x00008600ff007a0c */ /* 0x000fc80003f25070 */
[----:B------:R-:W-:-:S13]  /*05f0*/  ISETP.NE.AND.EX P1, PT, RZ, c[0x0][0x21c], PT, P1 ;  /* 0x00008700ff007a0c */ /* 0x000fda0003f25310 */
[C---:B0-----:R-:W-:Y:S02]  /*0600*/  @P1 LEA R62, P3, R71.reuse, c[0x0][0x218], 0x4 ;  /* 0x00008600473e1a11 */ /* 0x041fe400078620ff */
        /* <DEDUP_REMOVED lines=10> */
[----:B0-----:R-:W-:Y:S02]  /*06b0*/  MOV R62, 0x3f800000 ;  /* 0x3f800000003e7802 */ /* 0x001fe40000000f00 */
[----:B------:R-:W-:-:S04]  /*06c0*/  SHF.R.U32.HI R93, RZ, 0x7, R92 ;  /* 0x00000007ff5d7819 */ /* 0x000fc8000001165c */
[----:B------:R-:W-:Y:S02]  /*06d0*/  SHF.L.U32 R93, R93, 0x2, RZ ;  /* 0x000000025d5d7819 */ /* 0x000fe400000006ff */
[----:B--2---:R-:W-:Y:S02]  /*06e0*/  FSEL R77, R77, RZ, !P1 ;  /* 0x000000ff4d4d7208 */ /* 0x004fe40004800000 */
[----:B---3--:R-:W-:Y:S02]  /*06f0*/  MOV R63, R56 ;  /* 0x00000038003f7202 */ /* 0x008fe40000000f00 */
[----:B-1----:R-:W-:Y:S02]  /*0700*/  SHF.R.U64 R64, R56, 0x10, R57 ;  /* 0x0000001038407819 */ /* 0x002fe40000001239 */
[----:B------:R-:W-:Y:S01]  /*0710*/  MOV R65, R57 ;  /* 0x0000003900417202 */ /* 0x000fe20000000f00 */
[----:B------:R-:W-:Y:S01]  /*0720*/  HADD2.F32 R63, -RZ, R63.H0_H0 ;  /* 0x2000003fff3f7230 */ /* 0x000fe20000004100 */
[C---:B----4-:R-:W-:Y:S01]  /*0730*/  FADD.FTZ R84, -R77.reuse, R33 ;  /* 0x000000214d547221 */ /* 0x050fe20000010100 */
[----:B------:R-:W-:Y:S01]  /*0740*/  SHF.R.U64 R33, R58, 0x10, R59 ;  /* 0x000000103a217819 */ /* 0x000fe2000000123b */
[C---:B------:R-:W-:Y:S01]  /*0750*/  FADD.FTZ R86, -R77.reuse, R32 ;  /* 0x000000204d567221 */ /* 0x040fe20000010100 */
[----:B------:R-:W-:Y:S01]  /*0760*/  MOV R32, R58 ;  /* 0x0000003a00207202 */ /* 0x000fe20000000f00 */
[C---:B------:R-:W-:Y:S01]  /*0770*/  FADD.FTZ R37, -R77.reuse, R37 ;  /* 0x000000254d257221 */ /* 0x040fe20000010100 */
[----:B------:R-:W-:Y:S01]  /*0780*/  SHF.R.U32.HI R57, RZ, 0x10, R57 ;  /* 0x00000010ff397819 */ /* 0x000fe20000011639 */
[----:B------:R-:W-:-:S02]  /*0790*/  FADD.FTZ R66, -R77, R34 ;  /* 0x000000224d427221 */ /* 0x000fc40000010100 */
[C---:B------:R-:W-:Y:S01]  /*07a0*/  FADD.FTZ R80, -R77.reuse, R35 ;  /* 0x000000234d507221 */ /* 0x040fe20000010100 */
[--C-:B------:R-:W-:Y:S01]  /*07b0*/  SHF.R.U32.HI R35, RZ, 0x10, R59.reuse ;  /* 0x00000010ff237819 */ /* 0x100fe2000001163b */
[----:B------:R-:W-:Y:S01]  /*07c0*/  IMAD.MOV.U32 R34, RZ, RZ, R59 ;  /* 0x000000ffff227224 */ /* 0x000fe200078e003b */
[--C-:B------:R-:W-:Y:S01]  /*07d0*/  SHF.R.U32.HI R67, RZ, 0x10, R61.reuse ;  /* 0x00000010ff437819 */ /* 0x100fe2000001163d */
[----:B------:R-:W-:Y:S01]  /*07e0*/  HADD2.F32 R83, -RZ, R64.H0_H0 ;  /* 0x20000040ff537230 */ /* 0x000fe20000004100 */
[----:B------:R-:W-:Y:S01]  /*07f0*/  MOV R58, R60 ;  /* 0x0000003c003a7202 */ /* 0x000fe20000000f00 */
[----:B------:R-:W-:Y:S01]  /*0800*/  HADD2.F32 R82, -RZ, R65.H0_H0 ;  /* 0x20000041ff527230 */ /* 0x000fe20000004100 */
[----:B------:R-:W-:Y:S01]  /*0810*/  SHF.R.U64 R59, R60, 0x10, R61 ;  /* 0x000000103c3b7819 */ /* 0x000fe2000000123d */
[----:B------:R-:W-:Y:S01]  /*0820*/  HADD2.F32 R33, -RZ, R33.H0_H0 ;  /* 0x20000021ff217230 */ /* 0x000fe20000004100 */
[C---:B------:R-:W-:Y:S01]  /*0830*/  FADD.FTZ R36, -R77.reuse, R36 ;  /* 0x000000244d247221 */ /* 0x040fe20000010100 */
[----:B------:R-:W-:Y:S01]  /*0840*/  MOV R60, R61 ;  /* 0x0000003d003c7202 */ /* 0x000fe20000000f00 */
[----:B------:R-:W-:-:S02]  /*0850*/  FADD.FTZ R38, -R77, R38 ;  /* 0x000000264d267221 */ /* 0x000fc40000010100 */
[----:B------:R-:W-:Y:S02]  /*0860*/  FADD.FTZ R39, -R77, R39 ;  /* 0x000000274d277221 */ /* 0x000fe40000010100 */
[C---:B------:R-:W-:Y:S02]  /*0870*/  FMUL.FTZ R84, R79.reuse, R84 ;  /* 0x000000544f547220 */ /* 0x040fe40000410000 */
[----:B------:R-:W-:Y:S02]  /*0880*/  FMUL.FTZ R65, R79, R37 ;  /* 0x000000254f417220 */ /* 0x000fe40000410000 */
[C---:B------:R-:W-:Y:S02]  /*0890*/  FADD.FTZ R40, -R77.reuse, R40 ;  /* 0x000000284d287221 */ /* 0x040fe40000010100 */
[C---:B------:R-:W-:Y:S02]  /*08a0*/  FADD.FTZ R61, -R77.reuse, R41 ;  /* 0x000000294d3d7221 */ /* 0x040fe40000010100 */
[----:B------:R-:W-:-:S02]  /*08b0*/  FADD.FTZ R42, -R77, R42 ;  /* 0x0000002a4d2a7221 */ /* 0x000fc40000010100 */
[----:B------:R-:W-:Y:S01]  /*08c0*/  FADD.FTZ R56, -R77, R43 ;  /* 0x0000002b4d387221 */ /* 0x000fe20000010100 */
[----:B------:R-:W-:Y:S01]  /*08d0*/  HADD2.F32 R77, -RZ, R32.H0_H0 ;  /* 0x20000020ff4d7230 */ /* 0x000fe20000004100 */
[----:B------:R-:W-:Y:S02]  /*08e0*/  FMUL.FTZ R86, R79, R86 ;  /* 0x000000564f567220 */ /* 0x000fe40000410000 */
[----:B------:R-:W-:Y:S01]  /*08f0*/  FMUL.FTZ R85, R91, R63 ;  /* 0x0000003f5b557220 */ /* 0x000fe20000410000 */
[----:B------:R-:W-:Y:S01]  /*0900*/  @P0 HADD2.F32 R62, -RZ, R78.H0_H0 ;  /* 0x2000004eff3e0230 */ /* 0x000fe20000004100 */
[----:B------:R-:W-:Y:S01]  /*0910*/  FADD.FTZ R49, R83, R49 ;  /* 0x0000003153317221 */ /* 0x000fe20000010000 */
[----:B------:R-:W-:Y:S01]  /*0920*/  HADD2.F32 R81, -RZ, R57.H0_H0 ;  /* 0x20000039ff517230 */ /* 0x000fe20000004100 */
[----:B------:R-:W-:Y:S01]  /*0930*/  FMUL.FTZ R57, R79, R66 ;  /* 0x000000424f397220 */ /* 0x000fe20000410000 */
[----:B------:R-:W-:Y:S01]  /*0940*/  HADD2.F32 R32, -RZ, R67.H0_H0 ;  /* 0x20000043ff207230 */ /* 0x000fe20000004100 */
[----:B------:R-:W-:-:S02]  /*0950*/  FFMA.FTZ R50, R84, R83, R50 ;  /* 0x0000005354327223 */ /* 0x000fc40000010032 */
[----:B------:R-:W-:Y:S02]  /*0960*/  FMUL.FTZ R78, R79, R36 ;  /* 0x000000244f4e7220 */ /* 0x000fe40000410000 */
[----:B------:R-:W-:Y:S02]  /*0970*/  FADD.FTZ R10, R33, R10 ;  /* 0x0000000a210a7221 */ /* 0x000fe40000010000 */
[-C--:B------:R-:W-:Y:S02]  /*0980*/  FFMA.FTZ R11, R65, R33.reuse, R11 ;  /* 0x00000021410b7223 */ /* 0x080fe4000001000b */
[----:B------:R-:W-:Y:S02]  /*0990*/  FMUL.FTZ R67, R76, R33 ;  /* 0x000000214c437220 */ /* 0x000fe40000410000 */
[----:B------:R-:W-:Y:S02]  /*09a0*/  FMUL.FTZ R83, R90, R83 ;  /* 0x000000535a537220 */ /* 0x000fe40000410000 */
[----:B------:R-:W-:-:S02]  /*09b0*/  FADD.FTZ R36, RZ, R85 ;  /* 0x00000055ff247221 */ /* 0x000fc40000010000 */
[----:B------:R-:W-:Y:S01]  /*09c0*/  FFMA.FTZ R33, R86, R85, RZ ;  /* 0x0000005556217223 */ /* 0x000fe200000100ff */
[----:B------:R-:W-:Y:S01]  /*09d0*/  HADD2.F32 R34, -RZ, R34.H0_H0 ;  /* 0x20000022ff227230 */ /* 0x000fe20000004100 */
[----:B------:R-:W-:Y:S02]  /*09e0*/  FADD.FTZ R47, R82, R47 ;  /* 0x0000002f522f7221 */ /* 0x000fe40000010000 */
[----:B------:R-:W-:Y:S02]  /*09f0*/  FMUL.FTZ R80, R79, R80 ;  /* 0x000000504f507220 */ /* 0x000fe40000410000 */
        /* <DEDUP_REMOVED lines=21> */
[----:B------:R-:W-:Y:S01]  /*0b50*/  FFMA.FTZ R36, R78, R77, R33 ;  /* 0x0000004d4e247223 */ /* 0x000fe20000010021 */
[----:B------:R-:W-:Y:S01]  /*0b60*/  HADD2.F32 R35, -RZ, R35.H0_H0 ;  /* 0x20000023ff237230 */ /* 0x000fe20000004100 */
[----:B------:R-:W-:Y:S02]  /*0b70*/  FMUL.FTZ R66, R79, R39 ;  /* 0x000000274f427220 */ /* 0x000fe40000410000 */
[----:B------:R-:W-:Y:S02]  /*0b80*/  FADD.FTZ R34, R34, R67 ;  /* 0x0000004322227221 */ /* 0x000fe40000010000 */
[----:B------:R-:W-:Y:S01]  /*0b90*/  FFMA.FTZ R36, R65, R67, R36 ;  /* 0x0000004341247223 */ /* 0x000fe20000010024 */
[----:B------:R-:W-:Y:S01]  /*0ba0*/  HADD2.F32 R43, -RZ, R60.H0_H0 ;  /* 0x2000003cff2b7230 */ /* 0x000fe20000004100 */
[----:B------:R-:W-:Y:S01]  /*0bb0*/  FADD.FTZ R7, R35, R7 ;  /* 0x0000000723077221 */ /* 0x000fe20000010000 */
[----:B------:R-:W-:Y:S01]  /*0bc0*/  HADD2.F32 R58, -RZ, R58.H0_H0 ;  /* 0x2000003aff3a7230 */ /* 0x000fe20000004100 */
[----:B------:R-:W-:-:S02]  /*0bd0*/  FFMA.FTZ R15, R66, R35, R15 ;  /* 0x00000023420f7223 */ /* 0x000fc4000001000f */
[----:B------:R-:W-:Y:S01]  /*0be0*/  FMUL.FTZ R60, R74, R35 ;  /* 0x000000234a3c7220 */ /* 0x000fe20000410000 */
[----:B------:R-:W-:Y:S01]  /*0bf0*/  HADD2.F32 R59, -RZ, R59.H0_H0 ;  /* 0x2000003bff3b7230 */ /* 0x000fe20000004100 */
[----:B------:R-:W-:Y:S02]  /*0c00*/  FADD.FTZ R33, R34, R63 ;  /* 0x0000003f22217221 */ /* 0x000fe40000010000 */
[----:B------:R-:W-:Y:S02]  /*0c10*/  FFMA.FTZ R35, R64, R63, R36 ;  /* 0x0000003f40237223 */ /* 0x000fe40000010024 */
[C---:B------:R-:W-:Y:S02]  /*0c20*/  FMUL.FTZ R41, R79.reuse, R40 ;  /* 0x000000284f297220 */ /* 0x040fe40000410000 */
        /* <DEDUP_REMOVED lines=12> */
[----:B------:R-:W-:Y:S01]  /*0cf0*/  SHF.R.U32.HI R38, RZ, 0x7, R92 ;  /* 0x00000007ff267819 */ /* 0x000fe2000001165c */
[----:B------:R-:W-:Y:S02]  /*0d00*/  FADD.FTZ R2, R43, R2 ;  /* 0x000000022b027221 */ /* 0x000fe40000010000 */
[----:B------:R-:W-:-:S02]  /*0d10*/  FFMA.FTZ R0, R59, R43, R0 ;  /* 0x0000002b3b007223 */ /* 0x000fc40000010000 */
[----:B------:R-:W-:Y:S02]  /*0d20*/  FMUL.FTZ R43, R53, R43 ;  /* 0x0000002b352b7220 */ /* 0x000fe40000410000 */
[----:B------:R-:W-:Y:S02]  /*0d30*/  FADD.FTZ R36, R33, R58 ;  /* 0x0000003a21247221 */ /* 0x000fe40000010000 */
[----:B------:R-:W-:Y:S01]  /*0d40*/  FFMA.FTZ R34, R61, R58, R34 ;  /* 0x0000003a3d227223 */ /* 0x000fe20000010022 */
[----:B------:R-:W-:Y:S01]  /*0d50*/  LOP3.LUT P1, RZ, R54, 0xff, RZ, 0xc0, !PT ;  /* 0x000000ff36ff7812 */ /* 0x000fe2000782c0ff */
[----:B------:R-:W-:Y:S01]  /*0d60*/  FMUL.FTZ R56, R79, R56 ;  /* 0x000000384f387220 */ /* 0x000fe20000410000 */
[----:B------:R-:W-:Y:S01]  /*0d70*/  LEA R38, R38, 0x4, 0x2 ;  /* 0x0000000426267811 */ /* 0x000fe200078e10ff */
[----:B------:R-:W-:Y:S02]  /*0d80*/  FMUL.FTZ R42, R55, R32 ;  /* 0x00000020372a7220 */ /* 0x000fe40000410000 */
[----:B------:R-:W-:-:S02]  /*0d90*/  FADD.FTZ R37, R36, R43 ;  /* 0x0000002b24257221 */ /* 0x000fc40000010000 */
[----:B------:R-:W-:Y:S01]  /*0da0*/  FFMA.FTZ R33, R59, R43, R34 ;  /* 0x0000002b3b217223 */ /* 0x000fe20000010022 */
[----:B------:R-:W-:Y:S01]  /*0db0*/  LOP3.LUT P0, RZ, R92, 0x1f, RZ, 0xc0, !PT ;  /* 0x0000001f5cff7812 */ /* 0x000fe2000780c0ff */
[----:B------:R-:W-:Y:S01]  /*0dc0*/  FADD.FTZ R8, R32, R8 ;  /* 0x0000000820087221 */ /* 0x000fe20000010000 */
[----:B------:R-:W-:Y:S01]  /*0dd0*/  SEL R36, R38, R93, !P1 ;  /* 0x0000005d26247207 */ /* 0x000fe20004800000 */
[C---:B------:R-:W-:Y:S02]  /*0de0*/  FFMA.FTZ R5, R56.reuse, R32, R5 ;  /* 0x0000002038057223 */ /* 0x040fe40000010005 */
[----:B------:R-:W-:Y:S02]  /*0df0*/  FADD.FTZ R37, R37, R42 ;  /* 0x0000002a25257221 */ /* 0x000fe40000010000 */
[----:B------:R-:W-:Y:S01]  /*0e00*/  FFMA.FTZ R34, R56, R42, R33 ;  /* 0x0000002a38227223 */ /* 0x000fe20000010021 */
[----:B------:R-:W-:Y:S05]  /*0e10*/  BRA.DIV ~URZ, `(.L_x_4307) ;  /* 0x00000ce27f007947 */ /* 0x000fea000b800000 */
[----:B------:R0:W1:Y:S02]  /*0e20*/  SHFL.DOWN PT, R38, R37, 0x10, 0x1f ;  /* 0x0a001f0025267f89 */ /* 0x00006400000e0000 */
.L_x_4311:
        /* <DEDUP_REMOVED lines=18> */
.L_x_4312:
        /* <DEDUP_REMOVED lines=9> */
[----:B------:R-:W-:Y:S02]  /*0fe0*/  ISETP.NE.AND.EX P1, PT, RZ, c[0x0][0x21c], PT, P1 ;  /* 0x00008700ff007a0c */ /* 0x000fe40003f25310 */
[----:B------:R-:W-:Y:S01]  /*0ff0*/  IADD3 R52, R52, c[0x0][0x160], RZ ;  /* 0x0000580034347a10 */ /* 0x000fe20007ffe0ff */
        /* <DEDUP_REMOVED lines=18> */
[-CC-:B------:R-:W-:Y:S02]  /*1120*/  FFMA.FTZ R37, R57, R35.reuse, R33.reuse ;  /* 0x0000002339257223 */ /* 0x180fe40000010021 */
[-C--:B------:R-:W-:Y:S02]  /*1130*/  FFMA.FTZ R84, R84, R35.reuse, R33 ;  /* 0x0000002354547223 */ /* 0x080fe40000010021 */
[----:B------:R-:W-:Y:S02]  /*1140*/  FADD.FTZ R82, R82, -R37 ;  /* 0x8000002552527221 */ /* 0x000fe40000010000 */
[-CC-:B------:R-:W-:Y:S02]  /*1150*/  FFMA.FTZ R37, R66, R35.reuse, R33.reuse ;  /* 0x0000002342257223 */ /* 0x180fe40000010021 */
[----:B------:R-:W-:Y:S02]  /*1160*/  FMUL.FTZ R39, R79, R82 ;  /* 0x000000524f277220 */ /* 0x000fe40000410000 */
[----:B------:R-:W-:-:S02]  /*1170*/  FFMA.FTZ R82, R78, R35, R33 ;  /* 0x000000234e527223 */ /* 0x000fc40000010021 */
[----:B-----5:R-:W-:Y:S02]  /*1180*/  @P1 FADD.FTZ R39, R18, R39 ;  /* 0x0000002712271221 */ /* 0x020fe40000010000 */
[----:B------:R-:W-:Y:S02]  /*1190*/  FADD.FTZ R82, R77, -R82 ;  /* 0x800000524d527221 */ /* 0x000fe40000010000 */
[----:B------:R-:W-:Y:S02]  /*11a0*/  FMUL.FTZ R36, R39, R62 ;  /* 0x0000003e27247220 */ /* 0x000fe40000410000 */
[----:B------:R-:W-:Y:S02]  /*11b0*/  FADD.FTZ R60, R60, -R37 ;  /* 0x800000253c3c7221 */ /* 0x000fe40000010000 */
[----:B------:R0:W-:Y:S01]  /*11c0*/  F2F.F16.F32 R77, R36 ;  /* 0x00000024004d7304 */ /* 0x0001e20000200800 */
[----:B------:R-:W-:Y:S02]  /*11d0*/  FFMA.FTZ R37, R61, R35, R33 ;  /* 0x000000233d257223 */ /* 0x000fe40000010021 */
[----:B------:R-:W-:-:S02]  /*11e0*/  FADD.FTZ R84, R83, -R84 ;  /* 0x8000005453547221 */ /* 0x000fc40000010000 */
[----:B------:R-:W-:Y:S02]  /*11f0*/  FADD.FTZ R58, R58, -R37 ;  /* 0x800000253a3a7221 */ /* 0x000fe40000010000 */
[-CC-:B------:R-:W-:Y:S02]  /*1200*/  FFMA.FTZ R86, R86, R35.reuse, R33.reuse ;  /* 0x0000002356567223 */ /* 0x180fe40000010021 */
[-CC-:B0-----:R-:W-:Y:S02]  /*1210*/  FFMA.FTZ R36, R59, R35.reuse, R33.reuse ;  /* 0x000000233b247223 */ /* 0x181fe40000010021 */
[-CC-:B------:R-:W-:Y:S02]  /*1220*/  FFMA.FTZ R80, R80, R35.reuse, R33.reuse ;  /* 0x0000002350507223 */ /* 0x180fe40000010021 */
[----:B------:R-:W-:Y:S02]  /*1230*/  FADD.FTZ R36, R43, -R36 ;  /* 0x800000242b247221 */ /* 0x000fe40000010000 */
[----:B------:R-:W-:-:S02]  /*1240*/  FFMA.FTZ R37, R56, R35, R33 ;  /* 0x0000002338257223 */ /* 0x000fc40000010021 */
[C---:B------:R-:W-:Y:S02]  /*1250*/  FMUL.FTZ R34, R79.reuse, R84 ;  /* 0x000000544f227220 */ /* 0x040fe40000410000 */
[----:B------:R-:W-:Y:S02]  /*1260*/  FMUL.FTZ R61, R79, R60 ;  /* 0x0000003c4f3d7220 */ /* 0x000fe40000410000 */
[----:B------:R-:W-:Y:S02]  /*1270*/  FFMA.FTZ R84, R65, R35, R33 ;  /* 0x0000002341547223 */ /* 0x000fe40000010021 */
[C---:B------:R-:W-:Y:S02]  /*1280*/  FMUL.FTZ R60, R79.reuse, R58 ;  /* 0x0000003a4f3c7220 */ /* 0x040fe40000410000 */
[C---:B------:R-:W-:Y:S02]  /*1290*/  FMUL.FTZ R65, R79.reuse, R82 ;  /* 0x000000524f417220 */ /* 0x040fe40000410000 */
[----:B------:R-:W-:-:S02]  /*12a0*/  FMUL.FTZ R58, R79, R36 ;  /* 0x000000244f3a7220 */ /* 0x000fc40000410000 */
[----:B------:R-:W-:Y:S02]  /*12b0*/  FADD.FTZ R86, R85, -R86 ;  /* 0x8000005655567221 */ /* 0x000fe40000010000 */
[----:B------:R-:W-:Y:S02]  /*12c0*/  FADD.FTZ R80, R81, -R80 ;  /* 0x8000005051507221 */ /* 0x000fe40000010000 */
[-C--:B------:R-:W-:Y:S02]  /*12d0*/  FFMA.FTZ R82, R64, R35.reuse, R33 ;  /* 0x0000002340527223 */ /* 0x080fe40000010021 */
[----:B------:R-:W-:Y:S02]  /*12e0*/  FADD.FTZ R36, R42, -R37 ;  /* 0x800000252a247221 */ /* 0x000fe40000010000 */
[----:B------:R-:W-:Y:S02]  /*12f0*/  FFMA.FTZ R33, R41, R35, R33 ;  /* 0x0000002329217223 */ /* 0x000fe40000010021 */
[----:B------:R-:W-:-:S02]  /*1300*/  @P1 FADD.FTZ R34, R17, R34 ;  /* 0x0000002211221221 */ /* 0x000fc40000010000 */
[C---:B------:R-:W-:Y:S02]  /*1310*/  FMUL.FTZ R32, R79.reuse, R86 ;  /* 0x000000564f207220 */ /* 0x040fe40000410000 */
[----:B------:R-:W-:Y:S02]  /*1320*/  FMUL.FTZ R78, R79, R80 ;  /* 0x000000504f4e7220 */ /* 0x000fe40000410000 */
[----:B------:R-:W-:Y:S02]  /*1330*/  FADD.FTZ R84, R67, -R84 ;  /* 0x8000005443547221 */ /* 0x000fe40000010000 */
[----:B------:R-:W-:Y:S02]  /*1340*/  FADD.FTZ R82, R63, -R82 ;  /* 0x800000523f527221 */ /* 0x000fe40000010000 */
[----:B------:R-:W-:Y:S01]  /*1350*/  FMUL.FTZ R59, R79, R36 ;  /* 0x000000244f3b7220 */ /* 0x000fe20000410000 */
[----:B------:R-:W-:Y:S01]  /*1360*/  @P0 LEA R36, P3, R71, c[0x0][0x258], 0x4 ;  /* 0x0000960047240a11 */ /* 0x000fe200078620ff */
[----:B------:R-:W-:-:S02]  /*1370*/  FADD.FTZ R40, R40, -R33 ;  /* 0x8000002128287221 */ /* 0x000fc40000010000 */
[----:B------:R-:W-:Y:S01]  /*1380*/  FMUL.FTZ R38, R34, R62 ;  /* 0x0000003e22267220 */ /* 0x000fe20000410000 */
[----:B------:R-:W-:Y:S01]  /*1390*/  @P0 LEA.HI.X R37, R71, c[0x0][0x25c], RZ, 0x4, P3 ;  /* 0x0000970047250a11 */ /* 0x000fe200018f24ff */
[----:B------:R-:W-:Y:S02]  /*13a0*/  @P1 FADD.FTZ R32, R16, R32 ;  /* 0x0000002010201221 */ /* 0x000fe40000010000 */
[----:B------:R-:W-:Y:S02]  /*13b0*/  @P1 FADD.FTZ R78, R19, R78 ;  /* 0x0000004e134e1221 */ /* 0x000fe40000010000 */
[C---:B------:R-:W-:Y:S01]  /*13c0*/  FMUL.FTZ R64, R79.reuse, R84 ;  /* 0x000000544f407220 */ /* 0x040fe20000410000 */
[----:B------:R-:W0:Y:S01]  /*13d0*/  F2F.F16.F32 R38, R38 ;  /* 0x0000002600267304 */ /* 0x000e220000200800 */
[----:B------:R-:W-:Y:S02]  /*13e0*/  FMUL.FTZ R63, R79, R82 ;  /* 0x000000524f3f7220 */ /* 0x000fe40000410000 */
[----:B------:R-:W-:-:S02]  /*13f0*/  @P1 FADD.FTZ R60, R25, R60 ;  /* 0x0000003c193c1221 */ /* 0x000fc40000010000 */
[----:B------:R-:W-:Y:S02]  /*1400*/  @P1 FADD.FTZ R59, R27, R59 ;  /* 0x0000003b1b3b1221 */ /* 0x000fe40000010000 */
[----:B------:R-:W-:Y:S02]  /*1410*/  FMUL.FTZ R79, R79, R40 ;  /* 0x000000284f4f7220 */ /* 0x000fe40000410000 */
[-C--:B------:R-:W-:Y:S02]  /*1420*/  FMUL.FTZ R57, R32, R62.reuse ;  /* 0x0000003e20397220 */ /* 0x080fe40000410000 */
[-C--:B------:R-:W-:Y:S02]  /*1430*/  FMUL.FTZ R80, R78, R62.reuse ;  /* 0x0000003e4e507220 */ /* 0x080fe40000410000 */
[-C--:B------:R-:W-:Y:S02]  /*1440*/  FMUL.FTZ R43, R60, R62.reuse ;  /* 0x0000003e3c2b7220 */ /* 0x080fe40000410000 */
[----:B------:R-:W-:Y:S01]  /*1450*/  @P1 FADD.FTZ R58, R26, R58 ;  /* 0x0000003a1a3a1221 */ /* 0x000fe20000010000 */
[----:B------:R-:W-:Y:S01]  /*1460*/  F2F.F16.F32 R57, R57 ;  /* 0x0000003900397304 */ /* 0x000fe20000200800 */
[----:B------:R-:W-:-:S02]  /*1470*/  FMUL.FTZ R83, R59, R62 ;  /* 0x0000003e3b537220 */ /* 0x000fc40000410000 */
[----:B------:R-:W-:Y:S02]  /*1480*/  @P1 FADD.FTZ R79, R24, R79 ;  /* 0x0000004f184f1221 */ /* 0x000fe40000010000 */
[-C--:B------:R-:W-:Y:S02]  /*1490*/  FMUL.FTZ R56, R58, R62.reuse ;  /* 0x0000003e3a387220 */ /* 0x080fe40000410000 */
[----:B------:R-:W-:Y:S01]  /*14a0*/  @P1 FADD.FTZ R65, R20, R65 ;  /* 0x0000004114411221 */ /* 0x000fe20000010000 */
[----:B------:R1:W-:Y:S01]  /*14b0*/  F2F.F16.F32 R42, R43 ;  /* 0x0000002b002a7304 */ /* 0x0003e20000200800 */
[----:B------:R-:W-:Y:S02]  /*14c0*/  @P1 FADD.FTZ R64, R21, R64 ;  /* 0x0000004015401221 */ /* 0x000fe40000010000 */
[----:B------:R-:W-:Y:S02]  /*14d0*/  @P1 FADD.FTZ R63, R22, R63 ;  /* 0x0000003f163f1221 */ /* 0x000fe40000010000 */
[----:B------:R-:W-:Y:S01]  /*14e0*/  @P1 FADD.FTZ R61, R23, R61 ;  /* 0x0000003d173d1221 */ /* 0x000fe20000010000 */
[----:B------:R-:W-:Y:S01]  /*14f0*/  ISETP.NE.AND.EX P1, PT, RZ, c[0x0][0x25c], PT, P2 ;  /* 0x00009700ff007a0c */ /* 0x000fe20003f25320 */
[-C--:B------:R-:W-:Y:S01]  /*1500*/  FMUL.FTZ R81, R64, R62.reuse ;  /* 0x0000003e40517220 */ /* 0x080fe20000410000 */
[----:B------:R-:W2:Y:S01]  /*1510*/  F2F.F16.F32 R80, R80 ;  /* 0x0000005000507304 */ /* 0x000ea20000200800 */
[-C--:B-1----:R-:W-:Y:S01]  /*1520*/  FMUL.FTZ R43, R79, R62.reuse ;  /* 0x0000003e4f2b7220 */ /* 0x082fe20000410000 */
[----:B------:R-:W-:Y:S01]  /*1530*/  SEL R33, R34, R29, P1 ;  /* 0x0000001d22217207 */ /* 0x000fe20000800000 */
[----:B------:R-:W-:Y:S01]  /*1540*/  FMUL.FTZ R82, R61, R62 ;  /* 0x0000003e3d527220 */ /* 0x000fe20000410000 */
[----:B------:R-:W-:Y:S01]  /*1550*/  SEL R32, R32, R28, P1 ;  /* 0x0000001c20207207 */ /* 0x000fe20000800000 */
[----:B0-----:R-:W-:Y:S01]  /*1560*/  IMAD.WIDE.U32 R40, R38, 0x10000, RZ ;  /* 0x0001000026287825 */ /* 0x001fe200078e00ff */
[----:B------:R-:W-:-:S02]  /*1570*/  SEL R34, R39, R30, P1 ;  /* 0x0000001e27227207 */ /* 0x000fc40000800000 */
[----:B------:R-:W0:Y:S01]  /*1580*/  F2F.F16.F32 R83, R83 ;  /* 0x0000005300537304 */ /* 0x000e220000200800 */
[----:B------:R-:W-:Y:S01]  /*1590*/  SEL R35, R78, R31, P1 ;  /* 0x0000001f4e237207 */ /* 0x000fe20000800000 */
[-C--:B------:R-:W-:Y:S02]  /*15a0*/  FMUL.FTZ R67, R65, R62.reuse ;  /* 0x0000003e41437220 */ /* 0x080fe40000410000 */
[----:B------:R-:W-:Y:S02]  /*15b0*/  FMUL.FTZ R66, R63, R62 ;  /* 0x0000003e3f427220 */ /* 0x000fe40000410000 */
[----:B------:R1:W-:Y:S02]  /*15c0*/  @P0 STG.E.128 [R36.64], R32 ;  /* 0x0000002024000986 */ /* 0x0003e4000c101d04 */
[----:B------:R-:W3:Y:S01]  /*15d0*/  F2F.F16.F32 R56, R56 ;  /* 0x0000003800387304 */ /* 0x000ee20000200800 */
[----:B--2---:R-:W-:-:S07]  /*15e0*/  SHF.L.U32 R80, R80, 0x10, RZ ;  /* 0x0000001050507819 */ /* 0x004fce00000006ff */
[----:B------:R-:W2:Y:S01]  /*15f0*/  F2F.F16.F32 R43, R43 ;  /* 0x0000002b002b7304 */ /* 0x000ea20000200800 */
[----:B0-----:R-:W-:-:S07]  /*1600*/  SHF.L.U32 R83, R83, 0x10, RZ ;  /* 0x0000001053537819 */ /* 0x001fce00000006ff */
[----:B------:R-:W0:Y:S01]  /*1610*/  F2F.F16.F32 R81, R81 ;  /* 0x0000005100517304 */ /* 0x000e220000200800 */
[----:B-1----:R-:W-:Y:S01]  /*1620*/  IMAD.WIDE.U32 R32, R42, 0x10000, RZ ;  /* 0x000100002a207825 */ /* 0x002fe200078e00ff */
[----:B------:R-:W-:Y:S02]  /*1630*/  LOP3.LUT R36, R40, R57, RZ, 0xfc, !PT ;  /* 0x0000003928247212 */ /* 0x000fe400078efcff */
[----:B------:R-:W-:Y:S02]  /*1640*/  LEA R40, P2, R71, c[0x0][0x248], 0x3 ;  /* 0x0000920047287a11 */ /* 0x000fe400078418ff */
[----:B------:R-:W-:Y:S02]  /*1650*/  @P0 LEA R42, P3, R68, c[0x0][0x258], 0x4 ;  /* 0x00009600442a0a11 */ /* 0x000fe400078620ff */
[----:B------:R-:W1:Y:S01]  /*1660*/  F2F.F16.F32 R82, R82 ;  /* 0x0000005200527304 */ /* 0x000e620000200800 */
[----:B------:R-:W-:Y:S02]  /*1670*/  LOP3.LUT R37, R41, R80, R77, 0xfe, !PT ;  /* 0x0000005029257212 */ /* 0x000fe400078efe4d */
[----:B---3--:R-:W-:-:S02]  /*1680*/  LOP3.LUT R57, R33, R83, R56, 0xfe, !PT ;  /* 0x0000005321397212 */ /* 0x008fc400078efe38 */
[----:B--2---:R-:W-:Y:S02]  /*1690*/  LOP3.LUT R56, R32, R43, RZ, 0xfc, !PT ;  /* 0x0000002b20387212 */ /* 0x004fe400078efcff */
[----:B------:R-:W-:Y:S01]  /*16a0*/  LEA.HI.X R41, R71, c[0x0][0x24c], RZ, 0x3, P2 ;  /* 0x0000930047297a11 */ /* 0x000fe200010f1cff */
[----:B------:R-:W2:Y:S01]  /*16b0*/  F2F.F16.F32 R67, R67 ;  /* 0x0000004300437304 */ /* 0x000ea20000200800 */
[----:B------:R-:W-:Y:S01]  /*16c0*/  @P0 LEA.HI.X R43, R68, c[0x0][0x25c], RZ, 0x4, P3 ;  /* 0x00009700442b0a11 */ /* 0x000fe200018f24ff */
[----:B0-----:R-:W-:Y:S01]  /*16d0*/  IMAD.WIDE.U32 R38, R81, 0x10000, RZ ;  /* 0x0001000051267825 */ /* 0x001fe200078e00ff */
[----:B------:R-:W-:Y:S01]  /*16e0*/  SEL R32, R65, R28, P1 ;  /* 0x0000001c41207207 */ /* 0x000fe20000800000 */
[----:B------:R-:W-:Y:S01]  /*16f0*/  STG.E.64 [R40.64], R36 ;  /* 0x0000002428007986 */ /* 0x000fe2000c101b04 */
[----:B------:R-:W-:Y:S02]  /*1700*/  SEL R33, R64, R29, P1 ;  /* 0x0000001d40217207 */ /* 0x000fe40000800000 */
[----:B------:R-:W-:Y:S01]  /*1710*/  SEL R34, R63, R30, P1 ;  /* 0x0000001e3f227207 */ /* 0x000fe20000800000 */
[----:B------:R-:W0:Y:S01]  /*1720*/  F2F.F16.F32 R66, R66 ;  /* 0x0000004200427304 */ /* 0x000e220000200800 */
[----:B------:R-:W-:-:S02]  /*1730*/  SEL R35, R61, R31, P1 ;  /* 0x0000001f3d237207 */ /* 0x000fc40000800000 */
[----:B-1----:R-:W-:Y:S02]  /*1740*/  SHF.L.U32 R81, R82, 0x10, RZ ;  /* 0x0000001052517819 */ /* 0x002fe400000006ff */
[----:B------:R-:W-:Y:S01]  /*1750*/  SEL R28, R79, R28, P1 ;  /* 0x0000001c4f1c7207 */ /* 0x000fe20000800000 */
[----:B------:R1:W-:Y:S01]  /*1760*/  @P0 STG.E.128 [R42.64], R32 ;  /* 0x000000202a000986 */ /* 0x0003e2000c101d04 */
[----:B------:R-:W-:Y:S02]  /*1770*/  SEL R29, R60, R29, P1 ;  /* 0x0000001d3c1d7207 */ /* 0x000fe40000800000 */
[----:B--2---:R-:W-:Y:S02]  /*1780*/  LOP3.LUT R38, R38, R67, RZ, 0xfc, !PT ;  /* 0x0000004326267212 */ /* 0x004fe400078efcff */
[----:B------:R-:W-:Y:S02]  /*1790*/  SEL R30, R58, R30, P1 ;  /* 0x0000001e3a1e7207 */ /* 0x000fe40000800000 */
[----:B------:R-:W-:-:S02]  /*17a0*/  SEL R31, R59, R31, P1 ;  /* 0x0000001f3b1f7207 */ /* 0x000fc40000800000 */
[----:B------:R-:W-:Y:S02]  /*17b0*/  LOP3.LUT P1, RZ, R54, 0xff, RZ, 0xc0, !PT ;  /* 0x000000ff36ff7812 */ /* 0x000fe4000782c0ff */
[----:B0-----:R-:W-:Y:S02]  /*17c0*/  LOP3.LUT R39, R39, R81, R66, 0xfe, !PT ;  /* 0x0000005127277212 */ /* 0x001fe400078efe42 */
[----:B------:R-:W-:Y:S02]  /*17d0*/  SEL R54, RZ, 0x1, P1 ;  /* 0x00000001ff367807 */ /* 0x000fe40000800000 */
[C---:B-1----:R-:W-:Y:S02]  /*17e0*/  LEA R34, P3, R68.reuse, c[0x0][0x248], 0x3 ;  /* 0x0000920044227a11 */ /* 0x042fe400078618ff */
[----:B------:R-:W-:Y:S02]  /*17f0*/  LEA R32, P2, R69, c[0x0][0x248], 0x3 ;  /* 0x0000920045207a11 */ /* 0x000fe400078418ff */
[----:B------:R-:W-:-:S02]  /*1800*/  LEA.HI.X R35, R68, c[0x0][0x24c], RZ, 0x3, P3 ;  /* 0x0000930044237a11 */ /* 0x000fc400018f1cff */
        /* <DEDUP_REMOVED lines=9> */
.L_x_4309:
        /* <DEDUP_REMOVED lines=23> */
.L_x_4306:
[----:B------:R-:W0:Y:S01]  /*1a10*/  S2UR UR6, SR_CTAID.X ;  /* 0x00000000000679c3 */ /* 0x000e220000002500 */
[----:B------:R-:W-:Y:S01]  /*1a20*/  HFMA2.MMA R5, -RZ, RZ, 0, 9.5367431640625e-07 ;  /* 0x00000010ff057435 */ /* 0x000fe200000001ff */
[----:B------:R-:W-:-:S02]  /*1a30*/  LOP3.LUT R3, R92, 0x7f, RZ, 0xc0, !PT ;  /* 0x0000007f5c037812 */ /* 0x000fc400078ec0ff */
        /* <DEDUP_REMOVED lines=12> */
.L_x_4307:
[----:B------:R-:W-:Y:S01]  /*1b00*/  HFMA2.MMA R93, -RZ, RZ, 0, 1.847743988037109375e-06 ;  /* 0x0000001fff5d7435 */ /* 0x000fe200000001ff */
[----:B------:R-:W-:Y:S01]  /*1b10*/  MOV R33, R37 ;  /* 0x0000002500217202 */ /* 0x000fe20000000f00 */
[----:B------:R-:W-:Y:S01]  /*1b20*/  IMAD.MOV.U32 R35, RZ, RZ, 0x10 ;  /* 0x00000010ff237424 */ /* 0x000fe200078e00ff */
[----:B------:R-:W-:-:S02]  /*1b30*/  MOV R39, 0xffffffff ;  /* 0xffffffff00277802 */ /* 0x000fc40000000f00 */
[----:B------:R-:W-:Y:S02]  /*1b40*/  MOV R32, 0x1b60 ;  /* 0x00001b6000207802 */ /* 0x000fe40000000f00 */
[----:B-----5:R-:W-:Y:S05]  /*1b50*/  CALL.REL.NOINC `($__internal_121_$__cuda_sm70_shflsync_down_p) ;  /* 0x0000046000007944 */ /* 0x020fea0003c00000 */
[----:B-1----:R-:W-:Y:S01]  /*1b60*/  MOV R38, R35 ;  /* 0x0000002300267202 */ /* 0x002fe20000000f00 */
[----:B------:R-:W-:Y:S05]  /*1b70*/  BRA `(.L_x_4311) ;  /* 0xfffff2b000007947 */ /* 0x000fea000383ffff */
.L_x_4308:
[----:B------:R-:W-:Y:S01]  /*1b80*/  HFMA2.MMA R35, -RZ, RZ, 0, 9.5367431640625e-07 ;  /* 0x00000010ff237435 */ /* 0x000fe200000001ff */
[----:B------:R-:W-:Y:S02]  /*1b90*/  MOV R33, R34 ;  /* 0x0000002200217202 */ /* 0x000fe40000000f00 */
[----:B------:R-:W-:Y:S02]  /*1ba0*/  MOV R93, 0x1f ;  /* 0x0000001f005d7802 */ /* 0x000fe40000000f00 */
[----:B------:R-:W-:Y:S02]  /*1bb0*/  MOV R39, 0xffffffff ;  /* 0xffffffff00277802 */ /* 0x000fe40000000f00 */
[----:B------:R-:W-:Y:S02]  /*1bc0*/  MOV R32, 0x1be0 ;  /* 0x00001be000207802 */ /* 0x000fe40000000f00 */
[----:B01---5:R-:W-:Y:S05]  /*1bd0*/  CALL.REL.NOINC `($__internal_121_$__cuda_sm70_shflsync_down_p) ;  /* 0x000003e000007944 */ /* 0x023fea0003c00000 */
[----:B------:R-:W-:Y:S01]  /*1be0*/  FADD.FTZ R37, R37, R38 ;  /* 0x0000002625257221 */ /* 0x000fe20000010000 */
[----:B------:R-:W-:Y:S01]  /*1bf0*/  MOV R93, 0x1f ;  /* 0x0000001f005d7802 */ /* 0x000fe20000000f00 */
[----:B-1----:R-:W-:Y:S01]  /*1c00*/  FADD.FTZ R34, R34, R35 ;  /* 0x0000002322227221 */ /* 0x002fe20000010000 */
[----:B------:R-:W-:Y:S01]  /*1c10*/  HFMA2.MMA R35, -RZ, RZ, 0, 4.76837158203125e-07 ;  /* 0x00000008ff237435 */ /* 0x000fe200000001ff */
[----:B------:R-:W-:Y:S01]  /*1c20*/  MOV R39, 0xffffffff ;  /* 0xffffffff00277802 */ /* 0x000fe20000000f00 */
[----:B------:R-:W-:Y:S01]  /*1c30*/  IMAD.MOV.U32 R33, RZ, RZ, R37 ;  /* 0x000000ffff217224 */ /* 0x000fe200078e0025 */
[----:B------:R-:W-:-:S03]  /*1c40*/  MOV R32, 0x1c60 ;  /* 0x00001c6000207802 */ /* 0x000fc60000000f00 */
[----:B------:R-:W-:Y:S05]  /*1c50*/  CALL.REL.NOINC `($__internal_121_$__cuda_sm70_shflsync_down_p) ;  /* 0x0000036000007944 */ /* 0x000fea0003c00000 */
[----:B-1----:R-:W-:Y:S01]  /*1c60*/  MOV R38, R35 ;  /* 0x0000002300267202 */ /* 0x002fe20000000f00 */
[----:B------:R-:W-:Y:S01]  /*1c70*/  HFMA2.MMA R35, -RZ, RZ, 0, 4.76837158203125e-07 ;  /* 0x00000008ff237435 */ /* 0x000fe200000001ff */
[----:B------:R-:W-:-:S02]  /*1c80*/  MOV R33, R34 ;  /* 0x0000002200217202 */ /* 0x000fc40000000f00 */
[----:B------:R-:W-:Y:S02]  /*1c90*/  MOV R93, 0x1f ;  /* 0x0000001f005d7802 */ /* 0x000fe40000000f00 */
[----:B------:R-:W-:Y:S02]  /*1ca0*/  MOV R39, 0xffffffff ;  /* 0xffffffff00277802 */ /* 0x000fe40000000f00 */
[----:B------:R-:W-:Y:S02]  /*1cb0*/  MOV R32, 0x1cd0 ;  /* 0x00001cd000207802 */ /* 0x000fe40000000f00 */
[----:B------:R-:W-:Y:S05]  /*1cc0*/  CALL.REL.NOINC `($__internal_121_$__cuda_sm70_shflsync_down_p) ;  /* 0x000002f000007944 */ /* 0x000fea0003c00000 */
[----:B------:R-:W-:Y:S01]  /*1cd0*/  FADD.FTZ R37, R38, R37 ;  /* 0x0000002526257221 */ /* 0x000fe20000010000 */
[----:B------:R-:W-:Y:S01]  /*1ce0*/  MOV R93, 0x1f ;  /* 0x0000001f005d7802 */ /* 0x000fe20000000f00 */
[----:B-1----:R-:W-:Y:S01]  /*1cf0*/  FADD.FTZ R34, R34, R35 ;  /* 0x0000002322227221 */ /* 0x002fe20000010000 */
[----:B------:R-:W-:Y:S01]  /*1d00*/  HFMA2.MMA R35, -RZ, RZ, 0, 2.384185791015625e-07 ;  /* 0x00000004ff237435 */ /* 0x000fe200000001ff */
[----:B------:R-:W-:Y:S02]  /*1d10*/  MOV R39, 0xffffffff ;  /* 0xffffffff00277802 */ /* 0x000fe40000000f00 */
[----:B------:R-:W-:-:S02]  /*1d20*/  MOV R33, R37 ;  /* 0x0000002500217202 */ /* 0x000fc40000000f00 */
[----:B------:R-:W-:Y:S02]  /*1d30*/  MOV R32, 0x1d50 ;  /* 0x00001d5000207802 */ /* 0x000fe40000000f00 */
[----:B------:R-:W-:Y:S05]  /*1d40*/  CALL.REL.NOINC `($__internal_121_$__cuda_sm70_shflsync_down_p) ;  /* 0x0000027000007944 */ /* 0x000fea0003c00000 */
[----:B-1----:R-:W-:Y:S01]  /*1d50*/  MOV R38, R35 ;  /* 0x0000002300267202 */ /* 0x002fe20000000f00 */
[----:B------:R-:W-:Y:S01]  /*1d60*/  HFMA2.MMA R35, -RZ, RZ, 0, 2.384185791015625e-07 ;  /* 0x00000004ff237435 */ /* 0x000fe200000001ff */
[----:B------:R-:W-:Y:S01]  /*1d70*/  IMAD.MOV.U32 R33, RZ, RZ, R34 ;  /* 0x000000ffff217224 */ /* 0x000fe200078e0022 */
[----:B------:R-:W-:Y:S02]  /*1d80*/  MOV R93, 0x1f ;  /* 0x0000001f005d7802 */ /* 0x000fe40000000f00 */
[----:B------:R-:W-:Y:S02]  /*1d90*/  MOV R39, 0xffffffff ;  /* 0xffffffff00277802 */ /* 0x000fe40000000f00 */
[----:B------:R-:W-:Y:S02]  /*1da0*/  MOV R32, 0x1dc0 ;  /* 0x00001dc000207802 */ /* 0x000fe40000000f00 */
[----:B------:R-:W-:Y:S05]  /*1db0*/  CALL.REL.NOINC `($__internal_121_$__cuda_sm70_shflsync_down_p) ;  /* 0x0000020000007944 */ /* 0x000fea0003c00000 */
[----:B------:R-:W-:Y:S01]  /*1dc0*/  FADD.FTZ R37, R38, R37 ;  /* 0x0000002526257221 */ /* 0x000fe20000010000 */
[----:B------:R-:W-:Y:S01]  /*1dd0*/  MOV R93, 0x1f ;  /* 0x0000001f005d7802 */ /* 0x000fe20000000f00 */
[----:B-1----:R-:W-:Y:S01]  /*1de0*/  FADD.FTZ R34, R34, R35 ;  /* 0x0000002322227221 */ /* 0x002fe20000010000 */
[----:B------:R-:W-:Y:S01]  /*1df0*/  HFMA2.MMA R35, -RZ, RZ, 0, 1.1920928955078125e-07 ;  /* 0x00000002ff237435 */ /* 0x000fe200000001ff */
[----:B------:R-:W-:-:S02]  /*1e00*/  MOV R39, 0xffffffff ;  /* 0xffffffff00277802 */ /* 0x000fc40000000f00 */
[----:B------:R-:W-:Y:S02]  /*1e10*/  MOV R33, R37 ;  /* 0x0000002500217202 */ /* 0x000fe40000000f00 */
[----:B------:R-:W-:Y:S02]  /*1e20*/  MOV R32, 0x1e40 ;  /* 0x00001e4000207802 */ /* 0x000fe40000000f00 */
[----:B------:R-:W-:Y:S05]  /*1e30*/  CALL.REL.NOINC `($__internal_121_$__cuda_sm70_shflsync_down_p) ;  /* 0x0000018000007944 */ /* 0x000fea0003c00000 */
[----:B-1----:R-:W-:Y:S01]  /*1e40*/  MOV R38, R35 ;  /* 0x0000002300267202 */ /* 0x002fe20000000f00 */
[----:B------:R-:W-:Y:S01]  /*1e50*/  HFMA2.MMA R35, -RZ, RZ, 0, 1.1920928955078125e-07 ;  /* 0x00000002ff237435 */ /* 0x000fe200000001ff */
[----:B------:R-:W-:Y:S01]  /*1e60*/  MOV R33, R34 ;  /* 0x0000002200217202 */ /* 0x000fe20000000f00 */
[----:B------:R-:W-:Y:S01]  /*1e70*/  IMAD.MOV.U32 R39, RZ, RZ, -0x1 ;  /* 0xffffffffff277424 */ /* 0x000fe200078e00ff */
[----:B------:R-:W-:Y:S02]  /*1e80*/  MOV R93, 0x1f ;  /* 0x0000001f005d7802 */ /* 0x000fe40000000f00 */
[----:B------:R-:W-:Y:S02]  /*1e90*/  MOV R32, 0x1eb0 ;  /* 0x00001eb000207802 */ /* 0x000fe40000000f00 */
[----:B------:R-:W-:Y:S05]  /*1ea0*/  CALL.REL.NOINC `($__internal_121_$__cuda_sm70_shflsync_down_p) ;  /* 0x0000011000007944 */ /* 0x000fea0003c00000 */
[----:B------:R-:W-:Y:S01]  /*1eb0*/  FADD.FTZ R37, R38, R37 ;  /* 0x0000002526257221 */ /* 0x000fe20000010000 */
[----:B------:R-:W-:Y:S01]  /*1ec0*/  MOV R93, 0x1f ;  /* 0x0000001f005d7802 */ /* 0x000fe20000000f00 */
[----:B-1----:R-:W-:Y:S01]  /*1ed0*/  FADD.FTZ R34, R34, R35 ;  /* 0x0000002322227221 */ /* 0x002fe20000010000 */
[----:B------:R-:W-:Y:S01]  /*1ee0*/  HFMA2.MMA R35, -RZ, RZ, 0, 5.9604644775390625e-08 ;  /* 0x00000001ff237435 */ /* 0x000fe200000001ff */
[----:B------:R-:W-:-:S02]  /*1ef0*/  MOV R39, 0xffffffff ;  /* 0xffffffff00277802 */ /* 0x000fc40000000f00 */
[----:B------:R-:W-:Y:S02]  /*1f00*/  MOV R33, R37 ;  /* 0x0000002500217202 */ /* 0x000fe40000000f00 */
[----:B------:R-:W-:Y:S02]  /*1f10*/  MOV R32, 0x1f30 ;  /* 0x00001f3000207802 */ /* 0x000fe40000000f00 */
[----:B------:R-:W-:Y:S05]  /*1f20*/  CALL.REL.NOINC `($__internal_121_$__cuda_sm70_shflsync_down_p) ;  /* 0x0000009000007944 */ /* 0x000fea0003c00000 */
[----:B-1----:R-:W-:Y:S01]  /*1f30*/  MOV R38, R35 ;  /* 0x0000002300267202 */ /* 0x002fe20000000f00 */
[----:B------:R-:W-:Y:S01]  /*1f40*/  HFMA2.MMA R35, -RZ, RZ, 0, 5.9604644775390625e-08 ;  /* 0x00000001ff237435 */ /* 0x000fe200000001ff */
[----:B------:R-:W-:Y:S02]  /*1f50*/  MOV R33, R34 ;  /* 0x0000002200217202 */ /* 0x000fe40000000f00 */
[----:B------:R-:W-:Y:S02]  /*1f60*/  MOV R93, 0x1f ;  /* 0x0000001f005d7802 */ /* 0x000fe40000000f00 */
[----:B------:R-:W-:Y:S02]  /*1f70*/  MOV R39, 0xffffffff ;  /* 0xffffffff00277802 */ /* 0x000fe40000000f00 */
[----:B------:R-:W-:-:S02]  /*1f80*/  MOV R32, 0x1fa0 ;  /* 0x00001fa000207802 */ /* 0x000fc40000000f00 */
[----:B------:R-:W-:Y:S05]  /*1f90*/  CALL.REL.NOINC `($__internal_121_$__cuda_sm70_shflsync_down_p) ;  /* 0x0000002000007944 */ /* 0x000fea0003c00000 */
[----:B-1----:R-:W-:Y:S01]  /*1fa0*/  MOV R33, R35 ;  /* 0x0000002300217202 */ /* 0x002fe20000000f00 */
[----:B------:R-:W-:Y:S05]  /*1fb0*/  BRA `(.L_x_4312) ;  /* 0xffffef9000007947 */ /* 0x000fea000383ffff */
        .weak           $__internal_121_$__cuda_sm70_shflsync_down_p
        .type           $__internal_121_$__cuda_sm70_shflsync_down_p,@function
        .size           $__internal_121_$__cuda_sm70_shflsync_down_p,(.L_x_6770 - $__internal_121_$__cuda_sm70_shflsync_down_p)
$__internal_121_$__cuda_sm70_shflsync_down_p:
[----:B------:R-:W-:Y:S04]  /*1fc0*/  WARPSYNC R39 ;  /* 0x0000002700007348 */ /* 0x000fe80003800000 */
[----:B------:R0:W1:Y:S02]  /*1fd0*/  SHFL.DOWN PT, R35, R33, R35, R93 ;  /* 0x0800002321237389 */ /* 0x00006400000e005d */
[----:B0-----:R-:W-:-:S06]  /*1fe0*/  HFMA2.MMA R33, -RZ, RZ, 0, 0 ;  /* 0x00000000ff217435 */ /* 0x001fcc00000001ff */
[----:B------:R-:W-:Y:S05]  /*1ff0*/  RET.REL.NODEC R32 `(_ZN10layer_norm13ln_bwd_kernelINS_13Kernel_traitsI6__halfS2_fS2_fjLj1536ELj1ELj1ELj4ELj8ENS_18Kernel_traits_baseILj1536ES2_S2_fS2_fjLj128EEEEELb0ELb0ELb0ELb1EEEvNS_9BwdParamsE) ;  /* 0xffffe00020007950 */ /* 0x000fea0003c3ffff */
.L_x_4313:
        /* <DEDUP_REMOVED lines=16> */
.L_x_6770:


//--------------------- .text._ZN10layer_norm13ln_bwd_kernelINS_13Kernel_traitsI6__halfS2_fS2_fjLj1536ELj1ELj1ELj4ELj8ENS_18Kernel_traits_baseILj1536ES2_S2_fS2_fjLj128EEEEELb0ELb0ELb1ELb0EEEvNS_9BwdParamsE --------------------------
	.section	.text._ZN10layer_norm13ln_bwd_kernelINS_13Kernel_traitsI6__halfS2_fS2_fjLj1536ELj1ELj1ELj4ELj8ENS_18Kernel_traits_baseILj1536ES2_S2_fS2_fjLj128EEEEELb0ELb0ELb1ELb0EEEvNS_9BwdParamsE,"ax",@progbits
	.sectioninfo	@"SHI_REGISTERS=106"
	.align	128
        .global         _ZN10layer_norm13ln_bwd_kernelINS_13Kernel_traitsI6__halfS2_fS2_fjLj1536ELj1ELj1ELj4ELj8ENS_18Kernel_traits_baseILj1536ES2_S2_fS2_fjLj128EEEEELb0ELb0ELb1ELb0EEEvNS_9BwdParamsE
        .type           _ZN10layer_norm13ln_bwd_kernelINS_13Kernel_traitsI6__halfS2_fS2_fjLj1536ELj1ELj1ELj4ELj8ENS_18Kernel_traits_baseILj1536ES2_S2_fS2_fjLj128EEEEELb0ELb0ELb1ELb0EEEvNS_9BwdParamsE,@function
        .size           _ZN10layer_norm13ln_bwd_kernelINS_13Kernel_traitsI6__halfS2_fS2_fjLj1536ELj1ELj1ELj4ELj8ENS_18Kernel_traits_baseILj1536ES2_S2_fS2_fjLj128EEEEELb0ELb0ELb1ELb0EEEvNS_9BwdParamsE,(.L_x_6771 - _ZN10layer_norm13ln_bwd_kernelINS_13Kernel_traitsI6__halfS2_fS2_fjLj1536ELj1ELj1ELj4ELj8ENS_18Kernel_traits_baseILj1536ES2_S2_fS2_fjLj128EEEEELb0ELb0ELb1ELb0EEEvNS_9BwdParamsE)
        .other          _ZN10layer_norm13ln_bwd_kernelINS_13Kernel_traitsI6__halfS2_fS2_fjLj1536ELj1ELj1ELj4ELj8ENS_18Kernel_traits_baseILj1536ES2_S2_fS2_fjLj128EEEEELb0ELb0ELb1ELb0EEEvNS_9BwdParamsE,@"STO_CUDA_ENTRY STV_DEFAULT"
_ZN10layer_norm13ln_bwd_kernelINS_13Kernel_traitsI6__halfS2_fS2_fjLj1536ELj1ELj1ELj4ELj8ENS_18Kernel_traits_baseILj1536ES2_S2_fS2_fjLj128EEEEELb0ELb0ELb1ELb0EEEvNS_9BwdParamsE:
.text._ZN10layer_norm13ln_bwd_kernelINS_13Kernel_traitsI6__halfS2_fS2_fjLj1536ELj1ELj1ELj4ELj8ENS_18Kernel_traits_baseILj1536ES2_S2_fS2_fjLj128EEEEELb0ELb0ELb1ELb0EEEvNS_9BwdParamsE:
        /* <DEDUP_REMOVED lines=44> */
[----:B------:R-:W-:Y:S01]  /*02c0*/  HFMA2.MMA R21, -RZ, RZ, 0, 0 ;  /* 0x00000000ff157435 */ /* 0x000fe200000001ff */
[----:B------:R-:W-:Y:S01]  /*02d0*/  SHF.R.U32.HI R12, RZ, 0x10, R5 ;  /* 0x00000010ff0c7819 */ /* 0x000fe20000011605 */
[----:B------:R-:W-:Y:S01]  /*02e0*/  IMAD.MOV.U32 R3, RZ, RZ, 0x1 ;  /* 0x00000001ff037424 */ /* 0x000fe200078e00ff */
[--C-:B------:R-:W-:Y:S01]  /*02f0*/  SHF.R.U64 R2, R6, 0x10, R7.reuse ;  /* 0x0000001006027819 */ /* 0x100fe20000001207 */
[----:B------:R-:W-:Y:S01]  /*0300*/  HADD2.F32 R15, -RZ, R15.H0_H0 ;  /* 0x2000000fff0f7230 */ /* 0x000fe20000004100 */
        /* <DEDUP_REMOVED lines=17> */
.L_x_4364:
        /* <DEDUP_REMOVED lines=24> */
.L_x_4319:
[----:B------:R-:W-:Y:S02]  /*05a0*/  IADD3 R60, R0, 0x80, RZ ;  /* 0x00000080003c7810 */ /* 0x000fe40007ffe0ff */
.L_x_4318:
[----:B------:R-:W-:Y:S05]  /*05b0*/  BSYNC B1 ;  /* 0x0000000000017941 */ /* 0x000fea0003800000 */
.L_x_4317:
[----:B------:R-:W-:Y:S01]  /*05c0*/  BSSY B1, `(.L_x_4320) ;  /* 0x0000008000017945 */ /* 0x000fe20003800000 */
[----:B------:R-:W-:Y:S05]  /*05d0*/  @!P2 BRA `(.L_x_4321) ;  /* 0x000000600000a947 */ /* 0x000fea0003800000 */
[----:B------:R-:W-:-:S04]  /*05e0*/  ISETP.NE.U32.AND P0, PT, RZ, c[0x0][0x218], PT ;  /* 0x00008600ff007a0c */ /* 0x000fc80003f05070 */
[----:B------:R-:W-:-:S13]  /*05f0*/  ISETP.NE.AND.EX P0, PT, RZ, c[0x0][0x21c], PT, P0 ;  /* 0x00008700ff007a0c */ /* 0x000fda0003f05300 */
[----:B------:R-:W-:Y:S05]  /*0600*/  @!P0 BRA `(.L_x_4322) ;  /* 0x0000002000008947 */ /* 0x000fea0003800000 */
[----:B------:R-:W-:-:S06]  /*0610*/  IMAD.WIDE.U32 R48, R60, R91, c[0x0][0x218] ;  /* 0x000086003c307625 */ /* 0x000fcc00078e005b */
[----:B------:R-:W5:Y:S02]  /*0620*/  LDG.E.128 R48, [R48.64] ;  /* 0x0000000430307981 */ /* 0x000f64000c1e1d00 */
.L_x_4322:
[----:B------:R-:W-:Y:S02]  /*0630*/  IADD3 R60, R60, 0x80, RZ ;  /* 0x000000803c3c7810 */ /* 0x000fe40007ffe0ff */
.L_x_4321:
[----:B------:R-:W-:Y:S05]  /*0640*/  BSYNC B1 ;  /* 0x0000000000017941 */ /* 0x000fea0003800000 */
.L_x_4320:
        /* <DEDUP_REMOVED lines=9> */
.L_x_4316:
[----:B-1----:R-:W-:-:S06]  /*06e0*/  IMAD.WIDE R60, R16, R99, c[0x0][0x1a0] ;  /* 0x00006800103c7625 */ /* 0x002fcc00078e0263 */
[----:B------:R-:W2:Y:S01]  /*06f0*/  LDG.E R60, [R60.64] ;  /* 0x000000043c3c7981 */ /* 0x000ea2000c1e1900 */
[----:B------:R-:W-:Y:S01]  /*0700*/  IADD3 R62, R66, -0x1, RZ ;  /* 0xffffffff423e7810 */ /* 0x000fe20007ffe0ff */
[----:B------:R-:W-:Y:S01]  /*0710*/  BSSY B1, `(.L_x_4324) ;  /* 0x0000039000017945 */ /* 0x000fe20003800000 */
[----:B------:R-:W-:Y:S01]  /*0720*/  ISETP.NE.AND P0, PT, R17, RZ, PT ;  /* 0x000000ff1100720c */ /* 0x000fe20003f05270 */
[----:B------:R-:W-:Y:S01]  /*0730*/  HFMA2.MMA R101, -RZ, RZ, 0, 0 ;  /* 0x00000000ff657435 */ /* 0x000fe200000001ff */
[----:B------:R-:W-:Y:S01]  /*0740*/  IMAD.MOV.U32 R99, RZ, RZ, RZ ;  /* 0x000000ffff637224 */ /* 0x000fe200078e00ff */
[----:B------:R-:W-:Y:S01]  /*0750*/  MOV R102, R0 ;  /* 0x0000000000667202 */ /* 0x000fe20000000f00 */
[----:B------:R-:W-:-:S05]  /*0760*/  IMAD R62, R62, c[0x0][0x168], RZ ;  /* 0x00005a003e3e7a24 */ /* 0x000fca00078e02ff */
        /* <DEDUP_REMOVED lines=15> */
[----:B--2---:R-:W-:Y:S01]  /*0860*/  FADD.FTZ R73, -R90, R60 ;  /* 0x0000003c5a497221 */ /* 0x004fe20000010100 */
[----:B---3--:R-:W-:Y:S01]  /*0870*/  MOV R74, R66 ;  /* 0x00000042004a7202 */ /* 0x008fe20000000f00 */
[--C-:B------:R-:W-:Y:S01]  /*0880*/  IMAD.MOV.U32 R76, RZ, RZ, R67.reuse ;  /* 0x000000ffff4c7224 */ /* 0x100fe200078e0043 */
[----:B------:R-:W-:Y:S01]  /*0890*/  SHF.R.U64 R77, R66, 0x10, R67 ;  /* 0x00000010424d7819 */ /* 0x000fe20000001243 */
[C---:B------:R-:W-:Y:S02]  /*08a0*/  FADD.FTZ R75, -R90.reuse, R61 ;  /* 0x0000003d5a4b7221 */ /* 0x040fe40000010100 */
[----:B------:R-:W-:Y:S01]  /*08b0*/  HADD2.F32 R60, -RZ, R74.H0_H0 ;  /* 0x2000004aff3c7230 */ /* 0x000fe20000004100 */
[----:B------:R-:W-:Y:S01]  /*08c0*/  SHF.R.U32.HI R79, RZ, 0x10, R67 ;  /* 0x00000010ff4f7819 */ /* 0x000fe20000011643 */
[----:B------:R-:W-:Y:S01]  /*08d0*/  HADD2.F32 R77, -RZ, R77.H0_H0 ;  /* 0x2000004dff4d7230 */ /* 0x000fe20000004100 */
[----:B------:R-:W-:Y:S01]  /*08e0*/  FADD.FTZ R67, -R90, R62 ;  /* 0x0000003e5a437221 */ /* 0x000fe20000010100 */
[----:B------:R-:W-:Y:S01]  /*08f0*/  HADD2.F32 R78, -RZ, R76.H0_H0 ;  /* 0x2000004cff4e7230 */ /* 0x000fe20000004100 */
[----:B-----5:R-:W-:-:S02]  /*0900*/  FMUL.FTZ R73, R2, R73 ;  /* 0x0000004902497220 */ /* 0x020fc40000410000 */
[----:B------:R-:W-:Y:S02]  /*0910*/  FMUL.FTZ R72, R2, R75 ;  /* 0x0000004b02487220 */ /* 0x000fe40000410000 */
[-C--:B------:R-:W-:Y:S02]  /*0920*/  FMUL.FTZ R76, R15, R60.reuse ;  /* 0x0000003c0f4c7220 */ /* 0x080fe40000410000 */
[----:B------:R-:W-:Y:S02]  /*0930*/  FADD.FTZ R63, -R90, R63 ;  /* 0x0000003f5a3f7221 */ /* 0x000fe40000010100 */
[----:B------:R-:W-:Y:S02]  /*0940*/  FMUL.FTZ R75, R2, R67 ;  /* 0x00000043024b7220 */ /* 0x000fe40000410000 */
[----:B------:R-:W-:Y:S02]  /*0950*/  FADD.FTZ R32, R32, R60 ;  /* 0x0000003c20207221 */ /* 0x000fe40000010000 */
[----:B------:R-:W-:-:S02]  /*0960*/  FFMA.FTZ R20, R73, R60, R20 ;  /* 0x0000003c49147223 */ /* 0x000fc40000010014 */
[----:B------:R-:W-:Y:S02]  /*0970*/  FADD.FTZ R33, R33, R77 ;  /* 0x0000004d21217221 */ /* 0x000fe40000010000 */
[-C--:B------:R-:W-:Y:S02]  /*0980*/  FFMA.FTZ R21, R72, R77.reuse, R21 ;  /* 0x0000004d48157223 */ /* 0x080fe40000010015 */
[----:B------:R-:W-:Y:S02]  /*0990*/  FMUL.FTZ R77, R14, R77 ;  /* 0x0000004d0e4d7220 */ /* 0x000fe40000410000 */
[----:B------:R-:W-:Y:S02]  /*09a0*/  FADD.FTZ R60, RZ, R76 ;  /* 0x0000004cff3c7221 */ /* 0x000fe40000010000 */
[----:B------:R-:W-:Y:S01]  /*09b0*/  FFMA.FTZ R61, R73, R76, RZ ;  /* 0x0000004c493d7223 */ /* 0x000fe200000100ff */
        /* <DEDUP_REMOVED lines=14> */
.L_x_4325:
[----:B0-----:R-:W-:Y:S05]  /*0aa0*/  BSYNC B1 ;  /* 0x0000000000017941 */ /* 0x001fea0003800000 */
.L_x_4324:
        /* <DEDUP_REMOVED lines=11> */
[----:B------:R-:W-:Y:S02]  /*0b60*/  IADD3 R100, R100, 0x80, RZ ;  /* 0x0000008064647810 */ /* 0x000fe40007ffe0ff */
[----:B------:R-:W-:Y:S01]  /*0b70*/  IADD3 R102, R102, 0x80, RZ ;  /* 0x0000008066667810 */ /* 0x000fe20007ffe0ff */
[----:B--2---:R-:W-:Y:S02]  /*0b80*/  FADD.FTZ R81, -R90, R60 ;  /* 0x0000003c5a517221 */ /* 0x004fe40000010100 */
[----:B---3--:R-:W-:Y:S01]  /*0b90*/  IMAD.MOV.U32 R82, RZ, RZ, R64 ;  /* 0x000000ffff527224 */ /* 0x008fe200078e0040 */
[--C-:B------:R-:W-:Y:S02]  /*0ba0*/  SHF.R.U64 R85, R64, 0x10, R65.reuse ;  /* 0x0000001040557819 */ /* 0x100fe40000001241 */
[----:B------:R-:W-:Y:S02]  /*0bb0*/  MOV R84, R65 ;  /* 0x0000004100547202 */ /* 0x000fe40000000f00 */
[----:B------:R-:W-:Y:S01]  /*0bc0*/  SHF.R.U32.HI R87, RZ, 0x10, R65 ;  /* 0x00000010ff577819 */ /* 0x000fe20000011641 */
[C---:B------:R-:W-:Y:S01]  /*0bd0*/  FADD.FTZ R65, -R90.reuse, R61 ;  /* 0x0000003d5a417221 */ /* 0x040fe20000010100 */
[----:B------:R-:W-:Y:S01]  /*0be0*/  HADD2.F32 R60, -RZ, R82.H0_H0 ;  /* 0x20000052ff3c7230 */ /* 0x000fe20000004100 */
[----:B------:R-:W-:Y:S01]  /*0bf0*/  FADD.FTZ R83, -R90, R62 ;  /* 0x0000003e5a537221 */ /* 0x000fe20000010100 */
[----:B------:R-:W-:Y:S01]  /*0c00*/  HADD2.F32 R85, -RZ, R85.H0_H0 ;  /* 0x20000055ff557230 */ /* 0x000fe20000004100 */
[C---:B-----5:R-:W-:Y:S01]  /*0c10*/  FMUL.FTZ R81, R2.reuse, R81 ;  /* 0x0000005102517220 */ /* 0x060fe20000410000 */
[----:B------:R-:W-:Y:S01]  /*0c20*/  HADD2.F32 R86, -RZ, R84.H0_H0 ;  /* 0x20000054ff567230 */ /* 0x000fe20000004100 */
[----:B------:R-:W-:-:S02]  /*0c30*/  FMUL.FTZ R80, R2, R65 ;  /* 0x0000004102507220 */ /* 0x000fc40000410000 */
[-C--:B------:R-:W-:Y:S02]  /*0c40*/  FMUL.FTZ R84, R11, R60.reuse ;  /* 0x0000003c0b547220 */ /* 0x080fe40000410000 */
[----:B------:R-:W-:Y:S02]  /*0c50*/  FADD.FTZ R63, -R90, R63 ;  /* 0x0000003f5a3f7221 */ /* 0x000fe40000010100 */
        /* <DEDUP_REMOVED lines=22> */
.L_x_4327:
[----:B0-----:R-:W-:Y:S05]  /*0dc0*/  BSYNC B1 ;  /* 0x0000000000017941 */ /* 0x001fea0003800000 */
.L_x_4326:
        /* <DEDUP_REMOVED lines=10> */
[----:B---3--:R-:W-:Y:S01]  /*0e70*/  MOV R91, R64 ;  /* 0x00000040005b7202 */ /* 0x008fe20000000f00 */
[--C-:B------:R-:W-:Y:S01]  /*0e80*/  IMAD.MOV.U32 R92, RZ, RZ, R65.reuse ;  /* 0x000000ffff5c7224 */ /* 0x100fe200078e0041 */
[--C-:B------:R-:W-:Y:S02]  /*0e90*/  SHF.R.U64 R95, R64, 0x10, R65.reuse ;  /* 0x00000010405f7819 */ /* 0x100fe40000001241 */
[----:B------:R-:W-:Y:S01]  /*0ea0*/  SHF.R.U32.HI R96, RZ, 0x10, R65 ;  /* 0x00000010ff607819 */ /* 0x000fe20000011641 */
[C---:B--2---:R-:W-:Y:S01]  /*0eb0*/  FADD.FTZ R65, -R90.reuse, R61 ;  /* 0x0000003d5a417221 */ /* 0x044fe20000010100 */
[----:B------:R-:W-:Y:S01]  /*0ec0*/  HADD2.F32 R91, -RZ, R91.H0_H0 ;  /* 0x2000005bff5b7230 */ /* 0x000fe20000004100 */
[C---:B------:R-:W-:Y:S01]  /*0ed0*/  FADD.FTZ R89, -R90.reuse, R60 ;  /* 0x0000003c5a597221 */ /* 0x040fe20000010100 */
[----:B------:R-:W-:Y:S01]  /*0ee0*/  HADD2.F32 R95, -RZ, R95.H0_H0 ;  /* 0x2000005fff5f7230 */ /* 0x000fe20000004100 */
[----:B------:R-:W-:Y:S01]  /*0ef0*/  FADD.FTZ R93, -R90, R62 ;  /* 0x0000003e5a5d7221 */ /* 0x000fe20000010100 */
[----:B------:R-:W-:Y:S01]  /*0f00*/  HADD2.F32 R94, -RZ, R92.H0_H0 ;  /* 0x2000005cff5e7230 */ /* 0x000fe20000004100 */
[----:B-----5:R-:W-:-:S02]  /*0f10*/  FMUL.FTZ R88, R2, R65 ;  /* 0x0000004102587220 */ /* 0x020fc40000410000 */
        /* <DEDUP_REMOVED lines=25> */
.L_x_4323:
[----:B0-----:R-:W-:Y:S05]  /*10b0*/  BSYNC B0 ;  /* 0x0000000000007941 */ /* 0x001fea0003800000 */
.L_x_4315:
[----:B------:R-:W-:Y:S02]  /*10c0*/  LOP3.LUT P5, RZ, R3, 0xff, RZ, 0xc0, !PT ;  /* 0x000000ff03ff7812 */ /* 0x000fe400078ac0ff */
[----:B------:R-:W-:-:S02]  /*10d0*/  SHF.R.U32.HI R62, RZ, 0x5, R19 ;  /* 0x00000005ff3e7819 */ /* 0x000fc40000011613 */
[----:B------:R-:W-:Y:S02]  /*10e0*/  LOP3.LUT P0, RZ, R19, 0x1f, RZ, 0xc0, !PT ;  /* 0x0000001f13ff7812 */ /* 0x000fe4000780c0ff */
[----:B------:R-:W-:-:S07]  /*10f0*/  LOP3.LUT R100, R62, 0x7fffffc, RZ, 0xc0, !PT ;  /* 0x07fffffc3e647812 */ /* 0x000fce00078ec0ff */
[----:B------:R-:W-:Y:S01]  /*1100*/  @!P5 IADD3 R100, R100, 0x4, RZ ;  /* 0x000000046464d810 */ /* 0x000fe20007ffe0ff */
[----:B------:R-:W-:Y:S05]  /*1110*/  BRA.DIV ~URZ, `(.L_x_4328) ;  /* 0x000015027f007947 */ /* 0x000fea000b800000 */
[----:B------:R0:W1:Y:S02]  /*1120*/  SHFL.DOWN PT, R64, R101, 0x10, 0x1f ;  /* 0x0a001f0065407f89 */ /* 0x00006400000e0000 */
.L_x_4365:
        /* <DEDUP_REMOVED lines=18> */
.L_x_4366:
[----:B------:R-:W-:Y:S01]  /*1250*/  @!P0 LOP3.LUT R61, R62, 0x3, RZ, 0xc0, !PT ;  /* 0x000000033e3d8812 */ /* 0x000fe200078ec0ff */
[----:B---3--:R-:W-:Y:S01]  /*1260*/  FADD.FTZ R90, R90, R65 ;  /* 0x000000415a5a7221 */ /* 0x008fe20000010000 */
[----:B------:R-:W-:Y:S01]  /*1270*/  WARPSYNC 0xffffffff ;  /* 0xffffffff00007948 */ /* 0x000fe20003800000 */
[----:B--2---:R-:W-:Y:S01]  /*1280*/  FADD.FTZ R91, R60, R67 ;  /* 0x000000433c5b7221 */ /* 0x004fe20000010000 */
        /* <DEDUP_REMOVED lines=49> */
.L_x_4333:
[----:B------:R-:W-:Y:S05]  /*15a0*/  BSYNC B1 ;  /* 0x0000000000017941 */ /* 0x000fea0003800000 */
.L_x_4332:
        /* <DEDUP_REMOVED lines=8> */
.L_x_4335:
[----:B------:R-:W-:Y:S05]  /*1630*/  BSYNC B1 ;  /* 0x0000000000017941 */ /* 0x000fea0003800000 */
.L_x_4334:
        /* <DEDUP_REMOVED lines=8> */
.L_x_4337:
[----:B------:R-:W-:Y:S05]  /*16c0*/  BSYNC B1 ;  /* 0x0000000000017941 */ /* 0x000fea0003800000 */
.L_x_4336:
        /* <DEDUP_REMOVED lines=8> */
.L_x_4339:
[----:B------:R-:W-:Y:S05]  /*1750*/  BSYNC B1 ;  /* 0x0000000000017941 */ /* 0x000fea0003800000 */
.L_x_4338:
        /* <DEDUP_REMOVED lines=12> */
[----:B------:R-:W-:Y:S01]  /*1820*/  @P5 F2FP.PACK_AB R63, RZ, R63 ;  /* 0x0000003fff3f523e */ /* 0x000fe200000000ff */
[----:B------:R-:W-:Y:S01]  /*1830*/  @P5 FMUL.FTZ R90, R90, c[0x0][0x1ec] ;  /* 0x00007b005a5a5a20 */ /* 0x000fe20000410000 */
[----:B------:R-:W-:Y:S01]  /*1840*/  @P5 F2FP.PACK_AB R62, RZ, R62 ;  /* 0x0000003eff3e523e */ /* 0x000fe200000000ff */
[----:B------:R0:W-:Y:S01]  /*1850*/  @P6 STG.E.128 [R60.64], R56 ;  /* 0x000000383c006986 */ /* 0x0001e2000c101d04 */
[----:B------:R-:W-:-:S02]  /*1860*/  @P5 F2FP.PACK_AB R67, RZ, R67 ;  /* 0x00000043ff43523e */ /* 0x000fc400000000ff */
[----:B------:R-:W-:Y:S02]  /*1870*/  @P5 F2FP.PACK_AB R90, RZ, R90 ;  /* 0x0000005aff5a523e */ /* 0x000fe400000000ff */
        /* <DEDUP_REMOVED lines=13> */
.L_x_4341:
[----:B------:R-:W-:Y:S05]  /*1950*/  BSYNC B1 ;  /* 0x0000000000017941 */ /* 0x000fea0003800000 */
.L_x_4340:
[----:B------:R-:W-:Y:S02]  /*1960*/  IADD3 R0, R0, 0x80, RZ ;  /* 0x0000008000007810 */ /* 0x000fe40007ffe0ff */
[----:B------:R-:W-:Y:S02]  /*1970*/  IADD3 R64, R64, 0x80, RZ ;  /* 0x0000008040407810 */ /* 0x000fe40007ffe0ff */
.L_x_4331:
[----:B------:R-:W-:Y:S05]  /*1980*/  BSYNC B0 ;  /* 0x0000000000007941 */ /* 0x000fea0003800000 */
.L_x_4330:
        /* <DEDUP_REMOVED lines=24> */
.L_x_4345:
[----:B------:R-:W-:Y:S05]  /*1b10*/  BSYNC B1 ;  /* 0x0000000000017941 */ /* 0x000fea0003800000 */
.L_x_4344:
        /* <DEDUP_REMOVED lines=8> */
.L_x_4347:
[----:B------:R-:W-:Y:S05]  /*1ba0*/  BSYNC B1 ;  /* 0x0000000000017941 */ /* 0x000fea0003800000 */
.L_x_4346:
        /* <DEDUP_REMOVED lines=8> */
.L_x_4349:
[----:B------:R-:W-:Y:S05]  /*1c30*/  BSYNC B1 ;  /* 0x0000000000017941 */ /* 0x000fea0003800000 */
.L_x_4348:
        /* <DEDUP_REMOVED lines=8> */
.L_x_4351:
[----:B------:R-:W-:Y:S05]  /*1cc0*/  BSYNC B1 ;  /* 0x0000000000017941 */ /* 0x000fea0003800000 */
.L_x_4350:
        /* <DEDUP_REMOVED lines=31> */
.L_x_4353:
[----:B------:R-:W-:Y:S05]  /*1ec0*/  BSYNC B1 ;  /* 0x0000000000017941 */ /* 0x000fea0003800000 */
.L_x_4352:
[----:B------:R-:W-:Y:S02]  /*1ed0*/  IADD3 R0, R0, 0x80, RZ ;  /* 0x0000008000007810 */ /* 0x000fe40007ffe0ff */
[----:B------:R-:W-:Y:S02]  /*1ee0*/  IADD3 R64, R64, 0x80, RZ ;  /* 0x0000008040407810 */ /* 0x000fe40007ffe0ff */
.L_x_4343:
[----:B------:R-:W-:Y:S05]  /*1ef0*/  BSYNC B0 ;  /* 0x0000000000007941 */ /* 0x000fea0003800000 */
.L_x_4342:
        /* <DEDUP_REMOVED lines=24> */
.L_x_4357:
[----:B------:R-:W-:Y:S05]  /*2080*/  BSYNC B1 ;  /* 0x0000000000017941 */ /* 0x000fea0003800000 */
.L_x_4356:
        /* <DEDUP_REMOVED lines=8> */
.L_x_4359:
[----:B------:R-:W-:Y:S05]  /*2110*/  BSYNC B1 ;  /* 0x0000000000017941 */ /* 0x000fea0003800000 */
.L_x_4358:
        /* <DEDUP_REMOVED lines=8> */
.L_x_4361:
[----:B------:R-:W-:Y:S05]  /*21a0*/  BSYNC B1 ;  /* 0x0000000000017941 */ /* 0x000fea0003800000 */
.L_x_4360:
        /* <DEDUP_REMOVED lines=13> */
.L_x_4363:
[----:B------:R-:W-:Y:S05]  /*2280*/  BSYNC B1 ;  /* 0x0000000000017941 */ /* 0x000fea0003800000 */
.L_x_4362:
        /* <DEDUP_REMOVED lines=25> */
.L_x_4355:
[----:B------:R-:W-:Y:S05]  /*2420*/  BSYNC B0 ;  /* 0x0000000000007941 */ /* 0x000fea0003800000 */
.L_x_4354:
[----:B------:R-:W-:Y:S02]  /*2430*/  IADD3 R16, R16, c[0x0][0x160], RZ ;  /* 0x0000580010107a10 */ /* 0x000fe40007ffe0ff */
[----:B------:R-:W-:Y:S02]  /*2440*/  LOP3.LUT P4, RZ, R3, 0xff, RZ, 0xc0, !PT ;  /* 0x000000ff03ff7812 */ /* 0x000fe4000788c0ff */
[----:B------:R-:W-:Y:S02]  /*2450*/  ISETP.GE.AND P0, PT, R16, c[0x0][0x164], PT ;  /* 0x0000590010007a0c */ /* 0x000fe40003f06270 */
[----:B------:R-:W-:-:S11]  /*2460*/  SEL R3, RZ, 0x1, P4 ;  /* 0x00000001ff037807 */ /* 0x000fd60002000000 */
[----:B0-----:R-:W-:Y:S01]  /*2470*/  @P0 CALL.REL.NOINC `(.L_x_4314) ;  /* 0x0000001000000944 */ /* 0x001fe20003c00000 */
[----:B------:R-:W-:Y:S05]  /*2480*/  BRA `(.L_x_4364) ;  /* 0xffffdf9000007947 */ /* 0x000fea000383ffff */
.L_x_4314:
        /* <DEDUP_REMOVED lines=25> */
.L_x_4328:
[----:B------:R-:W-:Y:S01]  /*2620*/  IMAD.MOV.U32 R66, RZ, RZ, R101 ;  /* 0x000000ffff427224 */ /* 0x000fe200078e0065 */
[----:B------:R-:W-:Y:S01]  /*2630*/  MOV R91, 0x10 ;  /* 0x00000010005b7802 */ /* 0x000fe20000000f00 */
[----:B------:R-:W-:Y:S01]  /*2640*/  IMAD.MOV.U32 R102, RZ, RZ, 0x1f ;  /* 0x0000001fff667424 */ /* 0x000fe200078e00ff */
[----:B------:R-:W-:Y:S02]  /*2650*/  MOV R103, 0xffffffff ;  /* 0xffffffff00677802 */ /* 0x000fe40000000f00 */
[----:B------:R-:W-:-:S02]  /*2660*/  MOV R60, 0x2680 ;  /* 0x00002680003c7802 */ /* 0x000fc40000000f00 */
[----:B-----5:R-:W-:Y:S05]  /*2670*/  CALL.REL.NOINC `($__internal_122_$__cuda_sm70_shflsync_down_p) ;  /* 0x0000046000007944 */ /* 0x020fea0003c00000 */
[----:B-1----:R-:W-:Y:S01]  /*2680*/  IMAD.MOV.U32 R64, RZ, RZ, R66 ;  /* 0x000000ffff407224 */ /* 0x002fe200078e0042 */
[----:B0-----:R-:W-:Y:S05]  /*2690*/  BRA `(.L_x_4365) ;  /* 0xffffea9000007947 */ /* 0x001fea000383ffff */
.L_x_4329:
[----:B------:R-:W-:Y:S01]  /*26a0*/  HFMA2.MMA R102, -RZ, RZ, 0, 1.847743988037109375e-06 ;  /* 0x0000001fff667435 */ /* 0x000fe200000001ff */
[----:B------:R-:W-:Y:S01]  /*26b0*/  MOV R66, R99 ;  /* 0x0000006300427202 */ /* 0x000fe20000000f00 */
[----:B------:R-:W-:Y:S01]  /*26c0*/  IMAD.MOV.U32 R91, RZ, RZ, 0x10 ;  /* 0x00000010ff5b7424 */ /* 0x000fe200078e00ff */
[----:B------:R-:W-:Y:S01]  /*26d0*/  MOV R60, 0x2700 ;  /* 0x00002700003c7802 */ /* 0x000fe20000000f00 */
[----:B------:R-:W-:-:S02]  /*26e0*/  IMAD.MOV.U32 R103, RZ, RZ, -0x1 ;  /* 0xffffffffff677424 */ /* 0x000fc400078e00ff */
[----:B01---5:R-:W-:Y:S05]  /*26f0*/  CALL.REL.NOINC `($__internal_122_$__cuda_sm70_shflsync_down_p) ;  /* 0x000003e000007944 */ /* 0x023fea0003c00000 */
[----:B------:R-:W-:Y:S01]  /*2700*/  FADD.FTZ R64, R64, R101 ;  /* 0x0000006540407221 */ /* 0x000fe20000010000 */
[----:B0-----:R-:W-:Y:S01]  /*2710*/  MOV R91, 0x8 ;  /* 0x00000008005b7802 */ /* 0x001fe20000000f00 */
[----:B-1----:R-:W-:Y:S01]  /*2720*/  FADD.FTZ R99, R99, R66 ;  /* 0x0000004263637221 */ /* 0x002fe20000010000 */
[----:B------:R-:W-:Y:S01]  /*2730*/  MOV R103, 0xffffffff ;  /* 0xffffffff00677802 */ /* 0x000fe20000000f00 */
[----:B------:R-:W-:Y:S01]  /*2740*/  IMAD.MOV.U32 R102, RZ, RZ, 0x1f ;  /* 0x0000001fff667424 */ /* 0x000fe200078e00ff */
[----:B------:R-:W-:Y:S01]  /*2750*/  MOV R60, 0x2780 ;  /* 0x00002780003c7802 */ /* 0x000fe20000000f00 */
[----:B------:R-:W-:-:S02]  /*2760*/  IMAD.MOV.U32 R66, RZ, RZ, R64 ;  /* 0x000000ffff427224 */ /* 0x000fc400078e0040 */
[----:B------:R-:W-:Y:S05]  /*2770*/  CALL.REL.NOINC `($__internal_122_$__cuda_sm70_shflsync_down_p) ;  /* 0x0000036000007944 */ /* 0x000fea0003c00000 */
[----:B0-----:R-:W-:Y:S01]  /*2780*/  HFMA2.MMA R91, -RZ, RZ, 0, 4.76837158203125e-07 ;  /* 0x00000008ff5b7435 */ /* 0x001fe200000001ff */
[----:B-1----:R-:W-:Y:S01]  /*2790*/  MOV R63, R66 ;  /* 0x00000042003f7202 */ /* 0x002fe20000000f00 */
[----:B------:R-:W-:Y:S01]  /*27a0*/  IMAD.MOV.U32 R66, RZ, RZ, R99 ;  /* 0x000000ffff427224 */ /* 0x000fe200078e0063 */
[----:B------:R-:W-:Y:S01]  /*27b0*/  MOV R103, 0xffffffff ;  /* 0xffffffff00677802 */ /* 0x000fe20000000f00 */
[----:B------:R-:W-:Y:S01]  /*27c0*/  IMAD.MOV.U32 R102, RZ, RZ, 0x1f ;  /* 0x0000001fff667424 */ /* 0x000fe200078e00ff */
[----:B------:R-:W-:-:S02]  /*27d0*/  MOV R60, 0x27f0 ;  /* 0x000027f0003c7802 */ /* 0x000fc40000000f00 */
[----:B------:R-:W-:Y:S05]  /*27e0*/  CALL.REL.NOINC `($__internal_122_$__cuda_sm70_shflsync_down_p) ;  /* 0x000002f000007944 */ /* 0x000fea0003c00000 */
[----:B------:R-:W-:Y:S01]  /*27f0*/  FADD.FTZ R64, R63, R64 ;  /* 0x000000403f407221 */ /* 0x000fe20000010000 */
[----:B0-----:R-:W-:Y:S01]  /*2800*/  HFMA2.MMA R102, -RZ, RZ, 0, 1.847743988037109375e-06 ;  /* 0x0000001fff667435 */ /* 0x001fe200000001ff */
[----:B-1----:R-:W-:Y:S01]  /*2810*/  FADD.FTZ R99, R99, R66 ;  /* 0x0000004263637221 */ /* 0x002fe20000010000 */
[----:B------:R-:W-:Y:S01]  /*2820*/  MOV R60, 0x2870 ;  /* 0x00002870003c7802 */ /* 0x000fe20000000f00 */
[----:B------:R-:W-:Y:S01]  /*2830*/  IMAD.MOV.U32 R91, RZ, RZ, 0x4 ;  /* 0x00000004ff5b7424 */ /* 0x000fe200078e00ff */
[----:B------:R-:W-:Y:S01]  /*2840*/  MOV R66, R64 ;  /* 0x0000004000427202 */ /* 0x000fe20000000f00 */
[----:B------:R-:W-:-:S02]  /*2850*/  IMAD.MOV.U32 R103, RZ, RZ, -0x1 ;  /* 0xffffffffff677424 */ /* 0x000fc400078e00ff */
[----:B------:R-:W-:Y:S05]  /*2860*/  CALL.REL.NOINC `($__internal_122_$__cuda_sm70_shflsync_down_p) ;  /* 0x0000027000007944 */ /* 0x000fea0003c00000 */
[----:B0-----:R-:W-:Y:S01]  /*2870*/  HFMA2.MMA R102, -RZ, RZ, 0, 1.847743988037109375e-06 ;  /* 0x0000001fff667435 */ /* 0x001fe200000001ff */
[----:B-1----:R-:W-:Y:S01]  /*2880*/  IMAD.MOV.U32 R63, RZ, RZ, R66 ;  /* 0x000000ffff3f7224 */ /* 0x002fe200078e0042 */
[----:B------:R-:W-:Y:S01]  /*2890*/  MOV R66, R99 ;  /* 0x0000006300427202 */ /* 0x000fe20000000f00 */
[----:B------:R-:W-:Y:S01]  /*28a0*/  IMAD.MOV.U32 R91, RZ, RZ, 0x4 ;  /* 0x00000004ff5b7424 */ /* 0x000fe200078e00ff */
[----:B------:R-:W-:Y:S01]  /*28b0*/  MOV R60, 0x28e0 ;  /* 0x000028e0003c7802 */ /* 0x000fe20000000f00 */
[----:B------:R-:W-:-:S02]  /*28c0*/  IMAD.MOV.U32 R103, RZ, RZ, -0x1 ;  /* 0xffffffffff677424 */ /* 0x000fc400078e00ff */
[----:B------:R-:W-:Y:S05]  /*28d0*/  CALL.REL.NOINC `($__internal_122_$__cuda_sm70_shflsync_down_p) ;  /* 0x0000020000007944 */ /* 0x000fea0003c00000 */
        /* <DEDUP_REMOVED lines=8> */
[----:B0-----:R-:W-:Y:S01]  /*2960*/  HFMA2.MMA R91, -RZ, RZ, 0, 1.1920928955078125e-07 ;  /* 0x00000002ff5b7435 */ /* 0x001fe200000001ff */
        /* <DEDUP_REMOVED lines=21> */
[----:B-1----:R-:W-:Y:S01]  /*2ac0*/  MOV R60, R66 ;  /* 0x00000042003c7202 */ /* 0x002fe20000000f00 */
[----:B0-----:R-:W-:Y:S05]  /*2ad0*/  BRA `(.L_x_4366) ;  /* 0xffffe77000007947 */ /* 0x001fea000383ffff */
        .weak           $__internal_122_$__cuda_sm70_shflsync_down_p
        .type           $__internal_122_$__cuda_sm70_shflsync_down_p,@function
        .size           $__internal_122_$__cuda_sm70_shflsync_down_p,(.L_x_6771 - $__internal_122_$__cuda_sm70_shflsync_down_p)
$__internal_122_$__cuda_sm70_shflsync_down_p:
[----:B------:R-:W-:Y:S01]  /*2ae0*/  IMAD.MOV.U32 R61, RZ, RZ, 0x0 ;  /* 0x00000000ff3d7424 */ /* 0x000fe200078e00ff */
[----:B------:R-:W-:Y:S04]  /*2af0*/  WARPSYNC R103 ;  /* 0x0000006700007348 */ /* 0x000fe80003800000 */
[----:B------:R0:W1:Y:S01]  /*2b00*/  SHFL.DOWN PT, R66, R66, R91, R102 ;  /* 0x0800005b42427389 */ /* 0x00006200000e0066 */
[----:B------:R-:W-:Y:S05]  /*2b10*/  RET.REL.NODEC R60 `(_ZN10layer_norm13ln_bwd_kernelINS_13Kernel_traitsI6__halfS2_fS2_fjLj1536ELj1ELj1ELj4ELj8ENS_18Kernel_traits_baseILj1536ES2_S2_fS2_fjLj128EEEEELb0ELb0ELb1ELb0EEEvNS_9BwdParamsE) ;  /* 0xffffd4e03c007950 */ /* 0x000fea0003c3ffff */
.L_x_4367:
        /* <DEDUP_REMOVED lines=14> */
.L_x_6771:


//--------------------- .text._ZN10layer_norm13ln_bwd_kernelINS_13Kernel_traitsI6__halfS2_fS2_fjLj1536ELj1ELj1ELj4ELj8ENS_18Kernel_traits_baseILj1536ES2_S2_fS2_fjLj128EEEEELb0ELb0ELb1ELb1EEEvNS_9BwdParamsE --------------------------
	.section	.text._ZN10layer_norm13ln_bwd_kernelINS_13Kernel_traitsI6__halfS2_fS2_fjLj1536ELj1ELj1ELj4ELj8ENS_18Kernel_traits_baseILj1536ES2_S2_fS2_fjLj128EEEEELb0ELb0ELb1ELb1EEEvNS_9BwdParamsE,"ax",@progbits
	.sectioninfo	@"SHI_REGISTERS=108"
	.align	128
        .global         _ZN10layer_norm13ln_bwd_kernelINS_13Kernel_traitsI6__halfS2_fS2_fjLj1536ELj1ELj1ELj4ELj8ENS_18Kernel_traits_baseILj1536ES2_S2_fS2_fjLj128EEEEELb0ELb0ELb1ELb1EEEvNS_9BwdParamsE
        .type           _ZN10layer_norm13ln_bwd_kernelINS_13Kernel_traitsI6__halfS2_fS2_fjLj1536ELj1ELj1ELj4ELj8ENS_18Kernel_traits_baseILj1536ES2_S2_fS2_fjLj128EEEEELb0ELb0ELb1ELb1EEEvNS_9BwdParamsE,@function
        .size           _ZN10layer_norm13ln_bwd_kernelINS_13Kernel_traitsI6__halfS2_fS2_fjLj1536ELj1ELj1ELj4ELj8ENS_18Kernel_traits_baseILj1536ES2_S2_fS2_fjLj128EEEEELb0ELb0ELb1ELb1EEEvNS_9BwdParamsE,(.L_x_6772 - _ZN10layer_norm13ln_bwd_kernelINS_13Kernel_traitsI6__halfS2_fS2_fjLj1536ELj1ELj1ELj4ELj8ENS_18Kernel_traits_baseILj1536ES2_S2_fS2_fjLj128EEEEELb0ELb0ELb1ELb1EEEvNS_9BwdParamsE)
        .other          _ZN10layer_norm13ln_bwd_kernelINS_13Kernel_traitsI6__halfS2_fS2_fjLj1536ELj1ELj1ELj4ELj8ENS_18Kernel_traits_baseILj1536ES2_S2_fS2_fjLj128EEEEELb0ELb0ELb1ELb1EEEvNS_9BwdParamsE,@"STO_CUDA_ENTRY STV_DEFAULT"
_ZN10layer_norm13ln_bwd_kernelINS_13Kernel_traitsI6__halfS2_fS2_fjLj1536ELj1ELj1ELj4ELj8ENS_18Kernel_traits_baseILj1536ES2_S2_fS2_fjLj128EEEEELb0ELb0ELb1ELb1EEEvNS_9BwdParamsE:
.text._ZN10layer_norm13ln_bwd_kernelINS_13Kernel_traitsI6__halfS2_fS2_fjLj1536ELj1ELj1ELj4ELj8ENS_18Kernel_traits_baseILj1536ES2_S2_fS2_fjLj128EEEEELb0ELb0ELb1ELb1EEEvNS_9BwdParamsE:
        /* <DEDUP_REMOVED lines=20> */
.L_x_4368:
        /* <DEDUP_REMOVED lines=39> */
.L_x_4405:
        /* <DEDUP_REMOVED lines=29> */
[----:B------:R-:W-:Y:S01]  /*0580*/  MOV R64, RZ ;  /* 0x000000ff00407202 */ /* 0x000fe20000000f00 */
[----:B------:R-:W-:Y:S01]  /*0590*/  IMAD.MOV.U32 R63, RZ, RZ, RZ ;  /* 0x000000ffff3f7224 */ /* 0x000fe200078e00ff */
[----:B------:R-:W-:Y:S05]  /*05a0*/  BRA `(.L_x_4372) ;  /* 0x0000089000007947 */ /* 0x000fea0003800000 */
.L_x_4371:
[----:B0-----:R-:W-:Y:S01]  /*05b0*/  IADD3 R60, R64, -0x1, RZ ;  /* 0xffffffff403c7810 */ /* 0x001fe20007ffe0ff */
[----:B------:R-:W-:Y:S01]  /*05c0*/  IMAD.WIDE R64, R2, R105, c[0x0][0x1a0] ;  /* 0x0000680002407625 */ /* 0x000fe200078e0269 */
[----:B------:R-:W-:-:S03]  /*05d0*/  MOV R81, 0x8 ;  /* 0x0000000800517802 */ /* 0x000fc60000000f00 */
        /* <DEDUP_REMOVED lines=26> */
[----:B---3--:R-:W-:Y:S02]  /*0780*/  FADD.FTZ R60, -R100, R60 ;  /* 0x0000003c643c7221 */ /* 0x008fe40000010100 */
[----:B----4-:R-:W-:Y:S01]  /*0790*/  IMAD.MOV.U32 R90, RZ, RZ, R76 ;  /* 0x000000ffff5a7224 */ /* 0x010fe200078e004c */
[----:B------:R-:W-:Y:S02]  /*07a0*/  SHF.R.U64 R91, R76, 0x10, R77 ;  /* 0x000000104c5b7819 */ /* 0x000fe4000000124d */
[----:B0-----:R-:W-:Y:S01]  /*07b0*/  MOV R88, R77 ;  /* 0x0000004d00587202 */ /* 0x001fe20000000f00 */
[C---:B------:R-:W-:Y:S01]  /*07c0*/  FADD.FTZ R76, -R100.reuse, R61 ;  /* 0x0000003d644c7221 */ /* 0x040fe20000010100 */
[----:B------:R-:W-:Y:S01]  /*07d0*/  HADD2.F32 R90, -RZ, R90.H0_H0 ;  /* 0x2000005aff5a7230 */ /* 0x000fe20000004100 */
[----:B------:R-:W-:Y:S01]  /*07e0*/  FADD.FTZ R62, -R100, R62 ;  /* 0x0000003e643e7221 */ /* 0x000fe20000010100 */
[----:B------:R-:W-:Y:S01]  /*07f0*/  SHF.R.U64 R96, R78, 0x10, R79 ;  /* 0x000000104e607819 */ /* 0x000fe2000000124f */
[----:B------:R-:W-:Y:S01]  /*0800*/  FADD.FTZ R84, -R100, R63 ;  /* 0x0000003f64547221 */ /* 0x000fe20000010100 */
[----:B------:R-:W-:Y:S01]  /*0810*/  SHF.R.U64 R95, R80, 0x10, R81 ;  /* 0x00000010505f7819 */ /* 0x000fe20000001251 */
[----:B------:R-:W-:-:S02]  /*0820*/  IMAD.MOV.U32 R63, RZ, RZ, R78 ;  /* 0x000000ffff3f7224 */ /* 0x000fc400078e004e */
[----:B------:R-:W-:Y:S02]  /*0830*/  IMAD.MOV.U32 R83, RZ, RZ, R80 ;  /* 0x000000ffff537224 */ /* 0x000fe400078e0050 */
[C---:B------:R-:W-:Y:S01]  /*0840*/  FADD.FTZ R92, -R100.reuse, R69 ;  /* 0x00000045645c7221 */ /* 0x040fe20000010100 */
[----:B------:R-:W-:Y:S01]  /*0850*/  HADD2.F32 R61, -RZ, R88.H0_H0 ;  /* 0x20000058ff3d7230 */ /* 0x000fe20000004100 */
[C---:B------:R-:W-:Y:S02]  /*0860*/  FADD.FTZ R64, -R100.reuse, R64 ;  /* 0x0000004064407221 */ /* 0x040fe40000010100 */
[C---:B------:R-:W-:Y:S02]  /*0870*/  FADD.FTZ R78, -R100.reuse, R65 ;  /* 0x00000041644e7221 */ /* 0x040fe40000010100 */
[C---:B------:R-:W-:Y:S02]  /*0880*/  FADD.FTZ R66, -R100.reuse, R66 ;  /* 0x0000004264427221 */ /* 0x040fe40000010100 */
[----:B------:R-:W-:-:S02]  /*0890*/  FADD.FTZ R80, -R100, R67 ;  /* 0x0000004364507221 */ /* 0x000fc40000010100 */
[C---:B-1----:R-:W-:Y:S02]  /*08a0*/  FADD.FTZ R86, -R100.reuse, R68 ;  /* 0x0000004464567221 */ /* 0x042fe40000010100 */
[C---:B------:R-:W-:Y:S02]  /*08b0*/  FADD.FTZ R94, -R100.reuse, R70 ;  /* 0x00000046645e7221 */ /* 0x040fe40000010100 */
[C---:B-----5:R-:W-:Y:S01]  /*08c0*/  FMUL.FTZ R69, R17.reuse, R60 ;  /* 0x0000003c11457220 */ /* 0x060fe20000410000 */
[----:B------:R-:W-:Y:S01]  /*08d0*/  HADD2.F32 R60, -RZ, R91.H0_H0 ;  /* 0x2000005bff3c7230 */ /* 0x000fe20000004100 */
[----:B------:R-:W-:Y:S02]  /*08e0*/  FADD.FTZ R100, -R100, R71 ;  /* 0x0000004764647221 */ /* 0x000fe40000010100 */
[C---:B------:R-:W-:Y:S02]  /*08f0*/  FMUL.FTZ R68, R17.reuse, R76 ;  /* 0x0000004c11447220 */ /* 0x040fe40000410000 */
[----:B------:R-:W-:Y:S01]  /*0900*/  FMUL.FTZ R71, R17, R62 ;  /* 0x0000003e11477220 */ /* 0x000fe20000410000 */
[----:B------:R-:W-:Y:S01]  /*0910*/  SHF.R.U32.HI R93, RZ, 0x10, R77 ;  /* 0x00000010ff5d7819 */ /* 0x000fe2000001164d */
[----:B------:R-:W-:Y:S01]  /*0920*/  FMUL.FTZ R88, R3, R90 ;  /* 0x0000005a03587220 */ /* 0x000fe20000410000 */
[----:B------:R-:W-:Y:S01]  /*0930*/  HADD2.F32 R63, -RZ, R63.H0_H0 ;  /* 0x2000003fff3f7230 */ /* 0x000fe20000004100 */
[----:B------:R-:W-:-:S02]  /*0940*/  FADD.FTZ R28, R28, R90 ;  /* 0x0000005a1c1c7221 */ /* 0x000fc40000010000 */
[----:B------:R-:W-:Y:S02]  /*0950*/  FFMA.FTZ R40, R69, R90, R40 ;  /* 0x0000005a45287223 */ /* 0x000fe40000010028 */
[----:B------:R-:W-:Y:S02]  /*0960*/  FMUL.FTZ R77, R17, R64 ;  /* 0x00000040114d7220 */ /* 0x000fe40000410000 */
[----:B------:R-:W-:Y:S02]  /*0970*/  FADD.FTZ R29, R29, R60 ;  /* 0x0000003c1d1d7221 */ /* 0x000fe40000010000 */
[-C--:B------:R-:W-:Y:S02]  /*0980*/  FFMA.FTZ R41, R68, R60.reuse, R41 ;  /* 0x0000003c44297223 */ /* 0x080fe40000010029 */
[----:B------:R-:W-:Y:S02]  /*0990*/  FMUL.FTZ R91, R11, R60 ;  /* 0x0000003c0b5b7220 */ /* 0x000fe40000410000 */
[----:B------:R-:W-:-:S02]  /*09a0*/  FADD.FTZ R30, R30, R61 ;  /* 0x0000003d1e1e7221 */ /* 0x000fc40000010000 */
[-C--:B------:R-:W-:Y:S02]  /*09b0*/  FFMA.FTZ R42, R71, R61.reuse, R42 ;  /* 0x0000003d472a7223 */ /* 0x080fe4000001002a */
[----:B------:R-:W-:Y:S02]  /*09c0*/  FMUL.FTZ R90, R4, R61 ;  /* 0x0000003d045a7220 */ /* 0x000fe40000410000 */
[----:B------:R-:W-:Y:S02]  /*09d0*/  FMUL.FTZ R76, R17, R78 ;  /* 0x0000004e114c7220 */ /* 0x000fe40000410000 */
[----:B------:R-:W-:Y:S02]  /*09e0*/  FADD.FTZ R60, RZ, R88 ;  /* 0x00000058ff3c7221 */ /* 0x000fe40000010000 */
[----:B------:R-:W-:Y:S01]  /*09f0*/  FFMA.FTZ R61, R69, R88, RZ ;  /* 0x00000058453d7223 */ /* 0x000fe200000100ff */
[----:B------:R-:W-:Y:S01]  /*0a00*/  HADD2.F32 R93, -RZ, R93.H0_H0 ;  /* 0x2000005dff5d7230 */ /* 0x000fe20000004100 */
[----:B------:R-:W-:-:S02]  /*0a10*/  FMUL.FTZ R78, R17, R80 ;  /* 0x00000050114e7220 */ /* 0x000fc40000410000 */
[C---:B------:R-:W-:Y:S02]  /*0a20*/  FMUL.FTZ R80, R17.reuse, R92 ;  /* 0x0000005c11507220 */ /* 0x040fe40000410000 */
        /* <DEDUP_REMOVED lines=11> */
[----:B------:R-:W-:Y:S01]  /*0ae0*/  MOV R82, R79 ;  /* 0x0000004f00527202 */ /* 0x000fe20000000f00 */
[----:B------:R-:W-:Y:S01]  /*0af0*/  HADD2.F32 R62, -RZ, R96.H0_H0 ;  /* 0x20000060ff3e7230 */ /* 0x000fe20000004100 */
[----:B------:R-:W-:Y:S01]  /*0b00*/  FADD.FTZ R63, R60, R93 ;  /* 0x0000005d3c3f7221 */ /* 0x000fe20000010000 */
[----:B------:R-:W-:Y:S01]  /*0b10*/  SHF.R.U32.HI R97, RZ, 0x10, R79 ;  /* 0x00000010ff617819 */ /* 0x000fe2000001164f */
[----:B------:R-:W-:Y:S01]  /*0b20*/  FFMA.FTZ R61, R70, R93, R61 ;  /* 0x0000005d463d7223 */ /* 0x000fe2000001003d */
[----:B------:R-:W-:Y:S01]  /*0b30*/  HADD2.F32 R65, -RZ, R82.H0_H0 ;  /* 0x20000052ff417230 */ /* 0x000fe20000004100 */
[----:B------:R-:W-:Y:S01]  /*0b40*/  FADD.FTZ R60, R63, R92 ;  /* 0x0000005c3f3c7221 */ /* 0x000fe20000010000 */
[----:B------:R-:W-:Y:S01]  /*0b50*/  HADD2.F32 R64, -RZ, R95.H0_H0 ;  /* 0x2000005fff407230 */ /* 0x000fe20000004100 */
[----:B------:R-:W-:-:S02]  /*0b60*/  FMUL.FTZ R95, R13, R62 ;  /* 0x0000003e0d5f7220 */ /* 0x000fc40000410000 */
[----:B------:R-:W-:Y:S01]  /*0b70*/  FFMA.FTZ R61, R77, R92, R61 ;  /* 0x0000005c4d3d7223 */ /* 0x000fe2000001003d */
[----:B------:R-:W-:Y:S01]  /*0b80*/  HADD2.F32 R97, -RZ, R97.H0_H0 ;  /* 0x20000061ff617230 */ /* 0x000fe20000004100 */
[C---:B------:R-:W-:Y:S02]  /*0b90*/  FMUL.FTZ R89, R17.reuse, R94 ;  /* 0x0000005e11597220 */ /* 0x040fe40000410000 */
[----:B------:R-:W-:Y:S02]  /*0ba0*/  FMUL.FTZ R79, R17, R66 ;  /* 0x00000042114f7220 */ /* 0x000fe40000410000 */
[----:B------:R-:W-:Y:S02]  /*0bb0*/  FMUL.FTZ R94, R6, R65 ;  /* 0x00000041065e7220 */ /* 0x000fe40000410000 */
[----:B------:R-:W-:Y:S02]  /*0bc0*/  FADD.FTZ R63, R60, R95 ;  /* 0x0000005f3c3f7221 */ /* 0x000fe40000010000 */
[----:B------:R-:W-:Y:S01]  /*0bd0*/  FFMA.FTZ R61, R76, R95, R61 ;  /* 0x0000005f4c3d7223 */ /* 0x000fe2000001003d */
[----:B------:R-:W-:Y:S01]  /*0be0*/  HADD2.F32 R83, -RZ, R83.H0_H0 ;  /* 0x20000053ff537230 */ /* 0x000fe20000004100 */
[----:B------:R-:W-:-:S02]  /*0bf0*/  FADD.FTZ R27, R27, R97 ;  /* 0x000000611b1b7221 */ /* 0x000fc40000010000 */
[-C--:B------:R-:W-:Y:S02]  /*0c00*/  FFMA.FTZ R39, R78, R97.reuse, R39 ;  /* 0x000000614e277223 */ /* 0x080fe40000010027 */
[----:B------:R-:W-:Y:S02]  /*0c10*/  FMUL.FTZ R97, R14, R97 ;  /* 0x000000610e617220 */ /* 0x000fe40000410000 */
[----:B------:R-:W-:Y:S02]  /*0c20*/  FADD.FTZ R60, R63, R94 ;  /* 0x0000005e3f3c7221 */ /* 0x000fe40000010000 */
[----:B------:R-:W-:Y:S01]  /*0c30*/  FFMA.FTZ R61, R79, R94, R61 ;  /* 0x0000005e4f3d7223 */ /* 0x000fe2000001003d */
[----:B------:R-:W-:Y:S01]  /*0c40*/  MOV R85, R81 ;  /* 0x0000005100557202 */ /* 0x000fe20000000f00 */
[----:B------:R-:W-:Y:S01]  /*0c50*/  FMUL.FTZ R96, R7, R83 ;  /* 0x0000005307607220 */ /* 0x000fe20000410000 */
[----:B------:R-:W-:Y:S01]  /*0c60*/  SHF.R.U32.HI R87, RZ, 0x10, R81 ;  /* 0x00000010ff577819 */ /* 0x000fe20000011651 */
[----:B------:R-:W-:-:S02]  /*0c70*/  FMUL.FTZ R81, R17, R86 ;  /* 0x0000005611517220 */ /* 0x000fc40000410000 */
[----:B------:R-:W-:Y:S02]  /*0c80*/  FADD.FTZ R63, R60, R97 ;  /* 0x000000613c3f7221 */ /* 0x000fe40000010000 */
[----:B------:R-:W-:Y:S01]  /*0c90*/  FFMA.FTZ R61, R78, R97, R61 ;  /* 0x000000614e3d7223 */ /* 0x000fe2000001003d */
[----:B------:R-:W-:Y:S01]  /*0ca0*/  HADD2.F32 R85, -RZ, R85.H0_H0 ;  /* 0x20000055ff557230 */ /* 0x000fe20000004100 */
[----:B------:R-:W-:Y:S02]  /*0cb0*/  FMUL.FTZ R99, R15, R64 ;  /* 0x000000400f637220 */ /* 0x000fe40000410000 */
[----:B------:R-:W-:Y:S02]  /*0cc0*/  FADD.FTZ R60, R63, R96 ;  /* 0x000000603f3c7221 */ /* 0x000fe40000010000 */
[----:B------:R-:W-:Y:S01]  /*0cd0*/  FFMA.FTZ R61, R81, R96, R61 ;  /* 0x00000060513d7223 */ /* 0x000fe2000001003d */
[----:B------:R-:W-:Y:S01]  /*0ce0*/  HADD2.F32 R66, -RZ, R87.H0_H0 ;  /* 0x20000057ff427230 */ /* 0x000fe20000004100 */
        /* <DEDUP_REMOVED lines=21> */
.L_x_4372:
[----:B------:R-:W-:Y:S05]  /*0e40*/  BSYNC B0 ;  /* 0x0000000000007941 */ /* 0x000fea0003800000 */
.L_x_4370:
[----:B------:R-:W-:Y:S02]  /*0e50*/  LOP3.LUT P1, RZ, R10, 0xff, RZ, 0xc0, !PT ;  /* 0x000000ff0aff7812 */ /* 0x000fe4000782c0ff */
[----:B------:R-:W-:Y:S02]  /*0e60*/  SHF.R.U32.HI R62, RZ, 0x5, R0 ;  /* 0x00000005ff3e7819 */ /* 0x000fe40000011600 */
[----:B------:R-:W-:Y:S02]  /*0e70*/  LOP3.LUT P0, RZ, R0, 0x1f, RZ, 0xc0, !PT ;  /* 0x0000001f00ff7812 */ /* 0x000fe4000780c0ff */
[----:B0-----:R-:W-:-:S07]  /*0e80*/  LOP3.LUT R84, R62, 0x7fffffc, RZ, 0xc0, !PT ;  /* 0x07fffffc3e547812 */ /* 0x001fce00078ec0ff */
[----:B------:R-:W-:Y:S01]  /*0e90*/  @!P1 IADD3 R84, R84, 0x4, RZ ;  /* 0x0000000454549810 */ /* 0x000fe20007ffe0ff */
[----:B------:R-:W-:Y:S05]  /*0ea0*/  BRA.DIV ~URZ, `(.L_x_4373) ;  /* 0x000013527f007947 */ /* 0x000fea000b800000 */
[----:B------:R0:W1:Y:S02]  /*0eb0*/  SHFL.DOWN PT, R66, R63, 0x10, 0x1f ;  /* 0x0a001f003f427f89 */ /* 0x00006400000e0000 */
.L_x_4406:
        /* <DEDUP_REMOVED lines=18> */
.L_x_4407:
        /* <DEDUP_REMOVED lines=42> */
.L_x_4376:
[----:B------:R-:W-:Y:S05]  /*1280*/  BSYNC B0 ;  /* 0x0000000000007941 */ /* 0x000fea0003800000 */
.L_x_4375:
[----:B------:R-:W-:Y:S01]  /*1290*/  @P5 FMUL.FTZ R60, R63, c[0x0][0x1ec] ;  /* 0x00007b003f3c5a20 */ /* 0x000fe20000410000 */
[----:B------:R-:W-:Y:S01]  /*12a0*/  @P5 SHF.R.S32.HI R61, RZ, 0x1f, R102 ;  /* 0x0000001fff3d5819 */ /* 0x000fe20000011466 */
[----:B------:R-:W-:Y:S01]  /*12b0*/  BSSY B0, `(.L_x_4377) ;  /* 0x000000e000007945 */ /* 0x000fe20003800000 */
[----:B------:R-:W-:Y:S02]  /*12c0*/  @!P6 ISETP.NE.AND.EX P4, PT, RZ, c[0x0][0x21c], PT, P4 ;  /* 0x00008700ff00ea0c */ /* 0x000fe40003f85340 */
[----:B------:R-:W-:Y:S02]  /*12d0*/  @!P6 ISETP.NE.U32.AND P2, PT, RZ, c[0x0][0x218], PT ;  /* 0x00008600ff00ea0c */ /* 0x000fe40003f45070 */
[----:B------:R-:W-:Y:S02]  /*12e0*/  ISETP.NE.AND.EX P3, PT, RZ, c[0x0][0x25c], PT, P3 ;  /* 0x00009700ff007a0c */ /* 0x000fe40003f65330 */
[----:B------:R-:W-:Y:S02]  /*12f0*/  @P5 LEA.HI R61, R61, R102, RZ, 0x2 ;  /* 0x000000663d3d5211 */ /* 0x000fe400078f10ff */
[----:B------:R-:W-:-:S02]  /*1300*/  @P5 F2FP.PACK_AB R85, RZ, R60 ;  /* 0x0000003cff55523e */ /* 0x000fc400000000ff */
        /* <DEDUP_REMOVED lines=8> */
.L_x_4378:
[----:B------:R-:W-:Y:S05]  /*1390*/  BSYNC B0 ;  /* 0x0000000000007941 */ /* 0x000fea0003800000 */
.L_x_4377:
        /* <DEDUP_REMOVED lines=8> */
.L_x_4380:
[----:B------:R-:W-:Y:S05]  /*1420*/  BSYNC B0 ;  /* 0x0000000000007941 */ /* 0x000fea0003800000 */
.L_x_4379:
[----:B------:R-:W-:Y:S01]  /*1430*/  @P5 FMUL.FTZ R64, R67, c[0x0][0x1ec] ;  /* 0x00007b0043405a20 */ /* 0x000fe20000410000 */
[----:B------:R-:W-:Y:S01]  /*1440*/  @P5 LOP3.LUT R66, R0, 0x7f, RZ, 0xc0, !PT ;  /* 0x0000007f00425812 */ /* 0x000fe200078ec0ff */
[----:B------:R-:W-:Y:S01]  /*1450*/  @P5 FMUL.FTZ R60, R62, c[0x0][0x1ec] ;  /* 0x00007b003e3c5a20 */ /* 0x000fe20000410000 */
[----:B------:R-:W-:Y:S01]  /*1460*/  @!P6 ISETP.NE.AND.EX P1, PT, RZ, c[0x0][0x21c], PT, P1 ;  /* 0x00008700ff00ea0c */ /* 0x000fe20003f25310 */
[----:B------:R-:W-:Y:S01]  /*1470*/  BSSY B0, `(.L_x_4381) ;  /* 0x0000011000007945 */ /* 0x000fe20003800000 */
[----:B------:R-:W-:Y:S01]  /*1480*/  IMAD.MOV.U32 R84, RZ, RZ, RZ ;  /* 0x000000ffff547224 */ /* 0x000fe200078e00ff */
[----:B------:R-:W-:Y:S02]  /*1490*/  @P5 LEA.HI.SX32 R84, R61, R66, 0x1e ;  /* 0x000000423d545211 */ /* 0x000fe400078ff2ff */
[----:B------:R-:W-:Y:S02]  /*14a0*/  @P5 F2FP.PACK_AB R87, RZ, R64 ;  /* 0x00000040ff57523e */ /* 0x000fe400000000ff */
[----:B------:R-:W-:-:S02]  /*14b0*/  @!P6 ISETP.NE.U32.AND P4, PT, RZ, c[0x0][0x218], PT ;  /* 0x00008600ff00ea0c */ /* 0x000fc40003f85070 */
[----:B------:R-:W-:Y:S02]  /*14c0*/  ISETP.NE.AND.EX P0, PT, RZ, c[0x0][0x25c], PT, P0 ;  /* 0x00009700ff007a0c */ /* 0x000fe40003f05300 */
[----:B------:R-:W-:Y:S02]  /*14d0*/  @P5 PRMT R19, R85, 0x7610, R19 ;  /* 0x0000761055135816 */ /* 0x000fe40000000013 */
[----:B------:R-:W-:Y:S02]  /*14e0*/  @P5 F2FP.PACK_AB R86, RZ, R60 ;  /* 0x0000003cff56523e */ /* 0x000fe400000000ff */
        /* <DEDUP_REMOVED lines=9> */
.L_x_4382:
[----:B------:R-:W-:Y:S05]  /*1580*/  BSYNC B0 ;  /* 0x0000000000007941 */ /* 0x000fea0003800000 */
.L_x_4381:
        /* <DEDUP_REMOVED lines=8> */
[----:B------:R-:W-:Y:S01]  /*1610*/  @P5 F2FP.PACK_AB R85, RZ, R85 ;  /* 0x00000055ff55523e */ /* 0x000fe200000000ff */
        /* <DEDUP_REMOVED lines=15> */
.L_x_4384:
[----:B------:R-:W-:Y:S05]  /*1710*/  BSYNC B0 ;  /* 0x0000000000007941 */ /* 0x000fea0003800000 */
.L_x_4383:
        /* <DEDUP_REMOVED lines=8> */
.L_x_4386:
[----:B------:R-:W-:Y:S05]  /*17a0*/  BSYNC B0 ;  /* 0x0000000000007941 */ /* 0x000fea0003800000 */
.L_x_4385:
        /* <DEDUP_REMOVED lines=13> */
.L_x_4388:
[----:B------:R-:W-:Y:S05]  /*1880*/  BSYNC B0 ;  /* 0x0000000000007941 */ /* 0x000fea0003800000 */
.L_x_4387:
        /* <DEDUP_REMOVED lines=10> */
.L_x_4390:
[----:B------:R-:W-:Y:S05]  /*1930*/  BSYNC B0 ;  /* 0x0000000000007941 */ /* 0x000fea0003800000 */
.L_x_4389:
[----:B------:R-:W-:Y:S01]  /*1940*/  @P5 FMUL.FTZ R64, R63, c[0x0][0x1ec] ;  /* 0x00007b003f405a20 */ /* 0x000fe20000410000 */
[----:B------:R-:W-:Y:S01]  /*1950*/  @!P6 ISETP.NE.AND.EX P1, PT, RZ, c[0x0][0x21c], PT, P2 ;  /* 0x00008700ff00ea0c */ /* 0x000fe20003f25320 */
[----:B------:R-:W-:Y:S01]  /*1960*/  BSSY B0, `(.L_x_4391) ;  /* 0x0000015000007945 */ /* 0x000fe20003800000 */
[----:B------:R-:W-:Y:S02]  /*1970*/  @!P6 ISETP.NE.U32.AND P2, PT, RZ, c[0x0][0x218], PT ;  /* 0x00008600ff00ea0c */ /* 0x000fe40003f45070 */
[----:B------:R-:W-:Y:S02]  /*1980*/  @P5 F2FP.PACK_AB R64, RZ, R64 ;  /* 0x00000040ff40523e */ /* 0x000fe400000000ff */
[----:B------:R-:W-:Y:S02]  /*1990*/  @P5 F2FP.PACK_AB R60, RZ, R60 ;  /* 0x0000003cff3c523e */ /* 0x000fe400000000ff */
[----:B------:R-:W-:Y:S02]  /*19a0*/  @P5 F2FP.PACK_AB R61, RZ, R61 ;  /* 0x0000003dff3d523e */ /* 0x000fe400000000ff */
        /* <DEDUP_REMOVED lines=16> */
.L_x_4392:
[----:B------:R-:W-:Y:S05]  /*1ab0*/  BSYNC B0 ;  /* 0x0000000000007941 */ /* 0x000fea0003800000 */
.L_x_4391:
        /* <DEDUP_REMOVED lines=15> */
[----:B0-----:R-:W-:Y:S01]  /*1bb0*/  @P5 F2FP.PACK_AB R65, RZ, R66 ;  /* 0x00000042ff41523e */ /* 0x001fe200000000ff */
        /* <DEDUP_REMOVED lines=12> */
.L_x_4394:
[----:B------:R-:W-:Y:S05]  /*1c80*/  BSYNC B0 ;  /* 0x0000000000007941 */ /* 0x000fea0003800000 */
.L_x_4393:
        /* <DEDUP_REMOVED lines=8> */
.L_x_4396:
[----:B------:R-:W-:Y:S05]  /*1d10*/  BSYNC B0 ;  /* 0x0000000000007941 */ /* 0x000fea0003800000 */
.L_x_4395:
        /* <DEDUP_REMOVED lines=10> */
.L_x_4398:
[----:B------:R-:W-:Y:S05]  /*1dc0*/  BSYNC B0 ;  /* 0x0000000000007941 */ /* 0x000fea0003800000 */
.L_x_4397:
        /* <DEDUP_REMOVED lines=8> */
.L_x_4400:
[----:B------:R-:W-:Y:S05]  /*1e50*/  BSYNC B0 ;  /* 0x0000000000007941 */ /* 0x000fea0003800000 */
.L_x_4399:
        /* <DEDUP_REMOVED lines=8> */
.L_x_4402:
[----:B------:R-:W-:Y:S05]  /*1ee0*/  BSYNC B0 ;  /* 0x0000000000007941 */ /* 0x000fea0003800000 */
.L_x_4401:
        /* <DEDUP_REMOVED lines=10> */
[----:B------:R-:W-:Y:S01]  /*1f90*/  @P5 F2FP.PACK_AB R75, RZ, R75 ;  /* 0x0000004bff4b523e */ /* 0x000fe200000000ff */
[----:B------:R-:W-:Y:S01]  /*1fa0*/  BSSY B0, `(.L_x_4403) ;  /* 0x0000010000007945 */ /* 0x000fe20003800000 */
[----:B------:R-:W-:-:S02]  /*1fb0*/  @P5 F2FP.PACK_AB R86, RZ, R86 ;  /* 0x00000056ff56523e */ /* 0x000fc400000000ff */
        /* <DEDUP_REMOVED lines=14> */
.L_x_4404:
[----:B------:R-:W-:Y:S05]  /*20a0*/  BSYNC B0 ;  /* 0x0000000000007941 */ /* 0x000fea0003800000 */
.L_x_4403:
[----:B------:R-:W-:Y:S02]  /*20b0*/  IADD3 R2, R2, c[0x0][0x160], RZ ;  /* 0x0000580002027a10 */ /* 0x000fe40007ffe0ff */
[----:B------:R-:W-:Y:S02]  /*20c0*/  LOP3.LUT P1, RZ, R10, 0xff, RZ, 0xc0, !PT ;  /* 0x000000ff0aff7812 */ /* 0x000fe4000782c0ff */
[----:B------:R-:W-:Y:S02]  /*20d0*/  ISETP.GE.AND P0, PT, R2, c[0x0][0x164], PT ;  /* 0x0000590002007a0c */ /* 0x000fe40003f06270 */
[----:B------:R-:W-:-:S11]  /*20e0*/  SEL R10, RZ, 0x1, P1 ;  /* 0x00000001ff0a7807 */ /* 0x000fd60000800000 */
[----:B01----:R-:W-:Y:S01]  /*20f0*/  @P0 CALL.REL.NOINC `(.L_x_4369) ;  /* 0x0000001000000944 */ /* 0x003fe20003c00000 */
[----:B------:R-:W-:Y:S05]  /*2100*/  BRA `(.L_x_4405) ;  /* 0xffffe2a000007947 */ /* 0x000fea000383ffff */
.L_x_4369:
        /* <DEDUP_REMOVED lines=15> */
.L_x_4373:
[----:B------:R-:W-:Y:S01]  /*2200*/  HFMA2.MMA R82, -RZ, RZ, 0, 1.847743988037109375e-06 ;  /* 0x0000001fff527435 */ /* 0x000fe200000001ff */
[----:B------:R-:W-:Y:S01]  /*2210*/  MOV R65, R63 ;  /* 0x0000003f00417202 */ /* 0x000fe20000000f00 */
[----:B------:R-:W-:Y:S01]  /*2220*/  IMAD.MOV.U32 R86, RZ, RZ, 0x10 ;  /* 0x00000010ff567424 */ /* 0x000fe200078e00ff */
[----:B------:R-:W-:-:S02]  /*2230*/  MOV R85, 0xffffffff ;  /* 0xffffffff00557802 */ /* 0x000fc40000000f00 */
[----:B------:R-:W-:Y:S02]  /*2240*/  MOV R60, 0x2260 ;  /* 0x00002260003c7802 */ /* 0x000fe40000000f00 */
[----:B-----5:R-:W-:Y:S05]  /*2250*/  CALL.REL.NOINC `($__internal_123_$__cuda_sm70_shflsync_down_p) ;  /* 0x0000045000007944 */ /* 0x020fea0003c00000 */
[----:B-1----:R-:W-:Y:S01]  /*2260*/  IMAD.MOV.U32 R66, RZ, RZ, R86 ;  /* 0x000000ffff427224 */ /* 0x002fe200078e0056 */
[----:B0-----:R-:W-:Y:S05]  /*2270*/  BRA `(.L_x_4406) ;  /* 0xffffec4000007947 */ /* 0x001fea000383ffff */
.L_x_4374:
[----:B------:R-:W-:Y:S01]  /*2280*/  HFMA2.MMA R86, -RZ, RZ, 0, 9.5367431640625e-07 ;  /* 0x00000010ff567435 */ /* 0x000fe200000001ff */
[----:B------:R-:W-:Y:S01]  /*2290*/  MOV R65, R64 ;  /* 0x0000004000417202 */ /* 0x000fe20000000f00 */
[----:B------:R-:W-:Y:S01]  /*22a0*/  IMAD.MOV.U32 R82, RZ, RZ, 0x1f ;  /* 0x0000001fff527424 */ /* 0x000fe200078e00ff */
[----:B------:R-:W-:Y:S02]  /*22b0*/  MOV R85, 0xffffffff ;  /* 0xffffffff00557802 */ /* 0x000fe40000000f00 */
[----:B------:R-:W-:Y:S02]  /*22c0*/  MOV R60, 0x22e0 ;  /* 0x000022e0003c7802 */ /* 0x000fe40000000f00 */
[----:B01---5:R-:W-:Y:S05]  /*22d0*/  CALL.REL.NOINC `($__internal_123_$__cuda_sm70_shflsync_down_p) ;  /* 0x000003d000007944 */ /* 0x023fea0003c00000 */
[----:B------:R-:W-:Y:S01]  /*22e0*/  FADD.FTZ R66, R66, R63 ;  /* 0x0000003f42427221 */ /* 0x000fe20000010000 */
[----:B0-----:R-:W-:Y:S01]  /*22f0*/  MOV R85, 0xffffffff ;  /* 0xffffffff00557802 */ /* 0x001fe20000000f00 */
[----:B-1----:R-:W-:Y:S01]  /*2300*/  FADD.FTZ R67, R64, R86 ;  /* 0x0000005640437221 */ /* 0x002fe20000010000 */
[----:B------:R-:W-:Y:S01]  /*2310*/  HFMA2.MMA R86, -RZ, RZ, 0, 4.76837158203125e-07 ;  /* 0x00000008ff567435 */ /* 0x000fe200000001ff */
[----:B------:R-:W-:Y:S01]  /*2320*/  IMAD.MOV.U32 R82, RZ, RZ, 0x1f ;  /* 0x0000001fff527424 */ /* 0x000fe200078e00ff */
[----:B------:R-:W-:-:S02]  /*2330*/  MOV R65, R66 ;  /* 0x0000004200417202 */ /* 0x000fc40000000f00 */
[----:B------:R-:W-:Y:S02]  /*2340*/  MOV R60, 0x2360 ;  /* 0x00002360003c7802 */ /* 0x000fe40000000f00 */
[----:B------:R-:W-:Y:S05]  /*2350*/  CALL.REL.NOINC `($__internal_123_$__cuda_sm70_shflsync_down_p) ;  /* 0x0000035000007944 */ /* 0x000fea0003c00000 */
[----:B-1----:R-:W-:Y:S01]  /*2360*/  IMAD.MOV.U32 R63, RZ, RZ, R86 ;  /* 0x000000ffff3f7224 */ /* 0x002fe200078e0056 */
[----:B------:R-:W-:Y:S01]  /*2370*/  HFMA2.MMA R86, -RZ, RZ, 0, 4.76837158203125e-07 ;  /* 0x00000008ff567435 */ /* 0x000fe200000001ff */
[----:B0-----:R-:W-:Y:S01]  /*2380*/  MOV R65, R67 ;  /* 0x0000004300417202 */ /* 0x001fe20000000f00 */
[----:B------:R-:W-:Y:S01]  /*2390*/  IMAD.MOV.U32 R82, RZ, RZ, 0x1f ;  /* 0x0000001fff527424 */ /* 0x000fe200078e00ff */
[----:B------:R-:W-:Y:S02]  /*23a0*/  MOV R85, 0xffffffff ;  /* 0xffffffff00557802 */ /* 0x000fe40000000f00 */
[----:B------:R-:W-:Y:S02]  /*23b0*/  MOV R60, 0x23d0 ;  /* 0x000023d0003c7802 */ /* 0x000fe40000000f00 */
[----:B------:R-:W-:Y:S05]  /*23c0*/  CALL.REL.NOINC `($__internal_123_$__cuda_sm70_shflsync_down_p) ;  /* 0x000002e000007944 */ /* 0x000fea0003c00000 */
[----:B------:R-:W-:Y:S01]  /*23d0*/  FADD.FTZ R66, R63, R66 ;  /* 0x000000423f427221 */ /* 0x000fe20000010000 */
[----:B0-----:R-:W-:Y:S01]  /*23e0*/  MOV R85, 0xffffffff ;  /* 0xffffffff00557802 */ /* 0x001fe20000000f00 */
[----:B-1----:R-:W-:Y:S01]  /*23f0*/  FADD.FTZ R67, R67, R86 ;  /* 0x0000005643437221 */ /* 0x002fe20000010000 */
[----:B------:R-:W-:Y:S01]  /*2400*/  HFMA2.MMA R86, -RZ, RZ, 0, 2.384185791015625e-07 ;  /* 0x00000004ff567435 */ /* 0x000fe200000001ff */
[----:B------:R-:W-:Y:S01]  /*2410*/  IMAD.MOV.U32 R82, RZ, RZ, 0x1f ;  /* 0x0000001fff527424 */ /* 0x000fe200078e00ff */
[----:B------:R-:W-:-:S02]  /*2420*/  MOV R65, R66 ;  /* 0x0000004200417202 */ /* 0x000fc40000000f00 */
[----:B------:R-:W-:Y:S02]  /*2430*/  MOV R60, 0x2450 ;  /* 0x00002450003c7802 */ /* 0x000fe40000000f00 */
[----:B------:R-:W-:Y:S05]  /*2440*/  CALL.REL.NOINC `($__internal_123_$__cuda_sm70_shflsync_down_p) ;  /* 0x0000026000007944 */ /* 0x000fea0003c00000 */
[----:B-1----:R-:W-:Y:S01]  /*2450*/  IMAD.MOV.U32 R63, RZ, RZ, R86 ;  /* 0x000000ffff3f7224 */ /* 0x002fe200078e0056 */
[----:B------:R-:W-:Y:S01]  /*2460*/  HFMA2.MMA R86, -RZ, RZ, 0, 2.384185791015625e-07 ;  /* 0x00000004ff567435 */ /* 0x000fe200000001ff */
        /* <DEDUP_REMOVED lines=8> */
[----:B------:R-:W-:Y:S01]  /*24f0*/  HFMA2.MMA R86, -RZ, RZ, 0, 1.1920928955078125e-07 ;  /* 0x00000002ff567435 */ /* 0x000fe200000001ff */
[----:B------:R-:W-:Y:S01]  /*2500*/  IMAD.MOV.U32 R82, RZ, RZ, 0x1f ;  /* 0x0000001fff527424 */ /* 0x000fe200078e00ff */
[----:B------:R-:W-:-:S02]  /*2510*/  MOV R65, R64 ;  /* 0x0000004000417202 */ /* 0x000fc40000000f00 */
[----:B------:R-:W-:Y:S02]  /*2520*/  MOV R60, 0x2540 ;  /* 0x00002540003c7802 */ /* 0x000fe40000000f00 */
[----:B------:R-:W-:Y:S05]  /*2530*/  CALL.REL.NOINC `($__internal_123_$__cuda_sm70_shflsync_down_p) ;  /* 0x0000017000007944 */ /* 0x000fea0003c00000 */
[----:B-1----:R-:W-:Y:S01]  /*2540*/  IMAD.MOV.U32 R63, RZ, RZ, R86 ;  /* 0x000000ffff3f7224 */ /* 0x002fe200078e0056 */
[----:B------:R-:W-:Y:S01]  /*2550*/  HFMA2.MMA R86, -RZ, RZ, 0, 1.1920928955078125e-07 ;  /* 0x00000002ff567435 */ /* 0x000fe200000001ff */
        /* <DEDUP_REMOVED lines=8> */
[----:B------:R-:W-:Y:S01]  /*25e0*/  HFMA2.MMA R86, -RZ, RZ, 0, 5.9604644775390625e-08 ;  /* 0x00000001ff567435 */ /* 0x000fe200000001ff */
[----:B------:R-:W-:Y:S01]  /*25f0*/  IMAD.MOV.U32 R82, RZ, RZ, 0x1f ;  /* 0x0000001fff527424 */ /* 0x000fe200078e00ff */
[----:B------:R-:W-:-:S02]  /*2600*/  MOV R65, R64 ;  /* 0x0000004000417202 */ /* 0x000fc40000000f00 */
[----:B------:R-:W-:Y:S02]  /*2610*/  MOV R60, 0x2630 ;  /* 0x00002630003c7802 */ /* 0x000fe40000000f00 */
[----:B------:R-:W-:Y:S05]  /*2620*/  CALL.REL.NOINC `($__internal_123_$__cuda_sm70_shflsync_down_p) ;  /* 0x0000008000007944 */ /* 0x000fea0003c00000 */
[----:B-1----:R-:W-:Y:S01]  /*2630*/  IMAD.MOV.U32 R67, RZ, RZ, R86 ;  /* 0x000000ffff437224 */ /* 0x002fe200078e0056 */
[----:B------:R-:W-:Y:S01]  /*2640*/  HFMA2.MMA R86, -RZ, RZ, 0, 5.9604644775390625e-08 ;  /* 0x00000001ff567435 */ /* 0x000fe200000001ff */
[----:B0-----:R-:W-:Y:S01]  /*2650*/  MOV R65, R83 ;  /* 0x0000005300417202 */ /* 0x001fe20000000f00 */
[----:B------:R-:W-:Y:S01]  /*2660*/  IMAD.MOV.U32 R82, RZ, RZ, 0x1f ;  /* 0x0000001fff527424 */ /* 0x000fe200078e00ff */
[----:B------:R-:W-:Y:S02]  /*2670*/  MOV R85, 0xffffffff ;  /* 0xffffffff00557802 */ /* 0x000fe40000000f00 */
[----:B------:R-:W-:Y:S02]  /*2680*/  MOV R60, 0x26a0 ;  /* 0x000026a0003c7802 */ /* 0x000fe40000000f00 */
[----:B------:R-:W-:Y:S05]  /*2690*/  CALL.REL.NOINC `($__internal_123_$__cuda_sm70_shflsync_down_p) ;  /* 0x0000001000007944 */ /* 0x000fea0003c00000 */
[----:B01----:R-:W-:Y:S05]  /*26a0*/  BRA `(.L_x_4407) ;  /* 0xffffe93000007947 */ /* 0x003fea000383ffff */
        .weak           $__internal_123_$__cuda_sm70_shflsync_down_p
        .type           $__internal_123_$__cuda_sm70_shflsync_down_p,@function
        .size           $__internal_123_$__cuda_sm70_shflsync_down_p,(.L_x_6772 - $__internal_123_$__cuda_sm70_shflsync_down_p)
$__internal_123_$__cuda_sm70_shflsync_down_p:
[----:B------:R-:W-:Y:S01]  /*26b0*/  HFMA2.MMA R61, -RZ, RZ, 0, 0 ;  /* 0x00000000ff3d7435 */ /* 0x000fe200000001ff */
[----:B------:R-:W-:Y:S04]  /*26c0*/  WARPSYNC R85 ;  /* 0x0000005500007348 */ /* 0x000fe80003800000 */
[----:B------:R0:W1:Y:S01]  /*26d0*/  SHFL.DOWN PT, R86, R65, R86, R82 ;  /* 0x0800005641567389 */ /* 0x00006200000e0052 */
[----:B------:R-:W-:Y:S05]  /*26e0*/  RET.REL.NODEC R60 `(_ZN10layer_norm13ln_bwd_kernelINS_13Kernel_traitsI6__halfS2_fS2_fjLj1536ELj1ELj1ELj4ELj8ENS_18Kernel_traits_baseILj1536ES2_S2_fS2_fjLj128EEEEELb0ELb0ELb1ELb1EEEvNS_9BwdParamsE) ;  /* 0xffffd9103c007950 */ /* 0x000fea0003c3ffff */
.L_x_4408:
        /* <DEDUP_REMOVED lines=9> */
.L_x_6772:


//--------------------- .text._ZN10layer_norm13ln_bwd_kernelINS_13Kernel_traitsI6__halfS2_fS2_fjLj1536ELj1ELj1ELj4ELj8ENS_18Kernel_traits_baseILj1536ES2_S2_fS2_fjLj128EEEEELb0ELb1ELb0ELb0EEEvNS_9BwdParamsE --------------------------
	.section	.text._ZN10layer_norm13ln_bwd_kernelINS_13Kernel_traitsI6__halfS2_fS2_fjLj1536ELj1ELj1ELj4ELj8ENS_18Kernel_traits_baseILj1536ES2_S2_fS2_fjLj128EEEEELb0ELb1ELb0ELb0EEEvNS_9BwdParamsE,"ax",@progbits
	.sectioninfo	@"SHI_REGISTERS=127"
	.align	128
        .global         _ZN10layer_norm13ln_bwd_kernelINS_13Kernel_traitsI6__halfS2_fS2_fjLj1536ELj1ELj1ELj4ELj8ENS_18Kernel_traits_baseILj1536ES2_S2_fS2_fjLj128EEEEELb0ELb1ELb0ELb0EEEvNS_9BwdParamsE
        .type           _ZN10layer_norm13ln_bwd_kernelINS_13Kernel_traitsI6__halfS2_fS2_fjLj1536ELj1ELj1ELj4ELj8ENS_18Kernel_traits_baseILj1536ES2_S2_fS2_fjLj128EEEEELb0ELb1ELb0ELb0EEEvNS_9BwdParamsE,@function
        .size           _ZN10layer_norm13ln_bwd_kernelINS_13Kernel_traitsI6__halfS2_fS2_fjLj1536ELj1ELj1ELj4ELj8ENS_18Kernel_traits_baseILj1536ES2_S2_fS2_fjLj128EEEEELb0ELb1ELb0ELb0EEEvNS_9BwdParamsE,(.L_x_6773 - _ZN10layer_norm13ln_bwd_kernelINS_13Kernel_traitsI6__halfS2_fS2_fjLj1536ELj1ELj1ELj4ELj8ENS_18Kernel_traits_baseILj1536ES2_S2_fS2_fjLj128EEEEELb0ELb1ELb0ELb0EEEvNS_9BwdParamsE)
        .other          _ZN10layer_norm13ln_bwd_kernelINS_13Kernel_traitsI6__halfS2_fS2_fjLj1536ELj1ELj1ELj4ELj8ENS_18Kernel_traits_baseILj1536ES2_S2_fS2_fjLj128EEEEELb0ELb1ELb0ELb0EEEvNS_9BwdParamsE,@"STO_CUDA_ENTRY STV_DEFAULT"
_ZN10layer_norm13ln_bwd_kernelINS_13Kernel_traitsI6__halfS2_fS2_fjLj1536ELj1ELj1ELj4ELj8ENS_18Kernel_traits_baseILj1536ES2_S2_fS2_fjLj128EEEEELb0ELb1ELb0ELb0EEEvNS_9BwdParamsE:
.text._ZN10layer_norm13ln_bwd_kernelINS_13Kernel_traitsI6__halfS2_fS2_fjLj1536ELj1ELj1ELj4ELj8ENS_18Kernel_traits_baseILj1536ES2_S2_fS2_fjLj128EEEEELb0ELb1ELb0ELb0EEEvNS_9BwdParamsE:
        /* <DEDUP_REMOVED lines=14> */
[----:B------:R-:W-:Y:S02]  /*00e0*/  @P2 MOV R13, 0x8 ;  /* 0x00000008000d2802 */ /* 0x000fe40000000f00 */
[----:B------:R-:W-:Y:S01]  /*00f0*/  @P1 MOV R6, 0x8 ;  /* 0x0000000800061802 */ /* 0x000fe20000000f00 */
[----:B------:R-:W0:Y:S01]  /*0100*/  S2UR UR6, SR_CTAID.X ;  /* 0x00000000000679c3 */ /* 0x000e220000002500 */
[----:B------:R-:W-:Y:S01]  /*0110*/  SHF.R.U32.HI R89, RZ, 0x7, R94 ;  /* 0x00000007ff597819 */ /* 0x000fe2000001165e */
[----:B------:R-:W-:Y:S01]  /*0120*/  @P2 IMAD.WIDE.U32 R8, R0, R13, c[0x0][0x1b0] ;  /* 0x00006c0000082625 */ /* 0x000fe200078e000d */
[----:B------:R-:W-:-:S03]  /*0130*/  @P3 MOV R19, 0x8 ;  /* 0x0000000800133802 */ /* 0x000fc60000000f00 */
[CC--:B------:R-:W-:Y:S01]  /*0140*/  @P1 IMAD.WIDE.U32 R4, R93.reuse, R6.reuse, c[0x0][0x1b0] ;  /* 0x00006c005d041625 */ /* 0x0c0fe200078e0006 */
[----:B------:R1:W5:Y:S03]  /*0150*/  @P2 LDG.E.64 R10, [R8.64] ;  /* 0x00000004080a2981 */ /* 0x000366000c1e1b00 */
[C---:B------:R-:W-:Y:S01]  /*0160*/  @P2 IMAD.WIDE.U32 R12, R0.reuse, R13, c[0x0][0x1c8] ;  /* 0x00007200000c2625 */ /* 0x040fe200078e000d */
[----:B------:R1:W5:Y:S01]  /*0170*/  @P1 LDG.E.64 R90, [R4.64] ;  /* 0x00000004045a1981 */ /* 0x000362000c1e1b00 */
[----:B------:R-:W-:Y:S02]  /*0180*/  @P2 IADD3 R0, R0, 0x80, RZ ;  /* 0x0000008000002810 */ /* 0x000fe40007ffe0ff */
[----:B------:R-:W-:Y:S01]  /*0190*/  @P1 IMAD.WIDE.U32 R6, R93, R6, c[0x0][0x1c8] ;  /* 0x000072005d061625 */ /* 0x000fe200078e0006 */
[----:B------:R1:W5:Y:S04]  /*01a0*/  @P2 LDG.E.64 R14, [R12.64] ;  /* 0x000000040c0e2981 */ /* 0x000368000c1e1b00 */
        /* <DEDUP_REMOVED lines=26> */
[----:B-1----:R-:W0:Y:S01]  /*0350*/  LDC.U8 R86, c[0x0][0x1f0] ;  /* 0x00007c00ff567b82 */ /* 0x002e220000000000 */
[----:B-----5:R-:W-:Y:S01]  /*0360*/  MOV R85, R10 ;  /* 0x0000000a00557202 */ /* 0x020fe20000000f00 */
[----:B------:R-:W-:Y:S01]  /*0370*/  HFMA2.MMA R5, -RZ, RZ, 0, 5.9604644775390625e-08 ;  /* 0x00000001ff057435 */ /* 0x000fe200000001ff */
[--C-:B------:R-:W-:Y:S01]  /*0380*/  SHF.R.U64 R84, R10, 0x10, R11.reuse ;  /* 0x000000100a547819 */ /* 0x100fe2000000120b */
[----:B------:R-:W-:Y:S01]  /*0390*/  HFMA2.MMA R49, -RZ, RZ, 0, 0 ;  /* 0x00000000ff317435 */ /* 0x000fe200000001ff */
        /* <DEDUP_REMOVED lines=36> */
[----:B------:R-:W-:Y:S01]  /*05e0*/  SHF.L.U32 R89, R89, 0x2, RZ ;  /* 0x0000000259597819 */ /* 0x000fe200000006ff */
[----:B------:R-:W-:-:S02]  /*05f0*/  HADD2.F32 R11, -RZ, R11.H0_H0 ;  /* 0x2000000bff0b7230 */ /* 0x000fc40000004100 */
[----:B------:R-:W-:Y:S01]  /*0600*/  HADD2.F32 R10, -RZ, R10.H0_H0 ;  /* 0x2000000aff0a7230 */ /* 0x000fe20000004100 */
[----:B------:R-:W-:Y:S01]  /*0610*/  IADD3 R4, R89, 0x4, RZ ;  /* 0x0000000459047810 */ /* 0x000fe20007ffe0ff */
[----:B------:R-:W-:Y:S02]  /*0620*/  HADD2.F32 R9, -RZ, R9.H0_H0 ;  /* 0x20000009ff097230 */ /* 0x000fe40000004100 */
[----:B------:R-:W-:Y:S02]  /*0630*/  HADD2.F32 R8, -RZ, R8.H0_H0 ;  /* 0x20000008ff087230 */ /* 0x000fe40000004100 */
[----:B------:R-:W-:Y:S02]  /*0640*/  HADD2.F32 R7, -RZ, R7.H0_H0 ;  /* 0x20000007ff077230 */ /* 0x000fe40000004100 */
[----:B0-----:R-:W-:Y:S02]  /*0650*/  HADD2.F32 R6, -RZ, R6.H0_H0 ;  /* 0x20000006ff067230 */ /* 0x001fe40000004100 */
.L_x_4424:
[----:B------:R-:W-:Y:S02]  /*0660*/  ISETP.NE.U32.AND P0, PT, RZ, c[0x0][0x1c0], PT ;  /* 0x00007000ff007a0c */ /* 0x000fe40003f05070 */
[----:B------:R-:W-:-:S02]  /*0670*/  SHF.R.S32.HI R0, RZ, 0x1f, R87 ;  /* 0x0000001fff007819 */ /* 0x000fc40000011457 */
[----:B------:R-:W-:Y:S02]  /*0680*/  ISETP.NE.AND.EX P0, PT, RZ, c[0x0][0x1c4], PT, P0 ;  /* 0x00007100ff007a0c */ /* 0x000fe40003f05300 */
[----:B------:R-:W-:-:S05]  /*0690*/  MOV R98, 0x4 ;  /* 0x0000000400627802 */ /* 0x000fca0000000f00 */
[----:B------:R-:W-:-:S06]  /*06a0*/  IMAD.WIDE R70, R87, R98, c[0x0][0x1a0] ;  /* 0x0000680057467625 */ /* 0x000fcc00078e0262 */
        /* <DEDUP_REMOVED lines=11> */
[----:B------:R-:W-:Y:S02]  /*0760*/  LEA.HI.SX32 R0, R0, R93, 0x1e ;  /* 0x0000005d00007211 */ /* 0x000fe400078ff2ff */
[----:B------:R-:W-:-:S02]  /*0770*/  LOP3.LUT P4, RZ, R5, 0xff, RZ, 0xc0, !PT ;  /* 0x000000ff05ff7812 */ /* 0x000fc4000788c0ff */
[----:B------:R-:W-:Y:S02]  /*0780*/  MOV R73, RZ ;  /* 0x000000ff00497202 */ /* 0x000fe40000000f00 */
[----:B------:R-:W-:Y:S02]  /*0790*/  MOV R74, RZ ;  /* 0x000000ff004a7202 */ /* 0x000fe40000000f00 */
[----:B------:R-:W-:Y:S01]  /*07a0*/  MOV R75, R0 ;  /* 0x00000000004b7202 */ /* 0x000fe20000000f00 */
[----:B---3--:R-:W-:Y:S01]  /*07b0*/  @P0 HADD2.F32 R2, -RZ, R68.H0_H0 ;  /* 0x20000044ff020230 */ /* 0x008fe20000004100 */
[----:B------:R-:W-:-:S04]  /*07c0*/  ISETP.NE.AND P0, PT, R86, RZ, PT ;  /* 0x000000ff5600720c */ /* 0x000fc80003f05270 */
[----:B--2---:R-:W-:Y:S01]  /*07d0*/  FSEL R72, R70, RZ, !P0 ;  /* 0x000000ff46487208 */ /* 0x004fe20004000000 */
[----:B------:R-:W-:Y:S05]  /*07e0*/  @!P1 BRA `(.L_x_4411) ;  /* 0x0000030000009947 */ /* 0x000fea0003800000 */
[----:B0-----:R-:W-:Y:S02]  /*07f0*/  MOV R75, 0x8 ;  /* 0x00000008004b7802 */ /* 0x001fe40000000f00 */
[----:B------:R-:W-:-:S03]  /*0800*/  LEA R68, P0, R0, c[0x0][0x188], 0x4 ;  /* 0x0000620000447a11 */ /* 0x000fc600078020ff */
[C---:B------:R-:W-:Y:S01]  /*0810*/  IMAD.WIDE.U32 R74, R0.reuse, R75, c[0x0][0x208] ;  /* 0x00008200004a7625 */ /* 0x040fe200078e004b */
[----:B------:R-:W-:-:S05]  /*0820*/  LEA.HI.X R69, R0, c[0x0][0x18c], RZ, 0x4, P0 ;  /* 0x0000630000457a11 */ /* 0x000fca00000f24ff */
[----:B------:R-:W2:Y:S01]  /*0830*/  LDG.E.64 R74, [R74.64] ;  /* 0x000000044a4a7981 */ /* 0x000ea2000c1e1b00 */
[----:B------:R-:W-:-:S03]  /*0840*/  ISETP.NE.U32.AND P0, PT, RZ, c[0x0][0x218], PT ;  /* 0x00008600ff007a0c */ /* 0x000fc60003f05070 */
[----:B------:R-:W3:Y:S01]  /*0850*/  LDG.E.128 R68, [R68.64] ;  /* 0x0000000444447981 */ /* 0x000ee2000c1e1d00 */
[----:B------:R-:W-:-:S13]  /*0860*/  ISETP.NE.AND.EX P0, PT, RZ, c[0x0][0x21c], PT, P0 ;  /* 0x00008700ff007a0c */ /* 0x000fda0003f05300 */
[----:B------:R-:W-:-:S04]  /*0870*/  @P0 LEA R98, P5, R0, c[0x0][0x218], 0x4 ;  /* 0x0000860000620a11 */ /* 0x000fc800078a20ff */
[----:B------:R-:W-:-:S05]  /*0880*/  @P0 LEA.HI.X R99, R0, c[0x0][0x21c], RZ, 0x4, P5 ;  /* 0x0000870000630a11 */ /* 0x000fca00028f24ff */
[----:B------:R0:W5:Y:S01]  /*0890*/  @P0 LDG.E.128 R52, [R98.64] ;  /* 0x0000000462340981 */ /* 0x000162000c1e1d00 */
[----:B--2---:R-:W-:Y:S02]  /*08a0*/  MOV R73, R74 ;  /* 0x0000004a00497202 */ /* 0x004fe40000000f00 */
[----:B------:R-:W-:Y:S01]  /*08b0*/  SHF.R.U64 R116, R74, 0x10, R75 ;  /* 0x000000104a747819 */ /* 0x000fe2000000124b */
[C---:B---3--:R-:W-:Y:S02]  /*08c0*/  FADD.FTZ R118, -R72.reuse, R69 ;  /* 0x0000004548767221 */ /* 0x048fe40000010100 */
[----:B------:R-:W-:Y:S01]  /*08d0*/  HADD2.F32 R73, -RZ, R73.H0_H0 ;  /* 0x20000049ff497230 */ /* 0x000fe20000004100 */
[----:B------:R-:W-:Y:S01]  /*08e0*/  FADD.FTZ R120, -R72, R68 ;  /* 0x0000004448787221 */ /* 0x000fe20000010100 */
[----:B------:R-:W-:Y:S01]  /*08f0*/  MOV R113, R75 ;  /* 0x0000004b00717202 */ /* 0x000fe20000000f00 */
[----:B------:R-:W-:Y:S01]  /*0900*/  HADD2.F32 R68, -RZ, R116.H0_H0 ;  /* 0x20000074ff447230 */ /* 0x000fe20000004100 */
[C---:B-----5:R-:W-:Y:S01]  /*0910*/  FMUL.FTZ R118, R3.reuse, R118 ;  /* 0x0000007603767220 */ /* 0x060fe20000410000 */
[----:B------:R-:W-:Y:S01]  /*0920*/  SHF.R.U32.HI R115, RZ, 0x10, R75 ;  /* 0x00000010ff737819 */ /* 0x000fe2000001164b */
[----:B------:R-:W-:Y:S01]  /*0930*/  FMUL.FTZ R120, R3, R120 ;  /* 0x0000007803787220 */ /* 0x000fe20000410000 */
[----:B------:R-:W-:Y:S01]  /*0940*/  HADD2.F32 R113, -RZ, R113.H0_H0 ;  /* 0x20000071ff717230 */ /* 0x000fe20000004100 */
[----:B------:R-:W-:Y:S01]  /*0950*/  FMUL.FTZ R119, R92, R73 ;  /* 0x000000495c777220 */ /* 0x000fe20000410000 */
[----:B------:R-:W-:Y:S01]  /*0960*/  IADD3 R75, R0, 0x80, RZ ;  /* 0x00000080004b7810 */ /* 0x000fe20007ffe0ff */
[----:B------:R-:W-:-:S02]  /*0970*/  FADD.FTZ R70, -R72, R70 ;  /* 0x0000004648467221 */ /* 0x000fc40000010100 */
[----:B------:R-:W-:Y:S02]  /*0980*/  FADD.FTZ R37, R37, R68 ;  /* 0x0000004425257221 */ /* 0x000fe40000010000 */
[-C--:B------:R-:W-:Y:S02]  /*0990*/  FFMA.FTZ R49, R118, R68.reuse, R49 ;  /* 0x0000004476317223 */ /* 0x080fe40000010031 */
[----:B------:R-:W-:Y:S02]  /*09a0*/  FMUL.FTZ R117, R9, R68 ;  /* 0x0000004409757220 */ /* 0x000fe40000410000 */
[----:B------:R-:W-:Y:S02]  /*09b0*/  FADD.FTZ R68, RZ, R119 ;  /* 0x00000077ff447221 */ /* 0x000fe40000010000 */
[----:B------:R-:W-:Y:S02]  /*09c0*/  FFMA.FTZ R69, R120, R119, RZ ;  /* 0x0000007778457223 */ /* 0x000fe400000100ff */
[----:B------:R-:W-:Y:S01]  /*09d0*/  FADD.FTZ R114, -R72, R71 ;  /* 0x0000004748727221 */ /* 0x000fe20000010100 */
[----:B------:R-:W-:Y:S01]  /*09e0*/  HADD2.F32 R71, -RZ, R115.H0_H0 ;  /* 0x20000073ff477230 */ /* 0x000fe20000004100 */
        /* <DEDUP_REMOVED lines=16> */
.L_x_4411:
[----:B0-----:R-:W-:Y:S05]  /*0af0*/  BSYNC B0 ;  /* 0x0000000000007941 */ /* 0x001fea0003800000 */
.L_x_4410:
        /* <DEDUP_REMOVED lines=16> */
[----:B------:R-:W-:Y:S01]  /*0c00*/  SHF.R.U64 R101, R96, 0x10, R97 ;  /* 0x0000001060657819 */ /* 0x000fe20000001261 */
[C---:B------:R-:W-:Y:S02]  /*0c10*/  FADD.FTZ R96, -R72.reuse, R69 ;  /* 0x0000004548607221 */ /* 0x040fe40000010100 */
[----:B------:R-:W-:Y:S01]  /*0c20*/  HADD2.F32 R95, -RZ, R95.H0_H0 ;  /* 0x2000005fff5f7230 */ /* 0x000fe20000004100 */
[----:B-----5:R-:W-:Y:S01]  /*0c30*/  FMUL.FTZ R112, R3, R112 ;  /* 0x0000007003707220 */ /* 0x020fe20000410000 */
[----:B------:R-:W-:Y:S01]  /*0c40*/  MOV R100, R97 ;  /* 0x0000006100647202 */ /* 0x000fe20000000f00 */
[----:B------:R-:W-:Y:S01]  /*0c50*/  HADD2.F32 R101, -RZ, R101.H0_H0 ;  /* 0x20000065ff657230 */ /* 0x000fe20000004100 */
[----:B------:R-:W-:-:S02]  /*0c60*/  FADD.FTZ R70, -R72, R70 ;  /* 0x0000004648467221 */ /* 0x000fc40000010100 */
[----:B------:R-:W-:Y:S02]  /*0c70*/  FMUL.FTZ R96, R3, R96 ;  /* 0x0000006003607220 */ /* 0x000fe40000410000 */
[----:B------:R-:W-:Y:S02]  /*0c80*/  FADD.FTZ R32, R32, R95 ;  /* 0x0000005f20207221 */ /* 0x000fe40000010000 */
[-C--:B------:R-:W-:Y:S01]  /*0c90*/  FFMA.FTZ R44, R112, R95.reuse, R44 ;  /* 0x0000005f702c7223 */ /* 0x080fe2000001002c */
[----:B------:R-:W-:Y:S01]  /*0ca0*/  SHF.R.U32.HI R103, RZ, 0x10, R97 ;  /* 0x00000010ff677819 */ /* 0x000fe20000011661 */
[----:B------:R-:W-:Y:S01]  /*0cb0*/  FMUL.FTZ R95, R85, R95 ;  /* 0x0000005f555f7220 */ /* 0x000fe20000410000 */
[----:B------:R-:W-:Y:S01]  /*0cc0*/  HADD2.F32 R100, -RZ, R100.H0_H0 ;  /* 0x20000064ff647230 */ /* 0x000fe20000004100 */
[----:B------:R-:W-:Y:S02]  /*0cd0*/  FADD.FTZ R102, -R72, R71 ;  /* 0x0000004748667221 */ /* 0x000fe40000010100 */
[----:B------:R-:W-:-:S02]  /*0ce0*/  FMUL.FTZ R97, R3, R70 ;  /* 0x0000004603617220 */ /* 0x000fc40000410000 */
[----:B------:R-:W-:Y:S02]  /*0cf0*/  FADD.FTZ R33, R33, R101 ;  /* 0x0000006521217221 */ /* 0x000fe40000010000 */
[-C--:B------:R-:W-:Y:S02]  /*0d00*/  FFMA.FTZ R45, R96, R101.reuse, R45 ;  /* 0x00000065602d7223 */ /* 0x080fe4000001002d */
        /* <DEDUP_REMOVED lines=17> */
.L_x_4413:
[----:B0-----:R-:W-:Y:S05]  /*0e20*/  BSYNC B0 ;  /* 0x0000000000007941 */ /* 0x001fea0003800000 */
.L_x_4412:
[----:B------:R-:W-:Y:S01]  /*0e30*/  BSSY B0, `(.L_x_4414) ;  /* 0x0000031000007945 */ /* 0x000fe20003800000 */
[----:B------:R-:W-:Y:S05]  /*0e40*/  @!P3 BRA `(.L_x_4415) ;  /* 0x000002f00000b947 */ /* 0x000fea0003800000 */
[----:B------:R-:W-:Y:S01]  /*0e50*/  IMAD.MOV.U32 R98, RZ, RZ, 0x8 ;  /* 0x00000008ff627424 */ /* 0x000fe200078e00ff */
        /* <DEDUP_REMOVED lines=8> */
[----:B------:R-:W-:-:S05]  /*0ee0*/  @P0 LEA.HI.X R105, R75, c[0x0][0x21c], RZ, 0x4, P5 ;  /* 0x000087004b690a11 */ /* 0x000fca00028f24ff */
[----:B------:R0:W5:Y:S01]  /*0ef0*/  @P0 LDG.E.128 R60, [R104.64] ;  /* 0x00000004683c0981 */ /* 0x000162000c1e1d00 */
[----:B--2---:R-:W-:Y:S02]  /*0f00*/  MOV R75, R98 ;  /* 0x00000062004b7202 */ /* 0x004fe40000000f00 */
[----:B------:R-:W-:Y:S02]  /*0f10*/  SHF.R.U64 R107, R98, 0x10, R99 ;  /* 0x00000010626b7819 */ /* 0x000fe40000001263 */
[----:B------:R-:W-:Y:S01]  /*0f20*/  MOV R106, R99 ;  /* 0x00000063006a7202 */ /* 0x000fe20000000f00 */
[C---:B---3--:R-:W-:Y:S01]  /*0f30*/  FADD.FTZ R98, -R72.reuse, R68 ;  /* 0x0000004448627221 */ /* 0x048fe20000010100 */
[----:B------:R-:W-:Y:S01]  /*0f40*/  HADD2.F32 R75, -RZ, R75.H0_H0 ;  /* 0x2000004bff4b7230 */ /* 0x000fe20000004100 */
[C---:B------:R-:W-:Y:S01]  /*0f50*/  FADD.FTZ R68, -R72.reuse, R69 ;  /* 0x0000004548447221 */ /* 0x040fe20000010100 */
[----:B------:R-:W-:Y:S01]  /*0f60*/  SHF.R.U32.HI R109, RZ, 0x10, R99 ;  /* 0x00000010ff6d7819 */ /* 0x000fe20000011663 */
[----:B------:R-:W-:Y:S01]  /*0f70*/  HADD2.F32 R107, -RZ, R107.H0_H0 ;  /* 0x2000006bff6b7230 */ /* 0x000fe20000004100 */
[----:B------:R-:W-:Y:S01]  /*0f80*/  FADD.FTZ R70, -R72, R70 ;  /* 0x0000004648467221 */ /* 0x000fe20000010100 */
[----:B------:R-:W-:Y:S01]  /*0f90*/  HADD2.F32 R108, -RZ, R106.H0_H0 ;  /* 0x2000006aff6c7230 */ /* 0x000fe20000004100 */
[----:B0----5:R-:W-:-:S02]  /*0fa0*/  FMUL.FTZ R104, R3, R68 ;  /* 0x0000004403687220 */ /* 0x021fc40000410000 */
[----:B------:R-:W-:Y:S01]  /*0fb0*/  FMUL.FTZ R105, R3, R98 ;  /* 0x0000006203697220 */ /* 0x000fe20000410000 */
[----:B------:R-:W-:Y:S01]  /*0fc0*/  HADD2.F32 R98, -RZ, R109.H0_H0 ;  /* 0x2000006dff627230 */ /* 0x000fe20000004100 */
        /* <DEDUP_REMOVED lines=23> */
.L_x_4415:
[----:B------:R-:W-:Y:S05]  /*1140*/  BSYNC B0 ;  /* 0x0000000000007941 */ /* 0x000fea0003800000 */
.L_x_4414:
[----:B------:R-:W-:Y:S01]  /*1150*/  SEL R121, R4, R89, !P4 ;  /* 0x0000005904797207 */ /* 0x000fe20006000000 */
[----:B------:R-:W-:Y:S05]  /*1160*/  BRA.DIV ~URZ, `(.L_x_4416) ;  /* 0x000011127f007947 */ /* 0x000fea000b800000 */
[----:B------:R0:W1:Y:S02]  /*1170*/  SHFL.DOWN PT, R98, R73, 0x10, 0x1f ;  /* 0x0a001f0049627f89 */ /* 0x00006400000e0000 */
.L_x_4425:
        /* <DEDUP_REMOVED lines=18> */
.L_x_4426:
        /* <DEDUP_REMOVED lines=45> */
[----:B--2---:R-:W-:Y:S01]  /*1570*/  SHF.R.U64 R71, R68, 0x10, R69 ;  /* 0x0000001044477819 */ /* 0x004fe20000001245 */
[----:B------:R-:W-:Y:S02]  /*1580*/  HADD2.F32 R72, -RZ, R69.H0_H0 ;  /* 0x20000045ff487230 */ /* 0x000fe40000004100 */
[----:B------:R-:W-:Y:S02]  /*1590*/  HADD2.F32 R68, -RZ, R68.H0_H0 ;  /* 0x20000044ff447230 */ /* 0x000fe40000004100 */
[----:B------:R-:W-:-:S05]  /*15a0*/  HADD2.F32 R71, -RZ, R71.H0_H0 ;  /* 0x20000047ff477230 */ /* 0x000fca0000004100 */
        /* <DEDUP_REMOVED lines=9> */
[----:B------:R-:W0:Y:S01]  /*1640*/  F2F.F16.F32 R70, R122 ;  /* 0x0000007a00467304 */ /* 0x000e220000200800 */
[----:B------:R-:W-:Y:S02]  /*1650*/  FMUL.FTZ R123, R3, R72 ;  /* 0x00000048037b7220 */ /* 0x000fe40000410000 */
[----:B------:R-:W-:Y:S02]  /*1660*/  @P4 FADD.FTZ R74, R55, R74 ;  /* 0x0000004a374a4221 */ /* 0x000fe40000010000 */
[----:B------:R-:W-:Y:S01]  /*1670*/  @P4 FADD.FTZ R123, R52, R123 ;  /* 0x0000007b347b4221 */ /* 0x000fe20000010000 */
[----:B------:R-:W-:Y:S01]  /*1680*/  ISETP.NE.U32.AND P4, PT, RZ, c[0x0][0x258], PT ;  /* 0x00009600ff007a0c */ /* 0x000fe20003f85070 */
[C---:B------:R-:W-:Y:S01]  /*1690*/  FMUL.FTZ R121, R74.reuse, R2 ;  /* 0x000000024a797220 */ /* 0x040fe20000410000 */
[----:B------:R-:W-:Y:S01]  /*16a0*/  F2F.F16.F32 R73, R73 ;  /* 0x0000004900497304 */ /* 0x000fe20000200800 */
        /* <DEDUP_REMOVED lines=8> */
[----:B------:R-:W1:Y:S01]  /*1730*/  F2F.F16.F32 R72, R124 ;  /* 0x0000007c00487304 */ /* 0x000e620000200800 */
[----:B0-----:R-:W-:Y:S02]  /*1740*/  IMAD.WIDE.U32 R70, R70, 0x10000, RZ ;  /* 0x0001000046467825 */ /* 0x001fe400078e00ff */
[----:B------:R-:W-:-:S04]  /*1750*/  HADD2.F32 R68, -RZ, R68.H0_H0 ;  /* 0x20000044ff447230 */ /* 0x000fc80000004100 */
[C---:B------:R-:W-:Y:S01]  /*1760*/  @P4 LEA R74, P0, R0.reuse, c[0x0][0x258], 0x4 ;  /* 0x00009600004a4a11 */ /* 0x040fe200078020ff */
[----:B------:R-:W0:Y:S01]  /*1770*/  F2F.F16.F32 R123, R123 ;  /* 0x0000007b007b7304 */ /* 0x000e220000200800 */
        /* <DEDUP_REMOVED lines=10> */
.L_x_4419:
[----:B------:R-:W-:Y:S05]  /*1820*/  BSYNC B0 ;  /* 0x0000000000007941 */ /* 0x000fea0003800000 */
.L_x_4418:
        /* <DEDUP_REMOVED lines=64> */
.L_x_4421:
[----:B------:R-:W-:Y:S05]  /*1c30*/  BSYNC B0 ;  /* 0x0000000000007941 */ /* 0x000fea0003800000 */
.L_x_4420:
        /* <DEDUP_REMOVED lines=38> */
[----:B------:R-:W0:Y:S01]  /*1ea0*/  F2F.F16.F32 R3, R3 ;  /* 0x0000000300037304 */ /* 0x000e220000200800 */
[----:B------:R-:W-:Y:S01]  /*1eb0*/  FMUL.FTZ R71, R11, R75 ;  /* 0x0000004b0b477220 */ /* 0x000fe20000410000 */
[----:B------:R-:W-:Y:S01]  /*1ec0*/  @P5 LEA.HI.X R73, R0, c[0x0][0x25c], RZ, 0x4, P0 ;  /* 0x0000970000495a11 */ /* 0x000fe200000f24ff */
[----:B------:R-:W-:-:S04]  /*1ed0*/  FMUL.FTZ R121, R13, R99 ;  /* 0x000000630d797220 */ /* 0x000fc80000410000 */
[----:B------:R1:W-:Y:S01]  /*1ee0*/  @P5 STG.E.128 [R72.64], R64 ;  /* 0x0000004048005986 */ /* 0x0003e2000c101d04 */
[----:B------:R-:W3:Y:S08]  /*1ef0*/  F2F.F16.F32 R122, R122 ;  /* 0x0000007a007a7304 */ /* 0x000ef00000200800 */
[----:B------:R-:W4:Y:S01]  /*1f00*/  F2F.F16.F32 R71, R71 ;  /* 0x0000004700477304 */ /* 0x000f220000200800 */
[----:B0-----:R-:W-:-:S07]  /*1f10*/  IMAD.WIDE.U32 R2, R3, 0x10000, RZ ;  /* 0x0001000003027825 */ /* 0x001fce00078e00ff */
[----:B------:R-:W0:Y:S01]  /*1f20*/  F2F.F16.F32 R121, R121 ;  /* 0x0000007900797304 */ /* 0x000e220000200800 */
[----:B---3--:R-:W-:-:S04]  /*1f30*/  SHF.L.U32 R70, R122, 0x10, RZ ;  /* 0x000000107a467819 */ /* 0x008fc800000006ff */
[----:B----4-:R-:W-:Y:S02]  /*1f40*/  LOP3.LUT R71, R3, R70, R71, 0xfe, !PT ;  /* 0x0000004603477212 */ /* 0x010fe400078efe47 */
[----:B0-----:R-:W-:Y:S02]  /*1f50*/  LOP3.LUT R70, R2, R121, RZ, 0xfc, !PT ;  /* 0x0000007902467212 */ /* 0x001fe400078efcff */
[----:B------:R-:W-:-:S04]  /*1f60*/  LEA R2, P0, R0, c[0x0][0x248], 0x3 ;  /* 0x0000920000027a11 */ /* 0x000fc800078018ff */
[----:B------:R-:W-:-:S05]  /*1f70*/  LEA.HI.X R3, R0, c[0x0][0x24c], RZ, 0x3, P0 ;  /* 0x0000930000037a11 */ /* 0x000fca00000f1cff */
[----:B------:R1:W-:Y:S01]  /*1f80*/  STG.E.64 [R2.64], R70 ;  /* 0x0000004602007986 */ /* 0x0003e2000c101b04 */
[----:B--2---:R-:W-:-:S05]  /*1f90*/  HADD2.F32 R0, -RZ, R68.H0_H0 ;  /* 0x20000044ff007230 */ /* 0x004fca0000004100 */
[----:B------:R-:W-:Y:S01]  /*1fa0*/  FFMA.FTZ R16, R99, R0, R16 ;  /* 0x0000000063107223 */ /* 0x000fe20000010010 */
[--C-:B------:R-:W-:Y:S02]  /*1fb0*/  SHF.R.U64 R0, R68, 0x10, R69.reuse ;  /* 0x0000001044007819 */ /* 0x100fe40000001245 */
[----:B------:R-:W-:Y:S01]  /*1fc0*/  SHF.R.U32.HI R68, RZ, 0x10, R69 ;  /* 0x00000010ff447819 */ /* 0x000fe20000011645 */
[----:B------:R-:W-:Y:S02]  /*1fd0*/  HADD2.F32 R69, -RZ, R69.H0_H0 ;  /* 0x20000045ff457230 */ /* 0x000fe40000004100 */
[----:B------:R-:W-:Y:S02]  /*1fe0*/  HADD2.F32 R0, -RZ, R0.H0_H0 ;  /* 0x20000000ff007230 */ /* 0x000fe40000004100 */
[----:B------:R-:W-:Y:S01]  /*1ff0*/  HADD2.F32 R68, -RZ, R68.H0_H0 ;  /* 0x20000044ff447230 */ /* 0x000fe20000004100 */
[----:B------:R-:W-:Y:S02]  /*2000*/  FFMA.FTZ R18, R75, R69, R18 ;  /* 0x000000454b127223 */ /* 0x000fe40000010012 */
[----:B------:R-:W-:-:S02]  /*2010*/  FFMA.FTZ R17, R74, R0, R17 ;  /* 0x000000004a117223 */ /* 0x000fc40000010011 */
[----:B------:R-:W-:Y:S02]  /*2020*/  FFMA.FTZ R19, R98, R68, R19 ;  /* 0x0000004462137223 */ /* 0x000fe40000010013 */
.L_x_4423:
[----:B-1----:R-:W-:Y:S05]  /*2030*/  BSYNC B0 ;  /* 0x0000000000007941 */ /* 0x002fea0003800000 */
.L_x_4422:
[----:B------:R-:W-:Y:S02]  /*2040*/  IADD3 R87, R87, c[0x0][0x160], RZ ;  /* 0x0000580057577a10 */ /* 0x000fe40007ffe0ff */
[----:B------:R-:W-:Y:S02]  /*2050*/  LOP3.LUT P4, RZ, R5, 0xff, RZ, 0xc0, !PT ;  /* 0x000000ff05ff7812 */ /* 0x000fe4000788c0ff */
[----:B------:R-:W-:Y:S02]  /*2060*/  ISETP.GE.AND P0, PT, R87, c[0x0][0x164], PT ;  /* 0x0000590057007a0c */ /* 0x000fe40003f06270 */
[----:B------:R-:W-:-:S11]  /*2070*/  SEL R5, RZ, 0x1, P4 ;  /* 0x00000001ff057807 */ /* 0x000fd60002000000 */
[----:B-----5:R-:W-:Y:S01]  /*2080*/  @P0 CALL.REL.NOINC `(.L_x_4409) ;  /* 0x0000001000000944 */ /* 0x020fe20003c00000 */
[----:B------:R-:W-:Y:S05]  /*2090*/  BRA `(.L_x_4424) ;  /* 0xffffe5c000007947 */ /* 0x000fea000383ffff */
.L_x_4409:
        /* <DEDUP_REMOVED lines=30> */
.L_x_4416:
[----:B------:R-:W-:Y:S01]  /*2280*/  HFMA2.MMA R72, -RZ, RZ, 0, 9.5367431640625e-07 ;  /* 0x00000010ff487435 */ /* 0x000fe200000001ff */
[----:B------:R-:W-:-:S02]  /*2290*/  MOV R75, R73 ;  /* 0x00000049004b7202 */ /* 0x000fc40000000f00 */
[----:B------:R-:W-:Y:S02]  /*22a0*/  MOV R70, 0x1f ;  /* 0x0000001f00467802 */ /* 0x000fe40000000f00 */
[----:B------:R-:W-:Y:S02]  /*22b0*/  MOV R71, 0xffffffff ;  /* 0xffffffff00477802 */ /* 0x000fe40000000f00 */
[----:B------:R-:W-:Y:S02]  /*22c0*/  MOV R68, 0x22e0 ;  /* 0x000022e000447802 */ /* 0x000fe40000000f00 */
[----:B-----5:R-:W-:Y:S05]  /*22d0*/  CALL.REL.NOINC `($__internal_124_$__cuda_sm70_shflsync_down_p) ;  /* 0x0000046000007944 */ /* 0x020fea0003c00000 */
[----:B-1----:R-:W-:Y:S01]  /*22e0*/  MOV R98, R71 ;  /* 0x0000004700627202 */ /* 0x002fe20000000f00 */
[----:B0-----:R-:W-:Y:S05]  /*22f0*/  BRA `(.L_x_4425) ;  /* 0xffffee8000007947 */ /* 0x001fea000383ffff */
.L_x_4417:
[----:B------:R-:W-:Y:S01]  /*2300*/  HFMA2.MMA R72, -RZ, RZ, 0, 9.5367431640625e-07 ;  /* 0x00000010ff487435 */ /* 0x000fe200000001ff */
[----:B------:R-:W-:Y:S01]  /*2310*/  MOV R75, R74 ;  /* 0x0000004a004b7202 */ /* 0x000fe20000000f00 */
[----:B------:R-:W-:Y:S01]  /*2320*/  IMAD.MOV.U32 R70, RZ, RZ, 0x1f ;  /* 0x0000001fff467424 */ /* 0x000fe200078e00ff */
[----:B------:R-:W-:Y:S02]  /*2330*/  MOV R71, 0xffffffff ;  /* 0xffffffff00477802 */ /* 0x000fe40000000f00 */
[----:B------:R-:W-:-:S02]  /*2340*/  MOV R68, 0x2360 ;  /* 0x0000236000447802 */ /* 0x000fc40000000f00 */
[----:B01---5:R-:W-:Y:S05]  /*2350*/  CALL.REL.NOINC `($__internal_124_$__cuda_sm70_shflsync_down_p) ;  /* 0x000003e000007944 */ /* 0x023fea0003c00000 */
[----:B------:R-:W-:Y:S01]  /*2360*/  FADD.FTZ R98, R98, R73 ;  /* 0x0000004962627221 */ /* 0x000fe20000010000 */
[----:B0-----:R-:W-:Y:S01]  /*2370*/  HFMA2.MMA R72, -RZ, RZ, 0, 4.76837158203125e-07 ;  /* 0x00000008ff487435 */ /* 0x001fe200000001ff */
[----:B-1----:R-:W-:Y:S01]  /*2380*/  FADD.FTZ R74, R74, R71 ;  /* 0x000000474a4a7221 */ /* 0x002fe20000010000 */
[----:B------:R-:W-:-:S02]  /*2390*/  MOV R70, 0x1f ;  /* 0x0000001f00467802 */ /* 0x000fc40000000f00 */
[----:B------:R-:W-:Y:S02]  /*23a0*/  MOV R71, 0xffffffff ;  /* 0xffffffff00477802 */ /* 0x000fe40000000f00 */
[----:B------:R-:W-:Y:S02]  /*23b0*/  MOV R75, R98 ;  /* 0x00000062004b7202 */ /* 0x000fe40000000f00 */
[----:B------:R-:W-:Y:S02]  /*23c0*/  MOV R68, 0x23e0 ;  /* 0x000023e000447802 */ /* 0x000fe40000000f00 */
[----:B------:R-:W-:Y:S05]  /*23d0*/  CALL.REL.NOINC `($__internal_124_$__cuda_sm70_shflsync_down_p) ;  /* 0x0000036000007944 */ /* 0x000fea0003c00000 */
[----:B0-----:R-:W-:Y:S01]  /*23e0*/  HFMA2.MMA R72, -RZ, RZ, 0, 4.76837158203125e-07 ;  /* 0x00000008ff487435 */ /* 0x001fe200000001ff */
[----:B-1----:R-:W-:Y:S02]  /*23f0*/  MOV R73, R71 ;  /* 0x0000004700497202 */ /* 0x002fe40000000f00 */
[----:B------:R-:W-:Y:S02]  /*2400*/  MOV R75, R74 ;  /* 0x0000004a004b7202 */ /* 0x000fe40000000f00 */
[----:B------:R-:W-:Y:S02]  /*2410*/  MOV R70, 0x1f ;  /* 0x0000001f00467802 */ /* 0x000fe40000000f00 */
[----:B------:R-:W-:-:S02]  /*2420*/  MOV R71, 0xffffffff ;  /* 0xffffffff00477802 */ /* 0x000fc40000000f00 */
[----:B------:R-:W-:Y:S02]  /*2430*/  MOV R68, 0x2450 ;  /* 0x0000245000447802 */ /* 0x000fe40000000f00 */
[----:B------:R-:W-:Y:S05]  /*2440*/  CALL.REL.NOINC `($__internal_124_$__cuda_sm70_shflsync_down_p) ;  /* 0x000002f000007944 */ /* 0x000fea0003c00000 */
[----:B------:R-:W-:Y:S01]  /*2450*/  FADD.FTZ R98, R73, R98 ;  /* 0x0000006249627221 */ /* 0x000fe20000010000 */
[----:B0-----:R-:W-:Y:S01]  /*2460*/  HFMA2.MMA R72, -RZ, RZ, 0, 2.384185791015625e-07 ;  /* 0x00000004ff487435 */ /* 0x001fe200000001ff */
[----:B-1----:R-:W-:Y:S01]  /*2470*/  FADD.FTZ R74, R74, R71 ;  /* 0x000000474a4a7221 */ /* 0x002fe20000010000 */
[----:B------:R-:W-:Y:S02]  /*2480*/  MOV R70, 0x1f ;  /* 0x0000001f00467802 */ /* 0x000fe40000000f00 */
[----:B------:R-:W-:Y:S02]  /*2490*/  MOV R71, 0xffffffff ;  /* 0xffffffff00477802 */ /* 0x000fe40000000f00 */
[----:B------:R-:W-:Y:S02]  /*24a0*/  MOV R75, R98 ;  /* 0x00000062004b7202 */ /* 0x000fe40000000f00 */
[----:B------:R-:W-:Y:S02]  /*24b0*/  MOV R68, 0x24d0 ;  /* 0x000024d000447802 */ /* 0x000fe40000000f00 */
[----:B------:R-:W-:Y:S05]  /*24c0*/  CALL.REL.NOINC `($__internal_124_$__cuda_sm70_shflsync_down_p) ;  /* 0x0000027000007944 */ /* 0x000fea0003c00000 */
[----:B0-----:R-:W-:Y:S01]  /*24d0*/  HFMA2.MMA R72, -RZ, RZ, 0, 2.384185791015625e-07 ;  /* 0x00000004ff487435 */ /* 0x001fe200000001ff */
[----:B-1----:R-:W-:-:S02]  /*24e0*/  MOV R73, R71 ;  /* 0x0000004700497202 */ /* 0x002fc40000000f00 */
[----:B------:R-:W-:Y:S02]  /*24f0*/  MOV R75, R74 ;  /* 0x0000004a004b7202 */ /* 0x000fe40000000f00 */
[----:B------:R-:W-:Y:S02]  /*2500*/  MOV R70, 0x1f ;  /* 0x0000001f00467802 */ /* 0x000fe40000000f00 */
[----:B------:R-:W-:Y:S02]  /*2510*/  MOV R71, 0xffffffff ;  /* 0xffffffff00477802 */ /* 0x000fe40000000f00 */
[----:B------:R-:W-:Y:S02]  /*2520*/  MOV R68, 0x2540 ;  /* 0x0000254000447802 */ /* 0x000fe40000000f00 */
[----:B------:R-:W-:Y:S05]  /*2530*/  CALL.REL.NOINC `($__internal_124_$__cuda_sm70_shflsync_down_p) ;  /* 0x0000020000007944 */ /* 0x000fea0003c00000 */
[----:B------:R-:W-:Y:S01]  /*2540*/  FADD.FTZ R98, R73, R98 ;  /* 0x0000006249627221 */ /* 0x000fe20000010000 */
[----:B0-----:R-:W-:Y:S01]  /*2550*/  HFMA2.MMA R70, -RZ, RZ, 0, 1.847743988037109375e-06 ;  /* 0x0000001fff467435 */ /* 0x001fe200000001ff */
[----:B-1----:R-:W-:Y:S01]  /*2560*/  FADD.FTZ R74, R74, R71 ;  /* 0x000000474a4a7221 */ /* 0x002fe20000010000 */
[----:B------:R-:W-:Y:S01]  /*2570*/  MOV R71, 0xffffffff ;  /* 0xffffffff00477802 */ /* 0x000fe20000000f00 */
[----:B------:R-:W-:Y:S01]  /*2580*/  IMAD.MOV.U32 R72, RZ, RZ, 0x2 ;  /* 0x00000002ff487424 */ /* 0x000fe200078e00ff */
[----:B------:R-:W-:-:S02]  /*2590*/  MOV R75, R98 ;  /* 0x00000062004b7202 */ /* 0x000fc40000000f00 */
[----:B------:R-:W-:Y:S02]  /*25a0*/  MOV R68, 0x25c0 ;  /* 0x000025c000447802 */ /* 0x000fe40000000f00 */
[----:B------:R-:W-:Y:S05]  /*25b0*/  CALL.REL.NOINC `($__internal_124_$__cuda_sm70_shflsync_down_p) ;  /* 0x0000018000007944 */ /* 0x000fea0003c00000 */
[----:B0-----:R-:W-:Y:S01]  /*25c0*/  HFMA2.MMA R72, -RZ, RZ, 0, 1.1920928955078125e-07 ;  /* 0x00000002ff487435 */ /* 0x001fe200000001ff */
[----:B-1----:R-:W-:Y:S02]  /*25d0*/  MOV R73, R71 ;  /* 0x0000004700497202 */ /* 0x002fe40000000f00 */
[----:B------:R-:W-:Y:S02]  /*25e0*/  MOV R75, R74 ;  /* 0x0000004a004b7202 */ /* 0x000fe40000000f00 */
[----:B------:R-:W-:Y:S02]  /*25f0*/  MOV R70, 0x1f ;  /* 0x0000001f00467802 */ /* 0x000fe40000000f00 */
[----:B------:R-:W-:Y:S02]  /*2600*/  MOV R71, 0xffffffff ;  /* 0xffffffff00477802 */ /* 0x000fe40000000f00 */
[----:B------:R-:W-:Y:S02]  /*2610*/  MOV R68, 0x2630 ;  /* 0x0000263000447802 */ /* 0x000fe40000000f00 */
[----:B------:R-:W-:Y:S05]  /*2620*/  CALL.REL.NOINC `($__internal_124_$__cuda_sm70_shflsync_down_p) ;  /* 0x0000011000007944 */ /* 0x000fea0003c00000 */
[----:B------:R-:W-:Y:S01]  /*2630*/  FADD.FTZ R98, R73, R98 ;  /* 0x0000006249627221 */ /* 0x000fe20000010000 */
[----:B0-----:R-:W-:Y:S01]  /*2640*/  HFMA2.MMA R72, -RZ, RZ, 0, 5.9604644775390625e-08 ;  /* 0x00000001ff487435 */ /* 0x001fe200000001ff */
[----:B-1----:R-:W-:Y:S01]  /*2650*/  FADD.FTZ R99, R74, R71 ;  /* 0x000000474a637221 */ /* 0x002fe20000010000 */
[----:B------:R-:W-:-:S02]  /*2660*/  MOV R70, 0x1f ;  /* 0x0000001f00467802 */ /* 0x000fc40000000f00 */
[----:B------:R-:W-:Y:S02]  /*2670*/  MOV R71, 0xffffffff ;  /* 0xffffffff00477802 */ /* 0x000fe40000000f00 */
[----:B------:R-:W-:Y:S02]  /*2680*/  MOV R75, R98 ;  /* 0x00000062004b7202 */ /* 0x000fe40000000f00 */
[----:B------:R-:W-:Y:S02]  /*2690*/  MOV R68, 0x26b0 ;  /* 0x000026b000447802 */ /* 0x000fe40000000f00 */
[----:B------:R-:W-:Y:S05]  /*26a0*/  CALL.REL.NOINC `($__internal_124_$__cuda_sm70_shflsync_down_p) ;  /* 0x0000009000007944 */ /* 0x000fea0003c00000 */
[----:B0-----:R-:W-:Y:S01]  /*26b0*/  HFMA2.MMA R72, -RZ, RZ, 0, 5.9604644775390625e-08 ;  /* 0x00000001ff487435 */ /* 0x001fe200000001ff */
[----:B-1----:R-:W-:Y:S02]  /*26c0*/  MOV R123, R71 ;  /* 0x00000047007b7202 */ /* 0x002fe40000000f00 */
[----:B------:R-:W-:Y:S02]  /*26d0*/  MOV R75, R99 ;  /* 0x00000063004b7202 */ /* 0x000fe40000000f00 */
[----:B------:R-:W-:Y:S02]  /*26e0*/  MOV R70, 0x1f ;  /* 0x0000001f00467802 */ /* 0x000fe40000000f00 */
[----:B------:R-:W-:-:S02]  /*26f0*/  MOV R71, 0xffffffff ;  /* 0xffffffff00477802 */ /* 0x000fc40000000f00 */
[----:B------:R-:W-:Y:S02]  /*2700*/  MOV R68, 0x2720 ;  /* 0x0000272000447802 */ /* 0x000fe40000000f00 */
[----:B------:R-:W-:Y:S05]  /*2710*/  CALL.REL.NOINC `($__internal_124_$__cuda_sm70_shflsync_down_p) ;  /* 0x0000002000007944 */ /* 0x000fea0003c00000 */
[----:B01----:R-:W-:Y:S01]  /*2720*/  MOV R72, R71 ;  /* 0x0000004700487202 */ /* 0x003fe20000000f00 */
[----:B------:R-:W-:Y:S05]  /*2730*/  BRA `(.L_x_4426) ;  /* 0xffffeb6000007947 */ /* 0x000fea000383ffff */
        .weak           $__internal_124_$__cuda_sm70_shflsync_down_p
        .type           $__internal_124_$__cuda_sm70_shflsync_down_p,@function
        .size           $__internal_124_$__cuda_sm70_shflsync_down_p,(.L_x_6773 - $__internal_124_$__cuda_sm70_shflsync_down_p)
$__internal_124_$__cuda_sm70_shflsync_down_p:
[----:B------:R-:W-:Y:S01]  /*2740*/  HFMA2.MMA R69, -RZ, RZ, 0, 0 ;  /* 0x00000000ff457435 */ /* 0x000fe200000001ff */
[----:B------:R-:W-:Y:S04]  /*2750*/  WARPSYNC R71 ;  /* 0x0000004700007348 */ /* 0x000fe80003800000 */
[----:B------:R0:W1:Y:S01]  /*2760*/  SHFL.DOWN PT, R71, R75, R72, R70 ;  /* 0x080000484b477389 */ /* 0x00006200000e0046 */
[----:B------:R-:W-:Y:S05]  /*2770*/  RET.REL.NODEC R68 `(_ZN10layer_norm13ln_bwd_kernelINS_13Kernel_traitsI6__halfS2_fS2_fjLj1536ELj1ELj1ELj4ELj8ENS_18Kernel_traits_baseILj1536ES2_S2_fS2_fjLj128EEEEELb0ELb1ELb0ELb0EEEvNS_9BwdParamsE) ;  /* 0xffffd88044007950 */ /* 0x000fea0003c3ffff */
.L_x_4427:
        /* <DEDUP_REMOVED lines=16> */
.L_x_6773:


//--------------------- .text._ZN10layer_norm13ln_bwd_kernelINS_13Kernel_traitsI6__halfS2_fS2_fjLj1536ELj1ELj1ELj4ELj8ENS_18Kernel_traits_baseILj1536ES2_S2_fS2_fjLj128EEEEELb0ELb1ELb0ELb1EEEvNS_9BwdParamsE --------------------------
	.section	.text._ZN10layer_norm13ln_bwd_kernelINS_13Kernel_traitsI6__halfS2_fS2_fjLj1536ELj1ELj1ELj4ELj8ENS_18Kernel_traits_baseILj1536ES2_S2_fS2_fjLj128EEEEELb0ELb1ELb0ELb1EEEvNS_9BwdParamsE,"ax",@progbits
	.sectioninfo	@"SHI_REGISTERS=124"
	.align	128
        .global         _ZN10layer_norm13ln_bwd_kernelINS_13Kernel_traitsI6__halfS2_fS2_fjLj1536ELj1ELj1ELj4ELj8ENS_18Kernel_traits_baseILj1536ES2_S2_fS2_fjLj128EEEEELb0ELb1ELb0ELb1EEEvNS_9BwdParamsE
        .type           _ZN10layer_norm13ln_bwd_kernelINS_13Kernel_traitsI6__halfS2_fS2_fjLj1536ELj1ELj1ELj4ELj8ENS_18Kernel_traits_baseILj1536ES2_S2_fS2_fjLj128EEEEELb0ELb1ELb0ELb1EEEvNS_9BwdParamsE,@function
        .size           _ZN10layer_norm13ln_bwd_kernelINS_13Kernel_traitsI6__halfS2_fS2_fjLj1536ELj1ELj1ELj4ELj8ENS_18Kernel_traits_baseILj1536ES2_S2_fS2_fjLj128EEEEELb0ELb1ELb0ELb1EEEvNS_9BwdParamsE,(.L_x_6774 - _ZN10layer_norm13ln_bwd_kernelINS_13Kernel_traitsI6__halfS2_fS2_fjLj1536ELj1ELj1ELj4ELj8ENS_18Kernel_traits_baseILj1536ES2_S2_fS2_fjLj128EEEEELb0ELb1ELb0ELb1EEEvNS_9BwdParamsE)
        .other          _ZN10layer_norm13ln_bwd_kernelINS_13Kernel_traitsI6__halfS2_fS2_fjLj1536ELj1ELj1ELj4ELj8ENS_18Kernel_traits_baseILj1536ES2_S2_fS2_fjLj128EEEEELb0ELb1ELb0ELb1EEEvNS_9BwdParamsE,@"STO_CUDA_ENTRY STV_DEFAULT"
_ZN10layer_norm13ln_bwd_kernelINS_13Kernel_traitsI6__halfS2_fS2_fjLj1536ELj1ELj1ELj4ELj8ENS_18Kernel_traits_baseILj1536ES2_S2_fS2_fjLj128EEEEELb0ELb1ELb0ELb1EEEvNS_9BwdParamsE:
.text._ZN10layer_norm13ln_bwd_kernelINS_13Kernel_traitsI6__halfS2_fS2_fjLj1536ELj1ELj1ELj4ELj8ENS_18Kernel_traits_baseILj1536ES2_S2_fS2_fjLj128EEEEELb0ELb1ELb0ELb1EEEvNS_9BwdParamsE:
        /* <DEDUP_REMOVED lines=26> */
.L_x_4428:
        /* <DEDUP_REMOVED lines=13> */
[----:B------:R-:W-:Y:S01]  /*0270*/  MOV R20, RZ ;  /* 0x000000ff00147202 */ /* 0x000fe20000000f00 */
[----:B------:R-:W-:Y:S01]  /*0280*/  HFMA2.MMA R64, -RZ, RZ, 0, 0 ;  /* 0x00000000ff407435 */ /* 0x000fe200000001ff */
        /* <DEDUP_REMOVED lines=54> */
.L_x_4433:
[----:B------:R-:W-:Y:S01]  /*05f0*/  ISETP.NE.U32.AND P0, PT, RZ, c[0x0][0x1c0], PT ;  /* 0x00007000ff007a0c */ /* 0x000fe20003f05070 */
[----:B------:R-:W-:Y:S01]  /*0600*/  IMAD R40, R78, c[0x0][0x168], RZ ;  /* 0x00005a004e287a24 */ /* 0x000fe200078e02ff */
[----:B------:R-:W-:-:S02]  /*0610*/  LOP3.LUT R82, R21, 0x7f, RZ, 0xc0, !PT ;  /* 0x0000007f15527812 */ /* 0x000fc400078ec0ff */
[----:B------:R-:W-:Y:S02]  /*0620*/  ISETP.NE.AND.EX P0, PT, RZ, c[0x0][0x1c4], PT, P0 ;  /* 0x00007100ff007a0c */ /* 0x000fe40003f05300 */
[----:B------:R-:W-:Y:S02]  /*0630*/  SHF.R.S32.HI R41, RZ, 0x1f, R40 ;  /* 0x0000001fff297819 */ /* 0x000fe40000011428 */
[----:B------:R-:W-:Y:S02]  /*0640*/  MOV R111, 0x4 ;  /* 0x00000004006f7802 */ /* 0x000fe40000000f00 */
[----:B------:R-:W-:Y:S02]  /*0650*/  LEA.HI R41, R41, R40, RZ, 0x2 ;  /* 0x0000002829297211 */ /* 0x000fe400078f10ff */
[----:B------:R-:W-:Y:S01]  /*0660*/  SHF.R.S32.HI R43, RZ, 0x1f, R78 ;  /* 0x0000001fff2b7819 */ /* 0x000fe2000001144e */
[----:B------:R-:W-:Y:S01]  /*0670*/  IMAD.WIDE R46, R78, R111, c[0x0][0x1a0] ;  /* 0x000068004e2e7625 */ /* 0x000fe200078e026f */
[----:B------:R-:W-:-:S02]  /*0680*/  LEA.HI.SX32 R82, R41, R82, 0x1e ;  /* 0x0000005229527211 */ /* 0x000fc400078ff2ff */
[----:B------:R-:W-:Y:S02]  /*0690*/  MOV R99, 0x8 ;  /* 0x0000000800637802 */ /* 0x000fe40000000f00 */
[----:B------:R-:W-:Y:S01]  /*06a0*/  @P0 LEA R48, P1, R78, c[0x0][0x1c0], 0x1 ;  /* 0x000070004e300a11 */ /* 0x000fe200078208ff */
[----:B------:R0:W2:Y:S01]  /*06b0*/  LDG.E R81, [R46.64] ;  /* 0x000000042e517981 */ /* 0x0000a2000c1e1900 */
[----:B------:R-:W-:Y:S01]  /*06c0*/  MOV R105, 0x10 ;  /* 0x0000001000697802 */ /* 0x000fe20000000f00 */
[----:B------:R-:W-:Y:S01]  /*06d0*/  IMAD.WIDE.U32 R102, R82, R99, c[0x0][0x208] ;  /* 0x0000820052667625 */ /* 0x000fe200078e0063 */
[----:B------:R-:W-:Y:S02]  /*06e0*/  @P0 LEA.HI.X R49, R78, c[0x0][0x1c4], R43, 0x1, P1 ;  /* 0x000071004e310a11 */ /* 0x000fe400008f0c2b */
[C---:B------:R-:W-:Y:S02]  /*06f0*/  IADD3 R80, R82.reuse, 0x80, RZ ;  /* 0x0000008052507810 */ /* 0x040fe40007ffe0ff */
[C---:B------:R-:W-:Y:S01]  /*0700*/  IADD3 R96, R82.reuse, 0x100, RZ ;  /* 0x0000010052607810 */ /* 0x040fe20007ffe0ff */
[----:B------:R1:W3:Y:S01]  /*0710*/  @P0 LDG.E.U16 R112, [R48.64] ;  /* 0x0000000430700981 */ /* 0x0002e2000c1e1500 */
[----:B------:R-:W-:-:S03]  /*0720*/  IMAD.WIDE.U32 R40, R82, R105, c[0x0][0x188] ;  /* 0x0000620052287625 */ /* 0x000fc600078e0069 */
[----:B------:R-:W4:Y:S01]  /*0730*/  LDG.E.64 R102, [R102.64] ;  /* 0x0000000466667981 */ /* 0x000f22000c1e1b00 */
[----:B------:R-:W-:-:S03]  /*0740*/  IMAD.WIDE.U32 R100, R80, R99, c[0x0][0x208] ;  /* 0x0000820050647625 */ /* 0x000fc600078e0063 */
[----:B------:R-:W4:Y:S01]  /*0750*/  LDG.E.128 R40, [R40.64] ;  /* 0x0000000428287981 */ /* 0x000f22000c1e1d00 */
[----:B------:R-:W-:-:S03]  /*0760*/  IMAD.WIDE.U32 R44, R80, R105, c[0x0][0x188] ;  /* 0x00006200502c7625 */ /* 0x000fc600078e0069 */
[----:B------:R-:W4:Y:S01]  /*0770*/  LDG.E.64 R100, [R100.64] ;  /* 0x0000000464647981 */ /* 0x000f22000c1e1b00 */
[----:B------:R-:W-:-:S03]  /*0780*/  IMAD.WIDE.U32 R98, R96, R99, c[0x0][0x208] ;  /* 0x0000820060627625 */ /* 0x000fc600078e0063 */
[----:B0-----:R-:W4:Y:S01]  /*0790*/  LDG.E.128 R44, [R44.64] ;  /* 0x000000042c2c7981 */ /* 0x001f22000c1e1d00 */
[----:B-1----:R-:W-:-:S03]  /*07a0*/  IMAD.WIDE.U32 R48, R96, R105, c[0x0][0x188] ;  /* 0x0000620060307625 */ /* 0x002fc600078e0069 */
[----:B------:R-:W4:Y:S01]  /*07b0*/  LDG.E.64 R98, [R98.64] ;  /* 0x0000000462627981 */ /* 0x000f22000c1e1b00 */
[----:B------:R-:W-:-:S03]  /*07c0*/  IMAD.WIDE R110, R78, R111, c[0x0][0x1a8] ;  /* 0x00006a004e6e7625 */ /* 0x000fc600078e026f */
[----:B------:R-:W4:Y:S04]  /*07d0*/  LDG.E.128 R48, [R48.64] ;  /* 0x0000000430307981 */ /* 0x000f28000c1e1d00 */
[----:B------:R0:W4:Y:S01]  /*07e0*/  LDG.E R97, [R110.64] ;  /* 0x000000046e617981 */ /* 0x000122000c1e1900 */
[----:B------:R-:W-:-:S04]  /*07f0*/  ISETP.NE.U32.AND P1, PT, RZ, c[0x0][0x218], PT ;  /* 0x00008600ff007a0c */ /* 0x000fc80003f25070 */
[----:B------:R-:W-:Y:S01]  /*0800*/  ISETP.NE.AND.EX P1, PT, RZ, c[0x0][0x21c], PT, P1 ;  /* 0x00008700ff007a0c */ /* 0x000fe20003f25310 */
[----:B------:R-:W-:Y:S01]  /*0810*/  ULDC.U8 UR6, c[0x0][0x1f0] ;  /* 0x00007c0000067ab9 */ /* 0x000fe20000000000 */
[----:B------:R-:W-:-:S11]  /*0820*/  MOV R65, 0x3f800000 ;  /* 0x3f80000000417802 */ /* 0x000fd60000000f00 */
[----:B------:R-:W-:-:S04]  /*0830*/  @P1 IMAD.WIDE.U32 R108, R82, R105, c[0x0][0x218] ;  /* 0x00008600526c1625 */ /* 0x000fc800078e0069 */
[-C--:B------:R-:W-:Y:S01]  /*0840*/  @P1 IMAD.WIDE.U32 R106, R80, R105.reuse, c[0x0][0x218] ;  /* 0x00008600506a1625 */ /* 0x080fe200078e0069 */
[----:B------:R1:W5:Y:S03]  /*0850*/  @P1 LDG.E.128 R24, [R108.64] ;  /* 0x000000046c181981 */ /* 0x000366000c1e1d00 */
[----:B------:R-:W-:Y:S01]  /*0860*/  @P1 IMAD.WIDE.U32 R104, R96, R105, c[0x0][0x218] ;  /* 0x0000860060681625 */ /* 0x000fe200078e0069 */
[----:B------:R0:W5:Y:S04]  /*0870*/  @P1 LDG.E.128 R28, [R106.64] ;  /* 0x000000046a1c1981 */ /* 0x000168000c1e1d00 */
[----:B------:R0:W5:Y:S01]  /*0880*/  @P1 LDG.E.128 R32, [R104.64] ;  /* 0x0000000468201981 */ /* 0x000162000c1e1d00 */
[----:B------:R-:W-:Y:S01]  /*0890*/  ISETP.NE.AND P1, PT, RZ, UR6, PT ;  /* 0x00000006ff007c0c */ /* 0x000fe2000bf25270 */
[----:B---3--:R-:W-:-:S03]  /*08a0*/  @P0 HADD2.F32 R65, -RZ, R112.H0_H0 ;  /* 0x20000070ff410230 */ /* 0x008fc60000004100 */
[----:B--2---:R-:W-:Y:S02]  /*08b0*/  FSEL R112, R81, RZ, !P1 ;  /* 0x000000ff51707208 */ /* 0x004fe40004800000 */
[----:B----4-:R-:W-:Y:S02]  /*08c0*/  MOV R81, R102 ;  /* 0x0000006600517202 */ /* 0x010fe40000000f00 */
[----:B0-----:R-:W-:Y:S01]  /*08d0*/  SHF.R.U64 R110, R102, 0x10, R103 ;  /* 0x00000010666e7819 */ /* 0x001fe20000001267 */
[C---:B------:R-:W-:Y:S02]  /*08e0*/  FADD.FTZ R120, -R112.reuse, R41 ;  /* 0x0000002970787221 */ /* 0x040fe40000010100 */
[----:B------:R-:W-:Y:S01]  /*08f0*/  HADD2.F32 R81, -RZ, R81.H0_H0 ;  /* 0x20000051ff517230 */ /* 0x000fe20000004100 */
[C---:B------:R-:W-:Y:S01]  /*0900*/  FADD.FTZ R114, -R112.reuse, R43 ;  /* 0x0000002b70727221 */ /* 0x040fe20000010100 */
[----:B------:R-:W-:Y:S01]  /*0910*/  MOV R111, R103 ;  /* 0x00000067006f7202 */ /* 0x000fe20000000f00 */
[----:B------:R-:W-:Y:S01]  /*0920*/  FADD.FTZ R106, -R112, R40 ;  /* 0x00000028706a7221 */ /* 0x000fe20000010100 */
[----:B------:R-:W-:Y:S01]  /*0930*/  MOV R40, R100 ;  /* 0x0000006400287202 */ /* 0x000fe20000000f00 */
[----:B------:R-:W-:Y:S01]  /*0940*/  HADD2.F32 R113, -RZ, R110.H0_H0 ;  /* 0x2000006eff717230 */ /* 0x000fe20000004100 */
[----:B------:R-:W-:Y:S01]  /*0950*/  SHF.R.U64 R41, R100, 0x10, R101 ;  /* 0x0000001064297819 */ /* 0x000fe20000001265 */
[----:B------:R-:W-:-:S02]  /*0960*/  FADD.FTZ R118, -R112, R44 ;  /* 0x0000002c70767221 */ /* 0x000fc40000010100 */
[C---:B------:R-:W-:Y:S02]  /*0970*/  FADD.FTZ R100, -R112.reuse, R45 ;  /* 0x0000002d70647221 */ /* 0x040fe40000010100 */
[C---:B------:R-:W-:Y:S01]  /*0980*/  FADD.FTZ R116, -R112.reuse, R47 ;  /* 0x0000002f70747221 */ /* 0x040fe20000010100 */
[----:B------:R-:W-:Y:S01]  /*0990*/  MOV R44, R98 ;  /* 0x00000062002c7202 */ /* 0x000fe20000000f00 */
[----:B-1----:R-:W-:Y:S01]  /*09a0*/  FADD.FTZ R108, -R112, R42 ;  /* 0x0000002a706c7221 */ /* 0x002fe20000010100 */
[--C-:B------:R-:W-:Y:S01]  /*09b0*/  SHF.R.U64 R45, R98, 0x10, R99.reuse ;  /* 0x00000010622d7819 */ /* 0x100fe20000001263 */
[C---:B------:R-:W-:Y:S01]  /*09c0*/  FADD.FTZ R98, -R112.reuse, R48 ;  /* 0x0000003070627221 */ /* 0x040fe20000010100 */
[----:B------:R-:W-:Y:S01]  /*09d0*/  SHF.R.U32.HI R47, RZ, 0x10, R99 ;  /* 0x00000010ff2f7819 */ /* 0x000fe20000011663 */
[----:B------:R-:W-:Y:S02]  /*09e0*/  FADD.FTZ R104, -R112, R46 ;  /* 0x0000002e70687221 */ /* 0x000fe40000010100 */
[----:B------:R-:W-:-:S02]  /*09f0*/  FMUL.FTZ R120, R97, R120 ;  /* 0x0000007861787220 */ /* 0x000fc40000410000 */
[C---:B------:R-:W-:Y:S01]  /*0a00*/  FMUL.FTZ R115, R97.reuse, R114 ;  /* 0x0000007261737220 */ /* 0x040fe20000410000 */
[----:B------:R-:W-:Y:S01]  /*0a10*/  SHF.R.U32.HI R103, RZ, 0x10, R103 ;  /* 0x00000010ff677819 */ /* 0x000fe20000011667 */
[----:B------:R-:W-:Y:S01]  /*0a20*/  FMUL.FTZ R114, R66, R81 ;  /* 0x0000005142727220 */ /* 0x000fe20000410000 */
[----:B------:R-:W-:Y:S01]  /*0a30*/  MOV R46, R99 ;  /* 0x00000063002e7202 */ /* 0x000fe20000000f00 */
[C---:B------:R-:W-:Y:S02]  /*0a40*/  FADD.FTZ R48, -R112.reuse, R49 ;  /* 0x0000003170307221 */ /* 0x040fe40000010100 */
[C---:B------:R-:W-:Y:S02]  /*0a50*/  FADD.FTZ R50, -R112.reuse, R50 ;  /* 0x0000003270327221 */ /* 0x040fe40000010100 */
[----:B------:R-:W-:Y:S01]  /*0a60*/  FADD.FTZ R102, -R112, R51 ;  /* 0x0000003370667221 */ /* 0x000fe20000010100 */
[----:B------:R-:W-:Y:S01]  /*0a70*/  HADD2.F32 R112, -RZ, R111.H0_H0 ;  /* 0x2000006fff707230 */ /* 0x000fe20000004100 */
[C---:B------:R-:W-:Y:S01]  /*0a80*/  FMUL.FTZ R119, R97.reuse, R106 ;  /* 0x0000006a61777220 */ /* 0x040fe20000410000 */
[----:B------:R-:W-:Y:S01]  /*0a90*/  HADD2.F32 R109, -RZ, R40.H0_H0 ;  /* 0x20000028ff6d7230 */ /* 0x000fe20000004100 */
[----:B------:R-:W-:Y:S01]  /*0aa0*/  FMUL.FTZ R117, R97, R108 ;  /* 0x0000006c61757220 */ /* 0x000fe20000410000 */
[----:B------:R-:W-:Y:S01]  /*0ab0*/  HADD2.F32 R99, -RZ, R44.H0_H0 ;  /* 0x2000002cff637230 */ /* 0x000fe20000004100 */
[----:B------:R-:W-:Y:S01]  /*0ac0*/  FADD.FTZ R62, R113, R62 ;  /* 0x0000003e713e7221 */ /* 0x000fe20000010000 */
[----:B------:R-:W-:Y:S01]  /*0ad0*/  HADD2.F32 R40, -RZ, R47.H0_H0 ;  /* 0x2000002fff287230 */ /* 0x000fe20000004100 */
[----:B------:R-:W-:Y:S01]  /*0ae0*/  FFMA.FTZ R63, R120, R113, R63 ;  /* 0x00000071783f7223 */ /* 0x000fe2000001003f */
[----:B------:R-:W-:Y:S01]  /*0af0*/  MOV R42, R101 ;  /* 0x00000065002a7202 */ /* 0x000fe20000000f00 */
[----:B------:R-:W-:-:S02]  /*0b00*/  FMUL.FTZ R113, R84, R113 ;  /* 0x0000007154717220 */ /* 0x000fc40000410000 */
[----:B------:R-:W-:Y:S01]  /*0b10*/  FADD.FTZ R44, RZ, R114 ;  /* 0x00000072ff2c7221 */ /* 0x000fe20000010000 */
[----:B------:R-:W-:Y:S01]  /*0b20*/  HADD2.F32 R110, -RZ, R103.H0_H0 ;  /* 0x20000067ff6e7230 */ /* 0x000fe20000004100 */
[----:B------:R-:W-:Y:S02]  /*0b30*/  FFMA.FTZ R47, R119, R114, RZ ;  /* 0x00000072772f7223 */ /* 0x000fe400000100ff */
[----:B------:R-:W-:Y:S02]  /*0b40*/  FADD.FTZ R60, R112, R60 ;  /* 0x0000003c703c7221 */ /* 0x000fe40000010000 */
[-C--:B------:R-:W-:Y:S02]  /*0b50*/  FFMA.FTZ R61, R117, R112.reuse, R61 ;  /* 0x00000070753d7223 */ /* 0x080fe4000001003d */
[----:B------:R-:W-:Y:S02]  /*0b60*/  FMUL.FTZ R112, R67, R112 ;  /* 0x0000007043707220 */ /* 0x000fe40000410000 */
[----:B------:R-:W-:Y:S01]  /*0b70*/  FADD.FTZ R49, R44, R113 ;  /* 0x000000712c317221 */ /* 0x000fe20000010000 */
[----:B------:R-:W-:Y:S01]  /*0b80*/  HADD2.F32 R42, -RZ, R42.H0_H0 ;  /* 0x2000002aff2a7230 */ /* 0x000fe20000004100 */
[----:B------:R-:W-:Y:S01]  /*0b90*/  FFMA.FTZ R47, R120, R113, R47 ;  /* 0x00000071782f7223 */ /* 0x000fe2000001002f */
[----:B------:R-:W-:Y:S01]  /*0ba0*/  HADD2.F32 R41, -RZ, R41.H0_H0 ;  /* 0x20000029ff297230 */ /* 0x000fe20000004100 */
[----:B------:R-:W-:-:S02]  /*0bb0*/  FADD.FTZ R64, R81, R64 ;  /* 0x0000004051407221 */ /* 0x000fc40000010000 */
[----:B------:R-:W-:Y:S02]  /*0bc0*/  FFMA.FTZ R79, R119, R81, R79 ;  /* 0x00000051774f7223 */ /* 0x000fe4000001004f */
[----:B------:R-:W-:Y:S02]  /*0bd0*/  FADD.FTZ R58, R110, R58 ;  /* 0x0000003a6e3a7221 */ /* 0x000fe40000010000 */
[-C--:B------:R-:W-:Y:S02]  /*0be0*/  FFMA.FTZ R59, R115, R110.reuse, R59 ;  /* 0x0000006e733b7223 */ /* 0x080fe4000001003b */
[----:B------:R-:W-:Y:S02]  /*0bf0*/  FMUL.FTZ R108, R85, R110 ;  /* 0x0000006e556c7220 */ /* 0x000fe40000410000 */
[C---:B------:R-:W-:Y:S02]  /*0c00*/  FMUL.FTZ R118, R97.reuse, R118 ;  /* 0x0000007661767220 */ /* 0x040fe40000410000 */
[C---:B------:R-:W-:Y:S01]  /*0c10*/  FMUL.FTZ R81, R97.reuse, R104 ;  /* 0x0000006861517220 */ /* 0x040fe20000410000 */
[----:B------:R-:W-:Y:S01]  /*0c20*/  SHF.R.U32.HI R43, RZ, 0x10, R101 ;  /* 0x00000010ff2b7819 */ /* 0x000fe20000011665 */
        /* <DEDUP_REMOVED lines=11> */
[-C--:B------:R-:W-:Y:S02]  /*0ce0*/  FFMA.FTZ R55, R110, R41.reuse, R55 ;  /* 0x000000296e377223 */ /* 0x080fe40000010037 */
[----:B------:R-:W-:-:S02]  /*0cf0*/  FMUL.FTZ R111, R86, R41 ;  /* 0x00000029566f7220 */ /* 0x000fc40000410000 */
[----:B------:R-:W-:Y:S01]  /*0d00*/  FADD.FTZ R42, R49, R108 ;  /* 0x0000006c312a7221 */ /* 0x000fe20000010000 */
[----:B------:R-:W-:Y:S01]  /*0d10*/  HADD2.F32 R43, -RZ, R43.H0_H0 ;  /* 0x2000002bff2b7230 */ /* 0x000fe20000004100 */
        /* <DEDUP_REMOVED lines=12> */
[----:B------:R-:W-:Y:S01]  /*0de0*/  HADD2.F32 R45, -RZ, R45.H0_H0 ;  /* 0x2000002dff2d7230 */ /* 0x000fe20000004100 */
[----:B------:R-:W-:Y:S02]  /*0df0*/  FADD.FTZ R6, R99, R6 ;  /* 0x0000000663067221 */ /* 0x000fe40000010000 */
[-C--:B------:R-:W-:Y:S02]  /*0e00*/  FFMA.FTZ R2, R104, R99.reuse, R2 ;  /* 0x0000006368027223 */ /* 0x080fe40000010002 */
[----:B------:R-:W-:Y:S02]  /*0e10*/  FMUL.FTZ R99, R70, R99 ;  /* 0x0000006346637220 */ /* 0x000fe40000410000 */
[----:B------:R-:W-:Y:S02]  /*0e20*/  FADD.FTZ R42, R42, R51 ;  /* 0x000000332a2a7221 */ /* 0x000fe40000010000 */
[----:B------:R-:W-:Y:S01]  /*0e30*/  FFMA.FTZ R43, R116, R51, R41 ;  /* 0x00000033742b7223 */ /* 0x000fe20000010029 */
[----:B------:R-:W-:Y:S01]  /*0e40*/  HADD2.F32 R46, -RZ, R46.H0_H0 ;  /* 0x2000002eff2e7230 */ /* 0x000fe20000004100 */
[----:B------:R-:W-:-:S02]  /*0e50*/  FADD.FTZ R41, R42, R99 ;  /* 0x000000632a297221 */ /* 0x000fc40000010000 */
[----:B------:R-:W-:Y:S02]  /*0e60*/  FMUL.FTZ R103, R97, R48 ;  /* 0x0000003061677220 */ /* 0x000fe40000410000 */
[----:B------:R-:W-:Y:S02]  /*0e70*/  FMUL.FTZ R98, R88, R45 ;  /* 0x0000002d58627220 */ /* 0x000fe40000410000 */
[----:B------:R-:W-:Y:S02]  /*0e80*/  FFMA.FTZ R42, R104, R99, R43 ;  /* 0x00000063682a7223 */ /* 0x000fe4000001002b */
        /* <DEDUP_REMOVED lines=18> */
.L_x_4434:
        /* <DEDUP_REMOVED lines=18> */
.L_x_4435:
        /* <DEDUP_REMOVED lines=15> */
[----:B------:R-:W-:-:S02]  /*11c0*/  @!P1 LOP3.LUT R83, R42, 0x3, R41, 0xf8, !PT ;  /* 0x000000032a539812 */ /* 0x000fc400078ef829 */
[----:B------:R-:W-:-:S03]  /*11d0*/  SHF.L.U32 R107, R107, 0x3, RZ ;  /* 0x000000036b6b7819 */ /* 0x000fc600000006ff */
        /* <DEDUP_REMOVED lines=22> */
[-CC-:B------:R-:W-:Y:S01]  /*1340*/  FFMA.FTZ R117, R117, R107.reuse, R106.reuse ;  /* 0x0000006b75757223 */ /* 0x180fe2000001006a */
[----:B------:R-:W2:Y:S01]  /*1350*/  LDG.E.64 R44, [R44.64] ;  /* 0x000000042c2c7981 */ /* 0x000ea2000c1e1b00 */
        /* <DEDUP_REMOVED lines=8> */
[C---:B------:R-:W-:Y:S02]  /*13e0*/  FMUL.FTZ R49, R97.reuse, R112 ;  /* 0x0000007061317220 */ /* 0x040fe40000410000 */
[C---:B------:R-:W-:Y:S02]  /*13f0*/  FMUL.FTZ R112, R97.reuse, R40 ;  /* 0x0000002861707220 */ /* 0x040fe40000410000 */
[----:B------:R-:W-:-:S02]  /*1400*/  FMUL.FTZ R113, R97, R114 ;  /* 0x0000007261717220 */ /* 0x000fc40000410000 */
[----:B-----5:R-:W-:Y:S02]  /*1410*/  @P1 FADD.FTZ R108, R25, R108 ;  /* 0x0000006c196c1221 */ /* 0x020fe40000010000 */
[----:B------:R-:W-:Y:S02]  /*1420*/  @P1 FADD.FTZ R112, R27, R112 ;  /* 0x000000701b701221 */ /* 0x000fe40000010000 */
[----:B------:R-:W-:Y:S01]  /*1430*/  @P1 FADD.FTZ R113, R24, R113 ;  /* 0x0000007118711221 */ /* 0x000fe20000010000 */
[----:B------:R-:W-:Y:S01]  /*1440*/  SEL R41, R108, R37, P2 ;  /* 0x000000256c297207 */ /* 0x000fe20001000000 */
[----:B------:R-:W-:Y:S01]  /*1450*/  @P1 FADD.FTZ R49, R26, R49 ;  /* 0x000000311a311221 */ /* 0x000fe20000010000 */
[----:B------:R-:W-:Y:S01]  /*1460*/  SEL R43, R112, R39, P2 ;  /* 0x00000027702b7207 */ /* 0x000fe20001000000 */
[-C--:B------:R-:W-:Y:S01]  /*1470*/  FMUL.FTZ R108, R108, R65.reuse ;  /* 0x000000416c6c7220 */ /* 0x080fe20000410000 */
[----:B------:R-:W-:Y:S01]  /*1480*/  SEL R40, R113, R36, P2 ;  /* 0x0000002471287207 */ /* 0x000fe20001000000 */
[----:B------:R-:W-:Y:S01]  /*1490*/  FMUL.FTZ R112, R112, R65 ;  /* 0x0000004170707220 */ /* 0x000fe20000410000 */
[----:B------:R-:W-:Y:S01]  /*14a0*/  SEL R42, R49, R38, P2 ;  /* 0x00000026312a7207 */ /* 0x000fe20001000000 */
[----:B------:R-:W-:-:S04]  /*14b0*/  @P0 IMAD.WIDE.U32 R46, R82, R47, c[0x0][0x258] ;  /* 0x00009600522e0625 */ /* 0x000fc800078e002f */
[----:B------:R-:W-:Y:S02]  /*14c0*/  FMUL.FTZ R48, R90, R108 ;  /* 0x0000006c5a307220 */ /* 0x000fe40000410000 */
[----:B------:R-:W-:Y:S02]  /*14d0*/  FMUL.FTZ R114, R49, R65 ;  /* 0x0000004131727220 */ /* 0x000fe40000410000 */
[----:B------:R-:W-:Y:S01]  /*14e0*/  FMUL.FTZ R115, R91, R112 ;  /* 0x000000705b737220 */ /* 0x000fe20000410000 */
[----:B------:R0:W-:Y:S01]  /*14f0*/  @P0 STG.E.128 [R46.64], R40 ;  /* 0x000000282e000986 */ /* 0x0001e2000c101d04 */
[-CC-:B------:R-:W-:Y:S02]  /*1500*/  FFMA.FTZ R110, R110, R107.reuse, R106.reuse ;  /* 0x0000006b6e6e7223 */ /* 0x180fe4000001006a */
[----:B------:R-:W-:Y:S02]  /*1510*/  FFMA.FTZ R81, R81, R107, R106 ;  /* 0x0000006b51517223 */ /* 0x000fe4000001006a */
[----:B------:R-:W-:Y:S01]  /*1520*/  FMUL.FTZ R113, R113, R65 ;  /* 0x0000004171717220 */ /* 0x000fe20000410000 */
[----:B------:R-:W-:Y:S01]  /*1530*/  F2F.F16.F32 R48, R48 ;  /* 0x0000003000307304 */ /* 0x000fe20000200800 */
[----:B------:R-:W-:-:S02]  /*1540*/  FMUL.FTZ R49, R73, R114 ;  /* 0x0000007249317220 */ /* 0x000fc40000410000 */
[----:B------:R-:W-:-:S05]  /*1550*/  FADD.FTZ R110, R111, -R110 ;  /* 0x8000006e6f6e7221 */ /* 0x000fca0000010000 */
[----:B------:R-:W1:Y:S01]  /*1560*/  F2F.F16.F32 R115, R115 ;  /* 0x0000007300737304 */ /* 0x000e620000200800 */
[----:B0-----:R-:W-:Y:S02]  /*1570*/  FFMA.FTZ R40, R116, R107, R106 ;  /* 0x0000006b74287223 */ /* 0x001fe4000001006a */
[----:B------:R-:W-:Y:S02]  /*1580*/  FADD.FTZ R116, R50, -R81 ;  /* 0x8000005132747221 */ /* 0x000fe40000010000 */
[----:B------:R-:W-:Y:S02]  /*1590*/  FMUL.FTZ R42, R72, R113 ;  /* 0x00000071482a7220 */ /* 0x000fe40000410000 */
[----:B------:R-:W-:Y:S01]  /*15a0*/  FADD.FTZ R50, R51, -R40 ;  /* 0x8000002833327221 */ /* 0x000fe20000010000 */
[----:B------:R-:W0:Y:S01]  /*15b0*/  F2F.F16.F32 R49, R49 ;  /* 0x0000003100317304 */ /* 0x000e220000200800 */
[----:B------:R-:W-:Y:S02]  /*15c0*/  FFMA.FTZ R118, R118, R107, R106 ;  /* 0x0000006b76767223 */ /* 0x000fe4000001006a */
[----:B------:R-:W-:-:S02]  /*15d0*/  FMUL.FTZ R120, R97, R110 ;  /* 0x0000006e61787220 */ /* 0x000fc40000410000 */
[----:B------:R-:W-:-:S03]  /*15e0*/  FMUL.FTZ R50, R97, R50 ;  /* 0x0000003261327220 */ /* 0x000fc60000410000 */
[----:B------:R1:W3:Y:S01]  /*15f0*/  F2F.F16.F32 R47, R42 ;  /* 0x0000002a002f7304 */ /* 0x0002e20000200800 */
[----:B------:R-:W-:Y:S02]  /*1600*/  FADD.FTZ R118, R109, -R118 ;  /* 0x800000766d767221 */ /* 0x000fe40000010000 */
[----:B------:R-:W-:Y:S02]  /*1610*/  @P1 FADD.FTZ R120, R29, R120 ;  /* 0x000000781d781221 */ /* 0x000fe40000010000 */
[----:B------:R-:W-:Y:S02]  /*1620*/  @P1 FADD.FTZ R50, R31, R50 ;  /* 0x000000321f321221 */ /* 0x000fe40000010000 */
[C---:B------:R-:W-:Y:S02]  /*1630*/  FMUL.FTZ R119, R97.reuse, R116 ;  /* 0x0000007461777220 */ /* 0x040fe40000410000 */
[----:B------:R-:W-:Y:S02]  /*1640*/  FMUL.FTZ R117, R97, R118 ;  /* 0x0000007661757220 */ /* 0x000fe40000410000 */
[----:B------:R-:W-:-:S02]  /*1650*/  FMUL.FTZ R110, R120, R65 ;  /* 0x00000041786e7220 */ /* 0x000fc40000410000 */
[----:B------:R-:W-:Y:S02]  /*1660*/  FMUL.FTZ R109, R50, R65 ;  /* 0x00000041326d7220 */ /* 0x000fe40000410000 */
[----:B------:R-:W-:Y:S01]  /*1670*/  @P1 FADD.FTZ R119, R30, R119 ;  /* 0x000000771e771221 */ /* 0x000fe20000010000 */
[----:B-1----:R-:W-:Y:S01]  /*1680*/  SHF.L.U32 R42, R115, 0x10, RZ ;  /* 0x00000010732a7819 */ /* 0x002fe200000006ff */
[----:B------:R-:W-:-:S04]  /*1690*/  IMAD.WIDE.U32 R40, R48, 0x10000, RZ ;  /* 0x0001000030287825 */ /* 0x000fc800078e00ff */
[----:B------:R-:W-:Y:S02]  /*16a0*/  @P1 FADD.FTZ R117, R28, R117 ;  /* 0x000000751c751221 */ /* 0x000fe40000010000 */
[----:B------:R-:W-:Y:S02]  /*16b0*/  FMUL.FTZ R81, R92, R110 ;  /* 0x0000006e5c517220 */ /* 0x000fe40000410000 */
[----:B------:R-:W-:Y:S02]  /*16c0*/  FMUL.FTZ R51, R93, R109 ;  /* 0x0000006d5d337220 */ /* 0x000fe40000410000 */
[-C--:B------:R-:W-:Y:S01]  /*16d0*/  FMUL.FTZ R116, R119, R65.reuse ;  /* 0x0000004177747220 */ /* 0x080fe20000410000 */
[----:B0-----:R-:W-:Y:S01]  /*16e0*/  LOP3.LUT R43, R41, R42, R49, 0xfe, !PT ;  /* 0x0000002a292b7212 */ /* 0x001fe200078efe31 */
[----:B------:R-:W-:Y:S01]  /*16f0*/  FMUL.FTZ R111, R117, R65 ;  /* 0x00000041756f7220 */ /* 0x000fe20000410000 */
[----:B---3--:R-:W-:Y:S01]  /*1700*/  LOP3.LUT R42, R40, R47, RZ, 0xfc, !PT ;  /* 0x0000002f282a7212 */ /* 0x008fe200078efcff */
[C---:B------:R-:W-:Y:S01]  /*1710*/  IMAD.WIDE.U32 R48, R82.reuse, R83, c[0x0][0x248] ;  /* 0x0000920052307625 */ /* 0x040fe200078e0053 */
[----:B------:R-:W-:Y:S01]  /*1720*/  F2F.F16.F32 R81, R81 ;  /* 0x0000005100517304 */ /* 0x000fe20000200800 */
[----:B------:R-:W-:-:S02]  /*1730*/  IADD3 R118, R82, 0x80, RZ ;  /* 0x0000008052767810 */ /* 0x000fc40007ffe0ff */
[----:B------:R-:W-:Y:S02]  /*1740*/  FMUL.FTZ R121, R75, R116 ;  /* 0x000000744b797220 */ /* 0x000fe40000410000 */
[----:B------:R-:W-:-:S03]  /*1750*/  FMUL.FTZ R46, R74, R111 ;  /* 0x0000006f4a2e7220 */ /* 0x000fc60000410000 */
[----:B------:R-:W0:Y:S01]  /*1760*/  F2F.F16.F32 R51, R51 ;  /* 0x0000003300337304 */ /* 0x000e220000200800 */
[----:B------:R1:W-:Y:S01]  /*1770*/  STG.E.64 [R48.64], R42 ;  /* 0x0000002a30007986 */ /* 0x0003e2000c101b04 */
[----:B------:R-:W-:-:S06]  /*1780*/  @P0 MOV R47, 0x10 ;  /* 0x00000010002f0802 */ /* 0x000fcc0000000f00 */
[----:B------:R-:W3:Y:S01]  /*1790*/  F2F.F16.F32 R121, R121 ;  /* 0x0000007900797304 */ /* 0x000ee20000200800 */
[----:B-1----:R-:W-:-:S07]  /*17a0*/  IMAD.WIDE.U32 R48, R118, R83, c[0x0][0x170] ;  /* 0x00005c0076307625 */ /* 0x002fce00078e0053 */
[----:B------:R1:W4:Y:S01]  /*17b0*/  F2F.F16.F32 R115, R46 ;  /* 0x0000002e00737304 */ /* 0x0003220000200800 */
[----:B------:R-:W2:Y:S01]  /*17c0*/  LDG.E.64 R48, [R48.64] ;  /* 0x0000000430307981 */ /* 0x000ea2000c1e1b00 */
[----:B------:R-:W-:Y:S01]  /*17d0*/  SEL R41, R120, R37, P2 ;  /* 0x0000002578297207 */ /* 0x000fe20001000000 */
[----:B-1----:R-:W-:Y:S01]  /*17e0*/  @P0 IMAD.WIDE.U32 R46, R80, R47, c[0x0][0x258] ;  /* 0x00009600502e0625 */ /* 0x002fe200078e002f */
[----:B------:R-:W-:Y:S02]  /*17f0*/  SEL R43, R50, R39, P2 ;  /* 0x00000027322b7207 */ /* 0x000fe40001000000 */
[----:B0-----:R-:W-:Y:S01]  /*1800*/  SHF.L.U32 R51, R51, 0x10, RZ ;  /* 0x0000001033337819 */ /* 0x001fe200000006ff */
[----:B------:R-:W-:Y:S01]  /*1810*/  IMAD.WIDE.U32 R80, R81, 0x10000, RZ ;  /* 0x0001000051507825 */ /* 0x000fe200078e00ff */
[----:B------:R-:W-:Y:S02]  /*1820*/  IADD3 R120, R82, 0x100, RZ ;  /* 0x0000010052787810 */ /* 0x000fe40007ffe0ff */
[----:B------:R-:W-:-:S02]  /*1830*/  LEA R50, P4, R118, c[0x0][0x248], 0x3 ;  /* 0x0000920076327a11 */ /* 0x000fc400078818ff */
[----:B------:R-:W-:Y:S01]  /*1840*/  SEL R40, R117, R36, P2 ;  /* 0x0000002475287207 */ /* 0x000fe20001000000 */
[----:B------:R-:W-:Y:S01]  /*1850*/  IMAD.WIDE.U32 R82, R120, R83, c[0x0][0x170] ;  /* 0x00005c0078527625 */ /* 0x000fe200078e0053 */
[----:B------:R-:W-:Y:S02]  /*1860*/  SEL R42, R119, R38, P2 ;  /* 0x00000026772a7207 */ /* 0x000fe40001000000 */
[----:B---3--:R-:W-:Y:S02]  /*1870*/  LOP3.LUT R81, R81, R51, R121, 0xfe, !PT ;  /* 0x0000003351517212 */ /* 0x008fe400078efe79 */
[----:B------:R-:W-:Y:S02]  /*1880*/  LEA.HI.X R51, R118, c[0x0][0x24c], RZ, 0x3, P4 ;  /* 0x0000930076337a11 */ /* 0x000fe400020f1cff */
[----:B----4-:R-:W-:Y:S01]  /*1890*/  LOP3.LUT R80, R80, R115, RZ, 0xfc, !PT ;  /* 0x0000007350507212 */ /* 0x010fe200078efcff */
[----:B------:R0:W-:Y:S04]  /*18a0*/  @P0 STG.E.128 [R46.64], R40 ;  /* 0x000000282e000986 */ /* 0x0001e8000c101d04 */
[----:B------:R1:W-:Y:S04]  /*18b0*/  STG.E.64 [R50.64], R80 ;  /* 0x0000005032007986 */ /* 0x0003e8000c101b04 */
[----:B------:R-:W3:Y:S01]  /*18c0*/  LDG.E.64 R82, [R82.64] ;  /* 0x0000000452527981 */ /* 0x000ee2000c1e1b00 */
[----:B------:R-:W-:-:S02]  /*18d0*/  FFMA.FTZ R103, R103, R107, R106 ;  /* 0x0000006b67677223 */ /* 0x000fc4000001006a */
[-CC-:B------:R-:W-:Y:S02]  /*18e0*/  FFMA.FTZ R102, R102, R107.reuse, R106.reuse ;  /* 0x0000006b66667223 */ /* 0x180fe4000001006a */
[-C--:B------:R-:W-:Y:S02]  /*18f0*/  FFMA.FTZ R101, R101, R107.reuse, R106 ;  /* 0x0000006b65657223 */ /* 0x080fe4000001006a */
[----:B------:R-:W-:Y:S02]  /*1900*/  FADD.FTZ R102, R105, -R102 ;  /* 0x8000006669667221 */ /* 0x000fe40000010000 */
[----:B------:R-:W-:Y:S02]  /*1910*/  FFMA.FTZ R104, R104, R107, R106 ;  /* 0x0000006b68687223 */ /* 0x000fe4000001006a */
[----:B0-----:R-:W-:Y:S02]  /*1920*/  FADD.FTZ R42, R98, -R103 ;  /* 0x80000067622a7221 */ /* 0x001fe40000010000 */
[----:B------:R-:W-:-:S02]  /*1930*/  FADD.FTZ R100, R100, -R101 ;  /* 0x8000006564647221 */ /* 0x000fc40000010000 */
[C---:B------:R-:W-:Y:S02]  /*1940*/  FMUL.FTZ R42, R97.reuse, R42 ;  /* 0x0000002a612a7220 */ /* 0x040fe40000410000 */
[----:B------:R-:W-:Y:S02]  /*1950*/  FMUL.FTZ R98, R97, R102 ;  /* 0x0000006661627220 */ /* 0x000fe40000410000 */
[----:B------:R-:W-:Y:S02]  /*1960*/  FADD.FTZ R104, R99, -R104 ;  /* 0x8000006863687221 */ /* 0x000fe40000010000 */
[----:B------:R-:W-:Y:S02]  /*1970*/  @P1 FADD.FTZ R42, R33, R42 ;  /* 0x0000002a212a1221 */ /* 0x000fe40000010000 */
[----:B------:R-:W-:Y:S02]  /*1980*/  FMUL.FTZ R43, R97, R100 ;  /* 0x00000064612b7220 */ /* 0x000fe40000410000 */
[----:B------:R-:W-:-:S02]  /*1990*/  @P1 FADD.FTZ R98, R35, R98 ;  /* 0x0000006223621221 */ /* 0x000fc40000010000 */
[----:B------:R-:W-:Y:S02]  /*19a0*/  FMUL.FTZ R97, R97, R104 ;  /* 0x0000006861617220 */ /* 0x000fe40000410000 */
[-C--:B------:R-:W-:Y:S02]  /*19b0*/  FMUL.FTZ R47, R42, R65.reuse ;  /* 0x000000412a2f7220 */ /* 0x080fe40000410000 */
[----:B------:R-:W-:Y:S02]  /*19c0*/  @P1 FADD.FTZ R43, R34, R43 ;  /* 0x0000002b222b1221 */ /* 0x000fe40000010000 */
[----:B------:R-:W-:Y:S02]  /*19d0*/  FMUL.FTZ R46, R98, R65 ;  /* 0x00000041622e7220 */ /* 0x000fe40000410000 */
[----:B------:R-:W-:Y:S02]  /*19e0*/  @P1 FADD.FTZ R97, R32, R97 ;  /* 0x0000006120611221 */ /* 0x000fe40000010000 */
[----:B------:R-:W-:-:S02]  /*19f0*/  FMUL.FTZ R40, R94, R47 ;  /* 0x0000002f5e287220 */ /* 0x000fc40000410000 */
[-C--:B-1----:R-:W-:Y:S02]  /*1a00*/  FMUL.FTZ R50, R43, R65.reuse ;  /* 0x000000412b327220 */ /* 0x082fe40000410000 */
[----:B------:R-:W-:Y:S02]  /*1a10*/  FMUL.FTZ R51, R95, R46 ;  /* 0x0000002e5f337220 */ /* 0x000fe40000410000 */
[----:B------:R-:W-:Y:S01]  /*1a20*/  FMUL.FTZ R65, R97, R65 ;  /* 0x0000004161417220 */ /* 0x000fe20000410000 */
[----:B------:R-:W0:Y:S01]  /*1a30*/  F2F.F16.F32 R40, R40 ;  /* 0x0000002800287304 */ /* 0x000e220000200800 */
[----:B------:R-:W-:Y:S02]  /*1a40*/  FMUL.FTZ R80, R77, R50 ;  /* 0x000000324d507220 */ /* 0x000fe40000410000 */
[----:B------:R-:W-:Y:S01]  /*1a50*/  FMUL.FTZ R81, R76, R65 ;  /* 0x000000414c517220 */ /* 0x000fe20000410000 */
[----:B------:R-:W-:-:S04]  /*1a60*/  SEL R36, R97, R36, P2 ;  /* 0x0000002461247207 */ /* 0x000fc80001000000 */
[----:B------:R-:W1:Y:S01]  /*1a70*/  F2F.F16.F32 R51, R51 ;  /* 0x0000003300337304 */ /* 0x000e620000200800 */
[----:B------:R-:W-:-:S07]  /*1a80*/  @P0 MOV R97, 0x10 ;  /* 0x0000001000610802 */ /* 0x000fce0000000f00 */
[----:B------:R-:W4:Y:S01]  /*1a90*/  F2F.F16.F32 R80, R80 ;  /* 0x0000005000507304 */ /* 0x000f220000200800 */
[----:B------:R-:W-:Y:S01]  /*1aa0*/  SEL R37, R42, R37, P2 ;  /* 0x000000252a257207 */ /* 0x000fe20001000000 */
[----:B------:R-:W-:-:S06]  /*1ab0*/  @P0 IMAD.WIDE.U32 R96, R96, R97, c[0x0][0x258] ;  /* 0x0000960060600625 */ /* 0x000fcc00078e0061 */
[----:B------:R-:W4:Y:S01]  /*1ac0*/  F2F.F16.F32 R81, R81 ;  /* 0x0000005100517304 */ /* 0x000f220000200800 */
[----:B------:R-:W-:Y:S02]  /*1ad0*/  SEL R38, R43, R38, P2 ;  /* 0x000000262b267207 */ /* 0x000fe40001000000 */
[----:B------:R-:W-:Y:S02]  /*1ae0*/  SEL R39, R98, R39, P2 ;  /* 0x0000002762277207 */ /* 0x000fe40001000000 */
[----:B------:R-:W-:Y:S01]  /*1af0*/  IADD3 R78, R78, c[0x0][0x160], RZ ;  /* 0x000058004e4e7a10 */ /* 0x000fe20007ffe0ff */
[----:B0-----:R-:W-:Y:S01]  /*1b00*/  IMAD.WIDE.U32 R40, R40, 0x10000, RZ ;  /* 0x0001000028287825 */ /* 0x001fe200078e00ff */
[----:B-1----:R-:W-:Y:S01]  /*1b10*/  SHF.L.U32 R99, R51, 0x10, RZ ;  /* 0x0000001033637819 */ /* 0x002fe200000006ff */
[----:B------:R-:W-:Y:S01]  /*1b20*/  @P0 STG.E.128 [R96.64], R36 ;  /* 0x0000002460000986 */ /* 0x000fe2000c101d04 */
[----:B------:R-:W-:Y:S02]  /*1b30*/  LEA R42, P1, R120, c[0x0][0x248], 0x3 ;  /* 0x00009200782a7a11 */ /* 0x000fe400078218ff */
[----:B------:R-:W-:-:S02]  /*1b40*/  ISETP.GE.AND P0, PT, R78, c[0x0][0x164], PT ;  /* 0x000059004e007a0c */ /* 0x000fc40003f06270 */
[----:B----4-:R-:W-:Y:S02]  /*1b50*/  LOP3.LUT R41, R41, R99, R80, 0xfe, !PT ;  /* 0x0000006329297212 */ /* 0x010fe400078efe50 */
[----:B------:R-:W-:Y:S02]  /*1b60*/  LEA.HI.X R43, R120, c[0x0][0x24c], RZ, 0x3, P1 ;  /* 0x00009300782b7a11 */ /* 0x000fe400008f1cff */
[----:B------:R-:W-:-:S05]  /*1b70*/  LOP3.LUT R40, R40, R81, RZ, 0xfc, !PT ;  /* 0x0000005128287212 */ /* 0x000fca00078efcff */
[----:B------:R0:W-:Y:S02]  /*1b80*/  STG.E.64 [R42.64], R40 ;  /* 0x000000282a007986 */ /* 0x0001e4000c101b04 */
[----:B0-----:R-:W-:Y:S02]  /*1b90*/  SEL R40, RZ, 0x1, P3 ;  /* 0x00000001ff287807 */ /* 0x001fe40001800000 */
[--C-:B--2---:R-:W-:Y:S01]  /*1ba0*/  SHF.R.U64 R101, R44, 0x10, R45.reuse ;  /* 0x000000102c657819 */ /* 0x104fe2000000122d */
[----:B------:R-:W-:Y:S01]  /*1bb0*/  HADD2.F32 R44, -RZ, R44.H0_H0 ;  /* 0x2000002cff2c7230 */ /* 0x000fe20000004100 */
[----:B------:R-:W-:Y:S01]  /*1bc0*/  SHF.R.U32.HI R100, RZ, 0x10, R45 ;  /* 0x00000010ff647819 */ /* 0x000fe2000001162d */
[----:B------:R-:W-:-:S03]  /*1bd0*/  HADD2.F32 R45, -RZ, R45.H0_H0 ;  /* 0x2000002dff2d7230 */ /* 0x000fc60000004100 */
[----:B------:R-:W-:Y:S02]  /*1be0*/  FFMA.FTZ R10, R113, R44, R10 ;  /* 0x0000002c710a7223 */ /* 0x000fe4000001000a */
[----:B------:R-:W-:Y:S01]  /*1bf0*/  FFMA.FTZ R12, R114, R45, R12 ;  /* 0x0000002d720c7223 */ /* 0x000fe2000001000c */
[----:B------:R-:W-:Y:S02]  /*1c00*/  HADD2.F32 R51, -RZ, R101.H0_H0 ;  /* 0x20000065ff337230 */ /* 0x000fe40000004100 */
[----:B------:R-:W-:-:S03]  /*1c10*/  HADD2.F32 R80, -RZ, R100.H0_H0 ;  /* 0x20000064ff507230 */ /* 0x000fc60000004100 */
[----:B------:R-:W-:Y:S02]  /*1c20*/  FFMA.FTZ R9, R108, R51, R9 ;  /* 0x000000336c097223 */ /* 0x000fe40000010009 */
[----:B------:R-:W-:Y:S01]  /*1c30*/  FFMA.FTZ R11, R112, R80, R11 ;  /* 0x00000050700b7223 */ /* 0x000fe2000001000b */
[----:B------:R-:W-:Y:S01]  /*1c40*/  HADD2.F32 R44, -RZ, R48.H0_H0 ;  /* 0x20000030ff2c7230 */ /* 0x000fe20000004100 */
[----:B------:R-:W-:-:S04]  /*1c50*/  SHF.R.U32.HI R45, RZ, 0x10, R49 ;  /* 0x00000010ff2d7819 */ /* 0x000fc80000011631 */
[----:B------:R-:W-:Y:S01]  /*1c60*/  FFMA.FTZ R14, R111, R44, R14 ;  /* 0x0000002c6f0e7223 */ /* 0x000fe2000001000e */
[----:B------:R-:W-:Y:S01]  /*1c70*/  SHF.R.U64 R44, R48, 0x10, R49 ;  /* 0x00000010302c7819 */ /* 0x000fe20000001231 */
[----:B------:R-:W-:-:S04]  /*1c80*/  HADD2.F32 R45, -RZ, R45.H0_H0 ;  /* 0x2000002dff2d7230 */ /* 0x000fc80000004100 */
[----:B------:R-:W-:Y:S01]  /*1c90*/  HADD2.F32 R44, -RZ, R44.H0_H0 ;  /* 0x2000002cff2c7230 */ /* 0x000fe20000004100 */
[----:B------:R-:W-:-:S04]  /*1ca0*/  FFMA.FTZ R20, R109, R45, R20 ;  /* 0x0000002d6d147223 */ /* 0x000fc80000010014 */
[----:B------:R-:W-:Y:S01]  /*1cb0*/  FFMA.FTZ R13, R110, R44, R13 ;  /* 0x0000002c6e0d7223 */ /* 0x000fe2000001000d */
[----:B------:R-:W-:Y:S01]  /*1cc0*/  HADD2.F32 R49, -RZ, R49.H0_H0 ;  /* 0x20000031ff317230 */ /* 0x000fe20000004100 */
[--C-:B---3--:R-:W-:Y:S02]  /*1cd0*/  SHF.R.U64 R44, R82, 0x10, R83.reuse ;  /* 0x00000010522c7819 */ /* 0x108fe40000001253 */
[----:B------:R-:W-:Y:S01]  /*1ce0*/  SHF.R.U32.HI R45, RZ, 0x10, R83 ;  /* 0x00000010ff2d7819 */ /* 0x000fe20000011653 */
[----:B------:R-:W-:Y:S02]  /*1cf0*/  HADD2.F32 R83, -RZ, R83.H0_H0 ;  /* 0x20000053ff537230 */ /* 0x000fe40000004100 */
[----:B------:R-:W-:Y:S02]  /*1d00*/  HADD2.F32 R82, -RZ, R82.H0_H0 ;  /* 0x20000052ff527230 */ /* 0x000fe40000004100 */
[----:B------:R-:W-:Y:S02]  /*1d10*/  HADD2.F32 R44, -RZ, R44.H0_H0 ;  /* 0x2000002cff2c7230 */ /* 0x000fe40000004100 */
[----:B------:R-:W-:Y:S01]  /*1d20*/  HADD2.F32 R41, -RZ, R45.H0_H0 ;  /* 0x2000002dff297230 */ /* 0x000fe20000004100 */
[----:B------:R-:W-:Y:S01]  /*1d30*/  FFMA.FTZ R15, R50, R83, R15 ;  /* 0x00000053320f7223 */ /* 0x000fe2000001000f */
[----:B------:R-:W-:Y:S01]  /*1d40*/  PRMT R83, R40, 0x7610, R83 ;  /* 0x0000761028537816 */ /* 0x000fe20000000053 */
[----:B------:R-:W-:-:S02]  /*1d50*/  FFMA.FTZ R19, R116, R49, R19 ;  /* 0x0000003174137223 */ /* 0x000fc40000010013 */
[----:B------:R-:W-:Y:S02]  /*1d60*/  FFMA.FTZ R17, R65, R82, R17 ;  /* 0x0000005241117223 */ /* 0x000fe40000010011 */
[----:B------:R-:W-:Y:S02]  /*1d70*/  FFMA.FTZ R18, R47, R44, R18 ;  /* 0x0000002c2f127223 */ /* 0x000fe40000010012 */
[----:B------:R-:W-:Y:S01]  /*1d80*/  FFMA.FTZ R16, R46, R41, R16 ;  /* 0x000000292e107223 */ /* 0x000fe20000010010 */
[----:B------:R-:W-:Y:S01]  /*1d90*/  @P0 CALL.REL.NOINC `(.L_x_4432) ;  /* 0x0000001000000944 */ /* 0x000fe20003c00000 */
[----:B------:R-:W-:Y:S05]  /*1da0*/  BRA `(.L_x_4433) ;  /* 0xffffe84000007947 */ /* 0x000fea000383ffff */
.L_x_4432:
        /* <DEDUP_REMOVED lines=34> */
.L_x_4429:
        /* <DEDUP_REMOVED lines=19> */
.L_x_4430:
[----:B------:R-:W-:Y:S01]  /*2100*/  HFMA2.MMA R44, -RZ, RZ, 0, 9.5367431640625e-07 ;  /* 0x00000010ff2c7435 */ /* 0x000fe200000001ff */
[----:B------:R-:W-:-:S02]  /*2110*/  MOV R45, R47 ;  /* 0x0000002f002d7202 */ /* 0x000fc40000000f00 */
[----:B------:R-:W-:Y:S02]  /*2120*/  MOV R43, 0x1f ;  /* 0x0000001f002b7802 */ /* 0x000fe40000000f00 */
[----:B------:R-:W-:Y:S02]  /*2130*/  MOV R42, 0xffffffff ;  /* 0xffffffff002a7802 */ /* 0x000fe40000000f00 */
[----:B------:R-:W-:Y:S02]  /*2140*/  MOV R40, 0x2160 ;  /* 0x0000216000287802 */ /* 0x000fe40000000f00 */
[----:B-----5:R-:W-:Y:S05]  /*2150*/  CALL.REL.NOINC `($__internal_125_$__cuda_sm70_shflsync_down_p) ;  /* 0x0000046000007944 */ /* 0x020fea0003c00000 */
[----:B-1----:R-:W-:Y:S01]  /*2160*/  MOV R46, R42 ;  /* 0x0000002a002e7202 */ /* 0x002fe20000000f00 */
[----:B0-----:R-:W-:Y:S05]  /*2170*/  BRA `(.L_x_4434) ;  /* 0xffffee3000007947 */ /* 0x001fea000383ffff */
.L_x_4431:
[----:B------:R-:W-:Y:S01]  /*2180*/  HFMA2.MMA R44, -RZ, RZ, 0, 9.5367431640625e-07 ;  /* 0x00000010ff2c7435 */ /* 0x000fe200000001ff */
[----:B------:R-:W-:Y:S02]  /*2190*/  MOV R45, R49 ;  /* 0x00000031002d7202 */ /* 0x000fe40000000f00 */
[----:B------:R-:W-:Y:S02]  /*21a0*/  MOV R43, 0x1f ;  /* 0x0000001f002b7802 */ /* 0x000fe40000000f00 */
[----:B------:R-:W-:-:S02]  /*21b0*/  MOV R42, 0xffffffff ;  /* 0xffffffff002a7802 */ /* 0x000fc40000000f00 */
[----:B------:R-:W-:Y:S02]  /*21c0*/  MOV R40, 0x21e0 ;  /* 0x000021e000287802 */ /* 0x000fe40000000f00 */
[----:B01---5:R-:W-:Y:S05]  /*21d0*/  CALL.REL.NOINC `($__internal_125_$__cuda_sm70_shflsync_down_p) ;  /* 0x000003e000007944 */ /* 0x023fea0003c00000 */
[----:B------:R-:W-:Y:S01]  /*21e0*/  FADD.FTZ R47, R47, R46 ;  /* 0x0000002e2f2f7221 */ /* 0x000fe20000010000 */
[----:B0-----:R-:W-:Y:S01]  /*21f0*/  HFMA2.MMA R44, -RZ, RZ, 0, 4.76837158203125e-07 ;  /* 0x00000008ff2c7435 */ /* 0x001fe200000001ff */
[----:B-1----:R-:W-:Y:S01]  /*2200*/  FADD.FTZ R49, R49, R42 ;  /* 0x0000002a31317221 */ /* 0x002fe20000010000 */
[----:B------:R-:W-:Y:S02]  /*2210*/  MOV R43, 0x1f ;  /* 0x0000001f002b7802 */ /* 0x000fe40000000f00 */
[----:B------:R-:W-:Y:S02]  /*2220*/  MOV R42, 0xffffffff ;  /* 0xffffffff002a7802 */ /* 0x000fe40000000f00 */
[----:B------:R-:W-:Y:S02]  /*2230*/  MOV R45, R47 ;  /* 0x0000002f002d7202 */ /* 0x000fe40000000f00 */
[----:B------:R-:W-:Y:S02]  /*2240*/  MOV R40, 0x2260 ;  /* 0x0000226000287802 */ /* 0x000fe40000000f00 */
[----:B------:R-:W-:Y:S05]  /*2250*/  CALL.REL.NOINC `($__internal_125_$__cuda_sm70_shflsync_down_p) ;  /* 0x0000036000007944 */ /* 0x000fea0003c00000 */
[----:B0-----:R-:W-:Y:S01]  /*2260*/  HFMA2.MMA R44, -RZ, RZ, 0, 4.76837158203125e-07 ;  /* 0x00000008ff2c7435 */ /* 0x001fe200000001ff */
[----:B-1----:R-:W-:-:S02]  /*2270*/  MOV R46, R42 ;  /* 0x0000002a002e7202 */ /* 0x002fc40000000f00 */
[----:B------:R-:W-:Y:S02]  /*2280*/  MOV R45, R49 ;  /* 0x00000031002d7202 */ /* 0x000fe40000000f00 */
[----:B------:R-:W-:Y:S02]  /*2290*/  MOV R43, 0x1f ;  /* 0x0000001f002b7802 */ /* 0x000fe40000000f00 */
[----:B------:R-:W-:Y:S02]  /*22a0*/  MOV R42, 0xffffffff ;  /* 0xffffffff002a7802 */ /* 0x000fe40000000f00 */
[----:B------:R-:W-:Y:S02]  /*22b0*/  MOV R40, 0x22d0 ;  /* 0x000022d000287802 */ /* 0x000fe40000000f00 */
[----:B------:R-:W-:Y:S05]  /*22c0*/  CALL.REL.NOINC `($__internal_125_$__cuda_sm70_shflsync_down_p) ;  /* 0x000002f000007944 */ /* 0x000fea0003c00000 */
[----:B------:R-:W-:Y:S01]  /*22d0*/  FADD.FTZ R47, R46, R47 ;  /* 0x0000002f2e2f7221 */ /* 0x000fe20000010000 */
[----:B0-----:R-:W-:Y:S01]  /*22e0*/  HFMA2.MMA R44, -RZ, RZ, 0, 2.384185791015625e-07 ;  /* 0x00000004ff2c7435 */ /* 0x001fe200000001ff */
[----:B-1----:R-:W-:Y:S01]  /*22f0*/  FADD.FTZ R49, R49, R42 ;  /* 0x0000002a31317221 */ /* 0x002fe20000010000 */
[----:B------:R-:W-:Y:S02]  /*2300*/  MOV R43, 0x1f ;  /* 0x0000001f002b7802 */ /* 0x000fe40000000f00 */
[----:B------:R-:W-:-:S02]  /*2310*/  MOV R42, 0xffffffff ;  /* 0xffffffff002a7802 */ /* 0x000fc40000000f00 */
[----:B------:R-:W-:Y:S02]  /*2320*/  MOV R45, R47 ;  /* 0x0000002f002d7202 */ /* 0x000fe40000000f00 */
[----:B------:R-:W-:Y:S02]  /*2330*/  MOV R40, 0x2350 ;  /* 0x0000235000287802 */ /* 0x000fe40000000f00 */
[----:B------:R-:W-:Y:S05]  /*2340*/  CALL.REL.NOINC `($__internal_125_$__cuda_sm70_shflsync_down_p) ;  /* 0x0000027000007944 */ /* 0x000fea0003c00000 */
[----:B0-----:R-:W-:Y:S01]  /*2350*/  HFMA2.MMA R44, -RZ, RZ, 0, 2.384185791015625e-07 ;  /* 0x00000004ff2c7435 */ /* 0x001fe200000001ff */
[----:B-1----:R-:W-:Y:S02]  /*2360*/  MOV R46, R42 ;  /* 0x0000002a002e7202 */ /* 0x002fe40000000f00 */
[----:B------:R-:W-:Y:S02]  /*2370*/  MOV R45, R49 ;  /* 0x00000031002d7202 */ /* 0x000fe40000000f00 */
[----:B------:R-:W-:Y:S02]  /*2380*/  MOV R43, 0x1f ;  /* 0x0000001f002b7802 */ /* 0x000fe40000000f00 */
[----:B------:R-:W-:Y:S02]  /*2390*/  MOV R42, 0xffffffff ;  /* 0xffffffff002a7802 */ /* 0x000fe40000000f00 */
[----:B------:R-:W-:-:S02]  /*23a0*/  MOV R40, 0x23c0 ;  /* 0x000023c000287802 */ /* 0x000fc40000000f00 */
[----:B------:R-:W-:Y:S05]  /*23b0*/  CALL.REL.NOINC `($__internal_125_$__cuda_sm70_shflsync_down_p) ;  /* 0x0000020000007944 */ /* 0x000fea0003c00000 */
[----:B------:R-:W-:Y:S01]  /*23c0*/  FADD.FTZ R47, R46, R47 ;  /* 0x0000002f2e2f7221 */ /* 0x000fe20000010000 */
[----:B0-----:R-:W-:Y:S01]  /*23d0*/  HFMA2.MMA R44, -RZ, RZ, 0, 1.1920928955078125e-07 ;  /* 0x00000002ff2c7435 */ /* 0x001fe200000001ff */
[----:B-1----:R-:W-:Y:S01]  /*23e0*/  FADD.FTZ R49, R49, R42 ;  /* 0x0000002a31317221 */ /* 0x002fe20000010000 */
[----:B------:R-:W-:-:S02]  /*23f0*/  MOV R43, 0x1f ;  /* 0x0000001f002b7802 */ /* 0x000fc40000000f00 */
[----:B------:R-:W-:Y:S02]  /*2400*/  MOV R42, 0xffffffff ;  /* 0xffffffff002a7802 */ /* 0x000fe40000000f00 */
[----:B------:R-:W-:Y:S02]  /*2410*/  MOV R45, R47 ;  /* 0x0000002f002d7202 */ /* 0x000fe40000000f00 */
[----:B------:R-:W-:Y:S02]  /*2420*/  MOV R40, 0x2440 ;  /* 0x0000244000287802 */ /* 0x000fe40000000f00 */
[----:B------:R-:W-:Y:S05]  /*2430*/  CALL.REL.NOINC `($__internal_125_$__cuda_sm70_shflsync_down_p) ;  /* 0x0000018000007944 */ /* 0x000fea0003c00000 */
[----:B0-----:R-:W-:Y:S01]  /*2440*/  HFMA2.MMA R44, -RZ, RZ, 0, 1.1920928955078125e-07 ;  /* 0x00000002ff2c7435 */ /* 0x001fe200000001ff */
[----:B-1----:R-:W-:Y:S02]  /*2450*/  MOV R46, R42 ;  /* 0x0000002a002e7202 */ /* 0x002fe40000000f00 */
[----:B------:R-:W-:Y:S02]  /*2460*/  MOV R45, R49 ;  /* 0x00000031002d7202 */ /* 0x000fe40000000f00 */
[----:B------:R-:W-:Y:S02]  /*2470*/  MOV R43, 0x1f ;  /* 0x0000001f002b7802 */ /* 0x000fe40000000f00 */
[----:B------:R-:W-:-:S02]  /*2480*/  MOV R42, 0xffffffff ;  /* 0xffffffff002a7802 */ /* 0x000fc40000000f00 */
[----:B------:R-:W-:Y:S02]  /*2490*/  MOV R40, 0x24b0 ;  /* 0x000024b000287802 */ /* 0x000fe40000000f00 */
[----:B------:R-:W-:Y:S05]  /*24a0*/  CALL.REL.NOINC `($__internal_125_$__cuda_sm70_shflsync_down_p) ;  /* 0x0000011000007944 */ /* 0x000fea0003c00000 */
[----:B------:R-:W-:Y:S01]  /*24b0*/  FADD.FTZ R48, R46, R47 ;  /* 0x0000002f2e307221 */ /* 0x000fe20000010000 */
[----:B0-----:R-:W-:Y:S01]  /*24c0*/  HFMA2.MMA R44, -RZ, RZ, 0, 5.9604644775390625e-08 ;  /* 0x00000001ff2c7435 */ /* 0x001fe200000001ff */
[----:B-1----:R-:W-:Y:S01]  /*24d0*/  FADD.FTZ R49, R49, R42 ;  /* 0x0000002a31317221 */ /* 0x002fe20000010000 */
[----:B------:R-:W-:Y:S02]  /*24e0*/  MOV R43, 0x1f ;  /* 0x0000001f002b7802 */ /* 0x000fe40000000f00 */
[----:B------:R-:W-:Y:S02]  /*24f0*/  MOV R42, 0xffffffff ;  /* 0xffffffff002a7802 */ /* 0x000fe40000000f00 */
[----:B------:R-:W-:Y:S02]  /*2500*/  MOV R45, R48 ;  /* 0x00000030002d7202 */ /* 0x000fe40000000f00 */
[----:B------:R-:W-:Y:S02]  /*2510*/  MOV R40, 0x2530 ;  /* 0x0000253000287802 */ /* 0x000fe40000000f00 */
[----:B------:R-:W-:Y:S05]  /*2520*/  CALL.REL.NOINC `($__internal_125_$__cuda_sm70_shflsync_down_p) ;  /* 0x0000009000007944 */ /* 0x000fea0003c00000 */
[----:B0-----:R-:W-:Y:S01]  /*2530*/  HFMA2.MMA R44, -RZ, RZ, 0, 5.9604644775390625e-08 ;  /* 0x00000001ff2c7435 */ /* 0x001fe200000001ff */
[----:B-1----:R-:W-:-:S02]  /*2540*/  MOV R47, R42 ;  /* 0x0000002a002f7202 */ /* 0x002fc40000000f00 */
[----:B------:R-:W-:Y:S02]  /*2550*/  MOV R45, R49 ;  /* 0x00000031002d7202 */ /* 0x000fe40000000f00 */
[----:B------:R-:W-:Y:S02]  /*2560*/  MOV R43, 0x1f ;  /* 0x0000001f002b7802 */ /* 0x000fe40000000f00 */
[----:B------:R-:W-:Y:S02]  /*2570*/  MOV R42, 0xffffffff ;  /* 0xffffffff002a7802 */ /* 0x000fe40000000f00 */
[----:B------:R-:W-:Y:S02]  /*2580*/  MOV R40, 0x25a0 ;  /* 0x000025a000287802 */ /* 0x000fe40000000f00 */
[----:B------:R-:W-:Y:S05]  /*2590*/  CALL.REL.NOINC `($__internal_125_$__cuda_sm70_shflsync_down_p) ;  /* 0x0000002000007944 */ /* 0x000fea0003c00000 */
[----:B-1----:R-:W-:Y:S01]  /*25a0*/  MOV R40, R42 ;  /* 0x0000002a00287202 */ /* 0x002fe20000000f00 */
[----:B0-----:R-:W-:Y:S05]  /*25b0*/  BRA `(.L_x_4435) ;  /* 0xffffeb1000007947 */ /* 0x001fea000383ffff */
        .weak           $__internal_125_$__cuda_sm70_shflsync_down_p
        .type           $__internal_125_$__cuda_sm70_shflsync_down_p,@function
        .size           $__internal_125_$__cuda_sm70_shflsync_down_p,(.L_x_6774 - $__internal_125_$__cuda_sm70_shflsync_down_p)
$__internal_125_$__cuda_sm70_shflsync_down_p:
[----:B------:R-:W-:Y:S01]  /*25c0*/  HFMA2.MMA R41, -RZ, RZ, 0, 0 ;  /* 0x00000000ff297435 */ /* 0x000fe200000001ff */
[----:B------:R-:W-:Y:S04]  /*25d0*/  WARPSYNC R42 ;  /* 0x0000002a00007348 */ /* 0x000fe80003800000 */
[----:B------:R0:W1:Y:S01]  /*25e0*/  SHFL.DOWN PT, R42, R45, R44, R43 ;  /* 0x0800002c2d2a7389 */ /* 0x00006200000e002b */
[----:B------:R-:W-:Y:S05]  /*25f0*/  RET.REL.NODEC R40 `(_ZN10layer_norm13ln_bwd_kernelINS_13Kernel_traitsI6__halfS2_fS2_fjLj1536ELj1ELj1ELj4ELj8ENS_18Kernel_traits_baseILj1536ES2_S2_fS2_fjLj128EEEEELb0ELb1ELb0ELb1EEEvNS_9BwdParamsE) ;  /* 0xffffda0028007950 */ /* 0x000fea0003c3ffff */
.L_x_4436:
        /* <DEDUP_REMOVED lines=16> */
.L_x_6774:


//--------------------- .text._ZN10layer_norm13ln_bwd_kernelINS_13Kernel_traitsI6__halfS2_fS2_fjLj1536ELj1ELj1ELj4ELj8ENS_18Kernel_traits_baseILj1536ES2_S2_fS2_fjLj128EEEEELb0ELb1ELb1ELb0EEEvNS_9BwdParamsE --------------------------
	.section	.text._ZN10layer_norm13ln_bwd_kernelINS_13Kernel_traitsI6__halfS2_fS2_fjLj1536ELj1ELj1ELj4ELj8ENS_18Kernel_traits_baseILj1536ES2_S2_fS2_fjLj128EEEEELb0ELb1ELb1ELb0EEEvNS_9BwdParamsE,"ax",@progbits
	.sectioninfo	@"SHI_REGISTERS=128"
	.align	128
        .global         _ZN10layer_norm13ln_bwd_kernelINS_13Kernel_traitsI6__halfS2_fS2_fjLj1536ELj1ELj1ELj4ELj8ENS_18Kernel_traits_baseILj1536ES2_S2_fS2_fjLj128EEEEELb0ELb1ELb1ELb0EEEvNS_9BwdParamsE
        .type           _ZN10layer_norm13ln_bwd_kernelINS_13Kernel_traitsI6__halfS2_fS2_fjLj1536ELj1ELj1ELj4ELj8ENS_18Kernel_traits_baseILj1536ES2_S2_fS2_fjLj128EEEEELb0ELb1ELb1ELb0EEEvNS_9BwdParamsE,@function
        .size           _ZN10layer_norm13ln_bwd_kernelINS_13Kernel_traitsI6__halfS2_fS2_fjLj1536ELj1ELj1ELj4ELj8ENS_18Kernel_traits_baseILj1536ES2_S2_fS2_fjLj128EEEEELb0ELb1ELb1ELb0EEEvNS_9BwdParamsE,(.L_x_6775 - _ZN10layer_norm13ln_bwd_kernelINS_13Kernel_traitsI6__halfS2_fS2_fjLj1536ELj1ELj1ELj4ELj8ENS_18Kernel_traits_baseILj1536ES2_S2_fS2_fjLj128EEEEELb0ELb1ELb1ELb0EEEvNS_9BwdParamsE)
        .other          _ZN10layer_norm13ln_bwd_kernelINS_13Kernel_traitsI6__halfS2_fS2_fjLj1536ELj1ELj1ELj4ELj8ENS_18Kernel_traits_baseILj1536ES2_S2_fS2_fjLj128EEEEELb0ELb1ELb1ELb0EEEvNS_9BwdParamsE,@"STO_CUDA_ENTRY STV_DEFAULT"
_ZN10layer_norm13ln_bwd_kernelINS_13Kernel_traitsI6__halfS2_fS2_fjLj1536ELj1ELj1ELj4ELj8ENS_18Kernel_traits_baseILj1536ES2_S2_fS2_fjLj128EEEEELb0ELb1ELb1ELb0EEEvNS_9BwdParamsE:
.text._ZN10layer_norm13ln_bwd_kernelINS_13Kernel_traitsI6__halfS2_fS2_fjLj1536ELj1ELj1ELj4ELj8ENS_18Kernel_traits_baseILj1536ES2_S2_fS2_fjLj128EEEEELb0ELb1ELb1ELb0EEEvNS_9BwdParamsE:
        /* <DEDUP_REMOVED lines=19> */
[----:B------:R0:W5:Y:S03]  /*0130*/  @P5 LDG.E.64 R6, [R4.64] ;  /* 0x0000000404065981 */ /* 0x000166000c1e1b00 */
        /* <DEDUP_REMOVED lines=37> */
[----:B------:R-:W-:Y:S01]  /*0390*/  HFMA2.MMA R7, -RZ, RZ, 0, 5.9604644775390625e-08 ;  /* 0x00000001ff077435 */ /* 0x000fe200000001ff */
[----:B------:R-:W-:Y:S01]  /*03a0*/  MOV R5, R3 ;  /* 0x0000000300057202 */ /* 0x000fe20000000f00 */
[----:B------:R-:W-:Y:S01]  /*03b0*/  IMAD.MOV.U32 R111, RZ, RZ, R18 ;  /* 0x000000ffff6f7224 */ /* 0x000fe200078e0012 */
[--C-:B------:R-:W-:Y:S01]  /*03c0*/  SHF.R.U64 R114, R12, 0x10, R13.reuse ;  /* 0x000000100c727819 */ /* 0x100fe2000000120d */
[----:B------:R-:W-:Y:S01]  /*03d0*/  IMAD.MOV.U32 R107, RZ, RZ, R10 ;  /* 0x000000ffff6b7224 */ /* 0x000fe200078e000a */
[----:B------:R-:W-:Y:S01]  /*03e0*/  MOV R113, R13 ;  /* 0x0000000d00717202 */ /* 0x000fe20000000f00 */
[----:B------:R-:W-:Y:S01]  /*03f0*/  IMAD.MOV.U32 R101, RZ, RZ, R14 ;  /* 0x000000ffff657224 */ /* 0x000fe200078e000e */
[----:B------:R-:W-:Y:S01]  /*0400*/  SHF.R.U32.HI R112, RZ, 0x10, R13 ;  /* 0x00000010ff707819 */ /* 0x000fe2000001160d */
[----:B------:R-:W-:Y:S01]  /*0410*/  IMAD.MOV.U32 R94, RZ, RZ, R2 ;  /* 0x000000ffff5e7224 */ /* 0x000fe200078e0002 */
[--C-:B------:R-:W-:Y:S01]  /*0420*/  SHF.R.U64 R110, R18, 0x10, R19.reuse ;  /* 0x00000010126e7819 */ /* 0x100fe20000001213 */
[----:B------:R-:W-:Y:S01]  /*0430*/  IMAD.MOV.U32 R25, RZ, RZ, RZ ;  /* 0x000000ffff197224 */ /* 0x000fe200078e00ff */
        /* <DEDUP_REMOVED lines=17> */
[----:B------:R-:W-:Y:S01]  /*0550*/  IMAD.MOV.U32 R2, RZ, RZ, R4 ;  /* 0x000000ffff027224 */ /* 0x000fe200078e0004 */
        /* <DEDUP_REMOVED lines=18> */
.L_x_4493:
[----:B------:R-:W-:-:S05]  /*0680*/  MOV R75, 0x4 ;  /* 0x00000004004b7802 */ /* 0x000fca0000000f00 */
        /* <DEDUP_REMOVED lines=17> */
[----:B------:R-:W-:Y:S01]  /*07a0*/  MOV R75, R7 ;  /* 0x00000007004b7202 */ /* 0x000fe20000000f00 */
[----:B------:R-:W-:Y:S05]  /*07b0*/  @!P5 BRA `(.L_x_4441) ;  /* 0x000000500000d947 */ /* 0x000fea0003800000 */
[----:B------:R-:W-:-:S04]  /*07c0*/  ISETP.NE.U32.AND P0, PT, RZ, c[0x0][0x218], PT ;  /* 0x00008600ff007a0c */ /* 0x000fc80003f05070 */
[----:B------:R-:W-:-:S13]  /*07d0*/  ISETP.NE.AND.EX P0, PT, RZ, c[0x0][0x21c], PT, P0 ;  /* 0x00008700ff007a0c */ /* 0x000fda0003f05300 */
[----:B------:R-:W-:Y:S05]  /*07e0*/  @!P0 BRA `(.L_x_4442) ;  /* 0x0000001000008947 */ /* 0x000fea0003800000 */
[----:B------:R0:W5:Y:S02]  /*07f0*/  LDG.E.128 R60, [R72.64] ;  /* 0x00000004483c7981 */ /* 0x000164000c1e1d00 */
.L_x_4442:
[----:B------:R-:W-:Y:S02]  /*0800*/  IADD3 R75, R7, 0x80, RZ ;  /* 0x00000080074b7810 */ /* 0x000fe40007ffe0ff */
.L_x_4441:
[----:B------:R-:W-:Y:S05]  /*0810*/  BSYNC B1 ;  /* 0x0000000000017941 */ /* 0x000fea0003800000 */
.L_x_4440:
[----:B------:R-:W-:Y:S01]  /*0820*/  BSSY B1, `(.L_x_4443) ;  /* 0x0000008000017945 */ /* 0x000fe20003800000 */
[----:B------:R-:W-:Y:S05]  /*0830*/  @!P4 BRA `(.L_x_4444) ;  /* 0x000000600000c947 */ /* 0x000fea0003800000 */
[----:B------:R-:W-:-:S04]  /*0840*/  ISETP.NE.U32.AND P0, PT, RZ, c[0x0][0x218], PT ;  /* 0x00008600ff007a0c */ /* 0x000fc80003f05070 */
[----:B------:R-:W-:-:S13]  /*0850*/  ISETP.NE.AND.EX P0, PT, RZ, c[0x0][0x21c], PT, P0 ;  /* 0x00008700ff007a0c */ /* 0x000fda0003f05300 */
[----:B------:R-:W-:Y:S05]  /*0860*/  @!P0 BRA `(.L_x_4445) ;  /* 0x0000002000008947 */ /* 0x000fea0003800000 */
[----:B------:R-:W-:-:S06]  /*0870*/  IMAD.WIDE.U32 R64, R75, R120, c[0x0][0x218] ;  /* 0x000086004b407625 */ /* 0x000fcc00078e0078 */
[----:B------:R-:W5:Y:S02]  /*0880*/  LDG.E.128 R64, [R64.64] ;  /* 0x0000000440407981 */ /* 0x000f64000c1e1d00 */
.L_x_4445:
[----:B------:R-:W-:Y:S02]  /*0890*/  IADD3 R75, R75, 0x80, RZ ;  /* 0x000000804b4b7810 */ /* 0x000fe40007ffe0ff */
.L_x_4444:
[----:B------:R-:W-:Y:S05]  /*08a0*/  BSYNC B1 ;  /* 0x0000000000017941 */ /* 0x000fea0003800000 */
.L_x_4443:
[----:B------:R-:W-:Y:S01]  /*08b0*/  ISETP.NE.U32.AND P0, PT, RZ, c[0x0][0x218], PT ;  /* 0x00008600ff007a0c */ /* 0x000fe20003f05070 */
[----:B------:R-:W-:Y:S01]  /*08c0*/  HFMA2.MMA R98, -RZ, RZ, 0, 0 ;  /* 0x00000000ff627435 */ /* 0x000fe200000001ff */
[----:B------:R-:W-:Y:S02]  /*08d0*/  IMAD.MOV.U32 R97, RZ, RZ, RZ ;  /* 0x000000ffff617224 */ /* 0x000fe400078e00ff */
[----:B------:R-:W-:-:S04]  /*08e0*/  ISETP.NE.AND.EX P0, PT, RZ, c[0x0][0x21c], PT, P0 ;  /* 0x00008700ff007a0c */ /* 0x000fc80003f05300 */
[----:B------:R-:W-:-:S13]  /*08f0*/  ISETP.LT.U32.OR P0, PT, R0, 0x180, !P0 ;  /* 0x000001800000780c */ /* 0x000fda0004701470 */
[----:B------:R-:W-:Y:S05]  /*0900*/  @P0 BRA `(.L_x_4446) ;  /* 0x00000a0000000947 */ /* 0x000fea0003800000 */
[----:B------:R-:W-:-:S06]  /*0910*/  IMAD.WIDE.U32 R20, R75, R120, c[0x0][0x218] ;  /* 0x000086004b147625 */ /* 0x000fcc00078e0078 */
[----:B------:R-:W5:Y:S01]  /*0920*/  LDG.E.128 R20, [R20.64] ;  /* 0x0000000414147981 */ /* 0x000f62000c1e1d00 */
[----:B------:R-:W-:Y:S05]  /*0930*/  BRA `(.L_x_4446) ;  /* 0x000009d000007947 */ /* 0x000fea0003800000 */
.L_x_4439:
        /* <DEDUP_REMOVED lines=10> */
[----:B------:R-:W-:Y:S01]  /*09e0*/  MOV R98, RZ ;  /* 0x000000ff00627202 */ /* 0x000fe20000000f00 */
[----:B------:R-:W-:Y:S01]  /*09f0*/  IMAD.MOV.U32 R104, RZ, RZ, R7 ;  /* 0x000000ffff687224 */ /* 0x000fe200078e0007 */
[----:B--2---:R-:W-:Y:S01]  /*0a00*/  FSEL R96, R74, RZ, !P0 ;  /* 0x000000ff4a607208 */ /* 0x004fe20004000000 */
[----:B------:R-:W-:Y:S05]  /*0a10*/  @!P5 BRA `(.L_x_4448) ;  /* 0x000002e00000d947 */ /* 0x000fea0003800000 */
[----:B------:R-:W-:Y:S01]  /*0a20*/  HFMA2.MMA R17, -RZ, RZ, 0, 4.76837158203125e-07 ;  /* 0x00000008ff117435 */ /* 0x000fe200000001ff */
[----:B------:R-:W-:-:S06]  /*0a30*/  IMAD.WIDE.U32 R12, R7, R120, c[0x0][0x188] ;  /* 0x00006200070c7625 */ /* 0x000fcc00078e0078 */
[----:B------:R-:W2:Y:S03]  /*0a40*/  LDG.E.128 R12, [R12.64] ;  /* 0x000000040c0c7981 */ /* 0x000ea6000c1e1d00 */
[----:B------:R-:W-:-:S06]  /*0a50*/  IMAD.WIDE.U32 R16, R102, R17, c[0x0][0x208] ;  /* 0x0000820066107625 */ /* 0x000fcc00078e0011 */
[----:B------:R-:W3:Y:S01]  /*0a60*/  LDG.E.64 R16, [R16.64] ;  /* 0x0000000410107981 */ /* 0x000ee2000c1e1b00 */
[----:B------:R-:W-:-:S04]  /*0a70*/  ISETP.NE.U32.AND P0, PT, RZ, c[0x0][0x218], PT ;  /* 0x00008600ff007a0c */ /* 0x000fc80003f05070 */
[----:B------:R-:W-:Y:S02]  /*0a80*/  ISETP.NE.AND.EX P0, PT, RZ, c[0x0][0x21c], PT, P0 ;  /* 0x00008700ff007a0c */ /* 0x000fe40003f05300 */
[----:B------:R-:W-:-:S11]  /*0a90*/  IADD3 R102, R102, 0x80, RZ ;  /* 0x0000008066667810 */ /* 0x000fd60007ffe0ff */
[----:B------:R0:W5:Y:S01]  /*0aa0*/  @P0 LDG.E.128 R60, [R72.64] ;  /* 0x00000004483c0981 */ /* 0x000162000c1e1d00 */
[----:B------:R-:W-:Y:S01]  /*0ab0*/  IADD3 R104, R7, 0x80, RZ ;  /* 0x0000008007687810 */ /* 0x000fe20007ffe0ff */
[----:B--2---:R-:W-:Y:S01]  /*0ac0*/  FADD.FTZ R97, -R96, R12 ;  /* 0x0000000c60617221 */ /* 0x004fe20000010100 */
[--C-:B---3--:R-:W-:Y:S01]  /*0ad0*/  SHF.R.U64 R19, R16, 0x10, R17.reuse ;  /* 0x0000001010137819 */ /* 0x108fe20000001211 */
[----:B------:R-:W-:Y:S01]  /*0ae0*/  IMAD.MOV.U32 R74, RZ, RZ, R16 ;  /* 0x000000ffff4a7224 */ /* 0x000fe200078e0010 */
[----:B------:R-:W-:Y:S02]  /*0af0*/  MOV R18, R17 ;  /* 0x0000001100127202 */ /* 0x000fe40000000f00 */
[----:B------:R-:W-:Y:S01]  /*0b00*/  SHF.R.U32.HI R75, RZ, 0x10, R17 ;  /* 0x00000010ff4b7819 */ /* 0x000fe20000011611 */
[----:B------:R-:W-:-:S04]  /*0b10*/  FADD.FTZ R17, -R96, R13 ;  /* 0x0000000d60117221 */ /* 0x000fc80000010100 */
[C---:B-----5:R-:W-:Y:S01]  /*0b20*/  FMUL.FTZ R13, R6.reuse, R17 ;  /* 0x00000011060d7220 */ /* 0x060fe20000410000 */
[----:B------:R-:W-:Y:S01]  /*0b30*/  HADD2.F32 R17, -RZ, R74.H0_H0 ;  /* 0x2000004aff117230 */ /* 0x000fe20000004100 */
[----:B------:R-:W-:Y:S01]  /*0b40*/  FMUL.FTZ R12, R6, R97 ;  /* 0x00000061060c7220 */ /* 0x000fe20000410000 */
[----:B------:R-:W-:Y:S01]  /*0b50*/  HADD2.F32 R74, -RZ, R19.H0_H0 ;  /* 0x20000013ff4a7230 */ /* 0x000fe20000004100 */
[----:B------:R-:W-:Y:S02]  /*0b60*/  FADD.FTZ R125, -R96, R14 ;  /* 0x0000000e607d7221 */ /* 0x000fe40000010100 */
[-C--:B------:R-:W-:Y:S01]  /*0b70*/  FMUL.FTZ R16, R119, R17.reuse ;  /* 0x0000001177107220 */ /* 0x080fe20000410000 */
[----:B------:R-:W-:Y:S01]  /*0b80*/  HADD2.F32 R19, -RZ, R18.H0_H0 ;  /* 0x20000012ff137230 */ /* 0x000fe20000004100 */
        /* <DEDUP_REMOVED lines=8> */
[----:B0-----:R-:W-:Y:S01]  /*0c10*/  HADD2.F32 R72, -RZ, R75.H0_H0 ;  /* 0x2000004bff487230 */ /* 0x001fe20000004100 */
        /* <DEDUP_REMOVED lines=14> */
.L_x_4448:
[----:B------:R-:W-:Y:S05]  /*0d00*/  BSYNC B1 ;  /* 0x0000000000017941 */ /* 0x000fea0003800000 */
.L_x_4447:
        /* <DEDUP_REMOVED lines=13> */
[C---:B--2---:R-:W-:Y:S02]  /*0de0*/  FADD.FTZ R125, -R96.reuse, R73 ;  /* 0x00000049607d7221 */ /* 0x044fe40000010100 */
[----:B------:R-:W-:Y:S01]  /*0df0*/  FADD.FTZ R73, -R96, R74 ;  /* 0x0000004a60497221 */ /* 0x000fe20000010100 */
[----:B---3--:R-:W-:Y:S01]  /*0e00*/  MOV R82, R76 ;  /* 0x0000004c00527202 */ /* 0x008fe20000000f00 */
[--C-:B------:R-:W-:Y:S01]  /*0e10*/  IMAD.MOV.U32 R81, RZ, RZ, R77.reuse ;  /* 0x000000ffff517224 */ /* 0x100fe200078e004d */
[--C-:B------:R-:W-:Y:S01]  /*0e20*/  SHF.R.U64 R80, R76, 0x10, R77.reuse ;  /* 0x000000104c507819 */ /* 0x100fe2000000124d */
[----:B0----5:R-:W-:Y:S01]  /*0e30*/  FMUL.FTZ R78, R6, R73 ;  /* 0x00000049064e7220 */ /* 0x021fe20000410000 */
[----:B------:R-:W-:Y:S01]  /*0e40*/  SHF.R.U32.HI R83, RZ, 0x10, R77 ;  /* 0x00000010ff537819 */ /* 0x000fe2000001164d */
[C---:B------:R-:W-:Y:S01]  /*0e50*/  FADD.FTZ R77, -R96.reuse, R72 ;  /* 0x00000048604d7221 */ /* 0x040fe20000010100 */
[----:B------:R-:W-:Y:S01]  /*0e60*/  HADD2.F32 R73, -RZ, R82.H0_H0 ;  /* 0x20000052ff497230 */ /* 0x000fe20000004100 */
[----:B------:R-:W-:Y:S01]  /*0e70*/  FADD.FTZ R75, -R96, R75 ;  /* 0x0000004b604b7221 */ /* 0x000fe20000010100 */
[----:B------:R-:W-:Y:S01]  /*0e80*/  HADD2.F32 R72, -RZ, R80.H0_H0 ;  /* 0x20000050ff487230 */ /* 0x000fe20000004100 */
[----:B------:R-:W-:-:S02]  /*0e90*/  FMUL.FTZ R76, R6, R77 ;  /* 0x0000004d064c7220 */ /* 0x000fc40000410000 */
[C---:B------:R-:W-:Y:S02]  /*0ea0*/  FMUL.FTZ R77, R6.reuse, R125 ;  /* 0x0000007d064d7220 */ /* 0x040fe40000410000 */
[----:B------:R-:W-:Y:S02]  /*0eb0*/  FMUL.FTZ R80, R115, R73 ;  /* 0x0000004973507220 */ /* 0x000fe40000410000 */
[----:B------:R-:W-:Y:S01]  /*0ec0*/  FMUL.FTZ R79, R6, R75 ;  /* 0x0000004b064f7220 */ /* 0x000fe20000410000 */
[----:B------:R-:W-:Y:S01]  /*0ed0*/  HADD2.F32 R75, -RZ, R81.H0_H0 ;  /* 0x20000051ff4b7230 */ /* 0x000fe20000004100 */
[----:B------:R-:W-:Y:S02]  /*0ee0*/  FADD.FTZ R41, R41, R72 ;  /* 0x0000004829297221 */ /* 0x000fe40000010000 */
[-C--:B------:R-:W-:Y:S02]  /*0ef0*/  FFMA.FTZ R29, R77, R72.reuse, R29 ;  /* 0x000000484d1d7223 */ /* 0x080fe4000001001d */
[----:B------:R-:W-:-:S02]  /*0f00*/  FMUL.FTZ R81, R114, R72 ;  /* 0x0000004872517220 */ /* 0x000fc40000410000 */
[----:B------:R-:W-:Y:S02]  /*0f10*/  FADD.FTZ R72, R97, R80 ;  /* 0x0000005061487221 */ /* 0x000fe40000010000 */
[----:B------:R-:W-:Y:S01]  /*0f20*/  FFMA.FTZ R98, R76, R80, R98 ;  /* 0x000000504c627223 */ /* 0x000fe20000010062 */
[----:B------:R-:W-:Y:S01]  /*0f30*/  HADD2.F32 R74, -RZ, R83.H0_H0 ;  /* 0x20000053ff4a7230 */ /* 0x000fe20000004100 */
        /* <DEDUP_REMOVED lines=10> */
[----:B------:R-:W-:Y:S02]  /*0fe0*/  FADD.FTZ R43, R43, R74 ;  /* 0x0000004a2b2b7221 */ /* 0x000fe40000010000 */
[C---:B------:R-:W-:Y:S02]  /*0ff0*/  FFMA.FTZ R31, R79.reuse, R74, R31 ;  /* 0x0000004a4f1f7223 */ /* 0x040fe4000001001f */
[----:B------:R-:W-:Y:S02]  /*1000*/  FADD.FTZ R97, R72, R83 ;  /* 0x0000005348617221 */ /* 0x000fe40000010000 */
[----:B------:R-:W-:Y:S02]  /*1010*/  FFMA.FTZ R98, R79, R83, R98 ;  /* 0x000000534f627223 */ /* 0x000fe40000010062 */
.L_x_4450:
[----:B------:R-:W-:Y:S05]  /*1020*/  BSYNC B1 ;  /* 0x0000000000017941 */ /* 0x000fea0003800000 */
.L_x_4449:
        /* <DEDUP_REMOVED lines=10> */
[C---:B--2---:R-:W-:Y:S02]  /*10d0*/  FADD.FTZ R125, -R96.reuse, R73 ;  /* 0x00000049607d7221 */ /* 0x044fe40000010100 */
[C---:B------:R-:W-:Y:S02]  /*10e0*/  FADD.FTZ R73, -R96.reuse, R74 ;  /* 0x0000004a60497221 */ /* 0x040fe40000010100 */
[----:B------:R-:W-:Y:S02]  /*10f0*/  FADD.FTZ R75, -R96, R75 ;  /* 0x0000004b604b7221 */ /* 0x000fe40000010100 */
[----:B---3--:R-:W-:Y:S01]  /*1100*/  IMAD.MOV.U32 R90, RZ, RZ, R84 ;  /* 0x000000ffff5a7224 */ /* 0x008fe200078e0054 */
[----:B------:R-:W-:Y:S01]  /*1110*/  SHF.R.U64 R89, R84, 0x10, R85 ;  /* 0x0000001054597819 */ /* 0x000fe20000001255 */
[----:B0----5:R-:W-:Y:S01]  /*1120*/  FMUL.FTZ R86, R6, R73 ;  /* 0x0000004906567220 */ /* 0x021fe20000410000 */
[----:B------:R-:W-:-:S02]  /*1130*/  MOV R88, R85 ;  /* 0x0000005500587202 */ /* 0x000fc40000000f00 */
[----:B------:R-:W-:Y:S01]  /*1140*/  SHF.R.U32.HI R91, RZ, 0x10, R85 ;  /* 0x00000010ff5b7819 */ /* 0x000fe20000011655 */
[----:B------:R-:W-:Y:S01]  /*1150*/  FADD.FTZ R85, -R96, R72 ;  /* 0x0000004860557221 */ /* 0x000fe20000010100 */
[----:B------:R-:W-:Y:S01]  /*1160*/  HADD2.F32 R73, -RZ, R90.H0_H0 ;  /* 0x2000005aff497230 */ /* 0x000fe20000004100 */
[C---:B------:R-:W-:Y:S01]  /*1170*/  FMUL.FTZ R87, R6.reuse, R75 ;  /* 0x0000004b06577220 */ /* 0x040fe20000410000 */
[----:B------:R-:W-:Y:S01]  /*1180*/  HADD2.F32 R74, -RZ, R89.H0_H0 ;  /* 0x20000059ff4a7230 */ /* 0x000fe20000004100 */
[C---:B------:R-:W-:Y:S01]  /*1190*/  FMUL.FTZ R84, R6.reuse, R85 ;  /* 0x0000005506547220 */ /* 0x040fe20000410000 */
[----:B------:R-:W-:Y:S01]  /*11a0*/  HADD2.F32 R75, -RZ, R88.H0_H0 ;  /* 0x20000058ff4b7230 */ /* 0x000fe20000004100 */
[----:B------:R-:W-:Y:S02]  /*11b0*/  FMUL.FTZ R85, R6, R125 ;  /* 0x0000007d06557220 */ /* 0x000fe40000410000 */
[----:B------:R-:W-:Y:S02]  /*11c0*/  FMUL.FTZ R88, R111, R73 ;  /* 0x000000496f587220 */ /* 0x000fe40000410000 */
[----:B------:R-:W-:-:S02]  /*11d0*/  FADD.FTZ R33, R33, R74 ;  /* 0x0000004a21217221 */ /* 0x000fc40000010000 */
[-C--:B------:R-:W-:Y:S02]  /*11e0*/  FFMA.FTZ R45, R85, R74.reuse, R45 ;  /* 0x0000004a552d7223 */ /* 0x080fe4000001002d */
        /* <DEDUP_REMOVED lines=18> */
.L_x_4446:
[----:B------:R-:W-:Y:S05]  /*1310*/  BSYNC B0 ;  /* 0x0000000000007941 */ /* 0x000fea0003800000 */
.L_x_4438:
[----:B------:R-:W-:Y:S02]  /*1320*/  LOP3.LUT P1, RZ, R5, 0xff, RZ, 0xc0, !PT ;  /* 0x000000ff05ff7812 */ /* 0x000fe4000782c0ff */
[----:B------:R-:W-:-:S02]  /*1330*/  SHF.R.U32.HI R74, RZ, 0x5, R121 ;  /* 0x00000005ff4a7819 */ /* 0x000fc40000011679 */
[----:B------:R-:W-:Y:S02]  /*1340*/  LOP3.LUT P0, RZ, R121, 0x1f, RZ, 0xc0, !PT ;  /* 0x0000001f79ff7812 */ /* 0x000fe4000780c0ff */
[----:B------:R-:W-:-:S07]  /*1350*/  LOP3.LUT R96, R74, 0x7fffffc, RZ, 0xc0, !PT ;  /* 0x07fffffc4a607812 */ /* 0x000fce00078ec0ff */
[----:B------:R-:W-:Y:S01]  /*1360*/  @!P1 IADD3 R96, R96, 0x4, RZ ;  /* 0x0000000460609810 */ /* 0x000fe20007ffe0ff */
[----:B------:R-:W-:Y:S05]  /*1370*/  BRA.DIV ~URZ, `(.L_x_4451) ;  /* 0x000019827f007947 */ /* 0x000fea000b800000 */
[----:B------:R1:W2:Y:S02]  /*1380*/  SHFL.DOWN PT, R102, R97, 0x10, 0x1f ;  /* 0x0a001f0061667f89 */ /* 0x0002a400000e0000 */
.L_x_4494:
        /* <DEDUP_REMOVED lines=18> */
.L_x_4495:
[----:B-----5:R-:W-:Y:S01]  /*14b0*/  ISETP.GE.AND P1, PT, R93, 0x1, PT ;  /* 0x000000015d00780c */ /* 0x020fe20003f26270 */
[----:B--2---:R-:W-:Y:S01]  /*14c0*/  FADD.FTZ R72, R102, R97 ;  /* 0x0000006166487221 */ /* 0x004fe20000010000 */
[----:B------:R-:W-:Y:S01]  /*14d0*/  @!P0 LOP3.LUT R75, R74, 0x3, RZ, 0xc0, !PT ;  /* 0x000000034a4b8812 */ /* 0x000fe200078ec0ff */
[----:B0-----:R-:W-:Y:S01]  /*14e0*/  FADD.FTZ R73, R73, R98 ;  /* 0x0000006249497221 */ /* 0x001fe20000010000 */
[----:B------:R-:W-:Y:S01]  /*14f0*/  WARPSYNC 0xffffffff ;  /* 0xffffffff00007948 */ /* 0x000fe20003800000 */
[----:B------:R-:W-:Y:S02]  /*1500*/  BSSY B0, `(.L_x_4453) ;  /* 0x0000084000007945 */ /* 0x000fe40003800000 */
[----:B-1----:R-:W-:-:S05]  /*1510*/  @!P0 IMAD.IADD R97, R96, 0x1, R75 ;  /* 0x0000000160618824 */ /* 0x002fca00078e024b */
[----:B------:R-:W-:Y:S01]  /*1520*/  @!P0 STS.64 [R97.X8+0x1800], R72 ;  /* 0x0018004861008388 */ /* 0x000fe20000008a00 */
[----:B------:R-:W-:Y:S02]  /*1530*/  @P1 IADD3 R93, R93, -0x1, RZ ;  /* 0xffffffff5d5d1810 */ /* 0x000fe40007ffe0ff */
[----:B------:R-:W-:Y:S01]  /*1540*/  @P1 LOP3.LUT R75, R121, 0x7f, RZ, 0xc0, !PT ;  /* 0x0000007f794b1812 */ /* 0x000fe200078ec0ff */
[----:B------:R-:W-:Y:S01]  /*1550*/  BAR.SYNC.DEFER_BLOCKING 0x0 ;  /* 0x0000000000007b1d */ /* 0x000fe20000010000 */
[----:B------:R-:W-:Y:S01]  /*1560*/  ISETP.NE.AND P0, PT, R122, RZ, PT ;  /* 0x000000ff7a00720c */ /* 0x000fe20003f05270 */
[----:B------:R-:W-:-:S05]  /*1570*/  @P1 IMAD R93, R93, c[0x0][0x168], RZ ;  /* 0x00005a005d5d1a24 */ /* 0x000fca00078e02ff */
[----:B------:R-:W-:-:S04]  /*1580*/  @P1 SHF.R.S32.HI R74, RZ, 0x1f, R93 ;  /* 0x0000001fff4a1819 */ /* 0x000fc8000001145d */
[----:B------:R-:W-:Y:S01]  /*1590*/  @P1 LEA.HI R74, R74, R93, RZ, 0x2 ;  /* 0x0000005d4a4a1211 */ /* 0x000fe200078f10ff */
[----:B------:R-:W-:-:S06]  /*15a0*/  HFMA2.MMA R93, -RZ, RZ, 0, 0 ;  /* 0x00000000ff5d7435 */ /* 0x000fcc00000001ff */
        /* <DEDUP_REMOVED lines=20> */
[----:B------:R-:W-:-:S04]  /*16f0*/  IMAD.MOV.U32 R72, RZ, RZ, 0x8 ;  /* 0x00000008ff487424 */ /* 0x000fc800078e00ff */
[----:B------:R-:W-:-:S06]  /*1700*/  IMAD.WIDE.U32 R72, R93, R72, c[0x0][0x170] ;  /* 0x00005c005d487625 */ /* 0x000fcc00078e0048 */
[----:B------:R-:W2:Y:S02]  /*1710*/  LDG.E.64 R72, [R72.64] ;  /* 0x0000000448487981 */ /* 0x000ea4000c1e1b00 */
[C-C-:B--2---:R-:W-:Y:S02]  /*1720*/  SHF.R.U64 R124, R72.reuse, 0x10, R73.reuse ;  /* 0x00000010487c7819 */ /* 0x144fe40000001249 */
[--C-:B------:R-:W-:Y:S02]  /*1730*/  SHF.R.U32.HI R74, RZ, 0x10, R73.reuse ;  /* 0x00000010ff4a7819 */ /* 0x100fe40000011649 */
[----:B------:R-:W-:Y:S02]  /*1740*/  PRMT R123, R72, 0x5410, R73 ;  /* 0x00005410487b7816 */ /* 0x000fe40000000049 */
[----:B------:R-:W-:Y:S02]  /*1750*/  PRMT R124, R124, 0x5410, R74 ;  /* 0x000054107c7c7816 */ /* 0x000fe4000000004a */
.L_x_4456:
[----:B------:R-:W-:Y:S05]  /*1760*/  BSYNC B1 ;  /* 0x0000000000017941 */ /* 0x000fea0003800000 */
.L_x_4455:
        /* <DEDUP_REMOVED lines=9> */
.L_x_4458:
[----:B------:R-:W-:Y:S05]  /*1800*/  BSYNC B1 ;  /* 0x0000000000017941 */ /* 0x000fea0003800000 */
.L_x_4457:
        /* <DEDUP_REMOVED lines=14> */
.L_x_4460:
[----:B------:R-:W-:Y:S05]  /*18f0*/  BSYNC B1 ;  /* 0x0000000000017941 */ /* 0x000fea0003800000 */
.L_x_4459:
[----:B------:R-:W-:Y:S01]  /*1900*/  @!P2 ISETP.NE.U32.AND P0, PT, RZ, c[0x0][0x218], PT ;  /* 0x00008600ff00aa0c */ /* 0x000fe20003f05070 */
[----:B------:R-:W-:Y:S01]  /*1910*/  @P1 HADD2.F32 R73, -RZ, R123.H0_H0 ;  /* 0x2000007bff491230 */ /* 0x000fe20000004100 */
[----:B------:R-:W-:Y:S01]  /*1920*/  @P1 FMUL.FTZ R75, R72, c[0x0][0x1ec] ;  /* 0x00007b00484b1a20 */ /* 0x000fe20000410000 */
[----:B------:R-:W-:Y:S01]  /*1930*/  @P1 HADD2.F32 R98, -RZ, R124.H0_H0 ;  /* 0x2000007cff621230 */ /* 0x000fe20000004100 */
[----:B------:R-:W-:Y:S01]  /*1940*/  @!P2 ISETP.NE.AND.EX P0, PT, RZ, c[0x0][0x21c], PT, P0 ;  /* 0x00008700ff00aa0c */ /* 0x000fe20003f05300 */
[----:B------:R-:W-:Y:S01]  /*1950*/  BSSY B1, `(.L_x_4461) ;  /* 0x000000b000017945 */ /* 0x000fe20003800000 */
        /* <DEDUP_REMOVED lines=10> */
.L_x_4462:
[----:B------:R-:W-:Y:S05]  /*1a00*/  BSYNC B1 ;  /* 0x0000000000017941 */ /* 0x000fea0003800000 */
.L_x_4461:
[----:B------:R-:W-:Y:S01]  /*1a10*/  @!P2 ISETP.NE.U32.AND P0, PT, RZ, c[0x0][0x218], PT ;  /* 0x00008600ff00aa0c */ /* 0x000fe20003f05070 */
[----:B------:R-:W-:Y:S01]  /*1a20*/  @P1 FMUL.FTZ R74, R107, R74 ;  /* 0x0000004a6b4a1220 */ /* 0x000fe20000410000 */
[----:B------:R-:W-:Y:S01]  /*1a30*/  BSSY B1, `(.L_x_4463) ;  /* 0x000000d000017945 */ /* 0x000fe20003800000 */
[----:B------:R-:W-:Y:S01]  /*1a40*/  @P1 FMUL.FTZ R75, R106, R75 ;  /* 0x0000004b6a4b1220 */ /* 0x000fe20000410000 */
[----:B------:R-:W-:Y:S02]  /*1a50*/  @!P2 ISETP.NE.AND.EX P0, PT, RZ, c[0x0][0x21c], PT, P0 ;  /* 0x00008700ff00aa0c */ /* 0x000fe40003f05300 */
[----:B------:R-:W-:Y:S02]  /*1a60*/  @P1 F2FP.PACK_AB R74, RZ, R74 ;  /* 0x0000004aff4a123e */ /* 0x000fe400000000ff */
[----:B------:R-:W-:Y:S02]  /*1a70*/  @P1 F2FP.PACK_AB R75, RZ, R75 ;  /* 0x0000004bff4b123e */ /* 0x000fe400000000ff */
        /* <DEDUP_REMOVED lines=8> */
.L_x_4464:
[----:B------:R-:W-:Y:S05]  /*1b00*/  BSYNC B1 ;  /* 0x0000000000017941 */ /* 0x000fea0003800000 */
.L_x_4463:
[----:B------:R-:W-:Y:S01]  /*1b10*/  ISETP.NE.U32.AND P0, PT, RZ, c[0x0][0x258], PT ;  /* 0x00009600ff007a0c */ /* 0x000fe20003f05070 */
[C---:B------:R-:W-:Y:S01]  /*1b20*/  @P1 FMUL.FTZ R98, R73.reuse, c[0x0][0x1ec] ;  /* 0x00007b0049621a20 */ /* 0x040fe20000410000 */
[----:B------:R-:W-:Y:S01]  /*1b30*/  SEL R69, R72, R69, P6 ;  /* 0x0000004548457207 */ /* 0x000fe20003000000 */
[----:B------:R-:W-:Y:S01]  /*1b40*/  @P1 HADD2.F32 R72, -RZ, R124.H1_H1 ;  /* 0x3000007cff481230 */ /* 0x000fe20000004100 */
[----:B------:R-:W-:Y:S01]  /*1b50*/  ISETP.NE.AND.EX P0, PT, RZ, c[0x0][0x25c], PT, P0 ;  /* 0x00009700ff007a0c */ /* 0x000fe20003f05300 */
[----:B------:R-:W-:Y:S01]  /*1b60*/  BSSY B1, `(.L_x_4465) ;  /* 0x000001b000017945 */ /* 0x000fe20003800000 */
[C---:B------:R-:W-:Y:S01]  /*1b70*/  SEL R71, R102.reuse, R71, P6 ;  /* 0x0000004766477207 */ /* 0x040fe20003000000 */
[----:B------:R-:W-:Y:S01]  /*1b80*/  @P1 FMUL.FTZ R102, R102, c[0x0][0x1ec] ;  /* 0x00007b0066661a20 */ /* 0x000fe20000410000 */
[----:B------:R-:W-:Y:S01]  /*1b90*/  SEL R70, R73, R70, P6 ;  /* 0x0000004649467207 */ /* 0x000fe20003000000 */
[----:B------:R-:W-:Y:S01]  /*1ba0*/  @P1 HADD2.F32 R73, -RZ, R123.H1_H1 ;  /* 0x3000007bff491230 */ /* 0x000fe20000004100 */
[----:B------:R-:W-:Y:S01]  /*1bb0*/  @P1 PRMT R8, R74, 0x7610, R8 ;  /* 0x000076104a081816 */ /* 0x000fe20000000008 */
[----:B------:R-:W-:Y:S01]  /*1bc0*/  @P1 FFMA.FTZ R51, R102, R72, R51 ;  /* 0x0000004866331223 */ /* 0x000fe20000010033 */
[----:B------:R-:W-:Y:S01]  /*1bd0*/  @P1 PRMT R9, R75, 0x7610, R9 ;  /* 0x000076104b091816 */ /* 0x000fe20000000009 */
[----:B------:R-:W-:-:S02]  /*1be0*/  @P1 FMUL.FTZ R102, R103, R102 ;  /* 0x0000006667661220 */ /* 0x000fc40000410000 */
[----:B------:R-:W-:Y:S02]  /*1bf0*/  @P1 FFMA.FTZ R50, R98, R73, R50 ;  /* 0x0000004962321223 */ /* 0x000fe40000010032 */
[----:B------:R-:W-:Y:S01]  /*1c00*/  @P0 MOV R72, 0x10 ;  /* 0x0000001000480802 */ /* 0x000fe20000000f00 */
[----:B------:R-:W-:Y:S01]  /*1c10*/  @P1 FMUL.FTZ R98, R105, R98 ;  /* 0x0000006269621220 */ /* 0x000fe20000410000 */
[----:B------:R-:W-:-:S03]  /*1c20*/  @P1 F2FP.PACK_AB R102, RZ, R102 ;  /* 0x00000066ff66123e */ /* 0x000fc600000000ff */
[----:B------:R-:W-:Y:S01]  /*1c30*/  @P0 IMAD.WIDE.U32 R72, R7, R72, c[0x0][0x258] ;  /* 0x0000960007480625 */ /* 0x000fe200078e0048 */
[----:B------:R-:W-:Y:S02]  /*1c40*/  @P1 F2FP.PACK_AB R98, RZ, R98 ;  /* 0x00000062ff62123e */ /* 0x000fe400000000ff */
[----:B------:R-:W-:Y:S02]  /*1c50*/  @P1 PRMT R11, R102, 0x7610, R11 ;  /* 0x00007610660b1816 */ /* 0x000fe4000000000b */
[----:B------:R0:W-:Y:S01]  /*1c60*/  @P0 STG.E.128 [R72.64], R68 ;  /* 0x0000004448000986 */ /* 0x0001e2000c101d04 */
        /* <DEDUP_REMOVED lines=10> */
.L_x_4466:
[----:B------:R-:W-:Y:S05]  /*1d10*/  BSYNC B1 ;  /* 0x0000000000017941 */ /* 0x000fea0003800000 */
.L_x_4465:
[----:B------:R-:W-:Y:S02]  /*1d20*/  IADD3 R7, R7, 0x80, RZ ;  /* 0x0000008007077810 */ /* 0x000fe40007ffe0ff */
[----:B------:R-:W-:Y:S02]  /*1d30*/  IADD3 R93, R93, 0x80, RZ ;  /* 0x000000805d5d7810 */ /* 0x000fe40007ffe0ff */
.L_x_4454:
[----:B------:R-:W-:Y:S05]  /*1d40*/  BSYNC B0 ;  /* 0x0000000000007941 */ /* 0x000fea0003800000 */
.L_x_4453:
[----:B------:R-:W-:Y:S01]  /*1d50*/  BSSY B0, `(.L_x_4467) ;  /* 0x000006c000007945 */ /* 0x000fe20003800000 */
[----:B------:R-:W-:Y:S05]  /*1d60*/  @!P4 BRA `(.L_x_4468) ;  /* 0x000006a00000c947 */ /* 0x000fea0003800000 */
[----:B------:R-:W-:Y:S01]  /*1d70*/  @!P2 ISETP.NE.U32.AND P0, PT, RZ, c[0x0][0x218], PT ;  /* 0x00008600ff00aa0c */ /* 0x000fe20003f05070 */
[----:B------:R-:W-:Y:S01]  /*1d80*/  BSSY B1, `(.L_x_4469) ;  /* 0x000000c000017945 */ /* 0x000fe20003800000 */
[----:B------:R-:W-:Y:S02]  /*1d90*/  @!P2 ISETP.NE.U32.AND P6, PT, RZ, c[0x0][0x218], PT ;  /* 0x00008600ff00aa0c */ /* 0x000fe40003fc5070 */
[----:B------:R-:W-:Y:S02]  /*1da0*/  @!P2 ISETP.NE.AND.EX P0, PT, RZ, c[0x0][0x21c], PT, P0 ;  /* 0x00008700ff00aa0c */ /* 0x000fe40003f05300 */
[----:B------:R-:W-:Y:S01]  /*1db0*/  @!P2 ISETP.NE.AND.EX P6, PT, RZ, c[0x0][0x21c], PT, P6 ;  /* 0x00008700ff00aa0c */ /* 0x000fe20003fc5360 */
[----:B------:R-:W-:Y:S07]  /*1dc0*/  @!P1 BRA `(.L_x_4470) ;  /* 0x0000007000009947 */ /* 0x000fee0003800000 */
[----:B0-----:R-:W-:-:S10]  /*1dd0*/  HFMA2.MMA R72, -RZ, RZ, 0, 4.76837158203125e-07 ;  /* 0x00000008ff487435 */ /* 0x001fd400000001ff */
[----:B------:R-:W-:-:S06]  /*1de0*/  IMAD.WIDE.U32 R72, R93, R72, c[0x0][0x170] ;  /* 0x00005c005d487625 */ /* 0x000fcc00078e0048 */
[----:B------:R-:W2:Y:S02]  /*1df0*/  LDG.E.64 R72, [R72.64] ;  /* 0x0000000448487981 */ /* 0x000ea4000c1e1b00 */
[C-C-:B--2---:R-:W-:Y:S02]  /*1e00*/  SHF.R.U64 R124, R72.reuse, 0x10, R73.reuse ;  /* 0x00000010487c7819 */ /* 0x144fe40000001249 */
[--C-:B------:R-:W-:Y:S02]  /*1e10*/  SHF.R.U32.HI R74, RZ, 0x10, R73.reuse ;  /* 0x00000010ff4a7819 */ /* 0x100fe40000011649 */
[----:B------:R-:W-:Y:S02]  /*1e20*/  PRMT R123, R72, 0x5410, R73 ;  /* 0x00005410487b7816 */ /* 0x000fe40000000049 */
[----:B------:R-:W-:Y:S02]  /*1e30*/  PRMT R124, R124, 0x5410, R74 ;  /* 0x000054107c7c7816 */ /* 0x000fe4000000004a */
.L_x_4470:
[----:B------:R-:W-:Y:S05]  /*1e40*/  BSYNC B1 ;  /* 0x0000000000017941 */ /* 0x000fea0003800000 */
.L_x_4469:
        /* <DEDUP_REMOVED lines=9> */
.L_x_4472:
[----:B------:R-:W-:Y:S05]  /*1ee0*/  BSYNC B1 ;  /* 0x0000000000017941 */ /* 0x000fea0003800000 */
.L_x_4471:
[----:B------:R-:W-:Y:S01]  /*1ef0*/  @P1 HADD2.F32 R75, -RZ, R123.H0_H0 ;  /* 0x2000007bff4b1230 */ /* 0x000fe20000004100 */
        /* <DEDUP_REMOVED lines=11> */
.L_x_4474:
[----:B------:R-:W-:Y:S05]  /*1fb0*/  BSYNC B1 ;  /* 0x0000000000017941 */ /* 0x000fea0003800000 */
.L_x_4473:
[----:B------:R-:W-:Y:S01]  /*1fc0*/  @P1 HADD2.F32 R98, -RZ, R124.H0_H0 ;  /* 0x2000007cff621230 */ /* 0x000fe20000004100 */
[----:B------:R-:W-:Y:S01]  /*1fd0*/  @P1 FMUL.FTZ R75, R72, c[0x0][0x1ec] ;  /* 0x00007b00484b1a20 */ /* 0x000fe20000410000 */
[----:B------:R-:W-:Y:S01]  /*1fe0*/  @!P2 ISETP.NE.U32.AND P0, PT, RZ, c[0x0][0x218], PT ;  /* 0x00008600ff00aa0c */ /* 0x000fe20003f05070 */
[----:B------:R-:W-:Y:S01]  /*1ff0*/  @P1 FMUL.FTZ R74, R101, R74 ;  /* 0x0000004a654a1220 */ /* 0x000fe20000410000 */
[----:B------:R-:W-:Y:S01]  /*2000*/  BSSY B1, `(.L_x_4475) ;  /* 0x000000f000017945 */ /* 0x000fe20003800000 */
[-C--:B------:R-:W-:Y:S01]  /*2010*/  @P1 FFMA.FTZ R53, R98, R75.reuse, R53 ;  /* 0x0000004b62351223 */ /* 0x080fe20000010035 */
[----:B------:R-:W-:Y:S01]  /*2020*/  @!P2 ISETP.NE.AND.EX P0, PT, RZ, c[0x0][0x21c], PT, P0 ;  /* 0x00008700ff00aa0c */ /* 0x000fe20003f05300 */
[----:B------:R-:W-:Y:S01]  /*2030*/  @P1 FMUL.FTZ R75, R100, R75 ;  /* 0x0000004b644b1220 */ /* 0x000fe20000410000 */
[----:B------:R-:W-:Y:S02]  /*2040*/  ISETP.NE.U32.AND P6, PT, RZ, c[0x0][0x258], PT ;  /* 0x00009600ff007a0c */ /* 0x000fe40003fc5070 */
[----:B------:R-:W-:-:S02]  /*2050*/  @P1 F2FP.PACK_AB R74, RZ, R74 ;  /* 0x0000004aff4a123e */ /* 0x000fc400000000ff */
        /* <DEDUP_REMOVED lines=9> */
.L_x_4476:
[----:B------:R-:W-:Y:S05]  /*20f0*/  BSYNC B1 ;  /* 0x0000000000017941 */ /* 0x000fea0003800000 */
.L_x_4475:
[----:B------:R-:W-:Y:S01]  /*2100*/  @!P2 ISETP.NE.U32.AND P0, PT, RZ, c[0x0][0x218], PT ;  /* 0x00008600ff00aa0c */ /* 0x000fe20003f05070 */
[----:B------:R-:W-:Y:S01]  /*2110*/  BSSY B1, `(.L_x_4477) ;  /* 0x000000c000017945 */ /* 0x000fe20003800000 */
[----:B------:R-:W-:Y:S02]  /*2120*/  ISETP.NE.AND.EX P6, PT, RZ, c[0x0][0x25c], PT, P6 ;  /* 0x00009700ff007a0c */ /* 0x000fe40003fc5360 */
        /* <DEDUP_REMOVED lines=10> */
.L_x_4478:
[----:B------:R-:W-:Y:S05]  /*21d0*/  BSYNC B1 ;  /* 0x0000000000017941 */ /* 0x000fea0003800000 */
.L_x_4477:
[----:B------:R-:W-:Y:S01]  /*21e0*/  ISETP.NE.U32.AND P0, PT, RZ, c[0x0][0x258], PT ;  /* 0x00009600ff007a0c */ /* 0x000fe20003f05070 */
[----:B------:R-:W-:Y:S01]  /*21f0*/  BSSY B1, `(.L_x_4479) ;  /* 0x000001f000017945 */ /* 0x000fe20003800000 */
[----:B------:R-:W-:Y:S01]  /*2200*/  SEL R69, R72, R69, P6 ;  /* 0x0000004548457207 */ /* 0x000fe20003000000 */
[----:B------:R-:W-:Y:S01]  /*2210*/  @P1 HADD2.F32 R72, -RZ, R123.H1_H1 ;  /* 0x3000007bff481230 */ /* 0x000fe20000004100 */
[----:B------:R-:W-:Y:S02]  /*2220*/  ISETP.NE.AND.EX P0, PT, RZ, c[0x0][0x25c], PT, P0 ;  /* 0x00009700ff007a0c */ /* 0x000fe40003f05300 */
[C---:B------:R-:W-:Y:S01]  /*2230*/  SEL R70, R125.reuse, R70, P6 ;  /* 0x000000467d467207 */ /* 0x040fe20003000000 */
[----:B------:R-:W-:Y:S01]  /*2240*/  @P1 FMUL.FTZ R125, R125, c[0x0][0x1ec] ;  /* 0x00007b007d7d1a20 */ /* 0x000fe20000410000 */
[C---:B------:R-:W-:Y:S01]  /*2250*/  SEL R71, R98.reuse, R71, P6 ;  /* 0x0000004762477207 */ /* 0x040fe20003000000 */
[----:B------:R-:W-:Y:S01]  /*2260*/  @P1 FMUL.FTZ R98, R98, c[0x0][0x1ec] ;  /* 0x00007b0062621a20 */ /* 0x000fe20000410000 */
[----:B------:R-:W-:Y:S01]  /*2270*/  @P1 PRMT R8, R74, 0x7610, R8 ;  /* 0x000076104a081816 */ /* 0x000fe20000000008 */
[-C--:B------:R-:W-:Y:S01]  /*2280*/  @P1 FFMA.FTZ R54, R72, R125.reuse, R54 ;  /* 0x0000007d48361223 */ /* 0x080fe20000010036 */
[----:B------:R-:W-:Y:S01]  /*2290*/  @P1 HADD2.F32 R72, -RZ, R124.H1_H1 ;  /* 0x3000007cff481230 */ /* 0x000fe20000004100 */
[----:B------:R-:W-:Y:S01]  /*22a0*/  @P1 FMUL.FTZ R125, R99, R125 ;  /* 0x0000007d637d1220 */ /* 0x000fe20000410000 */
[----:B------:R-:W-:-:S03]  /*22b0*/  @P1 PRMT R9, R75, 0x7610, R9 ;  /* 0x000076104b091816 */ /* 0x000fc60000000009 */
[----:B------:R-:W-:Y:S01]  /*22c0*/  @P0 IMAD.MOV.U32 R102, RZ, RZ, 0x10 ;  /* 0x00000010ff660424 */ /* 0x000fe200078e00ff */
[----:B------:R-:W-:Y:S01]  /*22d0*/  @P1 F2FP.PACK_AB R125, RZ, R125 ;  /* 0x0000007dff7d123e */ /* 0x000fe200000000ff */
[----:B------:R-:W-:Y:S02]  /*22e0*/  @P1 FFMA.FTZ R55, R72, R98, R55 ;  /* 0x0000006248371223 */ /* 0x000fe40000010037 */
[----:B------:R-:W-:Y:S01]  /*22f0*/  @P0 IMAD.WIDE.U32 R72, R7, R102, c[0x0][0x258] ;  /* 0x0000960007480625 */ /* 0x000fe200078e0066 */
[----:B------:R-:W-:-:S03]  /*2300*/  @P1 PRMT R10, R125, 0x7610, R10 ;  /* 0x000076107d0a1816 */ /* 0x000fc6000000000a */
[----:B------:R-:W-:Y:S01]  /*2310*/  @P1 FMUL.FTZ R98, R95, R98 ;  /* 0x000000625f621220 */ /* 0x000fe20000410000 */
[----:B------:R0:W-:Y:S04]  /*2320*/  @P0 STG.E.128 [R72.64], R68 ;  /* 0x0000004448000986 */ /* 0x0001e8000c101d04 */
[----:B------:R-:W-:-:S04]  /*2330*/  @P1 F2FP.PACK_AB R98, RZ, R98 ;  /* 0x00000062ff62123e */ /* 0x000fc800000000ff */
        /* <DEDUP_REMOVED lines=10> */
.L_x_4480:
[----:B------:R-:W-:Y:S05]  /*23e0*/  BSYNC B1 ;  /* 0x0000000000017941 */ /* 0x000fea0003800000 */
.L_x_4479:
[----:B------:R-:W-:Y:S02]  /*23f0*/  IADD3 R7, R7, 0x80, RZ ;  /* 0x0000008007077810 */ /* 0x000fe40007ffe0ff */
[----:B------:R-:W-:Y:S02]  /*2400*/  IADD3 R93, R93, 0x80, RZ ;  /* 0x000000805d5d7810 */ /* 0x000fe40007ffe0ff */
.L_x_4468:
[----:B------:R-:W-:Y:S05]  /*2410*/  BSYNC B0 ;  /* 0x0000000000007941 */ /* 0x000fea0003800000 */
.L_x_4467:
[----:B------:R-:W-:Y:S01]  /*2420*/  BSSY B0, `(.L_x_4481) ;  /* 0x0000068000007945 */ /* 0x000fe20003800000 */
[----:B------:R-:W-:Y:S05]  /*2430*/  @!P3 BRA `(.L_x_4482) ;  /* 0x000006600000b947 */ /* 0x000fea0003800000 */
[----:B------:R-:W-:Y:S01]  /*2440*/  @!P2 ISETP.NE.U32.AND P6, PT, RZ, c[0x0][0x218], PT ;  /* 0x00008600ff00aa0c */ /* 0x000fe20003fc5070 */
[----:B------:R-:W-:Y:S01]  /*2450*/  BSSY B1, `(.L_x_4483) ;  /* 0x000000b000017945 */ /* 0x000fe20003800000 */
[----:B------:R-:W-:Y:S02]  /*2460*/  @!P2 ISETP.NE.U32.AND P0, PT, RZ, c[0x0][0x218], PT ;  /* 0x00008600ff00aa0c */ /* 0x000fe40003f05070 */
[----:B------:R-:W-:Y:S01]  /*2470*/  @!P2 ISETP.NE.AND.EX P6, PT, RZ, c[0x0][0x21c], PT, P6 ;  /* 0x00008700ff00aa0c */ /* 0x000fe20003fc5360 */
[----:B------:R-:W-:Y:S07]  /*2480*/  @!P1 BRA `(.L_x_4484) ;  /* 0x0000007000009947 */ /* 0x000fee0003800000 */
[----:B0-----:R-:W-:-:S04]  /*2490*/  IMAD.MOV.U32 R72, RZ, RZ, 0x8 ;  /* 0x00000008ff487424 */ /* 0x001fc800078e00ff */
[----:B------:R-:W-:-:S06]  /*24a0*/  IMAD.WIDE.U32 R72, R93, R72, c[0x0][0x170] ;  /* 0x00005c005d487625 */ /* 0x000fcc00078e0048 */
[----:B------:R-:W2:Y:S02]  /*24b0*/  LDG.E.64 R72, [R72.64] ;  /* 0x0000000448487981 */ /* 0x000ea4000c1e1b00 */
[C-C-:B--2---:R-:W-:Y:S02]  /*24c0*/  SHF.R.U64 R124, R72.reuse, 0x10, R73.reuse ;  /* 0x00000010487c7819 */ /* 0x144fe40000001249 */
[--C-:B------:R-:W-:Y:S02]  /*24d0*/  SHF.R.U32.HI R74, RZ, 0x10, R73.reuse ;  /* 0x00000010ff4a7819 */ /* 0x100fe40000011649 */
[----:B------:R-:W-:Y:S02]  /*24e0*/  PRMT R123, R72, 0x5410, R73 ;  /* 0x00005410487b7816 */ /* 0x000fe40000000049 */
[----:B------:R-:W-:Y:S02]  /*24f0*/  PRMT R124, R124, 0x5410, R74 ;  /* 0x000054107c7c7816 */ /* 0x000fe4000000004a */
.L_x_4484:
[----:B------:R-:W-:Y:S05]  /*2500*/  BSYNC B1 ;  /* 0x0000000000017941 */ /* 0x000fea0003800000 */
.L_x_4483:
        /* <DEDUP_REMOVED lines=9> */
.L_x_4486:
[----:B------:R-:W-:Y:S05]  /*25a0*/  BSYNC B1 ;  /* 0x0000000000017941 */ /* 0x000fea0003800000 */
.L_x_4485:
        /* <DEDUP_REMOVED lines=11> */
.L_x_4488:
[----:B------:R-:W-:Y:S05]  /*2660*/  BSYNC B1 ;  /* 0x0000000000017941 */ /* 0x000fea0003800000 */
.L_x_4487:
        /* <DEDUP_REMOVED lines=11> */
.L_x_4490:
[----:B------:R-:W-:Y:S05]  /*2720*/  BSYNC B1 ;  /* 0x0000000000017941 */ /* 0x000fea0003800000 */
.L_x_4489:
        /* <DEDUP_REMOVED lines=12> */
.L_x_4492:
[----:B------:R-:W-:Y:S05]  /*27f0*/  BSYNC B1 ;  /* 0x0000000000017941 */ /* 0x000fea0003800000 */
.L_x_4491:
[----:B------:R-:W-:Y:S01]  /*2800*/  ISETP.NE.U32.AND P2, PT, RZ, c[0x0][0x258], PT ;  /* 0x00009600ff007a0c */ /* 0x000fe20003f45070 */
[----:B------:R-:W-:Y:S01]  /*2810*/  @P1 HADD2.F32 R96, -RZ, R123.H0_H0 ;  /* 0x2000007bff601230 */ /* 0x000fe20000004100 */
[----:B------:R-:W-:Y:S01]  /*2820*/  @P0 MOV R6, 0x10 ;  /* 0x0000001000060802 */ /* 0x000fe20000000f00 */
[----:B------:R-:W-:Y:S01]  /*2830*/  @P1 HADD2.F32 R97, -RZ, R124.H1_H1 ;  /* 0x3000007cff611230 */ /* 0x000fe20000004100 */
[----:B------:R-:W-:-:S03]  /*2840*/  ISETP.NE.AND.EX P2, PT, RZ, c[0x0][0x25c], PT, P2 ;  /* 0x00009700ff007a0c */ /* 0x000fc60003f45320 */
[----:B------:R-:W-:Y:S01]  /*2850*/  @P0 IMAD.WIDE.U32 R6, R7, R6, c[0x0][0x258] ;  /* 0x0000960007060625 */ /* 0x000fe200078e0006 */
[C---:B------:R-:W-:Y:S02]  /*2860*/  SEL R68, R73.reuse, R68, P2 ;  /* 0x0000004449447207 */ /* 0x040fe40001000000 */
[C---:B------:R-:W-:Y:S01]  /*2870*/  SEL R69, R74.reuse, R69, P2 ;  /* 0x000000454a457207 */ /* 0x040fe20001000000 */
[----:B------:R-:W-:Y:S01]  /*2880*/  @P1 FMUL.FTZ R73, R73, c[0x0][0x1ec] ;  /* 0x00007b0049491a20 */ /* 0x000fe20000410000 */
[C---:B------:R-:W-:Y:S01]  /*2890*/  SEL R70, R75.reuse, R70, P2 ;  /* 0x000000464b467207 */ /* 0x040fe20001000000 */
[----:B------:R-:W-:Y:S01]  /*28a0*/  @P1 FMUL.FTZ R74, R74, c[0x0][0x1ec] ;  /* 0x00007b004a4a1a20 */ /* 0x000fe20000410000 */
[----:B------:R-:W-:Y:S01]  /*28b0*/  SEL R71, R72, R71, P2 ;  /* 0x0000004748477207 */ /* 0x000fe20001000000 */
[----:B------:R-:W-:Y:S01]  /*28c0*/  @P1 FFMA.FTZ R56, R96, R73, R56 ;  /* 0x0000004960381223 */ /* 0x000fe20000010038 */
[----:B------:R-:W-:Y:S01]  /*28d0*/  @P1 HADD2.F32 R96, -RZ, R124.H0_H0 ;  /* 0x2000007cff601230 */ /* 0x000fe20000004100 */
[----:B------:R-:W-:-:S02]  /*28e0*/  @P1 FMUL.FTZ R75, R75, c[0x0][0x1ec] ;  /* 0x00007b004b4b1a20 */ /* 0x000fc40000410000 */
[----:B------:R0:W-:Y:S01]  /*28f0*/  @P0 STG.E.128 [R6.64], R68 ;  /* 0x0000004406000986 */ /* 0x0001e2000c101d04 */
[----:B------:R-:W-:Y:S02]  /*2900*/  @P1 FMUL.FTZ R72, R72, c[0x0][0x1ec] ;  /* 0x00007b0048481a20 */ /* 0x000fe40000410000 */
[----:B------:R-:W-:Y:S01]  /*2910*/  @P1 FFMA.FTZ R57, R96, R74, R57 ;  /* 0x0000004a60391223 */ /* 0x000fe20000010039 */
[----:B------:R-:W-:Y:S01]  /*2920*/  @P1 HADD2.F32 R96, -RZ, R123.H1_H1 ;  /* 0x3000007bff601230 */ /* 0x000fe20000004100 */
[----:B------:R-:W-:Y:S02]  /*2930*/  @P1 FFMA.FTZ R59, R97, R72, R59 ;  /* 0x00000048613b1223 */ /* 0x000fe4000001003b */
[----:B------:R-:W-:Y:S02]  /*2940*/  @P1 FMUL.FTZ R73, R94, R73 ;  /* 0x000000495e491220 */ /* 0x000fe40000410000 */
[----:B------:R-:W-:Y:S02]  /*2950*/  @P1 FFMA.FTZ R58, R96, R75, R58 ;  /* 0x0000004b603a1223 */ /* 0x000fe4000001003a */
[----:B------:R-:W-:Y:S01]  /*2960*/  @P1 FMUL.FTZ R74, R92, R74 ;  /* 0x0000004a5c4a1220 */ /* 0x000fe20000410000 */
[----:B------:R-:W-:Y:S01]  /*2970*/  @P1 F2FP.PACK_AB R73, RZ, R73 ;  /* 0x00000049ff49123e */ /* 0x000fe200000000ff */
[----:B------:R-:W-:-:S02]  /*2980*/  @P1 FMUL.FTZ R75, R3, R75 ;  /* 0x0000004b034b1220 */ /* 0x000fc40000410000 */
[----:B------:R-:W-:Y:S01]  /*2990*/  @P1 FMUL.FTZ R72, R4, R72 ;  /* 0x0000004804481220 */ /* 0x000fe20000410000 */
[----:B------:R-:W-:Y:S02]  /*29a0*/  @P1 F2FP.PACK_AB R74, RZ, R74 ;  /* 0x0000004aff4a123e */ /* 0x000fe400000000ff */
[----:B------:R-:W-:Y:S02]  /*29b0*/  @P1 F2FP.PACK_AB R75, RZ, R75 ;  /* 0x0000004bff4b123e */ /* 0x000fe400000000ff */
[----:B------:R-:W-:Y:S02]  /*29c0*/  @P1 F2FP.PACK_AB R72, RZ, R72 ;  /* 0x00000048ff48123e */ /* 0x000fe400000000ff */
[----:B------:R-:W-:Y:S02]  /*29d0*/  @P1 PRMT R8, R73, 0x7610, R8 ;  /* 0x0000761049081816 */ /* 0x000fe40000000008 */
[----:B------:R-:W-:Y:S02]  /*29e0*/  @P1 PRMT R9, R74, 0x7610, R9 ;  /* 0x000076104a091816 */ /* 0x000fe40000000009 */
[----:B------:R-:W-:-:S02]  /*29f0*/  @P1 PRMT R10, R75, 0x7610, R10 ;  /* 0x000076104b0a1816 */ /* 0x000fc4000000000a */
        /* <DEDUP_REMOVED lines=10> */
.L_x_4482:
[----:B0-----:R-:W-:Y:S05]  /*2aa0*/  BSYNC B0 ;  /* 0x0000000000007941 */ /* 0x001fea0003800000 */
.L_x_4481:
[----:B------:R-:W-:Y:S02]  /*2ab0*/  IADD3 R2, R2, c[0x0][0x160], RZ ;  /* 0x0000580002027a10 */ /* 0x000fe40007ffe0ff */
[----:B------:R-:W-:Y:S02]  /*2ac0*/  LOP3.LUT P1, RZ, R5, 0xff, RZ, 0xc0, !PT ;  /* 0x000000ff05ff7812 */ /* 0x000fe4000782c0ff */
[----:B------:R-:W-:Y:S02]  /*2ad0*/  ISETP.GE.AND P0, PT, R2, c[0x0][0x164], PT ;  /* 0x0000590002007a0c */ /* 0x000fe40003f06270 */
[----:B------:R-:W-:-:S11]  /*2ae0*/  SEL R5, RZ, 0x1, P1 ;  /* 0x00000001ff057807 */ /* 0x000fd60000800000 */
[----:B------:R-:W-:Y:S01]  /*2af0*/  @P0 CALL.REL.NOINC `(.L_x_4437) ;  /* 0x0000001000000944 */ /* 0x000fe20003c00000 */
[----:B------:R-:W-:Y:S05]  /*2b00*/  BRA `(.L_x_4493) ;  /* 0xffffdb7000007947 */ /* 0x000fea000383ffff */
.L_x_4437:
        /* <DEDUP_REMOVED lines=31> */
.L_x_4451:
[----:B0-----:R-:W-:Y:S01]  /*2d00*/  IMAD.MOV.U32 R73, RZ, RZ, R97 ;  /* 0x000000ffff497224 */ /* 0x001fe200078e0061 */
[----:B------:R-:W-:Y:S01]  /*2d10*/  MOV R75, 0x10 ;  /* 0x00000010004b7802 */ /* 0x000fe20000000f00 */
[----:B------:R-:W-:Y:S01]  /*2d20*/  IMAD.MOV.U32 R120, RZ, RZ, 0x1f ;  /* 0x0000001fff787424 */ /* 0x000fe200078e00ff */
[----:B------:R-:W-:-:S02]  /*2d30*/  MOV R104, 0xffffffff ;  /* 0xffffffff00687802 */ /* 0x000fc40000000f00 */
[----:B------:R-:W-:Y:S02]  /*2d40*/  MOV R72, 0x2d60 ;  /* 0x00002d6000487802 */ /* 0x000fe40000000f00 */
[----:B-----5:R-:W-:Y:S05]  /*2d50*/  CALL.REL.NOINC `($__internal_126_$__cuda_sm70_shflsync_down_p) ;  /* 0x0000046000007944 */ /* 0x020fea0003c00000 */
[----:B-1----:R-:W-:Y:S01]  /*2d60*/  IMAD.MOV.U32 R102, RZ, RZ, R75 ;  /* 0x000000ffff667224 */ /* 0x002fe200078e004b */
[----:B------:R-:W-:Y:S05]  /*2d70*/  BRA `(.L_x_4494) ;  /* 0xffffe61000007947 */ /* 0x000fea000383ffff */
.L_x_4452:
[----:B------:R-:W-:Y:S01]  /*2d80*/  HFMA2.MMA R120, -RZ, RZ, 0, 1.847743988037109375e-06 ;  /* 0x0000001fff787435 */ /* 0x000fe200000001ff */
[----:B0-----:R-:W-:Y:S01]  /*2d90*/  MOV R73, R98 ;  /* 0x0000006200497202 */ /* 0x001fe20000000f00 */
[----:B------:R-:W-:Y:S01]  /*2da0*/  IMAD.MOV.U32 R75, RZ, RZ, 0x10 ;  /* 0x00000010ff4b7424 */ /* 0x000fe200078e00ff */
[----:B------:R-:W-:Y:S01]  /*2db0*/  MOV R72, 0x2de0 ;  /* 0x00002de000487802 */ /* 0x000fe20000000f00 */
[----:B------:R-:W-:Y:S02]  /*2dc0*/  IMAD.MOV.U32 R104, RZ, RZ, -0x1 ;  /* 0xffffffffff687424 */ /* 0x000fe400078e00ff */
[----:B-12--5:R-:W-:Y:S05]  /*2dd0*/  CALL.REL.NOINC `($__internal_126_$__cuda_sm70_shflsync_down_p) ;  /* 0x000003e000007944 */ /* 0x026fea0003c00000 */
[----:B------:R-:W-:Y:S01]  /*2de0*/  FADD.FTZ R97, R102, R97 ;  /* 0x0000006166617221 */ /* 0x000fe20000010000 */
[----:B------:R-:W-:Y:S01]  /*2df0*/  MOV R104, 0xffffffff ;  /* 0xffffffff00687802 */ /* 0x000fe20000000f00 */
[----:B-1----:R-:W-:Y:S01]  /*2e00*/  FADD.FTZ R98, R98, R75 ;  /* 0x0000004b62627221 */ /* 0x002fe20000010000 */
[----:B------:R-:W-:Y:S01]  /*2e10*/  MOV R75, 0x8 ;  /* 0x00000008004b7802 */ /* 0x000fe20000000f00 */
[----:B------:R-:W-:Y:S01]  /*2e20*/  IMAD.MOV.U32 R120, RZ, RZ, 0x1f ;  /* 0x0000001fff787424 */ /* 0x000fe200078e00ff */
[----:B------:R-:W-:Y:S01]  /*2e30*/  MOV R72, 0x2e60 ;  /* 0x00002e6000487802 */ /* 0x000fe20000000f00 */
[----:B------:R-:W-:-:S02]  /*2e40*/  IMAD.MOV.U32 R73, RZ, RZ, R97 ;  /* 0x000000ffff497224 */ /* 0x000fc400078e0061 */
[----:B------:R-:W-:Y:S05]  /*2e50*/  CALL.REL.NOINC `($__internal_126_$__cuda_sm70_shflsync_down_p) ;  /* 0x0000036000007944 */ /* 0x000fea0003c00000 */
[----:B-1----:R-:W-:Y:S01]  /*2e60*/  MOV R102, R75 ;  /* 0x0000004b00667202 */ /* 0x002fe20000000f00 */
[----:B------:R-:W-:Y:S01]  /*2e70*/  HFMA2.MMA R75, -RZ, RZ, 0, 4.76837158203125e-07 ;  /* 0x00000008ff4b7435 */ /* 0x000fe200000001ff */
[----:B------:R-:W-:Y:S01]  /*2e80*/  IMAD.MOV.U32 R73, RZ, RZ, R98 ;  /* 0x000000ffff497224 */ /* 0x000fe200078e0062 */
[----:B------:R-:W-:Y:S01]  /*2e90*/  MOV R120, 0x1f ;  /* 0x0000001f00787802 */ /* 0x000fe20000000f00 */
[----:B------:R-:W-:Y:S01]  /*2ea0*/  IMAD.MOV.U32 R104, RZ, RZ, -0x1 ;  /* 0xffffffffff687424 */ /* 0x000fe200078e00ff */
[----:B------:R-:W-:-:S02]  /*2eb0*/  MOV R72, 0x2ed0 ;  /* 0x00002ed000487802 */ /* 0x000fc40000000f00 */
[----:B------:R-:W-:Y:S05]  /*2ec0*/  CALL.REL.NOINC `($__internal_126_$__cuda_sm70_shflsync_down_p) ;  /* 0x000002f000007944 */ /* 0x000fea0003c00000 */
[----:B------:R-:W-:Y:S01]  /*2ed0*/  FADD.FTZ R97, R102, R97 ;  /* 0x0000006166617221 */ /* 0x000fe20000010000 */
[----:B------:R-:W-:Y:S01]  /*2ee0*/  MOV R120, 0x1f ;  /* 0x0000001f00787802 */ /* 0x000fe20000000f00 */
[----:B-1----:R-:W-:Y:S01]  /*2ef0*/  FADD.FTZ R98, R98, R75 ;  /* 0x0000004b62627221 */ /* 0x002fe20000010000 */
[----:B------:R-:W-:Y:S01]  /*2f00*/  HFMA2.MMA R75, -RZ, RZ, 0, 2.384185791015625e-07 ;  /* 0x00000004ff4b7435 */ /* 0x000fe200000001ff */
[----:B------:R-:W-:Y:S01]  /*2f10*/  IMAD.MOV.U32 R104, RZ, RZ, -0x1 ;  /* 0xffffffffff687424 */ /* 0x000fe200078e00ff */
[----:B------:R-:W-:-:S02]  /*2f20*/  MOV R73, R97 ;  /* 0x0000006100497202 */ /* 0x000fc40000000f00 */
[----:B------:R-:W-:Y:S02]  /*2f30*/  MOV R72, 0x2f50 ;  /* 0x00002f5000487802 */ /* 0x000fe40000000f00 */
[----:B------:R-:W-:Y:S05]  /*2f40*/  CALL.REL.NOINC `($__internal_126_$__cuda_sm70_shflsync_down_p) ;  /* 0x0000027000007944 */ /* 0x000fea0003c00000 */
[----:B-1----:R-:W-:Y:S01]  /*2f50*/  MOV R102, R75 ;  /* 0x0000004b00667202 */ /* 0x002fe20000000f00 */
[----:B------:R-:W-:Y:S01]  /*2f60*/  HFMA2.MMA R75, -RZ, RZ, 0, 2.384185791015625e-07 ;  /* 0x00000004ff4b7435 */ /* 0x000fe200000001ff */
[----:B------:R-:W-:Y:S01]  /*2f70*/  IMAD.MOV.U32 R73, RZ, RZ, R98 ;  /* 0x000000ffff497224 */ /* 0x000fe200078e0062 */
[----:B------:R-:W-:Y:S01]  /*2f80*/  MOV R120, 0x1f ;  /* 0x0000001f00787802 */ /* 0x000fe20000000f00 */
[----:B------:R-:W-:Y:S01]  /*2f90*/  IMAD.MOV.U32 R104, RZ, RZ, -0x1 ;  /* 0xffffffffff687424 */ /* 0x000fe200078e00ff */
[----:B------:R-:W-:Y:S02]  /*2fa0*/  MOV R72, 0x2fc0 ;  /* 0x00002fc000487802 */ /* 0x000fe40000000f00 */
[----:B------:R-:W-:Y:S05]  /*2fb0*/  CALL.REL.NOINC `($__internal_126_$__cuda_sm70_shflsync_down_p) ;  /* 0x0000020000007944 */ /* 0x000fea0003c00000 */
[----:B------:R-:W-:Y:S01]  /*2fc0*/  FADD.FTZ R97, R102, R97 ;  /* 0x0000006166617221 */ /* 0x000fe20000010000 */
[----:B------:R-:W-:Y:S01]  /*2fd0*/  MOV R120, 0x1f ;  /* 0x0000001f00787802 */ /* 0x000fe20000000f00 */
[----:B-1----:R-:W-:Y:S01]  /*2fe0*/  FADD.FTZ R98, R98, R75 ;  /* 0x0000004b62627221 */ /* 0x002fe20000010000 */
[----:B------:R-:W-:Y:S01]  /*2ff0*/  HFMA2.MMA R75, -RZ, RZ, 0, 1.1920928955078125e-07 ;  /* 0x00000002ff4b7435 */ /* 0x000fe200000001ff */
[----:B------:R-:W-:Y:S01]  /*3000*/  IMAD.MOV.U32 R104, RZ, RZ, -0x1 ;  /* 0xffffffffff687424 */ /* 0x000fe200078e00ff */
[----:B------:R-:W-:-:S02]  /*3010*/  MOV R73, R97 ;  /* 0x0000006100497202 */ /* 0x000fc40000000f00 */
[----:B------:R-:W-:Y:S02]  /*3020*/  MOV R72, 0x3040 ;  /* 0x0000304000487802 */ /* 0x000fe40000000f00 */
[----:B------:R-:W-:Y:S05]  /*3030*/  CALL.REL.NOINC `($__internal_126_$__cuda_sm70_shflsync_down_p) ;  /* 0x0000018000007944 */ /* 0x000fea0003c00000 */
[----:B-1----:R-:W-:Y:S01]  /*3040*/  MOV R102, R75 ;  /* 0x0000004b00667202 */ /* 0x002fe20000000f00 */
[----:B------:R-:W-:Y:S01]  /*3050*/  HFMA2.MMA R75, -RZ, RZ, 0, 1.1920928955078125e-07 ;  /* 0x00000002ff4b7435 */ /* 0x000fe200000001ff */
        /* <DEDUP_REMOVED lines=8> */
[----:B------:R-:W-:Y:S01]  /*30e0*/  HFMA2.MMA R75, -RZ, RZ, 0, 5.9604644775390625e-08 ;  /* 0x00000001ff4b7435 */ /* 0x000fe200000001ff */
[----:B------:R-:W-:Y:S01]  /*30f0*/  IMAD.MOV.U32 R104, RZ, RZ, -0x1 ;  /* 0xffffffffff687424 */ /* 0x000fe200078e00ff */
[----:B------:R-:W-:-:S02]  /*3100*/  MOV R73, R97 ;  /* 0x0000006100497202 */ /* 0x000fc40000000f00 */
[----:B------:R-:W-:Y:S02]  /*3110*/  MOV R72, 0x3130 ;  /* 0x0000313000487802 */ /* 0x000fe40000000f00 */
[----:B------:R-:W-:Y:S05]  /*3120*/  CALL.REL.NOINC `($__internal_126_$__cuda_sm70_shflsync_down_p) ;  /* 0x0000009000007944 */ /* 0x000fea0003c00000 */
[----:B-1----:R-:W-:Y:S01]  /*3130*/  MOV R102, R75 ;  /* 0x0000004b00667202 */ /* 0x002fe20000000f00 */
[----:B------:R-:W-:Y:S01]  /*3140*/  HFMA2.MMA R75, -RZ, RZ, 0, 5.9604644775390625e-08 ;  /* 0x00000001ff4b7435 */ /* 0x000fe200000001ff */
[----:B------:R-:W-:Y:S01]  /*3150*/  IMAD.MOV.U32 R73, RZ, RZ, R98 ;  /* 0x000000ffff497224 */ /* 0x000fe200078e0062 */
[----:B------:R-:W-:Y:S01]  /*3160*/  MOV R120, 0x1f ;  /* 0x0000001f00787802 */ /* 0x000fe20000000f00 */
[----:B------:R-:W-:Y:S01]  /*3170*/  IMAD.MOV.U32 R104, RZ, RZ, -0x1 ;  /* 0xffffffffff687424 */ /* 0x000fe200078e00ff */
[----:B------:R-:W-:Y:S02]  /*3180*/  MOV R72, 0x31a0 ;  /* 0x000031a000487802 */ /* 0x000fe40000000f00 */
[----:B------:R-:W-:Y:S05]  /*3190*/  CALL.REL.NOINC `($__internal_126_$__cuda_sm70_shflsync_down_p) ;  /* 0x0000002000007944 */ /* 0x000fea0003c00000 */
[----:B-1----:R-:W-:Y:S01]  /*31a0*/  MOV R73, R75 ;  /* 0x0000004b00497202 */ /* 0x002fe20000000f00 */
[----:B------:R-:W-:Y:S05]  /*31b0*/  BRA `(.L_x_4495) ;  /* 0xffffe2f000007947 */ /* 0x000fea000383ffff */
        .weak           $__internal_126_$__cuda_sm70_shflsync_down_p
        .type           $__internal_126_$__cuda_sm70_shflsync_down_p,@function
        .size           $__internal_126_$__cuda_sm70_shflsync_down_p,(.L_x_6775 - $__internal_126_$__cuda_sm70_shflsync_down_p)
$__internal_126_$__cuda_sm70_shflsync_down_p:
[----:B------:R-:W-:Y:S04]  /*31c0*/  WARPSYNC R104 ;  /* 0x0000006800007348 */ /* 0x000fe80003800000 */
[----:B------:R0:W1:Y:S02]  /*31d0*/  SHFL.DOWN PT, R75, R73, R75, R120 ;  /* 0x0800004b494b7389 */ /* 0x00006400000e0078 */
[----:B0-----:R-:W-:-:S06]  /*31e0*/  HFMA2.MMA R73, -RZ, RZ, 0, 0 ;  /* 0x00000000ff497435 */ /* 0x001fcc00000001ff */
[----:B------:R-:W-:Y:S05]  /*31f0*/  RET.REL.NODEC R72 `(_ZN10layer_norm13ln_bwd_kernelINS_13Kernel_traitsI6__halfS2_fS2_fjLj1536ELj1ELj1ELj4ELj8ENS_18Kernel_traits_baseILj1536ES2_S2_fS2_fjLj128EEEEELb0ELb1ELb1ELb0EEEvNS_9BwdParamsE) ;  /* 0xffffce0048007950 */ /* 0x000fea0003c3ffff */
.L_x_4496:
        /* <DEDUP_REMOVED lines=16> */
.L_x_6775:


//--------------------- .text._ZN10layer_norm13ln_bwd_kernelINS_13Kernel_traitsI6__halfS2_fS2_fjLj1536ELj1ELj1ELj4ELj8ENS_18Kernel_traits_baseILj1536ES2_S2_fS2_fjLj128EEEEELb0ELb1ELb1ELb1EEEvNS_9BwdParamsE --------------------------
	.section	.text._ZN10layer_norm13ln_bwd_kernelINS_13Kernel_traitsI6__halfS2_fS2_fjLj1536ELj1ELj1ELj4ELj8ENS_18Kernel_traits_baseILj1536ES2_S2_fS2_fjLj128EEEEELb0ELb1ELb1ELb1EEEvNS_9BwdParamsE,"ax",@progbits
	.sectioninfo	@"SHI_REGISTERS=128"
	.align	128
        .global         _ZN10layer_norm13ln_bwd_kernelINS_13Kernel_traitsI6__halfS2_fS2_fjLj1536ELj1ELj1ELj4ELj8ENS_18Kernel_traits_baseILj1536ES2_S2_fS2_fjLj128EEEEELb0ELb1ELb1ELb1EEEvNS_9BwdParamsE
        .type           _ZN10layer_norm13ln_bwd_kernelINS_13Kernel_traitsI6__halfS2_fS2_fjLj1536ELj1ELj1ELj4ELj8ENS_18Kernel_traits_baseILj1536ES2_S2_fS2_fjLj128EEEEELb0ELb1ELb1ELb1EEEvNS_9BwdParamsE,@function
        .size           _ZN10layer_norm13ln_bwd_kernelINS_13Kernel_traitsI6__halfS2_fS2_fjLj1536ELj1ELj1ELj4ELj8ENS_18Kernel_traits_baseILj1536ES2_S2_fS2_fjLj128EEEEELb0ELb1ELb1ELb1EEEvNS_9BwdParamsE,(.L_x_6776 - _ZN10layer_norm13ln_bwd_kernelINS_13Kernel_traitsI6__halfS2_fS2_fjLj1536ELj1ELj1ELj4ELj8ENS_18Kernel_traits_baseILj1536ES2_S2_fS2_fjLj128EEEEELb0ELb1ELb1ELb1EEEvNS_9BwdParamsE)
        .other          _ZN10layer_norm13ln_bwd_kernelINS_13Kernel_traitsI6__halfS2_fS2_fjLj1536ELj1ELj1ELj4ELj8ENS_18Kernel_traits_baseILj1536ES2_S2_fS2_fjLj128EEEEELb0ELb1ELb1ELb1EEEvNS_9BwdParamsE,@"STO_CUDA_ENTRY STV_DEFAULT"
_ZN10layer_norm13ln_bwd_kernelINS_13Kernel_traitsI6__halfS2_fS2_fjLj1536ELj1ELj1ELj4ELj8ENS_18Kernel_traits_baseILj1536ES2_S2_fS2_fjLj128EEEEELb0ELb1ELb1ELb1EEEvNS_9BwdParamsE:
.text._ZN10layer_norm13ln_bwd_kernelINS_13Kernel_traitsI6__halfS2_fS2_fjLj1536ELj1ELj1ELj4ELj8ENS_18Kernel_traits_baseILj1536ES2_S2_fS2_fjLj128EEEEELb0ELb1ELb1ELb1EEEvNS_9BwdParamsE:
        /* <DEDUP_REMOVED lines=26> */
.L_x_4497:
[----:B------:R-:W-:-:S04]  /*01a0*/  SHF.L.U32 R2, R124, 0x3, RZ ;  /* 0x000000037c027819 */ /* 0x000fc800000006ff */
        /* <DEDUP_REMOVED lines=66> */
[----:B-1----:R-:W-:-:S02]  /*05d0*/  HADD2.F32 R4, -RZ, R4.H0_H0 ;  /* 0x20000004ff047230 */ /* 0x002fc40000004100 */
.L_x_4538:
        /* <DEDUP_REMOVED lines=9> */
[----:B------:R0:W5:Y:S01]  /*0670*/  LDG.E R5, [R72.64] ;  /* 0x0000000448057981 */ /* 0x000162000c1e1900 */
        /* <DEDUP_REMOVED lines=20> */
.L_x_4500:
[----:B------:R-:W-:Y:S01]  /*07c0*/  IADD3 R98, R98, -0x1, RZ ;  /* 0xffffffff62627810 */ /* 0x000fe20007ffe0ff */
[----:B------:R-:W-:-:S04]  /*07d0*/  HFMA2.MMA R81, -RZ, RZ, 0, 4.76837158203125e-07 ;  /* 0x00000008ff517435 */ /* 0x000fc800000001ff */
[----:B------:R-:W-:-:S05]  /*07e0*/  IMAD R98, R98, c[0x0][0x168], RZ ;  /* 0x00005a0062627a24 */ /* 0x000fca00078e02ff */
[----:B------:R-:W-:-:S04]  /*07f0*/  SHF.R.S32.HI R7, RZ, 0x1f, R98 ;  /* 0x0000001fff077819 */ /* 0x000fc80000011462 */
[----:B------:R-:W-:-:S04]  /*0800*/  LEA.HI R98, R7, R98, RZ, 0x2 ;  /* 0x0000006207627211 */ /* 0x000fc800078f10ff */
[----:B------:R-:W-:Y:S01]  /*0810*/  LEA.HI.SX32 R98, R98, R123, 0x1e ;  /* 0x0000007b62627211 */ /* 0x000fe200078ff2ff */
[----:B------:R-:W-:-:S03]  /*0820*/  IMAD.WIDE R8, R0, R122, c[0x0][0x1a0] ;  /* 0x0000680000087625 */ /* 0x000fc600078e027a */
[C---:B------:R-:W-:Y:S01]  /*0830*/  IADD3 R78, R98.reuse, 0x80, RZ ;  /* 0x00000080624e7810 */ /* 0x040fe20007ffe0ff */
[CC--:B------:R-:W-:Y:S01]  /*0840*/  IMAD.WIDE.U32 R76, R98.reuse, R81.reuse, c[0x0][0x208] ;  /* 0x00008200624c7625 */ /* 0x0c0fe200078e0051 */
[----:B------:R0:W2:Y:S01]  /*0850*/  LDG.E R7, [R8.64] ;  /* 0x0000000408077981 */ /* 0x0000a2000c1e1900 */
[----:B------:R-:W-:Y:S02]  /*0860*/  IADD3 R80, R98, 0x100, RZ ;  /* 0x0000010062507810 */ /* 0x000fe40007ffe0ff */
[----:B------:R-:W-:Y:S02]  /*0870*/  IMAD.WIDE.U32 R78, R78, R81, c[0x0][0x208] ;  /* 0x000082004e4e7625 */ /* 0x000fe400078e0051 */
[----:B------:R-:W3:Y:S02]  /*0880*/  LDG.E.64 R76, [R76.64] ;  /* 0x000000044c4c7981 */ /* 0x000ee4000c1e1b00 */
[-C--:B------:R-:W-:Y:S02]  /*0890*/  IMAD.WIDE.U32 R12, R94, R99.reuse, c[0x0][0x188] ;  /* 0x000062005e0c7625 */ /* 0x080fe400078e0063 */
[----:B------:R-:W4:Y:S02]  /*08a0*/  LDG.E.64 R78, [R78.64] ;  /* 0x000000044e4e7981 */ /* 0x000f24000c1e1b00 */
[----:B0-----:R-:W-:-:S02]  /*08b0*/  IMAD.WIDE.U32 R8, R95, R99, c[0x0][0x188] ;  /* 0x000062005f087625 */ /* 0x001fc400078e0063 */
[----:B------:R-:W3:Y:S02]  /*08c0*/  LDG.E.128 R12, [R12.64] ;  /* 0x000000040c0c7981 */ /* 0x000ee4000c1e1d00 */
        /* <DEDUP_REMOVED lines=11> */
[----:B--2---:R-:W-:Y:S02]  /*0980*/  FSEL R7, R7, RZ, !P0 ;  /* 0x000000ff07077208 */ /* 0x004fe40004000000 */
[----:B----4-:R-:W-:Y:S02]  /*0990*/  MOV R74, R78 ;  /* 0x0000004e004a7202 */ /* 0x010fe40000000f00 */
[----:B-1----:R-:W-:Y:S02]  /*09a0*/  SHF.R.U64 R73, R78, 0x10, R79 ;  /* 0x000000104e497819 */ /* 0x002fe4000000124f */
[----:B---3--:R-:W-:Y:S01]  /*09b0*/  MOV R75, R77 ;  /* 0x0000004d004b7202 */ /* 0x008fe20000000f00 */
[C---:B------:R-:W-:Y:S02]  /*09c0*/  FADD.FTZ R78, -R7.reuse, R8 ;  /* 0x00000008074e7221 */ /* 0x040fe40000010100 */
[C---:B------:R-:W-:Y:S02]  /*09d0*/  FADD.FTZ R8, -R7.reuse, R9 ;  /* 0x0000000907087221 */ /* 0x040fe40000010100 */
[----:B------:R-:W-:-:S02]  /*09e0*/  FADD.FTZ R9, -R7, R10 ;  /* 0x0000000a07097221 */ /* 0x000fc40000010100 */
[C---:B------:R-:W-:Y:S02]  /*09f0*/  FADD.FTZ R10, -R7.reuse, R11 ;  /* 0x0000000b070a7221 */ /* 0x040fe40000010100 */
[C---:B------:R-:W-:Y:S02]  /*0a00*/  FADD.FTZ R11, -R7.reuse, R12 ;  /* 0x0000000c070b7221 */ /* 0x040fe40000010100 */
[C---:B------:R-:W-:Y:S02]  /*0a10*/  FADD.FTZ R12, -R7.reuse, R13 ;  /* 0x0000000d070c7221 */ /* 0x040fe40000010100 */
[----:B------:R-:W-:Y:S01]  /*0a20*/  IMAD.MOV.U32 R82, RZ, RZ, R76 ;  /* 0x000000ffff527224 */ /* 0x000fe200078e004c */
[--C-:B------:R-:W-:Y:S01]  /*0a30*/  SHF.R.U64 R76, R76, 0x10, R77.reuse ;  /* 0x000000104c4c7819 */ /* 0x100fe2000000124d */
[C---:B------:R-:W-:Y:S01]  /*0a40*/  FADD.FTZ R13, -R7.reuse, R14 ;  /* 0x0000000e070d7221 */ /* 0x040fe20000010100 */
[----:B------:R-:W-:Y:S01]  /*0a50*/  SHF.R.U32.HI R77, RZ, 0x10, R77 ;  /* 0x00000010ff4d7819 */ /* 0x000fe2000001164d */
[C---:B------:R-:W-:Y:S01]  /*0a60*/  FADD.FTZ R14, -R7.reuse, R15 ;  /* 0x0000000f070e7221 */ /* 0x040fe20000010100 */
[----:B------:R-:W-:Y:S01]  /*0a70*/  HADD2.F32 R75, -RZ, R75.H0_H0 ;  /* 0x2000004bff4b7230 */ /* 0x000fe20000004100 */
[----:B------:R-:W-:-:S02]  /*0a80*/  FADD.FTZ R15, -R7, R16 ;  /* 0x00000010070f7221 */ /* 0x000fc40000010100 */
[C---:B------:R-:W-:Y:S02]  /*0a90*/  FADD.FTZ R16, -R7.reuse, R17 ;  /* 0x0000001107107221 */ /* 0x040fe40000010100 */
[----:B------:R-:W-:Y:S02]  /*0aa0*/  FADD.FTZ R17, -R7, R18 ;  /* 0x0000001207117221 */ /* 0x000fe40000010100 */
[----:B-----5:R-:W-:Y:S01]  /*0ab0*/  FMUL.FTZ R9, R5, R9 ;  /* 0x0000000905097220 */ /* 0x020fe20000410000 */
[----:B------:R-:W-:Y:S01]  /*0ac0*/  HADD2.F32 R82, -RZ, R82.H0_H0 ;  /* 0x20000052ff527230 */ /* 0x000fe20000004100 */
[----:B------:R-:W-:Y:S01]  /*0ad0*/  FADD.FTZ R18, -R7, R19 ;  /* 0x0000001307127221 */ /* 0x000fe20000010100 */
[----:B------:R-:W-:Y:S01]  /*0ae0*/  MOV R83, R80 ;  /* 0x0000005000537202 */ /* 0x000fe20000000f00 */
[----:B------:R-:W-:Y:S01]  /*0af0*/  FMUL.FTZ R7, R5, R78 ;  /* 0x0000004e05077220 */ /* 0x000fe20000410000 */
[----:B------:R-:W-:Y:S01]  /*0b00*/  HADD2.F32 R78, -RZ, R77.H0_H0 ;  /* 0x2000004dff4e7230 */ /* 0x000fe20000004100 */
[--C-:B------:R-:W-:Y:S01]  /*0b10*/  IMAD.MOV.U32 R72, RZ, RZ, R79.reuse ;  /* 0x000000ffff487224 */ /* 0x100fe200078e004f */
[----:B------:R-:W-:Y:S01]  /*0b20*/  SHF.R.U32.HI R79, RZ, 0x10, R79 ;  /* 0x00000010ff4f7819 */ /* 0x000fe2000001164f */
[----:B------:R-:W-:Y:S01]  /*0b30*/  FADD.FTZ R26, R26, R75 ;  /* 0x0000004b1a1a7221 */ /* 0x000fe20000010000 */
[--C-:B------:R-:W-:Y:S01]  /*0b40*/  SHF.R.U64 R80, R80, 0x10, R81.reuse ;  /* 0x0000001050507819 */ /* 0x100fe20000001251 */
[----:B------:R-:W-:Y:S01]  /*0b50*/  FFMA.FTZ R54, R9, R75, R54 ;  /* 0x0000004b09367223 */ /* 0x000fe20000010036 */
[----:B------:R-:W-:Y:S01]  /*0b60*/  MOV R84, R81 ;  /* 0x0000005100547202 */ /* 0x000fe20000000f00 */
[----:B------:R-:W-:Y:S01]  /*0b70*/  FMUL.FTZ R77, R117, R75 ;  /* 0x0000004b754d7220 */ /* 0x000fe20000410000 */
[----:B------:R-:W-:Y:S01]  /*0b80*/  SHF.R.U32.HI R81, RZ, 0x10, R81 ;  /* 0x00000010ff517819 */ /* 0x000fe20000011651 */
[----:B------:R-:W-:Y:S01]  /*0b90*/  HADD2.F32 R76, -RZ, R76.H0_H0 ;  /* 0x2000004cff4c7230 */ /* 0x000fe20000004100 */
[C---:B------:R-:W-:Y:S01]  /*0ba0*/  FMUL.FTZ R8, R5.reuse, R8 ;  /* 0x0000000805087220 */ /* 0x040fe20000410000 */
[----:B------:R-:W-:Y:S01]  /*0bb0*/  HADD2.F32 R75, -RZ, R74.H0_H0 ;  /* 0x2000004aff4b7230 */ /* 0x000fe20000004100 */
[----:B------:R-:W-:-:S02]  /*0bc0*/  FMUL.FTZ R11, R5, R11 ;  /* 0x0000000b050b7220 */ /* 0x000fc40000410000 */
[-C--:B------:R-:W-:Y:S01]  /*0bd0*/  FMUL.FTZ R19, R121, R82.reuse ;  /* 0x0000005279137220 */ /* 0x080fe20000410000 */
[----:B------:R-:W-:Y:S01]  /*0be0*/  HADD2.F32 R74, -RZ, R73.H0_H0 ;  /* 0x20000049ff4a7230 */ /* 0x000fe20000004100 */
[----:B------:R-:W-:Y:S02]  /*0bf0*/  FADD.FTZ R24, R24, R82 ;  /* 0x0000005218187221 */ /* 0x000fe40000010000 */
[----:B------:R-:W-:Y:S01]  /*0c00*/  FFMA.FTZ R52, R7, R82, R52 ;  /* 0x0000005207347223 */ /* 0x000fe20000010034 */
[----:B------:R-:W-:Y:S01]  /*0c10*/  HADD2.F32 R82, -RZ, R79.H0_H0 ;  /* 0x2000004fff527230 */ /* 0x000fe20000004100 */
[----:B------:R-:W-:Y:S01]  /*0c20*/  FMUL.FTZ R12, R5, R12 ;  /* 0x0000000c050c7220 */ /* 0x000fe20000410000 */
[----:B------:R-:W-:Y:S01]  /*0c30*/  HADD2.F32 R86, -RZ, R81.H0_H0 ;  /* 0x20000051ff567230 */ /* 0x000fe20000004100 */
[----:B------:R-:W-:Y:S02]  /*0c40*/  FADD.FTZ R25, R25, R76 ;  /* 0x0000004c19197221 */ /* 0x000fe40000010000 */
[----:B------:R-:W-:-:S02]  /*0c50*/  FFMA.FTZ R53, R8, R76, R53 ;  /* 0x0000004c08357223 */ /* 0x000fc40000010035 */
[----:B------:R-:W-:Y:S02]  /*0c60*/  FADD.FTZ R28, R28, R75 ;  /* 0x0000004b1c1c7221 */ /* 0x000fe40000010000 */
[-C--:B------:R-:W-:Y:S02]  /*0c70*/  FFMA.FTZ R48, R11, R75.reuse, R48 ;  /* 0x0000004b0b307223 */ /* 0x080fe40000010030 */
[----:B------:R-:W-:Y:S01]  /*0c80*/  FMUL.FTZ R79, R115, R75 ;  /* 0x0000004b734f7220 */ /* 0x000fe20000410000 */
[----:B------:R-:W-:Y:S01]  /*0c90*/  HADD2.F32 R73, -RZ, R72.H0_H0 ;  /* 0x20000048ff497230 */ /* 0x000fe20000004100 */
[----:B------:R-:W-:Y:S02]  /*0ca0*/  FMUL.FTZ R76, R118, R76 ;  /* 0x0000004c764c7220 */ /* 0x000fe40000410000 */
[----:B------:R-:W-:Y:S02]  /*0cb0*/  FADD.FTZ R75, RZ, R19 ;  /* 0x00000013ff4b7221 */ /* 0x000fe40000010000 */
[----:B------:R-:W-:Y:S01]  /*0cc0*/  FFMA.FTZ R81, R7, R19, RZ ;  /* 0x0000001307517223 */ /* 0x000fe200000100ff */
        /* <DEDUP_REMOVED lines=12> */
[----:B0-----:R-:W-:Y:S02]  /*0d90*/  FFMA.FTZ R91, R9, R77, R84 ;  /* 0x0000004d095b7223 */ /* 0x001fe40000010054 */
        /* <DEDUP_REMOVED lines=10> */
[----:B------:R-:W-:Y:S01]  /*0e40*/  FFMA.FTZ R84, R12, R80, R75 ;  /* 0x000000500c547223 */ /* 0x000fe2000001004b */
[----:B------:R-:W-:Y:S01]  /*0e50*/  HADD2.F32 R83, -RZ, R83.H0_H0 ;  /* 0x20000053ff537230 */ /* 0x000fe20000004100 */
[C---:B------:R-:W-:Y:S02]  /*0e60*/  FMUL.FTZ R15, R5.reuse, R15 ;  /* 0x0000000f050f7220 */ /* 0x040fe40000410000 */
        /* <DEDUP_REMOVED lines=30> */
.L_x_4501:
[----:B------:R-:W-:Y:S05]  /*1050*/  BSYNC B0 ;  /* 0x0000000000007941 */ /* 0x000fea0003800000 */
.L_x_4499:
[----:B------:R-:W-:Y:S02]  /*1060*/  LOP3.LUT P1, RZ, R3, 0xff, RZ, 0xc0, !PT ;  /* 0x000000ff03ff7812 */ /* 0x000fe4000782c0ff */
[----:B------:R-:W-:Y:S02]  /*1070*/  SHF.R.U32.HI R122, RZ, 0x5, R124 ;  /* 0x00000005ff7a7819 */ /* 0x000fe4000001167c */
[----:B------:R-:W-:Y:S02]  /*1080*/  LOP3.LUT P0, RZ, R124, 0x1f, RZ, 0xc0, !PT ;  /* 0x0000001f7cff7812 */ /* 0x000fe4000780c0ff */
[----:B0-----:R-:W-:-:S07]  /*1090*/  LOP3.LUT R90, R122, 0x7fffffc, RZ, 0xc0, !PT ;  /* 0x07fffffc7a5a7812 */ /* 0x001fce00078ec0ff */
[----:B------:R-:W-:Y:S01]  /*10a0*/  @!P1 IADD3 R90, R90, 0x4, RZ ;  /* 0x000000045a5a9810 */ /* 0x000fe20007ffe0ff */
[----:B------:R-:W-:Y:S05]  /*10b0*/  BRA.DIV ~URZ, `(.L_x_4502) ;  /* 0x000017b27f007947 */ /* 0x000fea000b800000 */
[----:B------:R0:W1:Y:S02]  /*10c0*/  SHFL.DOWN PT, R75, R98, 0x10, 0x1f ;  /* 0x0a001f00624b7f89 */ /* 0x00006400000e0000 */
.L_x_4539:
        /* <DEDUP_REMOVED lines=18> */
.L_x_4540:
[----:B--2---:R-:W-:Y:S01]  /*11f0*/  FADD.FTZ R72, R98, R91 ;  /* 0x0000005b62487221 */ /* 0x004fe20000010000 */
[----:B-----5:R-:W-:Y:S01]  /*1200*/  ISETP.GE.AND P5, PT, R93, 0x1, PT ;  /* 0x000000015d00780c */ /* 0x020fe20003fa6270 */
[----:B-1----:R-:W-:Y:S01]  /*1210*/  FADD.FTZ R73, R74, R75 ;  /* 0x0000004b4a497221 */ /* 0x002fe20000010000 */
[----:B0-----:R-:W-:Y:S01]  /*1220*/  @!P0 LOP3.LUT R91, R122, 0x3, RZ, 0xc0, !PT ;  /* 0x000000037a5b8812 */ /* 0x001fe200078ec0ff */
[----:B------:R-:W-:Y:S04]  /*1230*/  WARPSYNC 0xffffffff ;  /* 0xffffffff00007948 */ /* 0x000fe80003800000 */
[----:B------:R-:W-:-:S05]  /*1240*/  @!P0 IMAD.IADD R91, R90, 0x1, R91 ;  /* 0x000000015a5b8824 */ /* 0x000fca00078e025b */
[----:B------:R-:W-:Y:S01]  /*1250*/  @!P0 STS.64 [R91.X8+0x1800], R72 ;  /* 0x001800485b008388 */ /* 0x000fe20000008a00 */
[----:B------:R-:W-:Y:S02]  /*1260*/  @P5 IADD3 R93, R93, -0x1, RZ ;  /* 0xffffffff5d5d5810 */ /* 0x000fe40007ffe0ff */
[----:B------:R-:W-:-:S03]  /*1270*/  @P5 LOP3.LUT R75, R124, 0x7f, RZ, 0xc0, !PT ;  /* 0x0000007f7c4b5812 */ /* 0x000fc600078ec0ff */
[----:B------:R-:W-:-:S05]  /*1280*/  @P5 IMAD R93, R93, c[0x0][0x168], RZ ;  /* 0x00005a005d5d5a24 */ /* 0x000fca00078e02ff */
[----:B------:R-:W-:-:S04]  /*1290*/  @P5 SHF.R.S32.HI R74, RZ, 0x1f, R93 ;  /* 0x0000001fff4a5819 */ /* 0x000fc8000001145d */
[----:B------:R-:W-:Y:S01]  /*12a0*/  @P5 LEA.HI R74, R74, R93, RZ, 0x2 ;  /* 0x0000005d4a4a5211 */ /* 0x000fe200078f10ff */
[----:B------:R-:W-:-:S06]  /*12b0*/  HFMA2.MMA R93, -RZ, RZ, 0, 0 ;  /* 0x00000000ff5d7435 */ /* 0x000fcc00000001ff */
        /* <DEDUP_REMOVED lines=36> */
.L_x_4505:
[----:B------:R-:W-:Y:S05]  /*1500*/  BSYNC B0 ;  /* 0x0000000000007941 */ /* 0x000fea0003800000 */
.L_x_4504:
[----:B------:R-:W-:Y:S01]  /*1510*/  @P5 HADD2.F32 R75, -RZ, R119.H0_H0 ;  /* 0x20000077ff4b5230 */ /* 0x000fe20000004100 */
[----:B------:R-:W-:Y:S01]  /*1520*/  @P5 FMUL.FTZ R72, R73, c[0x0][0x1ec] ;  /* 0x00007b0049485a20 */ /* 0x000fe20000410000 */
[----:B------:R-:W-:Y:S01]  /*1530*/  @!P6 ISETP.NE.U32.AND P0, PT, RZ, c[0x0][0x218], PT ;  /* 0x00008600ff00ea0c */ /* 0x000fe20003f05070 */
[----:B------:R-:W-:Y:S02]  /*1540*/  BSSY B0, `(.L_x_4506) ;  /* 0x000000e000007945 */ /* 0x000fe40003800000 */
[----:B------:R-:W-:Y:S01]  /*1550*/  @P5 FFMA.FTZ R36, R72, R75, R36 ;  /* 0x0000004b48245223 */ /* 0x000fe20000010024 */
[----:B------:R-:W-:Y:S01]  /*1560*/  @!P6 ISETP.NE.AND.EX P0, PT, RZ, c[0x0][0x21c], PT, P0 ;  /* 0x00008700ff00ea0c */ /* 0x000fe20003f05300 */
[----:B------:R-:W-:-:S03]  /*1570*/  @P5 FMUL.FTZ R72, R107, R72 ;  /* 0x000000486b485220 */ /* 0x000fc60000410000 */
[----:B------:R-:W-:Y:S02]  /*1580*/  @!P6 FSEL R74, R57, RZ, P0 ;  /* 0x000000ff394ae208 */ /* 0x000fe40000000000 */
[----:B------:R-:W-:-:S04]  /*1590*/  @P5 F2FP.PACK_AB R72, RZ, R72 ;  /* 0x00000048ff48523e */ /* 0x000fc800000000ff */
        /* <DEDUP_REMOVED lines=8> */
.L_x_4507:
[----:B------:R-:W-:Y:S05]  /*1620*/  BSYNC B0 ;  /* 0x0000000000007941 */ /* 0x000fea0003800000 */
.L_x_4506:
        /* <DEDUP_REMOVED lines=17> */
.L_x_4509:
[----:B------:R-:W-:Y:S05]  /*1740*/  BSYNC B0 ;  /* 0x0000000000007941 */ /* 0x000fea0003800000 */
.L_x_4508:
[----:B------:R-:W-:Y:S01]  /*1750*/  @P5 HADD2.F32 R91, -RZ, R119.H1_H1 ;  /* 0x30000077ff5b5230 */ /* 0x000fe20000004100 */
        /* <DEDUP_REMOVED lines=16> */
.L_x_4511:
[----:B------:R-:W-:Y:S05]  /*1860*/  BSYNC B0 ;  /* 0x0000000000007941 */ /* 0x000fea0003800000 */
.L_x_4510:
[----:B------:R-:W-:Y:S01]  /*1870*/  ISETP.NE.U32.AND P1, PT, RZ, c[0x0][0x258], PT ;  /* 0x00009600ff007a0c */ /* 0x000fe20003f25070 */
[----:B------:R-:W-:Y:S01]  /*1880*/  @P5 HADD2.F32 R90, -RZ, R120.H1_H1 ;  /* 0x30000078ff5a5230 */ /* 0x000fe20000004100 */
[----:B------:R-:W-:Y:S01]  /*1890*/  @P5 FMUL.FTZ R72, R122, c[0x0][0x1ec] ;  /* 0x00007b007a485a20 */ /* 0x000fe20000410000 */
[----:B------:R-:W-:Y:S01]  /*18a0*/  ISETP.NE.U32.AND P0, PT, RZ, c[0x0][0x258], PT ;  /* 0x00009600ff007a0c */ /* 0x000fe20003f05070 */
[----:B------:R-:W-:Y:S01]  /*18b0*/  BSSY B0, `(.L_x_4512) ;  /* 0x000001b000007945 */ /* 0x000fe20003800000 */
[----:B------:R-:W-:Y:S01]  /*18c0*/  ISETP.NE.AND.EX P1, PT, RZ, c[0x0][0x25c], PT, P1 ;  /* 0x00009700ff007a0c */ /* 0x000fe20003f25310 */
[----:B------:R-:W-:Y:S01]  /*18d0*/  @P5 FFMA.FTZ R39, R72, R90, R39 ;  /* 0x0000005a48275223 */ /* 0x000fe20000010027 */
[----:B------:R-:W-:Y:S01]  /*18e0*/  ISETP.NE.AND.EX P0, PT, RZ, c[0x0][0x25c], PT, P0 ;  /* 0x00009700ff007a0c */ /* 0x000fe20003f05300 */
[----:B------:R-:W-:Y:S01]  /*18f0*/  @P5 FMUL.FTZ R72, R104, R72 ;  /* 0x0000004868485220 */ /* 0x000fe20000410000 */
[----:B------:R-:W-:Y:S02]  /*1900*/  @!P6 ISETP.NE.U32.AND P2, PT, RZ, c[0x0][0x218], PT ;  /* 0x00008600ff00ea0c */ /* 0x000fe40003f45070 */
[----:B------:R-:W-:-:S02]  /*1910*/  @!P6 ISETP.NE.U32.AND P4, PT, RZ, c[0x0][0x218], PT ;  /* 0x00008600ff00ea0c */ /* 0x000fc40003f85070 */
[----:B------:R-:W-:Y:S02]  /*1920*/  @P5 F2FP.PACK_AB R72, RZ, R72 ;  /* 0x00000048ff48523e */ /* 0x000fe400000000ff */
[----:B------:R-:W-:Y:S02]  /*1930*/  @!P6 ISETP.NE.AND.EX P3, PT, RZ, c[0x0][0x21c], PT, P2 ;  /* 0x00008700ff00ea0c */ /* 0x000fe40003f65320 */
[----:B------:R-:W-:Y:S01]  /*1940*/  @P5 PRMT R92, R72, 0x7610, R92 ;  /* 0x00007610485c5816 */ /* 0x000fe2000000005c */
[----:B------:R-:W-:Y:S01]  /*1950*/  @P1 IMAD.MOV.U32 R90, RZ, RZ, 0x10 ;  /* 0x00000010ff5a1424 */ /* 0x000fe200078e00ff */
[----:B------:R-:W-:Y:S02]  /*1960*/  SEL R72, R73, R68, P0 ;  /* 0x0000004449487207 */ /* 0x000fe40000000000 */
[----:B------:R-:W-:Y:S01]  /*1970*/  SEL R73, R74, R69, P0 ;  /* 0x000000454a497207 */ /* 0x000fe20000000000 */
[----:B------:R-:W-:Y:S01]  /*1980*/  @P1 IMAD.WIDE.U32 R90, R95, R90, c[0x0][0x258] ;  /* 0x000096005f5a1625 */ /* 0x000fe200078e005a */
[----:B------:R-:W-:-:S02]  /*1990*/  SEL R74, R75, R70, P0 ;  /* 0x000000464b4a7207 */ /* 0x000fc40000000000 */
        /* <DEDUP_REMOVED lines=12> */
.L_x_4513:
[----:B------:R-:W-:Y:S05]  /*1a60*/  BSYNC B0 ;  /* 0x0000000000007941 */ /* 0x000fea0003800000 */
.L_x_4512:
        /* <DEDUP_REMOVED lines=10> */
.L_x_4515:
[----:B------:R-:W-:Y:S05]  /*1b10*/  BSYNC B0 ;  /* 0x0000000000007941 */ /* 0x000fea0003800000 */
.L_x_4514:
        /* <DEDUP_REMOVED lines=9> */
.L_x_4517:
[----:B------:R-:W-:Y:S05]  /*1bb0*/  BSYNC B0 ;  /* 0x0000000000007941 */ /* 0x000fea0003800000 */
.L_x_4516:
        /* <DEDUP_REMOVED lines=12> */
.L_x_4519:
[----:B------:R-:W-:Y:S05]  /*1c80*/  BSYNC B0 ;  /* 0x0000000000007941 */ /* 0x000fea0003800000 */
.L_x_4518:
        /* <DEDUP_REMOVED lines=8> */
[----:B------:R-:W-:-:S04]  /*1d10*/  @P5 F2FP.PACK_AB R72, RZ, R72 ;  /* 0x00000048ff48523e */ /* 0x000fc800000000ff */
[----:B------:R-:W-:Y:S02]  /*1d20*/  @P5 F2FP.PACK_AB R75, RZ, R75 ;  /* 0x0000004bff4b523e */ /* 0x000fe400000000ff */
        /* <DEDUP_REMOVED lines=10> */
.L_x_4521:
[----:B------:R-:W-:Y:S05]  /*1dd0*/  BSYNC B0 ;  /* 0x0000000000007941 */ /* 0x000fea0003800000 */
.L_x_4520:
[----:B------:R-:W-:Y:S01]  /*1de0*/  @P5 HADD2.F32 R91, -RZ, R119.H1_H1 ;  /* 0x30000077ff5b5230 */ /* 0x000fe20000004100 */
[----:B------:R-:W-:Y:S01]  /*1df0*/  @P5 FMUL.FTZ R72, R75, c[0x0][0x1ec] ;  /* 0x00007b004b485a20 */ /* 0x000fe20000410000 */
[----:B------:R-:W-:Y:S01]  /*1e00*/  @!P6 ISETP.NE.U32.AND P2, PT, RZ, c[0x0][0x218], PT ;  /* 0x00008600ff00ea0c */ /* 0x000fe20003f45070 */
[----:B------:R-:W-:Y:S02]  /*1e10*/  BSSY B0, `(.L_x_4522) ;  /* 0x000000e000007945 */ /* 0x000fe40003800000 */
[-C--:B------:R-:W-:Y:S01]  /*1e20*/  @P5 FFMA.FTZ R42, R91, R72.reuse, R42 ;  /* 0x000000485b2a5223 */ /* 0x080fe2000001002a */
        /* <DEDUP_REMOVED lines=12> */
.L_x_4523:
[----:B------:R-:W-:Y:S05]  /*1ef0*/  BSYNC B0 ;  /* 0x0000000000007941 */ /* 0x000fea0003800000 */
.L_x_4522:
[----:B------:R-:W-:Y:S01]  /*1f00*/  @P5 HADD2.F32 R90, -RZ, R120.H1_H1 ;  /* 0x30000078ff5a5230 */ /* 0x000fe20000004100 */
        /* <DEDUP_REMOVED lines=10> */
[----:B------:R-:W-:-:S04]  /*1fb0*/  @P5 F2FP.PACK_AB R72, RZ, R72 ;  /* 0x00000048ff48523e */ /* 0x000fc800000000ff */
        /* <DEDUP_REMOVED lines=16> */
.L_x_4525:
[----:B------:R-:W-:Y:S05]  /*20c0*/  BSYNC B0 ;  /* 0x0000000000007941 */ /* 0x000fea0003800000 */
.L_x_4524:
[----:B------:R-:W-:Y:S01]  /*20d0*/  BSSY B0, `(.L_x_4526) ;  /* 0x000000a000007945 */ /* 0x000fe20003800000 */
[----:B0-----:R-:W-:Y:S01]  /*20e0*/  IADD3 R74, R93, 0x100, RZ ;  /* 0x000001005d4a7810 */ /* 0x001fe20007ffe0ff */
[----:B------:R-:W-:Y:S05]  /*20f0*/  @!P5 BRA `(.L_x_4527) ;  /* 0x000000700000d947 */ /* 0x000fea0003800000 */
[----:B------:R-:W-:-:S05]  /*2100*/  MOV R73, 0x8 ;  /* 0x0000000800497802 */ /* 0x000fca0000000f00 */
[----:B------:R-:W-:-:S06]  /*2110*/  IMAD.WIDE.U32 R72, R74, R73, c[0x0][0x170] ;  /* 0x00005c004a487625 */ /* 0x000fcc00078e0049 */
[----:B------:R-:W2:Y:S02]  /*2120*/  LDG.E.64 R72, [R72.64] ;  /* 0x0000000448487981 */ /* 0x000ea4000c1e1b00 */
[C-C-:B--2---:R-:W-:Y:S02]  /*2130*/  SHF.R.U64 R120, R72.reuse, 0x10, R73.reuse ;  /* 0x0000001048787819 */ /* 0x144fe40000001249 */
[--C-:B------:R-:W-:Y:S02]  /*2140*/  SHF.R.U32.HI R75, RZ, 0x10, R73.reuse ;  /* 0x00000010ff4b7819 */ /* 0x100fe40000011649 */
[----:B------:R-:W-:Y:S02]  /*2150*/  PRMT R119, R72, 0x5410, R73 ;  /* 0x0000541048777816 */ /* 0x000fe40000000049 */
[----:B------:R-:W-:Y:S02]  /*2160*/  PRMT R120, R120, 0x5410, R75 ;  /* 0x0000541078787816 */ /* 0x000fe4000000004b */
.L_x_4527:
[----:B------:R-:W-:Y:S05]  /*2170*/  BSYNC B0 ;  /* 0x0000000000007941 */ /* 0x000fea0003800000 */
.L_x_4526:
        /* <DEDUP_REMOVED lines=9> */
.L_x_4529:
[----:B------:R-:W-:Y:S05]  /*2210*/  BSYNC B0 ;  /* 0x0000000000007941 */ /* 0x000fea0003800000 */
.L_x_4528:
        /* <DEDUP_REMOVED lines=13> */
.L_x_4531:
[----:B------:R-:W-:Y:S05]  /*22f0*/  BSYNC B0 ;  /* 0x0000000000007941 */ /* 0x000fea0003800000 */
.L_x_4530:
        /* <DEDUP_REMOVED lines=9> */
.L_x_4533:
[----:B------:R-:W-:Y:S05]  /*2390*/  BSYNC B0 ;  /* 0x0000000000007941 */ /* 0x000fea0003800000 */
.L_x_4532:
        /* <DEDUP_REMOVED lines=9> */
.L_x_4535:
[----:B------:R-:W-:Y:S05]  /*2430*/  BSYNC B0 ;  /* 0x0000000000007941 */ /* 0x000fea0003800000 */
.L_x_4534:
[C---:B------:R-:W-:Y:S01]  /*2440*/  SEL R68, R91.reuse, R68, P0 ;  /* 0x000000445b447207 */ /* 0x040fe20000000000 */
[----:B------:R-:W-:Y:S01]  /*2450*/  @P5 HADD2.F32 R5, -RZ, R119.H0_H0 ;  /* 0x20000077ff055230 */ /* 0x000fe20000004100 */
[C---:B------:R-:W-:Y:S01]  /*2460*/  SEL R69, R94.reuse, R69, P0 ;  /* 0x000000455e457207 */ /* 0x040fe20000000000 */
[----:B------:R-:W-:Y:S01]  /*2470*/  @P5 FMUL.FTZ R91, R91, c[0x0][0x1ec] ;  /* 0x00007b005b5b5a20 */ /* 0x000fe20000410000 */
[----:B------:R-:W-:Y:S01]  /*2480*/  SEL R70, R75, R70, P0 ;  /* 0x000000464b467207 */ /* 0x000fe20000000000 */
[----:B------:R-:W-:Y:S01]  /*2490*/  @P5 FMUL.FTZ R94, R94, c[0x0][0x1ec] ;  /* 0x00007b005e5e5a20 */ /* 0x000fe20000410000 */
[----:B------:R-:W-:Y:S01]  /*24a0*/  SEL R71, R90, R71, P0 ;  /* 0x000000475a477207 */ /* 0x000fe20000000000 */
[----:B------:R-:W-:Y:S01]  /*24b0*/  @P5 FFMA.FTZ R44, R5, R91, R44 ;  /* 0x0000005b052c5223 */ /* 0x000fe2000001002c */
[----:B------:R-:W-:Y:S01]  /*24c0*/  BSSY B0, `(.L_x_4536) ;  /* 0x0000021000007945 */ /* 0x000fe20003800000 */
[----:B------:R-:W-:Y:S02]  /*24d0*/  @P1 IMAD.MOV.U32 R73, RZ, RZ, 0x10 ;  /* 0x00000010ff491424 */ /* 0x000fe400078e00ff */
[----:B------:R-:W-:-:S02]  /*24e0*/  @P5 FMUL.FTZ R5, R96, R94 ;  /* 0x0000005e60055220 */ /* 0x000fc40000410000 */
[----:B------:R-:W-:-:S03]  /*24f0*/  @P1 IMAD.WIDE.U32 R72, R6, R73, c[0x0][0x258] ;  /* 0x0000960006481625 */ /* 0x000fc600078e0049 */
[----:B------:R-:W-:Y:S01]  /*2500*/  @P5 F2FP.PACK_AB R6, RZ, R5 ;  /* 0x00000005ff06523e */ /* 0x000fe200000000ff */
[----:B------:R-:W-:Y:S01]  /*2510*/  @P5 HADD2.F32 R5, -RZ, R120.H0_H0 ;  /* 0x20000078ff055230 */ /* 0x000fe20000004100 */
[----:B------:R0:W-:Y:S01]  /*2520*/  @P1 STG.E.128 [R72.64], R68 ;  /* 0x0000004448001986 */ /* 0x0001e2000c101d04 */
[----:B------:R-:W-:Y:S01]  /*2530*/  @P5 FMUL.FTZ R75, R75, c[0x0][0x1ec] ;  /* 0x00007b004b4b5a20 */ /* 0x000fe20000410000 */
[----:B------:R-:W-:Y:S01]  /*2540*/  @P5 PRMT R88, R6, 0x7610, R88 ;  /* 0x0000761006585816 */ /* 0x000fe20000000058 */
[----:B------:R-:W-:Y:S02]  /*2550*/  @P5 FMUL.FTZ R90, R90, c[0x0][0x1ec] ;  /* 0x00007b005a5a5a20 */ /* 0x000fe40000410000 */
[----:B------:R-:W-:Y:S01]  /*2560*/  @P5 FFMA.FTZ R45, R5, R94, R45 ;  /* 0x0000005e052d5223 */ /* 0x000fe2000001002d */
[----:B------:R-:W-:Y:S01]  /*2570*/  @P5 HADD2.F32 R5, -RZ, R119.H1_H1 ;  /* 0x30000077ff055230 */ /* 0x000fe20000004100 */
[----:B------:R-:W-:-:S04]  /*2580*/  @P5 FMUL.FTZ R91, R97, R91 ;  /* 0x0000005b615b5220 */ /* 0x000fc80000410000 */
[----:B------:R-:W-:Y:S01]  /*2590*/  @P5 FFMA.FTZ R46, R5, R75, R46 ;  /* 0x0000004b052e5223 */ /* 0x000fe2000001002e */
[----:B------:R-:W-:Y:S01]  /*25a0*/  @P5 F2FP.PACK_AB R91, RZ, R91 ;  /* 0x0000005bff5b523e */ /* 0x000fe200000000ff */
[----:B------:R-:W-:Y:S02]  /*25b0*/  @P5 FMUL.FTZ R5, R4, R90 ;  /* 0x0000005a04055220 */ /* 0x000fe40000410000 */
[----:B------:R-:W-:Y:S01]  /*25c0*/  @P5 FMUL.FTZ R75, R2, R75 ;  /* 0x0000004b024b5220 */ /* 0x000fe20000410000 */
[----:B------:R-:W-:Y:S02]  /*25d0*/  @P5 PRMT R87, R91, 0x7610, R87 ;  /* 0x000076105b575816 */ /* 0x000fe40000000057 */
[----:B------:R-:W-:Y:S01]  /*25e0*/  @P5 F2FP.PACK_AB R6, RZ, R5 ;  /* 0x00000005ff06523e */ /* 0x000fe200000000ff */
[----:B------:R-:W-:Y:S01]  /*25f0*/  @P5 HADD2.F32 R5, -RZ, R120.H1_H1 ;  /* 0x30000078ff055230 */ /* 0x000fe20000004100 */
[----:B------:R-:W-:Y:S02]  /*2600*/  @P5 F2FP.PACK_AB R75, RZ, R75 ;  /* 0x0000004bff4b523e */ /* 0x000fe400000000ff */
[----:B------:R-:W-:-:S02]  /*2610*/  @P5 PRMT R92, R6, 0x7610, R92 ;  /* 0x00007610065c5816 */ /* 0x000fc4000000005c */
[----:B------:R-:W-:Y:S01]  /*2620*/  @P5 PRMT R89, R75, 0x7610, R89 ;  /* 0x000076104b595816 */ /* 0x000fe20000000059 */
[----:B------:R-:W-:Y:S01]  /*2630*/  @P5 FFMA.FTZ R47, R5, R90, R47 ;  /* 0x0000005a052f5223 */ /* 0x000fe2000001002f */
        /* <DEDUP_REMOVED lines=9> */
.L_x_4537:
[----:B0-----:R-:W-:Y:S05]  /*26d0*/  BSYNC B0 ;  /* 0x0000000000007941 */ /* 0x001fea0003800000 */
.L_x_4536:
[----:B------:R-:W-:Y:S02]  /*26e0*/  IADD3 R0, R0, c[0x0][0x160], RZ ;  /* 0x0000580000007a10 */ /* 0x000fe40007ffe0ff */
[----:B------:R-:W-:Y:S02]  /*26f0*/  LOP3.LUT P1, RZ, R3, 0xff, RZ, 0xc0, !PT ;  /* 0x000000ff03ff7812 */ /* 0x000fe4000782c0ff */
[----:B------:R-:W-:Y:S02]  /*2700*/  ISETP.GE.AND P0, PT, R0, c[0x0][0x164], PT ;  /* 0x0000590000007a0c */ /* 0x000fe40003f06270 */
[----:B------:R-:W-:-:S11]  /*2710*/  SEL R3, RZ, 0x1, P1 ;  /* 0x00000001ff037807 */ /* 0x000fd60000800000 */
[----:B------:R-:W-:Y:S01]  /*2720*/  @P0 CALL.REL.NOINC `(.L_x_4498) ;  /* 0x0000001000000944 */ /* 0x000fe20003c00000 */
[----:B------:R-:W-:Y:S05]  /*2730*/  BRA `(.L_x_4538) ;  /* 0xffffdea000007947 */ /* 0x000fea000383ffff */
.L_x_4498:
        /* <DEDUP_REMOVED lines=19> */
.L_x_4502:
[----:B------:R-:W-:Y:S01]  /*2870*/  HFMA2.MMA R74, -RZ, RZ, 0, 9.5367431640625e-07 ;  /* 0x00000010ff4a7435 */ /* 0x000fe200000001ff */
[----:B------:R-:W-:Y:S01]  /*2880*/  IMAD.MOV.U32 R73, RZ, RZ, R98 ;  /* 0x000000ffff497224 */ /* 0x000fe200078e0062 */
[----:B------:R-:W-:-:S02]  /*2890*/  MOV R123, 0xffffffff ;  /* 0xffffffff007b7802 */ /* 0x000fc40000000f00 */
[----:B------:R-:W-:Y:S02]  /*28a0*/  MOV R72, 0x28c0 ;  /* 0x000028c000487802 */ /* 0x000fe40000000f00 */
[----:B-----5:R-:W-:Y:S05]  /*28b0*/  CALL.REL.NOINC `($__internal_127_$__cuda_sm70_shflsync_down_p) ;  /* 0x000003c000007944 */ /* 0x020fea0003c00000 */
[----:B-1----:R-:W-:Y:S01]  /*28c0*/  IMAD.MOV.U32 R75, RZ, RZ, R74 ;  /* 0x000000ffff4b7224 */ /* 0x002fe200078e004a */
[----:B------:R-:W-:Y:S05]  /*28d0*/  BRA `(.L_x_4539) ;  /* 0xffffe7f000007947 */ /* 0x000fea000383ffff */
.L_x_4503:
[----:B------:R-:W-:Y:S01]  /*28e0*/  HFMA2.MMA R74, -RZ, RZ, 0, 9.5367431640625e-07 ;  /* 0x00000010ff4a7435 */ /* 0x000fe200000001ff */
[----:B------:R-:W-:Y:S01]  /*28f0*/  MOV R73, R99 ;  /* 0x0000006300497202 */ /* 0x000fe20000000f00 */
[----:B------:R-:W-:Y:S01]  /*2900*/  IMAD.MOV.U32 R123, RZ, RZ, -0x1 ;  /* 0xffffffffff7b7424 */ /* 0x000fe200078e00ff */
[----:B------:R-:W-:-:S03]  /*2910*/  MOV R72, 0x2930 ;  /* 0x0000293000487802 */ /* 0x000fc60000000f00 */
[----:B01---5:R-:W-:Y:S05]  /*2920*/  CALL.REL.NOINC `($__internal_127_$__cuda_sm70_shflsync_down_p) ;  /* 0x0000035000007944 */ /* 0x023fea0003c00000 */
[----:B------:R-:W-:Y:S01]  /*2930*/  FADD.FTZ R91, R75, R98 ;  /* 0x000000624b5b7221 */ /* 0x000fe20000010000 */
[----:B------:R-:W-:Y:S01]  /*2940*/  MOV R123, 0xffffffff ;  /* 0xffffffff007b7802 */ /* 0x000fe20000000f00 */
[----:B-1----:R-:W-:Y:S01]  /*2950*/  FADD.FTZ R75, R99, R74 ;  /* 0x0000004a634b7221 */ /* 0x002fe20000010000 */
[----:B------:R-:W-:Y:S01]  /*2960*/  MOV R74, 0x8 ;  /* 0x00000008004a7802 */ /* 0x000fe20000000f00 */
[----:B------:R-:W-:Y:S01]  /*2970*/  IMAD.MOV.U32 R73, RZ, RZ, R91 ;  /* 0x000000ffff497224 */ /* 0x000fe200078e005b */
[----:B------:R-:W-:Y:S02]  /*2980*/  MOV R72, 0x29a0 ;  /* 0x000029a000487802 */ /* 0x000fe40000000f00 */
[----:B------:R-:W-:Y:S05]  /*2990*/  CALL.REL.NOINC `($__internal_127_$__cuda_sm70_shflsync_down_p) ;  /* 0x000002e000007944 */ /* 0x000fea0003c00000 */
[----:B-1----:R-:W-:Y:S01]  /*29a0*/  MOV R98, R74 ;  /* 0x0000004a00627202 */ /* 0x002fe20000000f00 */
[----:B------:R-:W-:Y:S01]  /*29b0*/  IMAD.MOV.U32 R74, RZ, RZ, 0x8 ;  /* 0x00000008ff4a7424 */ /* 0x000fe200078e00ff */
[----:B------:R-:W-:-:S02]  /*29c0*/  MOV R73, R75 ;  /* 0x0000004b00497202 */ /* 0x000fc40000000f00 */
[----:B------:R-:W-:Y:S02]  /*29d0*/  MOV R123, 0xffffffff ;  /* 0xffffffff007b7802 */ /* 0x000fe40000000f00 */
[----:B------:R-:W-:Y:S02]  /*29e0*/  MOV R72, 0x2a00 ;  /* 0x00002a0000487802 */ /* 0x000fe40000000f00 */
[----:B------:R-:W-:Y:S05]  /*29f0*/  CALL.REL.NOINC `($__internal_127_$__cuda_sm70_shflsync_down_p) ;  /* 0x0000028000007944 */ /* 0x000fea0003c00000 */
[----:B------:R-:W-:Y:S01]  /*2a00*/  FADD.FTZ R91, R98, R91 ;  /* 0x0000005b625b7221 */ /* 0x000fe20000010000 */
[----:B------:R-:W-:Y:S01]  /*2a10*/  MOV R72, 0x2a70 ;  /* 0x00002a7000487802 */ /* 0x000fe20000000f00 */
[----:B-1----:R-:W-:Y:S01]  /*2a20*/  FADD.FTZ R75, R75, R74 ;  /* 0x0000004a4b4b7221 */ /* 0x002fe20000010000 */
[----:B------:R-:W-:Y:S01]  /*2a30*/  HFMA2.MMA R74, -RZ, RZ, 0, 2.384185791015625e-07 ;  /* 0x00000004ff4a7435 */ /* 0x000fe200000001ff */
[----:B------:R-:W-:Y:S01]  /*2a40*/  IMAD.MOV.U32 R123, RZ, RZ, -0x1 ;  /* 0xffffffffff7b7424 */ /* 0x000fe200078e00ff */
[----:B------:R-:W-:-:S04]  /*2a50*/  MOV R73, R91 ;  /* 0x0000005b00497202 */ /* 0x000fc80000000f00 */
[----:B------:R-:W-:Y:S05]  /*2a60*/  CALL.REL.NOINC `($__internal_127_$__cuda_sm70_shflsync_down_p) ;  /* 0x0000021000007944 */ /* 0x000fea0003c00000 */
[----:B-1----:R-:W-:Y:S01]  /*2a70*/  MOV R98, R74 ;  /* 0x0000004a00627202 */ /* 0x002fe20000000f00 */
[----:B------:R-:W-:Y:S01]  /*2a80*/  HFMA2.MMA R74, -RZ, RZ, 0, 2.384185791015625e-07 ;  /* 0x00000004ff4a7435 */ /* 0x000fe200000001ff */
[----:B------:R-:W-:Y:S01]  /*2a90*/  IMAD.MOV.U32 R73, RZ, RZ, R75 ;  /* 0x000000ffff497224 */ /* 0x000fe200078e004b */
[----:B------:R-:W-:-:S02]  /*2aa0*/  MOV R123, 0xffffffff ;  /* 0xffffffff007b7802 */ /* 0x000fc40000000f00 */
[----:B------:R-:W-:Y:S02]  /*2ab0*/  MOV R72, 0x2ad0 ;  /* 0x00002ad000487802 */ /* 0x000fe40000000f00 */
[----:B------:R-:W-:Y:S05]  /*2ac0*/  CALL.REL.NOINC `($__internal_127_$__cuda_sm70_shflsync_down_p) ;  /* 0x000001b000007944 */ /* 0x000fea0003c00000 */
[----:B------:R-:W-:Y:S01]  /*2ad0*/  FADD.FTZ R91, R98, R91 ;  /* 0x0000005b625b7221 */ /* 0x000fe20000010000 */
[----:B------:R-:W-:Y:S01]  /*2ae0*/  MOV R123, 0xffffffff ;  /* 0xffffffff007b7802 */ /* 0x000fe20000000f00 */
[----:B-1----:R-:W-:Y:S01]  /*2af0*/  FADD.FTZ R75, R75, R74 ;  /* 0x0000004a4b4b7221 */ /* 0x002fe20000010000 */
[----:B------:R-:W-:Y:S01]  /*2b00*/  MOV R72, 0x2b40 ;  /* 0x00002b4000487802 */ /* 0x000fe20000000f00 */
[----:B------:R-:W-:Y:S01]  /*2b10*/  IMAD.MOV.U32 R74, RZ, RZ, 0x2 ;  /* 0x00000002ff4a7424 */ /* 0x000fe200078e00ff */
[----:B------:R-:W-:Y:S02]  /*2b20*/  MOV R73, R91 ;  /* 0x0000005b00497202 */ /* 0x000fe40000000f00 */
[----:B------:R-:W-:Y:S05]  /*2b30*/  CALL.REL.NOINC `($__internal_127_$__cuda_sm70_shflsync_down_p) ;  /* 0x0000014000007944 */ /* 0x000fea0003c00000 */
[----:B-1----:R-:W-:Y:S01]  /*2b40*/  MOV R98, R74 ;  /* 0x0000004a00627202 */ /* 0x002fe20000000f00 */
[----:B------:R-:W-:Y:S01]  /*2b50*/  HFMA2.MMA R74, -RZ, RZ, 0, 1.1920928955078125e-07 ;  /* 0x00000002ff4a7435 */ /* 0x000fe200000001ff */
[----:B------:R-:W-:Y:S01]  /*2b60*/  IMAD.MOV.U32 R73, RZ, RZ, R75 ;  /* 0x000000ffff497224 */ /* 0x000fe200078e004b */
[----:B------:R-:W-:Y:S02]  /*2b70*/  MOV R123, 0xffffffff ;  /* 0xffffffff007b7802 */ /* 0x000fe40000000f00 */
[----:B------:R-:W-:-:S02]  /*2b80*/  MOV R72, 0x2ba0 ;  /* 0x00002ba000487802 */ /* 0x000fc40000000f00 */
[----:B------:R-:W-:Y:S05]  /*2b90*/  CALL.REL.NOINC `($__internal_127_$__cuda_sm70_shflsync_down_p) ;  /* 0x000000e000007944 */ /* 0x000fea0003c00000 */
[----:B------:R-:W-:Y:S01]  /*2ba0*/  FADD.FTZ R91, R98, R91 ;  /* 0x0000005b625b7221 */ /* 0x000fe20000010000 */
[----:B------:R-:W-:Y:S01]  /*2bb0*/  MOV R72, 0x2c10 ;  /* 0x00002c1000487802 */ /* 0x000fe20000000f00 */
[----:B-1----:R-:W-:Y:S01]  /*2bc0*/  FADD.FTZ R75, R75, R74 ;  /* 0x0000004a4b4b7221 */ /* 0x002fe20000010000 */
[----:B------:R-:W-:Y:S01]  /*2bd0*/  HFMA2.MMA R74, -RZ, RZ, 0, 5.9604644775390625e-08 ;  /* 0x00000001ff4a7435 */ /* 0x000fe200000001ff */
[----:B------:R-:W-:Y:S01]  /*2be0*/  IMAD.MOV.U32 R123, RZ, RZ, -0x1 ;  /* 0xffffffffff7b7424 */ /* 0x000fe200078e00ff */
[----:B------:R-:W-:-:S04]  /*2bf0*/  MOV R73, R91 ;  /* 0x0000005b00497202 */ /* 0x000fc80000000f00 */
[----:B------:R-:W-:Y:S05]  /*2c00*/  CALL.REL.NOINC `($__internal_127_$__cuda_sm70_shflsync_down_p) ;  /* 0x0000007000007944 */ /* 0x000fea0003c00000 */
[----:B-1----:R-:W-:Y:S01]  /*2c10*/  MOV R98, R74 ;  /* 0x0000004a00627202 */ /* 0x002fe20000000f00 */
[----:B------:R-:W-:Y:S01]  /*2c20*/  IMAD.MOV.U32 R74, RZ, RZ, 0x1 ;  /* 0x00000001ff4a7424 */ /* 0x000fe200078e00ff */
[----:B------:R-:W-:-:S02]  /*2c30*/  MOV R73, R75 ;  /* 0x0000004b00497202 */ /* 0x000fc40000000f00 */
[----:B------:R-:W-:Y:S02]  /*2c40*/  MOV R123, 0xffffffff ;  /* 0xffffffff007b7802 */ /* 0x000fe40000000f00 */
[----:B------:R-:W-:Y:S02]  /*2c50*/  MOV R72, 0x2c70 ;  /* 0x00002c7000487802 */ /* 0x000fe40000000f00 */
[----:B------:R-:W-:Y:S05]  /*2c60*/  CALL.REL.NOINC `($__internal_127_$__cuda_sm70_shflsync_down_p) ;  /* 0x0000001000007944 */ /* 0x000fea0003c00000 */
[----:B-1----:R-:W-:Y:S05]  /*2c70*/  BRA `(.L_x_4540) ;  /* 0xffffe57000007947 */ /* 0x002fea000383ffff */
        .weak           $__internal_127_$__cuda_sm70_shflsync_down_p
        .type           $__internal_127_$__cuda_sm70_shflsync_down_p,@function
        .size           $__internal_127_$__cuda_sm70_shflsync_down_p,(.L_x_6776 - $__internal_127_$__cuda_sm70_shflsync_down_p)
$__internal_127_$__cuda_sm70_shflsync_down_p:
[----:B------:R-:W-:Y:S01]  /*2c80*/  HFMA2.MMA R122, -RZ, RZ, 0, 1.847743988037109375e-06 ;  /* 0x0000001fff7a7435 */ /* 0x000fe200000001ff */
[----:B------:R-:W-:Y:S06]  /*2c90*/  WARPSYNC R123 ;  /* 0x0000007b00007348 */ /* 0x000fec0003800000 */
[----:B------:R0:W1:Y:S02]  /*2ca0*/  SHFL.DOWN PT, R74, R73, R74, R122 ;  /* 0x0800004a494a7389 */ /* 0x00006400000e007a */
[----:B0-----:R-:W-:-:S02]  /*2cb0*/  MOV R73, 0x0 ;  /* 0x0000000000497802 */ /* 0x001fc40000000f00 */
[----:B------:R-:W-:Y:S02]  /*2cc0*/  SHF.R.U32.HI R122, RZ, 0x5, R124 ;  /* 0x00000005ff7a7819 */ /* 0x000fe4000001167c */
[----:B------:R-:W-:Y:S05]  /*2cd0*/  RET.REL.NODEC R72 `(_ZN10layer_norm13ln_bwd_kernelINS_13Kernel_traitsI6__halfS2_fS2_fjLj1536ELj1ELj1ELj4ELj8ENS_18Kernel_traits_baseILj1536ES2_S2_fS2_fjLj128EEEEELb0ELb1ELb1ELb1EEEvNS_9BwdParamsE) ;  /* 0xffffd32048007950 */ /* 0x000fea0003c3ffff */
.L_x_4541:
        /* <DEDUP_REMOVED lines=10> */
.L_x_6776:


//--------------------- .text._ZN10layer_norm13ln_bwd_kernelINS_13Kernel_traitsI6__halfS2_fS2_fjLj1536ELj1ELj1ELj4ELj8ENS_18Kernel_traits_baseILj1536ES2_S2_fS2_fjLj128EEEEELb1ELb0ELb0ELb0EEEvNS_9BwdParamsE --------------------------
	.section	.text._ZN10layer_norm13ln_bwd_kernelINS_13Kernel_traitsI6__halfS2_fS2_fjLj1536ELj1ELj1ELj4ELj8ENS_18Kernel_traits_baseILj1536ES2_S2_fS2_fjLj128EEEEELb1ELb0ELb0ELb0EEEvNS_9BwdParamsE,"ax",@progbits
	.sectioninfo	@"SHI_REGISTERS=104"
	.align	128
        .global         _ZN10layer_norm13ln_bwd_kernelINS_13Kernel_traitsI6__halfS2_fS2_fjLj1536ELj1ELj1ELj4ELj8ENS_18Kernel_traits_baseILj1536ES2_S2_fS2_fjLj128EEEEELb1ELb0ELb0ELb0EEEvNS_9BwdParamsE
        .type           _ZN10layer_norm13ln_bwd_kernelINS_13Kernel_traitsI6__halfS2_fS2_fjLj1536ELj1ELj1ELj4ELj8ENS_18Kernel_traits_baseILj1536ES2_S2_fS2_fjLj128EEEEELb1ELb0ELb0ELb0EEEvNS_9BwdParamsE,@function
        .size           _ZN10layer_norm13ln_bwd_kernelINS_13Kernel_traitsI6__halfS2_fS2_fjLj1536ELj1ELj1ELj4ELj8ENS_18Kernel_traits_baseILj1536ES2_S2_fS2_fjLj128EEEEELb1ELb0ELb0ELb0EEEvNS_9BwdParamsE,(.L_x_6777 - _ZN10layer_norm13ln_bwd_kernelINS_13Kernel_traitsI6__halfS2_fS2_fjLj1536ELj1ELj1ELj4ELj8ENS_18Kernel_traits_baseILj1536ES2_S2_fS2_fjLj128EEEEELb1ELb0ELb0ELb0EEEvNS_9BwdParamsE)
        .other          _ZN10layer_norm13ln_bwd_kernelINS_13Kernel_traitsI6__halfS2_fS2_fjLj1536ELj1ELj1ELj4ELj8ENS_18Kernel_traits_baseILj1536ES2_S2_fS2_fjLj128EEEEELb1ELb0ELb0ELb0EEEvNS_9BwdParamsE,@"STO_CUDA_ENTRY STV_DEFAULT"
_ZN10layer_norm13ln_bwd_kernelINS_13Kernel_traitsI6__halfS2_fS2_fjLj1536ELj1ELj1ELj4ELj8ENS_18Kernel_traits_baseILj1536ES2_S2_fS2_fjLj128EEEEELb1ELb0ELb0ELb0EEEvNS_9BwdParamsE:
.text._ZN10layer_norm13ln_bwd_kernelINS_13Kernel_traitsI6__halfS2_fS2_fjLj1536ELj1ELj1ELj4ELj8ENS_18Kernel_traits_baseILj1536ES2_S2_fS2_fjLj128EEEEELb1ELb0ELb0ELb0EEEvNS_9BwdParamsE:
        /* <DEDUP_REMOVED lines=66> */
.L_x_4557:
[----:B------:R-:W-:Y:S02]  /*0420*/  ISETP.NE.U32.AND P0, PT, RZ, c[0x0][0x1c0], PT ;  /* 0x00007000ff007a0c */ /* 0x000fe40003f05070 */
[----:B------:R-:W-:Y:S02]  /*0430*/  MOV R64, 0x4 ;  /* 0x0000000400407802 */ /* 0x000fe40000000f00 */
        /* <DEDUP_REMOVED lines=16> */
[----:B------:R-:W-:Y:S01]  /*0540*/  CS2R R96, SRZ ;  /* 0x0000000000607805 */ /* 0x000fe2000001ff00 */
[----:B------:R-:W-:-:S03]  /*0550*/  LOP3.LUT P5, RZ, R4, 0xff, RZ, 0xc0, !PT ;  /* 0x000000ff04ff7812 */ /* 0x000fc600078ac0ff */
[----:B------:R-:W-:Y:S01]  /*0560*/  IMAD.MOV.U32 R98, RZ, RZ, R68 ;  /* 0x000000ffff627224 */ /* 0x000fe200078e0044 */
[----:B--2---:R-:W-:Y:S01]  /*0570*/  FSEL R91, R62, RZ, !P1 ;  /* 0x000000ff3e5b7208 */ /* 0x004fe20004800000 */
[----:B------:R-:W-:Y:S05]  /*0580*/  @!P2 BRA `(.L_x_4544) ;  /* 0x000003300000a947 */ /* 0x000fea0003800000 */
[----:B0-----:R-:W-:Y:S01]  /*0590*/  HFMA2.MMA R65, -RZ, RZ, 0, 4.76837158203125e-07 ;  /* 0x00000008ff417435 */ /* 0x001fe200000001ff */
        /* <DEDUP_REMOVED lines=16> */
[----:B------:R-:W-:Y:S01]  /*06a0*/  SHF.R.U64 R73, R64, 0x10, R65 ;  /* 0x0000001040497819 */ /* 0x000fe20000001241 */
[C---:B------:R-:W-:Y:S01]  /*06b0*/  FADD.FTZ R64, -R91.reuse, R61 ;  /* 0x0000003d5b407221 */ /* 0x040fe20000010100 */
[----:B------:R-:W-:Y:S01]  /*06c0*/  MOV R72, R65 ;  /* 0x0000004100487202 */ /* 0x000fe20000000f00 */
[----:B------:R-:W-:Y:S01]  /*06d0*/  HADD2.F32 R61, -RZ, R69.H0_H0 ;  /* 0x20000045ff3d7230 */ /* 0x000fe20000004100 */
[C---:B------:R-:W-:Y:S01]  /*06e0*/  FADD.FTZ R74, -R91.reuse, R62 ;  /* 0x0000003e5b4a7221 */ /* 0x040fe20000010100 */
[----:B------:R-:W-:Y:S01]  /*06f0*/  HADD2.F32 R62, -RZ, R73.H0_H0 ;  /* 0x20000049ff3e7230 */ /* 0x000fe20000004100 */
[----:B------:R-:W-:Y:S01]  /*0700*/  FADD.FTZ R76, -R91, R63 ;  /* 0x0000003f5b4c7221 */ /* 0x000fe20000010100 */
[----:B------:R-:W-:Y:S01]  /*0710*/  HADD2.F32 R63, -RZ, R72.H0_H0 ;  /* 0x20000048ff3f7230 */ /* 0x000fe20000004100 */
        /* <DEDUP_REMOVED lines=10> */
[----:B0-----:R-:W-:Y:S01]  /*07c0*/  HADD2.F32 R66, -RZ, R65.H0_H0 ;  /* 0x20000041ff427230 */ /* 0x001fe20000004100 */
        /* <DEDUP_REMOVED lines=15> */
.L_x_4544:
[----:B0-----:R-:W-:Y:S05]  /*08c0*/  BSYNC B0 ;  /* 0x0000000000007941 */ /* 0x001fea0003800000 */
.L_x_4543:
        /* <DEDUP_REMOVED lines=17> */
[----:B---3--:R-:W-:Y:S02]  /*09e0*/  MOV R77, R64 ;  /* 0x00000040004d7202 */ /* 0x008fe40000000f00 */
[----:B------:R-:W-:Y:S01]  /*09f0*/  SHF.R.U64 R81, R64, 0x10, R65 ;  /* 0x0000001040517819 */ /* 0x000fe20000001241 */
[C---:B--2---:R-:W-:Y:S01]  /*0a00*/  FADD.FTZ R64, -R91.reuse, R61 ;  /* 0x0000003d5b407221 */ /* 0x044fe20000010100 */
[----:B------:R-:W-:Y:S01]  /*0a10*/  MOV R80, R65 ;  /* 0x0000004100507202 */ /* 0x000fe20000000f00 */
[----:B------:R-:W-:Y:S01]  /*0a20*/  HADD2.F32 R61, -RZ, R77.H0_H0 ;  /* 0x2000004dff3d7230 */ /* 0x000fe20000004100 */
[C---:B------:R-:W-:Y:S02]  /*0a30*/  FADD.FTZ R60, -R91.reuse, R60 ;  /* 0x0000003c5b3c7221 */ /* 0x040fe40000010100 */
[C---:B------:R-:W-:Y:S01]  /*0a40*/  FADD.FTZ R82, -R91.reuse, R62 ;  /* 0x0000003e5b527221 */ /* 0x040fe20000010100 */
[----:B------:R-:W-:Y:S01]  /*0a50*/  HADD2.F32 R62, -RZ, R81.H0_H0 ;  /* 0x20000051ff3e7230 */ /* 0x000fe20000004100 */
[----:B------:R-:W-:Y:S01]  /*0a60*/  FADD.FTZ R84, -R91, R63 ;  /* 0x0000003f5b547221 */ /* 0x000fe20000010100 */
[----:B------:R-:W-:Y:S01]  /*0a70*/  HADD2.F32 R63, -RZ, R80.H0_H0 ;  /* 0x20000050ff3f7230 */ /* 0x000fe20000004100 */
[----:B-----5:R-:W-:-:S02]  /*0a80*/  FMUL.FTZ R77, R95, R60 ;  /* 0x0000003c5f4d7220 */ /* 0x020fc40000410000 */
[----:B------:R-:W-:Y:S01]  /*0a90*/  FMUL.FTZ R80, R12, R61 ;  /* 0x0000003d0c507220 */ /* 0x000fe20000410000 */
[----:B------:R-:W-:Y:S01]  /*0aa0*/  SHF.R.U32.HI R65, RZ, 0x10, R65 ;  /* 0x00000010ff417819 */ /* 0x000fe20000011641 */
[----:B-1----:R-:W-:Y:S02]  /*0ab0*/  FMUL.FTZ R78, R95, R64 ;  /* 0x000000405f4e7220 */ /* 0x002fe40000410000 */
[----:B------:R-:W-:Y:S02]  /*0ac0*/  FMUL.FTZ R79, R11, R62 ;  /* 0x0000003e0b4f7220 */ /* 0x000fe40000410000 */
[----:B------:R-:W-:Y:S02]  /*0ad0*/  FADD.FTZ R60, R97, R80 ;  /* 0x00000050613c7221 */ /* 0x000fe40000010000 */
[----:B------:R-:W-:Y:S01]  /*0ae0*/  FFMA.FTZ R96, R77, R80, R96 ;  /* 0x000000504d607223 */ /* 0x000fe20000010060 */
[----:B0-----:R-:W-:Y:S01]  /*0af0*/  HADD2.F32 R66, -RZ, R65.H0_H0 ;  /* 0x20000041ff427230 */ /* 0x001fe20000004100 */
        /* <DEDUP_REMOVED lines=18> */
.L_x_4546:
[----:B------:R-:W-:Y:S05]  /*0c20*/  BSYNC B0 ;  /* 0x0000000000007941 */ /* 0x000fea0003800000 */
.L_x_4545:
        /* <DEDUP_REMOVED lines=17> */
[----:B------:R-:W-:Y:S02]  /*0d40*/  SHF.R.U64 R89, R64, 0x10, R65 ;  /* 0x0000001040597819 */ /* 0x000fe40000001241 */
[----:B------:R-:W-:Y:S01]  /*0d50*/  MOV R88, R65 ;  /* 0x0000004100587202 */ /* 0x000fe20000000f00 */
[C---:B---3--:R-:W-:Y:S01]  /*0d60*/  FADD.FTZ R64, -R91.reuse, R61 ;  /* 0x0000003d5b407221 */ /* 0x048fe20000010100 */
        /* <DEDUP_REMOVED lines=32> */
.L_x_4548:
[----:B------:R-:W-:Y:S05]  /*0f70*/  BSYNC B0 ;  /* 0x0000000000007941 */ /* 0x000fea0003800000 */
.L_x_4547:
        /* <DEDUP_REMOVED lines=8> */
.L_x_4558:
        /* <DEDUP_REMOVED lines=18> */
.L_x_4559:
[----:B------:R-:W-:Y:S01]  /*1120*/  @!P1 LOP3.LUT R62, R62, 0x3, RZ, 0xc0, !PT ;  /* 0x000000033e3e9812 */ /* 0x000fe200078ec0ff */
[----:B01----:R-:W-:Y:S01]  /*1130*/  FADD.FTZ R91, R96, R91 ;  /* 0x0000005b605b7221 */ /* 0x003fe20000010000 */
[----:B------:R-:W-:Y:S01]  /*1140*/  WARPSYNC 0xffffffff ;  /* 0xffffffff00007948 */ /* 0x000fe20003800000 */
[----:B--2---:R-:W-:Y:S01]  /*1150*/  FADD.FTZ R90, R67, R66 ;  /* 0x00000042435a7221 */ /* 0x004fe20000010000 */
[----:B------:R-:W-:Y:S01]  /*1160*/  @!P1 IADD3 R96, R99, R62, RZ ;  /* 0x0000003e63609210 */ /* 0x000fe20007ffe0ff */
[----:B------:R-:W-:Y:S01]  /*1170*/  BSSY B0, `(.L_x_4551) ;  /* 0x0000049000007945 */ /* 0x000fe20003800000 */
[----:B------:R-:W-:-:S03]  /*1180*/  ISETP.NE.AND P0, PT, R18, RZ, PT ;  /* 0x000000ff1200720c */ /* 0x000fc60003f05270 */
        /* <DEDUP_REMOVED lines=41> */
[----:B------:R-:W0:Y:S01]  /*1420*/  F2F.F16.F32 R61, R61 ;  /* 0x0000003d003d7304 */ /* 0x000e220000200800 */
[-C--:B------:R-:W-:Y:S01]  /*1430*/  FMUL.FTZ R60, R65, R98.reuse ;  /* 0x00000062413c7220 */ /* 0x080fe20000410000 */
[----:B------:R-:W-:Y:S01]  /*1440*/  FSEL R91, R64, RZ, P5 ;  /* 0x000000ff405b7208 */ /* 0x000fe20002800000 */
[----:B------:R-:W-:Y:S01]  /*1450*/  @P0 FADD.FTZ R63, R44, R63 ;  /* 0x0000003f2c3f0221 */ /* 0x000fe20000010000 */
[----:B------:R-:W-:Y:S01]  /*1460*/  LOP3.LUT P0, RZ, R3, 0xff0000, RZ, 0xc0, !PT ;  /* 0x00ff000003ff7812 */ /* 0x000fe2000780c0ff */
[----:B------:R-:W-:Y:S02]  /*1470*/  FMUL.FTZ R64, R60, c[0x0][0x1e8] ;  /* 0x00007a003c407a20 */ /* 0x000fe40000410000 */
[----:B------:R-:W-:Y:S01]  /*1480*/  FMUL.FTZ R60, R63, R98 ;  /* 0x000000623f3c7220 */ /* 0x000fe20000410000 */
[----:B------:R-:W1:Y:S02]  /*1490*/  F2F.F16.F32 R91, R91 ;  /* 0x0000005b005b7304 */ /* 0x000e640000200800 */
[----:B------:R-:W-:Y:S01]  /*14a0*/  FSEL R90, R64, RZ, P0 ;  /* 0x000000ff405a7208 */ /* 0x000fe20000000000 */
[----:B------:R-:W-:Y:S01]  /*14b0*/  FMUL.FTZ R60, R60, c[0x0][0x1e8] ;  /* 0x00007a003c3c7a20 */ /* 0x000fe20000410000 */
[----:B------:R-:W-:-:S04]  /*14c0*/  ISETP.NE.U32.AND P0, PT, RZ, c[0x0][0x258], PT ;  /* 0x00009600ff007a0c */ /* 0x000fc80003f05070 */
[----:B------:R-:W2:Y:S01]  /*14d0*/  F2F.F16.F32 R90, R90 ;  /* 0x0000005a005a7304 */ /* 0x000ea20000200800 */
[----:B------:R-:W-:Y:S01]  /*14e0*/  FSEL R64, R60, RZ, P1 ;  /* 0x000000ff3c407208 */ /* 0x000fe20000800000 */
[----:B0-----:R-:W-:Y:S01]  /*14f0*/  IMAD.WIDE.U32 R60, R61, 0x10000, RZ ;  /* 0x000100003d3c7825 */ /* 0x001fe200078e00ff */
[----:B------:R-:W-:-:S04]  /*1500*/  ISETP.NE.AND.EX P0, PT, RZ, c[0x0][0x25c], PT, P0 ;  /* 0x00009700ff007a0c */ /* 0x000fc80003f05300 */
[----:B------:R-:W-:Y:S01]  /*1510*/  SEL R56, R63, R56, P0 ;  /* 0x000000383f387207 */ /* 0x000fe20000000000 */
[----:B------:R-:W0:Y:S01]  /*1520*/  F2F.F16.F32 R97, R64 ;  /* 0x0000004000617304 */ /* 0x000e220000200800 */
        /* <DEDUP_REMOVED lines=13> */
.L_x_4552:
[----:B------:R-:W-:Y:S05]  /*1600*/  BSYNC B0 ;  /* 0x0000000000007941 */ /* 0x000fea0003800000 */
.L_x_4551:
        /* <DEDUP_REMOVED lines=57> */
.L_x_4554:
[----:B------:R-:W-:Y:S05]  /*19a0*/  BSYNC B0 ;  /* 0x0000000000007941 */ /* 0x000fea0003800000 */
.L_x_4553:
        /* <DEDUP_REMOVED lines=31> */
[C---:B------:R-:W-:Y:S01]  /*1ba0*/  LOP3.LUT P0, RZ, R0.reuse, 0xff0000, RZ, 0xc0, !PT ;  /* 0x00ff000000ff7812 */ /* 0x040fe2000780c0ff */
[----:B------:R-:W-:Y:S01]  /*1bb0*/  FMUL.FTZ R98, R95, R98 ;  /* 0x000000625f627220 */ /* 0x000fe20000410000 */
[----:B------:R-:W0:Y:S01]  /*1bc0*/  F2F.F16.F32 R62, R62 ;  /* 0x0000003e003e7304 */ /* 0x000e220000200800 */
[----:B------:R-:W-:-:S02]  /*1bd0*/  LOP3.LUT P1, RZ, R0, 0xff, RZ, 0xc0, !PT ;  /* 0x000000ff00ff7812 */ /* 0x000fc4000782c0ff */
[----:B------:R-:W-:Y:S01]  /*1be0*/  FSEL R60, R60, RZ, P0 ;  /* 0x000000ff3c3c7208 */ /* 0x000fe20000000000 */
[----:B------:R-:W-:Y:S01]  /*1bf0*/  FMUL.FTZ R98, R98, c[0x0][0x1e8] ;  /* 0x00007a0062627a20 */ /* 0x000fe20000410000 */
[----:B------:R-:W-:-:S03]  /*1c00*/  ISETP.NE.U32.AND P0, PT, RZ, c[0x0][0x258], PT ;  /* 0x00009600ff007a0c */ /* 0x000fc60003f05070 */
[----:B------:R-:W1:Y:S01]  /*1c10*/  F2F.F16.F32 R65, R65 ;  /* 0x0000004100417304 */ /* 0x000e620000200800 */
[----:B------:R-:W-:Y:S02]  /*1c20*/  FSEL R98, R98, RZ, P1 ;  /* 0x000000ff62627208 */ /* 0x000fe40000800000 */
[----:B------:R-:W-:-:S04]  /*1c30*/  ISETP.NE.AND.EX P0, PT, RZ, c[0x0][0x25c], PT, P0 ;  /* 0x00009700ff007a0c */ /* 0x000fc80003f05300 */
[----:B------:R-:W-:Y:S01]  /*1c40*/  SEL R58, R61, R58, P0 ;  /* 0x0000003a3d3a7207 */ /* 0x000fe20000000000 */
[----:B------:R-:W2:Y:S01]  /*1c50*/  F2F.F16.F32 R60, R60 ;  /* 0x0000003c003c7304 */ /* 0x000ea20000200800 */
[----:B0-----:R-:W-:Y:S01]  /*1c60*/  IMAD.WIDE.U32 R62, R62, 0x10000, RZ ;  /* 0x000100003e3e7825 */ /* 0x001fe200078e00ff */
[----:B------:R-:W-:Y:S02]  /*1c70*/  SEL R56, R95, R56, P0 ;  /* 0x000000385f387207 */ /* 0x000fe40000000000 */
[----:B------:R-:W-:Y:S02]  /*1c80*/  SEL R57, R64, R57, P0 ;  /* 0x0000003940397207 */ /* 0x000fe40000000000 */
[----:B------:R-:W-:Y:S02]  /*1c90*/  SEL R59, R90, R59, P0 ;  /* 0x0000003b5a3b7207 */ /* 0x000fe40000000000 */
[----:B------:R-:W0:Y:S01]  /*1ca0*/  F2F.F16.F32 R67, R98 ;  /* 0x0000006200437304 */ /* 0x000e220000200800 */
[----:B-1----:R-:W-:-:S04]  /*1cb0*/  SHF.L.U32 R65, R65, 0x10, RZ ;  /* 0x0000001041417819 */ /* 0x002fc800000006ff */
[----:B--2---:R-:W-:Y:S02]  /*1cc0*/  LOP3.LUT R63, R63, R65, R60, 0xfe, !PT ;  /* 0x000000413f3f7212 */ /* 0x004fe400078efe3c */
[----:B------:R-:W-:-:S05]  /*1cd0*/  @P0 MOV R65, 0x10 ;  /* 0x0000001000410802 */ /* 0x000fca0000000f00 */
[----:B------:R-:W-:Y:S01]  /*1ce0*/  @P0 IMAD.WIDE.U32 R60, R68, R65, c[0x0][0x258] ;  /* 0x00009600443c0625 */ /* 0x000fe200078e0041 */
[----:B0-----:R-:W-:-:S03]  /*1cf0*/  LOP3.LUT R62, R62, R67, RZ, 0xfc, !PT ;  /* 0x000000433e3e7212 */ /* 0x001fc600078efcff */
[----:B------:R-:W-:Y:S01]  /*1d00*/  IMAD.WIDE.U32 R64, R68, R91, c[0x0][0x248] ;  /* 0x0000920044407625 */ /* 0x000fe200078e005b */
[----:B------:R0:W-:Y:S04]  /*1d10*/  @P0 STG.E.128 [R60.64], R56 ;  /* 0x000000383c000986 */ /* 0x0001e8000c101d04 */
[----:B------:R0:W-:Y:S02]  /*1d20*/  STG.E.64 [R64.64], R62 ;  /* 0x0000003e40007986 */ /* 0x0001e4000c101b04 */
.L_x_4556:
[----:B------:R-:W-:Y:S05]  /*1d30*/  BSYNC B0 ;  /* 0x0000000000007941 */ /* 0x000fea0003800000 */
.L_x_4555:
[----:B------:R-:W-:Y:S02]  /*1d40*/  IADD3 R17, R17, c[0x0][0x160], RZ ;  /* 0x0000580011117a10 */ /* 0x000fe40007ffe0ff */
[----:B------:R-:W-:Y:S02]  /*1d50*/  LOP3.LUT P1, RZ, R4, 0xff, RZ, 0xc0, !PT ;  /* 0x000000ff04ff7812 */ /* 0x000fe4000782c0ff */
[----:B------:R-:W-:Y:S02]  /*1d60*/  ISETP.GE.AND P0, PT, R17, c[0x0][0x164], PT ;  /* 0x0000590011007a0c */ /* 0x000fe40003f06270 */
[----:B------:R-:W-:-:S11]  /*1d70*/  SEL R4, RZ, 0x1, P1 ;  /* 0x00000001ff047807 */ /* 0x000fd60000800000 */
[----:B0-----:R-:W-:Y:S01]  /*1d80*/  @P0 CALL.REL.NOINC `(.L_x_4542) ;  /* 0x0000001000000944 */ /* 0x001fe20003c00000 */
[----:B------:R-:W-:Y:S05]  /*1d90*/  BRA `(.L_x_4557) ;  /* 0xffffe68000007947 */ /* 0x000fea000383ffff */
.L_x_4542:
        /* <DEDUP_REMOVED lines=25> */
.L_x_4549:
[----:B------:R-:W-:Y:S02]  /*1f30*/  MOV R65, R97 ;  /* 0x0000006100417202 */ /* 0x000fe40000000f00 */
[----:B------:R-:W-:Y:S02]  /*1f40*/  MOV R90, 0x10 ;  /* 0x00000010005a7802 */ /* 0x000fe40000000f00 */
[----:B------:R-:W-:-:S02]  /*1f50*/  MOV R100, 0x1f ;  /* 0x0000001f00647802 */ /* 0x000fc40000000f00 */
[----:B------:R-:W-:Y:S02]  /*1f60*/  MOV R101, 0xffffffff ;  /* 0xffffffff00657802 */ /* 0x000fe40000000f00 */
[----:B------:R-:W-:Y:S02]  /*1f70*/  MOV R60, 0x1f90 ;  /* 0x00001f90003c7802 */ /* 0x000fe40000000f00 */
[----:B------:R-:W-:Y:S05]  /*1f80*/  CALL.REL.NOINC `($__internal_128_$__cuda_sm70_shflsync_down_p) ;  /* 0x0000046000007944 */ /* 0x000fea0003c00000 */
[----:B-1----:R-:W-:Y:S01]  /*1f90*/  MOV R64, R65 ;  /* 0x0000004100407202 */ /* 0x002fe20000000f00 */
[----:B0-----:R-:W-:Y:S05]  /*1fa0*/  BRA `(.L_x_4558) ;  /* 0xfffff05000007947 */ /* 0x001fea000383ffff */
.L_x_4550:
[----:B------:R-:W-:Y:S01]  /*1fb0*/  HFMA2.MMA R90, -RZ, RZ, 0, 9.5367431640625e-07 ;  /* 0x00000010ff5a7435 */ /* 0x000fe200000001ff */
[----:B------:R-:W-:Y:S01]  /*1fc0*/  MOV R65, R96 ;  /* 0x0000006000417202 */ /* 0x000fe20000000f00 */
[----:B------:R-:W-:Y:S01]  /*1fd0*/  IMAD.MOV.U32 R100, RZ, RZ, 0x1f ;  /* 0x0000001fff647424 */ /* 0x000fe200078e00ff */
[----:B------:R-:W-:Y:S02]  /*1fe0*/  MOV R101, 0xffffffff ;  /* 0xffffffff00657802 */ /* 0x000fe40000000f00 */
[----:B------:R-:W-:Y:S02]  /*1ff0*/  MOV R60, 0x2010 ;  /* 0x00002010003c7802 */ /* 0x000fe40000000f00 */
[----:B01----:R-:W-:Y:S05]  /*2000*/  CALL.REL.NOINC `($__internal_128_$__cuda_sm70_shflsync_down_p) ;  /* 0x000003e000007944 */ /* 0x003fea0003c00000 */
[----:B------:R-:W-:Y:S01]  /*2010*/  FADD.FTZ R64, R64, R97 ;  /* 0x0000006140407221 */ /* 0x000fe20000010000 */
[----:B0-----:R-:W-:Y:S01]  /*2020*/  HFMA2.MMA R90, -RZ, RZ, 0, 4.76837158203125e-07 ;  /* 0x00000008ff5a7435 */ /* 0x001fe200000001ff */
[----:B-1----:R-:W-:Y:S01]  /*2030*/  FADD.FTZ R96, R96, R65 ;  /* 0x0000004160607221 */ /* 0x002fe20000010000 */
[----:B------:R-:W-:-:S02]  /*2040*/  MOV R100, 0x1f ;  /* 0x0000001f00647802 */ /* 0x000fc40000000f00 */
[----:B------:R-:W-:Y:S02]  /*2050*/  MOV R101, 0xffffffff ;  /* 0xffffffff00657802 */ /* 0x000fe40000000f00 */
[----:B------:R-:W-:Y:S02]  /*2060*/  MOV R65, R64 ;  /* 0x0000004000417202 */ /* 0x000fe40000000f00 */
[----:B------:R-:W-:Y:S02]  /*2070*/  MOV R60, 0x2090 ;  /* 0x00002090003c7802 */ /* 0x000fe40000000f00 */
[----:B------:R-:W-:Y:S05]  /*2080*/  CALL.REL.NOINC `($__internal_128_$__cuda_sm70_shflsync_down_p) ;  /* 0x0000036000007944 */ /* 0x000fea0003c00000 */
[----:B0-----:R-:W-:Y:S01]  /*2090*/  HFMA2.MMA R100, -RZ, RZ, 0, 1.847743988037109375e-06 ;  /* 0x0000001fff647435 */ /* 0x001fe200000001ff */
[----:B-1----:R-:W-:Y:S01]  /*20a0*/  MOV R63, R65 ;  /* 0x00000041003f7202 */ /* 0x002fe20000000f00 */
[----:B------:R-:W-:Y:S01]  /*20b0*/  IMAD.MOV.U32 R90, RZ, RZ, 0x8 ;  /* 0x00000008ff5a7424 */ /* 0x000fe200078e00ff */
[----:B------:R-:W-:Y:S02]  /*20c0*/  MOV R65, R96 ;  /* 0x0000006000417202 */ /* 0x000fe40000000f00 */
[----:B------:R-:W-:Y:S02]  /*20d0*/  MOV R101, 0xffffffff ;  /* 0xffffffff00657802 */ /* 0x000fe40000000f00 */
[----:B------:R-:W-:-:S02]  /*20e0*/  MOV R60, 0x2100 ;  /* 0x00002100003c7802 */ /* 0x000fc40000000f00 */
[----:B------:R-:W-:Y:S05]  /*20f0*/  CALL.REL.NOINC `($__internal_128_$__cuda_sm70_shflsync_down_p) ;  /* 0x000002f000007944 */ /* 0x000fea0003c00000 */
[----:B------:R-:W-:Y:S01]  /*2100*/  FADD.FTZ R64, R63, R64 ;  /* 0x000000403f407221 */ /* 0x000fe20000010000 */
[----:B0-----:R-:W-:Y:S01]  /*2110*/  HFMA2.MMA R90, -RZ, RZ, 0, 2.384185791015625e-07 ;  /* 0x00000004ff5a7435 */ /* 0x001fe200000001ff */
[----:B-1----:R-:W-:Y:S01]  /*2120*/  FADD.FTZ R96, R96, R65 ;  /* 0x0000004160607221 */ /* 0x002fe20000010000 */
[----:B------:R-:W-:-:S02]  /*2130*/  MOV R100, 0x1f ;  /* 0x0000001f00647802 */ /* 0x000fc40000000f00 */
[----:B------:R-:W-:Y:S02]  /*2140*/  MOV R101, 0xffffffff ;  /* 0xffffffff00657802 */ /* 0x000fe40000000f00 */
[----:B------:R-:W-:Y:S02]  /*2150*/  MOV R65, R64 ;  /* 0x0000004000417202 */ /* 0x000fe40000000f00 */
[----:B------:R-:W-:Y:S02]  /*2160*/  MOV R60, 0x2180 ;  /* 0x00002180003c7802 */ /* 0x000fe40000000f00 */
[----:B------:R-:W-:Y:S05]  /*2170*/  CALL.REL.NOINC `($__internal_128_$__cuda_sm70_shflsync_down_p) ;  /* 0x0000027000007944 */ /* 0x000fea0003c00000 */
[----:B0-----:R-:W-:Y:S01]  /*2180*/  HFMA2.MMA R90, -RZ, RZ, 0, 2.384185791015625e-07 ;  /* 0x00000004ff5a7435 */ /* 0x001fe200000001ff */
[----:B-1----:R-:W-:Y:S01]  /*2190*/  MOV R63, R65 ;  /* 0x00000041003f7202 */ /* 0x002fe20000000f00 */
[----:B------:R-:W-:Y:S01]  /*21a0*/  IMAD.MOV.U32 R65, RZ, RZ, R96 ;  /* 0x000000ffff417224 */ /* 0x000fe200078e0060 */
[----:B------:R-:W-:Y:S02]  /*21b0*/  MOV R100, 0x1f ;  /* 0x0000001f00647802 */ /* 0x000fe40000000f00 */
[----:B------:R-:W-:Y:S02]  /*21c0*/  MOV R101, 0xffffffff ;  /* 0xffffffff00657802 */ /* 0x000fe40000000f00 */
[----:B------:R-:W-:-:S02]  /*21d0*/  MOV R60, 0x21f0 ;  /* 0x000021f0003c7802 */ /* 0x000fc40000000f00 */
[----:B------:R-:W-:Y:S05]  /*21e0*/  CALL.REL.NOINC `($__internal_128_$__cuda_sm70_shflsync_down_p) ;  /* 0x0000020000007944 */ /* 0x000fea0003c00000 */
[----:B------:R-:W-:Y:S01]  /*21f0*/  FADD.FTZ R64, R63, R64 ;  /* 0x000000403f407221 */ /* 0x000fe20000010000 */
[----:B0-----:R-:W-:Y:S01]  /*2200*/  HFMA2.MMA R90, -RZ, RZ, 0, 1.1920928955078125e-07 ;  /* 0x00000002ff5a7435 */ /* 0x001fe200000001ff */
[----:B-1----:R-:W-:Y:S01]  /*2210*/  FADD.FTZ R96, R96, R65 ;  /* 0x0000004160607221 */ /* 0x002fe20000010000 */
[----:B------:R-:W-:-:S02]  /*2220*/  MOV R100, 0x1f ;  /* 0x0000001f00647802 */ /* 0x000fc40000000f00 */
[----:B------:R-:W-:Y:S02]  /*2230*/  MOV R101, 0xffffffff ;  /* 0xffffffff00657802 */ /* 0x000fe40000000f00 */
[----:B------:R-:W-:Y:S02]  /*2240*/  MOV R65, R64 ;  /* 0x0000004000417202 */ /* 0x000fe40000000f00 */
[----:B------:R-:W-:Y:S02]  /*2250*/  MOV R60, 0x2270 ;  /* 0x00002270003c7802 */ /* 0x000fe40000000f00 */
[----:B------:R-:W-:Y:S05]  /*2260*/  CALL.REL.NOINC `($__internal_128_$__cuda_sm70_shflsync_down_p) ;  /* 0x0000018000007944 */ /* 0x000fea0003c00000 */
[----:B0-----:R-:W-:Y:S01]  /*2270*/  HFMA2.MMA R90, -RZ, RZ, 0, 1.1920928955078125e-07 ;  /* 0x00000002ff5a7435 */ /* 0x001fe200000001ff */
[----:B-1----:R-:W-:Y:S01]  /*2280*/  IMAD.MOV.U32 R63, RZ, RZ, R65 ;  /* 0x000000ffff3f7224 */ /* 0x002fe200078e0041 */
[----:B------:R-:W-:Y:S02]  /*2290*/  MOV R65, R96 ;  /* 0x0000006000417202 */ /* 0x000fe40000000f00 */
[----:B------:R-:W-:Y:S02]  /*22a0*/  MOV R100, 0x1f ;  /* 0x0000001f00647802 */ /* 0x000fe40000000f00 */
[----:B------:R-:W-:-:S02]  /*22b0*/  MOV R101, 0xffffffff ;  /* 0xffffffff00657802 */ /* 0x000fc40000000f00 */
[----:B------:R-:W-:Y:S02]  /*22c0*/  MOV R60, 0x22e0 ;  /* 0x000022e0003c7802 */ /* 0x000fe40000000f00 */
[----:B------:R-:W-:Y:S05]  /*22d0*/  CALL.REL.NOINC `($__internal_128_$__cuda_sm70_shflsync_down_p) ;  /* 0x0000011000007944 */ /* 0x000fea0003c00000 */
[----:B------:R-:W-:Y:S01]  /*22e0*/  FADD.FTZ R66, R63, R64 ;  /* 0x000000403f427221 */ /* 0x000fe20000010000 */
[----:B0-----:R-:W-:Y:S01]  /*22f0*/  HFMA2.MMA R90, -RZ, RZ, 0, 5.9604644775390625e-08 ;  /* 0x00000001ff5a7435 */ /* 0x001fe200000001ff */
[----:B-1----:R-:W-:Y:S01]  /*2300*/  FADD.FTZ R91, R96, R65 ;  /* 0x00000041605b7221 */ /* 0x002fe20000010000 */
[----:B------:R-:W-:Y:S01]  /*2310*/  MOV R100, 0x1f ;  /* 0x0000001f00647802 */ /* 0x000fe20000000f00 */
[----:B------:R-:W-:Y:S01]  /*2320*/  IMAD.MOV.U32 R65, RZ, RZ, R66 ;  /* 0x000000ffff417224 */ /* 0x000fe200078e0042 */
[----:B------:R-:W-:Y:S02]  /*2330*/  MOV R101, 0xffffffff ;  /* 0xffffffff00657802 */ /* 0x000fe40000000f00 */
[----:B------:R-:W-:Y:S02]  /*2340*/  MOV R60, 0x2360 ;  /* 0x00002360003c7802 */ /* 0x000fe40000000f00 */
[----:B------:R-:W-:Y:S05]  /*2350*/  CALL.REL.NOINC `($__internal_128_$__cuda_sm70_shflsync_down_p) ;  /* 0x0000009000007944 */ /* 0x000fea0003c00000 */
[----:B0-----:R-:W-:Y:S01]  /*2360*/  HFMA2.MMA R90, -RZ, RZ, 0, 5.9604644775390625e-08 ;  /* 0x00000001ff5a7435 */ /* 0x001fe200000001ff */
[----:B-1----:R-:W-:Y:S02]  /*2370*/  MOV R67, R65 ;  /* 0x0000004100437202 */ /* 0x002fe40000000f00 */
[----:B------:R-:W-:-:S02]  /*2380*/  MOV R65, R91 ;  /* 0x0000005b00417202 */ /* 0x000fc40000000f00 */
[----:B------:R-:W-:Y:S02]  /*2390*/  MOV R100, 0x1f ;  /* 0x0000001f00647802 */ /* 0x000fe40000000f00 */
[----:B------:R-:W-:Y:S02]  /*23a0*/  MOV R101, 0xffffffff ;  /* 0xffffffff00657802 */ /* 0x000fe40000000f00 */
[----:B------:R-:W-:Y:S02]  /*23b0*/  MOV R60, 0x23d0 ;  /* 0x000023d0003c7802 */ /* 0x000fe40000000f00 */
[----:B------:R-:W-:Y:S05]  /*23c0*/  CALL.REL.NOINC `($__internal_128_$__cuda_sm70_shflsync_down_p) ;  /* 0x0000002000007944 */ /* 0x000fea0003c00000 */
[----:B-1----:R-:W-:Y:S01]  /*23d0*/  MOV R96, R65 ;  /* 0x0000004100607202 */ /* 0x002fe20000000f00 */
[----:B0-----:R-:W-:Y:S05]  /*23e0*/  BRA `(.L_x_4559) ;  /* 0xffffed3000007947 */ /* 0x001fea000383ffff */
        .weak           $__internal_128_$__cuda_sm70_shflsync_down_p
        .type           $__internal_128_$__cuda_sm70_shflsync_down_p,@function
        .size           $__internal_128_$__cuda_sm70_shflsync_down_p,(.L_x_6777 - $__internal_128_$__cuda_sm70_shflsync_down_p)
$__internal_128_$__cuda_sm70_shflsync_down_p:
[----:B------:R-:W-:Y:S01]  /*23f0*/  HFMA2.MMA R61, -RZ, RZ, 0, 0 ;  /* 0x00000000ff3d7435 */ /* 0x000fe200000001ff */
[----:B------:R-:W-:Y:S04]  /*2400*/  WARPSYNC R101 ;  /* 0x0000006500007348 */ /* 0x000fe80003800000 */
[----:B------:R0:W1:Y:S01]  /*2410*/  SHFL.DOWN PT, R65, R65, R90, R100 ;  /* 0x0800005a41417389 */ /* 0x00006200000e0064 */
[----:B------:R-:W-:Y:S05]  /*2420*/  RET.REL.NODEC R60 `(_ZN10layer_norm13ln_bwd_kernelINS_13Kernel_traitsI6__halfS2_fS2_fjLj1536ELj1ELj1ELj4ELj8ENS_18Kernel_traits_baseILj1536ES2_S2_fS2_fjLj128EEEEELb1ELb0ELb0ELb0EEEvNS_9BwdParamsE) ;  /* 0xffffdbd03c007950 */ /* 0x000fea0003c3ffff */
.L_x_4560:
        /* <DEDUP_REMOVED lines=13> */
.L_x_6777:


//--------------------- .text._ZN10layer_norm13ln_bwd_kernelINS_13Kernel_traitsI6__halfS2_fS2_fjLj1536ELj1ELj1ELj4ELj8ENS_18Kernel_traits_baseILj1536ES2_S2_fS2_fjLj128EEEEELb1ELb0ELb0ELb1EEEvNS_9BwdParamsE --------------------------
	.section	.text._ZN10layer_norm13ln_bwd_kernelINS_13Kernel_traitsI6__halfS2_fS2_fjLj1536ELj1ELj1ELj4ELj8ENS_18Kernel_traits_baseILj1536ES2_S2_fS2_fjLj128EEEEELb1ELb0ELb0ELb1EEEvNS_9BwdParamsE,"ax",@progbits
	.sectioninfo	@"SHI_REGISTERS=104"
	.align	128
        .global         _ZN10layer_norm13ln_bwd_kernelINS_13Kernel_traitsI6__halfS2_fS2_fjLj1536ELj1ELj1ELj4ELj8ENS_18Kernel_traits_baseILj1536ES2_S2_fS2_fjLj128EEEEELb1ELb0ELb0ELb1EEEvNS_9BwdParamsE
        .type           _ZN10layer_norm13ln_bwd_kernelINS_13Kernel_traitsI6__halfS2_fS2_fjLj1536ELj1ELj1ELj4ELj8ENS_18Kernel_traits_baseILj1536ES2_S2_fS2_fjLj128EEEEELb1ELb0ELb0ELb1EEEvNS_9BwdParamsE,@function
        .size           _ZN10layer_norm13ln_bwd_kernelINS_13Kernel_traitsI6__halfS2_fS2_fjLj1536ELj1ELj1ELj4ELj8ENS_18Kernel_traits_baseILj1536ES2_S2_fS2_fjLj128EEEEELb1ELb0ELb0ELb1EEEvNS_9BwdParamsE,(.L_x_6778 - _ZN10layer_norm13ln_bwd_kernelINS_13Kernel_traitsI6__halfS2_fS2_fjLj1536ELj1ELj1ELj4ELj8ENS_18Kernel_traits_baseILj1536ES2_S2_fS2_fjLj128EEEEELb1ELb0ELb0ELb1EEEvNS_9BwdParamsE)
        .other          _ZN10layer_norm13ln_bwd_kernelINS_13Kernel_traitsI6__halfS2_fS2_fjLj1536ELj1ELj1ELj4ELj8ENS_18Kernel_traits_baseILj1536ES2_S2_fS2_fjLj128EEEEELb1ELb0ELb0ELb1EEEvNS_9BwdParamsE,@"STO_CUDA_ENTRY STV_DEFAULT"
_ZN10layer_norm13ln_bwd_kernelINS_13Kernel_traitsI6__halfS2_fS2_fjLj1536ELj1ELj1ELj4ELj8ENS_18Kernel_traits_baseILj1536ES2_S2_fS2_fjLj128EEEEELb1ELb0ELb0ELb1EEEvNS_9BwdParamsE:
.text._ZN10layer_norm13ln_bwd_kernelINS_13Kernel_traitsI6__halfS2_fS2_fjLj1536ELj1ELj1ELj4ELj8ENS_18Kernel_traits_baseILj1536ES2_S2_fS2_fjLj128EEEEELb1ELb0ELb0ELb1EEEvNS_9BwdParamsE:
        /* <DEDUP_REMOVED lines=21> */
.L_x_4561:
[----:B------:R-:W-:-:S04]  /*0150*/  SHF.L.U32 R2, R0, 0x3, RZ ;  /* 0x0000000300027819 */ /* 0x000fc800000006ff */
[----:B------:R-:W-:-:S04]  /*0160*/  LOP3.LUT R2, R2, 0x3f8, RZ, 0xc0, !PT ;  /* 0x000003f802027812 */ /* 0x000fc800078ec0ff */
[----:B------:R-:W-:-:S04]  /*0170*/  IADD3 R2, P0, R2, c[0x0][0x1b0], RZ ;  /* 0x00006c0002027a10 */ /* 0x000fc80007f1e0ff */
[----:B------:R-:W-:-:S05]  /*0180*/  IADD3.X R3, RZ, c[0x0][0x1b4], RZ, P0, !PT ;  /* 0x00006d00ff037a10 */ /* 0x000fca00007fe4ff */
        /* <DEDUP_REMOVED lines=35> */
.L_x_4566:
[----:B------:R-:W-:Y:S01]  /*03c0*/  ISETP.NE.U32.AND P0, PT, RZ, c[0x0][0x1c0], PT ;  /* 0x00007000ff007a0c */ /* 0x000fe20003f05070 */
[----:B------:R-:W-:Y:S01]  /*03d0*/  IMAD R2, R87, c[0x0][0x168], RZ ;  /* 0x00005a0057027a24 */ /* 0x000fe200078e02ff */
[----:B------:R-:W-:Y:S01]  /*03e0*/  SHF.R.S32.HI R20, RZ, 0x1f, R87 ;  /* 0x0000001fff147819 */ /* 0x000fe20000011457 */
[----:B------:R-:W-:Y:S01]  /*03f0*/  IMAD.MOV.U32 R35, RZ, RZ, 0x8 ;  /* 0x00000008ff237424 */ /* 0x000fe200078e00ff */
[----:B------:R-:W-:-:S02]  /*0400*/  ISETP.NE.AND.EX P0, PT, RZ, c[0x0][0x1c4], PT, P0 ;  /* 0x00007100ff007a0c */ /* 0x000fc40003f05300 */
[----:B------:R-:W-:Y:S02]  /*0410*/  SHF.R.S32.HI R3, RZ, 0x1f, R2 ;  /* 0x0000001fff037819 */ /* 0x000fe40000011402 */
[----:B------:R-:W-:Y:S02]  /*0420*/  MOV R90, 0x4 ;  /* 0x00000004005a7802 */ /* 0x000fe40000000f00 */
[----:B------:R-:W-:Y:S02]  /*0430*/  LEA.HI R3, R3, R2, RZ, 0x2 ;  /* 0x0000000203037211 */ /* 0x000fe400078f10ff */
[----:B------:R-:W-:Y:S01]  /*0440*/  LOP3.LUT R2, R0, 0x7f, RZ, 0xc0, !PT ;  /* 0x0000007f00027812 */ /* 0x000fe200078ec0ff */
[----:B------:R-:W-:-:S03]  /*0450*/  IMAD.WIDE R26, R87, R90, c[0x0][0x1a0] ;  /* 0x00006800571a7625 */ /* 0x000fc600078e025a */
[----:B------:R-:W-:Y:S02]  /*0460*/  LEA.HI.SX32 R89, R3, R2, 0x1e ;  /* 0x0000000203597211 */ /* 0x000fe400078ff2ff */
[----:B------:R-:W-:Y:S01]  /*0470*/  @P0 LEA R28, P1, R87, c[0x0][0x1c0], 0x1 ;  /* 0x00007000571c0a11 */ /* 0x000fe200078208ff */
[----:B------:R0:W2:Y:S01]  /*0480*/  LDG.E R93, [R26.64] ;  /* 0x000000041a5d7981 */ /* 0x0000a2000c1e1900 */
[----:B------:R-:W-:Y:S02]  /*0490*/  IADD3 R88, R89, 0x80, RZ ;  /* 0x0000008059587810 */ /* 0x000fe40007ffe0ff */
[----:B------:R-:W-:Y:S02]  /*04a0*/  @P0 LEA.HI.X R29, R87, c[0x0][0x1c4], R20, 0x1, P1 ;  /* 0x00007100571d0a11 */ /* 0x000fe400008f0c14 */
[C---:B------:R-:W-:Y:S02]  /*04b0*/  LEA R20, P1, R89.reuse, c[0x0][0x188], 0x4 ;  /* 0x0000620059147a11 */ /* 0x040fe400078220ff */
[C---:B------:R-:W-:Y:S01]  /*04c0*/  IADD3 R80, R89.reuse, 0x100, RZ ;  /* 0x0000010059507810 */ /* 0x040fe20007ffe0ff */
[CC--:B------:R-:W-:Y:S01]  /*04d0*/  IMAD.WIDE.U32 R2, R89.reuse, R35.reuse, c[0x0][0x208] ;  /* 0x0000820059027625 */ /* 0x0c0fe200078e0023 */
[----:B------:R-:W-:Y:S01]  /*04e0*/  LEA.HI.X R21, R89, c[0x0][0x18c], RZ, 0x4, P1 ;  /* 0x0000630059157a11 */ /* 0x000fe200008f24ff */
[----:B------:R1:W3:Y:S01]  /*04f0*/  @P0 LDG.E.U16 R92, [R28.64] ;  /* 0x000000041c5c0981 */ /* 0x0002e2000c1e1500 */
[C---:B------:R-:W-:Y:S01]  /*0500*/  LEA R24, P1, R88.reuse, c[0x0][0x188], 0x4 ;  /* 0x0000620058187a11 */ /* 0x040fe200078220ff */
[----:B------:R-:W-:-:S02]  /*0510*/  IMAD.WIDE.U32 R32, R88, R35, c[0x0][0x208] ;  /* 0x0000820058207625 */ /* 0x000fc400078e0023 */
[----:B------:R-:W4:Y:S01]  /*0520*/  LDG.E.64 R2, [R2.64] ;  /* 0x0000000402027981 */ /* 0x000f22000c1e1b00 */
[----:B------:R-:W-:Y:S01]  /*0530*/  LEA.HI.X R25, R88, c[0x0][0x18c], RZ, 0x4, P1 ;  /* 0x0000630058197a11 */ /* 0x000fe200008f24ff */
[----:B------:R-:W-:Y:S02]  /*0540*/  IMAD.WIDE R90, R87, R90, c[0x0][0x1a8] ;  /* 0x00006a00575a7625 */ /* 0x000fe400078e025a */
[----:B------:R-:W3:Y:S01]  /*0550*/  LDG.E.128 R20, [R20.64] ;  /* 0x0000000414147981 */ /* 0x000ee2000c1e1d00 */
[C---:B-1----:R-:W-:Y:S01]  /*0560*/  LEA R28, P1, R80.reuse, c[0x0][0x188], 0x4 ;  /* 0x00006200501c7a11 */ /* 0x042fe200078220ff */
[C---:B------:R-:W-:Y:S02]  /*0570*/  IMAD.WIDE.U32 R34, R80.reuse, R35, c[0x0][0x208] ;  /* 0x0000820050227625 */ /* 0x040fe400078e0023 */
[----:B------:R-:W3:Y:S01]  /*0580*/  LDG.E.64 R32, [R32.64] ;  /* 0x0000000420207981 */ /* 0x000ee2000c1e1b00 */
[----:B------:R-:W-:-:S03]  /*0590*/  LEA.HI.X R29, R80, c[0x0][0x18c], RZ, 0x4, P1 ;  /* 0x00006300501d7a11 */ /* 0x000fc600008f24ff */
[----:B0-----:R-:W3:Y:S04]  /*05a0*/  LDG.E.128 R24, [R24.64] ;  /* 0x0000000418187981 */ /* 0x001ee8000c1e1d00 */
[----:B------:R-:W3:Y:S04]  /*05b0*/  LDG.E.128 R28, [R28.64] ;  /* 0x000000041c1c7981 */ /* 0x000ee8000c1e1d00 */
[----:B------:R-:W3:Y:S04]  /*05c0*/  LDG.E R90, [R90.64] ;  /* 0x000000045a5a7981 */ /* 0x000ee8000c1e1900 */
[----:B------:R-:W3:Y:S01]  /*05d0*/  LDG.E.64 R34, [R34.64] ;  /* 0x0000000422227981 */ /* 0x000ee2000c1e1b00 */
        /* <DEDUP_REMOVED lines=17> */
[----:B------:R1:W5:Y:S01]  /*06f0*/  @P1 LDG.E.128 R8, [R42.64] ;  /* 0x000000042a081981 */ /* 0x000362000c1e1d00 */
[----:B------:R-:W-:-:S03]  /*0700*/  LEA.HI.X R37, R80, c[0x0][0x194], RZ, 0x2, P4 ;  /* 0x0000650050257a11 */ /* 0x000fc600020f14ff */
[----:B------:R3:W5:Y:S01]  /*0710*/  @P1 LDG.E.128 R12, [R44.64] ;  /* 0x000000042c0c1981 */ /* 0x000762000c1e1d00 */
[----:B------:R-:W-:-:S03]  /*0720*/  ISETP.NE.AND P1, PT, RZ, UR6, PT ;  /* 0x00000006ff007c0c */ /* 0x000fc6000bf25270 */
[----:B------:R1:W5:Y:S01]  /*0730*/  LDG.E R36, [R36.64] ;  /* 0x0000000424247981 */ /* 0x000362000c1e1900 */
[----:B0-----:R-:W-:Y:S02]  /*0740*/  MOV R47, 0x3f800000 ;  /* 0x3f800000002f7802 */ /* 0x001fe40000000f00 */
[----:B--2---:R-:W-:Y:S02]  /*0750*/  FSEL R101, R93, RZ, !P1 ;  /* 0x000000ff5d657208 */ /* 0x004fe40004800000 */
[----:B----4-:R-:W-:Y:S02]  /*0760*/  MOV R39, R2 ;  /* 0x0000000200277202 */ /* 0x010fe40000000f00 */
[----:B-1----:R-:W-:Y:S01]  /*0770*/  MOV R37, R3 ;  /* 0x0000000300257202 */ /* 0x002fe20000000f00 */
[C---:B---3--:R-:W-:Y:S01]  /*0780*/  FADD.FTZ R45, -R101.reuse, R22 ;  /* 0x00000016652d7221 */ /* 0x048fe20000010100 */
[--C-:B------:R-:W-:Y:S01]  /*0790*/  SHF.R.U64 R100, R2, 0x10, R3.reuse ;  /* 0x0000001002647819 */ /* 0x100fe20000001203 */
[----:B------:R-:W-:Y:S01]  /*07a0*/  HADD2.F32 R39, -RZ, R39.H0_H0 ;  /* 0x20000027ff277230 */ /* 0x000fe20000004100 */
[----:B------:R-:W-:Y:S01]  /*07b0*/  SHF.R.U32.HI R99, RZ, 0x10, R3 ;  /* 0x00000010ff637819 */ /* 0x000fe20000011603 */
[C---:B------:R-:W-:Y:S01]  /*07c0*/  FADD.FTZ R41, -R101.reuse, R20 ;  /* 0x0000001465297221 */ /* 0x040fe20000010100 */
[----:B------:R-:W-:Y:S01]  /*07d0*/  MOV R40, R32 ;  /* 0x0000002000287202 */ /* 0x000fe20000000f00 */
[----:B------:R-:W-:Y:S01]  /*07e0*/  HADD2.F32 R37, -RZ, R37.H0_H0 ;  /* 0x20000025ff257230 */ /* 0x000fe20000004100 */
[----:B------:R-:W-:-:S02]  /*07f0*/  FADD.FTZ R43, -R101, R21 ;  /* 0x00000015652b7221 */ /* 0x000fc40000010100 */
[----:B------:R-:W-:Y:S02]  /*0800*/  IMAD.MOV.U32 R42, RZ, RZ, R33 ;  /* 0x000000ffff2a7224 */ /* 0x000fe400078e0021 */
[C---:B------:R-:W-:Y:S02]  /*0810*/  FADD.FTZ R95, -R101.reuse, R24 ;  /* 0x00000018655f7221 */ /* 0x040fe40000010100 */
[C---:B------:R-:W-:Y:S01]  /*0820*/  FADD.FTZ R3, -R101.reuse, R31 ;  /* 0x0000001f65037221 */ /* 0x040fe20000010100 */
[----:B------:R-:W-:Y:S01]  /*0830*/  HADD2.F32 R22, -RZ, R100.H0_H0 ;  /* 0x20000064ff167230 */ /* 0x000fe20000004100 */
[C---:B------:R-:W-:Y:S02]  /*0840*/  FADD.FTZ R93, -R101.reuse, R23 ;  /* 0x00000017655d7221 */ /* 0x040fe40000010100 */
[----:B------:R-:W-:Y:S02]  /*0850*/  FMUL.FTZ R31, R90, R45 ;  /* 0x0000002d5a1f7220 */ /* 0x000fe40000410000 */
[C---:B------:R-:W-:Y:S01]  /*0860*/  FADD.FTZ R25, -R101.reuse, R25 ;  /* 0x0000001965197221 */ /* 0x040fe20000010100 */
[----:B------:R-:W-:Y:S01]  /*0870*/  MOV R24, R34 ;  /* 0x0000002200187202 */ /* 0x000fe20000000f00 */
[C---:B------:R-:W-:Y:S01]  /*0880*/  FADD.FTZ R97, -R101.reuse, R26 ;  /* 0x0000001a65617221 */ /* 0x040fe20000010100 */
[----:B------:R-:W-:Y:S01]  /*0890*/  SHF.R.U64 R96, R34, 0x10, R35 ;  /* 0x0000001022607819 */ /* 0x000fe20000001223 */
[C---:B------:R-:W-:Y:S01]  /*08a0*/  FADD.FTZ R23, -R101.reuse, R29 ;  /* 0x0000001d65177221 */ /* 0x040fe20000010100 */
[----:B------:R-:W-:Y:S01]  /*08b0*/  MOV R44, R35 ;  /* 0x00000023002c7202 */ /* 0x000fe20000000f00 */
[C---:B------:R-:W-:Y:S01]  /*08c0*/  FADD.FTZ R21, -R101.reuse, R30 ;  /* 0x0000001e65157221 */ /* 0x040fe20000010100 */
[----:B------:R-:W-:Y:S01]  /*08d0*/  SHF.R.U64 R98, R32, 0x10, R33 ;  /* 0x0000001020627819 */ /* 0x000fe20000001221 */
[----:B------:R-:W-:Y:S01]  /*08e0*/  FADD.FTZ R91, -R101, R28 ;  /* 0x0000001c655b7221 */ /* 0x000fe20000010100 */
[----:B------:R-:W-:Y:S01]  /*08f0*/  HADD2.F32 R40, -RZ, R40.H0_H0 ;  /* 0x20000028ff287230 */ /* 0x000fe20000004100 */
[----:B------:R-:W-:-:S02]  /*0900*/  FMUL.FTZ R29, R90, R41 ;  /* 0x000000295a1d7220 */ /* 0x000fc40000410000 */
[----:B------:R-:W-:Y:S01]  /*0910*/  FMUL.FTZ R30, R49, R39 ;  /* 0x00000027311e7220 */ /* 0x000fe20000410000 */
[----:B------:R-:W-:Y:S01]  /*0920*/  @P0 HADD2.F32 R47, -RZ, R92.H0_H0 ;  /* 0x2000005cff2f0230 */ /* 0x000fe20000004100 */
[----:B------:R-:W-:Y:S02]  /*0930*/  FMUL.FTZ R28, R90, R43 ;  /* 0x0000002b5a1c7220 */ /* 0x000fe40000410000 */
[----:B------:R-:W-:Y:S02]  /*0940*/  FADD.FTZ R64, R37, R64 ;  /* 0x0000004025407221 */ /* 0x000fe40000010000 */
[-C--:B------:R-:W-:Y:S02]  /*0950*/  FFMA.FTZ R76, R31, R37.reuse, R76 ;  /* 0x000000251f4c7223 */ /* 0x080fe4000001004c */
[----:B------:R-:W-:Y:S01]  /*0960*/  FMUL.FTZ R34, R50, R37 ;  /* 0x0000002532227220 */ /* 0x000fe20000410000 */
[----:B------:R-:W-:Y:S01]  /*0970*/  HADD2.F32 R37, -RZ, R42.H0_H0 ;  /* 0x2000002aff257230 */ /* 0x000fe20000004100 */
[C---:B------:R-:W-:Y:S01]  /*0980*/  FMUL.FTZ R32, R90.reuse, R93 ;  /* 0x0000005d5a207220 */ /* 0x040fe20000410000 */
[----:B------:R-:W-:Y:S01]  /*0990*/  SHF.R.U32.HI R94, RZ, 0x10, R33 ;  /* 0x00000010ff5e7819 */ /* 0x000fe20000011621 */
[C---:B------:R-:W-:Y:S01]  /*09a0*/  FMUL.FTZ R43, R90.reuse, R95 ;  /* 0x0000005f5a2b7220 */ /* 0x040fe20000410000 */
[----:B------:R-:W-:Y:S01]  /*09b0*/  SHF.R.U32.HI R92, RZ, 0x10, R35 ;  /* 0x00000010ff5c7819 */ /* 0x000fe20000011623 */
[----:B------:R-:W-:Y:S01]  /*09c0*/  HADD2.F32 R93, -RZ, R24.H0_H0 ;  /* 0x20000018ff5d7230 */ /* 0x000fe20000004100 */
[C---:B------:R-:W-:Y:S01]  /*09d0*/  FMUL.FTZ R42, R90.reuse, R25 ;  /* 0x000000195a2a7220 */ /* 0x040fe20000410000 */
[----:B------:R-:W-:Y:S01]  /*09e0*/  HADD2.F32 R35, -RZ, R99.H0_H0 ;  /* 0x20000063ff237230 */ /* 0x000fe20000004100 */
[----:B------:R-:W-:Y:S01]  /*09f0*/  FMUL.FTZ R41, R90, R97 ;  /* 0x000000615a297220 */ /* 0x000fe20000410000 */
[----:B------:R-:W-:Y:S01]  /*0a00*/  HADD2.F32 R99, -RZ, R44.H0_H0 ;  /* 0x2000002cff637230 */ /* 0x000fe20000004100 */
[----:B------:R-:W-:-:S02]  /*0a10*/  FMUL.FTZ R33, R81, R22 ;  /* 0x0000001651217220 */ /* 0x000fc40000410000 */
[----:B------:R-:W-:Y:S02]  /*0a20*/  FADD.FTZ R24, RZ, R30 ;  /* 0x0000001eff187221 */ /* 0x000fe40000010000 */
[----:B------:R-:W-:Y:S02]  /*0a30*/  FFMA.FTZ R25, R29, R30, RZ ;  /* 0x0000001e1d197223 */ /* 0x000fe400000100ff */
        /* <DEDUP_REMOVED lines=8> */
[----:B------:R-:W-:Y:S02]  /*0ac0*/  FADD.FTZ R27, -R101, R27 ;  /* 0x0000001b651b7221 */ /* 0x000fe40000010100 */
[----:B------:R-:W-:-:S02]  /*0ad0*/  FADD.FTZ R65, R35, R65 ;  /* 0x0000004123417221 */ /* 0x000fc40000010000 */
[-C--:B------:R-:W-:Y:S02]  /*0ae0*/  FFMA.FTZ R77, R32, R35.reuse, R77 ;  /* 0x00000023204d7223 */ /* 0x080fe4000001004d */
[----:B------:R-:W-:Y:S02]  /*0af0*/  FMUL.FTZ R35, R82, R35 ;  /* 0x0000002352237220 */ /* 0x000fe40000410000 */
[----:B------:R-:W-:Y:S02]  /*0b00*/  FADD.FTZ R24, R37, R34 ;  /* 0x0000002225187221 */ /* 0x000fe40000010000 */
[----:B------:R-:W-:Y:S02]  /*0b10*/  FFMA.FTZ R25, R31, R34, R25 ;  /* 0x000000221f197223 */ /* 0x000fe40000010019 */
[----:B------:R-:W-:Y:S02]  /*0b20*/  FADD.FTZ R67, R22, R67 ;  /* 0x0000004316437221 */ /* 0x000fe40000010000 */
[----:B------:R-:W-:Y:S01]  /*0b30*/  FFMA.FTZ R79, R28, R22, R79 ;  /* 0x000000161c4f7223 */ /* 0x000fe2000001004f */
        /* <DEDUP_REMOVED lines=15> */
[----:B------:R-:W-:Y:S02]  /*0c30*/  FMUL.FTZ R37, R84, R45 ;  /* 0x0000002d54257220 */ /* 0x000fe40000410000 */
        /* <DEDUP_REMOVED lines=22> */
[----:B------:R-:W-:Y:S01]  /*0da0*/  LOP3.LUT P1, RZ, R48, 0xff, RZ, 0xc0, !PT ;  /* 0x000000ff30ff7812 */ /* 0x000fe2000782c0ff */
[----:B------:R-:W-:Y:S01]  /*0db0*/  FMUL.FTZ R98, R90, R3 ;  /* 0x000000035a627220 */ /* 0x000fe20000410000 */
[----:B------:R-:W-:Y:S01]  /*0dc0*/  LOP3.LUT R2, R20, 0x7fffffc, RZ, 0xc0, !PT ;  /* 0x07fffffc14027812 */ /* 0x000fe200078ec0ff */
[----:B------:R-:W-:-:S02]  /*0dd0*/  FMUL.FTZ R97, R86, R22 ;  /* 0x0000001656617220 */ /* 0x000fc40000410000 */
[----:B------:R-:W-:Y:S02]  /*0de0*/  FADD.FTZ R24, R24, R95 ;  /* 0x0000005f18187221 */ /* 0x000fe40000010000 */
[----:B------:R-:W-:Y:S01]  /*0df0*/  FFMA.FTZ R21, R96, R95, R21 ;  /* 0x0000005f60157223 */ /* 0x000fe20000010015 */
[----:B------:R-:W-:Y:S01]  /*0e00*/  LOP3.LUT P0, RZ, R0, 0x1f, RZ, 0xc0, !PT ;  /* 0x0000001f00ff7812 */ /* 0x000fe2000780c0ff */
[----:B------:R-:W-:Y:S02]  /*0e10*/  FADD.FTZ R56, R99, R56 ;  /* 0x0000003863387221 */ /* 0x000fe40000010000 */
[----:B------:R-:W-:Y:S01]  /*0e20*/  FFMA.FTZ R68, R96, R99, R68 ;  /* 0x0000006360447223 */ /* 0x000fe20000010044 */
[----:B------:R-:W-:Y:S01]  /*0e30*/  SEL R99, R55, R2, !P1 ;  /* 0x0000000237637207 */ /* 0x000fe20004800000 */
[----:B------:R-:W-:Y:S02]  /*0e40*/  FADD.FTZ R57, R22, R57 ;  /* 0x0000003916397221 */ /* 0x000fe40000010000 */
[----:B------:R-:W-:-:S02]  /*0e50*/  FFMA.FTZ R69, R98, R22, R69 ;  /* 0x0000001662457223 */ /* 0x000fc40000010045 */
[----:B------:R-:W-:Y:S02]  /*0e60*/  FADD.FTZ R24, R24, R97 ;  /* 0x0000006118187221 */ /* 0x000fe40000010000 */
[----:B------:R-:W-:Y:S01]  /*0e70*/  FFMA.FTZ R23, R98, R97, R21 ;  /* 0x0000006162177223 */ /* 0x000fe20000010015 */
[----:B------:R-:W-:Y:S05]  /*0e80*/  BRA.DIV ~URZ, `(.L_x_4563) ;  /* 0x00000f227f007947 */ /* 0x000fea000b800000 */
[----:B------:R0:W1:Y:S02]  /*0e90*/  SHFL.DOWN PT, R21, R24, 0x10, 0x1f ;  /* 0x0a001f0018157f89 */ /* 0x00006400000e0000 */
.L_x_4567:
        /* <DEDUP_REMOVED lines=18> */
.L_x_4568:
[----:B------:R-:W-:Y:S01]  /*0fc0*/  @!P0 LOP3.LUT R20, R20, 0x3, RZ, 0xc0, !PT ;  /* 0x0000000314148812 */ /* 0x000fe200078ec0ff */
[----:B0-----:R-:W-:Y:S01]  /*0fd0*/  FADD.FTZ R3, R100, R25 ;  /* 0x0000001964037221 */ /* 0x001fe20000010000 */
[----:B------:R-:W-:Y:S01]  /*0fe0*/  ULDC.U8 UR6, c[0x0][0x1f0] ;  /* 0x00007c0000067ab9 */ /* 0x000fe20000000000 */
[----:B--2---:R-:W-:Y:S01]  /*0ff0*/  FADD.FTZ R2, R26, R23 ;  /* 0x000000171a027221 */ /* 0x004fe20000010000 */
[----:B------:R-:W-:Y:S02]  /*1000*/  @!P0 IADD3 R100, R99, R20, RZ ;  /* 0x0000001463648210 */ /* 0x000fe40007ffe0ff */
[----:B------:R-:W-:Y:S01]  /*1010*/  ISETP.NE.AND P1, PT, RZ, UR6, PT ;  /* 0x00000006ff007c0c */ /* 0x000fe2000bf25270 */
[----:B------:R-:W-:Y:S01]  /*1020*/  WARPSYNC 0xffffffff ;  /* 0xffffffff00007948 */ /* 0x000fe20003800000 */
[----:B-----5:R-:W-:Y:S01]  /*1030*/  LOP3.LUT P2, RZ, R46, 0xff00, RZ, 0xc0, !PT ;  /* 0x0000ff002eff7812 */ /* 0x020fe2000784c0ff */
[----:B------:R-:W-:Y:S04]  /*1040*/  @!P0 STS.64 [R100.X8+0x1800], R2 ;  /* 0x0018000264008388 */ /* 0x000fe80000008a00 */
[----:B------:R-:W-:Y:S01]  /*1050*/  BAR.SYNC.DEFER_BLOCKING 0x0 ;  /* 0x0000000000007b1d */ /* 0x000fe20000010000 */
[----:B------:R-:W-:-:S02]  /*1060*/  ISETP.NE.U32.AND P0, PT, RZ, c[0x0][0x218], PT ;  /* 0x00008600ff007a0c */ /* 0x000fc40003f05070 */
[C---:B------:R-:W-:Y:S02]  /*1070*/  LOP3.LUT P6, RZ, R46.reuse, 0xff, RZ, 0xc0, !PT ;  /* 0x000000ff2eff7812 */ /* 0x040fe400078cc0ff */
[----:B------:R-:W-:Y:S02]  /*1080*/  ISETP.NE.AND.EX P0, PT, RZ, c[0x0][0x21c], PT, P0 ;  /* 0x00008700ff007a0c */ /* 0x000fe40003f05300 */
[----:B------:R-:W-:Y:S02]  /*1090*/  LOP3.LUT P3, RZ, R46, 0xff000000, RZ, 0xc0, !PT ;  /* 0xff0000002eff7812 */ /* 0x000fe4000786c0ff */
[C---:B------:R-:W-:Y:S02]  /*10a0*/  LOP3.LUT P4, RZ, R38.reuse, 0xff, RZ, 0xc0, !PT ;  /* 0x000000ff26ff7812 */ /* 0x040fe4000788c0ff */
[----:B------:R-:W-:Y:S02]  /*10b0*/  LOP3.LUT P5, RZ, R38, 0xff00, RZ, 0xc0, !PT ;  /* 0x0000ff0026ff7812 */ /* 0x000fe400078ac0ff */
[----:B------:R-:W-:Y:S01]  /*10c0*/  IADD3 R87, R87, c[0x0][0x160], RZ ;  /* 0x0000580057577a10 */ /* 0x000fe20007ffe0ff */
[----:B-1----:R-:W0:Y:S04]  /*10d0*/  LDS.128 R20, [R99.X8+0x1800] ;  /* 0x0018000063147984 */ /* 0x002e280000008c00 */
        /* <DEDUP_REMOVED lines=20> */
[-C--:B------:R-:W-:Y:S02]  /*1220*/  FFMA.FTZ R31, R31, R2.reuse, R3 ;  /* 0x000000021f1f7223 */ /* 0x080fe40000010003 */
        /* <DEDUP_REMOVED lines=10> */
[----:B------:R-:W0:Y:S01]  /*12d0*/  F2F.F16.F32 R25, R25 ;  /* 0x0000001900197304 */ /* 0x000e220000200800 */
        /* <DEDUP_REMOVED lines=8> */
[----:B------:R1:W-:Y:S01]  /*1360*/  F2F.F16.F32 R29, R20 ;  /* 0x00000014001d7304 */ /* 0x0003e20000200800 */
[----:B------:R-:W-:Y:S02]  /*1370*/  FADD.FTZ R43, R44, -R43 ;  /* 0x8000002b2c2b7221 */ /* 0x000fe40000010000 */
[----:B------:R-:W-:-:S02]  /*1380*/  @P0 FADD.FTZ R24, R7, R24 ;  /* 0x0000001807180221 */ /* 0x000fc40000010000 */
[----:B------:R-:W-:Y:S02]  /*1390*/  FMUL.FTZ R26, R23, R47 ;  /* 0x0000002f171a7220 */ /* 0x000fe40000410000 */
[----:B------:R-:W-:Y:S02]  /*13a0*/  FMUL.FTZ R34, R90, R39 ;  /* 0x000000275a227220 */ /* 0x000fe40000410000 */
[-CC-:B------:R-:W-:Y:S02]  /*13b0*/  FFMA.FTZ R92, R92, R2.reuse, R3.reuse ;  /* 0x000000025c5c7223 */ /* 0x180fe40000010003 */
        /* <DEDUP_REMOVED lines=13> */
[----:B------:R-:W-:Y:S01]  /*1490*/  F2F.F16.F32 R31, R31 ;  /* 0x0000001f001f7304 */ /* 0x000fe20000200800 */
[----:B------:R-:W-:-:S02]  /*14a0*/  @P0 FADD.FTZ R35, R8, R35 ;  /* 0x0000002308230221 */ /* 0x000fc40000010000 */
[----:B------:R-:W-:Y:S02]  /*14b0*/  FMUL.FTZ R20, R20, c[0x0][0x1e8] ;  /* 0x00007a0014147a20 */ /* 0x000fe40000410000 */
[----:B------:R-:W-:Y:S02]  /*14c0*/  FMUL.FTZ R2, R34, R47 ;  /* 0x0000002f22027220 */ /* 0x000fe40000410000 */
        /* <DEDUP_REMOVED lines=12> */
[----:B------:R1:W-:Y:S01]  /*1590*/  F2F.F16.F32 R32, R2 ;  /* 0x0000000200207304 */ /* 0x0003e20000200800 */
[----:B------:R-:W-:-:S02]  /*15a0*/  @P0 FADD.FTZ R39, R10, R39 ;  /* 0x000000270a270221 */ /* 0x000fc40000010000 */
[----:B------:R-:W-:Y:S01]  /*15b0*/  @P0 FADD.FTZ R40, R13, R40 ;  /* 0x000000280d280221 */ /* 0x000fe20000010000 */
[----:B------:R-:W-:Y:S01]  /*15c0*/  FSEL R27, R27, RZ, P4 ;  /* 0x000000ff1b1b7208 */ /* 0x000fe20002000000 */
[----:B------:R-:W-:Y:S02]  /*15d0*/  FADD.FTZ R97, R97, -R98 ;  /* 0x8000006261617221 */ /* 0x000fe40000010000 */
[-C--:B------:R-:W-:Y:S01]  /*15e0*/  FMUL.FTZ R3, R39, R47.reuse ;  /* 0x0000002f27037220 */ /* 0x080fe20000410000 */
[----:B------:R2:W-:Y:S01]  /*15f0*/  F2F.F16.F32 R26, R20 ;  /* 0x00000014001a7304 */ /* 0x0005e20000200800 */
[----:B-1----:R-:W-:Y:S02]  /*1600*/  FMUL.FTZ R2, R40, R47 ;  /* 0x0000002f28027220 */ /* 0x002fe40000410000 */
[----:B------:R-:W-:Y:S02]  /*1610*/  FMUL.FTZ R42, R90, R97 ;  /* 0x000000615a2a7220 */ /* 0x000fe40000410000 */
[----:B------:R-:W-:-:S02]  /*1620*/  FMUL.FTZ R3, R3, c[0x0][0x1e8] ;  /* 0x00007a0003037a20 */ /* 0x000fc40000410000 */
[----:B------:R-:W-:Y:S01]  /*1630*/  FMUL.FTZ R2, R2, c[0x0][0x1e8] ;  /* 0x00007a0002027a20 */ /* 0x000fe20000410000 */
[----:B------:R1:W-:Y:S01]  /*1640*/  F2F.F16.F32 R37, R27 ;  /* 0x0000001b00257304 */ /* 0x0003e20000200800 */
[----:B--2---:R-:W-:Y:S01]  /*1650*/  FMUL.FTZ R20, R38, R47 ;  /* 0x0000002f26147220 */ /* 0x004fe20000410000 */
[----:B------:R-:W-:Y:S01]  /*1660*/  FSEL R3, R3, RZ, P6 ;  /* 0x000000ff03037208 */ /* 0x000fe20003000000 */
[----:B------:R-:W-:Y:S02]  /*1670*/  FADD.FTZ R41, R95, -R96 ;  /* 0x800000605f297221 */ /* 0x000fe40000010000 */
[----:B------:R-:W-:Y:S02]  /*1680*/  FMUL.FTZ R20, R20, c[0x0][0x1e8] ;  /* 0x00007a0014147a20 */ /* 0x000fe40000410000 */
[----:B------:R-:W-:Y:S01]  /*1690*/  @P0 FADD.FTZ R42, R15, R42 ;  /* 0x0000002a0f2a0221 */ /* 0x000fe20000010000 */
[----:B------:R2:W-:Y:S01]  /*16a0*/  F2F.F16.F32 R43, R3 ;  /* 0x00000003002b7304 */ /* 0x0005e20000200800 */
[----:B------:R-:W-:Y:S01]  /*16b0*/  FMUL.FTZ R41, R90, R41 ;  /* 0x000000295a297220 */ /* 0x000fe20000410000 */
[----:B------:R-:W-:Y:S01]  /*16c0*/  FSEL R20, R20, RZ, P2 ;  /* 0x000000ff14147208 */ /* 0x000fe20001000000 */
[----:B------:R-:W-:Y:S01]  /*16d0*/  FADD.FTZ R45, R45, -R28 ;  /* 0x8000001c2d2d7221 */ /* 0x000fe20000010000 */
[----:B------:R-:W-:Y:S01]  /*16e0*/  LOP3.LUT P2, RZ, R36, 0xff00, RZ, 0xc0, !PT ;  /* 0x0000ff0024ff7812 */ /* 0x000fe2000784c0ff */
[----:B------:R-:W-:-:S02]  /*16f0*/  @P0 FADD.FTZ R41, R14, R41 ;  /* 0x000000290e290221 */ /* 0x000fc40000010000 */
[----:B------:R-:W-:Y:S01]  /*1700*/  FMUL.FTZ R45, R90, R45 ;  /* 0x0000002d5a2d7220 */ /* 0x000fe20000410000 */
[----:B-1----:R-:W-:Y:S01]  /*1710*/  FSEL R27, R2, RZ, P2 ;  /* 0x000000ff021b7208 */ /* 0x002fe20001000000 */
[-C--:B------:R-:W-:Y:S01]  /*1720*/  FMUL.FTZ R2, R42, R47.reuse ;  /* 0x0000002f2a027220 */ /* 0x080fe20000410000 */
[----:B------:R1:W3:Y:S01]  /*1730*/  F2F.F16.F32 R33, R20 ;  /* 0x0000001400217304 */ /* 0x0002e20000200800 */
[-C--:B------:R-:W-:Y:S01]  /*1740*/  FMUL.FTZ R28, R41, R47.reuse ;  /* 0x0000002f291c7220 */ /* 0x080fe20000410000 */
[----:B------:R-:W-:Y:S01]  /*1750*/  LOP3.LUT P2, RZ, R36, 0xff0000, RZ, 0xc0, !PT ;  /* 0x00ff000024ff7812 */ /* 0x000fe2000784c0ff */
[----:B--2---:R-:W-:Y:S01]  /*1760*/  FMUL.FTZ R3, R2, c[0x0][0x1e8] ;  /* 0x00007a0002037a20 */ /* 0x004fe20000410000 */
[----:B------:R-:W-:Y:S01]  /*1770*/  @P1 LEA R2, P4, R89, c[0x0][0x258], 0x4 ;  /* 0x0000960059021a11 */ /* 0x000fe200078820ff */
[----:B------:R-:W-:Y:S02]  /*1780*/  FMUL.FTZ R28, R28, c[0x0][0x1e8] ;  /* 0x00007a001c1c7a20 */ /* 0x000fe40000410000 */
[----:B------:R-:W-:Y:S01]  /*1790*/  @P0 FADD.FTZ R45, R12, R45 ;  /* 0x0000002d0c2d0221 */ /* 0x000fe20000010000 */
[----:B------:R-:W-:Y:S01]  /*17a0*/  FSEL R30, R3, RZ, P3 ;  /* 0x000000ff031e7208 */ /* 0x000fe20001800000 */
[----:B------:R-:W-:Y:S01]  /*17b0*/  F2F.F16.F32 R44, R27 ;  /* 0x0000001b002c7304 */ /* 0x000fe20000200800 */
[----:B------:R-:W-:Y:S01]  /*17c0*/  ISETP.NE.U32.AND P0, PT, RZ, c[0x0][0x258], PT ;  /* 0x00009600ff007a0c */ /* 0x000fe20003f05070 */
[----:B------:R-:W-:Y:S01]  /*17d0*/  FMUL.FTZ R47, R45, R47 ;  /* 0x0000002f2d2f7220 */ /* 0x000fe20000410000 */
[----:B------:R-:W-:-:S02]  /*17e0*/  FSEL R28, R28, RZ, P2 ;  /* 0x000000ff1c1c7208 */ /* 0x000fc40001000000 */
[----:B------:R-:W-:Y:S01]  /*17f0*/  ISETP.NE.AND.EX P0, PT, RZ, c[0x0][0x25c], PT, P0 ;  /* 0x00009700ff007a0c */ /* 0x000fe20003f05300 */
[----:B------:R-:W-:Y:S01]  /*1800*/  FMUL.FTZ R47, R47, c[0x0][0x1e8] ;  /* 0x00007a002f2f7a20 */ /* 0x000fe20000410000 */
[----:B------:R-:W-:Y:S01]  /*1810*/  LOP3.LUT P2, RZ, R36, 0xff, RZ, 0xc0, !PT ;  /* 0x000000ff24ff7812 */ /* 0x000fe2000784c0ff */
[----:B------:R-:W2:Y:S01]  /*1820*/  F2F.F16.F32 R30, R30 ;  /* 0x0000001e001e7304 */ /* 0x000ea20000200800 */
[----:B-1----:R-:W-:Y:S02]  /*1830*/  SEL R20, R21, R16, P0 ;  /* 0x0000001015147207 */ /* 0x002fe40000000000 */
[----:B------:R-:W-:Y:S02]  /*1840*/  SEL R21, R22, R17, P0 ;  /* 0x0000001116157207 */ /* 0x000fe40000000000 */
[----:B------:R-:W-:Y:S02]  /*1850*/  SEL R22, R23, R18, P0 ;  /* 0x0000001217167207 */ /* 0x000fe40000000000 */
[----:B------:R-:W-:Y:S01]  /*1860*/  SEL R23, R24, R19, P0 ;  /* 0x0000001318177207 */ /* 0x000fe20000000000 */
[----:B------:R1:W4:Y:S01]  /*1870*/  F2F.F16.F32 R46, R28 ;  /* 0x0000001c002e7304 */ /* 0x0003220000200800 */
[----:B0-----:R-:W-:Y:S01]  /*1880*/  IMAD.WIDE.U32 R24, R25, 0x10000, RZ ;  /* 0x0001000019187825 */ /* 0x001fe200078e00ff */
[----:B------:R-:W-:-:S02]  /*1890*/  FSEL R47, R47, RZ, P2 ;  /* 0x000000ff2f2f7208 */ /* 0x000fc40001000000 */
[----:B---3--:R-:W-:Y:S02]  /*18a0*/  SHF.L.U32 R33, R33, 0x10, RZ ;  /* 0x0000001021217819 */ /* 0x008fe400000006ff */
[----:B------:R-:W-:Y:S01]  /*18b0*/  LOP3.LUT R24, R24, R29, RZ, 0xfc, !PT ;  /* 0x0000001d18187212 */ /* 0x000fe200078efcff */
[----:B--2---:R-:W-:Y:S01]  /*18c0*/  IMAD.U32 R29, R30, 0x10000, RZ ;  /* 0x000100001e1d7824 */ /* 0x004fe200078e00ff */
[----:B-1----:R-:W-:Y:S01]  /*18d0*/  SHF.L.U32 R28, R26, 0x10, RZ ;  /* 0x000000101a1c7819 */ /* 0x002fe200000006ff */
[----:B------:R-:W-:Y:S01]  /*18e0*/  IMAD.WIDE.U32 R26, R32, 0x10000, RZ ;  /* 0x00010000201a7825 */ /* 0x000fe200078e00ff */
[----:B------:R-:W-:Y:S01]  /*18f0*/  @P1 LEA.HI.X R3, R89, c[0x0][0x25c], RZ, 0x4, P4 ;  /* 0x0000970059031a11 */ /* 0x000fe200020f24ff */
[----:B------:R-:W0:Y:S01]  /*1900*/  F2F.F16.F32 R47, R47 ;  /* 0x0000002f002f7304 */ /* 0x000e220000200800 */
[----:B------:R-:W-:Y:S02]  /*1910*/  LOP3.LUT R25, R25, R28, R31, 0xfe, !PT ;  /* 0x0000001c19197212 */ /* 0x000fe400078efe1f */
[----:B------:R-:W-:Y:S01]  /*1920*/  LOP3.LUT R27, R27, R33, R43, 0xfe, !PT ;  /* 0x000000211b1b7212 */ /* 0x000fe200078efe2b */
[----:B------:R-:W-:Y:S01]  /*1930*/  IMAD.WIDE.U32 R32, R44, 0x10000, RZ ;  /* 0x000100002c207825 */ /* 0x000fe200078e00ff */
[----:B------:R-:W-:Y:S01]  /*1940*/  LEA R28, P2, R89, c[0x0][0x248], 0x3 ;  /* 0x00009200591c7a11 */ /* 0x000fe200078418ff */
[----:B------:R1:W-:Y:S01]  /*1950*/  @P1 STG.E.128 [R2.64], R20 ;  /* 0x0000001402001986 */ /* 0x0003e2000c101d04 */
[----:B------:R-:W-:-:S02]  /*1960*/  @P1 LEA R30, P3, R88, c[0x0][0x258], 0x4 ;  /* 0x00009600581e1a11 */ /* 0x000fc400078620ff */
[----:B----4-:R-:W-:Y:S02]  /*1970*/  LOP3.LUT R33, R33, R29, R46, 0xfe, !PT ;  /* 0x0000001d21217212 */ /* 0x010fe400078efe2e */
[----:B------:R-:W-:Y:S02]  /*1980*/  LEA.HI.X R29, R89, c[0x0][0x24c], RZ, 0x3, P2 ;  /* 0x00009300591d7a11 */ /* 0x000fe400010f1cff */
[----:B------:R-:W-:Y:S02]  /*1990*/  @P1 LEA.HI.X R31, R88, c[0x0][0x25c], RZ, 0x4, P3 ;  /* 0x00009700581f1a11 */ /* 0x000fe400018f24ff */
[----:B------:R-:W-:Y:S01]  /*19a0*/  LEA R36, P3, R80, c[0x0][0x248], 0x3 ;  /* 0x0000920050247a11 */ /* 0x000fe200078618ff */
[----:B------:R2:W-:Y:S01]  /*19b0*/  STG.E.64 [R28.64], R24 ;  /* 0x000000181c007986 */ /* 0x0005e2000c101b04 */
[----:B------:R-:W-:Y:S02]  /*19c0*/  LOP3.LUT R26, R26, R37, RZ, 0xfc, !PT ;  /* 0x000000251a1a7212 */ /* 0x000fe400078efcff */
[----:B0-----:R-:W-:-:S02]  /*19d0*/  LOP3.LUT R32, R32, R47, RZ, 0xfc, !PT ;  /* 0x0000002f20207212 */ /* 0x001fc400078efcff */
[----:B------:R-:W-:Y:S02]  /*19e0*/  LEA.HI.X R37, R80, c[0x0][0x24c], RZ, 0x3, P3 ;  /* 0x0000930050257a11 */ /* 0x000fe400018f1cff */
[----:B-1----:R-:W-:Y:S02]  /*19f0*/  LEA R2, P2, R88, c[0x0][0x248], 0x3 ;  /* 0x0000920058027a11 */ /* 0x002fe400078418ff */
[----:B------:R-:W-:Y:S02]  /*1a00*/  SEL R21, R34, R17, P0 ;  /* 0x0000001122157207 */ /* 0x000fe40000000000 */
[----:B------:R-:W-:Y:S02]  /*1a10*/  LEA.HI.X R3, R88, c[0x0][0x24c], RZ, 0x3, P2 ;  /* 0x0000930058037a11 */ /* 0x000fe400010f1cff */
[----:B------:R-:W-:Y:S02]  /*1a20*/  @P1 LEA R34, P2, R80, c[0x0][0x258], 0x4 ;  /* 0x0000960050221a11 */ /* 0x000fe400078420ff */
[----:B------:R-:W-:-:S02]  /*1a30*/  SEL R20, R35, R16, P0 ;  /* 0x0000001023147207 */ /* 0x000fc40000000000 */
[----:B------:R-:W-:Y:S02]  /*1a40*/  SEL R22, R39, R18, P0 ;  /* 0x0000001227167207 */ /* 0x000fe40000000000 */
        /* <DEDUP_REMOVED lines=8> */
[----:B------:R-:W-:-:S03]  /*1ad0*/  ISETP.GE.AND P0, PT, R87, c[0x0][0x164], PT ;  /* 0x0000590057007a0c */ /* 0x000fc60003f06270 */
[----:B------:R2:W-:Y:S01]  /*1ae0*/  @P1 STG.E.128 [R34.64], R16 ;  /* 0x0000001022001986 */ /* 0x0005e2000c101d04 */
[----:B------:R-:W-:-:S03]  /*1af0*/  LOP3.LUT P1, RZ, R48, 0xff, RZ, 0xc0, !PT ;  /* 0x000000ff30ff7812 */ /* 0x000fc6000782c0ff */
[----:B------:R2:W-:Y:S01]  /*1b00*/  STG.E.64 [R36.64], R32 ;  /* 0x0000002024007986 */ /* 0x0005e2000c101b04 */
[----:B------:R-:W-:-:S05]  /*1b10*/  SEL R48, RZ, 0x1, P1 ;  /* 0x00000001ff307807 */ /* 0x000fca0000800000 */
[----:B--2---:R-:W-:Y:S01]  /*1b20*/  @P0 CALL.REL.NOINC `(.L_x_4565) ;  /* 0x0000001000000944 */ /* 0x004fe20003c00000 */
[----:B------:R-:W-:Y:S05]  /*1b30*/  BRA `(.L_x_4566) ;  /* 0xffffe88000007947 */ /* 0x000fea000383ffff */
.L_x_4565:
        /* <DEDUP_REMOVED lines=24> */
.L_x_4562:
        /* <DEDUP_REMOVED lines=15> */
.L_x_4563:
[----:B------:R-:W-:Y:S01]  /*1db0*/  HFMA2.MMA R27, -RZ, RZ, 0, 9.5367431640625e-07 ;  /* 0x00000010ff1b7435 */ /* 0x000fe200000001ff */
[----:B------:R-:W-:-:S02]  /*1dc0*/  MOV R22, R24 ;  /* 0x0000001800167202 */ /* 0x000fc40000000f00 */
[----:B------:R-:W-:Y:S02]  /*1dd0*/  MOV R100, 0x1f ;  /* 0x0000001f00647802 */ /* 0x000fe40000000f00 */
[----:B------:R-:W-:Y:S02]  /*1de0*/  MOV R101, 0xffffffff ;  /* 0xffffffff00657802 */ /* 0x000fe40000000f00 */
[----:B------:R-:W-:Y:S02]  /*1df0*/  MOV R2, 0x1e10 ;  /* 0x00001e1000027802 */ /* 0x000fe40000000f00 */
[----:B-----5:R-:W-:Y:S05]  /*1e00*/  CALL.REL.NOINC `($__internal_129_$__cuda_sm70_shflsync_down_p) ;  /* 0x0000045000007944 */ /* 0x020fea0003c00000 */
[----:B-1----:R-:W-:Y:S01]  /*1e10*/  IMAD.MOV.U32 R21, RZ, RZ, R100 ;  /* 0x000000ffff157224 */ /* 0x002fe200078e0064 */
[----:B0-----:R-:W-:Y:S05]  /*1e20*/  BRA `(.L_x_4567) ;  /* 0xfffff07000007947 */ /* 0x001fea000383ffff */
.L_x_4564:
[----:B------:R-:W-:Y:S01]  /*1e30*/  HFMA2.MMA R27, -RZ, RZ, 0, 9.5367431640625e-07 ;  /* 0x00000010ff1b7435 */ /* 0x000fe200000001ff */
[----:B------:R-:W-:Y:S02]  /*1e40*/  MOV R22, R23 ;  /* 0x0000001700167202 */ /* 0x000fe40000000f00 */
[----:B------:R-:W-:Y:S02]  /*1e50*/  MOV R100, 0x1f ;  /* 0x0000001f00647802 */ /* 0x000fe40000000f00 */
[----:B------:R-:W-:-:S02]  /*1e60*/  MOV R101, 0xffffffff ;  /* 0xffffffff00657802 */ /* 0x000fc40000000f00 */
[----:B------:R-:W-:Y:S02]  /*1e70*/  MOV R2, 0x1e90 ;  /* 0x00001e9000027802 */ /* 0x000fe40000000f00 */
[----:B01---5:R-:W-:Y:S05]  /*1e80*/  CALL.REL.NOINC `($__internal_129_$__cuda_sm70_shflsync_down_p) ;  /* 0x000003d000007944 */ /* 0x023fea0003c00000 */
[----:B------:R-:W-:Y:S01]  /*1e90*/  FADD.FTZ R24, R24, R21 ;  /* 0x0000001518187221 */ /* 0x000fe20000010000 */
[----:B0-----:R-:W-:Y:S01]  /*1ea0*/  HFMA2.MMA R27, -RZ, RZ, 0, 4.76837158203125e-07 ;  /* 0x00000008ff1b7435 */ /* 0x001fe200000001ff */
[----:B-1----:R-:W-:Y:S01]  /*1eb0*/  FADD.FTZ R23, R23, R100 ;  /* 0x0000006417177221 */ /* 0x002fe20000010000 */
[----:B------:R-:W-:Y:S01]  /*1ec0*/  MOV R101, 0xffffffff ;  /* 0xffffffff00657802 */ /* 0x000fe20000000f00 */
[----:B------:R-:W-:Y:S01]  /*1ed0*/  IMAD.MOV.U32 R100, RZ, RZ, 0x1f ;  /* 0x0000001fff647424 */ /* 0x000fe200078e00ff */
[----:B------:R-:W-:Y:S02]  /*1ee0*/  MOV R22, R24 ;  /* 0x0000001800167202 */ /* 0x000fe40000000f00 */
[----:B------:R-:W-:Y:S02]  /*1ef0*/  MOV R2, 0x1f10 ;  /* 0x00001f1000027802 */ /* 0x000fe40000000f00 */
[----:B------:R-:W-:Y:S05]  /*1f00*/  CALL.REL.NOINC `($__internal_129_$__cuda_sm70_shflsync_down_p) ;  /* 0x0000035000007944 */ /* 0x000fea0003c00000 */
[----:B0-----:R-:W-:Y:S01]  /*1f10*/  HFMA2.MMA R27, -RZ, RZ, 0, 4.76837158203125e-07 ;  /* 0x00000008ff1b7435 */ /* 0x001fe200000001ff */
[----:B-1----:R-:W-:Y:S01]  /*1f20*/  MOV R21, R100 ;  /* 0x0000006400157202 */ /* 0x002fe20000000f00 */
[----:B------:R-:W-:Y:S01]  /*1f30*/  IMAD.MOV.U32 R100, RZ, RZ, 0x1f ;  /* 0x0000001fff647424 */ /* 0x000fe200078e00ff */
[----:B------:R-:W-:-:S02]  /*1f40*/  MOV R22, R23 ;  /* 0x0000001700167202 */ /* 0x000fc40000000f00 */
[----:B------:R-:W-:Y:S02]  /*1f50*/  MOV R101, 0xffffffff ;  /* 0xffffffff00657802 */ /* 0x000fe40000000f00 */
[----:B------:R-:W-:Y:S02]  /*1f60*/  MOV R2, 0x1f80 ;  /* 0x00001f8000027802 */ /* 0x000fe40000000f00 */
[----:B------:R-:W-:Y:S05]  /*1f70*/  CALL.REL.NOINC `($__internal_129_$__cuda_sm70_shflsync_down_p) ;  /* 0x000002e000007944 */ /* 0x000fea0003c00000 */
[----:B------:R-:W-:Y:S01]  /*1f80*/  FADD.FTZ R24, R21, R24 ;  /* 0x0000001815187221 */ /* 0x000fe20000010000 */
[----:B0-----:R-:W-:Y:S01]  /*1f90*/  HFMA2.MMA R27, -RZ, RZ, 0, 2.384185791015625e-07 ;  /* 0x00000004ff1b7435 */ /* 0x001fe200000001ff */
[----:B-1----:R-:W-:Y:S01]  /*1fa0*/  FADD.FTZ R23, R23, R100 ;  /* 0x0000006417177221 */ /* 0x002fe20000010000 */
[----:B------:R-:W-:Y:S02]  /*1fb0*/  MOV R100, 0x1f ;  /* 0x0000001f00647802 */ /* 0x000fe40000000f00 */
[----:B------:R-:W-:Y:S02]  /*1fc0*/  MOV R101, 0xffffffff ;  /* 0xffffffff00657802 */ /* 0x000fe40000000f00 */
[----:B------:R-:W-:Y:S02]  /*1fd0*/  MOV R22, R24 ;  /* 0x0000001800167202 */ /* 0x000fe40000000f00 */
[----:B------:R-:W-:-:S02]  /*1fe0*/  MOV R2, 0x2000 ;  /* 0x0000200000027802 */ /* 0x000fc40000000f00 */
[----:B------:R-:W-:Y:S05]  /*1ff0*/  CALL.REL.NOINC `($__internal_129_$__cuda_sm70_shflsync_down_p) ;  /* 0x0000026000007944 */ /* 0x000fea0003c00000 */
[----:B0-----:R-:W-:Y:S01]  /*2000*/  HFMA2.MMA R27, -RZ, RZ, 0, 2.384185791015625e-07 ;  /* 0x00000004ff1b7435 */ /* 0x001fe200000001ff */
[----:B-1----:R-:W-:Y:S01]  /*2010*/  IMAD.MOV.U32 R21, RZ, RZ, R100 ;  /* 0x000000ffff157224 */ /* 0x002fe200078e0064 */
[----:B------:R-:W-:-:S02]  /*2020*/  MOV R22, R23 ;  /* 0x0000001700167202 */ /* 0x000fc40000000f00 */
[----:B------:R-:W-:Y:S02]  /*2030*/  MOV R100, 0x1f ;  /* 0x0000001f00647802 */ /* 0x000fe40000000f00 */
[----:B------:R-:W-:Y:S02]  /*2040*/  MOV R101, 0xffffffff ;  /* 0xffffffff00657802 */ /* 0x000fe40000000f00 */
[----:B------:R-:W-:Y:S02]  /*2050*/  MOV R2, 0x2070 ;  /* 0x0000207000027802 */ /* 0x000fe40000000f00 */
[----:B------:R-:W-:Y:S05]  /*2060*/  CALL.REL.NOINC `($__internal_129_$__cuda_sm70_shflsync_down_p) ;  /* 0x000001f000007944 */ /* 0x000fea0003c00000 */
[----:B------:R-:W-:Y:S01]  /*2070*/  FADD.FTZ R24, R21, R24 ;  /* 0x0000001815187221 */ /* 0x000fe20000010000 */
[----:B0-----:R-:W-:Y:S01]  /*2080*/  HFMA2.MMA R27, -RZ, RZ, 0, 1.1920928955078125e-07 ;  /* 0x00000002ff1b7435 */ /* 0x001fe200000001ff */
[----:B-1----:R-:W-:Y:S01]  /*2090*/  FADD.FTZ R25, R23, R100 ;  /* 0x0000006417197221 */ /* 0x002fe20000010000 */
[----:B------:R-:W-:Y:S01]  /*20a0*/  MOV R101, 0xffffffff ;  /* 0xffffffff00657802 */ /* 0x000fe20000000f00 */
[----:B------:R-:W-:Y:S01]  /*20b0*/  IMAD.MOV.U32 R100, RZ, RZ, 0x1f ;  /* 0x0000001fff647424 */ /* 0x000fe200078e00ff */
[----:B------:R-:W-:Y:S02]  /*20c0*/  MOV R22, R24 ;  /* 0x0000001800167202 */ /* 0x000fe40000000f00 */
[----:B------:R-:W-:-:S02]  /*20d0*/  MOV R2, 0x20f0 ;  /* 0x000020f000027802 */ /* 0x000fc40000000f00 */
[----:B------:R-:W-:Y:S05]  /*20e0*/  CALL.REL.NOINC `($__internal_129_$__cuda_sm70_shflsync_down_p) ;  /* 0x0000017000007944 */ /* 0x000fea0003c00000 */
[----:B0-----:R-:W-:Y:S01]  /*20f0*/  HFMA2.MMA R27, -RZ, RZ, 0, 1.1920928955078125e-07 ;  /* 0x00000002ff1b7435 */ /* 0x001fe200000001ff */
[----:B-1----:R-:W-:Y:S01]  /*2100*/  MOV R21, R100 ;  /* 0x0000006400157202 */ /* 0x002fe20000000f00 */
[----:B------:R-:W-:Y:S01]  /*2110*/  IMAD.MOV.U32 R100, RZ, RZ, 0x1f ;  /* 0x0000001fff647424 */ /* 0x000fe200078e00ff */
[----:B------:R-:W-:-:S02]  /*2120*/  MOV R22, R25 ;  /* 0x0000001900167202 */ /* 0x000fc40000000f00 */
[----:B------:R-:W-:Y:S02]  /*2130*/  MOV R101, 0xffffffff ;  /* 0xffffffff00657802 */ /* 0x000fe40000000f00 */
[----:B------:R-:W-:Y:S02]  /*2140*/  MOV R2, 0x2160 ;  /* 0x0000216000027802 */ /* 0x000fe40000000f00 */
[----:B------:R-:W-:Y:S05]  /*2150*/  CALL.REL.NOINC `($__internal_129_$__cuda_sm70_shflsync_down_p) ;  /* 0x0000010000007944 */ /* 0x000fea0003c00000 */
[----:B------:R-:W-:Y:S01]  /*2160*/  FADD.FTZ R23, R21, R24 ;  /* 0x0000001815177221 */ /* 0x000fe20000010000 */
[----:B0-----:R-:W-:Y:S01]  /*2170*/  HFMA2.MMA R27, -RZ, RZ, 0, 5.9604644775390625e-08 ;  /* 0x00000001ff1b7435 */ /* 0x001fe200000001ff */
[----:B-1----:R-:W-:Y:S01]  /*2180*/  FADD.FTZ R25, R25, R100 ;  /* 0x0000006419197221 */ /* 0x002fe20000010000 */
[----:B------:R-:W-:Y:S02]  /*2190*/  MOV R100, 0x1f ;  /* 0x0000001f00647802 */ /* 0x000fe40000000f00 */
[----:B------:R-:W-:Y:S02]  /*21a0*/  MOV R101, 0xffffffff ;  /* 0xffffffff00657802 */ /* 0x000fe40000000f00 */
[----:B------:R-:W-:Y:S02]  /*21b0*/  MOV R22, R23 ;  /* 0x0000001700167202 */ /* 0x000fe40000000f00 */
[----:B------:R-:W-:-:S02]  /*21c0*/  MOV R2, 0x21e0 ;  /* 0x000021e000027802 */ /* 0x000fc40000000f00 */
[----:B------:R-:W-:Y:S05]  /*21d0*/  CALL.REL.NOINC `($__internal_129_$__cuda_sm70_shflsync_down_p) ;  /* 0x0000008000007944 */ /* 0x000fea0003c00000 */
[----:B0-----:R-:W-:Y:S01]  /*21e0*/  HFMA2.MMA R27, -RZ, RZ, 0, 5.9604644775390625e-08 ;  /* 0x00000001ff1b7435 */ /* 0x001fe200000001ff */
[----:B-1----:R-:W-:Y:S01]  /*21f0*/  IMAD.MOV.U32 R26, RZ, RZ, R100 ;  /* 0x000000ffff1a7224 */ /* 0x002fe200078e0064 */
[----:B------:R-:W-:-:S02]  /*2200*/  MOV R22, R25 ;  /* 0x0000001900167202 */ /* 0x000fc40000000f00 */
[----:B------:R-:W-:Y:S02]  /*2210*/  MOV R100, 0x1f ;  /* 0x0000001f00647802 */ /* 0x000fe40000000f00 */
[----:B------:R-:W-:Y:S02]  /*2220*/  MOV R101, 0xffffffff ;  /* 0xffffffff00657802 */ /* 0x000fe40000000f00 */
[----:B------:R-:W-:Y:S02]  /*2230*/  MOV R2, 0x2250 ;  /* 0x0000225000027802 */ /* 0x000fe40000000f00 */
[----:B------:R-:W-:Y:S05]  /*2240*/  CALL.REL.NOINC `($__internal_129_$__cuda_sm70_shflsync_down_p) ;  /* 0x0000001000007944 */ /* 0x000fea0003c00000 */
[----:B01----:R-:W-:Y:S05]  /*2250*/  BRA `(.L_x_4568) ;  /* 0xffffed6000007947 */ /* 0x003fea000383ffff */
        .weak           $__internal_129_$__cuda_sm70_shflsync_down_p
        .type           $__internal_129_$__cuda_sm70_shflsync_down_p,@function
        .size           $__internal_129_$__cuda_sm70_shflsync_down_p,(.L_x_6778 - $__internal_129_$__cuda_sm70_shflsync_down_p)
$__internal_129_$__cuda_sm70_shflsync_down_p:
[----:B------:R-:W-:Y:S01]  /*2260*/  HFMA2.MMA R3, -RZ, RZ, 0, 0 ;  /* 0x00000000ff037435 */ /* 0x000fe200000001ff */
[----:B------:R-:W-:Y:S04]  /*2270*/  WARPSYNC R101 ;  /* 0x0000006500007348 */ /* 0x000fe80003800000 */
[----:B------:R0:W1:Y:S01]  /*2280*/  SHFL.DOWN PT, R100, R22, R27, R100 ;  /* 0x0800001b16647389 */ /* 0x00006200000e0064 */
[----:B------:R-:W-:Y:S05]  /*2290*/  RET.REL.NODEC R2 `(_ZN10layer_norm13ln_bwd_kernelINS_13Kernel_traitsI6__halfS2_fS2_fjLj1536ELj1ELj1ELj4ELj8ENS_18Kernel_traits_baseILj1536ES2_S2_fS2_fjLj128EEEEELb1ELb0ELb0ELb1EEEvNS_9BwdParamsE) ;  /* 0xffffdd6002007950 */ /* 0x000fea0003c3ffff */
.L_x_4569:
        /* <DEDUP_REMOVED lines=14> */
.L_x_6778:


//--------------------- .text._ZN10layer_norm22ln_bwd_finalize_kernelINS_22Kernel_traits_finalizeILj1536E6__halfS2_fS2_fjLb0ELj1024ELj4ENS_18Kernel_traits_baseILj1536ES2_S2_fS2_fjLj1024EEEEELb0ELb0EEEvNS_9BwdParamsE --------------------------
	.section	.text._ZN10layer_norm22ln_bwd_finalize_kernelINS_22Kernel_traits_finalizeILj1536E6__halfS2_fS2_fjLb0ELj1024ELj4ENS_18Kernel_traits_baseILj1536ES2_S2_fS2_fjLj1024EEEEELb0ELb0EEEvNS_9BwdParamsE,"ax",@progbits
	.sectioninfo	@"SHI_REGISTERS=30"
	.align	128
        .global         _ZN10layer_norm22ln_bwd_finalize_kernelINS_22Kernel_traits_finalizeILj1536E6__halfS2_fS2_fjLb0ELj1024ELj4ENS_18Kernel_traits_baseILj1536ES2_S2_fS2_fjLj1024EEEEELb0ELb0EEEvNS_9BwdParamsE
        .type           _ZN10layer_norm22ln_bwd_finalize_kernelINS_22Kernel_traits_finalizeILj1536E6__halfS2_fS2_fjLb0ELj1024ELj4ENS_18Kernel_traits_baseILj1536ES2_S2_fS2_fjLj1024EEEEELb0ELb0EEEvNS_9BwdParamsE,@function
        .size           _ZN10layer_norm22ln_bwd_finalize_kernelINS_22Kernel_traits_finalizeILj1536E6__halfS2_fS2_fjLb0ELj1024ELj4ENS_18Kernel_traits_baseILj1536ES2_S2_fS2_fjLj1024EEEEELb0ELb0EEEvNS_9BwdParamsE,(.L_x_6779 - _ZN10layer_norm22ln_bwd_finalize_kernelINS_22Kernel_traits_finalizeILj1536E6__halfS2_fS2_fjLb0ELj1024ELj4ENS_18Kernel_traits_baseILj1536ES2_S2_fS2_fjLj1024EEEEELb0ELb0EEEvNS_9BwdParamsE)
        .other          _ZN10layer_norm22ln_bwd_finalize_kernelINS_22Kernel_traits_finalizeILj1536E6__halfS2_fS2_fjLb0ELj1024ELj4ENS_18Kernel_traits_baseILj1536ES2_S2_fS2_fjLj1024EEEEELb0ELb0EEEvNS_9BwdParamsE,@"STO_CUDA_ENTRY STV_DEFAULT"
_ZN10layer_norm22ln_bwd_finalize_kernelINS_22Kernel_traits_finalizeILj1536E6__halfS2_fS2_fjLb0ELj1024ELj4ENS_18Kernel_traits_baseILj1536ES2_S2_fS2_fjLj1024EEEEELb0ELb0EEEvNS_9BwdParamsE:
.text._ZN10layer_norm22ln_bwd_finalize_kernelINS_22Kernel_traits_finalizeILj1536E6__halfS2_fS2_fjLb0ELj1024ELj4ENS_18Kernel_traits_baseILj1536ES2_S2_fS2_fjLj1024EEEEELb0ELb0EEEvNS_9BwdParamsE:
        /* <DEDUP_REMOVED lines=19> */
.L_x_4583:
        /* <DEDUP_REMOVED lines=28> */
.L_x_4574:
        /* <DEDUP_REMOVED lines=35> */
.L_x_4573:
[----:B------:R-:W-:Y:S05]  /*0520*/  BSYNC B1 ;  /* 0x0000000000017941 */ /* 0x000fea0003800000 */
.L_x_4572:
        /* <DEDUP_REMOVED lines=23> */
.L_x_4576:
[----:B------:R-:W-:Y:S05]  /*06a0*/  BSYNC B1 ;  /* 0x0000000000017941 */ /* 0x000fea0003800000 */
.L_x_4575:
        /* <DEDUP_REMOVED lines=11> */
.L_x_4577:
[----:B------:R-:W-:Y:S05]  /*0760*/  BSYNC B1 ;  /* 0x0000000000017941 */ /* 0x000fea0003800000 */
.L_x_4571:
[----:B------:R-:W-:Y:S05]  /*0770*/  BSYNC B0 ;  /* 0x0000000000007941 */ /* 0x000fea0003800000 */
.L_x_4570:
        /* <DEDUP_REMOVED lines=11> */
.L_x_4584:
        /* <DEDUP_REMOVED lines=18> */
.L_x_4585:
[----:B---3--:R-:W-:Y:S02]  /*0950*/  FADD.FTZ R4, R4, R9 ;  /* 0x0000000904047221 */ /* 0x008fe40000010000 */
[----:B-12---:R-:W-:-:S03]  /*0960*/  FADD.FTZ R6, R5, R6 ;  /* 0x0000000605067221 */ /* 0x006fc60000010000 */
[----:B------:R1:W-:Y:S04]  /*0970*/  @!P1 STS [R17.X4+0x2000], R4 ;  /* 0x0020000411009388 */ /* 0x0003e80000004800 */
[----:B------:R1:W-:Y:S02]  /*0980*/  @!P1 STS [R17.X4+0x2080], R6 ;  /* 0x0020800611009388 */ /* 0x0003e40000004800 */
.L_x_4578:
        /* <DEDUP_REMOVED lines=17> */
.L_x_4582:
[----:B------:R-:W-:Y:S05]  /*0aa0*/  BSYNC B0 ;  /* 0x0000000000007941 */ /* 0x000fea0003800000 */
.L_x_4581:
[C---:B------:R-:W-:Y:S02]  /*0ab0*/  ISETP.GT.U32.AND P1, PT, R18.reuse, -0x601, PT ;  /* 0xfffff9ff1200780c */ /* 0x040fe40003f24070 */
[----:B------:R-:W-:Y:S02]  /*0ac0*/  IADD3 R18, R18, 0x600, RZ ;  /* 0x0000060012127810 */ /* 0x000fe40007ffe0ff */
[----:B------:R-:W-:-:S09]  /*0ad0*/  IADD3 R19, R19, 0x300, RZ ;  /* 0x0000030013137810 */ /* 0x000fd20007ffe0ff */
[----:B01----:R-:W-:Y:S05]  /*0ae0*/  @P1 BRA `(.L_x_4583) ;  /* 0xfffff64000001947 */ /* 0x003fea000383ffff */
[----:B------:R-:W-:Y:S05]  /*0af0*/  EXIT ;  /* 0x000000000000794d */ /* 0x000fea0003800000 */
.L_x_4579:
[----:B--2---:R-:W-:Y:S01]  /*0b00*/  IMAD.MOV.U32 R9, RZ, RZ, R5 ;  /* 0x000000ffff097224 */ /* 0x004fe200078e0005 */
[----:B------:R-:W-:Y:S01]  /*0b10*/  MOV R8, 0x1 ;  /* 0x0000000100087802 */ /* 0x000fe20000000f00 */
[----:B------:R-:W-:Y:S01]  /*0b20*/  IMAD.MOV.U32 R7, RZ, RZ, 0x1f ;  /* 0x0000001fff077424 */ /* 0x000fe200078e00ff */
[----:B------:R-:W-:Y:S02]  /*0b30*/  MOV R10, 0xffffffff ;  /* 0xffffffff000a7802 */ /* 0x000fe40000000f00 */
[----:B------:R-:W-:Y:S02]  /*0b40*/  MOV R2, 0xb60 ;  /* 0x00000b6000027802 */ /* 0x000fe40000000f00 */
[----:B01----:R-:W-:Y:S05]  /*0b50*/  CALL.REL.NOINC `($__internal_130_$__cuda_sm70_shflsync_bfly_p) ;  /* 0x000003b000007944 */ /* 0x003fea0003c00000 */
[----:B-1----:R-:W-:Y:S01]  /*0b60*/  IMAD.MOV.U32 R2, RZ, RZ, R7 ;  /* 0x000000ffff027224 */ /* 0x002fe200078e0007 */
[----:B0-----:R-:W-:Y:S05]  /*0b70*/  BRA `(.L_x_4584) ;  /* 0xfffffcb000007947 */ /* 0x001fea000383ffff */
.L_x_4580:
[----:B------:R-:W-:Y:S01]  /*0b80*/  HFMA2.MMA R8, -RZ, RZ, 0, 1.1920928955078125e-07 ;  /* 0x00000002ff087435 */ /* 0x000fe200000001ff */
[----:B------:R-:W-:Y:S01]  /*0b90*/  IMAD.MOV.U32 R7, RZ, RZ, 0x1f ;  /* 0x0000001fff077424 */ /* 0x000fe200078e00ff */
[----:B------:R-:W-:Y:S02]  /*0ba0*/  MOV R10, 0xffffffff ;  /* 0xffffffff000a7802 */ /* 0x000fe40000000f00 */
[----:B------:R-:W-:-:S02]  /*0bb0*/  MOV R2, 0xbd0 ;  /* 0x00000bd000027802 */ /* 0x000fc40000000f00 */
[----:B012---:R-:W-:Y:S05]  /*0bc0*/  CALL.REL.NOINC `($__internal_130_$__cuda_sm70_shflsync_bfly_p) ;  /* 0x0000034000007944 */ /* 0x007fea0003c00000 */
[----:B01----:R-:W-:Y:S01]  /*0bd0*/  FADD.FTZ R9, R9, R7 ;  /* 0x0000000709097221 */ /* 0x003fe20000010000 */
[----:B------:R-:W-:Y:S01]  /*0be0*/  HFMA2.MMA R7, -RZ, RZ, 0, 1.847743988037109375e-06 ;  /* 0x0000001fff077435 */ /* 0x000fe200000001ff */
[----:B------:R-:W-:Y:S01]  /*0bf0*/  IMAD.MOV.U32 R8, RZ, RZ, 0x4 ;  /* 0x00000004ff087424 */ /* 0x000fe200078e00ff */
[----:B------:R-:W-:Y:S01]  /*0c00*/  MOV R2, 0xc30 ;  /* 0x00000c3000027802 */ /* 0x000fe20000000f00 */
[----:B------:R-:W-:-:S03]  /*0c10*/  IMAD.MOV.U32 R10, RZ, RZ, -0x1 ;  /* 0xffffffffff0a7424 */ /* 0x000fc600078e00ff */
[----:B------:R-:W-:Y:S05]  /*0c20*/  CALL.REL.NOINC `($__internal_130_$__cuda_sm70_shflsync_bfly_p) ;  /* 0x000002e000007944 */ /* 0x000fea0003c00000 */
[----:B01----:R-:W-:Y:S01]  /*0c30*/  FADD.FTZ R9, R9, R7 ;  /* 0x0000000709097221 */ /* 0x003fe20000010000 */
[----:B------:R-:W-:Y:S01]  /*0c40*/  HFMA2.MMA R7, -RZ, RZ, 0, 1.847743988037109375e-06 ;  /* 0x0000001fff077435 */ /* 0x000fe200000001ff */
[----:B------:R-:W-:Y:S01]  /*0c50*/  MOV R8, 0x8 ;  /* 0x0000000800087802 */ /* 0x000fe20000000f00 */
[----:B------:R-:W-:Y:S01]  /*0c60*/  IMAD.MOV.U32 R10, RZ, RZ, -0x1 ;  /* 0xffffffffff0a7424 */ /* 0x000fe200078e00ff */
[----:B------:R-:W-:-:S03]  /*0c70*/  MOV R2, 0xc90 ;  /* 0x00000c9000027802 */ /* 0x000fc60000000f00 */
[----:B------:R-:W-:Y:S05]  /*0c80*/  CALL.REL.NOINC `($__internal_130_$__cuda_sm70_shflsync_bfly_p) ;  /* 0x0000028000007944 */ /* 0x000fea0003c00000 */
[----:B-1----:R-:W-:Y:S01]  /*0c90*/  FADD.FTZ R6, R9, R7 ;  /* 0x0000000709067221 */ /* 0x002fe20000010000 */
[----:B------:R-:W-:Y:S01]  /*0ca0*/  HFMA2.MMA R7, -RZ, RZ, 0, 1.847743988037109375e-06 ;  /* 0x0000001fff077435 */ /* 0x000fe200000001ff */
[----:B0-----:R-:W-:Y:S01]  /*0cb0*/  MOV R8, 0x10 ;  /* 0x0000001000087802 */ /* 0x001fe20000000f00 */
[----:B------:R-:W-:Y:S01]  /*0cc0*/  IMAD.MOV.U32 R10, RZ, RZ, -0x1 ;  /* 0xffffffffff0a7424 */ /* 0x000fe200078e00ff */
[----:B------:R-:W-:-:S02]  /*0cd0*/  MOV R2, 0xd00 ;  /* 0x00000d0000027802 */ /* 0x000fc40000000f00 */
[----:B------:R-:W-:Y:S02]  /*0ce0*/  MOV R9, R6 ;  /* 0x0000000600097202 */ /* 0x000fe40000000f00 */
[----:B------:R-:W-:Y:S05]  /*0cf0*/  CALL.REL.NOINC `($__internal_130_$__cuda_sm70_shflsync_bfly_p) ;  /* 0x0000021000007944 */ /* 0x000fea0003c00000 */
[----:B0-----:R-:W-:Y:S01]  /*0d00*/  HFMA2.MMA R8, -RZ, RZ, 0, 5.9604644775390625e-08 ;  /* 0x00000001ff087435 */ /* 0x001fe200000001ff */
[----:B-1----:R-:W-:Y:S01]  /*0d10*/  MOV R5, R7 ;  /* 0x0000000700057202 */ /* 0x002fe20000000f00 */
[----:B------:R-:W-:Y:S01]  /*0d20*/  IMAD.MOV.U32 R9, RZ, RZ, R4 ;  /* 0x000000ffff097224 */ /* 0x000fe200078e0004 */
[----:B------:R-:W-:Y:S01]  /*0d30*/  MOV R7, 0x1f ;  /* 0x0000001f00077802 */ /* 0x000fe20000000f00 */
[----:B------:R-:W-:Y:S01]  /*0d40*/  IMAD.MOV.U32 R10, RZ, RZ, -0x1 ;  /* 0xffffffffff0a7424 */ /* 0x000fe200078e00ff */
[----:B------:R-:W-:Y:S02]  /*0d50*/  MOV R2, 0xd70 ;  /* 0x00000d7000027802 */ /* 0x000fe40000000f00 */
[----:B------:R-:W-:Y:S05]  /*0d60*/  CALL.REL.NOINC `($__internal_130_$__cuda_sm70_shflsync_bfly_p) ;  /* 0x000001a000007944 */ /* 0x000fea0003c00000 */
[----:B0-----:R-:W-:Y:S01]  /*0d70*/  HFMA2.MMA R8, -RZ, RZ, 0, 1.1920928955078125e-07 ;  /* 0x00000002ff087435 */ /* 0x001fe200000001ff */
[----:B-1----:R-:W-:Y:S01]  /*0d80*/  FADD.FTZ R9, R4, R7 ;  /* 0x0000000704097221 */ /* 0x002fe20000010000 */
[----:B------:R-:W-:Y:S01]  /*0d90*/  MOV R7, 0x1f ;  /* 0x0000001f00077802 */ /* 0x000fe20000000f00 */
[----:B------:R-:W-:Y:S01]  /*0da0*/  IMAD.MOV.U32 R10, RZ, RZ, -0x1 ;  /* 0xffffffffff0a7424 */ /* 0x000fe200078e00ff */
[----:B------:R-:W-:Y:S02]  /*0db0*/  MOV R2, 0xdd0 ;  /* 0x00000dd000027802 */ /* 0x000fe40000000f00 */
[----:B------:R-:W-:Y:S05]  /*0dc0*/  CALL.REL.NOINC `($__internal_130_$__cuda_sm70_shflsync_bfly_p) ;  /* 0x0000014000007944 */ /* 0x000fea0003c00000 */
[----:B0-----:R-:W-:Y:S01]  /*0dd0*/  HFMA2.MMA R8, -RZ, RZ, 0, 2.384185791015625e-07 ;  /* 0x00000004ff087435 */ /* 0x001fe200000001ff */
[----:B-1----:R-:W-:Y:S01]  /*0de0*/  FADD.FTZ R9, R9, R7 ;  /* 0x0000000709097221 */ /* 0x002fe20000010000 */
[----:B------:R-:W-:Y:S01]  /*0df0*/  MOV R7, 0x1f ;  /* 0x0000001f00077802 */ /* 0x000fe20000000f00 */
[----:B------:R-:W-:Y:S01]  /*0e00*/  IMAD.MOV.U32 R10, RZ, RZ, -0x1 ;  /* 0xffffffffff0a7424 */ /* 0x000fe200078e00ff */
[----:B------:R-:W-:-:S02]  /*0e10*/  MOV R2, 0xe30 ;  /* 0x00000e3000027802 */ /* 0x000fc40000000f00 */
[----:B------:R-:W-:Y:S05]  /*0e20*/  CALL.REL.NOINC `($__internal_130_$__cuda_sm70_shflsync_bfly_p) ;  /* 0x000000e000007944 */ /* 0x000fea0003c00000 */
[----:B0-----:R-:W-:Y:S01]  /*0e30*/  HFMA2.MMA R8, -RZ, RZ, 0, 4.76837158203125e-07 ;  /* 0x00000008ff087435 */ /* 0x001fe200000001ff */
[----:B-1----:R-:W-:Y:S01]  /*0e40*/  FADD.FTZ R9, R9, R7 ;  /* 0x0000000709097221 */ /* 0x002fe20000010000 */
[----:B------:R-:W-:Y:S01]  /*0e50*/  MOV R7, 0x1f ;  /* 0x0000001f00077802 */ /* 0x000fe20000000f00 */
[----:B------:R-:W-:Y:S01]  /*0e60*/  IMAD.MOV.U32 R10, RZ, RZ, -0x1 ;  /* 0xffffffffff0a7424 */ /* 0x000fe200078e00ff */
[----:B------:R-:W-:-:S02]  /*0e70*/  MOV R2, 0xe90 ;  /* 0x00000e9000027802 */ /* 0x000fc40000000f00 */
[----:B------:R-:W-:Y:S05]  /*0e80*/  CALL.REL.NOINC `($__internal_130_$__cuda_sm70_shflsync_bfly_p) ;  /* 0x0000008000007944 */ /* 0x000fea0003c00000 */
[----:B0-----:R-:W-:Y:S01]  /*0e90*/  HFMA2.MMA R8, -RZ, RZ, 0, 9.5367431640625e-07 ;  /* 0x00000010ff087435 */ /* 0x001fe200000001ff */
[----:B-1----:R-:W-:Y:S01]  /*0ea0*/  FADD.FTZ R9, R9, R7 ;  /* 0x0000000709097221 */ /* 0x002fe20000010000 */
[----:B------:R-:W-:Y:S01]  /*0eb0*/  MOV R7, 0x1f ;  /* 0x0000001f00077802 */ /* 0x000fe20000000f00 */
[----:B------:R-:W-:Y:S01]  /*0ec0*/  IMAD.MOV.U32 R10, RZ, RZ, -0x1 ;  /* 0xffffffffff0a7424 */ /* 0x000fe200078e00ff */
[----:B------:R-:W-:-:S02]  /*0ed0*/  MOV R2, 0xef0 ;  /* 0x00000ef000027802 */ /* 0x000fc40000000f00 */
[----:B------:R-:W-:Y:S05]  /*0ee0*/  CALL.REL.NOINC `($__internal_130_$__cuda_sm70_shflsync_bfly_p) ;  /* 0x0000002000007944 */ /* 0x000fea0003c00000 */
[----:B-1----:R-:W-:Y:S01]  /*0ef0*/  MOV R4, R7 ;  /* 0x0000000700047202 */ /* 0x002fe20000000f00 */
[----:B0-----:R-:W-:Y:S05]  /*0f00*/  BRA `(.L_x_4585) ;  /* 0xfffffa4000007947 */ /* 0x001fea000383ffff */
        .weak           $__internal_130_$__cuda_sm70_shflsync_bfly_p
        .type           $__internal_130_$__cuda_sm70_shflsync_bfly_p,@function
        .size           $__internal_130_$__cuda_sm70_shflsync_bfly_p,(.L_x_6779 - $__internal_130_$__cuda_sm70_shflsync_bfly_p)
$__internal_130_$__cuda_sm70_shflsync_bfly_p:
[----:B------:R-:W-:Y:S01]  /*0f10*/  HFMA2.MMA R3, -RZ, RZ, 0, 0 ;  /* 0x00000000ff037435 */ /* 0x000fe200000001ff */
[----:B------:R-:W-:Y:S04]  /*0f20*/  WARPSYNC R10 ;  /* 0x0000000a00007348 */ /* 0x000fe80003800000 */
[----:B------:R0:W1:Y:S01]  /*0f30*/  SHFL.BFLY PT, R7, R9, R8, R7 ;  /* 0x0c00000809077389 */ /* 0x00006200000e0007 */
[----:B------:R-:W-:Y:S05]  /*0f40*/  RET.REL.NODEC R2 `(_ZN10layer_norm22ln_bwd_finalize_kernelINS_22Kernel_traits_finalizeILj1536E6__halfS2_fS2_fjLb0ELj1024ELj4ENS_18Kernel_traits_baseILj1536ES2_S2_fS2_fjLj1024EEEEELb0ELb0EEEvNS_9BwdParamsE) ;  /* 0xfffff0b002007950 */ /* 0x000fea0003c3ffff */
.L_x_4586:
        /* <DEDUP_REMOVED lines=11> */
.L_x_6779:


//--------------------- .text._ZN10layer_norm13ln_bwd_kernelINS_13Kernel_traitsI6__halfS2_fS2_fjLj1536ELj1ELj1ELj4ELj8ENS_18Kernel_traits_baseILj1536ES2_S2_fS2_fjLj128EEEEELb1ELb0ELb1ELb0EEEvNS_9BwdParamsE --------------------------
	.section	.text._ZN10layer_norm13ln_bwd_kernelINS_13Kernel_traitsI6__halfS2_fS2_fjLj1536ELj1ELj1ELj4ELj8ENS_18Kernel_traits_baseILj1536ES2_S2_fS2_fjLj128EEEEELb1ELb0ELb1ELb0EEEvNS_9BwdParamsE,"ax",@progbits
	.sectioninfo	@"SHI_REGISTERS=109"
	.align	128
        .global         _ZN10layer_norm13ln_bwd_kernelINS_13Kernel_traitsI6__halfS2_fS2_fjLj1536ELj1ELj1ELj4ELj8ENS_18Kernel_traits_baseILj1536ES2_S2_fS2_fjLj128EEEEELb1ELb0ELb1ELb0EEEvNS_9BwdParamsE
        .type           _ZN10layer_norm13ln_bwd_kernelINS_13Kernel_traitsI6__halfS2_fS2_fjLj1536ELj1ELj1ELj4ELj8ENS_18Kernel_traits_baseILj1536ES2_S2_fS2_fjLj128EEEEELb1ELb0ELb1ELb0EEEvNS_9BwdParamsE,@function
        .size           _ZN10layer_norm13ln_bwd_kernelINS_13Kernel_traitsI6__halfS2_fS2_fjLj1536ELj1ELj1ELj4ELj8ENS_18Kernel_traits_baseILj1536ES2_S2_fS2_fjLj128EEEEELb1ELb0ELb1ELb0EEEvNS_9BwdParamsE,(.L_x_6780 - _ZN10layer_norm13ln_bwd_kernelINS_13Kernel_traitsI6__halfS2_fS2_fjLj1536ELj1ELj1ELj4ELj8ENS_18Kernel_traits_baseILj1536ES2_S2_fS2_fjLj128EEEEELb1ELb0ELb1ELb0EEEvNS_9BwdParamsE)
        .other          _ZN10layer_norm13ln_bwd_kernelINS_13Kernel_traitsI6__halfS2_fS2_fjLj1536ELj1ELj1ELj4ELj8ENS_18Kernel_traits_baseILj1536ES2_S2_fS2_fjLj128EEEEELb1ELb0ELb1ELb0EEEvNS_9BwdParamsE,@"STO_CUDA_ENTRY STV_DEFAULT"
_ZN10layer_norm13ln_bwd_kernelINS_13Kernel_traitsI6__halfS2_fS2_fjLj1536ELj1ELj1ELj4ELj8ENS_18Kernel_traits_baseILj1536ES2_S2_fS2_fjLj128EEEEELb1ELb0ELb1ELb0EEEvNS_9BwdParamsE:
.text._ZN10layer_norm13ln_bwd_kernelINS_13Kernel_traitsI6__halfS2_fS2_fjLj1536ELj1ELj1ELj4ELj8ENS_18Kernel_traits_baseILj1536ES2_S2_fS2_fjLj128EEEEELb1ELb0ELb1ELb0EEEvNS_9BwdParamsE:
        /* <DEDUP_REMOVED lines=42> */
[--C-:B------:R-:W-:Y:S01]  /*02a0*/  SHF.R.U64 R14, R4, 0x10, R5.reuse ;  /* 0x00000010040e7819 */ /* 0x100fe20000001205 */
[----:B------:R-:W-:Y:S01]  /*02b0*/  IMAD.MOV.U32 R0, RZ, RZ, R6 ;  /* 0x000000ffff007224 */ /* 0x000fe200078e0006 */
[----:B------:R-:W-:Y:S01]  /*02c0*/  SHF.R.U32.HI R12, RZ, 0x10, R5 ;  /* 0x00000010ff0c7819 */ /* 0x000fe20000011605 */
[----:B------:R-:W-:Y:S01]  /*02d0*/  IMAD.MOV.U32 R5, RZ, RZ, R11 ;  /* 0x000000ffff057224 */ /* 0x000fe200078e000b */
[--C-:B------:R-:W-:Y:S01]  /*02e0*/  SHF.R.U64 R2, R6, 0x10, R7.reuse ;  /* 0x0000001006027819 */ /* 0x100fe20000001207 */
[----:B------:R-:W-:Y:S01]  /*02f0*/  HFMA2.MMA R3, -RZ, RZ, 0, 5.9604644775390625e-08 ;  /* 0x00000001ff037435 */ /* 0x000fe200000001ff */
[----:B------:R-:W-:Y:S01]  /*0300*/  MOV R9, R7 ;  /* 0x0000000700097202 */ /* 0x000fe20000000f00 */
[----:B------:R-:W-:Y:S01]  /*0310*/  IMAD.MOV.U32 R57, RZ, RZ, RZ ;  /* 0x000000ffff397224 */ /* 0x000fe200078e00ff */
[----:B------:R-:W-:Y:S01]  /*0320*/  SHF.R.U32.HI R8, RZ, 0x10, R7 ;  /* 0x00000010ff087819 */ /* 0x000fe20000011607 */
[----:B------:R-:W-:Y:S01]  /*0330*/  IMAD.MOV.U32 R7, RZ, RZ, R10 ;  /* 0x000000ffff077224 */ /* 0x000fe200078e000a */
        /* <DEDUP_REMOVED lines=13> */
[----:B0-----:R-:W-:Y:S02]  /*0410*/  HADD2.F32 R4, -RZ, R4.H0_H0 ;  /* 0x20000004ff047230 */ /* 0x001fe40000004100 */
.L_x_4635:
        /* <DEDUP_REMOVED lines=34> */
.L_x_4591:
[----:B------:R-:W-:Y:S05]  /*0640*/  BSYNC B1 ;  /* 0x0000000000017941 */ /* 0x000fea0003800000 */
.L_x_4590:
        /* <DEDUP_REMOVED lines=10> */
.L_x_4593:
[----:B------:R-:W-:Y:S05]  /*06f0*/  BSYNC B1 ;  /* 0x0000000000017941 */ /* 0x000fea0003800000 */
.L_x_4592:
[----:B------:R-:W-:Y:S01]  /*0700*/  MOV R101, RZ ;  /* 0x000000ff00657202 */ /* 0x000fe20000000f00 */
        /* <DEDUP_REMOVED lines=10> */
.L_x_4589:
[----:B-1----:R-:W-:-:S06]  /*07b0*/  IMAD.WIDE R60, R16, R91, c[0x0][0x1a0] ;  /* 0x00006800103c7625 */ /* 0x002fcc00078e025b */
[----:B------:R-:W2:Y:S01]  /*07c0*/  LDG.E R60, [R60.64] ;  /* 0x000000043c3c7981 */ /* 0x000ea2000c1e1900 */
[----:B-----5:R-:W-:Y:S01]  /*07d0*/  ISETP.GE.AND P0, PT, R0, 0x1, PT ;  /* 0x000000010000780c */ /* 0x020fe20003f06270 */
[----:B------:R-:W-:Y:S01]  /*07e0*/  HFMA2.MMA R104, -RZ, RZ, 0, 0 ;  /* 0x00000000ff687435 */ /* 0x000fe200000001ff */
        /* <DEDUP_REMOVED lines=35> */
[----:B------:R-:W-:Y:S01]  /*0a20*/  HADD2.F32 R80, -RZ, R78.H0_H0 ;  /* 0x2000004eff507230 */ /* 0x000fe20000004100 */
[----:B------:R-:W-:-:S02]  /*0a30*/  FADD.FTZ R61, -R102, R61 ;  /* 0x0000003d663d7221 */ /* 0x000fc40000010100 */
[----:B-1----:R-:W-:Y:S01]  /*0a40*/  FMUL.FTZ R75, R2, R67 ;  /* 0x00000043024b7220 */ /* 0x002fe20000410000 */
[----:B------:R-:W-:Y:S01]  /*0a50*/  HADD2.F32 R60, -RZ, R82.H0_H0 ;  /* 0x20000052ff3c7230 */ /* 0x000fe20000004100 */
[----:B------:R-:W-:Y:S02]  /*0a60*/  FADD.FTZ R77, -R102, R62 ;  /* 0x0000003e664d7221 */ /* 0x000fe40000010100 */
[----:B------:R-:W-:Y:S02]  /*0a70*/  FMUL.FTZ R76, R2, R61 ;  /* 0x0000003d024c7220 */ /* 0x000fe40000410000 */
[----:B------:R-:W-:Y:S02]  /*0a80*/  FADD.FTZ R44, R44, R80 ;  /* 0x000000502c2c7221 */ /* 0x000fe40000010000 */
[-C--:B------:R-:W-:Y:S02]  /*0a90*/  FFMA.FTZ R56, R75, R80.reuse, R56 ;  /* 0x000000504b387223 */ /* 0x080fe40000010038 */
[----:B------:R-:W-:Y:S01]  /*0aa0*/  FMUL.FTZ R80, R15, R80 ;  /* 0x000000500f507220 */ /* 0x000fe20000410000 */
        /* <DEDUP_REMOVED lines=22> */
.L_x_4596:
[----:B0-----:R-:W-:Y:S05]  /*0c10*/  BSYNC B1 ;  /* 0x0000000000017941 */ /* 0x001fea0003800000 */
.L_x_4595:
        /* <DEDUP_REMOVED lines=16> */
[----:B--2---:R-:W-:Y:S02]  /*0d20*/  FADD.FTZ R83, -R102, R60 ;  /* 0x0000003c66537221 */ /* 0x004fe40000010100 */
[----:B---3--:R-:W-:Y:S01]  /*0d30*/  IMAD.MOV.U32 R86, RZ, RZ, R64 ;  /* 0x000000ffff567224 */ /* 0x008fe200078e0040 */
[----:B------:R-:W-:Y:S01]  /*0d40*/  SHF.R.U64 R92, R64, 0x10, R65 ;  /* 0x00000010405c7819 */ /* 0x000fe20000001241 */
[----:B------:R-:W-:-:S02]  /*0d50*/  FADD.FTZ R61, -R102, R61 ;  /* 0x0000003d663d7221 */ /* 0x000fc40000010100 */
[----:B------:R-:W-:Y:S01]  /*0d60*/  FMUL.FTZ R83, R2, R83 ;  /* 0x0000005302537220 */ /* 0x000fe20000410000 */
[----:B------:R-:W-:Y:S01]  /*0d70*/  HADD2.F32 R88, -RZ, R86.H0_H0 ;  /* 0x20000056ff587230 */ /* 0x000fe20000004100 */
[----:B------:R-:W-:Y:S01]  /*0d80*/  MOV R87, R65 ;  /* 0x0000004100577202 */ /* 0x000fe20000000f00 */
[----:B------:R-:W-:Y:S01]  /*0d90*/  HADD2.F32 R60, -RZ, R92.H0_H0 ;  /* 0x2000005cff3c7230 */ /* 0x000fe20000004100 */
[----:B------:R-:W-:Y:S01]  /*0da0*/  SHF.R.U32.HI R89, RZ, 0x10, R65 ;  /* 0x00000010ff597819 */ /* 0x000fe20000011641 */
[----:B------:R-:W-:Y:S02]  /*0db0*/  FADD.FTZ R65, -R102, R62 ;  /* 0x0000003e66417221 */ /* 0x000fe40000010100 */
[----:B-1----:R-:W-:Y:S02]  /*0dc0*/  FMUL.FTZ R84, R2, R61 ;  /* 0x0000003d02547220 */ /* 0x002fe40000410000 */
[----:B------:R-:W-:Y:S02]  /*0dd0*/  FADD.FTZ R40, R40, R88 ;  /* 0x0000005828287221 */ /* 0x000fe40000010000 */
[----:B------:R-:W-:-:S02]  /*0de0*/  FFMA.FTZ R52, R83, R88, R52 ;  /* 0x0000005853347223 */ /* 0x000fc40000010034 */
[----:B------:R-:W-:Y:S01]  /*0df0*/  FMUL.FTZ R88, R11, R88 ;  /* 0x000000580b587220 */ /* 0x000fe20000410000 */
[----:B------:R-:W-:Y:S01]  /*0e00*/  HADD2.F32 R92, -RZ, R87.H0_H0 ;  /* 0x20000057ff5c7230 */ /* 0x000fe20000004100 */
[----:B------:R-:W-:Y:S02]  /*0e10*/  FADD.FTZ R63, -R102, R63 ;  /* 0x0000003f663f7221 */ /* 0x000fe40000010100 */
[----:B------:R-:W-:Y:S02]  /*0e20*/  FMUL.FTZ R85, R2, R65 ;  /* 0x0000004102557220 */ /* 0x000fe40000410000 */
[----:B------:R-:W-:Y:S02]  /*0e30*/  FADD.FTZ R41, R41, R60 ;  /* 0x0000003c29297221 */ /* 0x000fe40000010000 */
[-C--:B------:R-:W-:Y:S02]  /*0e40*/  FFMA.FTZ R53, R84, R60.reuse, R53 ;  /* 0x0000003c54357223 */ /* 0x080fe40000010035 */
[----:B------:R-:W-:-:S02]  /*0e50*/  FMUL.FTZ R87, R10, R60 ;  /* 0x0000003c0a577220 */ /* 0x000fc40000410000 */
[----:B------:R-:W-:Y:S02]  /*0e60*/  FADD.FTZ R60, R101, R88 ;  /* 0x00000058653c7221 */ /* 0x000fe40000010000 */
[----:B------:R-:W-:Y:S01]  /*0e70*/  FFMA.FTZ R103, R83, R88, R103 ;  /* 0x0000005853677223 */ /* 0x000fe20000010067 */
[----:B------:R-:W-:Y:S01]  /*0e80*/  HADD2.F32 R89, -RZ, R89.H0_H0 ;  /* 0x20000059ff597230 */ /* 0x000fe20000004100 */
        /* <DEDUP_REMOVED lines=13> */
.L_x_4598:
[----:B0-----:R-:W-:Y:S05]  /*0f60*/  BSYNC B1 ;  /* 0x0000000000017941 */ /* 0x001fea0003800000 */
.L_x_4597:
        /* <DEDUP_REMOVED lines=15> */
[C---:B------:R-:W-:Y:S01]  /*1060*/  FADD.FTZ R61, -R102.reuse, R61 ;  /* 0x0000003d663d7221 */ /* 0x040fe20000010100 */
[----:B------:R-:W-:Y:S02]  /*1070*/  MOV R96, R65 ;  /* 0x0000004100607202 */ /* 0x000fe40000000f00 */
[----:B------:R-:W-:Y:S01]  /*1080*/  HADD2.F32 R60, -RZ, R95.H0_H0 ;  /* 0x2000005fff3c7230 */ /* 0x000fe20000004100 */
[----:B------:R-:W-:Y:S01]  /*1090*/  SHF.R.U32.HI R64, RZ, 0x10, R65 ;  /* 0x00000010ff407819 */ /* 0x000fe20000011641 */
[----:B------:R-:W-:Y:S01]  /*10a0*/  HADD2.F32 R97, -RZ, R97.H0_H0 ;  /* 0x20000061ff617230 */ /* 0x000fe20000004100 */
[----:B------:R-:W-:Y:S01]  /*10b0*/  FADD.FTZ R65, -R102, R62 ;  /* 0x0000003e66417221 */ /* 0x000fe20000010100 */
[----:B------:R-:W-:Y:S01]  /*10c0*/  HADD2.F32 R98, -RZ, R96.H0_H0 ;  /* 0x20000060ff627230 */ /* 0x000fe20000004100 */
[----:B------:R-:W-:-:S02]  /*10d0*/  FMUL.FTZ R93, R2, R93 ;  /* 0x0000005d025d7220 */ /* 0x000fc40000410000 */
[C---:B------:R-:W-:Y:S02]  /*10e0*/  FMUL.FTZ R94, R2.reuse, R61 ;  /* 0x0000003d025e7220 */ /* 0x040fe40000410000 */
[-C--:B------:R-:W-:Y:S02]  /*10f0*/  FMUL.FTZ R96, R7, R60.reuse ;  /* 0x0000003c07607220 */ /* 0x080fe40000410000 */
        /* <DEDUP_REMOVED lines=23> */
.L_x_4594:
[----:B0-----:R-:W-:Y:S05]  /*1270*/  BSYNC B0 ;  /* 0x0000000000007941 */ /* 0x001fea0003800000 */
.L_x_4588:
[----:B------:R-:W-:Y:S02]  /*1280*/  LOP3.LUT P1, RZ, R3, 0xff, RZ, 0xc0, !PT ;  /* 0x000000ff03ff7812 */ /* 0x000fe4000782c0ff */
[----:B-1----:R-:W-:-:S02]  /*1290*/  SHF.R.U32.HI R62, RZ, 0x5, R18 ;  /* 0x00000005ff3e7819 */ /* 0x002fc40000011612 */
[----:B------:R-:W-:Y:S02]  /*12a0*/  LOP3.LUT P0, RZ, R18, 0x1f, RZ, 0xc0, !PT ;  /* 0x0000001f12ff7812 */ /* 0x000fe4000780c0ff */
[----:B------:R-:W-:-:S07]  /*12b0*/  LOP3.LUT R102, R62, 0x7fffffc, RZ, 0xc0, !PT ;  /* 0x07fffffc3e667812 */ /* 0x000fce00078ec0ff */
[----:B------:R-:W-:Y:S01]  /*12c0*/  @!P1 IADD3 R102, R102, 0x4, RZ ;  /* 0x0000000466669810 */ /* 0x000fe20007ffe0ff */
[----:B------:R-:W-:Y:S05]  /*12d0*/  BRA.DIV ~URZ, `(.L_x_4599) ;  /* 0x000017427f007947 */ /* 0x000fea000b800000 */
[----:B------:R0:W1:Y:S02]  /*12e0*/  SHFL.DOWN PT, R64, R101, 0x10, 0x1f ;  /* 0x0a001f0065407f89 */ /* 0x00006400000e0000 */
.L_x_4636:
        /* <DEDUP_REMOVED lines=18> */
.L_x_4637:
        /* <DEDUP_REMOVED lines=42> */
.L_x_4604:
[----:B------:R-:W-:Y:S05]  /*16b0*/  BSYNC B1 ;  /* 0x0000000000017941 */ /* 0x000fea0003800000 */
.L_x_4603:
        /* <DEDUP_REMOVED lines=15> */
.L_x_4606:
[----:B------:R-:W-:Y:S05]  /*17b0*/  BSYNC B1 ;  /* 0x0000000000017941 */ /* 0x000fea0003800000 */
.L_x_4605:
        /* <DEDUP_REMOVED lines=15> */
.L_x_4608:
[----:B------:R-:W-:Y:S05]  /*18b0*/  BSYNC B1 ;  /* 0x0000000000017941 */ /* 0x000fea0003800000 */
.L_x_4607:
        /* <DEDUP_REMOVED lines=17> */
.L_x_4610:
[----:B------:R-:W-:Y:S05]  /*19d0*/  BSYNC B1 ;  /* 0x0000000000017941 */ /* 0x000fea0003800000 */
.L_x_4609:
[----:B------:R-:W-:Y:S01]  /*19e0*/  ISETP.NE.U32.AND P0, PT, RZ, c[0x0][0x258], PT ;  /* 0x00009600ff007a0c */ /* 0x000fe20003f05070 */
[----:B------:R-:W-:Y:S01]  /*19f0*/  @P6 FMUL.FTZ R91, R90, c[0x0][0x1ec] ;  /* 0x00007b005a5b6a20 */ /* 0x000fe20000410000 */
[----:B------:R-:W-:Y:S01]  /*1a00*/  @P1 MOV R102, 0x10 ;  /* 0x0000001000661802 */ /* 0x000fe20000000f00 */
[----:B------:R-:W-:Y:S01]  /*1a10*/  BSSY B1, `(.L_x_4611) ;  /* 0x000001c000017945 */ /* 0x000fe20003800000 */
[----:B------:R-:W-:Y:S01]  /*1a20*/  ISETP.NE.AND.EX P0, PT, RZ, c[0x0][0x25c], PT, P0 ;  /* 0x00009700ff007a0c */ /* 0x000fe20003f05300 */
[----:B------:R-:W-:Y:S01]  /*1a30*/  @P6 FMUL.FTZ R91, R91, c[0x0][0x1e8] ;  /* 0x00007a005b5b6a20 */ /* 0x000fe20000410000 */
[----:B------:R-:W-:Y:S02]  /*1a40*/  @P6 F2FP.PACK_AB R62, RZ, R62 ;  /* 0x0000003eff3e623e */ /* 0x000fe400000000ff */
[----:B------:R-:W-:Y:S02]  /*1a50*/  SEL R20, R61, R20, P0 ;  /* 0x000000143d147207 */ /* 0x000fe40000000000 */
[----:B------:R-:W-:Y:S01]  /*1a60*/  SEL R21, R60, R21, P0 ;  /* 0x000000153c157207 */ /* 0x000fe20000000000 */
[----:B------:R-:W-:Y:S01]  /*1a70*/  @P1 IMAD.WIDE.U32 R60, R71, R102, c[0x0][0x258] ;  /* 0x00009600473c1625 */ /* 0x000fe200078e0066 */
[----:B------:R-:W-:-:S02]  /*1a80*/  SEL R22, R67, R22, P0 ;  /* 0x0000001643167207 */ /* 0x000fc40000000000 */
[----:B------:R-:W-:Y:S02]  /*1a90*/  SEL R23, R90, R23, P0 ;  /* 0x000000175a177207 */ /* 0x000fe40000000000 */
[----:B------:R-:W-:Y:S02]  /*1aa0*/  @P6 LOP3.LUT P0, RZ, R74, 0xff000000, RZ, 0xc0, !PT ;  /* 0xff0000004aff6812 */ /* 0x000fe4000780c0ff */
[----:B------:R-:W-:Y:S01]  /*1ab0*/  @P6 F2FP.PACK_AB R63, RZ, R63 ;  /* 0x0000003fff3f623e */ /* 0x000fe200000000ff */
[----:B------:R0:W-:Y:S01]  /*1ac0*/  @P1 STG.E.128 [R60.64], R20 ;  /* 0x000000143c001986 */ /* 0x0001e2000c101d04 */
[----:B------:R-:W-:Y:S02]  /*1ad0*/  @P6 FSEL R91, R91, RZ, P0 ;  /* 0x000000ff5b5b6208 */ /* 0x000fe40000000000 */
[----:B------:R-:W-:Y:S02]  /*1ae0*/  @P6 F2FP.PACK_AB R66, RZ, R66 ;  /* 0x00000042ff42623e */ /* 0x000fe400000000ff */
        /* <DEDUP_REMOVED lines=14> */
.L_x_4612:
[----:B------:R-:W-:Y:S05]  /*1bd0*/  BSYNC B1 ;  /* 0x0000000000017941 */ /* 0x000fea0003800000 */
.L_x_4611:
[----:B------:R-:W-:Y:S02]  /*1be0*/  IADD3 R71, R71, 0x80, RZ ;  /* 0x0000008047477810 */ /* 0x000fe40007ffe0ff */
[----:B------:R-:W-:Y:S02]  /*1bf0*/  IADD3 R0, R0, 0x80, RZ ;  /* 0x0000008000007810 */ /* 0x000fe40007ffe0ff */
.L_x_4602:
[----:B------:R-:W-:Y:S05]  /*1c00*/  BSYNC B0 ;  /* 0x0000000000007941 */ /* 0x000fea0003800000 */
.L_x_4601:
        /* <DEDUP_REMOVED lines=13> */
.L_x_4616:
[----:B------:R-:W-:Y:S05]  /*1ce0*/  BSYNC B1 ;  /* 0x0000000000017941 */ /* 0x000fea0003800000 */
.L_x_4615:
        /* <DEDUP_REMOVED lines=15> */
.L_x_4618:
[----:B------:R-:W-:Y:S05]  /*1de0*/  BSYNC B1 ;  /* 0x0000000000017941 */ /* 0x000fea0003800000 */
.L_x_4617:
        /* <DEDUP_REMOVED lines=15> */
.L_x_4620:
[----:B------:R-:W-:Y:S05]  /*1ee0*/  BSYNC B1 ;  /* 0x0000000000017941 */ /* 0x000fea0003800000 */
.L_x_4619:
        /* <DEDUP_REMOVED lines=17> */
.L_x_4622:
[----:B------:R-:W-:Y:S05]  /*2000*/  BSYNC B1 ;  /* 0x0000000000017941 */ /* 0x000fea0003800000 */
.L_x_4621:
[----:B------:R-:W-:Y:S01]  /*2010*/  ISETP.NE.U32.AND P0, PT, RZ, c[0x0][0x258], PT ;  /* 0x00009600ff007a0c */ /* 0x000fe20003f05070 */
[----:B------:R-:W-:Y:S01]  /*2020*/  @P1 IMAD.MOV.U32 R102, RZ, RZ, 0x10 ;  /* 0x00000010ff661424 */ /* 0x000fe200078e00ff */
[----:B------:R-:W-:Y:S01]  /*2030*/  @P6 F2FP.PACK_AB R62, RZ, R62 ;  /* 0x0000003eff3e623e */ /* 0x000fe200000000ff */
[----:B------:R-:W-:Y:S01]  /*2040*/  @P6 FMUL.FTZ R91, R90, c[0x0][0x1ec] ;  /* 0x00007b005a5b6a20 */ /* 0x000fe20000410000 */
[----:B------:R-:W-:Y:S01]  /*2050*/  ISETP.NE.AND.EX P0, PT, RZ, c[0x0][0x25c], PT, P0 ;  /* 0x00009700ff007a0c */ /* 0x000fe20003f05300 */
[----:B------:R-:W-:Y:S01]  /*2060*/  BSSY B1, `(.L_x_4623) ;  /* 0x000001a000017945 */ /* 0x000fe20003800000 */
[----:B------:R-:W-:Y:S01]  /*2070*/  @P6 F2FP.PACK_AB R63, RZ, R63 ;  /* 0x0000003fff3f623e */ /* 0x000fe200000000ff */
[----:B------:R-:W-:Y:S01]  /*2080*/  @P6 FMUL.FTZ R91, R91, c[0x0][0x1e8] ;  /* 0x00007a005b5b6a20 */ /* 0x000fe20000410000 */
        /* <DEDUP_REMOVED lines=9> */
[----:B------:R-:W-:Y:S02]  /*2120*/  @P6 PRMT R19, R62, 0x7610, R19 ;  /* 0x000076103e136816 */ /* 0x000fe40000000013 */
[----:B------:R-:W-:-:S02]  /*2130*/  @P6 F2FP.PACK_AB R91, RZ, R91 ;  /* 0x0000005bff5b623e */ /* 0x000fc400000000ff */
        /* <DEDUP_REMOVED lines=12> */
.L_x_4624:
[----:B------:R-:W-:Y:S05]  /*2200*/  BSYNC B1 ;  /* 0x0000000000017941 */ /* 0x000fea0003800000 */
.L_x_4623:
[----:B------:R-:W-:Y:S02]  /*2210*/  IADD3 R71, R71, 0x80, RZ ;  /* 0x0000008047477810 */ /* 0x000fe40007ffe0ff */
[----:B------:R-:W-:Y:S02]  /*2220*/  IADD3 R0, R0, 0x80, RZ ;  /* 0x0000008000007810 */ /* 0x000fe40007ffe0ff */
.L_x_4614:
[----:B------:R-:W-:Y:S05]  /*2230*/  BSYNC B0 ;  /* 0x0000000000007941 */ /* 0x000fea0003800000 */
.L_x_4613:
        /* <DEDUP_REMOVED lines=24> */
.L_x_4628:
[----:B------:R-:W-:Y:S05]  /*23c0*/  BSYNC B1 ;  /* 0x0000000000017941 */ /* 0x000fea0003800000 */
.L_x_4627:
        /* <DEDUP_REMOVED lines=8> */
.L_x_4630:
[----:B------:R-:W-:Y:S05]  /*2450*/  BSYNC B1 ;  /* 0x0000000000017941 */ /* 0x000fea0003800000 */
.L_x_4629:
        /* <DEDUP_REMOVED lines=8> */
.L_x_4632:
[----:B------:R-:W-:Y:S05]  /*24e0*/  BSYNC B1 ;  /* 0x0000000000017941 */ /* 0x000fea0003800000 */
.L_x_4631:
        /* <DEDUP_REMOVED lines=13> */
.L_x_4634:
[----:B------:R-:W-:Y:S05]  /*25c0*/  BSYNC B1 ;  /* 0x0000000000017941 */ /* 0x000fea0003800000 */
.L_x_4633:
        /* <DEDUP_REMOVED lines=20> */
[----:B------:R-:W-:Y:S02]  /*2710*/  @P6 F2FP.PACK_AB R63, RZ, R63 ;  /* 0x0000003fff3f623e */ /* 0x000fe400000000ff */
[----:B------:R-:W-:Y:S02]  /*2720*/  @P6 F2FP.PACK_AB R62, RZ, R62 ;  /* 0x0000003eff3e623e */ /* 0x000fe400000000ff */
        /* <DEDUP_REMOVED lines=15> */
.L_x_4626:
[----:B0-----:R-:W-:Y:S05]  /*2820*/  BSYNC B0 ;  /* 0x0000000000007941 */ /* 0x001fea0003800000 */
.L_x_4625:
[----:B------:R-:W-:Y:S02]  /*2830*/  IADD3 R16, R16, c[0x0][0x160], RZ ;  /* 0x0000580010107a10 */ /* 0x000fe40007ffe0ff */
[----:B------:R-:W-:Y:S02]  /*2840*/  LOP3.LUT P1, RZ, R3, 0xff, RZ, 0xc0, !PT ;  /* 0x000000ff03ff7812 */ /* 0x000fe4000782c0ff */
[----:B------:R-:W-:Y:S02]  /*2850*/  ISETP.GE.AND P0, PT, R16, c[0x0][0x164], PT ;  /* 0x0000590010007a0c */ /* 0x000fe40003f06270 */
[----:B------:R-:W-:-:S11]  /*2860*/  SEL R3, RZ, 0x1, P1 ;  /* 0x00000001ff037807 */ /* 0x000fd60000800000 */
[----:B-----5:R-:W-:Y:S01]  /*2870*/  @P0 CALL.REL.NOINC `(.L_x_4587) ;  /* 0x0000001000000944 */ /* 0x020fe20003c00000 */
[----:B------:R-:W-:Y:S05]  /*2880*/  BRA `(.L_x_4635) ;  /* 0xffffdb9000007947 */ /* 0x000fea000383ffff */
.L_x_4587:
        /* <DEDUP_REMOVED lines=25> */
.L_x_4599:
[----:B------:R-:W-:Y:S01]  /*2a20*/  MOV R66, R101 ;  /* 0x0000006500427202 */ /* 0x000fe20000000f00 */
[----:B------:R-:W-:Y:S01]  /*2a30*/  IMAD.MOV.U32 R91, RZ, RZ, 0x10 ;  /* 0x00000010ff5b7424 */ /* 0x000fe200078e00ff */
[----:B------:R-:W-:Y:S01]  /*2a40*/  MOV R105, 0xffffffff ;  /* 0xffffffff00697802 */ /* 0x000fe20000000f00 */
[----:B------:R-:W-:Y:S01]  /*2a50*/  IMAD.MOV.U32 R104, RZ, RZ, 0x1f ;  /* 0x0000001fff687424 */ /* 0x000fe200078e00ff */
[----:B------:R-:W-:-:S02]  /*2a60*/  MOV R60, 0x2a80 ;  /* 0x00002a80003c7802 */ /* 0x000fc40000000f00 */
[----:B-----5:R-:W-:Y:S05]  /*2a70*/  CALL.REL.NOINC `($__internal_131_$__cuda_sm70_shflsync_down_p) ;  /* 0x0000046000007944 */ /* 0x020fea0003c00000 */
[----:B-1----:R-:W-:Y:S01]  /*2a80*/  IMAD.MOV.U32 R64, RZ, RZ, R66 ;  /* 0x000000ffff407224 */ /* 0x002fe200078e0042 */
[----:B0-----:R-:W-:Y:S05]  /*2a90*/  BRA `(.L_x_4636) ;  /* 0xffffe85000007947 */ /* 0x001fea000383ffff */
.L_x_4600:
[----:B------:R-:W-:Y:S01]  /*2aa0*/  HFMA2.MMA R91, -RZ, RZ, 0, 9.5367431640625e-07 ;  /* 0x00000010ff5b7435 */ /* 0x000fe200000001ff */
[----:B------:R-:W-:Y:S01]  /*2ab0*/  IMAD.MOV.U32 R66, RZ, RZ, R103 ;  /* 0x000000ffff427224 */ /* 0x000fe200078e0067 */
[----:B------:R-:W-:Y:S01]  /*2ac0*/  MOV R105, 0xffffffff ;  /* 0xffffffff00697802 */ /* 0x000fe20000000f00 */
[----:B------:R-:W-:Y:S01]  /*2ad0*/  IMAD.MOV.U32 R104, RZ, RZ, 0x1f ;  /* 0x0000001fff687424 */ /* 0x000fe200078e00ff */
[----:B------:R-:W-:-:S02]  /*2ae0*/  MOV R60, 0x2b00 ;  /* 0x00002b00003c7802 */ /* 0x000fc40000000f00 */
[----:B01---5:R-:W-:Y:S05]  /*2af0*/  CALL.REL.NOINC `($__internal_131_$__cuda_sm70_shflsync_down_p) ;  /* 0x000003e000007944 */ /* 0x023fea0003c00000 */
[----:B------:R-:W-:Y:S01]  /*2b00*/  FADD.FTZ R64, R64, R101 ;  /* 0x0000006540407221 */ /* 0x000fe20000010000 */
[----:B0-----:R-:W-:Y:S01]  /*2b10*/  HFMA2.MMA R104, -RZ, RZ, 0, 1.847743988037109375e-06 ;  /* 0x0000001fff687435 */ /* 0x001fe200000001ff */
[----:B-1----:R-:W-:Y:S01]  /*2b20*/  FADD.FTZ R103, R103, R66 ;  /* 0x0000004267677221 */ /* 0x002fe20000010000 */
[----:B------:R-:W-:Y:S01]  /*2b30*/  MOV R60, 0x2b80 ;  /* 0x00002b80003c7802 */ /* 0x000fe20000000f00 */
[----:B------:R-:W-:Y:S01]  /*2b40*/  IMAD.MOV.U32 R91, RZ, RZ, 0x8 ;  /* 0x00000008ff5b7424 */ /* 0x000fe200078e00ff */
[----:B------:R-:W-:Y:S01]  /*2b50*/  MOV R66, R64 ;  /* 0x0000004000427202 */ /* 0x000fe20000000f00 */
[----:B------:R-:W-:-:S02]  /*2b60*/  IMAD.MOV.U32 R105, RZ, RZ, -0x1 ;  /* 0xffffffffff697424 */ /* 0x000fc400078e00ff */
[----:B------:R-:W-:Y:S05]  /*2b70*/  CALL.REL.NOINC `($__internal_131_$__cuda_sm70_shflsync_down_p) ;  /* 0x0000036000007944 */ /* 0x000fea0003c00000 */
[----:B0-----:R-:W-:Y:S01]  /*2b80*/  HFMA2.MMA R104, -RZ, RZ, 0, 1.847743988037109375e-06 ;  /* 0x0000001fff687435 */ /* 0x001fe200000001ff */
[----:B-1----:R-:W-:Y:S01]  /*2b90*/  IMAD.MOV.U32 R63, RZ, RZ, R66 ;  /* 0x000000ffff3f7224 */ /* 0x002fe200078e0042 */
[----:B------:R-:W-:Y:S01]  /*2ba0*/  MOV R66, R103 ;  /* 0x0000006700427202 */ /* 0x000fe20000000f00 */
[----:B------:R-:W-:Y:S01]  /*2bb0*/  IMAD.MOV.U32 R91, RZ, RZ, 0x8 ;  /* 0x00000008ff5b7424 */ /* 0x000fe200078e00ff */
[----:B------:R-:W-:Y:S01]  /*2bc0*/  MOV R60, 0x2bf0 ;  /* 0x00002bf0003c7802 */ /* 0x000fe20000000f00 */
[----:B------:R-:W-:-:S02]  /*2bd0*/  IMAD.MOV.U32 R105, RZ, RZ, -0x1 ;  /* 0xffffffffff697424 */ /* 0x000fc400078e00ff */
[----:B------:R-:W-:Y:S05]  /*2be0*/  CALL.REL.NOINC `($__internal_131_$__cuda_sm70_shflsync_down_p) ;  /* 0x000002f000007944 */ /* 0x000fea0003c00000 */
[----:B------:R-:W-:Y:S01]  /*2bf0*/  FADD.FTZ R64, R63, R64 ;  /* 0x000000403f407221 */ /* 0x000fe20000010000 */
[----:B0-----:R-:W-:Y:S01]  /*2c00*/  MOV R91, 0x4 ;  /* 0x00000004005b7802 */ /* 0x001fe20000000f00 */
[----:B-1----:R-:W-:Y:S01]  /*2c10*/  FADD.FTZ R103, R103, R66 ;  /* 0x0000004267677221 */ /* 0x002fe20000010000 */
[----:B------:R-:W-:Y:S01]  /*2c20*/  MOV R105, 0xffffffff ;  /* 0xffffffff00697802 */ /* 0x000fe20000000f00 */
[----:B------:R-:W-:Y:S01]  /*2c30*/  IMAD.MOV.U32 R104, RZ, RZ, 0x1f ;  /* 0x0000001fff687424 */ /* 0x000fe200078e00ff */
[----:B------:R-:W-:Y:S01]  /*2c40*/  MOV R60, 0x2c70 ;  /* 0x00002c70003c7802 */ /* 0x000fe20000000f00 */
[----:B------:R-:W-:-:S02]  /*2c50*/  IMAD.MOV.U32 R66, RZ, RZ, R64 ;  /* 0x000000ffff427224 */ /* 0x000fc400078e0040 */
[----:B------:R-:W-:Y:S05]  /*2c60*/  CALL.REL.NOINC `($__internal_131_$__cuda_sm70_shflsync_down_p) ;  /* 0x0000027000007944 */ /* 0x000fea0003c00000 */
[----:B0-----:R-:W-:Y:S01]  /*2c70*/  HFMA2.MMA R91, -RZ, RZ, 0, 2.384185791015625e-07 ;  /* 0x00000004ff5b7435 */ /* 0x001fe200000001ff */
[----:B-1----:R-:W-:Y:S01]  /*2c80*/  MOV R63, R66 ;  /* 0x00000042003f7202 */ /* 0x002fe20000000f00 */
[----:B------:R-:W-:Y:S01]  /*2c90*/  IMAD.MOV.U32 R66, RZ, RZ, R103 ;  /* 0x000000ffff427224 */ /* 0x000fe200078e0067 */
[----:B------:R-:W-:Y:S01]  /*2ca0*/  MOV R105, 0xffffffff ;  /* 0xffffffff00697802 */ /* 0x000fe20000000f00 */
[----:B------:R-:W-:Y:S01]  /*2cb0*/  IMAD.MOV.U32 R104, RZ, RZ, 0x1f ;  /* 0x0000001fff687424 */ /* 0x000fe200078e00ff */
[----:B------:R-:W-:-:S02]  /*2cc0*/  MOV R60, 0x2ce0 ;  /* 0x00002ce0003c7802 */ /* 0x000fc40000000f00 */
[----:B------:R-:W-:Y:S05]  /*2cd0*/  CALL.REL.NOINC `($__internal_131_$__cuda_sm70_shflsync_down_p) ;  /* 0x0000020000007944 */ /* 0x000fea0003c00000 */
        /* <DEDUP_REMOVED lines=23> */
[----:B0-----:R-:W-:Y:S01]  /*2e50*/  HFMA2.MMA R91, -RZ, RZ, 0, 5.9604644775390625e-08 ;  /* 0x00000001ff5b7435 */ /* 0x001fe200000001ff */
[----:B-1----:R-:W-:Y:S01]  /*2e60*/  MOV R90, R66 ;  /* 0x00000042005a7202 */ /* 0x002fe20000000f00 */
[----:B------:R-:W-:Y:S01]  /*2e70*/  IMAD.MOV.U32 R66, RZ, RZ, R67 ;  /* 0x000000ffff427224 */ /* 0x000fe200078e0043 */
[----:B------:R-:W-:Y:S01]  /*2e80*/  MOV R105, 0xffffffff ;  /* 0xffffffff00697802 */ /* 0x000fe20000000f00 */
[----:B------:R-:W-:Y:S01]  /*2e90*/  IMAD.MOV.U32 R104, RZ, RZ, 0x1f ;  /* 0x0000001fff687424 */ /* 0x000fe200078e00ff */
[----:B------:R-:W-:-:S02]  /*2ea0*/  MOV R60, 0x2ec0 ;  /* 0x00002ec0003c7802 */ /* 0x000fc40000000f00 */
[----:B------:R-:W-:Y:S05]  /*2eb0*/  CALL.REL.NOINC `($__internal_131_$__cuda_sm70_shflsync_down_p) ;  /* 0x0000002000007944 */ /* 0x000fea0003c00000 */
[----:B-1----:R-:W-:Y:S01]  /*2ec0*/  IMAD.MOV.U32 R60, RZ, RZ, R66 ;  /* 0x000000ffff3c7224 */ /* 0x002fe200078e0042 */
[----:B0-----:R-:W-:Y:S05]  /*2ed0*/  BRA `(.L_x_4637) ;  /* 0xffffe53000007947 */ /* 0x001fea000383ffff */
        .weak           $__internal_131_$__cuda_sm70_shflsync_down_p
        .type           $__internal_131_$__cuda_sm70_shflsync_down_p,@function
        .size           $__internal_131_$__cuda_sm70_shflsync_down_p,(.L_x_6780 - $__internal_131_$__cuda_sm70_shflsync_down_p)
$__internal_131_$__cuda_sm70_shflsync_down_p:
[----:B------:R-:W-:Y:S01]  /*2ee0*/  HFMA2.MMA R61, -RZ, RZ, 0, 0 ;  /* 0x00000000ff3d7435 */ /* 0x000fe200000001ff */
[----:B------:R-:W-:Y:S04]  /*2ef0*/  WARPSYNC R105 ;  /* 0x0000006900007348 */ /* 0x000fe80003800000 */
[----:B------:R0:W1:Y:S01]  /*2f00*/  SHFL.DOWN PT, R66, R66, R91, R104 ;  /* 0x0800005b42427389 */ /* 0x00006200000e0068 */
[----:B------:R-:W-:Y:S05]  /*2f10*/  RET.REL.NODEC R60 `(_ZN10layer_norm13ln_bwd_kernelINS_13Kernel_traitsI6__halfS2_fS2_fjLj1536ELj1ELj1ELj4ELj8ENS_18Kernel_traits_baseILj1536ES2_S2_fS2_fjLj128EEEEELb1ELb0ELb1ELb0EEEvNS_9BwdParamsE) ;  /* 0xffffd0e03c007950 */ /* 0x000fea0003c3ffff */
.L_x_4638:
        /* <DEDUP_REMOVED lines=14> */
.L_x_6780:


//--------------------- .text._ZN10layer_norm22ln_bwd_finalize_kernelINS_22Kernel_traits_finalizeILj1536E6__halfS2_fS2_fjLb0ELj1024ELj4ENS_18Kernel_traits_baseILj1536ES2_S2_fS2_fjLj1024EEEEELb0ELb1EEEvNS_9BwdParamsE --------------------------
	.section	.text._ZN10layer_norm22ln_bwd_finalize_kernelINS_22Kernel_traits_finalizeILj1536E6__halfS2_fS2_fjLb0ELj1024ELj4ENS_18Kernel_traits_baseILj1536ES2_S2_fS2_fjLj1024EEEEELb0ELb1EEEvNS_9BwdParamsE,"ax",@progbits
	.sectioninfo	@"SHI_REGISTERS=32"
	.align	128
        .global         _ZN10layer_norm22ln_bwd_finalize_kernelINS_22Kernel_traits_finalizeILj1536E6__halfS2_fS2_fjLb0ELj1024ELj4ENS_18Kernel_traits_baseILj1536ES2_S2_fS2_fjLj1024EEEEELb0ELb1EEEvNS_9BwdParamsE
        .type           _ZN10layer_norm22ln_bwd_finalize_kernelINS_22Kernel_traits_finalizeILj1536E6__halfS2_fS2_fjLb0ELj1024ELj4ENS_18Kernel_traits_baseILj1536ES2_S2_fS2_fjLj1024EEEEELb0ELb1EEEvNS_9BwdParamsE,@function
        .size           _ZN10layer_norm22ln_bwd_finalize_kernelINS_22Kernel_traits_finalizeILj1536E6__halfS2_fS2_fjLb0ELj1024ELj4ENS_18Kernel_traits_baseILj1536ES2_S2_fS2_fjLj1024EEEEELb0ELb1EEEvNS_9BwdParamsE,(.L_x_6781 - _ZN10layer_norm22ln_bwd_finalize_kernelINS_22Kernel_traits_finalizeILj1536E6__halfS2_fS2_fjLb0ELj1024ELj4ENS_18Kernel_traits_baseILj1536ES2_S2_fS2_fjLj1024EEEEELb0ELb1EEEvNS_9BwdParamsE)
        .other          _ZN10layer_norm22ln_bwd_finalize_kernelINS_22Kernel_traits_finalizeILj1536E6__halfS2_fS2_fjLb0ELj1024ELj4ENS_18Kernel_traits_baseILj1536ES2_S2_fS2_fjLj1024EEEEELb0ELb1EEEvNS_9BwdParamsE,@"STO_CUDA_ENTRY STV_DEFAULT"
_ZN10layer_norm22ln_bwd_finalize_kernelINS_22Kernel_traits_finalizeILj1536E6__halfS2_fS2_fjLb0ELj1024ELj4ENS_18Kernel_traits_baseILj1536ES2_S2_fS2_fjLj1024EEEEELb0ELb1EEEvNS_9BwdParamsE:
.text._ZN10layer_norm22ln_bwd_finalize_kernelINS_22Kernel_traits_finalizeILj1536E6__halfS2_fS2_fjLb0ELj1024ELj4ENS_18Kernel_traits_baseILj1536ES2_S2_fS2_fjLj1024EEEEELb0ELb1EEEvNS_9BwdParamsE:
        /* <DEDUP_REMOVED lines=19> */
.L_x_4651:
        /* <DEDUP_REMOVED lines=27> */
.L_x_4643:
        /* <DEDUP_REMOVED lines=35> */
.L_x_4642:
[----:B------:R-:W-:Y:S05]  /*0510*/  BSYNC B1 ;  /* 0x0000000000017941 */ /* 0x000fea0003800000 */
.L_x_4641:
        /* <DEDUP_REMOVED lines=23> */
.L_x_4645:
[----:B------:R-:W-:Y:S05]  /*0690*/  BSYNC B1 ;  /* 0x0000000000017941 */ /* 0x000fea0003800000 */
.L_x_4644:
        /* <DEDUP_REMOVED lines=10> */
.L_x_4640:
[----:B------:R-:W-:Y:S05]  /*0740*/  BSYNC B0 ;  /* 0x0000000000007941 */ /* 0x000fea0003800000 */
.L_x_4639:
        /* <DEDUP_REMOVED lines=11> */
.L_x_4652:
        /* <DEDUP_REMOVED lines=18> */
.L_x_4653:
[----:B------:R-:W-:Y:S01]  /*0920*/  @!P1 SHF.R.U32.HI R2, RZ, 0x3, R0 ;  /* 0x00000003ff029819 */ /* 0x000fe20000011600 */
[----:B---3--:R-:W-:Y:S02]  /*0930*/  FADD.FTZ R5, R5, R10 ;  /* 0x0000000a05057221 */ /* 0x008fe40000010000 */
[----:B--2---:R-:W-:Y:S01]  /*0940*/  FADD.FTZ R7, R7, R4 ;  /* 0x0000000407077221 */ /* 0x004fe20000010000 */
[----:B------:R-:W-:-:S05]  /*0950*/  @!P1 LOP3.LUT R2, R2, 0x1ffffffc, RZ, 0xc0, !PT ;  /* 0x1ffffffc02029812 */ /* 0x000fca00078ec0ff */
[----:B------:R2:W-:Y:S04]  /*0960*/  @!P1 STS [R2+0x2000], R5 ;  /* 0x0020000502009388 */ /* 0x0005e80000000800 */
[----:B------:R2:W-:Y:S02]  /*0970*/  @!P1 STS [R2+0x2080], R7 ;  /* 0x0020800702009388 */ /* 0x0005e40000000800 */
.L_x_4646:
        /* <DEDUP_REMOVED lines=13> */
.L_x_4650:
[----:B------:R-:W-:Y:S05]  /*0a50*/  BSYNC B0 ;  /* 0x0000000000007941 */ /* 0x000fea0003800000 */
.L_x_4649:
[C---:B------:R-:W-:Y:S02]  /*0a60*/  ISETP.GT.U32.AND P1, PT, R18.reuse, -0x601, PT ;  /* 0xfffff9ff1200780c */ /* 0x040fe40003f24070 */
[----:B------:R-:W-:Y:S02]  /*0a70*/  IADD3 R18, R18, 0x600, RZ ;  /* 0x0000060012127810 */ /* 0x000fe40007ffe0ff */
[----:B------:R-:W-:-:S09]  /*0a80*/  IADD3 R19, R19, 0x300, RZ ;  /* 0x0000030013137810 */ /* 0x000fd20007ffe0ff */
[----:B012---:R-:W-:Y:S05]  /*0a90*/  @P1 BRA `(.L_x_4651) ;  /* 0xfffff69000001947 */ /* 0x007fea000383ffff */
[----:B------:R-:W-:Y:S05]  /*0aa0*/  EXIT ;  /* 0x000000000000794d */ /* 0x000fea0003800000 */
.L_x_4647:
[----:B--2---:R-:W-:Y:S01]  /*0ab0*/  IMAD.MOV.U32 R10, RZ, RZ, R4 ;  /* 0x000000ffff0a7224 */ /* 0x004fe200078e0004 */
[----:B------:R-:W-:Y:S01]  /*0ac0*/  MOV R9, 0x1 ;  /* 0x0000000100097802 */ /* 0x000fe20000000f00 */
[----:B------:R-:W-:Y:S01]  /*0ad0*/  IMAD.MOV.U32 R6, RZ, RZ, 0x1f ;  /* 0x0000001fff067424 */ /* 0x000fe200078e00ff */
[----:B------:R-:W-:Y:S02]  /*0ae0*/  MOV R11, 0xffffffff ;  /* 0xffffffff000b7802 */ /* 0x000fe40000000f00 */
[----:B------:R-:W-:Y:S02]  /*0af0*/  MOV R2, 0xb10 ;  /* 0x00000b1000027802 */ /* 0x000fe40000000f00 */
[----:B01----:R-:W-:Y:S05]  /*0b00*/  CALL.REL.NOINC `($__internal_132_$__cuda_sm70_shflsync_bfly_p) ;  /* 0x000003c000007944 */ /* 0x003fea0003c00000 */
[----:B-1----:R-:W-:Y:S01]  /*0b10*/  IMAD.MOV.U32 R3, RZ, RZ, R6 ;  /* 0x000000ffff037224 */ /* 0x002fe200078e0006 */
[----:B0-----:R-:W-:Y:S05]  /*0b20*/  BRA `(.L_x_4652) ;  /* 0xfffffcd000007947 */ /* 0x001fea000383ffff */
.L_x_4648:
[----:B------:R-:W-:Y:S01]  /*0b30*/  HFMA2.MMA R6, -RZ, RZ, 0, 1.847743988037109375e-06 ;  /* 0x0000001fff067435 */ /* 0x000fe200000001ff */
[----:B------:R-:W-:Y:S01]  /*0b40*/  MOV R10, R13 ;  /* 0x0000000d000a7202 */ /* 0x000fe20000000f00 */
[----:B------:R-:W-:Y:S01]  /*0b50*/  IMAD.MOV.U32 R9, RZ, RZ, 0x2 ;  /* 0x00000002ff097424 */ /* 0x000fe200078e00ff */
[----:B------:R-:W-:Y:S01]  /*0b60*/  MOV R2, 0xb90 ;  /* 0x00000b9000027802 */ /* 0x000fe20000000f00 */
[----:B------:R-:W-:-:S02]  /*0b70*/  IMAD.MOV.U32 R11, RZ, RZ, -0x1 ;  /* 0xffffffffff0b7424 */ /* 0x000fc400078e00ff */
[----:B012---:R-:W-:Y:S05]  /*0b80*/  CALL.REL.NOINC `($__internal_132_$__cuda_sm70_shflsync_bfly_p) ;  /* 0x0000034000007944 */ /* 0x007fea0003c00000 */
[----:B01----:R-:W-:Y:S01]  /*0b90*/  FADD.FTZ R10, R13, R6 ;  /* 0x000000060d0a7221 */ /* 0x003fe20000010000 */
[----:B------:R-:W-:Y:S01]  /*0ba0*/  HFMA2.MMA R6, -RZ, RZ, 0, 1.847743988037109375e-06 ;  /* 0x0000001fff067435 */ /* 0x000fe200000001ff */
[----:B------:R-:W-:Y:S01]  /*0bb0*/  MOV R9, 0x4 ;  /* 0x0000000400097802 */ /* 0x000fe20000000f00 */
[----:B------:R-:W-:Y:S01]  /*0bc0*/  IMAD.MOV.U32 R11, RZ, RZ, -0x1 ;  /* 0xffffffffff0b7424 */ /* 0x000fe200078e00ff */
[----:B------:R-:W-:-:S03]  /*0bd0*/  MOV R2, 0xbf0 ;  /* 0x00000bf000027802 */ /* 0x000fc60000000f00 */
[----:B------:R-:W-:Y:S05]  /*0be0*/  CALL.REL.NOINC `($__internal_132_$__cuda_sm70_shflsync_bfly_p) ;  /* 0x000002e000007944 */ /* 0x000fea0003c00000 */
[----:B01----:R-:W-:Y:S01]  /*0bf0*/  FADD.FTZ R10, R10, R6 ;  /* 0x000000060a0a7221 */ /* 0x003fe20000010000 */
[----:B------:R-:W-:Y:S01]  /*0c00*/  HFMA2.MMA R6, -RZ, RZ, 0, 1.847743988037109375e-06 ;  /* 0x0000001fff067435 */ /* 0x000fe200000001ff */
[----:B------:R-:W-:Y:S01]  /*0c10*/  MOV R9, 0x8 ;  /* 0x0000000800097802 */ /* 0x000fe20000000f00 */
[----:B------:R-:W-:Y:S01]  /*0c20*/  IMAD.MOV.U32 R11, RZ, RZ, -0x1 ;  /* 0xffffffffff0b7424 */ /* 0x000fe200078e00ff */
[----:B------:R-:W-:-:S03]  /*0c30*/  MOV R2, 0xc50 ;  /* 0x00000c5000027802 */ /* 0x000fc60000000f00 */
[----:B------:R-:W-:Y:S05]  /*0c40*/  CALL.REL.NOINC `($__internal_132_$__cuda_sm70_shflsync_bfly_p) ;  /* 0x0000028000007944 */ /* 0x000fea0003c00000 */
[----:B-1----:R-:W-:Y:S01]  /*0c50*/  FADD.FTZ R4, R10, R6 ;  /* 0x000000060a047221 */ /* 0x002fe20000010000 */
[----:B------:R-:W-:Y:S01]  /*0c60*/  HFMA2.MMA R6, -RZ, RZ, 0, 1.847743988037109375e-06 ;  /* 0x0000001fff067435 */ /* 0x000fe200000001ff */
[----:B0-----:R-:W-:Y:S01]  /*0c70*/  MOV R9, 0x10 ;  /* 0x0000001000097802 */ /* 0x001fe20000000f00 */
[----:B------:R-:W-:Y:S01]  /*0c80*/  IMAD.MOV.U32 R11, RZ, RZ, -0x1 ;  /* 0xffffffffff0b7424 */ /* 0x000fe200078e00ff */
[----:B------:R-:W-:-:S02]  /*0c90*/  MOV R2, 0xcc0 ;  /* 0x00000cc000027802 */ /* 0x000fc40000000f00 */
[----:B------:R-:W-:Y:S02]  /*0ca0*/  MOV R10, R4 ;  /* 0x00000004000a7202 */ /* 0x000fe40000000f00 */
[----:B------:R-:W-:Y:S05]  /*0cb0*/  CALL.REL.NOINC `($__internal_132_$__cuda_sm70_shflsync_bfly_p) ;  /* 0x0000021000007944 */ /* 0x000fea0003c00000 */
[----:B0-----:R-:W-:Y:S01]  /*0cc0*/  HFMA2.MMA R9, -RZ, RZ, 0, 5.9604644775390625e-08 ;  /* 0x00000001ff097435 */ /* 0x001fe200000001ff */
[----:B-1----:R-:W-:Y:S01]  /*0cd0*/  MOV R7, R6 ;  /* 0x0000000600077202 */ /* 0x002fe20000000f00 */
[----:B------:R-:W-:Y:S01]  /*0ce0*/  IMAD.MOV.U32 R10, RZ, RZ, R5 ;  /* 0x000000ffff0a7224 */ /* 0x000fe200078e0005 */
[----:B------:R-:W-:Y:S01]  /*0cf0*/  MOV R6, 0x1f ;  /* 0x0000001f00067802 */ /* 0x000fe20000000f00 */
[----:B------:R-:W-:Y:S01]  /*0d00*/  IMAD.MOV.U32 R11, RZ, RZ, -0x1 ;  /* 0xffffffffff0b7424 */ /* 0x000fe200078e00ff */
[----:B------:R-:W-:Y:S02]  /*0d10*/  MOV R2, 0xd30 ;  /* 0x00000d3000027802 */ /* 0x000fe40000000f00 */
[----:B------:R-:W-:Y:S05]  /*0d20*/  CALL.REL.NOINC `($__internal_132_$__cuda_sm70_shflsync_bfly_p) ;  /* 0x000001a000007944 */ /* 0x000fea0003c00000 */
[----:B0-----:R-:W-:Y:S01]  /*0d30*/  HFMA2.MMA R9, -RZ, RZ, 0, 1.1920928955078125e-07 ;  /* 0x00000002ff097435 */ /* 0x001fe200000001ff */
[----:B-1----:R-:W-:Y:S01]  /*0d40*/  FADD.FTZ R10, R5, R6 ;  /* 0x00000006050a7221 */ /* 0x002fe20000010000 */
[----:B------:R-:W-:Y:S01]  /*0d50*/  MOV R6, 0x1f ;  /* 0x0000001f00067802 */ /* 0x000fe20000000f00 */
[----:B------:R-:W-:Y:S01]  /*0d60*/  IMAD.MOV.U32 R11, RZ, RZ, -0x1 ;  /* 0xffffffffff0b7424 */ /* 0x000fe200078e00ff */
[----:B------:R-:W-:Y:S02]  /*0d70*/  MOV R2, 0xd90 ;  /* 0x00000d9000027802 */ /* 0x000fe40000000f00 */
[----:B------:R-:W-:Y:S05]  /*0d80*/  CALL.REL.NOINC `($__internal_132_$__cuda_sm70_shflsync_bfly_p) ;  /* 0x0000014000007944 */ /* 0x000fea0003c00000 */
[----:B0-----:R-:W-:Y:S01]  /*0d90*/  HFMA2.MMA R9, -RZ, RZ, 0, 2.384185791015625e-07 ;  /* 0x00000004ff097435 */ /* 0x001fe200000001ff */
[----:B-1----:R-:W-:Y:S01]  /*0da0*/  FADD.FTZ R10, R10, R6 ;  /* 0x000000060a0a7221 */ /* 0x002fe20000010000 */
[----:B------:R-:W-:Y:S01]  /*0db0*/  MOV R6, 0x1f ;  /* 0x0000001f00067802 */ /* 0x000fe20000000f00 */
[----:B------:R-:W-:Y:S01]  /*0dc0*/  IMAD.MOV.U32 R11, RZ, RZ, -0x1 ;  /* 0xffffffffff0b7424 */ /* 0x000fe200078e00ff */
[----:B------:R-:W-:-:S02]  /*0dd0*/  MOV R2, 0xdf0 ;  /* 0x00000df000027802 */ /* 0x000fc40000000f00 */
[----:B------:R-:W-:Y:S05]  /*0de0*/  CALL.REL.NOINC `($__internal_132_$__cuda_sm70_shflsync_bfly_p) ;  /* 0x000000e000007944 */ /* 0x000fea0003c00000 */
[----:B0-----:R-:W-:Y:S01]  /*0df0*/  HFMA2.MMA R9, -RZ, RZ, 0, 4.76837158203125e-07 ;  /* 0x00000008ff097435 */ /* 0x001fe200000001ff */
[----:B-1----:R-:W-:Y:S01]  /*0e00*/  FADD.FTZ R10, R10, R6 ;  /* 0x000000060a0a7221 */ /* 0x002fe20000010000 */
[----:B------:R-:W-:Y:S01]  /*0e10*/  MOV R6, 0x1f ;  /* 0x0000001f00067802 */ /* 0x000fe20000000f00 */
[----:B------:R-:W-:Y:S01]  /*0e20*/  IMAD.MOV.U32 R11, RZ, RZ, -0x1 ;  /* 0xffffffffff0b7424 */ /* 0x000fe200078e00ff */
[----:B------:R-:W-:-:S02]  /*0e30*/  MOV R2, 0xe50 ;  /* 0x00000e5000027802 */ /* 0x000fc40000000f00 */
[----:B------:R-:W-:Y:S05]  /*0e40*/  CALL.REL.NOINC `($__internal_132_$__cuda_sm70_shflsync_bfly_p) ;  /* 0x0000008000007944 */ /* 0x000fea0003c00000 */
[----:B0-----:R-:W-:Y:S01]  /*0e50*/  HFMA2.MMA R9, -RZ, RZ, 0, 9.5367431640625e-07 ;  /* 0x00000010ff097435 */ /* 0x001fe200000001ff */
[----:B-1----:R-:W-:Y:S01]  /*0e60*/  FADD.FTZ R10, R10, R6 ;  /* 0x000000060a0a7221 */ /* 0x002fe20000010000 */
[----:B------:R-:W-:Y:S01]  /*0e70*/  MOV R6, 0x1f ;  /* 0x0000001f00067802 */ /* 0x000fe20000000f00 */
[----:B------:R-:W-:Y:S01]  /*0e80*/  IMAD.MOV.U32 R11, RZ, RZ, -0x1 ;  /* 0xffffffffff0b7424 */ /* 0x000fe200078e00ff */
[----:B------:R-:W-:-:S02]  /*0e90*/  MOV R2, 0xeb0 ;  /* 0x00000eb000027802 */ /* 0x000fc40000000f00 */
[----:B------:R-:W-:Y:S05]  /*0ea0*/  CALL.REL.NOINC `($__internal_132_$__cuda_sm70_shflsync_bfly_p) ;  /* 0x0000002000007944 */ /* 0x000fea0003c00000 */
[----:B-1----:R-:W-:Y:S01]  /*0eb0*/  MOV R5, R6 ;  /* 0x0000000600057202 */ /* 0x002fe20000000f00 */
[----:B0-----:R-:W-:Y:S05]  /*0ec0*/  BRA `(.L_x_4653) ;  /* 0xfffffa5000007947 */ /* 0x001fea000383ffff */
        .weak           $__internal_132_$__cuda_sm70_shflsync_bfly_p
        .type           $__internal_132_$__cuda_sm70_shflsync_bfly_p,@function
        .size           $__internal_132_$__cuda_sm70_shflsync_bfly_p,(.L_x_6781 - $__internal_132_$__cuda_sm70_shflsync_bfly_p)
$__internal_132_$__cuda_sm70_shflsync_bfly_p:
[----:B------:R-:W-:Y:S01]  /*0ed0*/  HFMA2.MMA R3, -RZ, RZ, 0, 0 ;  /* 0x00000000ff037435 */ /* 0x000fe200000001ff */
[----:B------:R-:W-:Y:S04]  /*0ee0*/  WARPSYNC R11 ;  /* 0x0000000b00007348 */ /* 0x000fe80003800000 */
[----:B------:R0:W1:Y:S01]  /*0ef0*/  SHFL.BFLY PT, R6, R10, R9, R6 ;  /* 0x0c0000090a067389 */ /* 0x00006200000e0006 */
[----:B------:R-:W-:Y:S05]  /*0f00*/  RET.REL.NODEC R2 `(_ZN10layer_norm22ln_bwd_finalize_kernelINS_22Kernel_traits_finalizeILj1536E6__halfS2_fS2_fjLb0ELj1024ELj4ENS_18Kernel_traits_baseILj1536ES2_S2_fS2_fjLj1024EEEEELb0ELb1EEEvNS_9BwdParamsE) ;  /* 0xfffff0f002007950 */ /* 0x000fea0003c3ffff */
.L_x_4654:
        /* <DEDUP_REMOVED lines=15> */
.L_x_6781:


//--------------------- .text._ZN10layer_norm13ln_bwd_kernelINS_13Kernel_traitsI6__halfS2_fS2_fjLj1536ELj1ELj1ELj4ELj8ENS_18Kernel_traits_baseILj1536ES2_S2_fS2_fjLj128EEEEELb1ELb0ELb1ELb1EEEvNS_9BwdParamsE --------------------------
	.section	.text._ZN10layer_norm13ln_bwd_kernelINS_13Kernel_traitsI6__halfS2_fS2_fjLj1536ELj1ELj1ELj4ELj8ENS_18Kernel_traits_baseILj1536ES2_S2_fS2_fjLj128EEEEELb1ELb0ELb1ELb1EEEvNS_9BwdParamsE,"ax",@progbits
	.sectioninfo	@"SHI_REGISTERS=109"
	.align	128
        .global         _ZN10layer_norm13ln_bwd_kernelINS_13Kernel_traitsI6__halfS2_fS2_fjLj1536ELj1ELj1ELj4ELj8ENS_18Kernel_traits_baseILj1536ES2_S2_fS2_fjLj128EEEEELb1ELb0ELb1ELb1EEEvNS_9BwdParamsE
        .type           _ZN10layer_norm13ln_bwd_kernelINS_13Kernel_traitsI6__halfS2_fS2_fjLj1536ELj1ELj1ELj4ELj8ENS_18Kernel_traits_baseILj1536ES2_S2_fS2_fjLj128EEEEELb1ELb0ELb1ELb1EEEvNS_9BwdParamsE,@function
        .size           _ZN10layer_norm13ln_bwd_kernelINS_13Kernel_traitsI6__halfS2_fS2_fjLj1536ELj1ELj1ELj4ELj8ENS_18Kernel_traits_baseILj1536ES2_S2_fS2_fjLj128EEEEELb1ELb0ELb1ELb1EEEvNS_9BwdParamsE,(.L_x_6782 - _ZN10layer_norm13ln_bwd_kernelINS_13Kernel_traitsI6__halfS2_fS2_fjLj1536ELj1ELj1ELj4ELj8ENS_18Kernel_traits_baseILj1536ES2_S2_fS2_fjLj128EEEEELb1ELb0ELb1ELb1EEEvNS_9BwdParamsE)
        .other          _ZN10layer_norm13ln_bwd_kernelINS_13Kernel_traitsI6__halfS2_fS2_fjLj1536ELj1ELj1ELj4ELj8ENS_18Kernel_traits_baseILj1536ES2_S2_fS2_fjLj128EEEEELb1ELb0ELb1ELb1EEEvNS_9BwdParamsE,@"STO_CUDA_ENTRY STV_DEFAULT"
_ZN10layer_norm13ln_bwd_kernelINS_13Kernel_traitsI6__halfS2_fS2_fjLj1536ELj1ELj1ELj4ELj8ENS_18Kernel_traits_baseILj1536ES2_S2_fS2_fjLj128EEEEELb1ELb0ELb1ELb1EEEvNS_9BwdParamsE:
.text._ZN10layer_norm13ln_bwd_kernelINS_13Kernel_traitsI6__halfS2_fS2_fjLj1536ELj1ELj1ELj4ELj8ENS_18Kernel_traits_baseILj1536ES2_S2_fS2_fjLj128EEEEELb1ELb0ELb1ELb1EEEvNS_9BwdParamsE:
        /* <DEDUP_REMOVED lines=20> */
.L_x_4655:
        /* <DEDUP_REMOVED lines=39> */
.L_x_4692:
        /* <DEDUP_REMOVED lines=21> */
[----:B-1---5:R-:W-:Y:S02]  /*0500*/  ISETP.GE.AND P1, PT, R79, 0x1, PT ;  /* 0x000000014f00780c */ /* 0x022fe40003f26270 */
[----:B------:R-:W-:Y:S02]  /*0510*/  ISETP.NE.U32.AND P0, PT, RZ, c[0x0][0x218], PT ;  /* 0x00008600ff007a0c */ /* 0x000fe40003f05070 */
[----:B------:R-:W-:Y:S02]  /*0520*/  MOV R65, RZ ;  /* 0x000000ff00417202 */ /* 0x000fe40000000f00 */
        /* <DEDUP_REMOVED lines=19> */
.L_x_4658:
[----:B-1----:R-:W-:Y:S01]  /*0660*/  IADD3 R60, R64, -0x1, RZ ;  /* 0xffffffff403c7810 */ /* 0x002fe20007ffe0ff */
        /* <DEDUP_REMOVED lines=17> */
[----:B-1----:R1:W4:Y:S02]  /*0780*/  LDG.E.128 R64, [R94.64] ;  /* 0x000000045e407981 */ /* 0x002324000c1e1d00 */
[----:B------:R-:W-:Y:S02]  /*0790*/  IMAD.WIDE.U32 R92, R92, R93, c[0x0][0x208] ;  /* 0x000082005c5c7625 */ /* 0x000fe400078e005d */
[----:B------:R-:W4:Y:S04]  /*07a0*/  LDG.E.128 R68, [R68.64] ;  /* 0x0000000444447981 */ /* 0x000f28000c1e1d00 */
[----:B------:R-:W4:Y:S01]  /*07b0*/  LDG.E.64 R92, [R92.64] ;  /* 0x000000045c5c7981 */ /* 0x000f22000c1e1b00 */
[----:B-----5:R-:W-:Y:S02]  /*07c0*/  ISETP.GE.AND P1, PT, R79, 0x1, PT ;  /* 0x000000014f00780c */ /* 0x020fe40003f26270 */
        /* <DEDUP_REMOVED lines=8> */
[----:B------:R0:W5:Y:S03]  /*0850*/  @P0 LDG.E.128 R44, [R86.64] ;  /* 0x00000004562c0981 */ /* 0x000166000c1e1d00 */
[C---:B------:R-:W-:Y:S01]  /*0860*/  IADD3 R99, R77.reuse, 0x100, RZ ;  /* 0x000001004d637810 */ /* 0x040fe20007ffe0ff */
[----:B------:R0:W5:Y:S01]  /*0870*/  @P0 LDG.E.128 R48, [R84.64] ;  /* 0x0000000454300981 */ /* 0x000162000c1e1d00 */
[----:B------:R-:W-:-:S03]  /*0880*/  IADD3 R97, R77, 0x80, RZ ;  /* 0x000000804d617810 */ /* 0x000fc60007ffe0ff */
[----:B------:R0:W5:Y:S02]  /*0890*/  @P0 LDG.E.128 R52, [R82.64] ;  /* 0x0000000452340981 */ /* 0x000164000c1e1d00 */
[----:B0-----:R-:W-:Y:S01]  /*08a0*/  ISETP.NE.AND P0, PT, R10, RZ, PT ;  /* 0x000000ff0a00720c */ /* 0x001fe20003f05270 */
[----:B------:R-:W-:-:S04]  /*08b0*/  IMAD.WIDE.U32 R98, R99, R80, c[0x0][0x190] ;  /* 0x0000640063627625 */ /* 0x000fc800078e0050 */
[-C--:B-1----:R-:W-:Y:S01]  /*08c0*/  IMAD.WIDE.U32 R94, R77, R80.reuse, c[0x0][0x190] ;  /* 0x000064004d5e7625 */ /* 0x082fe200078e0050 */
[----:B------:R0:W5:Y:S03]  /*08d0*/  LDG.E R75, [R98.64] ;  /* 0x00000004624b7981 */ /* 0x000166000c1e1900 */
[----:B------:R-:W-:Y:S02]  /*08e0*/  IMAD.WIDE.U32 R96, R97, R80, c[0x0][0x190] ;  /* 0x0000640061607625 */ /* 0x000fe400078e0050 */
[----:B------:R1:W5:Y:S04]  /*08f0*/  LDG.E R80, [R94.64] ;  /* 0x000000045e507981 */ /* 0x000368000c1e1900 */
[----:B------:R0:W5:Y:S01]  /*0900*/  LDG.E R77, [R96.64] ;  /* 0x00000004604d7981 */ /* 0x000162000c1e1900 */
[----:B--2---:R-:W-:Y:S01]  /*0910*/  FSEL R103, R81, RZ, !P0 ;  /* 0x000000ff51677208 */ /* 0x004fe20004000000 */
[----:B---3--:R-:W-:Y:S01]  /*0920*/  IMAD.MOV.U32 R100, RZ, RZ, R88 ;  /* 0x000000ffff647224 */ /* 0x008fe200078e0058 */
[----:B------:R-:W-:-:S03]  /*0930*/  SHF.R.U64 R102, R88, 0x10, R89 ;  /* 0x0000001058667819 */ /* 0x000fc60000001259 */
[C---:B----4-:R-:W-:Y:S01]  /*0940*/  FADD.FTZ R81, -R103.reuse, R60 ;  /* 0x0000003c67517221 */ /* 0x050fe20000010100 */
[----:B------:R-:W-:Y:S02]  /*0950*/  MOV R101, R89 ;  /* 0x0000005900657202 */ /* 0x000fe40000000f00 */
[----:B0-----:R-:W-:Y:S02]  /*0960*/  SHF.R.U64 R98, R90, 0x10, R91 ;  /* 0x000000105a627819 */ /* 0x001fe4000000125b */
[----:B------:R-:W-:Y:S01]  /*0970*/  MOV R82, R91 ;  /* 0x0000005b00527202 */ /* 0x000fe20000000f00 */
[C---:B------:R-:W-:Y:S01]  /*0980*/  FADD.FTZ R65, -R103.reuse, R65 ;  /* 0x0000004167417221 */ /* 0x040fe20000010100 */
[----:B------:R-:W-:Y:S01]  /*0990*/  SHF.R.U32.HI R86, RZ, 0x10, R91 ;  /* 0x00000010ff567819 */ /* 0x000fe2000001165b */
[C---:B------:R-:W-:Y:S01]  /*09a0*/  FADD.FTZ R91, -R103.reuse, R64 ;  /* 0x00000040675b7221 */ /* 0x040fe20000010100 */
[----:B-1----:R-:W-:Y:S01]  /*09b0*/  SHF.R.U32.HI R94, RZ, 0x10, R89 ;  /* 0x00000010ff5e7819 */ /* 0x002fe20000011659 */
[----:B------:R-:W-:-:S02]  /*09c0*/  FADD.FTZ R95, -R103, R68 ;  /* 0x00000044675f7221 */ /* 0x000fc40000010100 */
[C---:B------:R-:W-:Y:S02]  /*09d0*/  FADD.FTZ R97, -R103.reuse, R69 ;  /* 0x0000004567617221 */ /* 0x040fe40000010100 */
[C---:B------:R-:W-:Y:S01]  /*09e0*/  FMUL.FTZ R88, R2.reuse, R65 ;  /* 0x0000004102587220 */ /* 0x040fe20000410000 */
[----:B------:R-:W-:Y:S01]  /*09f0*/  HADD2.F32 R65, -RZ, R100.H0_H0 ;  /* 0x20000064ff417230 */ /* 0x000fe20000004100 */
[C---:B------:R-:W-:Y:S02]  /*0a00*/  FADD.FTZ R89, -R103.reuse, R61 ;  /* 0x0000003d67597221 */ /* 0x040fe40000010100 */
[C---:B------:R-:W-:Y:S02]  /*0a10*/  FMUL.FTZ R69, R2.reuse, R81 ;  /* 0x0000005102457220 */ /* 0x040fe40000410000 */
[----:B------:R-:W-:Y:S01]  /*0a20*/  FMUL.FTZ R81, R2, R91 ;  /* 0x0000005b02517220 */ /* 0x000fe20000410000 */
[----:B------:R-:W-:Y:S01]  /*0a30*/  MOV R60, R93 ;  /* 0x0000005d003c7202 */ /* 0x000fe20000000f00 */
[C---:B------:R-:W-:Y:S01]  /*0a40*/  FADD.FTZ R87, -R103.reuse, R62 ;  /* 0x0000003e67577221 */ /* 0x040fe20000010100 */
[----:B------:R-:W-:Y:S01]  /*0a50*/  SHF.R.U64 R62, R92, 0x10, R93 ;  /* 0x000000105c3e7819 */ /* 0x000fe2000000125d */
[C---:B------:R-:W-:Y:S01]  /*0a60*/  FMUL.FTZ R91, R2.reuse, R95 ;  /* 0x0000005f025b7220 */ /* 0x040fe20000410000 */
[----:B------:R-:W-:Y:S01]  /*0a70*/  HADD2.F32 R95, -RZ, R102.H0_H0 ;  /* 0x20000066ff5f7230 */ /* 0x000fe20000004100 */
[----:B------:R-:W-:Y:S01]  /*0a80*/  FMUL.FTZ R68, R2, R89 ;  /* 0x0000005902447220 */ /* 0x000fe20000410000 */
[----:B------:R-:W-:Y:S01]  /*0a90*/  HADD2.F32 R64, -RZ, R94.H0_H0 ;  /* 0x2000005eff407230 */ /* 0x000fe20000004100 */
[C---:B------:R-:W-:Y:S01]  /*0aa0*/  FADD.FTZ R85, -R103.reuse, R63 ;  /* 0x0000003f67557221 */ /* 0x040fe20000010100 */
[----:B------:R-:W-:Y:S01]  /*0ab0*/  SHF.R.U32.HI R63, RZ, 0x10, R93 ;  /* 0x00000010ff3f7819 */ /* 0x000fe2000001165d */
[----:B------:R-:W-:Y:S01]  /*0ac0*/  FMUL.FTZ R94, R16, R65 ;  /* 0x00000041105e7220 */ /* 0x000fe20000410000 */
[----:B------:R-:W-:Y:S01]  /*0ad0*/  HADD2.F32 R101, -RZ, R101.H0_H0 ;  /* 0x20000065ff657230 */ /* 0x000fe20000004100 */
[C---:B------:R-:W-:Y:S01]  /*0ae0*/  FADD.FTZ R93, -R103.reuse, R66 ;  /* 0x00000042675d7221 */ /* 0x040fe20000010100 */
[----:B------:R-:W-:Y:S01]  /*0af0*/  HADD2.F32 R104, -RZ, R60.H0_H0 ;  /* 0x2000003cff687230 */ /* 0x000fe20000004100 */
[----:B------:R-:W-:-:S02]  /*0b00*/  FADD.FTZ R67, -R103, R67 ;  /* 0x0000004367437221 */ /* 0x000fc40000010100 */
[C---:B------:R-:W-:Y:S02]  /*0b10*/  FADD.FTZ R99, -R103.reuse, R70 ;  /* 0x0000004667637221 */ /* 0x040fe40000010100 */
[----:B------:R-:W-:Y:S01]  /*0b20*/  FADD.FTZ R61, -R103, R71 ;  /* 0x00000047673d7221 */ /* 0x000fe20000010100 */
[----:B------:R-:W-:Y:S01]  /*0b30*/  HADD2.F32 R103, -RZ, R62.H0_H0 ;  /* 0x2000003eff677230 */ /* 0x000fe20000004100 */
[----:B------:R-:W-:Y:S02]  /*0b40*/  FADD.FTZ R29, R29, R95 ;  /* 0x0000005f1d1d7221 */ /* 0x000fe40000010000 */
[-C--:B------:R-:W-:Y:S02]  /*0b50*/  FFMA.FTZ R41, R68, R95.reuse, R41 ;  /* 0x0000005f44297223 */ /* 0x080fe40000010029 */
[----:B------:R-:W-:Y:S02]  /*0b60*/  FMUL.FTZ R95, R8, R95 ;  /* 0x0000005f085f7220 */ /* 0x000fe40000410000 */
[----:B------:R-:W-:-:S02]  /*0b70*/  FADD.FTZ R60, RZ, R94 ;  /* 0x0000005eff3c7221 */ /* 0x000fc40000010000 */
[----:B------:R-:W-:Y:S01]  /*0b80*/  FFMA.FTZ R62, R69, R94, RZ ;  /* 0x0000005e453e7223 */ /* 0x000fe200000100ff */
[----:B------:R-:W-:Y:S01]  /*0b90*/  HADD2.F32 R66, -RZ, R63.H0_H0 ;  /* 0x2000003fff427230 */ /* 0x000fe20000004100 */
[----:B------:R-:W-:Y:S02]  /*0ba0*/  IMAD.MOV.U32 R84, RZ, RZ, R90 ;  /* 0x000000ffff547224 */ /* 0x000fe400078e005a */
[----:B------:R-:W-:Y:S02]  /*0bb0*/  FMUL.FTZ R71, R2, R87 ;  /* 0x0000005702477220 */ /* 0x000fe40000410000 */
[----:B------:R-:W-:Y:S02]  /*0bc0*/  FMUL.FTZ R96, R15, R101 ;  /* 0x000000650f607220 */ /* 0x000fe40000410000 */
[----:B------:R-:W-:Y:S02]  /*0bd0*/  FADD.FTZ R63, R60, R95 ;  /* 0x0000005f3c3f7221 */ /* 0x000fe40000010000 */
[----:B------:R-:W-:-:S02]  /*0be0*/  FFMA.FTZ R62, R68, R95, R62 ;  /* 0x0000005f443e7223 */ /* 0x000fc4000001003e */
[----:B------:R-:W-:Y:S02]  /*0bf0*/  IMAD.MOV.U32 R83, RZ, RZ, R92 ;  /* 0x000000ffff537224 */ /* 0x000fe400078e005c */
[----:B------:R-:W-:Y:S02]  /*0c00*/  FADD.FTZ R28, R28, R65 ;  /* 0x000000411c1c7221 */ /* 0x000fe40000010000 */
[----:B------:R-:W-:Y:S01]  /*0c10*/  FFMA.FTZ R40, R69, R65, R40 ;  /* 0x0000004145287223 */ /* 0x000fe20000010028 */
[----:B------:R-:W-:Y:S01]  /*0c20*/  HADD2.F32 R65, -RZ, R84.H0_H0 ;  /* 0x20000054ff417230 */ /* 0x000fe20000004100 */
[C---:B------:R-:W-:Y:S02]  /*0c30*/  FMUL.FTZ R92, R2.reuse, R97 ;  /* 0x00000061025c7220 */ /* 0x040fe40000410000 */
[C---:B------:R-:W-:Y:S02]  /*0c40*/  FMUL.FTZ R70, R2.reuse, R85 ;  /* 0x0000005502467220 */ /* 0x040fe40000410000 */
[----:B------:R-:W-:-:S02]  /*0c50*/  FMUL.FTZ R89, R2, R93 ;  /* 0x0000005d02597220 */ /* 0x000fc40000410000 */
[----:B------:R-:W-:Y:S02]  /*0c60*/  FMUL.FTZ R97, R7, R64 ;  /* 0x0000004007617220 */ /* 0x000fe40000410000 */
[----:B------:R-:W-:Y:S02]  /*0c70*/  FADD.FTZ R60, R63, R96 ;  /* 0x000000603f3c7221 */ /* 0x000fe40000010000 */
[----:B------:R-:W-:Y:S02]  /*0c80*/  FFMA.FTZ R62, R71, R96, R62 ;  /* 0x00000060473e7223 */ /* 0x000fe4000001003e */
        /* <DEDUP_REMOVED lines=53> */
.L_x_4659:
[----:B------:R-:W-:Y:S05]  /*0fe0*/  BSYNC B0 ;  /* 0x0000000000007941 */ /* 0x000fea0003800000 */
.L_x_4657:
[----:B------:R-:W-:Y:S02]  /*0ff0*/  LOP3.LUT P1, RZ, R9, 0xff, RZ, 0xc0, !PT ;  /* 0x000000ff09ff7812 */ /* 0x000fe4000782c0ff */
[----:B-1----:R-:W-:Y:S02]  /*1000*/  SHF.R.U32.HI R62, RZ, 0x5, R18 ;  /* 0x00000005ff3e7819 */ /* 0x002fe40000011612 */
[----:B------:R-:W-:-:S02]  /*1010*/  LOP3.LUT P0, RZ, R18, 0x1f, RZ, 0xc0, !PT ;  /* 0x0000001f12ff7812 */ /* 0x000fc4000780c0ff */
[----:B------:R-:W-:-:S07]  /*1020*/  LOP3.LUT R84, R62, 0x7fffffc, RZ, 0xc0, !PT ;  /* 0x07fffffc3e547812 */ /* 0x000fce00078ec0ff */
[----:B------:R-:W-:Y:S01]  /*1030*/  @!P1 IADD3 R84, R84, 0x4, RZ ;  /* 0x0000000454549810 */ /* 0x000fe20007ffe0ff */
[----:B------:R-:W-:Y:S05]  /*1040*/  BRA.DIV ~URZ, `(.L_x_4660) ;  /* 0x000015927f007947 */ /* 0x000fea000b800000 */
[----:B------:R1:W2:Y:S02]  /*1050*/  SHFL.DOWN PT, R63, R66, 0x10, 0x1f ;  /* 0x0a001f00423f7f89 */ /* 0x0002a400000e0000 */
.L_x_4693:
        /* <DEDUP_REMOVED lines=18> */
.L_x_4694:
[----:B------:R-:W-:Y:S01]  /*1180*/  @!P0 LOP3.LUT R61, R62, 0x3, RZ, 0xc0, !PT ;  /* 0x000000033e3d8812 */ /* 0x000fe200078ec0ff */
[----:B---3--:R-:W-:Y:S01]  /*1190*/  FADD.FTZ R82, R82, R65 ;  /* 0x0000004152527221 */ /* 0x008fe20000010000 */
[----:B------:R-:W-:Y:S01]  /*11a0*/  WARPSYNC 0xffffffff ;  /* 0xffffffff00007948 */ /* 0x000fe20003800000 */
[----:B-1----:R-:W-:Y:S01]  /*11b0*/  FADD.FTZ R83, R60, R67 ;  /* 0x000000433c537221 */ /* 0x002fe20000010000 */
[----:B------:R-:W-:Y:S01]  /*11c0*/  ISETP.GE.AND P5, PT, R79, 0x1, PT ;  /* 0x000000014f00780c */ /* 0x000fe20003fa6270 */
[----:B------:R-:W-:Y:S01]  /*11d0*/  @!P0 IMAD.IADD R85, R84, 0x1, R61 ;  /* 0x0000000154558824 */ /* 0x000fe200078e023d */
[----:B------:R-:W-:Y:S01]  /*11e0*/  @!P6 ISETP.NE.U32.AND P3, PT, RZ, c[0x0][0x218], PT ;  /* 0x00008600ff00ea0c */ /* 0x000fe20003f65070 */
[----:B------:R-:W-:Y:S01]  /*11f0*/  BSSY B0, `(.L_x_4662) ;  /* 0x0000021000007945 */ /* 0x000fe20003800000 */
[----:B0-----:R-:W-:Y:S02]  /*1200*/  ISETP.NE.AND P4, PT, R10, RZ, PT ;  /* 0x000000ff0a00720c */ /* 0x001fe40003f85270 */
        /* <DEDUP_REMOVED lines=10> */
[----:B--2---:R-:W1:Y:S01]  /*12b0*/  LDS.128 R64, [R84.X8+0x1810] ;  /* 0x0018100054407984 */ /* 0x004e620000008c00 */
        /* <DEDUP_REMOVED lines=20> */
.L_x_4663:
[----:B------:R-:W-:Y:S05]  /*1400*/  BSYNC B0 ;  /* 0x0000000000007941 */ /* 0x000fea0003800000 */
.L_x_4662:
        /* <DEDUP_REMOVED lines=10> */
.L_x_4665:
[----:B------:R-:W-:Y:S05]  /*14b0*/  BSYNC B0 ;  /* 0x0000000000007941 */ /* 0x000fea0003800000 */
.L_x_4664:
        /* <DEDUP_REMOVED lines=25> */
.L_x_4667:
[----:B------:R-:W-:Y:S05]  /*1650*/  BSYNC B0 ;  /* 0x0000000000007941 */ /* 0x000fea0003800000 */
.L_x_4666:
[----:B------:R-:W-:Y:S01]  /*1660*/  @!P6 ISETP.NE.U32.AND P1, PT, RZ, c[0x0][0x218], PT ;  /* 0x00008600ff00ea0c */ /* 0x000fe20003f25070 */
[----:B------:R-:W-:Y:S01]  /*1670*/  @P5 FMUL.FTZ R60, R65, c[0x0][0x1ec] ;  /* 0x00007b00413c5a20 */ /* 0x000fe20000410000 */
[----:B------:R-:W-:Y:S01]  /*1680*/  @P5 F2FP.PACK_AB R63, RZ, R63 ;  /* 0x0000003fff3f523e */ /* 0x000fe200000000ff */
        /* <DEDUP_REMOVED lines=14> */
.L_x_4669:
[----:B------:R-:W-:Y:S05]  /*1770*/  BSYNC B0 ;  /* 0x0000000000007941 */ /* 0x000fea0003800000 */
.L_x_4668:
[----:B------:R-:W-:Y:S01]  /*1780*/  ISETP.NE.AND.EX P2, PT, RZ, c[0x0][0x25c], PT, P2 ;  /* 0x00009700ff007a0c */ /* 0x000fe20003f45320 */
[----:B------:R-:W-:Y:S01]  /*1790*/  @P5 FMUL.FTZ R63, R82, c[0x0][0x1ec] ;  /* 0x00007b00523f5a20 */ /* 0x000fe20000410000 */
[----:B------:R-:W-:Y:S01]  /*17a0*/  @P5 FSEL R64, R60, RZ, P4 ;  /* 0x000000ff3c405208 */ /* 0x000fe20002000000 */
[----:B------:R-:W-:Y:S01]  /*17b0*/  @P0 IMAD.MOV.U32 R79, RZ, RZ, 0x10 ;  /* 0x00000010ff4f0424 */ /* 0x000fe200078e00ff */
[----:B------:R-:W-:Y:S01]  /*17c0*/  SEL R60, R61, R56, P2 ;  /* 0x000000383d3c7207 */ /* 0x000fe20001000000 */
[----:B------:R-:W-:Y:S01]  /*17d0*/  @P5 FMUL.FTZ R83, R63, c[0x0][0x1e8] ;  /* 0x00007a003f535a20 */ /* 0x000fe20000410000 */
[----:B------:R-:W-:Y:S01]  /*17e0*/  SEL R61, R62, R57, P2 ;  /* 0x000000393e3d7207 */ /* 0x000fe20001000000 */
[----:B------:R-:W-:Y:S01]  /*17f0*/  @P0 IMAD.WIDE.U32 R78, R78, R79, c[0x0][0x258] ;  /* 0x000096004e4e0625 */ /* 0x000fe200078e004f */
[----:B------:R-:W-:Y:S01]  /*1800*/  SEL R62, R65, R58, P2 ;  /* 0x0000003a413e7207 */ /* 0x000fe20001000000 */
[----:B------:R-:W-:Y:S01]  /*1810*/  BSSY B0, `(.L_x_4670) ;  /* 0x0000016000007945 */ /* 0x000fe20003800000 */
[----:B------:R-:W-:-:S02]  /*1820*/  SEL R63, R82, R59, P2 ;  /* 0x0000003b523f7207 */ /* 0x000fc40001000000 */
[----:B------:R-:W-:Y:S02]  /*1830*/  @!P6 ISETP.NE.U32.AND P1, PT, RZ, c[0x0][0x218], PT ;  /* 0x00008600ff00ea0c */ /* 0x000fe40003f25070 */
[----:B------:R-:W-:Y:S01]  /*1840*/  @P5 FSEL R83, R83, RZ, P3 ;  /* 0x000000ff53535208 */ /* 0x000fe20001800000 */
[----:B------:R0:W-:Y:S01]  /*1850*/  @P0 STG.E.128 [R78.64], R60 ;  /* 0x0000003c4e000986 */ /* 0x0001e2000c101d04 */
[----:B------:R-:W-:Y:S02]  /*1860*/  @!P6 ISETP.NE.U32.AND P4, PT, RZ, c[0x0][0x218], PT ;  /* 0x00008600ff00ea0c */ /* 0x000fe40003f85070 */
[----:B------:R-:W-:Y:S02]  /*1870*/  @P5 F2FP.PACK_AB R64, RZ, R64 ;  /* 0x00000040ff40523e */ /* 0x000fe400000000ff */
[----:B------:R-:W-:Y:S02]  /*1880*/  @!P6 ISETP.NE.AND.EX P1, PT, RZ, c[0x0][0x21c], PT, P1 ;  /* 0x00008700ff00ea0c */ /* 0x000fe40003f25310 */
[----:B------:R-:W-:-:S02]  /*1890*/  @P5 F2FP.PACK_AB R83, RZ, R83 ;  /* 0x00000053ff53523e */ /* 0x000fc400000000ff */
[----:B------:R-:W-:Y:S02]  /*18a0*/  @!P6 ISETP.NE.AND.EX P3, PT, RZ, c[0x0][0x21c], PT, P4 ;  /* 0x00008700ff00ea0c */ /* 0x000fe40003f65340 */
        /* <DEDUP_REMOVED lines=12> */
.L_x_4671:
[----:B------:R-:W-:Y:S05]  /*1970*/  BSYNC B0 ;  /* 0x0000000000007941 */ /* 0x000fea0003800000 */
.L_x_4670:
        /* <DEDUP_REMOVED lines=8> */
.L_x_4673:
[----:B------:R-:W-:Y:S05]  /*1a00*/  BSYNC B0 ;  /* 0x0000000000007941 */ /* 0x000fea0003800000 */
.L_x_4672:
        /* <DEDUP_REMOVED lines=10> */
.L_x_4675:
[----:B------:R-:W-:Y:S05]  /*1ab0*/  BSYNC B0 ;  /* 0x0000000000007941 */ /* 0x000fea0003800000 */
.L_x_4674:
        /* <DEDUP_REMOVED lines=22> */
.L_x_4677:
[----:B------:R-:W-:Y:S05]  /*1c20*/  BSYNC B0 ;  /* 0x0000000000007941 */ /* 0x000fea0003800000 */
.L_x_4676:
[----:B------:R-:W-:Y:S01]  /*1c30*/  @!P6 ISETP.NE.AND.EX P4, PT, RZ, c[0x0][0x21c], PT, P4 ;  /* 0x00008700ff00ea0c */ /* 0x000fe20003f85340 */
[----:B------:R-:W-:Y:S01]  /*1c40*/  BSSY B0, `(.L_x_4678) ;  /* 0x0000011000007945 */ /* 0x000fe20003800000 */
[----:B------:R-:W-:Y:S01]  /*1c50*/  @P5 F2FP.PACK_AB R82, RZ, R61 ;  /* 0x0000003dff52523e */ /* 0x000fe200000000ff */
        /* <DEDUP_REMOVED lines=15> */
.L_x_4679:
[----:B------:R-:W-:Y:S05]  /*1d50*/  BSYNC B0 ;  /* 0x0000000000007941 */ /* 0x000fea0003800000 */
.L_x_4678:
        /* <DEDUP_REMOVED lines=14> */
[----:B------:R-:W-:Y:S02]  /*1e40*/  @P5 F2FP.PACK_AB R64, RZ, R64 ;  /* 0x00000040ff40523e */ /* 0x000fe400000000ff */
[----:B------:R-:W-:Y:S02]  /*1e50*/  @!P6 ISETP.NE.AND.EX P3, PT, RZ, c[0x0][0x21c], PT, P3 ;  /* 0x00008700ff00ea0c */ /* 0x000fe40003f65330 */
[----:B------:R-:W-:-:S02]  /*1e60*/  @!P6 ISETP.NE.AND.EX P4, PT, RZ, c[0x0][0x21c], PT, P4 ;  /* 0x00008700ff00ea0c */ /* 0x000fc40003f85340 */
[----:B------:R-:W-:Y:S02]  /*1e70*/  @P5 F2FP.PACK_AB R65, RZ, R65 ;  /* 0x00000041ff41523e */ /* 0x000fe400000000ff */
        /* <DEDUP_REMOVED lines=18> */
.L_x_4681:
[----:B------:R-:W-:Y:S05]  /*1fa0*/  BSYNC B0 ;  /* 0x0000000000007941 */ /* 0x000fea0003800000 */
.L_x_4680:
        /* <DEDUP_REMOVED lines=8> */
.L_x_4683:
[----:B------:R-:W-:Y:S05]  /*2030*/  BSYNC B0 ;  /* 0x0000000000007941 */ /* 0x000fea0003800000 */
.L_x_4682:
        /* <DEDUP_REMOVED lines=10> */
.L_x_4685:
[----:B------:R-:W-:Y:S05]  /*20e0*/  BSYNC B0 ;  /* 0x0000000000007941 */ /* 0x000fea0003800000 */
.L_x_4684:
        /* <DEDUP_REMOVED lines=8> */
.L_x_4687:
[----:B------:R-:W-:Y:S05]  /*2170*/  BSYNC B0 ;  /* 0x0000000000007941 */ /* 0x000fea0003800000 */
.L_x_4686:
        /* <DEDUP_REMOVED lines=8> */
.L_x_4689:
[----:B------:R-:W-:Y:S05]  /*2200*/  BSYNC B0 ;  /* 0x0000000000007941 */ /* 0x000fea0003800000 */
.L_x_4688:
        /* <DEDUP_REMOVED lines=21> */
[----:B------:R-:W-:Y:S02]  /*2360*/  @P5 F2FP.PACK_AB R79, RZ, R79 ;  /* 0x0000004fff4f523e */ /* 0x000fe400000000ff */
[----:B------:R-:W-:Y:S02]  /*2370*/  @P5 F2FP.PACK_AB R0, RZ, R0 ;  /* 0x00000000ff00523e */ /* 0x000fe400000000ff */
[----:B------:R-:W-:Y:S02]  /*2380*/  @P5 F2FP.PACK_AB R77, RZ, R77 ;  /* 0x0000004dff4d523e */ /* 0x000fe400000000ff */
[----:B------:R-:W-:Y:S02]  /*2390*/  @P5 F2FP.PACK_AB R76, RZ, R76 ;  /* 0x0000004cff4c523e */ /* 0x000fe400000000ff */
[----:B------:R-:W-:-:S02]  /*23a0*/  @P5 PRMT R19, R79, 0x7610, R19 ;  /* 0x000076104f135816 */ /* 0x000fc40000000013 */
[----:B------:R-:W-:Y:S02]  /*23b0*/  @P5 PRMT R72, R0, 0x7610, R72 ;  /* 0x0000761000485816 */ /* 0x000fe40000000048 */
[----:B------:R-:W-:Y:S02]  /*23c0*/  @P5 PRMT R73, R77, 0x7610, R73 ;  /* 0x000076104d495816 */ /* 0x000fe40000000049 */
[----:B------:R-:W-:Y:S01]  /*23d0*/  @P5 PRMT R74, R76, 0x7610, R74 ;  /* 0x000076104c4a5816 */ /* 0x000fe2000000004a */
[----:B------:R-:W-:Y:S05]  /*23e0*/  @!P5 BRA `(.L_x_4691) ;  /* 0x000000900000d947 */ /* 0x000fea0003800000 */
[----:B01----:R-:W-:Y:S01]  /*23f0*/  LOP3.LUT R60, R72, 0xffff, RZ, 0xc0, !PT ;  /* 0x0000ffff483c7812 */ /* 0x003fe200078ec0ff */
        /* <DEDUP_REMOVED lines=8> */
.L_x_4691:
[----:B-1----:R-:W-:Y:S05]  /*2480*/  BSYNC B0 ;  /* 0x0000000000007941 */ /* 0x002fea0003800000 */
.L_x_4690:
[----:B------:R-:W-:Y:S02]  /*2490*/  IADD3 R17, R17, c[0x0][0x160], RZ ;  /* 0x0000580011117a10 */ /* 0x000fe40007ffe0ff */
[----:B------:R-:W-:Y:S02]  /*24a0*/  LOP3.LUT P1, RZ, R9, 0xff, RZ, 0xc0, !PT ;  /* 0x000000ff09ff7812 */ /* 0x000fe4000782c0ff */
[----:B------:R-:W-:Y:S02]  /*24b0*/  ISETP.GE.AND P0, PT, R17, c[0x0][0x164], PT ;  /* 0x0000590011007a0c */ /* 0x000fe40003f06270 */
[----:B------:R-:W-:-:S11]  /*24c0*/  SEL R9, RZ, 0x1, P1 ;  /* 0x00000001ff097807 */ /* 0x000fd60000800000 */
[----:B0-----:R-:W-:Y:S01]  /*24d0*/  @P0 CALL.REL.NOINC `(.L_x_4656) ;  /* 0x0000001000000944 */ /* 0x001fe20003c00000 */
[----:B------:R-:W-:Y:S05]  /*24e0*/  BRA `(.L_x_4692) ;  /* 0xffffdec000007947 */ /* 0x000fea000383ffff */
.L_x_4656:
        /* <DEDUP_REMOVED lines=15> */
.L_x_4660:
[----:B------:R-:W-:Y:S01]  /*25e0*/  HFMA2.MMA R85, -RZ, RZ, 0, 1.847743988037109375e-06 ;  /* 0x0000001fff557435 */ /* 0x000fe200000001ff */
[----:B------:R-:W-:Y:S01]  /*25f0*/  MOV R64, R66 ;  /* 0x0000004200407202 */ /* 0x000fe20000000f00 */
[----:B------:R-:W-:Y:S01]  /*2600*/  IMAD.MOV.U32 R83, RZ, RZ, 0x10 ;  /* 0x00000010ff537424 */ /* 0x000fe200078e00ff */
[----:B------:R-:W-:Y:S01]  /*2610*/  MOV R60, 0x2640 ;  /* 0x00002640003c7802 */ /* 0x000fe20000000f00 */
[----:B------:R-:W-:-:S02]  /*2620*/  IMAD.MOV.U32 R86, RZ, RZ, -0x1 ;  /* 0xffffffffff567424 */ /* 0x000fc400078e00ff */
[----:B0----5:R-:W-:Y:S05]  /*2630*/  CALL.REL.NOINC `($__internal_133_$__cuda_sm70_shflsync_down_p) ;  /* 0x0000046000007944 */ /* 0x021fea0003c00000 */
[----:B-1----:R-:W-:Y:S01]  /*2640*/  MOV R63, R64 ;  /* 0x00000040003f7202 */ /* 0x002fe20000000f00 */
[----:B0-----:R-:W-:Y:S05]  /*2650*/  BRA `(.L_x_4693) ;  /* 0xffffea0000007947 */ /* 0x001fea000383ffff */
.L_x_4661:
[----:B------:R-:W-:Y:S01]  /*2660*/  HFMA2.MMA R83, -RZ, RZ, 0, 9.5367431640625e-07 ;  /* 0x00000010ff537435 */ /* 0x000fe200000001ff */
[----:B------:R-:W-:Y:S01]  /*2670*/  IMAD.MOV.U32 R64, RZ, RZ, R67 ;  /* 0x000000ffff407224 */ /* 0x000fe200078e0043 */
[----:B------:R-:W-:Y:S01]  /*2680*/  MOV R86, 0xffffffff ;  /* 0xffffffff00567802 */ /* 0x000fe20000000f00 */
[----:B------:R-:W-:Y:S01]  /*2690*/  IMAD.MOV.U32 R85, RZ, RZ, 0x1f ;  /* 0x0000001fff557424 */ /* 0x000fe200078e00ff */
[----:B------:R-:W-:-:S02]  /*26a0*/  MOV R60, 0x26c0 ;  /* 0x000026c0003c7802 */ /* 0x000fc40000000f00 */
[----:B012--5:R-:W-:Y:S05]  /*26b0*/  CALL.REL.NOINC `($__internal_133_$__cuda_sm70_shflsync_down_p) ;  /* 0x000003e000007944 */ /* 0x027fea0003c00000 */
[----:B------:R-:W-:Y:S01]  /*26c0*/  FADD.FTZ R66, R63, R66 ;  /* 0x000000423f427221 */ /* 0x000fe20000010000 */
[----:B0-----:R-:W-:Y:S01]  /*26d0*/  HFMA2.MMA R85, -RZ, RZ, 0, 1.847743988037109375e-06 ;  /* 0x0000001fff557435 */ /* 0x001fe200000001ff */
[----:B-1----:R-:W-:Y:S01]  /*26e0*/  FADD.FTZ R67, R67, R64 ;  /* 0x0000004043437221 */ /* 0x002fe20000010000 */
[----:B------:R-:W-:Y:S01]  /*26f0*/  MOV R60, 0x2740 ;  /* 0x00002740003c7802 */ /* 0x000fe20000000f00 */
[----:B------:R-:W-:Y:S01]  /*2700*/  IMAD.MOV.U32 R83, RZ, RZ, 0x8 ;  /* 0x00000008ff537424 */ /* 0x000fe200078e00ff */
[----:B------:R-:W-:Y:S01]  /*2710*/  MOV R64, R66 ;  /* 0x0000004200407202 */ /* 0x000fe20000000f00 */
[----:B------:R-:W-:-:S02]  /*2720*/  IMAD.MOV.U32 R86, RZ, RZ, -0x1 ;  /* 0xffffffffff567424 */ /* 0x000fc400078e00ff */
[----:B------:R-:W-:Y:S05]  /*2730*/  CALL.REL.NOINC `($__internal_133_$__cuda_sm70_shflsync_down_p) ;  /* 0x0000036000007944 */ /* 0x000fea0003c00000 */
[----:B0-----:R-:W-:Y:S01]  /*2740*/  HFMA2.MMA R85, -RZ, RZ, 0, 1.847743988037109375e-06 ;  /* 0x0000001fff557435 */ /* 0x001fe200000001ff */
[----:B-1----:R-:W-:Y:S01]  /*2750*/  IMAD.MOV.U32 R63, RZ, RZ, R64 ;  /* 0x000000ffff3f7224 */ /* 0x002fe200078e0040 */
[----:B------:R-:W-:Y:S01]  /*2760*/  MOV R64, R67 ;  /* 0x0000004300407202 */ /* 0x000fe20000000f00 */
[----:B------:R-:W-:Y:S01]  /*2770*/  IMAD.MOV.U32 R83, RZ, RZ, 0x8 ;  /* 0x00000008ff537424 */ /* 0x000fe200078e00ff */
[----:B------:R-:W-:Y:S01]  /*2780*/  MOV R60, 0x27b0 ;  /* 0x000027b0003c7802 */ /* 0x000fe20000000f00 */
[----:B------:R-:W-:-:S02]  /*2790*/  IMAD.MOV.U32 R86, RZ, RZ, -0x1 ;  /* 0xffffffffff567424 */ /* 0x000fc400078e00ff */
[----:B------:R-:W-:Y:S05]  /*27a0*/  CALL.REL.NOINC `($__internal_133_$__cuda_sm70_shflsync_down_p) ;  /* 0x000002f000007944 */ /* 0x000fea0003c00000 */
[----:B------:R-:W-:Y:S01]  /*27b0*/  FADD.FTZ R66, R63, R66 ;  /* 0x000000423f427221 */ /* 0x000fe20000010000 */
[----:B0-----:R-:W-:Y:S01]  /*27c0*/  MOV R83, 0x4 ;  /* 0x0000000400537802 */ /* 0x001fe20000000f00 */
[----:B-1----:R-:W-:Y:S01]  /*27d0*/  FADD.FTZ R67, R67, R64 ;  /* 0x0000004043437221 */ /* 0x002fe20000010000 */
[----:B------:R-:W-:Y:S01]  /*27e0*/  MOV R86, 0xffffffff ;  /* 0xffffffff00567802 */ /* 0x000fe20000000f00 */
[----:B------:R-:W-:Y:S01]  /*27f0*/  IMAD.MOV.U32 R85, RZ, RZ, 0x1f ;  /* 0x0000001fff557424 */ /* 0x000fe200078e00ff */
[----:B------:R-:W-:Y:S01]  /*2800*/  MOV R60, 0x2830 ;  /* 0x00002830003c7802 */ /* 0x000fe20000000f00 */
[----:B------:R-:W-:-:S02]  /*2810*/  IMAD.MOV.U32 R64, RZ, RZ, R66 ;  /* 0x000000ffff407224 */ /* 0x000fc400078e0042 */
[----:B------:R-:W-:Y:S05]  /*2820*/  CALL.REL.NOINC `($__internal_133_$__cuda_sm70_shflsync_down_p) ;  /* 0x0000027000007944 */ /* 0x000fea0003c00000 */
[----:B0-----:R-:W-:Y:S01]  /*2830*/  HFMA2.MMA R83, -RZ, RZ, 0, 2.384185791015625e-07 ;  /* 0x00000004ff537435 */ /* 0x001fe200000001ff */
[----:B-1----:R-:W-:Y:S01]  /*2840*/  MOV R63, R64 ;  /* 0x00000040003f7202 */ /* 0x002fe20000000f00 */
[----:B------:R-:W-:Y:S01]  /*2850*/  IMAD.MOV.U32 R64, RZ, RZ, R67 ;  /* 0x000000ffff407224 */ /* 0x000fe200078e0043 */
[----:B------:R-:W-:Y:S01]  /*2860*/  MOV R86, 0xffffffff ;  /* 0xffffffff00567802 */ /* 0x000fe20000000f00 */
[----:B------:R-:W-:Y:S01]  /*2870*/  IMAD.MOV.U32 R85, RZ, RZ, 0x1f ;  /* 0x0000001fff557424 */ /* 0x000fe200078e00ff */
[----:B------:R-:W-:-:S02]  /*2880*/  MOV R60, 0x28a0 ;  /* 0x000028a0003c7802 */ /* 0x000fc40000000f00 */
[----:B------:R-:W-:Y:S05]  /*2890*/  CALL.REL.NOINC `($__internal_133_$__cuda_sm70_shflsync_down_p) ;  /* 0x0000020000007944 */ /* 0x000fea0003c00000 */
        /* <DEDUP_REMOVED lines=23> */
[----:B0-----:R-:W-:Y:S01]  /*2a10*/  HFMA2.MMA R83, -RZ, RZ, 0, 5.9604644775390625e-08 ;  /* 0x00000001ff537435 */ /* 0x001fe200000001ff */
[----:B-1----:R-:W-:Y:S01]  /*2a20*/  MOV R82, R64 ;  /* 0x0000004000527202 */ /* 0x002fe20000000f00 */
[----:B------:R-:W-:Y:S01]  /*2a30*/  IMAD.MOV.U32 R64, RZ, RZ, R67 ;  /* 0x000000ffff407224 */ /* 0x000fe200078e0043 */
[----:B------:R-:W-:Y:S01]  /*2a40*/  MOV R85, 0x1f ;  /* 0x0000001f00557802 */ /* 0x000fe20000000f00 */
[----:B------:R-:W-:Y:S01]  /*2a50*/  IMAD.MOV.U32 R86, RZ, RZ, -0x1 ;  /* 0xffffffffff567424 */ /* 0x000fe200078e00ff */
[----:B------:R-:W-:-:S02]  /*2a60*/  MOV R60, 0x2a80 ;  /* 0x00002a80003c7802 */ /* 0x000fc40000000f00 */
[----:B------:R-:W-:Y:S05]  /*2a70*/  CALL.REL.NOINC `($__internal_133_$__cuda_sm70_shflsync_down_p) ;  /* 0x0000002000007944 */ /* 0x000fea0003c00000 */
[----:B-1----:R-:W-:Y:S01]  /*2a80*/  MOV R60, R64 ;  /* 0x00000040003c7202 */ /* 0x002fe20000000f00 */
[----:B0-----:R-:W-:Y:S05]  /*2a90*/  BRA `(.L_x_4694) ;  /* 0xffffe6e000007947 */ /* 0x001fea000383ffff */
        .weak           $__internal_133_$__cuda_sm70_shflsync_down_p
        .type           $__internal_133_$__cuda_sm70_shflsync_down_p,@function
        .size           $__internal_133_$__cuda_sm70_shflsync_down_p,(.L_x_6782 - $__internal_133_$__cuda_sm70_shflsync_down_p)
$__internal_133_$__cuda_sm70_shflsync_down_p:
[----:B------:R-:W-:Y:S01]  /*2aa0*/  HFMA2.MMA R61, -RZ, RZ, 0, 0 ;  /* 0x00000000ff3d7435 */ /* 0x000fe200000001ff */
[----:B------:R-:W-:Y:S04]  /*2ab0*/  WARPSYNC R86 ;  /* 0x0000005600007348 */ /* 0x000fe80003800000 */
[----:B------:R0:W1:Y:S01]  /*2ac0*/  SHFL.DOWN PT, R64, R64, R83, R85 ;  /* 0x0800005340407389 */ /* 0x00006200000e0055 */
[----:B------:R-:W-:Y:S05]  /*2ad0*/  RET.REL.NODEC R60 `(_ZN10layer_norm13ln_bwd_kernelINS_13Kernel_traitsI6__halfS2_fS2_fjLj1536ELj1ELj1ELj4ELj8ENS_18Kernel_traits_baseILj1536ES2_S2_fS2_fjLj128EEEEELb1ELb0ELb1ELb1EEEvNS_9BwdParamsE) ;  /* 0xffffd5203c007950 */ /* 0x000fea0003c3ffff */
.L_x_4695:
        /* <DEDUP_REMOVED lines=10> */
.L_x_6782:


//--------------------- .text._ZN10layer_norm13ln_bwd_kernelINS_13Kernel_traitsI6__halfS2_fS2_fjLj1536ELj1ELj1ELj4ELj8ENS_18Kernel_traits_baseILj1536ES2_S2_fS2_fjLj128EEEEELb1ELb1ELb0ELb0EEEvNS_9BwdParamsE --------------------------
	.section	.text._ZN10layer_norm13ln_bwd_kernelINS_13Kernel_traitsI6__halfS2_fS2_fjLj1536ELj1ELj1ELj4ELj8ENS_18Kernel_traits_baseILj1536ES2_S2_fS2_fjLj128EEEEELb1ELb1ELb0ELb0EEEvNS_9BwdParamsE,"ax",@progbits
	.sectioninfo	@"SHI_REGISTERS=128"
	.align	128
        .global         _ZN10layer_norm13ln_bwd_kernelINS_13Kernel_traitsI6__halfS2_fS2_fjLj1536ELj1ELj1ELj4ELj8ENS_18Kernel_traits_baseILj1536ES2_S2_fS2_fjLj128EEEEELb1ELb1ELb0ELb0EEEvNS_9BwdParamsE
        .type           _ZN10layer_norm13ln_bwd_kernelINS_13Kernel_traitsI6__halfS2_fS2_fjLj1536ELj1ELj1ELj4ELj8ENS_18Kernel_traits_baseILj1536ES2_S2_fS2_fjLj128EEEEELb1ELb1ELb0ELb0EEEvNS_9BwdParamsE,@function
        .size           _ZN10layer_norm13ln_bwd_kernelINS_13Kernel_traitsI6__halfS2_fS2_fjLj1536ELj1ELj1ELj4ELj8ENS_18Kernel_traits_baseILj1536ES2_S2_fS2_fjLj128EEEEELb1ELb1ELb0ELb0EEEvNS_9BwdParamsE,(.L_x_6783 - _ZN10layer_norm13ln_bwd_kernelINS_13Kernel_traitsI6__halfS2_fS2_fjLj1536ELj1ELj1ELj4ELj8ENS_18Kernel_traits_baseILj1536ES2_S2_fS2_fjLj128EEEEELb1ELb1ELb0ELb0EEEvNS_9BwdParamsE)
        .other          _ZN10layer_norm13ln_bwd_kernelINS_13Kernel_traitsI6__halfS2_fS2_fjLj1536ELj1ELj1ELj4ELj8ENS_18Kernel_traits_baseILj1536ES2_S2_fS2_fjLj128EEEEELb1ELb1ELb0ELb0EEEvNS_9BwdParamsE,@"STO_CUDA_ENTRY STV_DEFAULT"
_ZN10layer_norm13ln_bwd_kernelINS_13Kernel_traitsI6__halfS2_fS2_fjLj1536ELj1ELj1ELj4ELj8ENS_18Kernel_traits_baseILj1536ES2_S2_fS2_fjLj128EEEEELb1ELb1ELb0ELb0EEEvNS_9BwdParamsE:
.text._ZN10layer_norm13ln_bwd_kernelINS_13Kernel_traitsI6__halfS2_fS2_fjLj1536ELj1ELj1ELj4ELj8ENS_18Kernel_traits_baseILj1536ES2_S2_fS2_fjLj128EEEEELb1ELb1ELb0ELb0EEEvNS_9BwdParamsE:
        /* <DEDUP_REMOVED lines=15> */
[----:B------:R-:W-:Y:S02]  /*00f0*/  @P2 MOV R4, 0x8 ;  /* 0x0000000800042802 */ /* 0x000fe40000000f00 */
[----:B------:R-:W-:Y:S01]  /*0100*/  @P4 MOV R17, 0x8 ;  /* 0x0000000800114802 */ /* 0x000fe20000000f00 */
        /* <DEDUP_REMOVED lines=36> */
[----:B0----5:R-:W-:Y:S01]  /*0350*/  MOV R80, R12 ;  /* 0x0000000c00507202 */ /* 0x021fe20000000f00 */
[----:B------:R-:W-:Y:S01]  /*0360*/  HADD2.F32 R94, -RZ, R92.H0_H0 ;  /* 0x2000005cff5e7230 */ /* 0x000fe20000004100 */
[----:B------:R-:W-:Y:S01]  /*0370*/  SHF.R.U64 R79, R12, 0x10, R13 ;  /* 0x000000100c4f7819 */ /* 0x000fe2000000120d */
[----:B------:R-:W-:Y:S01]  /*0380*/  IMAD.MOV.U32 R84, RZ, RZ, R52 ;  /* 0x000000ffff547224 */ /* 0x000fe200078e0034 */
[--C-:B------:R-:W-:Y:S01]  /*0390*/  SHF.R.U64 R87, R8, 0x10, R9.reuse ;  /* 0x0000001008577819 */ /* 0x100fe20000001209 */
[----:B------:R-:W-:Y:S01]  /*03a0*/  IMAD.MOV.U32 R49, RZ, RZ, RZ ;  /* 0x000000ffff317224 */ /* 0x000fe200078e00ff */
        /* <DEDUP_REMOVED lines=8> */
[----:B------:R-:W-:Y:S01]  /*0430*/  SHF.R.U64 R12, R92, 0x10, R93 ;  /* 0x000000105c0c7819 */ /* 0x000fe2000000125d */
[----:B------:R-:W-:Y:S01]  /*0440*/  HADD2.F32 R92, -RZ, R90.H0_H0 ;  /* 0x2000005aff5c7230 */ /* 0x000fe20000004100 */
[----:B------:R-:W-:Y:S01]  /*0450*/  MOV R88, R8 ;  /* 0x0000000800587202 */ /* 0x000fe20000000f00 */
        /* <DEDUP_REMOVED lines=28> */
[----:B------:R-:W-:Y:S02]  /*0620*/  HADD2.F32 R11, -RZ, R11.H0_H0 ;  /* 0x2000000bff0b7230 */ /* 0x000fe40000004100 */
[----:B------:R-:W-:-:S02]  /*0630*/  HADD2.F32 R10, -RZ, R10.H0_H0 ;  /* 0x2000000aff0a7230 */ /* 0x000fc40000004100 */
[----:B------:R-:W-:Y:S02]  /*0640*/  HADD2.F32 R9, -RZ, R9.H0_H0 ;  /* 0x20000009ff097230 */ /* 0x000fe40000004100 */
.L_x_4711:
        /* <DEDUP_REMOVED lines=22> */
[----:B--2---:R-:W-:Y:S01]  /*07b0*/  FSEL R72, R70, RZ, !P1 ;  /* 0x000000ff46487208 */ /* 0x004fe20004800000 */
[----:B---3--:R-:W-:Y:S01]  /*07c0*/  @P0 HADD2.F32 R5, -RZ, R68.H0_H0 ;  /* 0x20000044ff050230 */ /* 0x008fe20000004100 */
        /* <DEDUP_REMOVED lines=8> */
[----:B------:R-:W-:Y:S02]  /*0850*/  ISETP.NE.AND.EX P0, PT, RZ, c[0x0][0x21c], PT, P0 ;  /* 0x00008700ff007a0c */ /* 0x000fe40003f05300 */
[----:B------:R-:W-:-:S04]  /*0860*/  LEA R100, P5, R4, c[0x0][0x190], 0x2 ;  /* 0x0000640004647a11 */ /* 0x000fc800078a10ff */
[----:B------:R-:W-:-:S05]  /*0870*/  LEA.HI.X R101, R4, c[0x0][0x194], RZ, 0x2, P5 ;  /* 0x0000650004657a11 */ /* 0x000fca00028f14ff */
[----:B------:R0:W5:Y:S02]  /*0880*/  LDG.E R3, [R100.64] ;  /* 0x0000000464037981 */ /* 0x000164000c1e1900 */
[----:B------:R-:W-:-:S04]  /*0890*/  @P0 LEA R96, P1, R4, c[0x0][0x218], 0x4 ;  /* 0x0000860004600a11 */ /* 0x000fc800078220ff */
[----:B------:R-:W-:-:S05]  /*08a0*/  @P0 LEA.HI.X R97, R4, c[0x0][0x21c], RZ, 0x4, P1 ;  /* 0x0000870004610a11 */ /* 0x000fca00008f24ff */
[----:B------:R1:W5:Y:S01]  /*08b0*/  @P0 LDG.E.128 R52, [R96.64] ;  /* 0x0000000460340981 */ /* 0x000362000c1e1d00 */
[----:B--2---:R-:W-:Y:S02]  /*08c0*/  MOV R73, R74 ;  /* 0x0000004a00497202 */ /* 0x004fe40000000f00 */
[--C-:B------:R-:W-:Y:S01]  /*08d0*/  SHF.R.U64 R119, R74, 0x10, R75.reuse ;  /* 0x000000104a777819 */ /* 0x100fe2000000124b */
[--C-:B------:R-:W-:Y:S01]  /*08e0*/  IMAD.MOV.U32 R99, RZ, RZ, R75.reuse ;  /* 0x000000ffff637224 */ /* 0x100fe200078e004b */
[----:B------:R-:W-:Y:S01]  /*08f0*/  SHF.R.U32.HI R74, RZ, 0x10, R75 ;  /* 0x00000010ff4a7819 */ /* 0x000fe2000001164b */
[C---:B---3--:R-:W-:Y:S01]  /*0900*/  FADD.FTZ R69, -R72.reuse, R69 ;  /* 0x0000004548457221 */ /* 0x048fe20000010100 */
        /* <DEDUP_REMOVED lines=8> */
[----:B------:R-:W-:Y:S02]  /*0990*/  FMUL.FTZ R118, R6, R123 ;  /* 0x0000007b06767220 */ /* 0x000fe40000410000 */
[----:B------:R-:W-:Y:S02]  /*09a0*/  FADD.FTZ R37, R37, R119 ;  /* 0x0000007725257221 */ /* 0x000fe40000010000 */
[----:B------:R-:W-:-:S02]  /*09b0*/  FFMA.FTZ R49, R120, R119, R49 ;  /* 0x0000007778317223 */ /* 0x000fc40000010031 */
[----:B------:R-:W-:Y:S02]  /*09c0*/  FMUL.FTZ R119, R12, R119 ;  /* 0x000000770c777220 */ /* 0x000fe40000410000 */
[----:B------:R-:W-:Y:S02]  /*09d0*/  FADD.FTZ R68, RZ, R121 ;  /* 0x00000079ff447221 */ /* 0x000fe40000010000 */
[----:B------:R-:W-:Y:S01]  /*09e0*/  FFMA.FTZ R69, R122, R121, RZ ;  /* 0x000000797a457223 */ /* 0x000fe200000100ff */
[----:B------:R-:W-:Y:S01]  /*09f0*/  HADD2.F32 R70, -RZ, R74.H0_H0 ;  /* 0x2000004aff467230 */ /* 0x000fe20000004100 */
        /* <DEDUP_REMOVED lines=17> */
.L_x_4698:
[----:B01----:R-:W-:Y:S05]  /*0b10*/  BSYNC B0 ;  /* 0x0000000000007941 */ /* 0x003fea0003800000 */
.L_x_4697:
        /* <DEDUP_REMOVED lines=19> */
[--C-:B------:R-:W-:Y:S02]  /*0c50*/  SHF.R.U64 R108, R96, 0x10, R97.reuse ;  /* 0x00000010606c7819 */ /* 0x100fe40000001261 */
[----:B------:R-:W-:Y:S01]  /*0c60*/  MOV R107, R97 ;  /* 0x00000061006b7202 */ /* 0x000fe20000000f00 */
[----:B------:R-:W-:Y:S01]  /*0c70*/  HADD2.F32 R69, -RZ, R106.H0_H0 ;  /* 0x2000006aff457230 */ /* 0x000fe20000004100 */
[----:B------:R-:W-:Y:S01]  /*0c80*/  SHF.R.U32.HI R96, RZ, 0x10, R97 ;  /* 0x00000010ff607819 */ /* 0x000fe20000011661 */
[----:B------:R-:W-:-:S02]  /*0c90*/  FADD.FTZ R97, -R72, R68 ;  /* 0x0000004448617221 */ /* 0x000fc40000010100 */
[----:B------:R-:W-:Y:S01]  /*0ca0*/  FADD.FTZ R123, -R72, R70 ;  /* 0x00000046487b7221 */ /* 0x000fe20000010100 */
[----:B------:R-:W-:Y:S01]  /*0cb0*/  HADD2.F32 R70, -RZ, R108.H0_H0 ;  /* 0x2000006cff467230 */ /* 0x000fe20000004100 */
[C---:B-1---5:R-:W-:Y:S02]  /*0cc0*/  FMUL.FTZ R102, R6.reuse, R109 ;  /* 0x0000006d06667220 */ /* 0x062fe40000410000 */
[----:B------:R-:W-:Y:S02]  /*0cd0*/  FMUL.FTZ R103, R6, R97 ;  /* 0x0000006106677220 */ /* 0x000fe40000410000 */
[----:B0-----:R-:W-:Y:S01]  /*0ce0*/  FMUL.FTZ R104, R88, R69 ;  /* 0x0000004558687220 */ /* 0x001fe20000410000 */
[----:B------:R-:W-:Y:S01]  /*0cf0*/  HADD2.F32 R125, -RZ, R107.H0_H0 ;  /* 0x2000006bff7d7230 */ /* 0x000fe20000004100 */
[----:B------:R-:W-:Y:S02]  /*0d00*/  FADD.FTZ R71, -R72, R71 ;  /* 0x0000004748477221 */ /* 0x000fe40000010100 */
[----:B------:R-:W-:-:S02]  /*0d10*/  FADD.FTZ R33, R33, R70 ;  /* 0x0000004621217221 */ /* 0x000fc40000010000 */
[-C--:B------:R-:W-:Y:S02]  /*0d20*/  FFMA.FTZ R45, R102, R70.reuse, R45 ;  /* 0x00000046662d7223 */ /* 0x080fe4000001002d */
[----:B------:R-:W-:Y:S02]  /*0d30*/  FMUL.FTZ R107, R87, R70 ;  /* 0x00000046576b7220 */ /* 0x000fe40000410000 */
[----:B------:R-:W-:Y:S02]  /*0d40*/  FADD.FTZ R70, R75, R104 ;  /* 0x000000684b467221 */ /* 0x000fe40000010000 */
[C---:B------:R-:W-:Y:S01]  /*0d50*/  FFMA.FTZ R73, R103.reuse, R104, R73 ;  /* 0x0000006867497223 */ /* 0x040fe20000010049 */
[----:B------:R-:W-:Y:S01]  /*0d60*/  HADD2.F32 R68, -RZ, R96.H0_H0 ;  /* 0x20000060ff447230 */ /* 0x000fe20000004100 */
[----:B------:R-:W-:Y:S02]  /*0d70*/  FADD.FTZ R32, R32, R69 ;  /* 0x0000004520207221 */ /* 0x000fe40000010000 */
[----:B------:R-:W-:-:S02]  /*0d80*/  FFMA.FTZ R44, R103, R69, R44 ;  /* 0x00000045672c7223 */ /* 0x000fc4000001002c */
[C---:B------:R-:W-:Y:S02]  /*0d90*/  FMUL.FTZ R108, R6.reuse, R71 ;  /* 0x00000047066c7220 */ /* 0x040fe40000410000 */
        /* <DEDUP_REMOVED lines=8> */
[C---:B------:R-:W-:Y:S02]  /*0e20*/  FFMA.FTZ R73, R105.reuse, R106, R73 ;  /* 0x0000006a69497223 */ /* 0x040fe40000010049 */
[----:B------:R-:W-:Y:S02]  /*0e30*/  FADD.FTZ R34, R34, R125 ;  /* 0x0000007d22227221 */ /* 0x000fe40000010000 */
[----:B------:R-:W-:-:S02]  /*0e40*/  FFMA.FTZ R46, R105, R125, R46 ;  /* 0x0000007d692e7223 */ /* 0x000fc4000001002e */
[----:B------:R-:W-:Y:S02]  /*0e50*/  FADD.FTZ R75, R68, R109 ;  /* 0x0000006d444b7221 */ /* 0x000fe40000010000 */
[----:B------:R-:W-:Y:S02]  /*0e60*/  FFMA.FTZ R73, R108, R109, R73 ;  /* 0x0000006d6c497223 */ /* 0x000fe40000010049 */
.L_x_4700:
[----:B------:R-:W-:Y:S05]  /*0e70*/  BSYNC B0 ;  /* 0x0000000000007941 */ /* 0x000fea0003800000 */
.L_x_4699:
        /* <DEDUP_REMOVED lines=19> */
[----:B------:R-:W-:Y:S01]  /*0fb0*/  MOV R114, R97 ;  /* 0x0000006100727202 */ /* 0x000fe20000000f00 */
[----:B------:R-:W-:Y:S01]  /*0fc0*/  HADD2.F32 R69, -RZ, R74.H0_H0 ;  /* 0x2000004aff457230 */ /* 0x000fe20000004100 */
[----:B------:R-:W-:Y:S01]  /*0fd0*/  SHF.R.U32.HI R96, RZ, 0x10, R97 ;  /* 0x00000010ff607819 */ /* 0x000fe20000011661 */
[----:B------:R-:W-:Y:S01]  /*0fe0*/  FADD.FTZ R97, -R72, R68 ;  /* 0x0000004448617221 */ /* 0x000fe20000010100 */
[----:B------:R-:W-:Y:S01]  /*0ff0*/  HADD2.F32 R68, -RZ, R116.H0_H0 ;  /* 0x20000074ff447230 */ /* 0x000fe20000004100 */
[----:B-1---5:R-:W-:-:S02]  /*1000*/  FMUL.FTZ R110, R6, R115 ;  /* 0x00000073066e7220 */ /* 0x022fc40000410000 */
[----:B------:R-:W-:Y:S02]  /*1010*/  FMUL.FTZ R111, R6, R97 ;  /* 0x00000061066f7220 */ /* 0x000fe40000410000 */
[----:B0-----:R-:W-:Y:S01]  /*1020*/  FMUL.FTZ R112, R84, R69 ;  /* 0x0000004554707220 */ /* 0x001fe20000410000 */
[----:B------:R-:W-:Y:S01]  /*1030*/  HADD2.F32 R123, -RZ, R114.H0_H0 ;  /* 0x20000072ff7b7230 */ /* 0x000fe20000004100 */
[----:B------:R-:W-:Y:S02]  /*1040*/  FADD.FTZ R29, R29, R68 ;  /* 0x000000441d1d7221 */ /* 0x000fe40000010000 */
[-C--:B------:R-:W-:Y:S02]  /*1050*/  FFMA.FTZ R41, R110, R68.reuse, R41 ;  /* 0x000000446e297223 */ /* 0x080fe40000010029 */
[----:B------:R-:W-:Y:S02]  /*1060*/  FMUL.FTZ R115, R83, R68 ;  /* 0x0000004453737220 */ /* 0x000fe40000410000 */
[----:B------:R-:W-:-:S02]  /*1070*/  FADD.FTZ R117, -R72, R70 ;  /* 0x0000004648757221 */ /* 0x000fc40000010100 */
[----:B------:R-:W-:Y:S02]  /*1080*/  FADD.FTZ R68, R75, R112 ;  /* 0x000000704b447221 */ /* 0x000fe40000010000 */
[C---:B------:R-:W-:Y:S01]  /*1090*/  FFMA.FTZ R73, R111.reuse, R112, R73 ;  /* 0x000000706f497223 */ /* 0x040fe20000010049 */
[----:B------:R-:W-:Y:S01]  /*10a0*/  HADD2.F32 R70, -RZ, R96.H0_H0 ;  /* 0x20000060ff467230 */ /* 0x000fe20000004100 */
        /* <DEDUP_REMOVED lines=17> */
.L_x_4702:
[----:B------:R-:W-:Y:S05]  /*11c0*/  BSYNC B0 ;  /* 0x0000000000007941 */ /* 0x000fea0003800000 */
.L_x_4701:
[----:B------:R-:W-:-:S04]  /*11d0*/  LOP3.LUT P0, RZ, R8, 0xff, RZ, 0xc0, !PT ;  /* 0x000000ff08ff7812 */ /* 0x000fc8000780c0ff */
[----:B------:R-:W-:Y:S01]  /*11e0*/  SEL R123, R7, R90, !P0 ;  /* 0x0000005a077b7207 */ /* 0x000fe20004000000 */
[----:B------:R-:W-:Y:S06]  /*11f0*/  BRA.DIV ~URZ, `(.L_x_4703) ;  /* 0x000015127f007947 */ /* 0x000fec000b800000 */
[----:B------:R0:W1:Y:S02]  /*1200*/  SHFL.DOWN PT, R70, R75, 0x10, 0x1f ;  /* 0x0a001f004b467f89 */ /* 0x00006400000e0000 */
.L_x_4712:
        /* <DEDUP_REMOVED lines=18> */
.L_x_4713:
        /* <DEDUP_REMOVED lines=33> */
[----:B------:R-:W-:Y:S01]  /*1540*/  CS2R R124, SRZ ;  /* 0x00000000007c7805 */ /* 0x000fe2000001ff00 */
        /* <DEDUP_REMOVED lines=9> */
[----:B------:R-:W-:-:S03]  /*15e0*/  SEL R64, R73, R64, P1 ;  /* 0x0000004049407207 */ /* 0x000fc60000800000 */
[----:B------:R-:W-:Y:S02]  /*15f0*/  FMUL.FTZ R123, R70, c[0x0][0x1e8] ;  /* 0x00007a00467b7a20 */ /* 0x000fe40000410000 */
[----:B------:R-:W-:Y:S02]  /*1600*/  FFMA.FTZ R70, R120, R75, R74 ;  /* 0x0000004b78467223 */ /* 0x000fe4000001004a */
[----:B------:R-:W-:Y:S02]  /*1610*/  @P5 FMUL.FTZ R96, R92, R123 ;  /* 0x0000007b5c605220 */ /* 0x000fe40000410000 */
[----:B------:R-:W-:-:S04]  /*1620*/  FADD.FTZ R97, R119, -R70 ;  /* 0x8000004677617221 */ /* 0x000fc80000010000 */
[----:B------:R-:W-:-:S04]  /*1630*/  FMUL.FTZ R70, R6, R97 ;  /* 0x0000006106467220 */ /* 0x000fc80000410000 */
[----:B------:R-:W-:-:S05]  /*1640*/  @P0 FADD.FTZ R70, R53, R70 ;  /* 0x0000004635460221 */ /* 0x000fca0000010000 */
[C---:B------:R-:W-:Y:S01]  /*1650*/  SEL R65, R70.reuse, R65, P1 ;  /* 0x0000004146417207 */ /* 0x040fe20000800000 */
[----:B------:R-:W-:-:S04]  /*1660*/  FMUL.FTZ R70, R70, R5 ;  /* 0x0000000546467220 */ /* 0x000fc80000410000 */
[----:B------:R-:W-:Y:S01]  /*1670*/  FMUL.FTZ R73, R70, c[0x0][0x1e8] ;  /* 0x00007a0046497a20 */ /* 0x000fe20000410000 */
[----:B------:R-:W-:Y:S01]  /*1680*/  HFMA2.MMA R70, -RZ, RZ, 0, 0 ;  /* 0x00000000ff467435 */ /* 0x000fe200000001ff */
[----:B--2---:R-:W-:Y:S02]  /*1690*/  @P5 MOV R71, R68 ;  /* 0x0000004400475202 */ /* 0x004fe40000000f00 */
[----:B------:R-:W-:-:S03]  /*16a0*/  @P6 SHF.R.U64 R68, R68, 0x10, R69 ;  /* 0x0000001044446819 */ /* 0x000fc60000001245 */
[----:B------:R-:W-:Y:S01]  /*16b0*/  @P5 HADD2.F32 R72, -RZ, R71.H0_H0 ;  /* 0x20000047ff485230 */ /* 0x000fe20000004100 */
[----:B------:R-:W-:Y:S01]  /*16c0*/  HFMA2.MMA R71, -RZ, RZ, 0, 0 ;  /* 0x00000000ff477435 */ /* 0x000fe200000001ff */
[----:B------:R-:W-:-:S05]  /*16d0*/  @P6 HADD2.F32 R68, -RZ, R68.H0_H0 ;  /* 0x20000044ff446230 */ /* 0x000fca0000004100 */
[----:B------:R-:W-:Y:S01]  /*16e0*/  @P5 FMUL.FTZ R71, R123, R72 ;  /* 0x000000487b475220 */ /* 0x000fe20000410000 */
[----:B------:R-:W-:Y:S01]  /*16f0*/  LOP3.LUT P5, RZ, R3, 0xff0000, RZ, 0xc0, !PT ;  /* 0x00ff000003ff7812 */ /* 0x000fe200078ac0ff */
[----:B------:R-:W-:Y:S01]  /*1700*/  FFMA.FTZ R72, R118, R75, R74 ;  /* 0x0000004b76487223 */ /* 0x000fe2000001004a */
[----:B------:R-:W-:Y:S01]  /*1710*/  F2F.F16.F32 R123, R96 ;  /* 0x00000060007b7304 */ /* 0x000fe20000200800 */
[----:B------:R-:W-:Y:S01]  /*1720*/  @P6 FMUL.FTZ R70, R73, R68 ;  /* 0x0000004449466220 */ /* 0x000fe20000410000 */
[----:B------:R-:W-:Y:S01]  /*1730*/  MOV R68, RZ ;  /* 0x000000ff00447202 */ /* 0x000fe20000000f00 */
[----:B------:R-:W-:Y:S02]  /*1740*/  @P6 FMUL.FTZ R68, R10, R73 ;  /* 0x000000490a446220 */ /* 0x000fe40000410000 */
[----:B------:R-:W-:Y:S02]  /*1750*/  FADD.FTZ R73, R99, -R72 ;  /* 0x8000004863497221 */ /* 0x000fe40000010000 */
[----:B------:R-:W-:-:S02]  /*1760*/  FADD.FTZ R25, R25, R70 ;  /* 0x0000004619197221 */ /* 0x000fc40000010000 */
[----:B------:R-:W-:Y:S01]  /*1770*/  FMUL.FTZ R73, R6, R73 ;  /* 0x0000004906497220 */ /* 0x000fe20000410000 */
[----:B------:R-:W0:Y:S01]  /*1780*/  F2F.F16.F32 R68, R68 ;  /* 0x0000004400447304 */ /* 0x000e220000200800 */
[----:B------:R-:W-:Y:S01]  /*1790*/  @P5 MOV R70, R69 ;  /* 0x0000004500465202 */ /* 0x000fe20000000f00 */
[----:B------:R-:W-:Y:S01]  /*17a0*/  FADD.FTZ R24, R24, R71 ;  /* 0x0000004718187221 */ /* 0x000fe20000010000 */
[----:B------:R-:W-:Y:S01]  /*17b0*/  HFMA2.MMA R71, -RZ, RZ, 0, 0 ;  /* 0x00000000ff477435 */ /* 0x000fe200000001ff */
[----:B------:R-:W-:Y:S02]  /*17c0*/  @P0 FADD.FTZ R73, R54, R73 ;  /* 0x0000004936490221 */ /* 0x000fe40000010000 */
[----:B------:R-:W-:Y:S01]  /*17d0*/  @P5 HADD2.F32 R70, -RZ, R70.H0_H0 ;  /* 0x20000046ff465230 */ /* 0x000fe20000004100 */
[----:B------:R-:W-:Y:S02]  /*17e0*/  FFMA.FTZ R72, R100, R75, R74 ;  /* 0x0000004b64487223 */ /* 0x000fe4000001004a */
[C---:B------:R-:W-:Y:S01]  /*17f0*/  SEL R66, R73.reuse, R66, P1 ;  /* 0x0000004249427207 */ /* 0x040fe20000800000 */
[----:B------:R-:W-:-:S04]  /*1800*/  FMUL.FTZ R73, R73, R5 ;  /* 0x0000000549497220 */ /* 0x000fc80000410000 */
[----:B------:R-:W-:-:S04]  /*1810*/  FMUL.FTZ R73, R73, c[0x0][0x1e8] ;  /* 0x00007a0049497a20 */ /* 0x000fc80000410000 */
[----:B------:R-:W-:Y:S02]  /*1820*/  @P5 FMUL.FTZ R71, R73, R70 ;  /* 0x0000004649475220 */ /* 0x000fe40000410000 */
[----:B------:R-:W-:Y:S02]  /*1830*/  IMAD.MOV.U32 R70, RZ, RZ, RZ ;  /* 0x000000ffff467224 */ /* 0x000fe400078e00ff */
[----:B------:R-:W-:Y:S01]  /*1840*/  @P5 FMUL.FTZ R70, R91, R73 ;  /* 0x000000495b465220 */ /* 0x000fe20000410000 */
[----:B------:R-:W-:Y:S01]  /*1850*/  LOP3.LUT P5, RZ, R3, 0xff000000, RZ, 0xc0, !PT ;  /* 0xff00000003ff7812 */ /* 0x000fe200078ac0ff */
[----:B------:R-:W-:Y:S02]  /*1860*/  FADD.FTZ R73, R101, -R72 ;  /* 0x8000004865497221 */ /* 0x000fe40000010000 */
[----:B------:R1:W-:Y:S01]  /*1870*/  F2F.F16.F32 R97, R70 ;  /* 0x0000004600617304 */ /* 0x0003e20000200800 */
[----:B------:R-:W-:Y:S02]  /*1880*/  FADD.FTZ R26, R26, R71 ;  /* 0x000000471a1a7221 */ /* 0x000fe40000010000 */
[----:B------:R-:W-:-:S04]  /*1890*/  FMUL.FTZ R72, R6, R73 ;  /* 0x0000004906487220 */ /* 0x000fc80000410000 */
[----:B------:R-:W-:Y:S01]  /*18a0*/  @P0 FADD.FTZ R72, R55, R72 ;  /* 0x0000004837480221 */ /* 0x000fe20000010000 */
[----:B------:R-:W-:Y:S02]  /*18b0*/  ISETP.NE.U32.AND P0, PT, RZ, c[0x0][0x258], PT ;  /* 0x00009600ff007a0c */ /* 0x000fe40003f05070 */
[----:B------:R-:W-:Y:S02]  /*18c0*/  @P5 SHF.R.U32.HI R69, RZ, 0x10, R69 ;  /* 0x00000010ff455819 */ /* 0x000fe40000011645 */
[C---:B------:R-:W-:Y:S01]  /*18d0*/  SEL R67, R72.reuse, R67, P1 ;  /* 0x0000004348437207 */ /* 0x040fe20000800000 */
[----:B------:R-:W-:Y:S01]  /*18e0*/  FMUL.FTZ R72, R72, R5 ;  /* 0x0000000548487220 */ /* 0x000fe20000410000 */
[----:B------:R-:W-:Y:S01]  /*18f0*/  ISETP.NE.AND.EX P0, PT, RZ, c[0x0][0x25c], PT, P0 ;  /* 0x00009700ff007a0c */ /* 0x000fe20003f05300 */
[----:B------:R-:W-:Y:S02]  /*1900*/  @P5 HADD2.F32 R69, -RZ, R69.H0_H0 ;  /* 0x20000045ff455230 */ /* 0x000fe40000004100 */
[----:B------:R-:W-:-:S04]  /*1910*/  FMUL.FTZ R72, R72, c[0x0][0x1e8] ;  /* 0x00007a0048487a20 */ /* 0x000fc80000410000 */
[----:B------:R-:W-:Y:S02]  /*1920*/  @P5 FMUL.FTZ R125, R9, R72 ;  /* 0x00000048097d5220 */ /* 0x000fe40000410000 */
[----:B------:R-:W-:Y:S02]  /*1930*/  @P5 FMUL.FTZ R124, R72, R69 ;  /* 0x00000045487c5220 */ /* 0x000fe40000410000 */
[----:B0-----:R-:W-:Y:S02]  /*1940*/  IMAD.WIDE.U32 R68, R68, 0x10000, RZ ;  /* 0x0001000044447825 */ /* 0x001fe400078e00ff */
[----:B------:R-:W0:Y:S01]  /*1950*/  F2F.F16.F32 R125, R125 ;  /* 0x0000007d007d7304 */ /* 0x000e220000200800 */
        /* <DEDUP_REMOVED lines=11> */
.L_x_4706:
[----:B------:R-:W-:Y:S05]  /*1a10*/  BSYNC B0 ;  /* 0x0000000000007941 */ /* 0x000fea0003800000 */
.L_x_4705:
        /* <DEDUP_REMOVED lines=19> */
[-CC-:B------:R-:W-:Y:S02]  /*1b50*/  FFMA.FTZ R73, R105, R75.reuse, R74.reuse ;  /* 0x0000004b69497223 */ /* 0x180fe4000001004a */
[----:B------:R-:W-:Y:S02]  /*1b60*/  FMUL.FTZ R123, R70, c[0x0][0x1e8] ;  /* 0x00007a00467b7a20 */ /* 0x000fe40000410000 */
[----:B------:R-:W-:Y:S02]  /*1b70*/  FFMA.FTZ R70, R102, R75, R74 ;  /* 0x0000004b66467223 */ /* 0x000fe4000001004a */
[----:B------:R-:W-:Y:S02]  /*1b80*/  @P5 FMUL.FTZ R96, R80, R123 ;  /* 0x0000007b50605220 */ /* 0x000fe40000410000 */
[----:B------:R-:W-:-:S02]  /*1b90*/  FADD.FTZ R97, R107, -R70 ;  /* 0x800000466b617221 */ /* 0x000fc40000010000 */
[----:B------:R-:W-:Y:S02]  /*1ba0*/  FADD.FTZ R73, R106, -R73 ;  /* 0x800000496a497221 */ /* 0x000fe40000010000 */
[C---:B------:R-:W-:Y:S02]  /*1bb0*/  FMUL.FTZ R70, R6.reuse, R97 ;  /* 0x0000006106467220 */ /* 0x040fe40000410000 */
[----:B------:R-:W-:Y:S02]  /*1bc0*/  FMUL.FTZ R73, R6, R73 ;  /* 0x0000004906497220 */ /* 0x000fe40000410000 */
[----:B------:R-:W-:Y:S02]  /*1bd0*/  @P0 FADD.FTZ R70, R57, R70 ;  /* 0x0000004639460221 */ /* 0x000fe40000010000 */
[----:B------:R-:W-:-:S03]  /*1be0*/  @P0 FADD.FTZ R73, R58, R73 ;  /* 0x000000493a490221 */ /* 0x000fc60000010000 */
[C---:B------:R-:W-:Y:S01]  /*1bf0*/  SEL R65, R70.reuse, R65, P1 ;  /* 0x0000004146417207 */ /* 0x040fe20000800000 */
[-C--:B------:R-:W-:Y:S01]  /*1c00*/  FMUL.FTZ R70, R70, R5.reuse ;  /* 0x0000000546467220 */ /* 0x080fe20000410000 */
[C---:B------:R-:W-:Y:S01]  /*1c10*/  SEL R66, R73.reuse, R66, P1 ;  /* 0x0000004249427207 */ /* 0x040fe20000800000 */
[----:B------:R-:W-:-:S04]  /*1c20*/  FMUL.FTZ R73, R73, R5 ;  /* 0x0000000549497220 */ /* 0x000fc80000410000 */
[----:B------:R-:W-:Y:S01]  /*1c30*/  FMUL.FTZ R73, R73, c[0x0][0x1e8] ;  /* 0x00007a0049497a20 */ /* 0x000fe20000410000 */
[----:B--2---:R-:W-:Y:S02]  /*1c40*/  @P5 MOV R71, R68 ;  /* 0x0000004400475202 */ /* 0x004fe40000000f00 */
[----:B------:R-:W-:-:S03]  /*1c50*/  @P6 SHF.R.U64 R68, R68, 0x10, R69 ;  /* 0x0000001044446819 */ /* 0x000fc60000001245 */
[----:B------:R-:W-:Y:S01]  /*1c60*/  @P5 HADD2.F32 R72, -RZ, R71.H0_H0 ;  /* 0x20000047ff485230 */ /* 0x000fe20000004100 */
[----:B------:R-:W-:Y:S01]  /*1c70*/  HFMA2.MMA R71, -RZ, RZ, 0, 0 ;  /* 0x00000000ff477435 */ /* 0x000fe200000001ff */
[----:B------:R-:W-:-:S05]  /*1c80*/  @P6 HADD2.F32 R68, -RZ, R68.H0_H0 ;  /* 0x20000044ff446230 */ /* 0x000fca0000004100 */
[----:B------:R-:W-:Y:S01]  /*1c90*/  @P5 FMUL.FTZ R71, R123, R72 ;  /* 0x000000487b475220 */ /* 0x000fe20000410000 */
[----:B------:R-:W-:Y:S01]  /*1ca0*/  LOP3.LUT P5, RZ, R2, 0xff0000, RZ, 0xc0, !PT ;  /* 0x00ff000002ff7812 */ /* 0x000fe200078ac0ff */
[----:B------:R-:W-:Y:S01]  /*1cb0*/  FMUL.FTZ R72, R70, c[0x0][0x1e8] ;  /* 0x00007a0046487a20 */ /* 0x000fe20000410000 */
[----:B------:R-:W-:Y:S01]  /*1cc0*/  HFMA2.MMA R70, -RZ, RZ, 0, 0 ;  /* 0x00000000ff467435 */ /* 0x000fe200000001ff */
[----:B------:R-:W-:Y:S01]  /*1cd0*/  FADD.FTZ R20, R20, R71 ;  /* 0x0000004714147221 */ /* 0x000fe20000010000 */
[----:B------:R-:W-:Y:S01]  /*1ce0*/  F2F.F16.F32 R123, R96 ;  /* 0x00000060007b7304 */ /* 0x000fe20000200800 */
[----:B------:R-:W-:-:S03]  /*1cf0*/  IMAD.MOV.U32 R71, RZ, RZ, RZ ;  /* 0x000000ffff477224 */ /* 0x000fc600078e00ff */
[----:B------:R-:W-:Y:S01]  /*1d00*/  @P6 FMUL.FTZ R70, R72, R68 ;  /* 0x0000004448466220 */ /* 0x000fe20000410000 */
[----:B------:R-:W-:Y:S01]  /*1d10*/  MOV R68, RZ ;  /* 0x000000ff00447202 */ /* 0x000fe20000000f00 */
[----:B------:R-:W-:Y:S02]  /*1d20*/  @P6 FMUL.FTZ R68, R79, R72 ;  /* 0x000000484f446220 */ /* 0x000fe40000410000 */
[----:B------:R-:W-:Y:S01]  /*1d30*/  FADD.FTZ R21, R21, R70 ;  /* 0x0000004615157221 */ /* 0x000fe20000010000 */
[----:B------:R-:W-:Y:S01]  /*1d40*/  @P5 MOV R70, R69 ;  /* 0x0000004500465202 */ /* 0x000fe20000000f00 */
[----:B------:R-:W-:Y:S02]  /*1d50*/  FFMA.FTZ R72, R108, R75, R74 ;  /* 0x0000004b6c487223 */ /* 0x000fe4000001004a */
[----:B------:R-:W0:Y:S02]  /*1d60*/  F2F.F16.F32 R68, R68 ;  /* 0x0000004400447304 */ /* 0x000e240000200800 */
[----:B------:R-:W-:-:S05]  /*1d70*/  @P5 HADD2.F32 R70, -RZ, R70.H0_H0 ;  /* 0x20000046ff465230 */ /* 0x000fca0000004100 */
[----:B------:R-:W-:Y:S01]  /*1d80*/  @P5 FMUL.FTZ R71, R73, R70 ;  /* 0x0000004649475220 */ /* 0x000fe20000410000 */
[----:B------:R-:W-:-:S03]  /*1d90*/  HFMA2.MMA R70, -RZ, RZ, 0, 0 ;  /* 0x00000000ff467435 */ /* 0x000fc600000001ff */
[----:B------:R-:W-:-:S03]  /*1da0*/  FADD.FTZ R22, R22, R71 ;  /* 0x0000004716167221 */ /* 0x000fc60000010000 */
[----:B------:R-:W-:Y:S01]  /*1db0*/  @P5 FMUL.FTZ R70, R78, R73 ;  /* 0x000000494e465220 */ /* 0x000fe20000410000 */
[----:B------:R-:W-:Y:S01]  /*1dc0*/  LOP3.LUT P5, RZ, R2, 0xff000000, RZ, 0xc0, !PT ;  /* 0xff00000002ff7812 */ /* 0x000fe200078ac0ff */
[----:B------:R-:W-:Y:S02]  /*1dd0*/  FADD.FTZ R73, R109, -R72 ;  /* 0x800000486d497221 */ /* 0x000fe40000010000 */
[----:B------:R1:W-:Y:S02]  /*1de0*/  F2F.F16.F32 R97, R70 ;  /* 0x0000004600617304 */ /* 0x0003e40000200800 */
[----:B------:R-:W-:-:S04]  /*1df0*/  FMUL.FTZ R72, R6, R73 ;  /* 0x0000004906487220 */ /* 0x000fc80000410000 */
[----:B------:R-:W-:Y:S01]  /*1e00*/  @P0 FADD.FTZ R72, R59, R72 ;  /* 0x000000483b480221 */ /* 0x000fe20000010000 */
[----:B------:R-:W-:-:S03]  /*1e10*/  ISETP.NE.U32.AND P0, PT, RZ, c[0x0][0x258], PT ;  /* 0x00009600ff007a0c */ /* 0x000fc60003f05070 */
        /* <DEDUP_REMOVED lines=21> */
.L_x_4708:
[----:B------:R-:W-:Y:S05]  /*1f70*/  BSYNC B0 ;  /* 0x0000000000007941 */ /* 0x000fea0003800000 */
.L_x_4707:
[----:B------:R-:W-:Y:S01]  /*1f80*/  BSSY B0, `(.L_x_4709) ;  /* 0x0000054000007945 */ /* 0x000fe20003800000 */
[----:B------:R-:W-:Y:S05]  /*1f90*/  @!P4 BRA `(.L_x_4710) ;  /* 0x000005200000c947 */ /* 0x000fea0003800000 */
[----:B-1----:R-:W-:-:S05]  /*1fa0*/  MOV R69, 0x8 ;  /* 0x0000000800457802 */ /* 0x002fca0000000f00 */
[----:B------:R-:W-:-:S06]  /*1fb0*/  IMAD.WIDE.U32 R68, R4, R69, c[0x0][0x170] ;  /* 0x00005c0004447625 */ /* 0x000fcc00078e0045 */
[----:B------:R-:W2:Y:S01]  /*1fc0*/  LDG.E.64 R68, [R68.64] ;  /* 0x0000000444447981 */ /* 0x000ea2000c1e1b00 */
[----:B------:R-:W-:Y:S01]  /*1fd0*/  ISETP.NE.U32.AND P0, PT, RZ, c[0x0][0x218], PT ;  /* 0x00008600ff007a0c */ /* 0x000fe20003f05070 */
[----:B------:R-:W-:Y:S01]  /*1fe0*/  FFMA.FTZ R71, R111, R75, R74 ;  /* 0x0000004b6f477223 */ /* 0x000fe2000001004a */
[----:B------:R-:W-:Y:S02]  /*1ff0*/  LOP3.LUT P5, RZ, R0, 0xff, RZ, 0xc0, !PT ;  /* 0x000000ff00ff7812 */ /* 0x000fe400078ac0ff */
        /* <DEDUP_REMOVED lines=9> */
[-CC-:B------:R-:W-:Y:S02]  /*2090*/  FFMA.FTZ R73, R113, R75.reuse, R74.reuse ;  /* 0x0000004b71497223 */ /* 0x180fe4000001004a */
[----:B------:R-:W-:Y:S02]  /*20a0*/  FMUL.FTZ R123, R70, c[0x0][0x1e8] ;  /* 0x00007a00467b7a20 */ /* 0x000fe40000410000 */
[----:B------:R-:W-:Y:S02]  /*20b0*/  FFMA.FTZ R70, R110, R75, R74 ;  /* 0x0000004b6e467223 */ /* 0x000fe4000001004a */
[----:B------:R-:W-:Y:S02]  /*20c0*/  FADD.FTZ R73, R114, -R73 ;  /* 0x8000004972497221 */ /* 0x000fe40000010000 */
[----:B------:R-:W-:-:S02]  /*20d0*/  FADD.FTZ R97, R115, -R70 ;  /* 0x8000004673617221 */ /* 0x000fc40000010000 */
[C---:B------:R-:W-:Y:S02]  /*20e0*/  FMUL.FTZ R73, R6.reuse, R73 ;  /* 0x0000004906497220 */ /* 0x040fe40000410000 */
[----:B------:R-:W-:Y:S02]  /*20f0*/  FMUL.FTZ R70, R6, R97 ;  /* 0x0000006106467220 */ /* 0x000fe40000410000 */
[----:B------:R-:W-:Y:S01]  /*2100*/  CS2R R96, SRZ ;  /* 0x0000000000607805 */ /* 0x000fe2000001ff00 */
[----:B------:R-:W-:Y:S02]  /*2110*/  @P0 FADD.FTZ R73, R62, R73 ;  /* 0x000000493e490221 */ /* 0x000fe40000010000 */
[----:B------:R-:W-:Y:S02]  /*2120*/  @P0 FADD.FTZ R70, R61, R70 ;  /* 0x000000463d460221 */ /* 0x000fe40000010000 */
[----:B------:R-:W-:Y:S01]  /*2130*/  @P5 FMUL.FTZ R96, R76, R123 ;  /* 0x0000007b4c605220 */ /* 0x000fe20000410000 */
[----:B------:R-:W-:Y:S01]  /*2140*/  SEL R66, R73, R66, P1 ;  /* 0x0000004249427207 */ /* 0x000fe20000800000 */
[----:B------:R-:W-:Y:S01]  /*2150*/  FFMA.FTZ R74, R116, R75, R74 ;  /* 0x0000004b744a7223 */ /* 0x000fe2000001004a */
[C---:B------:R-:W-:Y:S01]  /*2160*/  SEL R65, R70.reuse, R65, P1 ;  /* 0x0000004146417207 */ /* 0x040fe20000800000 */
[----:B------:R-:W-:-:S02]  /*2170*/  FMUL.FTZ R70, R70, R5 ;  /* 0x0000000546467220 */ /* 0x000fc40000410000 */
[----:B------:R-:W-:Y:S02]  /*2180*/  FMUL.FTZ R73, R73, R5 ;  /* 0x0000000549497220 */ /* 0x000fe40000410000 */
[----:B------:R-:W-:Y:S02]  /*2190*/  FADD.FTZ R75, R117, -R74 ;  /* 0x8000004a754b7221 */ /* 0x000fe40000010000 */
[----:B------:R-:W-:Y:S02]  /*21a0*/  FMUL.FTZ R73, R73, c[0x0][0x1e8] ;  /* 0x00007a0049497a20 */ /* 0x000fe40000410000 */
[----:B------:R-:W-:Y:S02]  /*21b0*/  FMUL.FTZ R6, R6, R75 ;  /* 0x0000004b06067220 */ /* 0x000fe40000410000 */
[----:B------:R-:W-:Y:S01]  /*21c0*/  IMAD.MOV.U32 R74, RZ, RZ, RZ ;  /* 0x000000ffff4a7224 */ /* 0x000fe200078e00ff */
[----:B------:R-:W-:Y:S01]  /*21d0*/  F2F.F16.F32 R75, R96 ;  /* 0x00000060004b7304 */ /* 0x000fe20000200800 */
[----:B------:R-:W-:Y:S01]  /*21e0*/  @P0 FADD.FTZ R6, R63, R6 ;  /* 0x000000063f060221 */ /* 0x000fe20000010000 */
[----:B------:R-:W-:-:S03]  /*21f0*/  ISETP.NE.U32.AND P0, PT, RZ, c[0x0][0x258], PT ;  /* 0x00009600ff007a0c */ /* 0x000fc60003f05070 */
[----:B------:R-:W-:Y:S01]  /*2200*/  FMUL.FTZ R124, R6, R5 ;  /* 0x00000005067c7220 */ /* 0x000fe20000410000 */
[----:B------:R-:W-:Y:S01]  /*2210*/  HFMA2.MMA R5, -RZ, RZ, 0, 0 ;  /* 0x00000000ff057435 */ /* 0x000fe200000001ff */
[----:B------:R-:W-:Y:S02]  /*2220*/  ISETP.NE.AND.EX P0, PT, RZ, c[0x0][0x25c], PT, P0 ;  /* 0x00009700ff007a0c */ /* 0x000fe40003f05300 */
[----:B------:R-:W-:Y:S01]  /*2230*/  FMUL.FTZ R124, R124, c[0x0][0x1e8] ;  /* 0x00007a007c7c7a20 */ /* 0x000fe20000410000 */
[----:B------:R-:W-:Y:S02]  /*2240*/  SEL R67, R6, R67, P1 ;  /* 0x0000004306437207 */ /* 0x000fe40000800000 */
        /* <DEDUP_REMOVED lines=8> */
[----:B------:R-:W-:Y:S01]  /*22d0*/  MOV R70, RZ ;  /* 0x000000ff00467202 */ /* 0x000fe20000000f00 */
[----:B------:R-:W-:Y:S02]  /*22e0*/  FADD.FTZ R16, R16, R71 ;  /* 0x0000004710107221 */ /* 0x000fe40000010000 */
[----:B------:R-:W-:Y:S01]  /*22f0*/  @P6 FMUL.FTZ R70, R72, R68 ;  /* 0x0000004448466220 */ /* 0x000fe20000410000 */
[----:B------:R-:W-:-:S03]  /*2300*/  HFMA2.MMA R68, -RZ, RZ, 0, 0 ;  /* 0x00000000ff447435 */ /* 0x000fc600000001ff */
[----:B------:R-:W-:-:S03]  /*2310*/  FADD.FTZ R17, R17, R70 ;  /* 0x0000004611117221 */ /* 0x000fc60000010000 */
[----:B------:R-:W-:Y:S01]  /*2320*/  @P6 FMUL.FTZ R68, R15, R72 ;  /* 0x000000480f446220 */ /* 0x000fe20000410000 */
[----:B------:R-:W-:Y:S01]  /*2330*/  @P5 MOV R70, R69 ;  /* 0x0000004500465202 */ /* 0x000fe20000000f00 */
[----:B------:R-:W-:-:S04]  /*2340*/  @P5 FMUL.FTZ R74, R14, R73 ;  /* 0x000000490e4a5220 */ /* 0x000fc80000410000 */
[----:B------:R-:W-:Y:S01]  /*2350*/  @P5 HADD2.F32 R70, -RZ, R70.H0_H0 ;  /* 0x20000046ff465230 */ /* 0x000fe20000004100 */
[----:B------:R-:W0:Y:S04]  /*2360*/  F2F.F16.F32 R68, R68 ;  /* 0x0000004400447304 */ /* 0x000e280000200800 */
[----:B------:R-:W-:Y:S01]  /*2370*/  @P5 FMUL.FTZ R97, R73, R70 ;  /* 0x0000004649615220 */ /* 0x000fe20000410000 */
[----:B------:R-:W-:-:S03]  /*2380*/  LOP3.LUT P5, RZ, R0, 0xff000000, RZ, 0xc0, !PT ;  /* 0xff00000000ff7812 */ /* 0x000fc600078ac0ff */
[----:B------:R-:W-:Y:S01]  /*2390*/  F2F.F16.F32 R74, R74 ;  /* 0x0000004a004a7304 */ /* 0x000fe20000200800 */
[----:B------:R-:W-:Y:S02]  /*23a0*/  FADD.FTZ R18, R18, R97 ;  /* 0x0000006112127221 */ /* 0x000fe40000010000 */
[----:B0-----:R-:W-:-:S07]  /*23b0*/  IMAD.WIDE.U32 R70, R68, 0x10000, RZ ;  /* 0x0001000044467825 */ /* 0x001fce00078e00ff */
[----:B------:R-:W-:Y:S01]  /*23c0*/  @P5 FMUL.FTZ R5, R13, R124 ;  /* 0x0000007c0d055220 */ /* 0x000fe20000410000 */
[----:B------:R-:W-:-:S05]  /*23d0*/  LOP3.LUT R72, R70, R75, RZ, 0xfc, !PT ;  /* 0x0000004b46487212 */ /* 0x000fca00078efcff */
[----:B------:R-:W0:Y:S02]  /*23e0*/  F2F.F16.F32 R5, R5 ;  /* 0x0000000500057304 */ /* 0x000e240000200800 */
[----:B0-----:R-:W-:Y:S02]  /*23f0*/  SHF.L.U32 R73, R5, 0x10, RZ ;  /* 0x0000001005497819 */ /* 0x001fe400000006ff */
[----:B------:R-:W-:Y:S02]  /*2400*/  @P5 SHF.R.U32.HI R5, RZ, 0x10, R69 ;  /* 0x00000010ff055819 */ /* 0x000fe40000011645 */
[----:B------:R-:W-:Y:S02]  /*2410*/  LOP3.LUT R73, R71, R73, R74, 0xfe, !PT ;  /* 0x0000004947497212 */ /* 0x000fe400078efe4a */
[----:B------:R-:W-:Y:S01]  /*2420*/  @P0 LEA R74, P1, R4, c[0x0][0x258], 0x4 ;  /* 0x00009600044a0a11 */ /* 0x000fe200078220ff */
[----:B------:R-:W-:-:S03]  /*2430*/  @P5 HADD2.F32 R5, -RZ, R5.H0_H0 ;  /* 0x20000005ff055230 */ /* 0x000fc60000004100 */
[----:B------:R-:W-:-:S05]  /*2440*/  @P0 LEA.HI.X R75, R4, c[0x0][0x25c], RZ, 0x4, P1 ;  /* 0x00009700044b0a11 */ /* 0x000fca00008f24ff */
[----:B------:R0:W-:Y:S01]  /*2450*/  @P0 STG.E.128 [R74.64], R64 ;  /* 0x000000404a000986 */ /* 0x0001e2000c101d04 */
[----:B------:R-:W-:-:S04]  /*2460*/  LEA R70, P0, R4, c[0x0][0x248], 0x3 ;  /* 0x0000920004467a11 */ /* 0x000fc800078018ff */
[----:B------:R-:W-:Y:S02]  /*2470*/  LEA.HI.X R71, R4, c[0x0][0x24c], RZ, 0x3, P0 ;  /* 0x0000930004477a11 */ /* 0x000fe400000f1cff */
[----:B------:R-:W-:Y:S01]  /*2480*/  MOV R4, RZ ;  /* 0x000000ff00047202 */ /* 0x000fe20000000f00 */
[----:B------:R-:W-:Y:S02]  /*2490*/  @P5 FMUL.FTZ R4, R124, R5 ;  /* 0x000000057c045220 */ /* 0x000fe40000410000 */
[----:B------:R0:W-:Y:S02]  /*24a0*/  STG.E.64 [R70.64], R72 ;  /* 0x0000004846007986 */ /* 0x0001e4000c101b04 */
[----:B------:R-:W-:Y:S02]  /*24b0*/  FADD.FTZ R19, R19, R4 ;  /* 0x0000000413137221 */ /* 0x000fe40000010000 */
.L_x_4710:
[----:B------:R-:W-:Y:S05]  /*24c0*/  BSYNC B0 ;  /* 0x0000000000007941 */ /* 0x000fea0003800000 */
.L_x_4709:
[----:B------:R-:W-:Y:S02]  /*24d0*/  IADD3 R89, R89, c[0x0][0x160], RZ ;  /* 0x0000580059597a10 */ /* 0x000fe40007ffe0ff */
[----:B------:R-:W-:Y:S02]  /*24e0*/  LOP3.LUT P1, RZ, R8, 0xff, RZ, 0xc0, !PT ;  /* 0x000000ff08ff7812 */ /* 0x000fe4000782c0ff */
[----:B------:R-:W-:-:S02]  /*24f0*/  ISETP.GE.AND P0, PT, R89, c[0x0][0x164], PT ;  /* 0x0000590059007a0c */ /* 0x000fc40003f06270 */
[----:B------:R-:W-:-:S11]  /*2500*/  SEL R8, RZ, 0x1, P1 ;  /* 0x00000001ff087807 */ /* 0x000fd60000800000 */
[----:B01---5:R-:W-:Y:S01]  /*2510*/  @P0 CALL.REL.NOINC `(.L_x_4696) ;  /* 0x0000001000000944 */ /* 0x023fe20003c00000 */
[----:B------:R-:W-:Y:S05]  /*2520*/  BRA `(.L_x_4711) ;  /* 0xffffe12000007947 */ /* 0x000fea000383ffff */
.L_x_4696:
[----:B0-----:R-:W0:Y:S01]  /*2530*/  S2UR UR6, SR_CTAID.X ;  /* 0x00000000000679c3 */ /* 0x001e220000002500 */
        /* <DEDUP_REMOVED lines=29> */
.L_x_4703:
[----:B------:R-:W-:Y:S01]  /*2710*/  HFMA2.MMA R74, -RZ, RZ, 0, 9.5367431640625e-07 ;  /* 0x00000010ff4a7435 */ /* 0x000fe200000001ff */
[----:B------:R-:W-:Y:S01]  /*2720*/  MOV R97, R75 ;  /* 0x0000004b00617202 */ /* 0x000fe20000000f00 */
[----:B------:R-:W-:Y:S01]  /*2730*/  IMAD.MOV.U32 R72, RZ, RZ, 0x1f ;  /* 0x0000001fff487424 */ /* 0x000fe200078e00ff */
[----:B------:R-:W-:-:S02]  /*2740*/  MOV R71, 0xffffffff ;  /* 0xffffffff00477802 */ /* 0x000fc40000000f00 */
[----:B------:R-:W-:Y:S02]  /*2750*/  MOV R68, 0x2770 ;  /* 0x0000277000447802 */ /* 0x000fe40000000f00 */
[----:B-----5:R-:W-:Y:S05]  /*2760*/  CALL.REL.NOINC `($__internal_134_$__cuda_sm70_shflsync_down_p) ;  /* 0x0000046000007944 */ /* 0x020fea0003c00000 */
[----:B-1----:R-:W-:Y:S01]  /*2770*/  MOV R70, R72 ;  /* 0x0000004800467202 */ /* 0x002fe20000000f00 */
[----:B0-----:R-:W-:Y:S05]  /*2780*/  BRA `(.L_x_4712) ;  /* 0xffffea8000007947 */ /* 0x001fea000383ffff */
.L_x_4704:
[----:B------:R-:W-:Y:S01]  /*2790*/  HFMA2.MMA R74, -RZ, RZ, 0, 9.5367431640625e-07 ;  /* 0x00000010ff4a7435 */ /* 0x000fe200000001ff */
[----:B------:R-:W-:Y:S02]  /*27a0*/  MOV R97, R73 ;  /* 0x0000004900617202 */ /* 0x000fe40000000f00 */
[----:B------:R-:W-:Y:S02]  /*27b0*/  MOV R72, 0x1f ;  /* 0x0000001f00487802 */ /* 0x000fe40000000f00 */
[----:B------:R-:W-:Y:S02]  /*27c0*/  MOV R71, 0xffffffff ;  /* 0xffffffff00477802 */ /* 0x000fe40000000f00 */
[----:B------:R-:W-:Y:S02]  /*27d0*/  MOV R68, 0x27f0 ;  /* 0x000027f000447802 */ /* 0x000fe40000000f00 */
[----:B01---5:R-:W-:Y:S05]  /*27e0*/  CALL.REL.NOINC `($__internal_134_$__cuda_sm70_shflsync_down_p) ;  /* 0x000003e000007944 */ /* 0x023fea0003c00000 */
[----:B------:R-:W-:Y:S01]  /*27f0*/  FADD.FTZ R75, R70, R75 ;  /* 0x0000004b464b7221 */ /* 0x000fe20000010000 */
[----:B0-----:R-:W-:Y:S01]  /*2800*/  HFMA2.MMA R74, -RZ, RZ, 0, 4.76837158203125e-07 ;  /* 0x00000008ff4a7435 */ /* 0x001fe200000001ff */
[----:B-1----:R-:W-:Y:S01]  /*2810*/  FADD.FTZ R73, R73, R72 ;  /* 0x0000004849497221 */ /* 0x002fe20000010000 */
[----:B------:R-:W-:Y:S01]  /*2820*/  MOV R72, 0x1f ;  /* 0x0000001f00487802 */ /* 0x000fe20000000f00 */
[----:B------:R-:W-:Y:S01]  /*2830*/  IMAD.MOV.U32 R71, RZ, RZ, -0x1 ;  /* 0xffffffffff477424 */ /* 0x000fe200078e00ff */
[----:B------:R-:W-:-:S02]  /*2840*/  MOV R97, R75 ;  /* 0x0000004b00617202 */ /* 0x000fc40000000f00 */
[----:B------:R-:W-:Y:S02]  /*2850*/  MOV R68, 0x2870 ;  /* 0x0000287000447802 */ /* 0x000fe40000000f00 */
[----:B------:R-:W-:Y:S05]  /*2860*/  CALL.REL.NOINC `($__internal_134_$__cuda_sm70_shflsync_down_p) ;  /* 0x0000036000007944 */ /* 0x000fea0003c00000 */
[----:B0-----:R-:W-:Y:S01]  /*2870*/  HFMA2.MMA R74, -RZ, RZ, 0, 4.76837158203125e-07 ;  /* 0x00000008ff4a7435 */ /* 0x001fe200000001ff */
[----:B-1----:R-:W-:Y:S02]  /*2880*/  MOV R70, R72 ;  /* 0x0000004800467202 */ /* 0x002fe40000000f00 */
[----:B------:R-:W-:Y:S02]  /*2890*/  MOV R97, R73 ;  /* 0x0000004900617202 */ /* 0x000fe40000000f00 */
[----:B------:R-:W-:Y:S02]  /*28a0*/  MOV R72, 0x1f ;  /* 0x0000001f00487802 */ /* 0x000fe40000000f00 */
[----:B------:R-:W-:Y:S02]  /*28b0*/  MOV R71, 0xffffffff ;  /* 0xffffffff00477802 */ /* 0x000fe40000000f00 */
[----:B------:R-:W-:Y:S02]  /*28c0*/  MOV R68, 0x28e0 ;  /* 0x000028e000447802 */ /* 0x000fe40000000f00 */
[----:B------:R-:W-:Y:S05]  /*28d0*/  CALL.REL.NOINC `($__internal_134_$__cuda_sm70_shflsync_down_p) ;  /* 0x000002f000007944 */ /* 0x000fea0003c00000 */
[----:B------:R-:W-:Y:S01]  /*28e0*/  FADD.FTZ R75, R70, R75 ;  /* 0x0000004b464b7221 */ /* 0x000fe20000010000 */
[----:B0-----:R-:W-:Y:S01]  /*28f0*/  HFMA2.MMA R74, -RZ, RZ, 0, 2.384185791015625e-07 ;  /* 0x00000004ff4a7435 */ /* 0x001fe200000001ff */
[----:B-1----:R-:W-:Y:S01]  /*2900*/  FADD.FTZ R73, R73, R72 ;  /* 0x0000004849497221 */ /* 0x002fe20000010000 */
[----:B------:R-:W-:Y:S01]  /*2910*/  MOV R72, 0x1f ;  /* 0x0000001f00487802 */ /* 0x000fe20000000f00 */
[----:B------:R-:W-:Y:S01]  /*2920*/  IMAD.MOV.U32 R71, RZ, RZ, -0x1 ;  /* 0xffffffffff477424 */ /* 0x000fe200078e00ff */
[----:B------:R-:W-:-:S02]  /*2930*/  MOV R97, R75 ;  /* 0x0000004b00617202 */ /* 0x000fc40000000f00 */
[----:B------:R-:W-:Y:S02]  /*2940*/  MOV R68, 0x2960 ;  /* 0x0000296000447802 */ /* 0x000fe40000000f00 */
[----:B------:R-:W-:Y:S05]  /*2950*/  CALL.REL.NOINC `($__internal_134_$__cuda_sm70_shflsync_down_p) ;  /* 0x0000027000007944 */ /* 0x000fea0003c00000 */
[----:B0-----:R-:W-:Y:S01]  /*2960*/  HFMA2.MMA R74, -RZ, RZ, 0, 2.384185791015625e-07 ;  /* 0x00000004ff4a7435 */ /* 0x001fe200000001ff */
[----:B-1----:R-:W-:Y:S02]  /*2970*/  MOV R70, R72 ;  /* 0x0000004800467202 */ /* 0x002fe40000000f00 */
[----:B------:R-:W-:Y:S02]  /*2980*/  MOV R97, R73 ;  /* 0x0000004900617202 */ /* 0x000fe40000000f00 */
[----:B------:R-:W-:Y:S02]  /*2990*/  MOV R72, 0x1f ;  /* 0x0000001f00487802 */ /* 0x000fe40000000f00 */
[----:B------:R-:W-:Y:S02]  /*29a0*/  MOV R71, 0xffffffff ;  /* 0xffffffff00477802 */ /* 0x000fe40000000f00 */
[----:B------:R-:W-:Y:S02]  /*29b0*/  MOV R68, 0x29d0 ;  /* 0x000029d000447802 */ /* 0x000fe40000000f00 */
[----:B------:R-:W-:Y:S05]  /*29c0*/  CALL.REL.NOINC `($__internal_134_$__cuda_sm70_shflsync_down_p) ;  /* 0x0000020000007944 */ /* 0x000fea0003c00000 */
[----:B------:R-:W-:Y:S01]  /*29d0*/  FADD.FTZ R75, R70, R75 ;  /* 0x0000004b464b7221 */ /* 0x000fe20000010000 */
[----:B0-----:R-:W-:Y:S01]  /*29e0*/  HFMA2.MMA R74, -RZ, RZ, 0, 1.1920928955078125e-07 ;  /* 0x00000002ff4a7435 */ /* 0x001fe200000001ff */
[----:B-1----:R-:W-:Y:S01]  /*29f0*/  FADD.FTZ R73, R73, R72 ;  /* 0x0000004849497221 */ /* 0x002fe20000010000 */
[----:B------:R-:W-:Y:S01]  /*2a00*/  MOV R72, 0x1f ;  /* 0x0000001f00487802 */ /* 0x000fe20000000f00 */
[----:B------:R-:W-:Y:S01]  /*2a10*/  IMAD.MOV.U32 R71, RZ, RZ, -0x1 ;  /* 0xffffffffff477424 */ /* 0x000fe200078e00ff */
[----:B------:R-:W-:-:S02]  /*2a20*/  MOV R97, R75 ;  /* 0x0000004b00617202 */ /* 0x000fc40000000f00 */
[----:B------:R-:W-:Y:S02]  /*2a30*/  MOV R68, 0x2a50 ;  /* 0x00002a5000447802 */ /* 0x000fe40000000f00 */
[----:B------:R-:W-:Y:S05]  /*2a40*/  CALL.REL.NOINC `($__internal_134_$__cuda_sm70_shflsync_down_p) ;  /* 0x0000018000007944 */ /* 0x000fea0003c00000 */
[----:B0-----:R-:W-:Y:S01]  /*2a50*/  HFMA2.MMA R74, -RZ, RZ, 0, 1.1920928955078125e-07 ;  /* 0x00000002ff4a7435 */ /* 0x001fe200000001ff */
[----:B-1----:R-:W-:Y:S02]  /*2a60*/  MOV R70, R72 ;  /* 0x0000004800467202 */ /* 0x002fe40000000f00 */
[----:B------:R-:W-:Y:S02]  /*2a70*/  MOV R97, R73 ;  /* 0x0000004900617202 */ /* 0x000fe40000000f00 */
[----:B------:R-:W-:Y:S02]  /*2a80*/  MOV R72, 0x1f ;  /* 0x0000001f00487802 */ /* 0x000fe40000000f00 */
[----:B------:R-:W-:Y:S02]  /*2a90*/  MOV R71, 0xffffffff ;  /* 0xffffffff00477802 */ /* 0x000fe40000000f00 */
[----:B------:R-:W-:Y:S02]  /*2aa0*/  MOV R68, 0x2ac0 ;  /* 0x00002ac000447802 */ /* 0x000fe40000000f00 */
[----:B------:R-:W-:Y:S05]  /*2ab0*/  CALL.REL.NOINC `($__internal_134_$__cuda_sm70_shflsync_down_p) ;  /* 0x0000011000007944 */ /* 0x000fea0003c00000 */
[----:B------:R-:W-:Y:S01]  /*2ac0*/  FADD.FTZ R75, R70, R75 ;  /* 0x0000004b464b7221 */ /* 0x000fe20000010000 */
[----:B0-----:R-:W-:Y:S01]  /*2ad0*/  HFMA2.MMA R74, -RZ, RZ, 0, 5.9604644775390625e-08 ;  /* 0x00000001ff4a7435 */ /* 0x001fe200000001ff */
[----:B-1----:R-:W-:Y:S01]  /*2ae0*/  FADD.FTZ R73, R73, R72 ;  /* 0x0000004849497221 */ /* 0x002fe20000010000 */
[----:B------:R-:W-:Y:S01]  /*2af0*/  MOV R72, 0x1f ;  /* 0x0000001f00487802 */ /* 0x000fe20000000f00 */
[----:B------:R-:W-:Y:S01]  /*2b00*/  IMAD.MOV.U32 R71, RZ, RZ, -0x1 ;  /* 0xffffffffff477424 */ /* 0x000fe200078e00ff */
[----:B------:R-:W-:-:S02]  /*2b10*/  MOV R97, R75 ;  /* 0x0000004b00617202 */ /* 0x000fc40000000f00 */
[----:B------:R-:W-:Y:S02]  /*2b20*/  MOV R68, 0x2b40 ;  /* 0x00002b4000447802 */ /* 0x000fe40000000f00 */
[----:B------:R-:W-:Y:S05]  /*2b30*/  CALL.REL.NOINC `($__internal_134_$__cuda_sm70_shflsync_down_p) ;  /* 0x0000009000007944 */ /* 0x000fea0003c00000 */
[----:B0-----:R-:W-:Y:S01]  /*2b40*/  HFMA2.MMA R74, -RZ, RZ, 0, 5.9604644775390625e-08 ;  /* 0x00000001ff4a7435 */ /* 0x001fe200000001ff */
[----:B-1----:R-:W-:Y:S02]  /*2b50*/  MOV R96, R72 ;  /* 0x0000004800607202 */ /* 0x002fe40000000f00 */
[----:B------:R-:W-:Y:S02]  /*2b60*/  MOV R97, R73 ;  /* 0x0000004900617202 */ /* 0x000fe40000000f00 */
[----:B------:R-:W-:Y:S02]  /*2b70*/  MOV R72, 0x1f ;  /* 0x0000001f00487802 */ /* 0x000fe40000000f00 */
[----:B------:R-:W-:Y:S02]  /*2b80*/  MOV R71, 0xffffffff ;  /* 0xffffffff00477802 */ /* 0x000fe40000000f00 */
[----:B------:R-:W-:Y:S02]  /*2b90*/  MOV R68, 0x2bb0 ;  /* 0x00002bb000447802 */ /* 0x000fe40000000f00 */
[----:B------:R-:W-:Y:S05]  /*2ba0*/  CALL.REL.NOINC `($__internal_134_$__cuda_sm70_shflsync_down_p) ;  /* 0x0000002000007944 */ /* 0x000fea0003c00000 */
[----:B-1----:R-:W-:Y:S01]  /*2bb0*/  MOV R68, R72 ;  /* 0x0000004800447202 */ /* 0x002fe20000000f00 */
[----:B0-----:R-:W-:Y:S05]  /*2bc0*/  BRA `(.L_x_4713) ;  /* 0xffffe76000007947 */ /* 0x001fea000383ffff */
        .weak           $__internal_134_$__cuda_sm70_shflsync_down_p
        .type           $__internal_134_$__cuda_sm70_shflsync_down_p,@function
        .size           $__internal_134_$__cuda_sm70_shflsync_down_p,(.L_x_6783 - $__internal_134_$__cuda_sm70_shflsync_down_p)
$__internal_134_$__cuda_sm70_shflsync_down_p:
[----:B------:R-:W-:Y:S01]  /*2bd0*/  HFMA2.MMA R69, -RZ, RZ, 0, 0 ;  /* 0x00000000ff457435 */ /* 0x000fe200000001ff */
[----:B------:R-:W-:Y:S04]  /*2be0*/  WARPSYNC R71 ;  /* 0x0000004700007348 */ /* 0x000fe80003800000 */
[----:B------:R0:W1:Y:S01]  /*2bf0*/  SHFL.DOWN PT, R72, R97, R74, R72 ;  /* 0x0800004a61487389 */ /* 0x00006200000e0048 */
[----:B------:R-:W-:Y:S05]  /*2c00*/  RET.REL.NODEC R68 `(_ZN10layer_norm13ln_bwd_kernelINS_13Kernel_traitsI6__halfS2_fS2_fjLj1536ELj1ELj1ELj4ELj8ENS_18Kernel_traits_baseILj1536ES2_S2_fS2_fjLj128EEEEELb1ELb1ELb0ELb0EEEvNS_9BwdParamsE) ;  /* 0xffffd3f044007950 */ /* 0x000fea0003c3ffff */
.L_x_4714:
        /* <DEDUP_REMOVED lines=15> */
.L_x_6783:


//--------------------- .text._ZN10layer_norm13ln_bwd_kernelINS_13Kernel_traitsI6__halfS2_fS2_fjLj1536ELj1ELj1ELj4ELj8ENS_18Kernel_traits_baseILj1536ES2_S2_fS2_fjLj128EEEEELb1ELb1ELb0ELb1EEEvNS_9BwdParamsE --------------------------
	.section	.text._ZN10layer_norm13ln_bwd_kernelINS_13Kernel_traitsI6__halfS2_fS2_fjLj1536ELj1ELj1ELj4ELj8ENS_18Kernel_traits_baseILj1536ES2_S2_fS2_fjLj128EEEEELb1ELb1ELb0ELb1EEEvNS_9BwdParamsE,"ax",@progbits
	.sectioninfo	@"SHI_REGISTERS=128"
	.align	128
        .global         _ZN10layer_norm13ln_bwd_kernelINS_13Kernel_traitsI6__halfS2_fS2_fjLj1536ELj1ELj1ELj4ELj8ENS_18Kernel_traits_baseILj1536ES2_S2_fS2_fjLj128EEEEELb1ELb1ELb0ELb1EEEvNS_9BwdParamsE
        .type           _ZN10layer_norm13ln_bwd_kernelINS_13Kernel_traitsI6__halfS2_fS2_fjLj1536ELj1ELj1ELj4ELj8ENS_18Kernel_traits_baseILj1536ES2_S2_fS2_fjLj128EEEEELb1ELb1ELb0ELb1EEEvNS_9BwdParamsE,@function
        .size           _ZN10layer_norm13ln_bwd_kernelINS_13Kernel_traitsI6__halfS2_fS2_fjLj1536ELj1ELj1ELj4ELj8ENS_18Kernel_traits_baseILj1536ES2_S2_fS2_fjLj128EEEEELb1ELb1ELb0ELb1EEEvNS_9BwdParamsE,(.L_x_6784 - _ZN10layer_norm13ln_bwd_kernelINS_13Kernel_traitsI6__halfS2_fS2_fjLj1536ELj1ELj1ELj4ELj8ENS_18Kernel_traits_baseILj1536ES2_S2_fS2_fjLj128EEEEELb1ELb1ELb0ELb1EEEvNS_9BwdParamsE)
        .other          _ZN10layer_norm13ln_bwd_kernelINS_13Kernel_traitsI6__halfS2_fS2_fjLj1536ELj1ELj1ELj4ELj8ENS_18Kernel_traits_baseILj1536ES2_S2_fS2_fjLj128EEEEELb1ELb1ELb0ELb1EEEvNS_9BwdParamsE,@"STO_CUDA_ENTRY STV_DEFAULT"
_ZN10layer_norm13ln_bwd_kernelINS_13Kernel_traitsI6__halfS2_fS2_fjLj1536ELj1ELj1ELj4ELj8ENS_18Kernel_traits_baseILj1536ES2_S2_fS2_fjLj128EEEEELb1ELb1ELb0ELb1EEEvNS_9BwdParamsE:
.text._ZN10layer_norm13ln_bwd_kernelINS_13Kernel_traitsI6__halfS2_fS2_fjLj1536ELj1ELj1ELj4ELj8ENS_18Kernel_traits_baseILj1536ES2_S2_fS2_fjLj128EEEEELb1ELb1ELb0ELb1EEEvNS_9BwdParamsE:
        /* <DEDUP_REMOVED lines=26> */
.L_x_4715:
        /* <DEDUP_REMOVED lines=22> */
[----:B------:R-:W-:Y:S01]  /*0300*/  MOV R64, RZ ;  /* 0x000000ff00407202 */ /* 0x000fe20000000f00 */
        /* <DEDUP_REMOVED lines=45> */
.L_x_4720:
        /* <DEDUP_REMOVED lines=15> */
[C---:B------:R-:W-:Y:S02]  /*06d0*/  IADD3 R99, R69.reuse, 0x80, RZ ;  /* 0x0000008045637810 */ /* 0x040fe40007ffe0ff */
[----:B------:R-:W-:Y:S02]  /*06e0*/  @P0 LEA.HI.X R49, R96, c[0x0][0x1c4], R43, 0x1, P1 ;  /* 0x0000710060310a11 */ /* 0x000fe400008f0c2b */
        /* <DEDUP_REMOVED lines=32> */
[----:B--2---:R-:W-:Y:S02]  /*08f0*/  FSEL R102, R112, RZ, !P1 ;  /* 0x000000ff70667208 */ /* 0x004fe40004800000 */
[----:B---3--:R-:W-:Y:S02]  /*0900*/  MOV R112, R110 ;  /* 0x0000006e00707202 */ /* 0x008fe40000000f00 */
[----:B-1----:R-:W-:Y:S02]  /*0910*/  SHF.R.U64 R105, R110, 0x10, R111 ;  /* 0x000000106e697819 */ /* 0x002fe4000000126f */
[----:B0-----:R-:W-:Y:S01]  /*0920*/  MOV R107, R111 ;  /* 0x0000006f006b7202 */ /* 0x001fe20000000f00 */
[----:B------:R-:W-:Y:S01]  /*0930*/  HADD2.F32 R112, -RZ, R112.H0_H0 ;  /* 0x20000070ff707230 */ /* 0x000fe20000004100 */
[----:B----4-:R-:W-:-:S02]  /*0940*/  FADD.FTZ R114, -R102, R40 ;  /* 0x0000002866727221 */ /* 0x010fc40000010100 */
[C---:B------:R-:W-:Y:S02]  /*0950*/  FADD.FTZ R120, -R102.reuse, R41 ;  /* 0x0000002966787221 */ /* 0x040fe40000010100 */
[----:B------:R-:W-:Y:S01]  /*0960*/  FADD.FTZ R116, -R102, R42 ;  /* 0x0000002a66747221 */ /* 0x000fe20000010100 */
[----:B------:R-:W-:Y:S02]  /*0970*/  MOV R40, R108 ;  /* 0x0000006c00287202 */ /* 0x000fe40000000f00 */
[----:B------:R-:W-:Y:S01]  /*0980*/  SHF.R.U64 R41, R108, 0x10, R109 ;  /* 0x000000106c297819 */ /* 0x000fe2000000126d */
[C---:B------:R-:W-:Y:S01]  /*0990*/  FADD.FTZ R106, -R102.reuse, R45 ;  /* 0x0000002d666a7221 */ /* 0x040fe20000010100 */
[----:B------:R-:W-:Y:S01]  /*09a0*/  SHF.R.U32.HI R42, RZ, 0x10, R109 ;  /* 0x00000010ff2a7819 */ /* 0x000fe2000001166d */
[C---:B------:R-:W-:Y:S02]  /*09b0*/  FADD.FTZ R104, -R102.reuse, R44 ;  /* 0x0000002c66687221 */ /* 0x040fe40000010100 */
[----:B------:R-:W-:Y:S01]  /*09c0*/  FADD.FTZ R108, -R102, R46 ;  /* 0x0000002e666c7221 */ /* 0x000fe20000010100 */
[----:B------:R-:W-:Y:S01]  /*09d0*/  SHF.R.U64 R45, R100, 0x10, R101 ;  /* 0x00000010642d7819 */ /* 0x000fe20000001265 */
[----:B------:R-:W-:Y:S01]  /*09e0*/  HADD2.F32 R105, -RZ, R105.H0_H0 ;  /* 0x20000069ff697230 */ /* 0x000fe20000004100 */
[----:B------:R-:W-:Y:S01]  /*09f0*/  MOV R44, R100 ;  /* 0x00000064002c7202 */ /* 0x000fe20000000f00 */
[C---:B------:R-:W-:Y:S01]  /*0a00*/  FADD.FTZ R48, -R102.reuse, R48 ;  /* 0x0000003066307221 */ /* 0x040fe20000010100 */
[----:B------:R-:W-:Y:S01]  /*0a10*/  MOV R46, R101 ;  /* 0x00000065002e7202 */ /* 0x000fe20000000f00 */
[----:B------:R-:W-:Y:S01]  /*0a20*/  FADD.FTZ R100, -R102, R49 ;  /* 0x0000003166647221 */ /* 0x000fe20000010100 */
[----:B------:R-:W-:Y:S01]  /*0a30*/  SHF.R.U32.HI R103, RZ, 0x10, R111 ;  /* 0x00000010ff677819 */ /* 0x000fe2000001166f */
[C---:B------:R-:W-:Y:S01]  /*0a40*/  FMUL.FTZ R117, R67.reuse, R116 ;  /* 0x0000007443757220 */ /* 0x040fe20000410000 */
[----:B------:R-:W-:Y:S01]  /*0a50*/  HADD2.F32 R107, -RZ, R107.H0_H0 ;  /* 0x2000006bff6b7230 */ /* 0x000fe20000004100 */
[----:B------:R-:W-:Y:S01]  /*0a60*/  FMUL.FTZ R119, R67, R114 ;  /* 0x0000007243777220 */ /* 0x000fe20000410000 */
[----:B------:R-:W-:Y:S01]  /*0a70*/  HADD2.F32 R111, -RZ, R42.H0_H0 ;  /* 0x2000002aff6f7230 */ /* 0x000fe20000004100 */
[----:B------:R-:W-:Y:S01]  /*0a80*/  FMUL.FTZ R116, R95, R112 ;  /* 0x000000705f747220 */ /* 0x000fe20000410000 */
[----:B------:R-:W-:Y:S01]  /*0a90*/  HADD2.F32 R41, -RZ, R41.H0_H0 ;  /* 0x20000029ff297230 */ /* 0x000fe20000004100 */
[C---:B------:R-:W-:Y:S01]  /*0aa0*/  FMUL.FTZ R49, R67.reuse, R48 ;  /* 0x0000003043317220 */ /* 0x040fe20000410000 */
[----:B------:R-:W-:Y:S01]  /*0ab0*/  HADD2.F32 R42, -RZ, R45.H0_H0 ;  /* 0x2000002dff2a7230 */ /* 0x000fe20000004100 */
[C---:B------:R-:W-:Y:S01]  /*0ac0*/  FMUL.FTZ R106, R67.reuse, R106 ;  /* 0x0000006a436a7220 */ /* 0x040fe20000410000 */
[----:B------:R-:W-:Y:S01]  /*0ad0*/  HADD2.F32 R45, -RZ, R46.H0_H0 ;  /* 0x2000002eff2d7230 */ /* 0x000fe20000004100 */
[----:B------:R-:W-:-:S02]  /*0ae0*/  FMUL.FTZ R48, R67, R100 ;  /* 0x0000006443307220 */ /* 0x000fc40000410000 */
[----:B------:R-:W-:Y:S02]  /*0af0*/  FMUL.FTZ R120, R67, R120 ;  /* 0x0000007843787220 */ /* 0x000fe40000410000 */
[----:B------:R-:W-:Y:S02]  /*0b00*/  FMUL.FTZ R115, R81, R105 ;  /* 0x0000006951737220 */ /* 0x000fe40000410000 */
[----:B------:R-:W-:Y:S02]  /*0b10*/  FADD.FTZ R46, RZ, R116 ;  /* 0x00000074ff2e7221 */ /* 0x000fe40000010000 */
[----:B------:R-:W-:Y:S01]  /*0b20*/  FFMA.FTZ R100, R119, R116, RZ ;  /* 0x0000007477647223 */ /* 0x000fe200000100ff */
[----:B------:R-:W-:Y:S01]  /*0b30*/  HADD2.F32 R40, -RZ, R40.H0_H0 ;  /* 0x20000028ff287230 */ /* 0x000fe20000004100 */
[----:B------:R-:W-:Y:S01]  /*0b40*/  FADD.FTZ R60, R107, R60 ;  /* 0x0000003c6b3c7221 */ /* 0x000fe20000010000 */
[----:B------:R-:W-:Y:S01]  /*0b50*/  HADD2.F32 R103, -RZ, R103.H0_H0 ;  /* 0x20000067ff677230 */ /* 0x000fe20000004100 */
        /* <DEDUP_REMOVED lines=9> */
[----:B------:R-:W-:Y:S01]  /*0bf0*/  @P0 HADD2.F32 R65, -RZ, R113.H0_H0 ;  /* 0x20000071ff410230 */ /* 0x000fe20000004100 */
        /* <DEDUP_REMOVED lines=11> */
[----:B------:R-:W-:Y:S02]  /*0cb0*/  FFMA.FTZ R41, R118, R113, R100 ;  /* 0x0000007176297223 */ /* 0x000fe40000010064 */
[----:B------:R-:W-:Y:S01]  /*0cc0*/  FADD.FTZ R110, -R102, R47 ;  /* 0x0000002f666e7221 */ /* 0x000fe20000010100 */
[----:B------:R-:W-:Y:S01]  /*0cd0*/  HADD2.F32 R43, -RZ, R43.H0_H0 ;  /* 0x2000002bff2b7230 */ /* 0x000fe20000004100 */
[----:B------:R-:W-:Y:S02]  /*0ce0*/  FADD.FTZ R40, R40, R105 ;  /* 0x0000006928287221 */ /* 0x000fe40000010000 */
[----:B------:R-:W-:Y:S02]  /*0cf0*/  FFMA.FTZ R41, R104, R105, R41 ;  /* 0x0000006968297223 */ /* 0x000fe40000010029 */
[C---:B------:R-:W-:Y:S02]  /*0d00*/  FMUL.FTZ R110, R67.reuse, R110 ;  /* 0x0000006e436e7220 */ /* 0x040fe40000410000 */
        /* <DEDUP_REMOVED lines=51> */
.L_x_4721:
        /* <DEDUP_REMOVED lines=18> */
.L_x_4722:
[----:B------:R-:W-:Y:S01]  /*1160*/  @!P0 LOP3.LUT R42, R42, 0x3, RZ, 0xc0, !PT ;  /* 0x000000032a2a8812 */ /* 0x000fe200078ec0ff */
[----:B-1----:R-:W-:Y:S01]  /*1170*/  FADD.FTZ R45, R41, R46 ;  /* 0x0000002e292d7221 */ /* 0x002fe20000010000 */
[----:B------:R-:W-:Y:S01]  /*1180*/  ULDC.U8 UR6, c[0x0][0x1f0] ;  /* 0x00007c0000067ab9 */ /* 0x000fe20000000000 */
[----:B--2---:R-:W-:Y:S01]  /*1190*/  FADD.FTZ R44, R44, R43 ;  /* 0x0000002b2c2c7221 */ /* 0x004fe20000010000 */
[----:B0-----:R-:W-:Y:S02]  /*11a0*/  @!P0 IADD3 R46, R121, R42, RZ ;  /* 0x0000002a792e8210 */ /* 0x001fe40007ffe0ff */
[----:B------:R-:W-:-:S03]  /*11b0*/  MOV R112, 0x8 ;  /* 0x0000000800707802 */ /* 0x000fc60000000f00 */
[----:B------:R-:W-:Y:S01]  /*11c0*/  @!P0 STS.64 [R46.X8+0x1800], R44 ;  /* 0x0018002c2e008388 */ /* 0x000fe20000008a00 */
[----:B------:R-:W-:Y:S01]  /*11d0*/  ISETP.NE.AND P0, PT, RZ, UR6, PT ;  /* 0x00000006ff007c0c */ /* 0x000fe2000bf05270 */
[----:B------:R-:W-:Y:S01]  /*11e0*/  WARPSYNC 0xffffffff ;  /* 0xffffffff00007948 */ /* 0x000fe20003800000 */
[----:B------:R-:W-:Y:S01]  /*11f0*/  IMAD.WIDE.U32 R122, R69, R112, c[0x0][0x170] ;  /* 0x00005c00457a7625 */ /* 0x000fe200078e0070 */
        /* <DEDUP_REMOVED lines=10> */
[----:B------:R-:W-:Y:S02]  /*12a0*/  LOP3.LUT P6, RZ, R98, 0xff000000, RZ, 0xc0, !PT ;  /* 0xff00000062ff7812 */ /* 0x000fe400078cc0ff */
[----:B------:R-:W-:Y:S01]  /*12b0*/  MOV R98, RZ ;  /* 0x000000ff00627202 */ /* 0x000fe20000000f00 */
        /* <DEDUP_REMOVED lines=18> */
[----:B------:R-:W-:Y:S01]  /*13e0*/  FADD.FTZ R116, R116, -R119 ;  /* 0x8000007774747221 */ /* 0x000fe20000010000 */
[----:B------:R-:W-:Y:S01]  /*13f0*/  IADD3 R119, R69, 0x80, RZ ;  /* 0x0000008045777810 */ /* 0x000fe20007ffe0ff */
[----:B------:R-:W-:-:S02]  /*1400*/  FADD.FTZ R120, R115, -R120 ;  /* 0x8000007873787221 */ /* 0x000fc40000010000 */
[----:B------:R-:W-:Y:S02]  /*1410*/  FADD.FTZ R114, R114, -R117 ;  /* 0x8000007572727221 */ /* 0x000fe40000010000 */
[----:B------:R-:W-:Y:S01]  /*1420*/  FADD.FTZ R118, R113, -R118 ;  /* 0x8000007671767221 */ /* 0x000fe20000010000 */
[----:B------:R-:W-:Y:S01]  /*1430*/  @P0 MOV R46, 0x10 ;  /* 0x00000010002e0802 */ /* 0x000fe20000000f00 */
[C---:B------:R-:W-:Y:S02]  /*1440*/  FMUL.FTZ R115, R67.reuse, R116 ;  /* 0x0000007443737220 */ /* 0x040fe40000410000 */
[C---:B------:R-:W-:Y:S02]  /*1450*/  FMUL.FTZ R120, R67.reuse, R120 ;  /* 0x0000007843787220 */ /* 0x040fe40000410000 */
[C---:B------:R-:W-:Y:S01]  /*1460*/  FMUL.FTZ R113, R67.reuse, R114 ;  /* 0x0000007243717220 */ /* 0x040fe20000410000 */
[----:B------:R-:W-:Y:S01]  /*1470*/  HFMA2.MMA R114, -RZ, RZ, 0, 0 ;  /* 0x00000000ff727435 */ /* 0x000fe200000001ff */
[----:B------:R-:W-:Y:S01]  /*1480*/  FMUL.FTZ R116, R67, R118 ;  /* 0x0000007643747220 */ /* 0x000fe20000410000 */
[----:B------:R-:W-:Y:S01]  /*1490*/  MOV R118, RZ ;  /* 0x000000ff00767202 */ /* 0x000fe20000000f00 */
        /* <DEDUP_REMOVED lines=10> */
[-C--:B------:R-:W-:Y:S02]  /*1540*/  FMUL.FTZ R113, R113, R65.reuse ;  /* 0x0000004171717220 */ /* 0x080fe40000410000 */
[----:B------:R0:W-:Y:S01]  /*1550*/  @P0 STG.E.128 [R46.64], R40 ;  /* 0x000000282e000986 */ /* 0x0001e2000c101d04 */
[----:B------:R-:W-:Y:S02]  /*1560*/  FMUL.FTZ R120, R120, c[0x0][0x1e8] ;  /* 0x00007a0078787a20 */ /* 0x000fe40000410000 */
[----:B------:R-:W-:Y:S02]  /*1570*/  FMUL.FTZ R115, R115, R65 ;  /* 0x0000004173737220 */ /* 0x000fe40000410000 */
[----:B------:R-:W-:Y:S02]  /*1580*/  @P3 FMUL.FTZ R118, R75, R120 ;  /* 0x000000784b763220 */ /* 0x000fe40000410000 */
[----:B0-----:R-:W-:Y:S01]  /*1590*/  FMUL.FTZ R41, R113, c[0x0][0x1e8] ;  /* 0x00007a0071297a20 */ /* 0x001fe20000410000 */
[----:B------:R-:W-:Y:S01]  /*15a0*/  HFMA2.MMA R113, -RZ, RZ, 0, 0 ;  /* 0x00000000ff717435 */ /* 0x000fe200000001ff */
[----:B------:R-:W-:-:S02]  /*15b0*/  MOV R46, RZ ;  /* 0x000000ff002e7202 */ /* 0x000fc40000000f00 */
[----:B------:R-:W-:-:S06]  /*15c0*/  @P5 FMUL.FTZ R46, R88, R41 ;  /* 0x00000029582e5220 */ /* 0x000fcc0000410000 */
[----:B------:R-:W-:Y:S01]  /*15d0*/  F2F.F16.F32 R46, R46 ;  /* 0x0000002e002e7304 */ /* 0x000fe20000200800 */
[-CC-:B------:R-:W-:Y:S02]  /*15e0*/  FFMA.FTZ R106, R106, R44.reuse, R45.reuse ;  /* 0x0000002c6a6a7223 */ /* 0x180fe4000001002d */
[----:B------:R-:W-:Y:S01]  /*15f0*/  FFMA.FTZ R110, R110, R44, R45 ;  /* 0x0000002c6e6e7223 */ /* 0x000fe2000001002d */
[----:B--2---:R-:W-:Y:S02]  /*1600*/  @P3 SHF.R.U64 R117, R122, 0x10, R123 ;  /* 0x000000107a753819 */ /* 0x004fe4000000127b */
[----:B------:R-:W-:-:S03]  /*1610*/  @P5 MOV R40, R123 ;  /* 0x0000007b00285202 */ /* 0x000fc60000000f00 */
[----:B------:R-:W-:Y:S02]  /*1620*/  @P3 HADD2.F32 R117, -RZ, R117.H0_H0 ;  /* 0x20000075ff753230 */ /* 0x000fe40000004100 */
[----:B------:R-:W-:-:S03]  /*1630*/  @P5 HADD2.F32 R40, -RZ, R40.H0_H0 ;  /* 0x20000028ff285230 */ /* 0x000fc60000004100 */
[----:B------:R-:W-:Y:S02]  /*1640*/  @P3 FMUL.FTZ R114, R120, R117 ;  /* 0x0000007578723220 */ /* 0x000fe40000410000 */
[----:B------:R-:W-:Y:S01]  /*1650*/  FMUL.FTZ R117, R116, R65 ;  /* 0x0000004174757220 */ /* 0x000fe20000410000 */
[----:B------:R-:W-:Y:S01]  /*1660*/  HFMA2.MMA R116, -RZ, RZ, 0, 0 ;  /* 0x00000000ff747435 */ /* 0x000fe200000001ff */
[----:B------:R-:W-:Y:S01]  /*1670*/  @P5 FMUL.FTZ R113, R41, R40 ;  /* 0x0000002829715220 */ /* 0x000fe20000410000 */
[----:B------:R-:W-:Y:S01]  /*1680*/  @P4 HADD2.F32 R40, -RZ, R122.H0_H0 ;  /* 0x2000007aff284230 */ /* 0x000fe20000004100 */
[----:B------:R-:W-:Y:S01]  /*1690*/  FMUL.FTZ R41, R115, c[0x0][0x1e8] ;  /* 0x00007a0073297a20 */ /* 0x000fe20000410000 */
[----:B------:R-:W-:Y:S01]  /*16a0*/  HFMA2.MMA R115, -RZ, RZ, 0, 0 ;  /* 0x00000000ff737435 */ /* 0x000fe200000001ff */
[----:B------:R-:W-:Y:S02]  /*16b0*/  FMUL.FTZ R117, R117, c[0x0][0x1e8] ;  /* 0x00007a0075757a20 */ /* 0x000fe40000410000 */
[----:B------:R-:W-:-:S02]  /*16c0*/  @P4 FMUL.FTZ R98, R89, R41 ;  /* 0x0000002959624220 */ /* 0x000fc40000410000 */
[----:B------:R-:W-:Y:S02]  /*16d0*/  @P6 FMUL.FTZ R116, R74, R117 ;  /* 0x000000754a746220 */ /* 0x000fe40000410000 */
[----:B------:R-:W-:Y:S01]  /*16e0*/  @P4 FMUL.FTZ R115, R41, R40 ;  /* 0x0000002829734220 */ /* 0x000fe20000410000 */
[----:B------:R-:W-:Y:S08]  /*16f0*/  F2F.F16.F32 R47, R98 ;  /* 0x00000062002f7304 */ /* 0x000ff00000200800 */
[----:B------:R-:W0:Y:S08]  /*1700*/  F2F.F16.F32 R40, R118 ;  /* 0x0000007600287304 */ /* 0x000e300000200800 */
[----:B------:R-:W1:Y:S01]  /*1710*/  F2F.F16.F32 R43, R116 ;  /* 0x00000074002b7304 */ /* 0x000e620000200800 */
[----:B0-----:R-:W-:-:S05]  /*1720*/  IMAD.WIDE.U32 R40, R40, 0x10000, RZ ;  /* 0x0001000028287825 */ /* 0x001fca00078e00ff */
[----:B------:R-:W-:Y:S02]  /*1730*/  LOP3.LUT R40, R40, R47, RZ, 0xfc, !PT ;  /* 0x0000002f28287212 */ /* 0x000fe400078efcff */
[----:B-1----:R-:W-:-:S04]  /*1740*/  SHF.L.U32 R43, R43, 0x10, RZ ;  /* 0x000000102b2b7819 */ /* 0x002fc800000006ff */
[----:B------:R-:W-:Y:S01]  /*1750*/  LOP3.LUT R41, R41, R43, R46, 0xfe, !PT ;  /* 0x0000002b29297212 */ /* 0x000fe200078efe2e */
[----:B------:R-:W-:-:S04]  /*1760*/  IMAD.WIDE.U32 R42, R69, R112, c[0x0][0x248] ;  /* 0x00009200452a7625 */ /* 0x000fc800078e0070 */
[----:B------:R-:W-:Y:S01]  /*1770*/  IMAD.WIDE.U32 R46, R119, R112, c[0x0][0x170] ;  /* 0x00005c00772e7625 */ /* 0x000fe200078e0070 */
[----:B------:R0:W-:Y:S05]  /*1780*/  STG.E.64 [R42.64], R40 ;  /* 0x000000282a007986 */ /* 0x0001ea000c101b04 */
[----:B------:R-:W2:Y:S01]  /*1790*/  LDG.E.64 R46, [R46.64] ;  /* 0x000000042e2e7981 */ /* 0x000ea2000c1e1b00 */
[----:B------:R-:W-:Y:S01]  /*17a0*/  @P6 SHF.R.U32.HI R122, RZ, 0x10, R123 ;  /* 0x00000010ff7a6819 */ /* 0x000fe2000001167b */
[----:B------:R-:W-:Y:S01]  /*17b0*/  FFMA.FTZ R118, R108, R44, R45 ;  /* 0x0000002c6c767223 */ /* 0x000fe2000001002d */
[----:B------:R-:W-:Y:S01]  /*17c0*/  MOV R116, RZ ;  /* 0x000000ff00747202 */ /* 0x000fe20000000f00 */
[----:B------:R-:W-:Y:S01]  /*17d0*/  FADD.FTZ R108, R107, -R106 ;  /* 0x8000006a6b6c7221 */ /* 0x000fe20000010000 */
[----:B------:R-:W-:Y:S01]  /*17e0*/  LOP3.LUT P3, RZ, R97, 0xff00, RZ, 0xc0, !PT ;  /* 0x0000ff0061ff7812 */ /* 0x000fe2000786c0ff */
[----:B------:R-:W-:Y:S01]  /*17f0*/  @P6 HADD2.F32 R98, -RZ, R122.H0_H0 ;  /* 0x2000007aff626230 */ /* 0x000fe20000004100 */
[----:B------:R-:W-:Y:S01]  /*1800*/  FADD.FTZ R118, R109, -R118 ;  /* 0x800000766d767221 */ /* 0x000fe20000010000 */
[----:B------:R-:W-:Y:S01]  /*1810*/  LOP3.LUT P5, RZ, R97, 0xff, RZ, 0xc0, !PT ;  /* 0x000000ff61ff7812 */ /* 0x000fe200078ac0ff */
[----:B0-----:R-:W-:Y:S01]  /*1820*/  FMUL.FTZ R42, R67, R108 ;  /* 0x0000006c432a7220 */ /* 0x001fe20000410000 */
[----:B------:R-:W-:Y:S01]  /*1830*/  LOP3.LUT P4, RZ, R97, 0xff0000, RZ, 0xc0, !PT ;  /* 0x00ff000061ff7812 */ /* 0x000fe2000788c0ff */
[----:B------:R-:W-:-:S02]  /*1840*/  FADD.FTZ R108, R111, -R110 ;  /* 0x8000006e6f6c7221 */ /* 0x000fc40000010000 */
[----:B------:R-:W-:Y:S02]  /*1850*/  FFMA.FTZ R40, R104, R44, R45 ;  /* 0x0000002c68287223 */ /* 0x000fe4000001002d */
[----:B------:R-:W-:Y:S01]  /*1860*/  @P6 FMUL.FTZ R116, R117, R98 ;  /* 0x0000006275746220 */ /* 0x000fe20000410000 */
[----:B------:R-:W-:Y:S01]  /*1870*/  LEA R106, P6, R119, c[0x0][0x248], 0x3 ;  /* 0x00009200776a7a11 */ /* 0x000fe200078c18ff */
[----:B------:R-:W-:Y:S01]  /*1880*/  FMUL.FTZ R104, R67, R108 ;  /* 0x0000006c43687220 */ /* 0x000fe20000410000 */
[----:B------:R-:W-:Y:S01]  /*1890*/  HFMA2.MMA R98, -RZ, RZ, 0, 0 ;  /* 0x00000000ff627435 */ /* 0x000fe200000001ff */
[----:B------:R-:W-:Y:S01]  /*18a0*/  FADD.FTZ R40, R105, -R40 ;  /* 0x8000002869287221 */ /* 0x000fe20000010000 */
[----:B------:R-:W-:Y:S01]  /*18b0*/  LEA.HI.X R107, R119, c[0x0][0x24c], RZ, 0x3, P6 ;  /* 0x00009300776b7a11 */ /* 0x000fe200030f1cff */
[----:B------:R-:W-:Y:S01]  /*18c0*/  FMUL.FTZ R43, R67, R118 ;  /* 0x00000076432b7220 */ /* 0x000fe20000410000 */
[----:B------:R-:W-:Y:S01]  /*18d0*/  LOP3.LUT P6, RZ, R97, 0xff000000, RZ, 0xc0, !PT ;  /* 0xff00000061ff7812 */ /* 0x000fe200078cc0ff */
[----:B------:R-:W-:Y:S01]  /*18e0*/  @P1 FADD.FTZ R104, R31, R104 ;  /* 0x000000681f681221 */ /* 0x000fe20000010000 */
[----:B------:R-:W-:Y:S01]  /*18f0*/  CS2R R108, SRZ ;  /* 0x00000000006c7805 */ /* 0x000fe2000001ff00 */
[----:B------:R-:W-:Y:S01]  /*1900*/  FMUL.FTZ R41, R67, R40 ;  /* 0x0000002843297220 */ /* 0x000fe20000410000 */
[----:B------:R-:W-:Y:S01]  /*1910*/  MOV R119, RZ ;  /* 0x000000ff00777202 */ /* 0x000fe20000000f00 */
[----:B------:R-:W-:Y:S01]  /*1920*/  @P1 FADD.FTZ R42, R29, R42 ;  /* 0x0000002a1d2a1221 */ /* 0x000fe20000010000 */
[----:B------:R-:W-:Y:S01]  /*1930*/  IADD3 R117, R69, 0x100, RZ ;  /* 0x0000010045757810 */ /* 0x000fe20007ffe0ff */
[----:B------:R-:W-:-:S02]  /*1940*/  @P1 FADD.FTZ R43, R30, R43 ;  /* 0x0000002b1e2b1221 */ /* 0x000fc40000010000 */
[-C--:B------:R-:W-:Y:S02]  /*1950*/  FMUL.FTZ R97, R104, R65.reuse ;  /* 0x0000004168617220 */ /* 0x080fe40000410000 */
[----:B------:R-:W-:Y:S02]  /*1960*/  @P1 FADD.FTZ R41, R28, R41 ;  /* 0x000000291c291221 */ /* 0x000fe40000010000 */
[CC--:B------:R-:W-:Y:S02]  /*1970*/  FMUL.FTZ R110, R42.reuse, R65.reuse ;  /* 0x000000412a6e7220 */ /* 0x0c0fe40000410000 */
[-C--:B------:R-:W-:Y:S01]  /*1980*/  FMUL.FTZ R111, R43, R65.reuse ;  /* 0x000000412b6f7220 */ /* 0x080fe20000410000 */
[----:B------:R-:W-:Y:S01]  /*1990*/  SEL R40, R41, R36, P2 ;  /* 0x0000002429287207 */ /* 0x000fe20001000000 */
[----:B------:R-:W-:Y:S02]  /*19a0*/  FMUL.FTZ R97, R97, c[0x0][0x1e8] ;  /* 0x00007a0061617a20 */ /* 0x000fe40000410000 */
[----:B------:R-:W-:Y:S01]  /*19b0*/  FMUL.FTZ R118, R41, R65 ;  /* 0x0000004129767220 */ /* 0x000fe20000410000 */
[----:B------:R-:W-:Y:S01]  /*19c0*/  SEL R41, R42, R37, P2 ;  /* 0x000000252a297207 */ /* 0x000fe20001000000 */
[----:B------:R-:W-:Y:S01]  /*19d0*/  FMUL.FTZ R110, R110, c[0x0][0x1e8] ;  /* 0x00007a006e6e7a20 */ /* 0x000fe20000410000 */
[----:B------:R-:W-:Y:S01]  /*19e0*/  SEL R42, R43, R38, P2 ;  /* 0x000000262b2a7207 */ /* 0x000fe20001000000 */
[----:B------:R-:W-:Y:S01]  /*19f0*/  FMUL.FTZ R111, R111, c[0x0][0x1e8] ;  /* 0x00007a006f6f7a20 */ /* 0x000fe20000410000 */
[----:B------:R-:W-:Y:S01]  /*1a00*/  SEL R43, R104, R39, P2 ;  /* 0x00000027682b7207 */ /* 0x000fe20001000000 */
[----:B------:R-:W-:-:S02]  /*1a10*/  @P6 FMUL.FTZ R108, R72, R97 ;  /* 0x00000061486c6220 */ /* 0x000fc40000410000 */
[----:B------:R-:W-:Y:S02]  /*1a20*/  FMUL.FTZ R118, R118, c[0x0][0x1e8] ;  /* 0x00007a0076767a20 */ /* 0x000fe40000410000 */
[----:B------:R-:W-:Y:S02]  /*1a30*/  @P3 FMUL.FTZ R98, R73, R110 ;  /* 0x0000006e49623220 */ /* 0x000fe40000410000 */
[----:B------:R-:W-:Y:S01]  /*1a40*/  @P4 FMUL.FTZ R119, R86, R111 ;  /* 0x0000006f56774220 */ /* 0x000fe20000410000 */
[----:B------:R-:W0:Y:S01]  /*1a50*/  F2F.F16.F32 R108, R108 ;  /* 0x0000006c006c7304 */ /* 0x000e220000200800 */
[----:B------:R-:W-:-:S07]  /*1a60*/  @P5 FMUL.FTZ R109, R87, R118 ;  /* 0x00000076576d5220 */ /* 0x000fce0000410000 */
[----:B------:R1:W3:Y:S08]  /*1a70*/  F2F.F16.F32 R105, R98 ;  /* 0x0000006200697304 */ /* 0x0002f00000200800 */
[----:B------:R-:W4:Y:S01]  /*1a80*/  F2F.F16.F32 R119, R119 ;  /* 0x0000007700777304 */ /* 0x000f220000200800 */
[----:B-1----:R-:W-:Y:S02]  /*1a90*/  @P0 MOV R98, 0x10 ;  /* 0x0000001000620802 */ /* 0x002fe40000000f00 */
[----:B0-----:R-:W-:-:S03]  /*1aa0*/  SHF.L.U32 R108, R108, 0x10, RZ ;  /* 0x000000106c6c7819 */ /* 0x001fc600000006ff */
[----:B------:R-:W-:Y:S02]  /*1ab0*/  @P0 IMAD.WIDE.U32 R98, R99, R98, c[0x0][0x258] ;  /* 0x0000960063620625 */ /* 0x000fe400078e0062 */
[----:B------:R-:W0:Y:S02]  /*1ac0*/  F2F.F16.F32 R109, R109 ;  /* 0x0000006d006d7304 */ /* 0x000e240000200800 */
[----:B---3--:R-:W-:Y:S01]  /*1ad0*/  IMAD.WIDE.U32 R104, R105, 0x10000, RZ ;  /* 0x0001000069687825 */ /* 0x008fe200078e00ff */
[----:B------:R1:W-:Y:S04]  /*1ae0*/  @P0 STG.E.128 [R98.64], R40 ;  /* 0x0000002862000986 */ /* 0x0003e8000c101d04 */
[----:B----4-:R-:W-:Y:S02]  /*1af0*/  LOP3.LUT R105, R105, R108, R119, 0xfe, !PT ;  /* 0x0000006c69697212 */ /* 0x010fe400078efe77 */
[----:B0-----:R-:W-:Y:S01]  /*1b00*/  LOP3.LUT R104, R104, R109, RZ, 0xfc, !PT ;  /* 0x0000006d68687212 */ /* 0x001fe200078efcff */
[----:B------:R-:W-:-:S04]  /*1b10*/  IMAD.WIDE.U32 R108, R117, R112, c[0x0][0x170] ;  /* 0x00005c00756c7625 */ /* 0x000fc800078e0070 */
[----:B------:R-:W-:Y:S04]  /*1b20*/  STG.E.64 [R106.64], R104 ;  /* 0x000000686a007986 */ /* 0x000fe8000c101b04 */
[----:B------:R-:W3:Y:S01]  /*1b30*/  LDG.E.64 R108, [R108.64] ;  /* 0x000000046c6c7981 */ /* 0x000ee2000c1e1b00 */
[-CC-:B------:R-:W-:Y:S01]  /*1b40*/  FFMA.FTZ R69, R49, R44.reuse, R45.reuse ;  /* 0x0000002c31457223 */ /* 0x180fe2000001002d */
[----:B-1----:R-:W-:Y:S01]  /*1b50*/  CS2R R42, SRZ ;  /* 0x00000000002a7805 */ /* 0x002fe2000001ff00 */
[-CC-:B------:R-:W-:Y:S01]  /*1b60*/  FFMA.FTZ R48, R48, R44.reuse, R45.reuse ;  /* 0x0000002c30307223 */ /* 0x180fe2000001002d */
[----:B------:R-:W-:Y:S01]  /*1b70*/  MOV R99, RZ ;  /* 0x000000ff00637202 */ /* 0x000fe20000000f00 */
[-CC-:B------:R-:W-:Y:S01]  /*1b80*/  FFMA.FTZ R51, R51, R44.reuse, R45.reuse ;  /* 0x0000002c33337223 */ /* 0x180fe2000001002d */
[----:B------:R-:W-:Y:S01]  /*1b90*/  IADD3 R96, R96, c[0x0][0x160], RZ ;  /* 0x0000580060607a10 */ /* 0x000fe20007ffe0ff */
[----:B------:R-:W-:Y:S01]  /*1ba0*/  FFMA.FTZ R44, R50, R44, R45 ;  /* 0x0000002c322c7223 */ /* 0x000fe2000001002d */
[----:B------:R-:W-:Y:S01]  /*1bb0*/  HFMA2.MMA R45, -RZ, RZ, 0, 0 ;  /* 0x00000000ff2d7435 */ /* 0x000fe200000001ff */
[----:B------:R-:W-:-:S02]  /*1bc0*/  FADD.FTZ R48, R101, -R48 ;  /* 0x8000003065307221 */ /* 0x000fc40000010000 */
[----:B------:R-:W-:Y:S02]  /*1bd0*/  FADD.FTZ R44, R103, -R44 ;  /* 0x8000002c672c7221 */ /* 0x000fe40000010000 */
[----:B------:R-:W-:Y:S02]  /*1be0*/  FADD.FTZ R100, R100, -R69 ;  /* 0x8000004564647221 */ /* 0x000fe40000010000 */
[----:B------:R-:W-:Y:S02]  /*1bf0*/  FADD.FTZ R102, R102, -R51 ;  /* 0x8000003366667221 */ /* 0x000fe40000010000 */
[C---:B------:R-:W-:Y:S02]  /*1c00*/  FMUL.FTZ R50, R67.reuse, R44 ;  /* 0x0000002c43327220 */ /* 0x040fe40000410000 */
[C---:B------:R-:W-:Y:S02]  /*1c10*/  FMUL.FTZ R51, R67.reuse, R100 ;  /* 0x0000006443337220 */ /* 0x040fe40000410000 */
[----:B------:R-:W-:-:S02]  /*1c20*/  FMUL.FTZ R69, R67, R102 ;  /* 0x0000006643457220 */ /* 0x000fc40000410000 */
[----:B------:R-:W-:Y:S02]  /*1c30*/  @P1 FADD.FTZ R50, R35, R50 ;  /* 0x0000003223321221 */ /* 0x000fe40000010000 */
[----:B------:R-:W-:Y:S02]  /*1c40*/  @P1 FADD.FTZ R69, R34, R69 ;  /* 0x0000004522451221 */ /* 0x000fe40000010000 */
[----:B------:R-:W-:Y:S01]  /*1c50*/  @P1 FADD.FTZ R51, R32, R51 ;  /* 0x0000003320331221 */ /* 0x000fe20000010000 */
[----:B------:R-:W-:Y:S01]  /*1c60*/  SEL R39, R50, R39, P2 ;  /* 0x0000002732277207 */ /* 0x000fe20001000000 */
[----:B------:R-:W-:Y:S01]  /*1c70*/  FADD.FTZ R12, R115, R12 ;  /* 0x0000000c730c7221 */ /* 0x000fe20000010000 */
[----:B------:R-:W-:Y:S01]  /*1c80*/  SEL R38, R69, R38, P2 ;  /* 0x0000002645267207 */ /* 0x000fe20001000000 */
[----:B------:R-:W-:Y:S01]  /*1c90*/  FADD.FTZ R13, R114, R13 ;  /* 0x0000000d720d7221 */ /* 0x000fe20000010000 */
[----:B------:R-:W-:Y:S01]  /*1ca0*/  SEL R36, R51, R36, P2 ;  /* 0x0000002433247207 */ /* 0x000fe20001000000 */
[----:B------:R-:W-:-:S02]  /*1cb0*/  FADD.FTZ R10, R113, R10 ;  /* 0x0000000a710a7221 */ /* 0x000fc40000010000 */
[----:B------:R-:W-:Y:S01]  /*1cc0*/  FADD.FTZ R11, R116, R11 ;  /* 0x0000000b740b7221 */ /* 0x000fe20000010000 */
[----:B--2---:R-:W-:Y:S02]  /*1cd0*/  @P5 MOV R49, R46 ;  /* 0x0000002e00315202 */ /* 0x004fe40000000f00 */
[----:B------:R-:W-:Y:S02]  /*1ce0*/  @P4 MOV R40, R47 ;  /* 0x0000002f00284202 */ /* 0x000fe40000000f00 */
[--C-:B------:R-:W-:Y:S01]  /*1cf0*/  @P6 SHF.R.U32.HI R98, RZ, 0x10, R47.reuse ;  /* 0x00000010ff626819 */ /* 0x100fe2000001162f */
[----:B------:R-:W-:Y:S01]  /*1d00*/  @P5 HADD2.F32 R41, -RZ, R49.H0_H0 ;  /* 0x20000031ff295230 */ /* 0x000fe20000004100 */
[----:B------:R-:W-:Y:S01]  /*1d10*/  FMUL.FTZ R49, R69, R65 ;  /* 0x0000004145317220 */ /* 0x000fe20000410000 */
[----:B------:R-:W-:Y:S02]  /*1d20*/  @P4 HADD2.F32 R40, -RZ, R40.H0_H0 ;  /* 0x20000028ff284230 */ /* 0x000fe40000004100 */
[----:B------:R-:W-:Y:S01]  /*1d30*/  @P6 HADD2.F32 R98, -RZ, R98.H0_H0 ;  /* 0x20000062ff626230 */ /* 0x000fe20000004100 */
[----:B------:R-:W-:Y:S01]  /*1d40*/  @P5 FMUL.FTZ R43, R118, R41 ;  /* 0x00000029762b5220 */ /* 0x000fe20000410000 */
[----:B------:R-:W-:Y:S01]  /*1d50*/  @P3 SHF.R.U64 R41, R46, 0x10, R47 ;  /* 0x000000102e293819 */ /* 0x000fe2000000122f */
[----:B------:R-:W-:Y:S01]  /*1d60*/  FMUL.FTZ R46, R67, R48 ;  /* 0x00000030432e7220 */ /* 0x000fe20000410000 */
[C---:B------:R-:W-:Y:S01]  /*1d70*/  LOP3.LUT P5, RZ, R66.reuse, 0xff00, RZ, 0xc0, !PT ;  /* 0x0000ff0042ff7812 */ /* 0x040fe200078ac0ff */
[----:B------:R-:W-:Y:S01]  /*1d80*/  @P4 FMUL.FTZ R45, R111, R40 ;  /* 0x000000286f2d4220 */ /* 0x000fe20000410000 */
[C---:B------:R-:W-:Y:S01]  /*1d90*/  LOP3.LUT P4, RZ, R66.reuse, 0xff0000, RZ, 0xc0, !PT ;  /* 0x00ff000042ff7812 */ /* 0x040fe2000788c0ff */
[----:B------:R-:W-:Y:S01]  /*1da0*/  @P3 HADD2.F32 R41, -RZ, R41.H0_H0 ;  /* 0x20000029ff293230 */ /* 0x000fe20000004100 */
[----:B------:R-:W-:Y:S01]  /*1db0*/  @P1 FADD.FTZ R46, R33, R46 ;  /* 0x0000002e212e1221 */ /* 0x000fe20000010000 */
[----:B------:R-:W-:Y:S01]  /*1dc0*/  LOP3.LUT P1, RZ, R66, 0xff, RZ, 0xc0, !PT ;  /* 0x000000ff42ff7812 */ /* 0x000fe2000782c0ff */
[----:B------:R-:W-:Y:S01]  /*1dd0*/  FMUL.FTZ R67, R50, R65 ;  /* 0x0000004132437220 */ /* 0x000fe20000410000 */
[----:B------:R-:W-:Y:S01]  /*1de0*/  MOV R50, RZ ;  /* 0x000000ff00327202 */ /* 0x000fe20000000f00 */
[----:B------:R-:W-:Y:S01]  /*1df0*/  @P3 FMUL.FTZ R42, R110, R41 ;  /* 0x000000296e2a3220 */ /* 0x000fe20000410000 */
[----:B------:R-:W-:Y:S01]  /*1e00*/  LOP3.LUT P3, RZ, R66, 0xff000000, RZ, 0xc0, !PT ;  /* 0xff00000042ff7812 */ /* 0x000fe2000786c0ff */
[C---:B------:R-:W-:Y:S01]  /*1e10*/  FMUL.FTZ R44, R46.reuse, R65 ;  /* 0x000000412e2c7220 */ /* 0x040fe20000410000 */
[----:B------:R-:W-:Y:S01]  /*1e20*/  CS2R R40, SRZ ;  /* 0x0000000000287805 */ /* 0x000fe2000001ff00 */
[----:B------:R-:W-:Y:S01]  /*1e30*/  FMUL.FTZ R67, R67, c[0x0][0x1e8] ;  /* 0x00007a0043437a20 */ /* 0x000fe20000410000 */
[----:B------:R-:W-:Y:S01]  /*1e40*/  SEL R37, R46, R37, P2 ;  /* 0x000000252e257207 */ /* 0x000fe20001000000 */
[----:B------:R-:W-:Y:S01]  /*1e50*/  FMUL.FTZ R44, R44, c[0x0][0x1e8] ;  /* 0x00007a002c2c7a20 */ /* 0x000fe20000410000 */
[----:B------:R-:W-:Y:S01]  /*1e60*/  MOV R66, RZ ;  /* 0x000000ff00427202 */ /* 0x000fe20000000f00 */
[----:B------:R-:W-:Y:S01]  /*1e70*/  FMUL.FTZ R48, R51, R65 ;  /* 0x0000004133307220 */ /* 0x000fe20000410000 */
[----:B------:R-:W-:Y:S01]  /*1e80*/  HFMA2.MMA R65, -RZ, RZ, 0, 0 ;  /* 0x00000000ff417435 */ /* 0x000fe200000001ff */
[----:B------:R-:W-:-:S02]  /*1e90*/  @P5 FMUL.FTZ R40, R71, R44 ;  /* 0x0000002c47285220 */ /* 0x000fc40000410000 */
[----:B------:R-:W-:Y:S02]  /*1ea0*/  FMUL.FTZ R48, R48, c[0x0][0x1e8] ;  /* 0x00007a0030307a20 */ /* 0x000fe40000410000 */
[----:B------:R-:W-:Y:S02]  /*1eb0*/  @P3 FMUL.FTZ R99, R70, R67 ;  /* 0x0000004346633220 */ /* 0x000fe40000410000 */
[----:B------:R-:W-:Y:S01]  /*1ec0*/  FMUL.FTZ R49, R49, c[0x0][0x1e8] ;  /* 0x00007a0031317a20 */ /* 0x000fe20000410000 */
[----:B------:R-:W0:Y:S01]  /*1ed0*/  F2F.F16.F32 R40, R40 ;  /* 0x0000002800287304 */ /* 0x000e220000200800 */
[----:B------:R-:W-:Y:S02]  /*1ee0*/  @P1 FMUL.FTZ R65, R85, R48 ;  /* 0x0000003055411220 */ /* 0x000fe40000410000 */
[----:B------:R-:W-:Y:S02]  /*1ef0*/  @P4 FMUL.FTZ R41, R84, R49 ;  /* 0x0000003154294220 */ /* 0x000fe40000410000 */
[----:B------:R-:W-:Y:S01]  /*1f00*/  FADD.FTZ R8, R43, R8 ;  /* 0x000000082b087221 */ /* 0x000fe20000010000 */
[----:B------:R-:W-:Y:S01]  /*1f10*/  @P0 MOV R43, 0x10 ;  /* 0x00000010002b0802 */ /* 0x000fe20000000f00 */
[----:B------:R-:W-:Y:S01]  /*1f20*/  FADD.FTZ R9, R42, R9 ;  /* 0x000000092a097221 */ /* 0x000fe20000010000 */
[----:B------:R-:W1:Y:S01]  /*1f30*/  F2F.F16.F32 R99, R99 ;  /* 0x0000006300637304 */ /* 0x000e620000200800 */
[----:B------:R-:W-:Y:S01]  /*1f40*/  LEA R42, P2, R117, c[0x0][0x248], 0x3 ;  /* 0x00009200752a7a11 */ /* 0x000fe200078418ff */
[----:B------:R-:W-:Y:S01]  /*1f50*/  @P6 FMUL.FTZ R66, R97, R98 ;  /* 0x0000006261426220 */ /* 0x000fe20000410000 */
[----:B------:R-:W-:Y:S01]  /*1f60*/  LOP3.LUT P6, RZ, R82, 0xff, RZ, 0xc0, !PT ;  /* 0x000000ff52ff7812 */ /* 0x000fe200078cc0ff */
[----:B------:R-:W-:Y:S01]  /*1f70*/  @P0 IMAD.WIDE.U32 R68, R68, R43, c[0x0][0x258] ;  /* 0x0000960044440625 */ /* 0x000fe200078e002b */
[----:B------:R-:W-:-:S03]  /*1f80*/  LEA.HI.X R43, R117, c[0x0][0x24c], RZ, 0x3, P2 ;  /* 0x00009300752b7a11 */ /* 0x000fc600010f1cff */
[----:B------:R0:W2:Y:S01]  /*1f90*/  F2F.F16.F32 R100, R41 ;  /* 0x0000002900647304 */ /* 0x0000a20000200800 */
[----:B------:R4:W-:Y:S01]  /*1fa0*/  @P0 STG.E.128 [R68.64], R36 ;  /* 0x0000002444000986 */ /* 0x0009e2000c101d04 */
[----:B------:R-:W-:Y:S01]  /*1fb0*/  FADD.FTZ R7, R66, R7 ;  /* 0x0000000742077221 */ /* 0x000fe20000010000 */
[----:B------:R-:W-:Y:S01]  /*1fc0*/  ISETP.GE.AND P0, PT, R96, c[0x0][0x164], PT ;  /* 0x0000590060007a0c */ /* 0x000fe20003f06270 */
[----:B------:R-:W-:Y:S01]  /*1fd0*/  FADD.FTZ R6, R45, R6 ;  /* 0x000000062d067221 */ /* 0x000fe20000010000 */
[----:B------:R-:W-:-:S03]  /*1fe0*/  HFMA2.MMA R45, -RZ, RZ, 0, 0 ;  /* 0x00000000ff2d7435 */ /* 0x000fc600000001ff */
[----:B------:R-:W4:Y:S01]  /*1ff0*/  F2F.F16.F32 R65, R65 ;  /* 0x0000004100417304 */ /* 0x000f220000200800 */
[----:B0-----:R-:W-:Y:S01]  /*2000*/  IMAD.WIDE.U32 R40, R40, 0x10000, RZ ;  /* 0x0001000028287825 */ /* 0x001fe200078e00ff */
[----:B-1----:R-:W-:-:S04]  /*2010*/  SHF.L.U32 R47, R99, 0x10, RZ ;  /* 0x00000010632f7819 */ /* 0x002fc800000006ff */
[----:B--2---:R-:W-:Y:S02]  /*2020*/  LOP3.LUT R41, R41, R47, R100, 0xfe, !PT ;  /* 0x0000002f29297212 */ /* 0x004fe400078efe64 */
[----:B----4-:R-:W-:Y:S01]  /*2030*/  LOP3.LUT R40, R40, R65, RZ, 0xfc, !PT ;  /* 0x0000004128287212 */ /* 0x010fe200078efcff */
[----:B------:R-:W-:-:S04]  /*2040*/  HFMA2.MMA R65, -RZ, RZ, 0, 0 ;  /* 0x00000000ff417435 */ /* 0x000fc800000001ff */
[----:B------:R0:W-:Y:S01]  /*2050*/  STG.E.64 [R42.64], R40 ;  /* 0x000000282a007986 */ /* 0x0001e2000c101b04 */
[----:B---3--:R-:W-:Y:S02]  /*2060*/  @P1 MOV R46, R108 ;  /* 0x0000006c002e1202 */ /* 0x008fe40000000f00 */
[--C-:B------:R-:W-:Y:S02]  /*2070*/  @P5 SHF.R.U64 R51, R108, 0x10, R109.reuse ;  /* 0x000000106c335819 */ /* 0x100fe4000000126d */
[----:B------:R-:W-:Y:S01]  /*2080*/  @P4 MOV R66, R109 ;  /* 0x0000006d00424202 */ /* 0x000fe20000000f00 */
[----:B------:R-:W-:Y:S01]  /*2090*/  @P1 HADD2.F32 R47, -RZ, R46.H0_H0 ;  /* 0x2000002eff2f1230 */ /* 0x000fe20000004100 */
[----:B------:R-:W-:Y:S01]  /*20a0*/  @P3 SHF.R.U32.HI R82, RZ, 0x10, R109 ;  /* 0x00000010ff523819 */ /* 0x000fe2000001166d */
[----:B------:R-:W-:Y:S01]  /*20b0*/  @P5 HADD2.F32 R51, -RZ, R51.H0_H0 ;  /* 0x20000033ff335230 */ /* 0x000fe20000004100 */
[----:B------:R-:W-:Y:S01]  /*20c0*/  MOV R46, RZ ;  /* 0x000000ff002e7202 */ /* 0x000fe20000000f00 */
[----:B------:R-:W-:Y:S01]  /*20d0*/  @P4 HADD2.F32 R66, -RZ, R66.H0_H0 ;  /* 0x20000042ff424230 */ /* 0x000fe20000004100 */
[----:B------:R-:W-:Y:S01]  /*20e0*/  @P1 FMUL.FTZ R45, R48, R47 ;  /* 0x0000002f302d1220 */ /* 0x000fe20000410000 */
[----:B------:R-:W-:Y:S01]  /*20f0*/  @P3 HADD2.F32 R68, -RZ, R82.H0_H0 ;  /* 0x20000052ff443230 */ /* 0x000fe20000004100 */
[----:B------:R-:W-:Y:S01]  /*2100*/  @P5 FMUL.FTZ R50, R44, R51 ;  /* 0x000000332c325220 */ /* 0x000fe20000410000 */
[----:B------:R-:W-:Y:S01]  /*2110*/  SEL R82, RZ, 0x1, P6 ;  /* 0x00000001ff527807 */ /* 0x000fe20003000000 */
[----:B------:R-:W-:-:S02]  /*2120*/  @P4 FMUL.FTZ R65, R49, R66 ;  /* 0x0000004231414220 */ /* 0x000fc40000410000 */
[----:B------:R-:W-:Y:S02]  /*2130*/  @P3 FMUL.FTZ R46, R67, R68 ;  /* 0x00000044432e3220 */ /* 0x000fe40000410000 */
[----:B------:R-:W-:Y:S02]  /*2140*/  FADD.FTZ R2, R45, R2 ;  /* 0x000000022d027221 */ /* 0x000fe40000010000 */
[----:B------:R-:W-:Y:S02]  /*2150*/  FADD.FTZ R5, R50, R5 ;  /* 0x0000000532057221 */ /* 0x000fe40000010000 */
[----:B------:R-:W-:Y:S02]  /*2160*/  FADD.FTZ R4, R65, R4 ;  /* 0x0000000441047221 */ /* 0x000fe40000010000 */
[----:B------:R-:W-:Y:S01]  /*2170*/  FADD.FTZ R3, R46, R3 ;  /* 0x000000032e037221 */ /* 0x000fe20000010000 */
[----:B0-----:R-:W-:Y:S01]  /*2180*/  @P0 CALL.REL.NOINC `(.L_x_4719) ;  /* 0x0000001000000944 */ /* 0x001fe20003c00000 */
[----:B------:R-:W-:Y:S05]  /*2190*/  BRA `(.L_x_4720) ;  /* 0xffffe44000007947 */ /* 0x000fea000383ffff */
.L_x_4719:
        /* <DEDUP_REMOVED lines=28> */
.L_x_4716:
        /* <DEDUP_REMOVED lines=19> */
.L_x_4717:
[----:B------:R-:W-:Y:S01]  /*2490*/  HFMA2.MMA R47, -RZ, RZ, 0, 9.5367431640625e-07 ;  /* 0x00000010ff2f7435 */ /* 0x000fe200000001ff */
[----:B------:R-:W-:-:S02]  /*24a0*/  MOV R122, R43 ;  /* 0x0000002b007a7202 */ /* 0x000fc40000000f00 */
[----:B------:R-:W-:Y:S02]  /*24b0*/  MOV R112, 0x1f ;  /* 0x0000001f00707802 */ /* 0x000fe40000000f00 */
[----:B------:R-:W-:Y:S02]  /*24c0*/  MOV R45, 0xffffffff ;  /* 0xffffffff002d7802 */ /* 0x000fe40000000f00 */
[----:B------:R-:W-:Y:S02]  /*24d0*/  MOV R40, 0x24f0 ;  /* 0x000024f000287802 */ /* 0x000fe40000000f00 */
[----:B-----5:R-:W-:Y:S05]  /*24e0*/  CALL.REL.NOINC `($__internal_135_$__cuda_sm70_shflsync_down_p) ;  /* 0x0000046000007944 */ /* 0x020fea0003c00000 */
[----:B-1----:R-:W-:Y:S01]  /*24f0*/  MOV R46, R47 ;  /* 0x0000002f002e7202 */ /* 0x002fe20000000f00 */
[----:B0-----:R-:W-:Y:S05]  /*2500*/  BRA `(.L_x_4721) ;  /* 0xffffeb3000007947 */ /* 0x001fea000383ffff */
.L_x_4718:
[----:B------:R-:W-:Y:S01]  /*2510*/  HFMA2.MMA R47, -RZ, RZ, 0, 9.5367431640625e-07 ;  /* 0x00000010ff2f7435 */ /* 0x000fe200000001ff */
[----:B------:R-:W-:Y:S02]  /*2520*/  MOV R122, R44 ;  /* 0x0000002c007a7202 */ /* 0x000fe40000000f00 */
[----:B------:R-:W-:Y:S02]  /*2530*/  MOV R112, 0x1f ;  /* 0x0000001f00707802 */ /* 0x000fe40000000f00 */
[----:B------:R-:W-:-:S02]  /*2540*/  MOV R45, 0xffffffff ;  /* 0xffffffff002d7802 */ /* 0x000fc40000000f00 */
[----:B------:R-:W-:Y:S02]  /*2550*/  MOV R40, 0x2570 ;  /* 0x0000257000287802 */ /* 0x000fe40000000f00 */
[----:B01---5:R-:W-:Y:S05]  /*2560*/  CALL.REL.NOINC `($__internal_135_$__cuda_sm70_shflsync_down_p) ;  /* 0x000003e000007944 */ /* 0x023fea0003c00000 */
[----:B------:R-:W-:Y:S01]  /*2570*/  FADD.FTZ R43, R43, R46 ;  /* 0x0000002e2b2b7221 */ /* 0x000fe20000010000 */
[----:B0-----:R-:W-:Y:S01]  /*2580*/  MOV R112, 0x1f ;  /* 0x0000001f00707802 */ /* 0x001fe20000000f00 */
[----:B-1----:R-:W-:Y:S01]  /*2590*/  FADD.FTZ R44, R44, R47 ;  /* 0x0000002f2c2c7221 */ /* 0x002fe20000010000 */
[----:B------:R-:W-:Y:S01]  /*25a0*/  HFMA2.MMA R47, -RZ, RZ, 0, 4.76837158203125e-07 ;  /* 0x00000008ff2f7435 */ /* 0x000fe200000001ff */
[----:B------:R-:W-:Y:S02]  /*25b0*/  MOV R45, 0xffffffff ;  /* 0xffffffff002d7802 */ /* 0x000fe40000000f00 */
[----:B------:R-:W-:Y:S02]  /*25c0*/  MOV R122, R43 ;  /* 0x0000002b007a7202 */ /* 0x000fe40000000f00 */
[----:B------:R-:W-:Y:S02]  /*25d0*/  MOV R40, 0x25f0 ;  /* 0x000025f000287802 */ /* 0x000fe40000000f00 */
[----:B------:R-:W-:Y:S05]  /*25e0*/  CALL.REL.NOINC `($__internal_135_$__cuda_sm70_shflsync_down_p) ;  /* 0x0000036000007944 */ /* 0x000fea0003c00000 */
[----:B-1----:R-:W-:Y:S01]  /*25f0*/  MOV R46, R47 ;  /* 0x0000002f002e7202 */ /* 0x002fe20000000f00 */
[----:B------:R-:W-:Y:S01]  /*2600*/  HFMA2.MMA R47, -RZ, RZ, 0, 4.76837158203125e-07 ;  /* 0x00000008ff2f7435 */ /* 0x000fe200000001ff */
[----:B0-----:R-:W-:-:S02]  /*2610*/  MOV R122, R44 ;  /* 0x0000002c007a7202 */ /* 0x001fc40000000f00 */
[----:B------:R-:W-:Y:S02]  /*2620*/  MOV R112, 0x1f ;  /* 0x0000001f00707802 */ /* 0x000fe40000000f00 */
[----:B------:R-:W-:Y:S02]  /*2630*/  MOV R45, 0xffffffff ;  /* 0xffffffff002d7802 */ /* 0x000fe40000000f00 */
[----:B------:R-:W-:Y:S02]  /*2640*/  MOV R40, 0x2660 ;  /* 0x0000266000287802 */ /* 0x000fe40000000f00 */
[----:B------:R-:W-:Y:S05]  /*2650*/  CALL.REL.NOINC `($__internal_135_$__cuda_sm70_shflsync_down_p) ;  /* 0x000002f000007944 */ /* 0x000fea0003c00000 */
[----:B------:R-:W-:Y:S01]  /*2660*/  FADD.FTZ R43, R46, R43 ;  /* 0x0000002b2e2b7221 */ /* 0x000fe20000010000 */
[----:B0-----:R-:W-:Y:S01]  /*2670*/  MOV R112, 0x1f ;  /* 0x0000001f00707802 */ /* 0x001fe20000000f00 */
[----:B-1----:R-:W-:Y:S01]  /*2680*/  FADD.FTZ R44, R44, R47 ;  /* 0x0000002f2c2c7221 */ /* 0x002fe20000010000 */
[----:B------:R-:W-:Y:S01]  /*2690*/  HFMA2.MMA R47, -RZ, RZ, 0, 2.384185791015625e-07 ;  /* 0x00000004ff2f7435 */ /* 0x000fe200000001ff */
[----:B------:R-:W-:Y:S02]  /*26a0*/  MOV R45, 0xffffffff ;  /* 0xffffffff002d7802 */ /* 0x000fe40000000f00 */
[----:B------:R-:W-:-:S02]  /*26b0*/  MOV R122, R43 ;  /* 0x0000002b007a7202 */ /* 0x000fc40000000f00 */
[----:B------:R-:W-:Y:S02]  /*26c0*/  MOV R40, 0x26e0 ;  /* 0x000026e000287802 */ /* 0x000fe40000000f00 */
[----:B------:R-:W-:Y:S05]  /*26d0*/  CALL.REL.NOINC `($__internal_135_$__cuda_sm70_shflsync_down_p) ;  /* 0x0000027000007944 */ /* 0x000fea0003c00000 */
[----:B-1----:R-:W-:Y:S01]  /*26e0*/  MOV R46, R47 ;  /* 0x0000002f002e7202 */ /* 0x002fe20000000f00 */
[----:B------:R-:W-:Y:S01]  /*26f0*/  HFMA2.MMA R47, -RZ, RZ, 0, 2.384185791015625e-07 ;  /* 0x00000004ff2f7435 */ /* 0x000fe200000001ff */
[----:B0-----:R-:W-:Y:S02]  /*2700*/  MOV R122, R44 ;  /* 0x0000002c007a7202 */ /* 0x001fe40000000f00 */
[----:B------:R-:W-:Y:S02]  /*2710*/  MOV R112, 0x1f ;  /* 0x0000001f00707802 */ /* 0x000fe40000000f00 */
[----:B------:R-:W-:Y:S02]  /*2720*/  MOV R45, 0xffffffff ;  /* 0xffffffff002d7802 */ /* 0x000fe40000000f00 */
[----:B------:R-:W-:Y:S02]  /*2730*/  MOV R40, 0x2750 ;  /* 0x0000275000287802 */ /* 0x000fe40000000f00 */
[----:B------:R-:W-:Y:S05]  /*2740*/  CALL.REL.NOINC `($__internal_135_$__cuda_sm70_shflsync_down_p) ;  /* 0x0000020000007944 */ /* 0x000fea0003c00000 */
[----:B------:R-:W-:Y:S01]  /*2750*/  FADD.FTZ R43, R46, R43 ;  /* 0x0000002b2e2b7221 */ /* 0x000fe20000010000 */
[----:B0-----:R-:W-:Y:S01]  /*2760*/  MOV R112, 0x1f ;  /* 0x0000001f00707802 */ /* 0x001fe20000000f00 */
[----:B-1----:R-:W-:Y:S01]  /*2770*/  FADD.FTZ R44, R44, R47 ;  /* 0x0000002f2c2c7221 */ /* 0x002fe20000010000 */
[----:B------:R-:W-:Y:S01]  /*2780*/  HFMA2.MMA R47, -RZ, RZ, 0, 1.1920928955078125e-07 ;  /* 0x00000002ff2f7435 */ /* 0x000fe200000001ff */
[----:B------:R-:W-:-:S02]  /*2790*/  MOV R45, 0xffffffff ;  /* 0xffffffff002d7802 */ /* 0x000fc40000000f00 */
[----:B------:R-:W-:Y:S02]  /*27a0*/  MOV R122, R43 ;  /* 0x0000002b007a7202 */ /* 0x000fe40000000f00 */
[----:B------:R-:W-:Y:S02]  /*27b0*/  MOV R40, 0x27d0 ;  /* 0x000027d000287802 */ /* 0x000fe40000000f00 */
[----:B------:R-:W-:Y:S05]  /*27c0*/  CALL.REL.NOINC `($__internal_135_$__cuda_sm70_shflsync_down_p) ;  /* 0x0000018000007944 */ /* 0x000fea0003c00000 */
[----:B-1----:R-:W-:Y:S01]  /*27d0*/  MOV R46, R47 ;  /* 0x0000002f002e7202 */ /* 0x002fe20000000f00 */
[----:B------:R-:W-:Y:S01]  /*27e0*/  HFMA2.MMA R47, -RZ, RZ, 0, 1.1920928955078125e-07 ;  /* 0x00000002ff2f7435 */ /* 0x000fe200000001ff */
[----:B0-----:R-:W-:Y:S02]  /*27f0*/  MOV R122, R44 ;  /* 0x0000002c007a7202 */ /* 0x001fe40000000f00 */
[----:B------:R-:W-:Y:S02]  /*2800*/  MOV R112, 0x1f ;  /* 0x0000001f00707802 */ /* 0x000fe40000000f00 */
[----:B------:R-:W-:Y:S02]  /*2810*/  MOV R45, 0xffffffff ;  /* 0xffffffff002d7802 */ /* 0x000fe40000000f00 */
[----:B------:R-:W-:-:S02]  /*2820*/  MOV R40, 0x2840 ;  /* 0x0000284000287802 */ /* 0x000fc40000000f00 */
[----:B------:R-:W-:Y:S05]  /*2830*/  CALL.REL.NOINC `($__internal_135_$__cuda_sm70_shflsync_down_p) ;  /* 0x0000011000007944 */ /* 0x000fea0003c00000 */
[----:B------:R-:W-:Y:S01]  /*2840*/  FADD.FTZ R43, R46, R43 ;  /* 0x0000002b2e2b7221 */ /* 0x000fe20000010000 */
[----:B0-----:R-:W-:Y:S01]  /*2850*/  MOV R112, 0x1f ;  /* 0x0000001f00707802 */ /* 0x001fe20000000f00 */
[----:B-1----:R-:W-:Y:S01]  /*2860*/  FADD.FTZ R46, R44, R47 ;  /* 0x0000002f2c2e7221 */ /* 0x002fe20000010000 */
[----:B------:R-:W-:Y:S01]  /*2870*/  HFMA2.MMA R47, -RZ, RZ, 0, 5.9604644775390625e-08 ;  /* 0x00000001ff2f7435 */ /* 0x000fe200000001ff */
[----:B------:R-:W-:-:S02]  /*2880*/  MOV R45, 0xffffffff ;  /* 0xffffffff002d7802 */ /* 0x000fc40000000f00 */
[----:B------:R-:W-:Y:S02]  /*2890*/  MOV R122, R43 ;  /* 0x0000002b007a7202 */ /* 0x000fe40000000f00 */
[----:B------:R-:W-:Y:S02]  /*28a0*/  MOV R40, 0x28c0 ;  /* 0x000028c000287802 */ /* 0x000fe40000000f00 */
[----:B------:R-:W-:Y:S05]  /*28b0*/  CALL.REL.NOINC `($__internal_135_$__cuda_sm70_shflsync_down_p) ;  /* 0x0000009000007944 */ /* 0x000fea0003c00000 */
[----:B-1----:R-:W-:Y:S01]  /*28c0*/  MOV R44, R47 ;  /* 0x0000002f002c7202 */ /* 0x002fe20000000f00 */
[----:B------:R-:W-:Y:S01]  /*28d0*/  HFMA2.MMA R47, -RZ, RZ, 0, 5.9604644775390625e-08 ;  /* 0x00000001ff2f7435 */ /* 0x000fe200000001ff */
[----:B0-----:R-:W-:Y:S02]  /*28e0*/  MOV R122, R46 ;  /* 0x0000002e007a7202 */ /* 0x001fe40000000f00 */
[----:B------:R-:W-:Y:S02]  /*28f0*/  MOV R112, 0x1f ;  /* 0x0000001f00707802 */ /* 0x000fe40000000f00 */
[----:B------:R-:W-:Y:S02]  /*2900*/  MOV R45, 0xffffffff ;  /* 0xffffffff002d7802 */ /* 0x000fe40000000f00 */
[----:B------:R-:W-:-:S02]  /*2910*/  MOV R40, 0x2930 ;  /* 0x0000293000287802 */ /* 0x000fc40000000f00 */
[----:B------:R-:W-:Y:S05]  /*2920*/  CALL.REL.NOINC `($__internal_135_$__cuda_sm70_shflsync_down_p) ;  /* 0x0000002000007944 */ /* 0x000fea0003c00000 */
[----:B-1----:R-:W-:Y:S01]  /*2930*/  MOV R41, R47 ;  /* 0x0000002f00297202 */ /* 0x002fe20000000f00 */
[----:B0-----:R-:W-:Y:S05]  /*2940*/  BRA `(.L_x_4722) ;  /* 0xffffe81000007947 */ /* 0x001fea000383ffff */
        .weak           $__internal_135_$__cuda_sm70_shflsync_down_p
        .type           $__internal_135_$__cuda_sm70_shflsync_down_p,@function
        .size           $__internal_135_$__cuda_sm70_shflsync_down_p,(.L_x_6784 - $__internal_135_$__cuda_sm70_shflsync_down_p)
$__internal_135_$__cuda_sm70_shflsync_down_p:
[----:B------:R-:W-:Y:S01]  /*2950*/  HFMA2.MMA R41, -RZ, RZ, 0, 0 ;  /* 0x00000000ff297435 */ /* 0x000fe200000001ff */
[----:B------:R-:W-:Y:S04]  /*2960*/  WARPSYNC R45 ;  /* 0x0000002d00007348 */ /* 0x000fe80003800000 */
[----:B------:R0:W1:Y:S01]  /*2970*/  SHFL.DOWN PT, R47, R122, R47, R112 ;  /* 0x0800002f7a2f7389 */ /* 0x00006200000e0070 */
[----:B------:R-:W-:Y:S05]  /*2980*/  RET.REL.NODEC R40 `(_ZN10layer_norm13ln_bwd_kernelINS_13Kernel_traitsI6__halfS2_fS2_fjLj1536ELj1ELj1ELj4ELj8ENS_18Kernel_traits_baseILj1536ES2_S2_fS2_fjLj128EEEEELb1ELb1ELb0ELb1EEEvNS_9BwdParamsE) ;  /* 0xffffd67028007950 */ /* 0x000fea0003c3ffff */
.L_x_4723:
        /* <DEDUP_REMOVED lines=15> */
.L_x_6784:


//--------------------- .text._ZN10layer_norm22ln_bwd_finalize_kernelINS_22Kernel_traits_finalizeILj1536E6__halfS2_fS2_fjLb1ELj1024ELj4ENS_18Kernel_traits_baseILj1536ES2_S2_fS2_fjLj1024EEEEELb1ELb0EEEvNS_9BwdParamsE --------------------------
	.section	.text._ZN10layer_norm22ln_bwd_finalize_kernelINS_22Kernel_traits_finalizeILj1536E6__halfS2_fS2_fjLb1ELj1024ELj4ENS_18Kernel_traits_baseILj1536ES2_S2_fS2_fjLj1024EEEEELb1ELb0EEEvNS_9BwdParamsE,"ax",@progbits
	.sectioninfo	@"SHI_REGISTERS=32"
	.align	128
        .global         _ZN10layer_norm22ln_bwd_finalize_kernelINS_22Kernel_traits_finalizeILj1536E6__halfS2_fS2_fjLb1ELj1024ELj4ENS_18Kernel_traits_baseILj1536ES2_S2_fS2_fjLj1024EEEEELb1ELb0EEEvNS_9BwdParamsE
        .type           _ZN10layer_norm22ln_bwd_finalize_kernelINS_22Kernel_traits_finalizeILj1536E6__halfS2_fS2_fjLb1ELj1024ELj4ENS_18Kernel_traits_baseILj1536ES2_S2_fS2_fjLj1024EEEEELb1ELb0EEEvNS_9BwdParamsE,@function
        .size           _ZN10layer_norm22ln_bwd_finalize_kernelINS_22Kernel_traits_finalizeILj1536E6__halfS2_fS2_fjLb1ELj1024ELj4ENS_18Kernel_traits_baseILj1536ES2_S2_fS2_fjLj1024EEEEELb1ELb0EEEvNS_9BwdParamsE,(.L_x_6785 - _ZN10layer_norm22ln_bwd_finalize_kernelINS_22Kernel_traits_finalizeILj1536E6__halfS2_fS2_fjLb1ELj1024ELj4ENS_18Kernel_traits_baseILj1536ES2_S2_fS2_fjLj1024EEEEELb1ELb0EEEvNS_9BwdParamsE)
        .other          _ZN10layer_norm22ln_bwd_finalize_kernelINS_22Kernel_traits_finalizeILj1536E6__halfS2_fS2_fjLb1ELj1024ELj4ENS_18Kernel_traits_baseILj1536ES2_S2_fS2_fjLj1024EEEEELb1ELb0EEEvNS_9BwdParamsE,@"STO_CUDA_ENTRY STV_DEFAULT"
_ZN10layer_norm22ln_bwd_finalize_kernelINS_22Kernel_traits_finalizeILj1536E6__halfS2_fS2_fjLb1ELj1024ELj4ENS_18Kernel_traits_baseILj1536ES2_S2_fS2_fjLj1024EEEEELb1ELb0EEEvNS_9BwdParamsE:
.text._ZN10layer_norm22ln_bwd_finalize_kernelINS_22Kernel_traits_finalizeILj1536E6__halfS2_fS2_fjLb1ELj1024ELj4ENS_18Kernel_traits_baseILj1536ES2_S2_fS2_fjLj1024EEEEELb1ELb0EEEvNS_9BwdParamsE:
        /* <DEDUP_REMOVED lines=19> */
.L_x_4737:
        /* <DEDUP_REMOVED lines=33> */
.L_x_4728:
        /* <DEDUP_REMOVED lines=47> */
.L_x_4727:
[----:B------:R-:W-:Y:S05]  /*0630*/  BSYNC B1 ;  /* 0x0000000000017941 */ /* 0x000fea0003800000 */
.L_x_4726:
        /* <DEDUP_REMOVED lines=29> */
.L_x_4730:
[----:B------:R-:W-:Y:S05]  /*0810*/  BSYNC B1 ;  /* 0x0000000000017941 */ /* 0x000fea0003800000 */
.L_x_4729:
        /* <DEDUP_REMOVED lines=14> */
.L_x_4731:
[----:B------:R-:W-:Y:S05]  /*0900*/  BSYNC B1 ;  /* 0x0000000000017941 */ /* 0x000fea0003800000 */
.L_x_4725:
[----:B------:R-:W-:Y:S05]  /*0910*/  BSYNC B0 ;  /* 0x0000000000007941 */ /* 0x000fea0003800000 */
.L_x_4724:
        /* <DEDUP_REMOVED lines=12> */
.L_x_4738:
        /* <DEDUP_REMOVED lines=27> */
.L_x_4739:
        /* <DEDUP_REMOVED lines=9> */
.L_x_4732:
        /* <DEDUP_REMOVED lines=21> */
.L_x_4736:
[----:B------:R-:W-:Y:S05]  /*0d70*/  BSYNC B0 ;  /* 0x0000000000007941 */ /* 0x000fea0003800000 */
.L_x_4735:
[C---:B------:R-:W-:Y:S02]  /*0d80*/  ISETP.GT.U32.AND P1, PT, R4.reuse, -0x601, PT ;  /* 0xfffff9ff0400780c */ /* 0x040fe40003f24070 */
[----:B------:R-:W-:-:S02]  /*0d90*/  IADD3 R4, R4, 0x600, RZ ;  /* 0x0000060004047810 */ /* 0x000fc40007ffe0ff */
[----:B------:R-:W-:-:S09]  /*0da0*/  IADD3 R5, R5, 0x300, RZ ;  /* 0x0000030005057810 */ /* 0x000fd20007ffe0ff */
[----:B01----:R-:W-:Y:S05]  /*0db0*/  @P1 BRA `(.L_x_4737) ;  /* 0xfffff37000001947 */ /* 0x003fea000383ffff */
[----:B------:R-:W-:Y:S05]  /*0dc0*/  EXIT ;  /* 0x000000000000794d */ /* 0x000fea0003800000 */
.L_x_4733:
[----:B------:R-:W-:Y:S01]  /*0dd0*/  HFMA2.MMA R17, -RZ, RZ, 0, 5.9604644775390625e-08 ;  /* 0x00000001ff117435 */ /* 0x000fe200000001ff */
[----:B---3--:R-:W-:Y:S01]  /*0de0*/  MOV R18, R10 ;  /* 0x0000000a00127202 */ /* 0x008fe20000000f00 */
[----:B------:R-:W-:Y:S01]  /*0df0*/  IMAD.MOV.U32 R14, RZ, RZ, 0x1f ;  /* 0x0000001fff0e7424 */ /* 0x000fe200078e00ff */
[----:B------:R-:W-:Y:S02]  /*0e00*/  MOV R19, 0xffffffff ;  /* 0xffffffff00137802 */ /* 0x000fe40000000f00 */
[----:B------:R-:W-:Y:S02]  /*0e10*/  MOV R8, 0xe30 ;  /* 0x00000e3000087802 */ /* 0x000fe40000000f00 */
[----:B012---:R-:W-:Y:S05]  /*0e20*/  CALL.REL.NOINC `($__internal_136_$__cuda_sm70_shflsync_bfly_p) ;  /* 0x0000059000007944 */ /* 0x007fea0003c00000 */
[----:B01----:R-:W-:Y:S05]  /*0e30*/  BRA `(.L_x_4738) ;  /* 0xfffffba000007947 */ /* 0x003fea000383ffff */
.L_x_4734:
[----:B------:R-:W-:Y:S01]  /*0e40*/  HFMA2.MMA R17, -RZ, RZ, 0, 1.1920928955078125e-07 ;  /* 0x00000002ff117435 */ /* 0x000fe200000001ff */
[----:B------:R-:W-:Y:S01]  /*0e50*/  IMAD.MOV.U32 R14, RZ, RZ, 0x1f ;  /* 0x0000001fff0e7424 */ /* 0x000fe200078e00ff */
[----:B------:R-:W-:Y:S02]  /*0e60*/  MOV R19, 0xffffffff ;  /* 0xffffffff00137802 */ /* 0x000fe40000000f00 */
[----:B------:R-:W-:Y:S02]  /*0e70*/  MOV R8, 0xe90 ;  /* 0x00000e9000087802 */ /* 0x000fe40000000f00 */
[----:B0123--:R-:W-:Y:S05]  /*0e80*/  CALL.REL.NOINC `($__internal_136_$__cuda_sm70_shflsync_bfly_p) ;  /* 0x0000053000007944 */ /* 0x00ffea0003c00000 */
[----:B0-----:R-:W-:Y:S01]  /*0e90*/  HFMA2.MMA R17, -RZ, RZ, 0, 2.384185791015625e-07 ;  /* 0x00000004ff117435 */ /* 0x001fe200000001ff */
[----:B-1----:R-:W-:Y:S01]  /*0ea0*/  FADD.FTZ R18, R18, R14 ;  /* 0x0000000e12127221 */ /* 0x002fe20000010000 */
[----:B------:R-:W-:Y:S01]  /*0eb0*/  MOV R19, 0xffffffff ;  /* 0xffffffff00137802 */ /* 0x000fe20000000f00 */
[----:B------:R-:W-:Y:S01]  /*0ec0*/  IMAD.MOV.U32 R14, RZ, RZ, 0x1f ;  /* 0x0000001fff0e7424 */ /* 0x000fe200078e00ff */
[----:B------:R-:W-:-:S02]  /*0ed0*/  MOV R8, 0xef0 ;  /* 0x00000ef000087802 */ /* 0x000fc40000000f00 */
[----:B------:R-:W-:Y:S05]  /*0ee0*/  CALL.REL.NOINC `($__internal_136_$__cuda_sm70_shflsync_bfly_p) ;  /* 0x000004d000007944 */ /* 0x000fea0003c00000 */
[----:B0-----:R-:W-:Y:S01]  /*0ef0*/  HFMA2.MMA R17, -RZ, RZ, 0, 4.76837158203125e-07 ;  /* 0x00000008ff117435 */ /* 0x001fe200000001ff */
[----:B-1----:R-:W-:Y:S01]  /*0f00*/  FADD.FTZ R18, R18, R14 ;  /* 0x0000000e12127221 */ /* 0x002fe20000010000 */
[----:B------:R-:W-:Y:S01]  /*0f10*/  MOV R19, 0xffffffff ;  /* 0xffffffff00137802 */ /* 0x000fe20000000f00 */
[----:B------:R-:W-:Y:S01]  /*0f20*/  IMAD.MOV.U32 R14, RZ, RZ, 0x1f ;  /* 0x0000001fff0e7424 */ /* 0x000fe200078e00ff */
[----:B------:R-:W-:-:S02]  /*0f30*/  MOV R8, 0xf50 ;  /* 0x00000f5000087802 */ /* 0x000fc40000000f00 */
[----:B------:R-:W-:Y:S05]  /*0f40*/  CALL.REL.NOINC `($__internal_136_$__cuda_sm70_shflsync_bfly_p) ;  /* 0x0000047000007944 */ /* 0x000fea0003c00000 */
[----:B-1----:R-:W-:Y:S01]  /*0f50*/  FADD.FTZ R10, R18, R14 ;  /* 0x0000000e120a7221 */ /* 0x002fe20000010000 */
[----:B0-----:R-:W-:Y:S01]  /*0f60*/  HFMA2.MMA R17, -RZ, RZ, 0, 9.5367431640625e-07 ;  /* 0x00000010ff117435 */ /* 0x001fe200000001ff */
[----:B------:R-:W-:Y:S01]  /*0f70*/  IMAD.MOV.U32 R14, RZ, RZ, 0x1f ;  /* 0x0000001fff0e7424 */ /* 0x000fe200078e00ff */
[----:B------:R-:W-:-:S02]  /*0f80*/  MOV R19, 0xffffffff ;  /* 0xffffffff00137802 */ /* 0x000fc40000000f00 */
[----:B------:R-:W-:Y:S02]  /*0f90*/  MOV R18, R10 ;  /* 0x0000000a00127202 */ /* 0x000fe40000000f00 */
[----:B------:R-:W-:Y:S02]  /*0fa0*/  MOV R8, 0xfc0 ;  /* 0x00000fc000087802 */ /* 0x000fe40000000f00 */
[----:B------:R-:W-:Y:S05]  /*0fb0*/  CALL.REL.NOINC `($__internal_136_$__cuda_sm70_shflsync_bfly_p) ;  /* 0x0000040000007944 */ /* 0x000fea0003c00000 */
[----:B0-----:R-:W-:Y:S01]  /*0fc0*/  HFMA2.MMA R17, -RZ, RZ, 0, 5.9604644775390625e-08 ;  /* 0x00000001ff117435 */ /* 0x001fe200000001ff */
[----:B-1----:R-:W-:Y:S01]  /*0fd0*/  IMAD.MOV.U32 R13, RZ, RZ, R14 ;  /* 0x000000ffff0d7224 */ /* 0x002fe200078e000e */
[----:B------:R-:W-:Y:S01]  /*0fe0*/  MOV R18, R15 ;  /* 0x0000000f00127202 */ /* 0x000fe20000000f00 */
[----:B------:R-:W-:Y:S01]  /*0ff0*/  IMAD.MOV.U32 R14, RZ, RZ, 0x1f ;  /* 0x0000001fff0e7424 */ /* 0x000fe200078e00ff */
[----:B------:R-:W-:Y:S02]  /*1000*/  MOV R19, 0xffffffff ;  /* 0xffffffff00137802 */ /* 0x000fe40000000f00 */
[----:B------:R-:W-:Y:S02]  /*1010*/  MOV R8, 0x1030 ;  /* 0x0000103000087802 */ /* 0x000fe40000000f00 */
[----:B------:R-:W-:Y:S05]  /*1020*/  CALL.REL.NOINC `($__internal_136_$__cuda_sm70_shflsync_bfly_p) ;  /* 0x0000039000007944 */ /* 0x000fea0003c00000 */
[----:B0-----:R-:W-:Y:S01]  /*1030*/  HFMA2.MMA R17, -RZ, RZ, 0, 1.1920928955078125e-07 ;  /* 0x00000002ff117435 */ /* 0x001fe200000001ff */
[----:B-1----:R-:W-:Y:S01]  /*1040*/  FADD.FTZ R18, R15, R14 ;  /* 0x0000000e0f127221 */ /* 0x002fe20000010000 */
[----:B------:R-:W-:Y:S01]  /*1050*/  MOV R19, 0xffffffff ;  /* 0xffffffff00137802 */ /* 0x000fe20000000f00 */
[----:B------:R-:W-:Y:S01]  /*1060*/  IMAD.MOV.U32 R14, RZ, RZ, 0x1f ;  /* 0x0000001fff0e7424 */ /* 0x000fe200078e00ff */
[----:B------:R-:W-:-:S02]  /*1070*/  MOV R8, 0x1090 ;  /* 0x0000109000087802 */ /* 0x000fc40000000f00 */
[----:B------:R-:W-:Y:S05]  /*1080*/  CALL.REL.NOINC `($__internal_136_$__cuda_sm70_shflsync_bfly_p) ;  /* 0x0000033000007944 */ /* 0x000fea0003c00000 */
        /* <DEDUP_REMOVED lines=35> */
[----:B------:R-:W-:Y:S01]  /*12c0*/  IMAD.MOV.U32 R19, RZ, RZ, -0x1 ;  /* 0xffffffffff137424 */ /* 0x000fe200078e00ff */
[----:B------:R-:W-:-:S02]  /*12d0*/  MOV R8, 0x12f0 ;  /* 0x000012f000087802 */ /* 0x000fc40000000f00 */
[----:B------:R-:W-:Y:S05]  /*12e0*/  CALL.REL.NOINC `($__internal_136_$__cuda_sm70_shflsync_bfly_p) ;  /* 0x000000d000007944 */ /* 0x000fea0003c00000 */
[----:B0-----:R-:W-:Y:S01]  /*12f0*/  HFMA2.MMA R17, -RZ, RZ, 0, 4.76837158203125e-07 ;  /* 0x00000008ff117435 */ /* 0x001fe200000001ff */
[----:B-1----:R-:W-:Y:S01]  /*1300*/  FADD.FTZ R18, R18, R14 ;  /* 0x0000000e12127221 */ /* 0x002fe20000010000 */
[----:B------:R-:W-:-:S02]  /*1310*/  MOV R14, 0x1f ;  /* 0x0000001f000e7802 */ /* 0x000fc40000000f00 */
[----:B------:R-:W-:Y:S02]  /*1320*/  MOV R19, 0xffffffff ;  /* 0xffffffff00137802 */ /* 0x000fe40000000f00 */
[----:B------:R-:W-:Y:S02]  /*1330*/  MOV R8, 0x1350 ;  /* 0x0000135000087802 */ /* 0x000fe40000000f00 */
[----:B------:R-:W-:Y:S05]  /*1340*/  CALL.REL.NOINC `($__internal_136_$__cuda_sm70_shflsync_bfly_p) ;  /* 0x0000007000007944 */ /* 0x000fea0003c00000 */
[----:B01----:R-:W-:Y:S01]  /*1350*/  FADD.FTZ R18, R18, R14 ;  /* 0x0000000e12127221 */ /* 0x003fe20000010000 */
[----:B------:R-:W-:Y:S01]  /*1360*/  HFMA2.MMA R14, -RZ, RZ, 0, 1.847743988037109375e-06 ;  /* 0x0000001fff0e7435 */ /* 0x000fe200000001ff */
[----:B------:R-:W-:Y:S01]  /*1370*/  IMAD.MOV.U32 R17, RZ, RZ, 0x10 ;  /* 0x00000010ff117424 */ /* 0x000fe200078e00ff */
[----:B------:R-:W-:Y:S02]  /*1380*/  MOV R19, 0xffffffff ;  /* 0xffffffff00137802 */ /* 0x000fe40000000f00 */
[----:B------:R-:W-:Y:S02]  /*1390*/  MOV R8, 0x13b0 ;  /* 0x000013b000087802 */ /* 0x000fe40000000f00 */
[----:B------:R-:W-:Y:S05]  /*13a0*/  CALL.REL.NOINC `($__internal_136_$__cuda_sm70_shflsync_bfly_p) ;  /* 0x0000001000007944 */ /* 0x000fea0003c00000 */
[----:B01----:R-:W-:Y:S05]  /*13b0*/  BRA `(.L_x_4739) ;  /* 0xfffff7d000007947 */ /* 0x003fea000383ffff */
        .weak           $__internal_136_$__cuda_sm70_shflsync_bfly_p
        .type           $__internal_136_$__cuda_sm70_shflsync_bfly_p,@function
        .size           $__internal_136_$__cuda_sm70_shflsync_bfly_p,(.L_x_6785 - $__internal_136_$__cuda_sm70_shflsync_bfly_p)
$__internal_136_$__cuda_sm70_shflsync_bfly_p:
[----:B------:R-:W-:Y:S01]  /*13c0*/  HFMA2.MMA R9, -RZ, RZ, 0, 0 ;  /* 0x00000000ff097435 */ /* 0x000fe200000001ff */
[----:B------:R-:W-:Y:S04]  /*13d0*/  WARPSYNC R19 ;  /* 0x0000001300007348 */ /* 0x000fe80003800000 */
[----:B------:R0:W1:Y:S01]  /*13e0*/  SHFL.BFLY PT, R14, R18, R17, R14 ;  /* 0x0c000011120e7389 */ /* 0x00006200000e000e */
[----:B------:R-:W-:Y:S05]  /*13f0*/  RET.REL.NODEC R8 `(_ZN10layer_norm22ln_bwd_finalize_kernelINS_22Kernel_traits_finalizeILj1536E6__halfS2_fS2_fjLb1ELj1024ELj4ENS_18Kernel_traits_baseILj1536ES2_S2_fS2_fjLj1024EEEEELb1ELb0EEEvNS_9BwdParamsE) ;  /* 0xffffec0008007950 */ /* 0x000fea0003c3ffff */
.L_x_4740:
        /* <DEDUP_REMOVED lines=16> */
.L_x_6785:


//--------------------- .text._ZN10layer_norm13ln_bwd_kernelINS_13Kernel_traitsI6__halfS2_fS2_fjLj1536ELj1ELj1ELj4ELj8ENS_18Kernel_traits_baseILj1536ES2_S2_fS2_fjLj128EEEEELb1ELb1ELb1ELb0EEEvNS_9BwdParamsE --------------------------
	.section	.text._ZN10layer_norm13ln_bwd_kernelINS_13Kernel_traitsI6__halfS2_fS2_fjLj1536ELj1ELj1ELj4ELj8ENS_18Kernel_traits_baseILj1536ES2_S2_fS2_fjLj128EEEEELb1ELb1ELb1ELb0EEEvNS_9BwdParamsE,"ax",@progbits
	.sectioninfo	@"SHI_REGISTERS=135"
	.align	128
        .global         _ZN10layer_norm13ln_bwd_kernelINS_13Kernel_traitsI6__halfS2_fS2_fjLj1536ELj1ELj1ELj4ELj8ENS_18Kernel_traits_baseILj1536ES2_S2_fS2_fjLj128EEEEELb1ELb1ELb1ELb0EEEvNS_9BwdParamsE
        .type           _ZN10layer_norm13ln_bwd_kernelINS_13Kernel_traitsI6__halfS2_fS2_fjLj1536ELj1ELj1ELj4ELj8ENS_18Kernel_traits_baseILj1536ES2_S2_fS2_fjLj128EEEEELb1ELb1ELb1ELb0EEEvNS_9BwdParamsE,@function
        .size           _ZN10layer_norm13ln_bwd_kernelINS_13Kernel_traitsI6__halfS2_fS2_fjLj1536ELj1ELj1ELj4ELj8ENS_18Kernel_traits_baseILj1536ES2_S2_fS2_fjLj128EEEEELb1ELb1ELb1ELb0EEEvNS_9BwdParamsE,(.L_x_6786 - _ZN10layer_norm13ln_bwd_kernelINS_13Kernel_traitsI6__halfS2_fS2_fjLj1536ELj1ELj1ELj4ELj8ENS_18Kernel_traits_baseILj1536ES2_S2_fS2_fjLj128EEEEELb1ELb1ELb1ELb0EEEvNS_9BwdParamsE)
        .other          _ZN10layer_norm13ln_bwd_kernelINS_13Kernel_traitsI6__halfS2_fS2_fjLj1536ELj1ELj1ELj4ELj8ENS_18Kernel_traits_baseILj1536ES2_S2_fS2_fjLj128EEEEELb1ELb1ELb1ELb0EEEvNS_9BwdParamsE,@"STO_CUDA_ENTRY STV_DEFAULT"
_ZN10layer_norm13ln_bwd_kernelINS_13Kernel_traitsI6__halfS2_fS2_fjLj1536ELj1ELj1ELj4ELj8ENS_18Kernel_traits_baseILj1536ES2_S2_fS2_fjLj128EEEEELb1ELb1ELb1ELb0EEEvNS_9BwdParamsE:
.text._ZN10layer_norm13ln_bwd_kernelINS_13Kernel_traitsI6__halfS2_fS2_fjLj1536ELj1ELj1ELj4ELj8ENS_18Kernel_traits_baseILj1536ES2_S2_fS2_fjLj128EEEEELb1ELb1ELb1ELb0EEEvNS_9BwdParamsE:
        /* <DEDUP_REMOVED lines=64> */
[----:B------:R-:W-:Y:S01]  /*0400*/  HADD2.F32 R25, -RZ, R25.H0_H0 ;  /* 0x20000019ff197230 */ /* 0x000fe20000004100 */
        /* <DEDUP_REMOVED lines=37> */
.L_x_4819:
        /* <DEDUP_REMOVED lines=34> */
.L_x_4745:
[----:B------:R-:W-:Y:S05]  /*0880*/  BSYNC B1 ;  /* 0x0000000000017941 */ /* 0x000fea0003800000 */
.L_x_4744:
        /* <DEDUP_REMOVED lines=10> */
.L_x_4747:
[----:B------:R-:W-:Y:S05]  /*0930*/  BSYNC B1 ;  /* 0x0000000000017941 */ /* 0x000fea0003800000 */
.L_x_4746:
        /* <DEDUP_REMOVED lines=11> */
.L_x_4743:
[----:B-1----:R-:W-:-:S06]  /*09f0*/  IMAD.WIDE R80, R91, R116, c[0x0][0x1a0] ;  /* 0x000068005b507625 */ /* 0x002fcc00078e0274 */
[----:B------:R-:W2:Y:S01]  /*0a00*/  LDG.E R80, [R80.64] ;  /* 0x0000000450507981 */ /* 0x000ea2000c1e1900 */
[----:B-----5:R-:W-:Y:S01]  /*0a10*/  ISETP.GE.AND P0, PT, R124, 0x1, PT ;  /* 0x000000017c00780c */ /* 0x020fe20003f06270 */
[----:B------:R-:W-:Y:S01]  /*0a20*/  BSSY B1, `(.L_x_4749) ;  /* 0x0000043000017945 */ /* 0x000fe20003800000 */
[----:B------:R-:W-:Y:S01]  /*0a30*/  IADD3 R82, R87, -0x1, RZ ;  /* 0xffffffff57527810 */ /* 0x000fe20007ffe0ff */
[----:B------:R-:W-:Y:S01]  /*0a40*/  HFMA2.MMA R132, -RZ, RZ, 0, 0 ;  /* 0x00000000ff847435 */ /* 0x000fe200000001ff */
[----:B------:R-:W-:Y:S01]  /*0a50*/  MOV R117, RZ ;  /* 0x000000ff00757202 */ /* 0x000fe20000000f00 */
[----:B------:R-:W-:Y:S02]  /*0a60*/  IMAD.MOV.U32 R129, RZ, RZ, RZ ;  /* 0x000000ffff817224 */ /* 0x000fe400078e00ff */
[----:B------:R-:W-:Y:S02]  /*0a70*/  IMAD R82, R82, c[0x0][0x168], RZ ;  /* 0x00005a0052527a24 */ /* 0x000fe400078e02ff */
[----:B------:R-:W-:-:S04]  /*0a80*/  IMAD.MOV.U32 R131, RZ, RZ, R3 ;  /* 0x000000ffff837224 */ /* 0x000fc800078e0003 */
        /* <DEDUP_REMOVED lines=11> */
[----:B------:R-:W-:Y:S01]  /*0b40*/  MOV R87, 0x8 ;  /* 0x0000000800577802 */ /* 0x000fe20000000f00 */
        /* <DEDUP_REMOVED lines=18> */
[C---:B------:R-:W-:Y:S01]  /*0c70*/  FADD.FTZ R81, -R128.reuse, R81 ;  /* 0x0000005180517221 */ /* 0x040fe20000010100 */
[----:B------:R-:W-:Y:S01]  /*0c80*/  HADD2.F32 R103, -RZ, R103.H0_H0 ;  /* 0x20000067ff677230 */ /* 0x000fe20000004100 */
[----:B------:R-:W-:Y:S01]  /*0c90*/  FADD.FTZ R101, -R128, R82 ;  /* 0x0000005280657221 */ /* 0x000fe20000010100 */
[----:B------:R-:W-:Y:S01]  /*0ca0*/  HADD2.F32 R104, -RZ, R102.H0_H0 ;  /* 0x20000066ff687230 */ /* 0x000fe20000004100 */
[----:B-1----:R-:W-:-:S02]  /*0cb0*/  FMUL.FTZ R99, R4, R87 ;  /* 0x0000005704637220 */ /* 0x002fc40000410000 */
        /* <DEDUP_REMOVED lines=25> */
.L_x_4750:
[----:B0-----:R-:W-:Y:S05]  /*0e50*/  BSYNC B1 ;  /* 0x0000000000017941 */ /* 0x001fea0003800000 */
.L_x_4749:
        /* <DEDUP_REMOVED lines=15> */
[----:B------:R-:W-:Y:S02]  /*0f50*/  IADD3 R131, R131, 0x80, RZ ;  /* 0x0000008083837810 */ /* 0x000fe40007ffe0ff */
        /* <DEDUP_REMOVED lines=36> */
.L_x_4752:
[----:B0-----:R-:W-:Y:S05]  /*11a0*/  BSYNC B1 ;  /* 0x0000000000017941 */ /* 0x001fea0003800000 */
.L_x_4751:
[----:B------:R-:W-:Y:S05]  /*11b0*/  @!P3 BRA `(.L_x_4748) ;  /* 0x000002f00000b947 */ /* 0x000fea0003800000 */
[----:B------:R-:W-:Y:S01]  /*11c0*/  HFMA2.MMA R85, -RZ, RZ, 0, 4.76837158203125e-07 ;  /* 0x00000008ff557435 */ /* 0x000fe200000001ff */
[----:B------:R-:W-:-:S06]  /*11d0*/  IMAD.WIDE.U32 R80, R131, R126, c[0x0][0x188] ;  /* 0x0000620083507625 */ /* 0x000fcc00078e007e */
[----:B------:R-:W2:Y:S03]  /*11e0*/  LDG.E.128 R80, [R80.64] ;  /* 0x0000000450507981 */ /* 0x000ea6000c1e1d00 */
[----:B------:R-:W-:-:S06]  /*11f0*/  IMAD.WIDE.U32 R84, R130, R85, c[0x0][0x208] ;  /* 0x0000820082547625 */ /* 0x000fcc00078e0055 */
[----:B------:R-:W3:Y:S01]  /*1200*/  LDG.E.64 R84, [R84.64] ;  /* 0x0000000454547981 */ /* 0x000ee2000c1e1b00 */
[----:B------:R-:W-:-:S04]  /*1210*/  ISETP.NE.U32.AND P0, PT, RZ, c[0x0][0x218], PT ;  /* 0x00008600ff007a0c */ /* 0x000fc80003f05070 */
[----:B------:R-:W-:Y:S01]  /*1220*/  ISETP.NE.AND.EX P0, PT, RZ, c[0x0][0x21c], PT, P0 ;  /* 0x00008700ff007a0c */ /* 0x000fe20003f05300 */
[----:B------:R-:W-:-:S05]  /*1230*/  IMAD.WIDE.U32 R116, R117, R116, c[0x0][0x190] ;  /* 0x0000640075747625 */ /* 0x000fca00078e0074 */
[----:B------:R0:W5:Y:S07]  /*1240*/  LDG.E R0, [R116.64] ;  /* 0x0000000474007981 */ /* 0x00016e000c1e1900 */
[----:B------:R-:W-:-:S05]  /*1250*/  @P0 IMAD.WIDE.U32 R86, R131, R126, c[0x0][0x218] ;  /* 0x0000860083560625 */ /* 0x000fca00078e007e */
[----:B------:R0:W5:Y:S01]  /*1260*/  @P0 LDG.E.128 R72, [R86.64] ;  /* 0x0000000456480981 */ /* 0x000162000c1e1d00 */
[C---:B--2---:R-:W-:Y:S02]  /*1270*/  FADD.FTZ R115, -R128.reuse, R80 ;  /* 0x0000005080737221 */ /* 0x044fe40000010100 */
[----:B------:R-:W-:Y:S02]  /*1280*/  FADD.FTZ R81, -R128, R81 ;  /* 0x0000005180517221 */ /* 0x000fe40000010100 */
[----:B---3--:R-:W-:Y:S01]  /*1290*/  IMAD.MOV.U32 R118, RZ, RZ, R84 ;  /* 0x000000ffff767224 */ /* 0x008fe200078e0054 */
[----:B------:R-:W-:Y:S01]  /*12a0*/  SHF.R.U64 R121, R84, 0x10, R85 ;  /* 0x0000001054797819 */ /* 0x000fe20000001255 */
[----:B------:R-:W-:-:S03]  /*12b0*/  FMUL.FTZ R115, R4, R115 ;  /* 0x0000007304737220 */ /* 0x000fc60000410000 */
[----:B------:R-:W-:Y:S01]  /*12c0*/  HADD2.F32 R118, -RZ, R118.H0_H0 ;  /* 0x20000076ff767230 */ /* 0x000fe20000004100 */
[----:B------:R-:W-:Y:S01]  /*12d0*/  MOV R120, R85 ;  /* 0x0000005500787202 */ /* 0x000fe20000000f00 */
[----:B------:R-:W-:Y:S01]  /*12e0*/  HADD2.F32 R121, -RZ, R121.H0_H0 ;  /* 0x20000079ff797230 */ /* 0x000fe20000004100 */
[----:B------:R-:W-:Y:S02]  /*12f0*/  FADD.FTZ R119, -R128, R82 ;  /* 0x0000005280777221 */ /* 0x000fe40000010100 */
[----:B------:R-:W-:Y:S02]  /*1300*/  FMUL.FTZ R114, R4, R81 ;  /* 0x0000005104727220 */ /* 0x000fe40000410000 */
[----:B------:R-:W-:Y:S02]  /*1310*/  FADD.FTZ R40, R40, R118 ;  /* 0x0000007628287221 */ /* 0x000fe40000010000 */
[-C--:B------:R-:W-:Y:S02]  /*1320*/  FFMA.FTZ R52, R115, R118.reuse, R52 ;  /* 0x0000007673347223 */ /* 0x080fe40000010034 */
[----:B------:R-:W-:Y:S01]  /*1330*/  FMUL.FTZ R118, R21, R118 ;  /* 0x0000007615767220 */ /* 0x000fe20000410000 */
[----:B------:R-:W-:Y:S01]  /*1340*/  SHF.R.U32.HI R84, RZ, 0x10, R85 ;  /* 0x00000010ff547819 */ /* 0x000fe20000011655 */
[----:B------:R-:W-:Y:S01]  /*1350*/  HADD2.F32 R120, -RZ, R120.H0_H0 ;  /* 0x20000078ff787230 */ /* 0x000fe20000004100 */
        /* <DEDUP_REMOVED lines=21> */
.L_x_4748:
[----:B0-----:R-:W-:Y:S05]  /*14b0*/  BSYNC B0 ;  /* 0x0000000000007941 */ /* 0x001fea0003800000 */
.L_x_4742:
[----:B------:R-:W-:Y:S02]  /*14c0*/  LOP3.LUT P5, RZ, R5, 0xff, RZ, 0xc0, !PT ;  /* 0x000000ff05ff7812 */ /* 0x000fe400078ac0ff */
[----:B-1----:R-:W-:Y:S02]  /*14d0*/  SHF.R.U32.HI R82, RZ, 0x5, R92 ;  /* 0x00000005ff527819 */ /* 0x002fe4000001165c */
[----:B------:R-:W-:Y:S02]  /*14e0*/  LOP3.LUT P0, RZ, R92, 0x1f, RZ, 0xc0, !PT ;  /* 0x0000001f5cff7812 */ /* 0x000fe4000780c0ff */
[----:B------:R-:W-:-:S07]  /*14f0*/  LOP3.LUT R126, R82, 0x7fffffc, RZ, 0xc0, !PT ;  /* 0x07fffffc527e7812 */ /* 0x000fce00078ec0ff */
[----:B------:R-:W-:Y:S01]  /*1500*/  @!P5 IADD3 R126, R126, 0x4, RZ ;  /* 0x000000047e7ed810 */ /* 0x000fe20007ffe0ff */
[----:B------:R-:W-:Y:S05]  /*1510*/  BRA.DIV ~URZ, `(.L_x_4753) ;  /* 0x00001f827f007947 */ /* 0x000fea000b800000 */
[----:B------:R0:W1:Y:S02]  /*1520*/  SHFL.DOWN PT, R84, R129, 0x10, 0x1f ;  /* 0x0a001f0081547f89 */ /* 0x00006400000e0000 */
.L_x_4820:
        /* <DEDUP_REMOVED lines=18> */
.L_x_4821:
        /* <DEDUP_REMOVED lines=36> */
[----:B-----5:R-:W-:Y:S02]  /*1890*/  @!P4 FSEL R83, R64, RZ, P0 ;  /* 0x000000ff4053c208 */ /* 0x020fe40000000000 */
        /* <DEDUP_REMOVED lines=17> */
.L_x_4758:
[----:B------:R-:W-:Y:S05]  /*19b0*/  BSYNC B1 ;  /* 0x0000000000017941 */ /* 0x000fea0003800000 */
.L_x_4757:
        /* <DEDUP_REMOVED lines=8> */
.L_x_4760:
[----:B------:R-:W-:Y:S05]  /*1a40*/  BSYNC B1 ;  /* 0x0000000000017941 */ /* 0x000fea0003800000 */
.L_x_4759:
[----:B------:R-:W-:Y:S01]  /*1a50*/  BSSY B1, `(.L_x_4761) ;  /* 0x000000d000017945 */ /* 0x000fe20003800000 */
[----:B------:R-:W-:Y:S05]  /*1a60*/  @!P5 BRA `(.L_x_4762) ;  /* 0x000000b00000d947 */ /* 0x000fea0003800000 */
[----:B------:R-:W-:Y:S01]  /*1a70*/  LOP3.LUT P0, RZ, R2, 0xff, RZ, 0xc0, !PT ;  /* 0x000000ff02ff7812 */ /* 0x000fe2000780c0ff */
[----:B------:R-:W-:Y:S01]  /*1a80*/  FMUL.FTZ R80, R83, c[0x0][0x1ec] ;  /* 0x00007b0053507a20 */ /* 0x000fe20000410000 */
[----:B------:R-:W-:Y:S01]  /*1a90*/  MOV R87, RZ ;  /* 0x000000ff00577202 */ /* 0x000fe20000000f00 */
[----:B------:R-:W-:Y:S02]  /*1aa0*/  IMAD.MOV.U32 R81, RZ, RZ, RZ ;  /* 0x000000ffff517224 */ /* 0x000fe400078e00ff */
[----:B------:R-:W-:-:S08]  /*1ab0*/  FMUL.FTZ R80, R80, c[0x0][0x1e8] ;  /* 0x00007a0050507a20 */ /* 0x000fd00000410000 */
[----:B------:R-:W-:Y:S01]  /*1ac0*/  @P0 HADD2.F32 R82, -RZ, R125.H0_H0 ;  /* 0x2000007dff520230 */ /* 0x000fe20000004100 */
[----:B------:R-:W-:-:S04]  /*1ad0*/  @P0 FMUL.FTZ R81, R17, R80 ;  /* 0x0000005011510220 */ /* 0x000fc80000410000 */
[----:B------:R-:W-:Y:S01]  /*1ae0*/  @P0 FMUL.FTZ R87, R80, R82 ;  /* 0x0000005250570220 */ /* 0x000fe20000410000 */
[----:B------:R-:W-:-:S03]  /*1af0*/  F2FP.PACK_AB R81, RZ, R81 ;  /* 0x00000051ff51723e */ /* 0x000fc600000000ff */
[----:B------:R-:W-:Y:S01]  /*1b00*/  FADD.FTZ R36, R36, R87 ;  /* 0x0000005724247221 */ /* 0x000fe20000010000 */
[----:B------:R-:W-:Y:S02]  /*1b10*/  PRMT R93, R81, 0x7610, R93 ;  /* 0x00007610515d7816 */ /* 0x000fe4000000005d */
.L_x_4762:
[----:B------:R-:W-:Y:S05]  /*1b20*/  BSYNC B1 ;  /* 0x0000000000017941 */ /* 0x000fea0003800000 */
.L_x_4761:
        /* <DEDUP_REMOVED lines=8> */
.L_x_4764:
[----:B------:R-:W-:Y:S05]  /*1bb0*/  BSYNC B1 ;  /* 0x0000000000017941 */ /* 0x000fea0003800000 */
.L_x_4763:
[----:B------:R-:W-:Y:S01]  /*1bc0*/  BSSY B1, `(.L_x_4765) ;  /* 0x000000d000017945 */ /* 0x000fe20003800000 */
[----:B------:R-:W-:Y:S05]  /*1bd0*/  @!P5 BRA `(.L_x_4766) ;  /* 0x000000b00000d947 */ /* 0x000fea0003800000 */
[----:B------:R-:W-:Y:S01]  /*1be0*/  LOP3.LUT P0, RZ, R2, 0xff00, RZ, 0xc0, !PT ;  /* 0x0000ff0002ff7812 */ /* 0x000fe2000780c0ff */
[----:B------:R-:W-:Y:S01]  /*1bf0*/  FMUL.FTZ R80, R116, c[0x0][0x1ec] ;  /* 0x00007b0074507a20 */ /* 0x000fe20000410000 */
[----:B------:R-:W-:Y:S01]  /*1c00*/  HFMA2.MMA R82, -RZ, RZ, 0, 0 ;  /* 0x00000000ff527435 */ /* 0x000fe200000001ff */
        /* <DEDUP_REMOVED lines=8> */
.L_x_4766:
[----:B------:R-:W-:Y:S05]  /*1c90*/  BSYNC B1 ;  /* 0x0000000000017941 */ /* 0x000fea0003800000 */
.L_x_4765:
        /* <DEDUP_REMOVED lines=8> */
.L_x_4768:
[----:B------:R-:W-:Y:S05]  /*1d20*/  BSYNC B1 ;  /* 0x0000000000017941 */ /* 0x000fea0003800000 */
.L_x_4767:
[----:B------:R-:W-:Y:S01]  /*1d30*/  BSSY B1, `(.L_x_4769) ;  /* 0x000000d000017945 */ /* 0x000fe20003800000 */
[----:B------:R-:W-:Y:S05]  /*1d40*/  @!P5 BRA `(.L_x_4770) ;  /* 0x000000b00000d947 */ /* 0x000fea0003800000 */
[----:B------:R-:W-:Y:S01]  /*1d50*/  LOP3.LUT P0, RZ, R2, 0xff0000, RZ, 0xc0, !PT ;  /* 0x00ff000002ff7812 */ /* 0x000fe2000780c0ff */
        /* <DEDUP_REMOVED lines=10> */
.L_x_4770:
[----:B------:R-:W-:Y:S05]  /*1e00*/  BSYNC B1 ;  /* 0x0000000000017941 */ /* 0x000fea0003800000 */
.L_x_4769:
        /* <DEDUP_REMOVED lines=8> */
.L_x_4772:
[----:B------:R-:W-:Y:S05]  /*1e90*/  BSYNC B1 ;  /* 0x0000000000017941 */ /* 0x000fea0003800000 */
.L_x_4771:
        /* <DEDUP_REMOVED lines=13> */
[----:B------:R-:W-:Y:S01]  /*1f70*/  HFMA2.MMA R82, -RZ, RZ, 0, 0 ;  /* 0x00000000ff527435 */ /* 0x000fe200000001ff */
[----:B0-----:R-:W-:Y:S02]  /*1f80*/  IMAD.MOV.U32 R80, RZ, RZ, RZ ;  /* 0x000000ffff507224 */ /* 0x001fe400078e00ff */
[----:B------:R-:W-:-:S08]  /*1f90*/  FMUL.FTZ R124, R124, c[0x0][0x1e8] ;  /* 0x00007a007c7c7a20 */ /* 0x000fd00000410000 */
[----:B------:R-:W-:Y:S01]  /*1fa0*/  @P0 HADD2.F32 R81, -RZ, R127.H1_H1 ;  /* 0x3000007fff510230 */ /* 0x000fe20000004100 */
[----:B------:R-:W-:-:S04]  /*1fb0*/  @P0 FMUL.FTZ R80, R14, R124 ;  /* 0x0000007c0e500220 */ /* 0x000fc80000410000 */
[----:B------:R-:W-:Y:S01]  /*1fc0*/  @P0 FMUL.FTZ R82, R124, R81 ;  /* 0x000000517c520220 */ /* 0x000fe20000410000 */
[----:B------:R-:W-:-:S03]  /*1fd0*/  F2FP.PACK_AB R80, RZ, R80 ;  /* 0x00000050ff50723e */ /* 0x000fc600000000ff */
[----:B------:R-:W-:Y:S01]  /*1fe0*/  FADD.FTZ R39, R39, R82 ;  /* 0x0000005227277221 */ /* 0x000fe20000010000 */
[----:B------:R-:W-:Y:S02]  /*1ff0*/  PRMT R96, R80, 0x7610, R96 ;  /* 0x0000761050607816 */ /* 0x000fe40000000060 */
.L_x_4774:
[----:B------:R-:W-:Y:S05]  /*2000*/  BSYNC B1 ;  /* 0x0000000000017941 */ /* 0x000fea0003800000 */
.L_x_4773:
        /* <DEDUP_REMOVED lines=10> */
.L_x_4776:
[----:B------:R-:W-:Y:S05]  /*20b0*/  BSYNC B1 ;  /* 0x0000000000017941 */ /* 0x000fea0003800000 */
.L_x_4775:
[----:B------:R-:W-:Y:S02]  /*20c0*/  IADD3 R3, R3, 0x80, RZ ;  /* 0x0000008003037810 */ /* 0x000fe40007ffe0ff */
[----:B------:R-:W-:Y:S02]  /*20d0*/  IADD3 R84, R84, 0x80, RZ ;  /* 0x0000008054547810 */ /* 0x000fe40007ffe0ff */
.L_x_4756:
[----:B------:R-:W-:Y:S05]  /*20e0*/  BSYNC B0 ;  /* 0x0000000000007941 */ /* 0x000fea0003800000 */
.L_x_4755:
        /* <DEDUP_REMOVED lines=25> */
.L_x_4780:
[----:B------:R-:W-:Y:S05]  /*2280*/  BSYNC B1 ;  /* 0x0000000000017941 */ /* 0x000fea0003800000 */
.L_x_4779:
        /* <DEDUP_REMOVED lines=8> */
.L_x_4782:
[----:B------:R-:W-:Y:S05]  /*2310*/  BSYNC B1 ;  /* 0x0000000000017941 */ /* 0x000fea0003800000 */
.L_x_4781:
        /* <DEDUP_REMOVED lines=13> */
.L_x_4784:
[----:B------:R-:W-:Y:S05]  /*23f0*/  BSYNC B1 ;  /* 0x0000000000017941 */ /* 0x000fea0003800000 */
.L_x_4783:
        /* <DEDUP_REMOVED lines=8> */
.L_x_4786:
[----:B------:R-:W-:Y:S05]  /*2480*/  BSYNC B1 ;  /* 0x0000000000017941 */ /* 0x000fea0003800000 */
.L_x_4785:
        /* <DEDUP_REMOVED lines=11> */
[--C-:B------:R-:W-:Y:S01]  /*2540*/  FADD.FTZ R33, R33, R94.reuse ;  /* 0x0000005e21217221 */ /* 0x100fe20000010000 */
[----:B------:R-:W-:Y:S02]  /*2550*/  PRMT R94, R81, 0x7610, R94 ;  /* 0x00007610515e7816 */ /* 0x000fe4000000005e */
.L_x_4788:
[----:B------:R-:W-:Y:S05]  /*2560*/  BSYNC B1 ;  /* 0x0000000000017941 */ /* 0x000fea0003800000 */
.L_x_4787:
        /* <DEDUP_REMOVED lines=8> */
.L_x_4790:
[----:B------:R-:W-:Y:S05]  /*25f0*/  BSYNC B1 ;  /* 0x0000000000017941 */ /* 0x000fea0003800000 */
.L_x_4789:
[----:B------:R-:W-:Y:S01]  /*2600*/  BSSY B1, `(.L_x_4791) ;  /* 0x000000d000017945 */ /* 0x000fe20003800000 */
[----:B------:R-:W-:Y:S05]  /*2610*/  @!P5 BRA `(.L_x_4792) ;  /* 0x000000b00000d947 */ /* 0x000fea0003800000 */
[----:B------:R-:W-:Y:S01]  /*2620*/  LOP3.LUT P0, RZ, R97, 0xff0000, RZ, 0xc0, !PT ;  /* 0x00ff000061ff7812 */ /* 0x000fe2000780c0ff */
[----:B------:R-:W-:Y:S01]  /*2630*/  FMUL.FTZ R80, R117, c[0x0][0x1ec] ;  /* 0x00007b0075507a20 */ /* 0x000fe20000410000 */
[----:B------:R-:W-:Y:S01]  /*2640*/  HFMA2.MMA R81, -RZ, RZ, 0, 0 ;  /* 0x00000000ff517435 */ /* 0x000fe200000001ff */
        /* <DEDUP_REMOVED lines=8> */
.L_x_4792:
[----:B------:R-:W-:Y:S05]  /*26d0*/  BSYNC B1 ;  /* 0x0000000000017941 */ /* 0x000fea0003800000 */
.L_x_4791:
        /* <DEDUP_REMOVED lines=8> */
.L_x_4794:
[----:B------:R-:W-:Y:S05]  /*2760*/  BSYNC B1 ;  /* 0x0000000000017941 */ /* 0x000fea0003800000 */
.L_x_4793:
        /* <DEDUP_REMOVED lines=13> */
[----:B0-----:R-:W-:Y:S01]  /*2840*/  MOV R80, RZ ;  /* 0x000000ff00507202 */ /* 0x001fe20000000f00 */
        /* <DEDUP_REMOVED lines=8> */
.L_x_4796:
[----:B------:R-:W-:Y:S05]  /*28d0*/  BSYNC B1 ;  /* 0x0000000000017941 */ /* 0x000fea0003800000 */
.L_x_4795:
        /* <DEDUP_REMOVED lines=10> */
.L_x_4798:
[----:B------:R-:W-:Y:S05]  /*2980*/  BSYNC B1 ;  /* 0x0000000000017941 */ /* 0x000fea0003800000 */
.L_x_4797:
[----:B------:R-:W-:Y:S02]  /*2990*/  IADD3 R3, R3, 0x80, RZ ;  /* 0x0000008003037810 */ /* 0x000fe40007ffe0ff */
[----:B------:R-:W-:Y:S02]  /*29a0*/  IADD3 R84, R84, 0x80, RZ ;  /* 0x0000008054547810 */ /* 0x000fe40007ffe0ff */
.L_x_4778:
[----:B------:R-:W-:Y:S05]  /*29b0*/  BSYNC B0 ;  /* 0x0000000000007941 */ /* 0x000fea0003800000 */
.L_x_4777:
        /* <DEDUP_REMOVED lines=25> */
.L_x_4802:
[----:B------:R-:W-:Y:S05]  /*2b50*/  BSYNC B1 ;  /* 0x0000000000017941 */ /* 0x000fea0003800000 */
.L_x_4801:
        /* <DEDUP_REMOVED lines=8> */
.L_x_4804:
[----:B------:R-:W-:Y:S05]  /*2be0*/  BSYNC B1 ;  /* 0x0000000000017941 */ /* 0x000fea0003800000 */
.L_x_4803:
[----:B------:R-:W-:Y:S01]  /*2bf0*/  BSSY B1, `(.L_x_4805) ;  /* 0x000000d000017945 */ /* 0x000fe20003800000 */
[----:B------:R-:W-:Y:S05]  /*2c00*/  @!P5 BRA `(.L_x_4806) ;  /* 0x000000b00000d947 */ /* 0x000fea0003800000 */
[----:B------:R-:W-:Y:S01]  /*2c10*/  LOP3.LUT P0, RZ, R0, 0xff, RZ, 0xc0, !PT ;  /* 0x000000ff00ff7812 */ /* 0x000fe2000780c0ff */
[----:B------:R-:W-:Y:S01]  /*2c20*/  FMUL.FTZ R80, R83, c[0x0][0x1ec] ;  /* 0x00007b0053507a20 */ /* 0x000fe20000410000 */
[----:B------:R-:W-:Y:S01]  /*2c30*/  HFMA2.MMA R81, -RZ, RZ, 0, 0 ;  /* 0x00000000ff517435 */ /* 0x000fe200000001ff */
[----:B------:R-:W-:Y:S02]  /*2c40*/  MOV R87, RZ ;  /* 0x000000ff00577202 */ /* 0x000fe40000000f00 */
[----:B------:R-:W-:-:S08]  /*2c50*/  FMUL.FTZ R80, R80, c[0x0][0x1e8] ;  /* 0x00007a0050507a20 */ /* 0x000fd00000410000 */
[----:B------:R-:W-:Y:S01]  /*2c60*/  @P0 HADD2.F32 R93, -RZ, R125.H0_H0 ;  /* 0x2000007dff5d0230 */ /* 0x000fe20000004100 */
[----:B------:R-:W-:-:S04]  /*2c70*/  @P0 FMUL.FTZ R81, R9, R80 ;  /* 0x0000005009510220 */ /* 0x000fc80000410000 */
[----:B------:R-:W-:Y:S01]  /*2c80*/  @P0 FMUL.FTZ R87, R93, R80 ;  /* 0x000000505d570220 */ /* 0x000fe20000410000 */
[----:B------:R-:W-:-:S03]  /*2c90*/  F2FP.PACK_AB R81, RZ, R81 ;  /* 0x00000051ff51723e */ /* 0x000fc600000000ff */
[----:B------:R-:W-:Y:S01]  /*2ca0*/  FADD.FTZ R28, R28, R87 ;  /* 0x000000571c1c7221 */ /* 0x000fe20000010000 */
[----:B------:R-:W-:Y:S02]  /*2cb0*/  PRMT R93, R81, 0x7610, R93 ;  /* 0x00007610515d7816 */ /* 0x000fe4000000005d */
.L_x_4806:
[----:B------:R-:W-:Y:S05]  /*2cc0*/  BSYNC B1 ;  /* 0x0000000000017941 */ /* 0x000fea0003800000 */
.L_x_4805:
        /* <DEDUP_REMOVED lines=8> */
.L_x_4808:
[----:B------:R-:W-:Y:S05]  /*2d50*/  BSYNC B1 ;  /* 0x0000000000017941 */ /* 0x000fea0003800000 */
.L_x_4807:
        /* <DEDUP_REMOVED lines=13> */
.L_x_4810:
[----:B------:R-:W-:Y:S05]  /*2e30*/  BSYNC B1 ;  /* 0x0000000000017941 */ /* 0x000fea0003800000 */
.L_x_4809:
        /* <DEDUP_REMOVED lines=8> */
.L_x_4812:
[----:B------:R-:W-:Y:S05]  /*2ec0*/  BSYNC B1 ;  /* 0x0000000000017941 */ /* 0x000fea0003800000 */
.L_x_4811:
        /* <DEDUP_REMOVED lines=13> */
.L_x_4814:
[----:B------:R-:W-:Y:S05]  /*2fa0*/  BSYNC B1 ;  /* 0x0000000000017941 */ /* 0x000fea0003800000 */
.L_x_4813:
        /* <DEDUP_REMOVED lines=12> */
.L_x_4816:
[----:B------:R-:W-:Y:S05]  /*3070*/  BSYNC B1 ;  /* 0x0000000000017941 */ /* 0x000fea0003800000 */
.L_x_4815:
        /* <DEDUP_REMOVED lines=9> */
[----:B------:R-:W-:Y:S01]  /*3110*/  HFMA2.MMA R3, -RZ, RZ, 0, 0 ;  /* 0x00000000ff037435 */ /* 0x000fe200000001ff */
[----:B------:R-:W-:Y:S02]  /*3120*/  IMAD.MOV.U32 R4, RZ, RZ, RZ ;  /* 0x000000ffff047224 */ /* 0x000fe400078e00ff */
[----:B0-----:R-:W-:-:S08]  /*3130*/  FMUL.FTZ R81, R116, c[0x0][0x1e8] ;  /* 0x00007a0074517a20 */ /* 0x001fd00000410000 */
[----:B------:R-:W-:Y:S01]  /*3140*/  @P0 HADD2.F32 R80, -RZ, R127.H1_H1 ;  /* 0x3000007fff500230 */ /* 0x000fe20000004100 */
[----:B------:R-:W-:-:S04]  /*3150*/  @P0 FMUL.FTZ R3, R6, R81 ;  /* 0x0000005106030220 */ /* 0x000fc80000410000 */
[----:B------:R-:W-:Y:S01]  /*3160*/  @P0 FMUL.FTZ R4, R80, R81 ;  /* 0x0000005150040220 */ /* 0x000fe20000410000 */
[----:B------:R-:W-:-:S03]  /*3170*/  F2FP.PACK_AB R3, RZ, R3 ;  /* 0x00000003ff03723e */ /* 0x000fc600000000ff */
[----:B------:R-:W-:Y:S01]  /*3180*/  FADD.FTZ R31, R31, R4 ;  /* 0x000000041f1f7221 */ /* 0x000fe20000010000 */
[----:B------:R-:W-:Y:S02]  /*3190*/  PRMT R96, R3, 0x7610, R96 ;  /* 0x0000761003607816 */ /* 0x000fe40000000060 */
.L_x_4818:
[----:B------:R-:W-:Y:S05]  /*31a0*/  BSYNC B1 ;  /* 0x0000000000017941 */ /* 0x000fea0003800000 */
.L_x_4817:
        /* <DEDUP_REMOVED lines=9> */
.L_x_4800:
[----:B------:R-:W-:Y:S05]  /*3240*/  BSYNC B0 ;  /* 0x0000000000007941 */ /* 0x000fea0003800000 */
.L_x_4799:
[----:B------:R-:W-:Y:S02]  /*3250*/  IADD3 R91, R91, c[0x0][0x160], RZ ;  /* 0x000058005b5b7a10 */ /* 0x000fe40007ffe0ff */
[----:B------:R-:W-:Y:S02]  /*3260*/  LOP3.LUT P4, RZ, R5, 0xff, RZ, 0xc0, !PT ;  /* 0x000000ff05ff7812 */ /* 0x000fe4000788c0ff */
[----:B------:R-:W-:Y:S02]  /*3270*/  ISETP.GE.AND P0, PT, R91, c[0x0][0x164], PT ;  /* 0x000059005b007a0c */ /* 0x000fe40003f06270 */
[----:B------:R-:W-:-:S11]  /*3280*/  SEL R5, RZ, 0x1, P4 ;  /* 0x00000001ff057807 */ /* 0x000fd60002000000 */
[----:B0----5:R-:W-:Y:S01]  /*3290*/  @P0 CALL.REL.NOINC `(.L_x_4741) ;  /* 0x0000001000000944 */ /* 0x021fe20003c00000 */
[----:B------:R-:W-:Y:S05]  /*32a0*/  BRA `(.L_x_4819) ;  /* 0xffffd3b000007947 */ /* 0x000fea000383ffff */
.L_x_4741:
        /* <DEDUP_REMOVED lines=31> */
.L_x_4753:
[----:B------:R-:W-:Y:S01]  /*34a0*/  HFMA2.MMA R116, -RZ, RZ, 0, 1.847743988037109375e-06 ;  /* 0x0000001fff747435 */ /* 0x000fe200000001ff */
[----:B------:R-:W-:Y:S01]  /*34b0*/  MOV R85, R129 ;  /* 0x0000008100557202 */ /* 0x000fe20000000f00 */
[----:B------:R-:W-:Y:S01]  /*34c0*/  IMAD.MOV.U32 R128, RZ, RZ, 0x10 ;  /* 0x00000010ff807424 */ /* 0x000fe200078e00ff */
[----:B------:R-:W-:-:S02]  /*34d0*/  MOV R131, 0xffffffff ;  /* 0xffffffff00837802 */ /* 0x000fc40000000f00 */
[----:B------:R-:W-:Y:S02]  /*34e0*/  MOV R80, 0x3500 ;  /* 0x0000350000507802 */ /* 0x000fe40000000f00 */
[----:B-----5:R-:W-:Y:S05]  /*34f0*/  CALL.REL.NOINC `($__internal_137_$__cuda_sm70_shflsync_down_p) ;  /* 0x0000045000007944 */ /* 0x020fea0003c00000 */
[----:B-1----:R-:W-:Y:S01]  /*3500*/  IMAD.MOV.U32 R84, RZ, RZ, R128 ;  /* 0x000000ffff547224 */ /* 0x002fe200078e0080 */
[----:B0-----:R-:W-:Y:S05]  /*3510*/  BRA `(.L_x_4820) ;  /* 0xffffe01000007947 */ /* 0x001fea000383ffff */
.L_x_4754:
[----:B------:R-:W-:Y:S01]  /*3520*/  HFMA2.MMA R128, -RZ, RZ, 0, 9.5367431640625e-07 ;  /* 0x00000010ff807435 */ /* 0x000fe200000001ff */
[----:B------:R-:W-:Y:S01]  /*3530*/  MOV R85, R132 ;  /* 0x0000008400557202 */ /* 0x000fe20000000f00 */
[----:B------:R-:W-:Y:S01]  /*3540*/  IMAD.MOV.U32 R116, RZ, RZ, 0x1f ;  /* 0x0000001fff747424 */ /* 0x000fe200078e00ff */
[----:B------:R-:W-:Y:S02]  /*3550*/  MOV R131, 0xffffffff ;  /* 0xffffffff00837802 */ /* 0x000fe40000000f00 */
[----:B------:R-:W-:Y:S02]  /*3560*/  MOV R80, 0x3580 ;  /* 0x0000358000507802 */ /* 0x000fe40000000f00 */
[----:B01---5:R-:W-:Y:S05]  /*3570*/  CALL.REL.NOINC `($__internal_137_$__cuda_sm70_shflsync_down_p) ;  /* 0x000003d000007944 */ /* 0x023fea0003c00000 */
[----:B------:R-:W-:Y:S01]  /*3580*/  FADD.FTZ R84, R84, R129 ;  /* 0x0000008154547221 */ /* 0x000fe20000010000 */
[----:B0-----:R-:W-:Y:S01]  /*3590*/  MOV R131, 0xffffffff ;  /* 0xffffffff00837802 */ /* 0x001fe20000000f00 */
[----:B-1----:R-:W-:Y:S01]  /*35a0*/  FADD.FTZ R87, R132, R128 ;  /* 0x0000008084577221 */ /* 0x002fe20000010000 */
[----:B------:R-:W-:Y:S01]  /*35b0*/  HFMA2.MMA R128, -RZ, RZ, 0, 4.76837158203125e-07 ;  /* 0x00000008ff807435 */ /* 0x000fe200000001ff */
[----:B------:R-:W-:Y:S01]  /*35c0*/  IMAD.MOV.U32 R116, RZ, RZ, 0x1f ;  /* 0x0000001fff747424 */ /* 0x000fe200078e00ff */
[----:B------:R-:W-:-:S02]  /*35d0*/  MOV R85, R84 ;  /* 0x0000005400557202 */ /* 0x000fc40000000f00 */
[----:B------:R-:W-:Y:S02]  /*35e0*/  MOV R80, 0x3600 ;  /* 0x0000360000507802 */ /* 0x000fe40000000f00 */
[----:B------:R-:W-:Y:S05]  /*35f0*/  CALL.REL.NOINC `($__internal_137_$__cuda_sm70_shflsync_down_p) ;  /* 0x0000035000007944 */ /* 0x000fea0003c00000 */
[----:B-1----:R-:W-:Y:S01]  /*3600*/  IMAD.MOV.U32 R83, RZ, RZ, R128 ;  /* 0x000000ffff537224 */ /* 0x002fe200078e0080 */
[----:B------:R-:W-:Y:S01]  /*3610*/  HFMA2.MMA R128, -RZ, RZ, 0, 4.76837158203125e-07 ;  /* 0x00000008ff807435 */ /* 0x000fe200000001ff */
[----:B0-----:R-:W-:Y:S01]  /*3620*/  MOV R85, R87 ;  /* 0x0000005700557202 */ /* 0x001fe20000000f00 */
[----:B------:R-:W-:Y:S01]  /*3630*/  IMAD.MOV.U32 R116, RZ, RZ, 0x1f ;  /* 0x0000001fff747424 */ /* 0x000fe200078e00ff */
[----:B------:R-:W-:Y:S02]  /*3640*/  MOV R131, 0xffffffff ;  /* 0xffffffff00837802 */ /* 0x000fe40000000f00 */
[----:B------:R-:W-:Y:S02]  /*3650*/  MOV R80, 0x3670 ;  /* 0x0000367000507802 */ /* 0x000fe40000000f00 */
[----:B------:R-:W-:Y:S05]  /*3660*/  CALL.REL.NOINC `($__internal_137_$__cuda_sm70_shflsync_down_p) ;  /* 0x000002e000007944 */ /* 0x000fea0003c00000 */
[----:B------:R-:W-:Y:S01]  /*3670*/  FADD.FTZ R84, R83, R84 ;  /* 0x0000005453547221 */ /* 0x000fe20000010000 */
[----:B0-----:R-:W-:Y:S01]  /*3680*/  MOV R131, 0xffffffff ;  /* 0xffffffff00837802 */ /* 0x001fe20000000f00 */
[----:B-1----:R-:W-:Y:S01]  /*3690*/  FADD.FTZ R87, R87, R128 ;  /* 0x0000008057577221 */ /* 0x002fe20000010000 */
[----:B------:R-:W-:Y:S01]  /*36a0*/  HFMA2.MMA R128, -RZ, RZ, 0, 2.384185791015625e-07 ;  /* 0x00000004ff807435 */ /* 0x000fe200000001ff */
[----:B------:R-:W-:Y:S01]  /*36b0*/  IMAD.MOV.U32 R116, RZ, RZ, 0x1f ;  /* 0x0000001fff747424 */ /* 0x000fe200078e00ff */
[----:B------:R-:W-:-:S02]  /*36c0*/  MOV R85, R84 ;  /* 0x0000005400557202 */ /* 0x000fc40000000f00 */
[----:B------:R-:W-:Y:S02]  /*36d0*/  MOV R80, 0x36f0 ;  /* 0x000036f000507802 */ /* 0x000fe40000000f00 */
[----:B------:R-:W-:Y:S05]  /*36e0*/  CALL.REL.NOINC `($__internal_137_$__cuda_sm70_shflsync_down_p) ;  /* 0x0000026000007944 */ /* 0x000fea0003c00000 */
[----:B-1----:R-:W-:Y:S01]  /*36f0*/  IMAD.MOV.U32 R83, RZ, RZ, R128 ;  /* 0x000000ffff537224 */ /* 0x002fe200078e0080 */
[----:B------:R-:W-:Y:S01]  /*3700*/  HFMA2.MMA R128, -RZ, RZ, 0, 2.384185791015625e-07 ;  /* 0x00000004ff807435 */ /* 0x000fe200000001ff */
        /* <DEDUP_REMOVED lines=8> */
[----:B------:R-:W-:Y:S01]  /*3790*/  HFMA2.MMA R128, -RZ, RZ, 0, 1.1920928955078125e-07 ;  /* 0x00000002ff807435 */ /* 0x000fe200000001ff */
[----:B------:R-:W-:Y:S01]  /*37a0*/  IMAD.MOV.U32 R116, RZ, RZ, 0x1f ;  /* 0x0000001fff747424 */ /* 0x000fe200078e00ff */
[----:B------:R-:W-:-:S02]  /*37b0*/  MOV R85, R84 ;  /* 0x0000005400557202 */ /* 0x000fc40000000f00 */
[----:B------:R-:W-:Y:S02]  /*37c0*/  MOV R80, 0x37e0 ;  /* 0x000037e000507802 */ /* 0x000fe40000000f00 */
[----:B------:R-:W-:Y:S05]  /*37d0*/  CALL.REL.NOINC `($__internal_137_$__cuda_sm70_shflsync_down_p) ;  /* 0x0000017000007944 */ /* 0x000fea0003c00000 */
[----:B-1----:R-:W-:Y:S01]  /*37e0*/  IMAD.MOV.U32 R83, RZ, RZ, R128 ;  /* 0x000000ffff537224 */ /* 0x002fe200078e0080 */
[----:B------:R-:W-:Y:S01]  /*37f0*/  HFMA2.MMA R128, -RZ, RZ, 0, 1.1920928955078125e-07 ;  /* 0x00000002ff807435 */ /* 0x000fe200000001ff */
        /* <DEDUP_REMOVED lines=8> */
[----:B------:R-:W-:Y:S01]  /*3880*/  HFMA2.MMA R128, -RZ, RZ, 0, 5.9604644775390625e-08 ;  /* 0x00000001ff807435 */ /* 0x000fe200000001ff */
[----:B------:R-:W-:Y:S01]  /*3890*/  IMAD.MOV.U32 R116, RZ, RZ, 0x1f ;  /* 0x0000001fff747424 */ /* 0x000fe200078e00ff */
[----:B------:R-:W-:-:S02]  /*38a0*/  MOV R85, R86 ;  /* 0x0000005600557202 */ /* 0x000fc40000000f00 */
[----:B------:R-:W-:Y:S02]  /*38b0*/  MOV R80, 0x38d0 ;  /* 0x000038d000507802 */ /* 0x000fe40000000f00 */
[----:B------:R-:W-:Y:S05]  /*38c0*/  CALL.REL.NOINC `($__internal_137_$__cuda_sm70_shflsync_down_p) ;  /* 0x0000008000007944 */ /* 0x000fea0003c00000 */
[----:B-1----:R-:W-:Y:S01]  /*38d0*/  IMAD.MOV.U32 R87, RZ, RZ, R128 ;  /* 0x000000ffff577224 */ /* 0x002fe200078e0080 */
[----:B------:R-:W-:Y:S01]  /*38e0*/  HFMA2.MMA R128, -RZ, RZ, 0, 5.9604644775390625e-08 ;  /* 0x00000001ff807435 */ /* 0x000fe200000001ff */
[----:B0-----:R-:W-:Y:S01]  /*38f0*/  MOV R85, R117 ;  /* 0x0000007500557202 */ /* 0x001fe20000000f00 */
[----:B------:R-:W-:Y:S01]  /*3900*/  IMAD.MOV.U32 R116, RZ, RZ, 0x1f ;  /* 0x0000001fff747424 */ /* 0x000fe200078e00ff */
[----:B------:R-:W-:Y:S02]  /*3910*/  MOV R131, 0xffffffff ;  /* 0xffffffff00837802 */ /* 0x000fe40000000f00 */
[----:B------:R-:W-:Y:S02]  /*3920*/  MOV R80, 0x3940 ;  /* 0x0000394000507802 */ /* 0x000fe40000000f00 */
[----:B------:R-:W-:Y:S05]  /*3930*/  CALL.REL.NOINC `($__internal_137_$__cuda_sm70_shflsync_down_p) ;  /* 0x0000001000007944 */ /* 0x000fea0003c00000 */
[----:B01----:R-:W-:Y:S05]  /*3940*/  BRA `(.L_x_4821) ;  /* 0xffffdd0000007947 */ /* 0x003fea000383ffff */
        .weak           $__internal_137_$__cuda_sm70_shflsync_down_p
        .type           $__internal_137_$__cuda_sm70_shflsync_down_p,@function
        .size           $__internal_137_$__cuda_sm70_shflsync_down_p,(.L_x_6786 - $__internal_137_$__cuda_sm70_shflsync_down_p)
$__internal_137_$__cuda_sm70_shflsync_down_p:
[----:B------:R-:W-:Y:S01]  /*3950*/  HFMA2.MMA R81, -RZ, RZ, 0, 0 ;  /* 0x00000000ff517435 */ /* 0x000fe200000001ff */
[----:B------:R-:W-:Y:S04]  /*3960*/  WARPSYNC R131 ;  /* 0x0000008300007348 */ /* 0x000fe80003800000 */
[----:B------:R0:W1:Y:S01]  /*3970*/  SHFL.DOWN PT, R128, R85, R128, R116 ;  /* 0x0800008055807389 */ /* 0x00006200000e0074 */
[----:B------:R-:W-:Y:S05]  /*3980*/  RET.REL.NODEC R80 `(_ZN10layer_norm13ln_bwd_kernelINS_13Kernel_traitsI6__halfS2_fS2_fjLj1536ELj1ELj1ELj4ELj8ENS_18Kernel_traits_baseILj1536ES2_S2_fS2_fjLj128EEEEELb1ELb1ELb1ELb0EEEvNS_9BwdParamsE) ;  /* 0xffffc67050007950 */ /* 0x000fea0003c3ffff */
.L_x_4822:
        /* <DEDUP_REMOVED lines=15> */
.L_x_6786:


//--------------------- .text._ZN10layer_norm22ln_bwd_finalize_kernelINS_22Kernel_traits_finalizeILj1536E6__halfS2_fS2_fjLb1ELj1024ELj4ENS_18Kernel_traits_baseILj1536ES2_S2_fS2_fjLj1024EEEEELb1ELb1EEEvNS_9BwdParamsE --------------------------
	.section	.text._ZN10layer_norm22ln_bwd_finalize_kernelINS_22Kernel_traits_finalizeILj1536E6__halfS2_fS2_fjLb1ELj1024ELj4ENS_18Kernel_traits_baseILj1536ES2_S2_fS2_fjLj1024EEEEELb1ELb1EEEvNS_9BwdParamsE,"ax",@progbits
	.sectioninfo	@"SHI_REGISTERS=32"
	.align	128
        .global         _ZN10layer_norm22ln_bwd_finalize_kernelINS_22Kernel_traits_finalizeILj1536E6__halfS2_fS2_fjLb1ELj1024ELj4ENS_18Kernel_traits_baseILj1536ES2_S2_fS2_fjLj1024EEEEELb1ELb1EEEvNS_9BwdParamsE
        .type           _ZN10layer_norm22ln_bwd_finalize_kernelINS_22Kernel_traits_finalizeILj1536E6__halfS2_fS2_fjLb1ELj1024ELj4ENS_18Kernel_traits_baseILj1536ES2_S2_fS2_fjLj1024EEEEELb1ELb1EEEvNS_9BwdParamsE,@function
        .size           _ZN10layer_norm22ln_bwd_finalize_kernelINS_22Kernel_traits_finalizeILj1536E6__halfS2_fS2_fjLb1ELj1024ELj4ENS_18Kernel_traits_baseILj1536ES2_S2_fS2_fjLj1024EEEEELb1ELb1EEEvNS_9BwdParamsE,(.L_x_6787 - _ZN10layer_norm22ln_bwd_finalize_kernelINS_22Kernel_traits_finalizeILj1536E6__halfS2_fS2_fjLb1ELj1024ELj4ENS_18Kernel_traits_baseILj1536ES2_S2_fS2_fjLj1024EEEEELb1ELb1EEEvNS_9BwdParamsE)
        .other          _ZN10layer_norm22ln_bwd_finalize_kernelINS_22Kernel_traits_finalizeILj1536E6__halfS2_fS2_fjLb1ELj1024ELj4ENS_18Kernel_traits_baseILj1536ES2_S2_fS2_fjLj1024EEEEELb1ELb1EEEvNS_9BwdParamsE,@"STO_CUDA_ENTRY STV_DEFAULT"
_ZN10layer_norm22ln_bwd_finalize_kernelINS_22Kernel_traits_finalizeILj1536E6__halfS2_fS2_fjLb1ELj1024ELj4ENS_18Kernel_traits_baseILj1536ES2_S2_fS2_fjLj1024EEEEELb1ELb1EEEvNS_9BwdParamsE:
.text._ZN10layer_norm22ln_bwd_finalize_kernelINS_22Kernel_traits_finalizeILj1536E6__halfS2_fS2_fjLb1ELj1024ELj4ENS_18Kernel_traits_baseILj1536ES2_S2_fS2_fjLj1024EEEEELb1ELb1EEEvNS_9BwdParamsE:
        /* <DEDUP_REMOVED lines=19> */
.L_x_4835:
        /* <DEDUP_REMOVED lines=32> */
.L_x_4827:
        /* <DEDUP_REMOVED lines=47> */
.L_x_4826:
[----:B------:R-:W-:Y:S05]  /*0620*/  BSYNC B1 ;  /* 0x0000000000017941 */ /* 0x000fea0003800000 */
.L_x_4825:
        /* <DEDUP_REMOVED lines=29> */
.L_x_4829:
[----:B------:R-:W-:Y:S05]  /*0800*/  BSYNC B1 ;  /* 0x0000000000017941 */ /* 0x000fea0003800000 */
.L_x_4828:
        /* <DEDUP_REMOVED lines=13> */
.L_x_4824:
[----:B------:R-:W-:Y:S05]  /*08e0*/  BSYNC B0 ;  /* 0x0000000000007941 */ /* 0x000fea0003800000 */
.L_x_4823:
        /* <DEDUP_REMOVED lines=12> */
.L_x_4836:
        /* <DEDUP_REMOVED lines=27> */
.L_x_4837:
        /* <DEDUP_REMOVED lines=9> */
.L_x_4830:
        /* <DEDUP_REMOVED lines=19> */
.L_x_4834:
[----:B------:R-:W-:Y:S05]  /*0d20*/  BSYNC B0 ;  /* 0x0000000000007941 */ /* 0x000fea0003800000 */
.L_x_4833:
[C---:B------:R-:W-:Y:S02]  /*0d30*/  ISETP.GT.U32.AND P1, PT, R4.reuse, -0x601, PT ;  /* 0xfffff9ff0400780c */ /* 0x040fe40003f24070 */
[----:B------:R-:W-:-:S02]  /*0d40*/  IADD3 R4, R4, 0x600, RZ ;  /* 0x0000060004047810 */ /* 0x000fc40007ffe0ff */
[----:B------:R-:W-:-:S09]  /*0d50*/  IADD3 R5, R5, 0x300, RZ ;  /* 0x0000030005057810 */ /* 0x000fd20007ffe0ff */
[----:B012---:R-:W-:Y:S05]  /*0d60*/  @P1 BRA `(.L_x_4835) ;  /* 0xfffff3c000001947 */ /* 0x007fea000383ffff */
[----:B------:R-:W-:Y:S05]  /*0d70*/  EXIT ;  /* 0x000000000000794d */ /* 0x000fea0003800000 */
.L_x_4831:
[----:B------:R-:W-:Y:S01]  /*0d80*/  HFMA2.MMA R14, -RZ, RZ, 0, 1.847743988037109375e-06 ;  /* 0x0000001fff0e7435 */ /* 0x000fe200000001ff */
[----:B---3--:R-:W-:Y:S01]  /*0d90*/  IMAD.MOV.U32 R18, RZ, RZ, R10 ;  /* 0x000000ffff127224 */ /* 0x008fe200078e000a */
[----:B------:R-:W-:Y:S01]  /*0da0*/  MOV R17, 0x1 ;  /* 0x0000000100117802 */ /* 0x000fe20000000f00 */
[----:B------:R-:W-:Y:S01]  /*0db0*/  IMAD.MOV.U32 R19, RZ, RZ, -0x1 ;  /* 0xffffffffff137424 */ /* 0x000fe200078e00ff */
[----:B------:R-:W-:Y:S02]  /*0dc0*/  MOV R8, 0xde0 ;  /* 0x00000de000087802 */ /* 0x000fe40000000f00 */
[----:B012---:R-:W-:Y:S05]  /*0dd0*/  CALL.REL.NOINC `($__internal_138_$__cuda_sm70_shflsync_bfly_p) ;  /* 0x0000059000007944 */ /* 0x007fea0003c00000 */
[----:B01----:R-:W-:Y:S05]  /*0de0*/  BRA `(.L_x_4836) ;  /* 0xfffffbc000007947 */ /* 0x003fea000383ffff */
.L_x_4832:
[----:B------:R-:W-:Y:S01]  /*0df0*/  HFMA2.MMA R14, -RZ, RZ, 0, 1.847743988037109375e-06 ;  /* 0x0000001fff0e7435 */ /* 0x000fe200000001ff */
[----:B------:R-:W-:Y:S01]  /*0e00*/  MOV R17, 0x2 ;  /* 0x0000000200117802 */ /* 0x000fe20000000f00 */
[----:B------:R-:W-:Y:S01]  /*0e10*/  IMAD.MOV.U32 R19, RZ, RZ, -0x1 ;  /* 0xffffffffff137424 */ /* 0x000fe200078e00ff */
[----:B------:R-:W-:-:S03]  /*0e20*/  MOV R8, 0xe40 ;  /* 0x00000e4000087802 */ /* 0x000fc60000000f00 */
[----:B0123--:R-:W-:Y:S05]  /*0e30*/  CALL.REL.NOINC `($__internal_138_$__cuda_sm70_shflsync_bfly_p) ;  /* 0x0000053000007944 */ /* 0x00ffea0003c00000 */
[----:B01----:R-:W-:Y:S01]  /*0e40*/  FADD.FTZ R18, R18, R14 ;  /* 0x0000000e12127221 */ /* 0x003fe20000010000 */
[----:B------:R-:W-:Y:S01]  /*0e50*/  HFMA2.MMA R14, -RZ, RZ, 0, 1.847743988037109375e-06 ;  /* 0x0000001fff0e7435 */ /* 0x000fe200000001ff */
[----:B------:R-:W-:Y:S01]  /*0e60*/  MOV R17, 0x4 ;  /* 0x0000000400117802 */ /* 0x000fe20000000f00 */
[----:B------:R-:W-:Y:S01]  /*0e70*/  IMAD.MOV.U32 R19, RZ, RZ, -0x1 ;  /* 0xffffffffff137424 */ /* 0x000fe200078e00ff */
[----:B------:R-:W-:-:S03]  /*0e80*/  MOV R8, 0xea0 ;  /* 0x00000ea000087802 */ /* 0x000fc60000000f00 */
[----:B------:R-:W-:Y:S05]  /*0e90*/  CALL.REL.NOINC `($__internal_138_$__cuda_sm70_shflsync_bfly_p) ;  /* 0x000004d000007944 */ /* 0x000fea0003c00000 */
[----:B01----:R-:W-:Y:S01]  /*0ea0*/  FADD.FTZ R18, R18, R14 ;  /* 0x0000000e12127221 */ /* 0x003fe20000010000 */
[----:B------:R-:W-:Y:S01]  /*0eb0*/  HFMA2.MMA R14, -RZ, RZ, 0, 1.847743988037109375e-06 ;  /* 0x0000001fff0e7435 */ /* 0x000fe200000001ff */
[----:B------:R-:W-:Y:S01]  /*0ec0*/  MOV R17, 0x8 ;  /* 0x0000000800117802 */ /* 0x000fe20000000f00 */
[----:B------:R-:W-:Y:S01]  /*0ed0*/  IMAD.MOV.U32 R19, RZ, RZ, -0x1 ;  /* 0xffffffffff137424 */ /* 0x000fe200078e00ff */
[----:B------:R-:W-:-:S03]  /*0ee0*/  MOV R8, 0xf00 ;  /* 0x00000f0000087802 */ /* 0x000fc60000000f00 */
[----:B------:R-:W-:Y:S05]  /*0ef0*/  CALL.REL.NOINC `($__internal_138_$__cuda_sm70_shflsync_bfly_p) ;  /* 0x0000047000007944 */ /* 0x000fea0003c00000 */
[----:B-1----:R-:W-:Y:S01]  /*0f00*/  FADD.FTZ R10, R18, R14 ;  /* 0x0000000e120a7221 */ /* 0x002fe20000010000 */
[----:B------:R-:W-:Y:S01]  /*0f10*/  HFMA2.MMA R14, -RZ, RZ, 0, 1.847743988037109375e-06 ;  /* 0x0000001fff0e7435 */ /* 0x000fe200000001ff */
[----:B0-----:R-:W-:Y:S01]  /*0f20*/  MOV R17, 0x10 ;  /* 0x0000001000117802 */ /* 0x001fe20000000f00 */
[----:B------:R-:W-:Y:S01]  /*0f30*/  IMAD.MOV.U32 R19, RZ, RZ, -0x1 ;  /* 0xffffffffff137424 */ /* 0x000fe200078e00ff */
[----:B------:R-:W-:-:S02]  /*0f40*/  MOV R8, 0xf70 ;  /* 0x00000f7000087802 */ /* 0x000fc40000000f00 */
[----:B------:R-:W-:Y:S02]  /*0f50*/  MOV R18, R10 ;  /* 0x0000000a00127202 */ /* 0x000fe40000000f00 */
[----:B------:R-:W-:Y:S05]  /*0f60*/  CALL.REL.NOINC `($__internal_138_$__cuda_sm70_shflsync_bfly_p) ;  /* 0x0000040000007944 */ /* 0x000fea0003c00000 */
[----:B0-----:R-:W-:Y:S01]  /*0f70*/  HFMA2.MMA R17, -RZ, RZ, 0, 5.9604644775390625e-08 ;  /* 0x00000001ff117435 */ /* 0x001fe200000001ff */
[----:B-1----:R-:W-:Y:S01]  /*0f80*/  MOV R13, R14 ;  /* 0x0000000e000d7202 */ /* 0x002fe20000000f00 */
[----:B------:R-:W-:Y:S01]  /*0f90*/  IMAD.MOV.U32 R18, RZ, RZ, R15 ;  /* 0x000000ffff127224 */ /* 0x000fe200078e000f */
[----:B------:R-:W-:Y:S01]  /*0fa0*/  MOV R14, 0x1f ;  /* 0x0000001f000e7802 */ /* 0x000fe20000000f00 */
[----:B------:R-:W-:Y:S01]  /*0fb0*/  IMAD.MOV.U32 R19, RZ, RZ, -0x1 ;  /* 0xffffffffff137424 */ /* 0x000fe200078e00ff */
[----:B------:R-:W-:Y:S02]  /*0fc0*/  MOV R8, 0xfe0 ;  /* 0x00000fe000087802 */ /* 0x000fe40000000f00 */
[----:B------:R-:W-:Y:S05]  /*0fd0*/  CALL.REL.NOINC `($__internal_138_$__cuda_sm70_shflsync_bfly_p) ;  /* 0x0000039000007944 */ /* 0x000fea0003c00000 */
[----:B0-----:R-:W-:Y:S01]  /*0fe0*/  HFMA2.MMA R17, -RZ, RZ, 0, 1.1920928955078125e-07 ;  /* 0x00000002ff117435 */ /* 0x001fe200000001ff */
[----:B-1----:R-:W-:Y:S01]  /*0ff0*/  FADD.FTZ R18, R15, R14 ;  /* 0x0000000e0f127221 */ /* 0x002fe20000010000 */
[----:B------:R-:W-:Y:S01]  /*1000*/  MOV R14, 0x1f ;  /* 0x0000001f000e7802 */ /* 0x000fe20000000f00 */
[----:B------:R-:W-:Y:S01]  /*1010*/  IMAD.MOV.U32 R19, RZ, RZ, -0x1 ;  /* 0xffffffffff137424 */ /* 0x000fe200078e00ff */
[----:B------:R-:W-:Y:S02]  /*1020*/  MOV R8, 0x1040 ;  /* 0x0000104000087802 */ /* 0x000fe40000000f00 */
[----:B------:R-:W-:Y:S05]  /*1030*/  CALL.REL.NOINC `($__internal_138_$__cuda_sm70_shflsync_bfly_p) ;  /* 0x0000033000007944 */ /* 0x000fea0003c00000 */
[----:B0-----:R-:W-:Y:S01]  /*1040*/  HFMA2.MMA R17, -RZ, RZ, 0, 2.384185791015625e-07 ;  /* 0x00000004ff117435 */ /* 0x001fe200000001ff */
[----:B-1----:R-:W-:Y:S01]  /*1050*/  FADD.FTZ R18, R18, R14 ;  /* 0x0000000e12127221 */ /* 0x002fe20000010000 */
[----:B------:R-:W-:Y:S01]  /*1060*/  MOV R14, 0x1f ;  /* 0x0000001f000e7802 */ /* 0x000fe20000000f00 */
[----:B------:R-:W-:Y:S01]  /*1070*/  IMAD.MOV.U32 R19, RZ, RZ, -0x1 ;  /* 0xffffffffff137424 */ /* 0x000fe200078e00ff */
[----:B------:R-:W-:-:S02]  /*1080*/  MOV R8, 0x10a0 ;  /* 0x000010a000087802 */ /* 0x000fc40000000f00 */
[----:B------:R-:W-:Y:S05]  /*1090*/  CALL.REL.NOINC `($__internal_138_$__cuda_sm70_shflsync_bfly_p) ;  /* 0x000002d000007944 */ /* 0x000fea0003c00000 */
[----:B0-----:R-:W-:Y:S01]  /*10a0*/  HFMA2.MMA R17, -RZ, RZ, 0, 4.76837158203125e-07 ;  /* 0x00000008ff117435 */ /* 0x001fe200000001ff */
[----:B-1----:R-:W-:Y:S01]  /*10b0*/  FADD.FTZ R18, R18, R14 ;  /* 0x0000000e12127221 */ /* 0x002fe20000010000 */
[----:B------:R-:W-:Y:S01]  /*10c0*/  MOV R14, 0x1f ;  /* 0x0000001f000e7802 */ /* 0x000fe20000000f00 */
[----:B------:R-:W-:Y:S01]  /*10d0*/  IMAD.MOV.U32 R19, RZ, RZ, -0x1 ;  /* 0xffffffffff137424 */ /* 0x000fe200078e00ff */
[----:B------:R-:W-:-:S02]  /*10e0*/  MOV R8, 0x1100 ;  /* 0x0000110000087802 */ /* 0x000fc40000000f00 */
[----:B------:R-:W-:Y:S05]  /*10f0*/  CALL.REL.NOINC `($__internal_138_$__cuda_sm70_shflsync_bfly_p) ;  /* 0x0000027000007944 */ /* 0x000fea0003c00000 */
[----:B-1----:R-:W-:Y:S01]  /*1100*/  FADD.FTZ R12, R18, R14 ;  /* 0x0000000e120c7221 */ /* 0x002fe20000010000 */
[----:B0-----:R-:W-:Y:S01]  /*1110*/  HFMA2.MMA R17, -RZ, RZ, 0, 9.5367431640625e-07 ;  /* 0x00000010ff117435 */ /* 0x001fe200000001ff */
[----:B------:R-:W-:Y:S01]  /*1120*/  MOV R14, 0x1f ;  /* 0x0000001f000e7802 */ /* 0x000fe20000000f00 */
[----:B------:R-:W-:Y:S01]  /*1130*/  IMAD.MOV.U32 R19, RZ, RZ, -0x1 ;  /* 0xffffffffff137424 */ /* 0x000fe200078e00ff */
[----:B------:R-:W-:-:S02]  /*1140*/  MOV R8, 0x1170 ;  /* 0x0000117000087802 */ /* 0x000fc40000000f00 */
[----:B------:R-:W-:Y:S02]  /*1150*/  MOV R18, R12 ;  /* 0x0000000c00127202 */ /* 0x000fe40000000f00 */
[----:B------:R-:W-:Y:S05]  /*1160*/  CALL.REL.NOINC `($__internal_138_$__cuda_sm70_shflsync_bfly_p) ;  /* 0x0000020000007944 */ /* 0x000fea0003c00000 */
[----:B-1----:R-:W-:Y:S01]  /*1170*/  MOV R15, R14 ;  /* 0x0000000e000f7202 */ /* 0x002fe20000000f00 */
[----:B------:R-:W-:Y:S01]  /*1180*/  HFMA2.MMA R14, -RZ, RZ, 0, 1.847743988037109375e-06 ;  /* 0x0000001fff0e7435 */ /* 0x000fe200000001ff */
[----:B0-----:R-:W-:Y:S01]  /*1190*/  MOV R18, R11 ;  /* 0x0000000b00127202 */ /* 0x001fe20000000f00 */
[----:B------:R-:W-:Y:S01]  /*11a0*/  IMAD.MOV.U32 R17, RZ, RZ, 0x1 ;  /* 0x00000001ff117424 */ /* 0x000fe200078e00ff */
[----:B------:R-:W-:Y:S02]  /*11b0*/  MOV R19, 0xffffffff ;  /* 0xffffffff00137802 */ /* 0x000fe40000000f00 */
[----:B------:R-:W-:Y:S02]  /*11c0*/  MOV R8, 0x11e0 ;  /* 0x000011e000087802 */ /* 0x000fe40000000f00 */
[----:B------:R-:W-:Y:S05]  /*11d0*/  CALL.REL.NOINC `($__internal_138_$__cuda_sm70_shflsync_bfly_p) ;  /* 0x0000019000007944 */ /* 0x000fea0003c00000 */
[----:B0-----:R-:W-:Y:S01]  /*11e0*/  HFMA2.MMA R17, -RZ, RZ, 0, 1.1920928955078125e-07 ;  /* 0x00000002ff117435 */ /* 0x001fe200000001ff */
[----:B-1----:R-:W-:Y:S01]  /*11f0*/  FADD.FTZ R18, R11, R14 ;  /* 0x0000000e0b127221 */ /* 0x002fe20000010000 */
[----:B------:R-:W-:Y:S01]  /*1200*/  MOV R19, 0xffffffff ;  /* 0xffffffff00137802 */ /* 0x000fe20000000f00 */
[----:B------:R-:W-:Y:S01]  /*1210*/  IMAD.MOV.U32 R14, RZ, RZ, 0x1f ;  /* 0x0000001fff0e7424 */ /* 0x000fe200078e00ff */
[----:B------:R-:W-:-:S02]  /*1220*/  MOV R8, 0x1240 ;  /* 0x0000124000087802 */ /* 0x000fc40000000f00 */
        /* <DEDUP_REMOVED lines=9> */
[----:B------:R-:W-:-:S02]  /*12c0*/  MOV R14, 0x1f ;  /* 0x0000001f000e7802 */ /* 0x000fc40000000f00 */
[----:B------:R-:W-:Y:S02]  /*12d0*/  MOV R19, 0xffffffff ;  /* 0xffffffff00137802 */ /* 0x000fe40000000f00 */
[----:B------:R-:W-:Y:S02]  /*12e0*/  MOV R8, 0x1300 ;  /* 0x0000130000087802 */ /* 0x000fe40000000f00 */
[----:B------:R-:W-:Y:S05]  /*12f0*/  CALL.REL.NOINC `($__internal_138_$__cuda_sm70_shflsync_bfly_p) ;  /* 0x0000007000007944 */ /* 0x000fea0003c00000 */
[----:B01----:R-:W-:Y:S01]  /*1300*/  FADD.FTZ R18, R18, R14 ;  /* 0x0000000e12127221 */ /* 0x003fe20000010000 */
[----:B------:R-:W-:Y:S01]  /*1310*/  HFMA2.MMA R14, -RZ, RZ, 0, 1.847743988037109375e-06 ;  /* 0x0000001fff0e7435 */ /* 0x000fe200000001ff */
[----:B------:R-:W-:Y:S01]  /*1320*/  IMAD.MOV.U32 R17, RZ, RZ, 0x10 ;  /* 0x00000010ff117424 */ /* 0x000fe200078e00ff */
[----:B------:R-:W-:Y:S02]  /*1330*/  MOV R19, 0xffffffff ;  /* 0xffffffff00137802 */ /* 0x000fe40000000f00 */
[----:B------:R-:W-:Y:S02]  /*1340*/  MOV R8, 0x1360 ;  /* 0x0000136000087802 */ /* 0x000fe40000000f00 */
[----:B------:R-:W-:Y:S05]  /*1350*/  CALL.REL.NOINC `($__internal_138_$__cuda_sm70_shflsync_bfly_p) ;  /* 0x0000001000007944 */ /* 0x000fea0003c00000 */
[----:B01----:R-:W-:Y:S05]  /*1360*/  BRA `(.L_x_4837) ;  /* 0xfffff7f000007947 */ /* 0x003fea000383ffff */
        .weak           $__internal_138_$__cuda_sm70_shflsync_bfly_p
        .type           $__internal_138_$__cuda_sm70_shflsync_bfly_p,@function
        .size           $__internal_138_$__cuda_sm70_shflsync_bfly_p,(.L_x_6787 - $__internal_138_$__cuda_sm70_shflsync_bfly_p)
$__internal_138_$__cuda_sm70_shflsync_bfly_p:
[----:B------:R-:W-:Y:S01]  /*1370*/  HFMA2.MMA R9, -RZ, RZ, 0, 0 ;  /* 0x00000000ff097435 */ /* 0x000fe200000001ff */
[----:B------:R-:W-:Y:S04]  /*1380*/  WARPSYNC R19 ;  /* 0x0000001300007348 */ /* 0x000fe80003800000 */
[----:B------:R0:W1:Y:S01]  /*1390*/  SHFL.BFLY PT, R14, R18, R17, R14 ;  /* 0x0c000011120e7389 */ /* 0x00006200000e000e */
[----:B------:R-:W-:Y:S05]  /*13a0*/  RET.REL.NODEC R8 `(_ZN10layer_norm22ln_bwd_finalize_kernelINS_22Kernel_traits_finalizeILj1536E6__halfS2_fS2_fjLb1ELj1024ELj4ENS_18Kernel_traits_baseILj1536ES2_S2_fS2_fjLj1024EEEEELb1ELb1EEEvNS_9BwdParamsE) ;  /* 0xffffec5008007950 */ /* 0x000fea0003c3ffff */
.L_x_4838:
        /* <DEDUP_REMOVED lines=13> */
.L_x_6787:


//--------------------- .text._ZN10layer_norm13ln_bwd_kernelINS_13Kernel_traitsI6__halfS2_fS2_fjLj1536ELj1ELj1ELj4ELj8ENS_18Kernel_traits_baseILj1536ES2_S2_fS2_fjLj128EEEEELb1ELb1ELb1ELb1EEEvNS_9BwdParamsE --------------------------
	.section	.text._ZN10layer_norm13ln_bwd_kernelINS_13Kernel_traitsI6__halfS2_fS2_fjLj1536ELj1ELj1ELj4ELj8ENS_18Kernel_traits_baseILj1536ES2_S2_fS2_fjLj128EEEEELb1ELb1ELb1ELb1EEEvNS_9BwdParamsE,"ax",@progbits
	.sectioninfo	@"SHI_REGISTERS=136"
	.align	128
        .global         _ZN10layer_norm13ln_bwd_kernelINS_13Kernel_traitsI6__halfS2_fS2_fjLj1536ELj1ELj1ELj4ELj8ENS_18Kernel_traits_baseILj1536ES2_S2_fS2_fjLj128EEEEELb1ELb1ELb1ELb1EEEvNS_9BwdParamsE
        .type           _ZN10layer_norm13ln_bwd_kernelINS_13Kernel_traitsI6__halfS2_fS2_fjLj1536ELj1ELj1ELj4ELj8ENS_18Kernel_traits_baseILj1536ES2_S2_fS2_fjLj128EEEEELb1ELb1ELb1ELb1EEEvNS_9BwdParamsE,@function
        .size           _ZN10layer_norm13ln_bwd_kernelINS_13Kernel_traitsI6__halfS2_fS2_fjLj1536ELj1ELj1ELj4ELj8ENS_18Kernel_traits_baseILj1536ES2_S2_fS2_fjLj128EEEEELb1ELb1ELb1ELb1EEEvNS_9BwdParamsE,(.L_x_6788 - _ZN10layer_norm13ln_bwd_kernelINS_13Kernel_traitsI6__halfS2_fS2_fjLj1536ELj1ELj1ELj4ELj8ENS_18Kernel_traits_baseILj1536ES2_S2_fS2_fjLj128EEEEELb1ELb1ELb1ELb1EEEvNS_9BwdParamsE)
        .other          _ZN10layer_norm13ln_bwd_kernelINS_13Kernel_traitsI6__halfS2_fS2_fjLj1536ELj1ELj1ELj4ELj8ENS_18Kernel_traits_baseILj1536ES2_S2_fS2_fjLj128EEEEELb1ELb1ELb1ELb1EEEvNS_9BwdParamsE,@"STO_CUDA_ENTRY STV_DEFAULT"
_ZN10layer_norm13ln_bwd_kernelINS_13Kernel_traitsI6__halfS2_fS2_fjLj1536ELj1ELj1ELj4ELj8ENS_18Kernel_traits_baseILj1536ES2_S2_fS2_fjLj128EEEEELb1ELb1ELb1ELb1EEEvNS_9BwdParamsE:
.text._ZN10layer_norm13ln_bwd_kernelINS_13Kernel_traitsI6__halfS2_fS2_fjLj1536ELj1ELj1ELj4ELj8ENS_18Kernel_traits_baseILj1536ES2_S2_fS2_fjLj128EEEEELb1ELb1ELb1ELb1EEEvNS_9BwdParamsE:
        /* <DEDUP_REMOVED lines=26> */
.L_x_4839:
[----:B------:R-:W-:-:S04]  /*01a0*/  SHF.L.U32 R3, R0, 0x3, RZ ;  /* 0x0000000300037819 */ /* 0x000fc800000006ff */
        /* <DEDUP_REMOVED lines=8> */
[----:B------:R-:W5:Y:S04]  /*0230*/  LDG.E.64 R22, [R6.64+0x800] ;  /* 0x0008000406167981 */ /* 0x000f68000c1e1b00 */
[----:B------:R0:W5:Y:S04]  /*0240*/  LDG.E.64 R10, [R8.64] ;  /* 0x00000004080a7981 */ /* 0x000168000c1e1b00 */
        /* <DEDUP_REMOVED lines=23> */
[----:B---3--:R-:W-:Y:S01]  /*03c0*/  SHF.R.U64 R19, R12, 0x10, R13 ;  /* 0x000000100c137819 */ /* 0x008fe2000000120d */
[----:B------:R-:W-:Y:S01]  /*03d0*/  HADD2.F32 R5, -RZ, R12.H0_H0 ;  /* 0x2000000cff057230 */ /* 0x000fe20000004100 */
[--C-:B----4-:R-:W-:Y:S01]  /*03e0*/  SHF.R.U64 R25, R14, 0x10, R15.reuse ;  /* 0x000000100e197819 */ /* 0x110fe2000000120f */
[----:B------:R-:W-:Y:S01]  /*03f0*/  HADD2.F32 R12, -RZ, R15.H0_H0 ;  /* 0x2000000fff0c7230 */ /* 0x000fe20000004100 */
[----:B------:R-:W-:-:S02]  /*0400*/  SHF.R.U32.HI R26, RZ, 0x10, R15 ;  /* 0x00000010ff1a7819 */ /* 0x000fc4000001160f */
[----:B------:R-:W1:Y:S01]  /*0410*/  LDC.U8 R15, c[0x0][0x1f0] ;  /* 0x00007c00ff0f7b82 */ /* 0x000e620000000000 */
[--C-:B-----5:R-:W-:Y:S01]  /*0420*/  SHF.R.U64 R21, R22, 0x10, R23.reuse ;  /* 0x0000001016157819 */ /* 0x120fe20000001217 */
[----:B------:R-:W-:Y:S01]  /*0430*/  HADD2.F32 R7, -RZ, R22.H0_H0 ;  /* 0x20000016ff077230 */ /* 0x000fe20000004100 */
[----:B------:R-:W-:Y:S01]  /*0440*/  SHF.R.U32.HI R22, RZ, 0x10, R23 ;  /* 0x00000010ff167819 */ /* 0x000fe20000011617 */
[----:B0-----:R-:W-:Y:S01]  /*0450*/  HADD2.F32 R8, -RZ, R23.H0_H0 ;  /* 0x20000017ff087230 */ /* 0x001fe20000004100 */
[----:B------:R-:W-:Y:S01]  /*0460*/  SHF.R.U32.HI R20, RZ, 0x10, R13 ;  /* 0x00000010ff147819 */ /* 0x000fe2000001160d */
[----:B------:R-:W-:Y:S01]  /*0470*/  HADD2.F32 R9, -RZ, R10.H0_H0 ;  /* 0x2000000aff097230 */ /* 0x000fe20000004100 */
[--C-:B------:R-:W-:Y:S02]  /*0480*/  SHF.R.U64 R23, R10, 0x10, R11.reuse ;  /* 0x000000100a177819 */ /* 0x100fe4000000120b */
[----:B------:R-:W-:Y:S02]  /*0490*/  SHF.R.U32.HI R24, RZ, 0x10, R11 ;  /* 0x00000010ff187819 */ /* 0x000fe4000001160b */
[----:B------:R-:W-:-:S02]  /*04a0*/  SHF.R.U64 R27, R28, 0x10, R29 ;  /* 0x000000101c1b7819 */ /* 0x000fc4000000121d */
[----:B------:R-:W-:Y:S01]  /*04b0*/  SHF.R.U32.HI R92, RZ, 0x10, R29 ;  /* 0x00000010ff5c7819 */ /* 0x000fe2000001161d */
[----:B------:R-:W-:Y:S02]  /*04c0*/  HADD2.F32 R10, -RZ, R11.H0_H0 ;  /* 0x2000000bff0a7230 */ /* 0x000fe40000004100 */
[----:B------:R-:W-:Y:S02]  /*04d0*/  HADD2.F32 R6, -RZ, R13.H0_H0 ;  /* 0x2000000dff067230 */ /* 0x000fe40000004100 */
[----:B------:R-:W-:Y:S02]  /*04e0*/  HADD2.F32 R11, -RZ, R14.H0_H0 ;  /* 0x2000000eff0b7230 */ /* 0x000fe40000004100 */
[----:B------:R-:W-:Y:S02]  /*04f0*/  HADD2.F32 R13, -RZ, R28.H0_H0 ;  /* 0x2000001cff0d7230 */ /* 0x000fe40000004100 */
        /* <DEDUP_REMOVED lines=13> */
[----:B-1----:R-:W-:Y:S02]  /*05d0*/  HADD2.F32 R92, -RZ, R92.H0_H0 ;  /* 0x2000005cff5c7230 */ /* 0x002fe40000004100 */
.L_x_4904:
        /* <DEDUP_REMOVED lines=22> */
[----:B------:R-:W-:Y:S01]  /*0740*/  HFMA2.MMA R82, -RZ, RZ, 0, 0 ;  /* 0x00000000ff527435 */ /* 0x000fe200000001ff */
        /* <DEDUP_REMOVED lines=20> */
.L_x_4842:
        /* <DEDUP_REMOVED lines=23> */
[----:B------:R-:W-:-:S04]  /*0a00*/  ISETP.NE.U32.AND P0, PT, RZ, c[0x0][0x218], PT ;  /* 0x00008600ff007a0c */ /* 0x000fc80003f05070 */
[----:B------:R-:W-:-:S07]  /*0a10*/  ISETP.NE.AND.EX P0, PT, RZ, c[0x0][0x21c], PT, P0 ;  /* 0x00008700ff007a0c */ /* 0x000fce0003f05300 */
[----:B------:R-:W-:-:S05]  /*0a20*/  @P1 IADD3 R114, R132, -0x1, RZ ;  /* 0xffffffff84721810 */ /* 0x000fca0007ffe0ff */
[----:B------:R-:W-:Y:S01]  /*0a30*/  @P1 IMAD R114, R114, c[0x0][0x168], RZ ;  /* 0x00005a0072721a24 */ /* 0x000fe200078e02ff */
[----:B------:R-:W-:Y:S01]  /*0a40*/  MOV R118, RZ ;  /* 0x000000ff00767202 */ /* 0x000fe20000000f00 */
[----:B------:R0:W5:Y:S03]  /*0a50*/  @P0 LDG.E.128 R64, [R112.64] ;  /* 0x0000000470400981 */ /* 0x000166000c1e1d00 */
[----:B------:R-:W-:Y:S01]  /*0a60*/  @P1 SHF.R.S32.HI R115, RZ, 0x1f, R114 ;  /* 0x0000001fff731819 */ /* 0x000fe20000011472 */
[----:B------:R1:W5:Y:S03]  /*0a70*/  @P0 LDG.E.128 R68, [R110.64] ;  /* 0x000000046e440981 */ /* 0x000366000c1e1d00 */
[----:B------:R-:W-:Y:S01]  /*0a80*/  @P1 LEA.HI R114, R115, R114, RZ, 0x2 ;  /* 0x0000007273721211 */ /* 0x000fe200078f10ff */
[----:B------:R0:W5:Y:S01]  /*0a90*/  @P0 LDG.E.128 R72, [R108.64] ;  /* 0x000000046c480981 */ /* 0x000162000c1e1d00 */
[----:B------:R-:W-:-:S02]  /*0aa0*/  ISETP.NE.AND P0, PT, R15, RZ, PT ;  /* 0x000000ff0f00720c */ /* 0x000fc40003f05270 */
[----:B------:R-:W-:-:S04]  /*0ab0*/  @P1 LEA.HI.SX32 R118, R114, R101, 0x1e ;  /* 0x0000006572761211 */ /* 0x000fc800078ff2ff */
[C---:B------:R-:W-:Y:S02]  /*0ac0*/  IADD3 R114, R118.reuse, 0x100, RZ ;  /* 0x0000010076727810 */ /* 0x040fe40007ffe0ff */
[----:B------:R-:W-:-:S03]  /*0ad0*/  IADD3 R116, R118, 0x80, RZ ;  /* 0x0000008076747810 */ /* 0x000fc60007ffe0ff */
[----:B------:R-:W-:-:S04]  /*0ae0*/  IMAD.WIDE.U32 R114, R114, R99, c[0x0][0x190] ;  /* 0x0000640072727625 */ /* 0x000fc800078e0063 */
[----:B------:R-:W-:-:S04]  /*0af0*/  IMAD.WIDE.U32 R118, R118, R99, c[0x0][0x190] ;  /* 0x0000640076767625 */ /* 0x000fc800078e0063 */
[----:B------:R-:W-:Y:S01]  /*0b00*/  IMAD.WIDE.U32 R116, R116, R99, c[0x0][0x190] ;  /* 0x0000640074747625 */ /* 0x000fe200078e0063 */
[----:B------:R0:W5:Y:S04]  /*0b10*/  LDG.E R131, [R118.64] ;  /* 0x0000000476837981 */ /* 0x000168000c1e1900 */
[----:B------:R0:W5:Y:S04]  /*0b20*/  LDG.E R99, [R114.64] ;  /* 0x0000000472637981 */ /* 0x000168000c1e1900 */
[----:B------:R0:W5:Y:S01]  /*0b30*/  LDG.E R101, [R116.64] ;  /* 0x0000000474657981 */ /* 0x000162000c1e1900 */
[----:B--2---:R-:W-:-:S02]  /*0b40*/  FSEL R126, R120, RZ, !P0 ;  /* 0x000000ff787e7208 */ /* 0x004fc40004000000 */
[----:B---3--:R-:W-:Y:S02]  /*0b50*/  MOV R120, R102 ;  /* 0x0000006600787202 */ /* 0x008fe40000000f00 */
[----:B------:R-:W-:Y:S01]  /*0b60*/  SHF.R.U64 R124, R102, 0x10, R103 ;  /* 0x00000010667c7819 */ /* 0x000fe20000001267 */
[C---:B----4-:R-:W-:Y:S02]  /*0b70*/  FADD.FTZ R102, -R126.reuse, R81 ;  /* 0x000000517e667221 */ /* 0x050fe40000010100 */
[----:B------:R-:W-:Y:S01]  /*0b80*/  FADD.FTZ R80, -R126, R80 ;  /* 0x000000507e507221 */ /* 0x000fe20000010100 */
[----:B------:R-:W-:Y:S02]  /*0b90*/  MOV R81, R104 ;  /* 0x0000006800517202 */ /* 0x000fe40000000f00 */
[----:B------:R-:W-:Y:S01]  /*0ba0*/  SHF.R.U64 R122, R104, 0x10, R105 ;  /* 0x00000010687a7819 */ /* 0x000fe20000001269 */
[----:B0-----:R-:W-:Y:S01]  /*0bb0*/  IMAD.MOV.U32 R108, RZ, RZ, R106 ;  /* 0x000000ffff6c7224 */ /* 0x001fe200078e006a */
[----:B------:R-:W-:Y:S01]  /*0bc0*/  SHF.R.U64 R113, R106, 0x10, R107 ;  /* 0x000000106a717819 */ /* 0x000fe2000000126b */
[----:B------:R-:W-:Y:S01]  /*0bd0*/  HADD2.F32 R120, -RZ, R120.H0_H0 ;  /* 0x20000078ff787230 */ /* 0x000fe20000004100 */
[----:B------:R-:W-:-:S02]  /*0be0*/  FADD.FTZ R104, -R126, R85 ;  /* 0x000000557e687221 */ /* 0x000fc40000010100 */
[C---:B------:R-:W-:Y:S02]  /*0bf0*/  FADD.FTZ R106, -R126.reuse, R87 ;  /* 0x000000577e6a7221 */ /* 0x040fe40000010100 */
[C---:B------:R-:W-:Y:S02]  /*0c00*/  FADD.FTZ R112, -R126.reuse, R88 ;  /* 0x000000587e707221 */ /* 0x040fe40000010100 */
[----:B------:R-:W-:Y:S02]  /*0c10*/  FADD.FTZ R114, -R126, R89 ;  /* 0x000000597e727221 */ /* 0x000fe40000010100 */
[C---:B------:R-:W-:Y:S02]  /*0c20*/  FMUL.FTZ R88, R93.reuse, R102 ;  /* 0x000000665d587220 */ /* 0x040fe40000410000 */
[C---:B------:R-:W-:Y:S01]  /*0c30*/  FMUL.FTZ R89, R93.reuse, R80 ;  /* 0x000000505d597220 */ /* 0x040fe20000410000 */
[----:B------:R-:W-:Y:S01]  /*0c40*/  HADD2.F32 R80, -RZ, R124.H0_H0 ;  /* 0x2000007cff507230 */ /* 0x000fe20000004100 */
[----:B------:R-:W-:-:S02]  /*0c50*/  FMUL.FTZ R102, R93, R104 ;  /* 0x000000685d667220 */ /* 0x000fc40000410000 */
[--C-:B------:R-:W-:Y:S02]  /*0c60*/  IMAD.MOV.U32 R121, RZ, RZ, R103.reuse ;  /* 0x000000ffff797224 */ /* 0x100fe400078e0067 */
[C---:B------:R-:W-:Y:S02]  /*0c70*/  FMUL.FTZ R104, R93.reuse, R106 ;  /* 0x0000006a5d687220 */ /* 0x040fe40000410000 */
[----:B------:R-:W-:Y:S01]  /*0c80*/  FMUL.FTZ R106, R93, R114 ;  /* 0x000000725d6a7220 */ /* 0x000fe20000410000 */
[----:B------:R-:W-:Y:S01]  /*0c90*/  SHF.R.U32.HI R119, RZ, 0x10, R103 ;  /* 0x00000010ff777819 */ /* 0x000fe20000011667 */
[----:B------:R-:W-:Y:S02]  /*0ca0*/  FMUL.FTZ R114, R3, R120 ;  /* 0x0000007803727220 */ /* 0x000fe40000410000 */
[C---:B-1----:R-:W-:Y:S01]  /*0cb0*/  FADD.FTZ R110, -R126.reuse, R83 ;  /* 0x000000537e6e7221 */ /* 0x042fe20000010100 */
[----:B------:R-:W-:Y:S01]  /*0cc0*/  MOV R83, R105 ;  /* 0x0000006900537202 */ /* 0x000fe20000000f00 */
[----:B------:R-:W-:Y:S01]  /*0cd0*/  FADD.FTZ R116, -R126, R90 ;  /* 0x0000005a7e747221 */ /* 0x000fe20000010100 */
[----:B------:R-:W-:Y:S01]  /*0ce0*/  HADD2.F32 R121, -RZ, R121.H0_H0 ;  /* 0x20000079ff797230 */ /* 0x000fe20000004100 */
[----:B------:R-:W-:Y:S01]  /*0cf0*/  FADD.FTZ R53, R53, R80 ;  /* 0x0000005035357221 */ /* 0x000fe20000010000 */
[----:B------:R-:W-:Y:S01]  /*0d00*/  HADD2.F32 R118, -RZ, R81.H0_H0 ;  /* 0x20000051ff767230 */ /* 0x000fe20000004100 */
[----:B------:R-:W-:-:S02]  /*0d10*/  FFMA.FTZ R29, R88, R80, R29 ;  /* 0x00000050581d7223 */ /* 0x000fc4000001001d */
[----:B------:R-:W-:Y:S02]  /*0d20*/  FMUL.FTZ R117, R17, R80 ;  /* 0x0000005011757220 */ /* 0x000fe40000410000 */
[C---:B------:R-:W-:Y:S02]  /*0d30*/  FADD.FTZ R82, -R126.reuse, R82 ;  /* 0x000000527e527221 */ /* 0x040fe40000010100 */
[----:B------:R-:W-:Y:S02]  /*0d40*/  FADD.FTZ R80, RZ, R114 ;  /* 0x00000072ff507221 */ /* 0x000fe40000010000 */
[----:B------:R-:W-:Y:S01]  /*0d50*/  FFMA.FTZ R81, R89, R114, RZ ;  /* 0x0000007259517223 */ /* 0x000fe200000100ff */
[----:B------:R-:W-:Y:S01]  /*0d60*/  HADD2.F32 R119, -RZ, R119.H0_H0 ;  /* 0x20000077ff777230 */ /* 0x000fe20000004100 */
[C---:B------:R-:W-:Y:S01]  /*0d70*/  FADD.FTZ R84, -R126.reuse, R84 ;  /* 0x000000547e547221 */ /* 0x040fe20000010100 */
[----:B------:R-:W-:Y:S01]  /*0d80*/  HADD2.F32 R85, -RZ, R83.H0_H0 ;  /* 0x20000053ff557230 */ /* 0x000fe20000004100 */
[----:B------:R-:W-:-:S02]  /*0d90*/  FADD.FTZ R86, -R126, R86 ;  /* 0x000000567e567221 */ /* 0x000fc40000010100 */
[----:B------:R-:W-:Y:S02]  /*0da0*/  FADD.FTZ R126, -R126, R91 ;  /* 0x0000005b7e7e7221 */ /* 0x000fe40000010100 */
[C---:B------:R-:W-:Y:S02]  /*0db0*/  FMUL.FTZ R90, R93.reuse, R110 ;  /* 0x0000006e5d5a7220 */ /* 0x040fe40000410000 */
        /* <DEDUP_REMOVED lines=10> */
[----:B------:R-:W-:Y:S01]  /*0e60*/  FFMA.FTZ R81, R91, R116, R81 ;  /* 0x000000745b517223 */ /* 0x000fe20000010051 */
[----:B------:R-:W-:Y:S01]  /*0e70*/  HADD2.F32 R82, -RZ, R122.H0_H0 ;  /* 0x2000007aff527230 */ /* 0x000fe20000004100 */
[----:B------:R-:W-:Y:S02]  /*0e80*/  FADD.FTZ R48, R48, R118 ;  /* 0x0000007630307221 */ /* 0x000fe40000010000 */
[-C--:B------:R-:W-:Y:S01]  /*0e90*/  FFMA.FTZ R60, R103, R118.reuse, R60 ;  /* 0x00000076673c7223 */ /* 0x080fe2000001003c */
[----:B------:R-:W-:Y:S01]  /*0ea0*/  SHF.R.U32.HI R123, RZ, 0x10, R105 ;  /* 0x00000010ff7b7819 */ /* 0x000fe20000011669 */
[----:B------:R-:W-:Y:S02]  /*0eb0*/  FMUL.FTZ R118, R5, R118 ;  /* 0x0000007605767220 */ /* 0x000fe40000410000 */
[----:B------:R-:W-:Y:S02]  /*0ec0*/  FADD.FTZ R83, R80, R119 ;  /* 0x0000007750537221 */ /* 0x000fe40000010000 */
[----:B------:R-:W-:-:S02]  /*0ed0*/  FFMA.FTZ R81, R90, R119, R81 ;  /* 0x000000775a517223 */ /* 0x000fc40000010051 */
        /* <DEDUP_REMOVED lines=19> */
[----:B------:R-:W-:Y:S01]  /*1010*/  HADD2.F32 R84, -RZ, R113.H0_H0 ;  /* 0x20000071ff547230 */ /* 0x000fe20000004100 */
[----:B------:R-:W-:Y:S01]  /*1020*/  SHF.R.U32.HI R111, RZ, 0x10, R107 ;  /* 0x00000010ff6f7819 */ /* 0x000fe2000001166b */
[----:B------:R-:W-:-:S02]  /*1030*/  FMUL.FTZ R107, R93, R112 ;  /* 0x000000705d6b7220 */ /* 0x000fc40000410000 */
[----:B------:R-:W-:Y:S02]  /*1040*/  FMUL.FTZ R122, R7, R108 ;  /* 0x0000006c077a7220 */ /* 0x000fe40000410000 */
        /* <DEDUP_REMOVED lines=28> */
.L_x_4843:
[----:B------:R-:W-:Y:S05]  /*1210*/  BSYNC B0 ;  /* 0x0000000000007941 */ /* 0x000fea0003800000 */
.L_x_4841:
[----:B------:R-:W-:Y:S02]  /*1220*/  LOP3.LUT P1, RZ, R16, 0xff, RZ, 0xc0, !PT ;  /* 0x000000ff10ff7812 */ /* 0x000fe4000782c0ff */
[----:B0-----:R-:W-:Y:S02]  /*1230*/  SHF.R.U32.HI R82, RZ, 0x5, R0 ;  /* 0x00000005ff527819 */ /* 0x001fe40000011600 */
[----:B------:R-:W-:Y:S02]  /*1240*/  LOP3.LUT P0, RZ, R0, 0x1f, RZ, 0xc0, !PT ;  /* 0x0000001f00ff7812 */ /* 0x000fe4000780c0ff */
[----:B------:R-:W-:-:S07]  /*1250*/  LOP3.LUT R113, R82, 0x7fffffc, RZ, 0xc0, !PT ;  /* 0x07fffffc52717812 */ /* 0x000fce00078ec0ff */
[----:B------:R-:W-:Y:S01]  /*1260*/  @!P1 IADD3 R113, R113, 0x4, RZ ;  /* 0x0000000471719810 */ /* 0x000fe20007ffe0ff */
[----:B------:R-:W-:Y:S05]  /*1270*/  BRA.DIV ~URZ, `(.L_x_4844) ;  /* 0x00001d727f007947 */ /* 0x000fea000b800000 */
[----:B------:R0:W1:Y:S02]  /*1280*/  SHFL.DOWN PT, R83, R86, 0x10, 0x1f ;  /* 0x0a001f0056537f89 */ /* 0x00006400000e0000 */
.L_x_4905:
        /* <DEDUP_REMOVED lines=18> */
.L_x_4906:
[----:B------:R-:W-:Y:S01]  /*13b0*/  ISETP.GE.AND P6, PT, R132, 0x1, PT ;  /* 0x000000018400780c */ /* 0x000fe20003fc6270 */
[----:B------:R-:W-:Y:S01]  /*13c0*/  HFMA2.MMA R112, -RZ, RZ, 0, 0 ;  /* 0x00000000ff707435 */ /* 0x000fe200000001ff */
[----:B------:R-:W-:Y:S01]  /*13d0*/  @!P0 LOP3.LUT R82, R82, 0x3, RZ, 0xc0, !PT ;  /* 0x0000000352528812 */ /* 0x000fe200078ec0ff */
[----:B--2---:R-:W-:Y:S01]  /*13e0*/  FADD.FTZ R110, R110, R85 ;  /* 0x000000556e6e7221 */ /* 0x004fe20000010000 */
[----:B------:R-:W-:Y:S01]  /*13f0*/  WARPSYNC 0xffffffff ;  /* 0xffffffff00007948 */ /* 0x000fe20003800000 */
[----:B0-----:R-:W-:-:S08]  /*1400*/  FADD.FTZ R111, R80, R87 ;  /* 0x00000057506f7221 */ /* 0x001fd00000010000 */
[----:B------:R-:W-:Y:S01]  /*1410*/  @P6 IADD3 R132, R132, -0x1, RZ ;  /* 0xffffffff84846810 */ /* 0x000fe20007ffe0ff */
[----:B------:R-:W-:Y:S01]  /*1420*/  @P6 IMAD.MOV.U32 R109, RZ, RZ, 0x8 ;  /* 0x00000008ff6d6424 */ /* 0x000fe200078e00ff */
[----:B------:R-:W-:-:S03]  /*1430*/  @P6 LOP3.LUT R81, R0, 0x7f, RZ, 0xc0, !PT ;  /* 0x0000007f00516812 */ /* 0x000fc600078ec0ff */
[----:B------:R-:W-:-:S05]  /*1440*/  @P6 IMAD R132, R132, c[0x0][0x168], RZ ;  /* 0x00005a0084846a24 */ /* 0x000fca00078e02ff */
[----:B------:R-:W-:-:S04]  /*1450*/  @P6 SHF.R.S32.HI R83, RZ, 0x1f, R132 ;  /* 0x0000001fff536819 */ /* 0x000fc80000011484 */
[----:B------:R-:W-:-:S04]  /*1460*/  @P6 LEA.HI R132, R83, R132, RZ, 0x2 ;  /* 0x0000008453846211 */ /* 0x000fc800078f10ff */
[----:B------:R-:W-:Y:S02]  /*1470*/  @P6 LEA.HI.SX32 R112, R132, R81, 0x1e ;  /* 0x0000005184706211 */ /* 0x000fe400078ff2ff */
[----:B------:R-:W-:-:S03]  /*1480*/  @!P0 IADD3 R132, R113, R82, RZ ;  /* 0x0000005271848210 */ /* 0x000fc60007ffe0ff */
[----:B------:R-:W-:Y:S02]  /*1490*/  @P6 IMAD.WIDE.U32 R108, R112, R109, c[0x0][0x170] ;  /* 0x00005c00706c6625 */ /* 0x000fe400078e006d */
        /* <DEDUP_REMOVED lines=33> */
[----:B------:R-:W-:Y:S02]  /*16b0*/  @P6 SHF.R.U32.HI R81, RZ, 0x10, R109 ;  /* 0x00000010ff516819 */ /* 0x000fe4000001166d */
[----:B------:R-:W-:Y:S02]  /*16c0*/  @P6 PRMT R129, R108, 0x7610, R129 ;  /* 0x000076106c816816 */ /* 0x000fe40000000081 */
[----:B------:R-:W-:-:S02]  /*16d0*/  @P6 PRMT R128, R128, 0x5410, R109 ;  /* 0x0000541080806816 */ /* 0x000fc4000000006d */
[----:B------:R-:W-:Y:S02]  /*16e0*/  @P6 PRMT R129, R129, 0x5410, R81 ;  /* 0x0000541081816816 */ /* 0x000fe40000000051 */
[----:B------:R-:W-:Y:S02]  /*16f0*/  @!P5 FSEL R81, R64, RZ, P1 ;  /* 0x000000ff4051d208 */ /* 0x000fe40000800000 */
        /* <DEDUP_REMOVED lines=8> */
.L_x_4847:
[----:B------:R-:W-:Y:S05]  /*1780*/  BSYNC B0 ;  /* 0x0000000000007941 */ /* 0x000fea0003800000 */
.L_x_4846:
[----:B------:R-:W-:Y:S01]  /*1790*/  BSSY B0, `(.L_x_4848) ;  /* 0x000000c000007945 */ /* 0x000fe20003800000 */
[----:B------:R-:W-:Y:S05]  /*17a0*/  @!P6 BRA `(.L_x_4849) ;  /* 0x000000a00000e947 */ /* 0x000fea0003800000 */
[----:B------:R-:W-:Y:S01]  /*17b0*/  LOP3.LUT P2, RZ, R131, 0xff, RZ, 0xc0, !PT ;  /* 0x000000ff83ff7812 */ /* 0x000fe2000784c0ff */
        /* <DEDUP_REMOVED lines=9> */
.L_x_4849:
[----:B------:R-:W-:Y:S05]  /*1850*/  BSYNC B0 ;  /* 0x0000000000007941 */ /* 0x000fea0003800000 */
.L_x_4848:
        /* <DEDUP_REMOVED lines=8> */
.L_x_4851:
[----:B------:R-:W-:Y:S05]  /*18e0*/  BSYNC B0 ;  /* 0x0000000000007941 */ /* 0x000fea0003800000 */
.L_x_4850:
[----:B------:R-:W-:Y:S01]  /*18f0*/  BSSY B0, `(.L_x_4852) ;  /* 0x000000d000007945 */ /* 0x000fe20003800000 */
[----:B------:R-:W-:Y:S05]  /*1900*/  @!P6 BRA `(.L_x_4853) ;  /* 0x000000b00000e947 */ /* 0x000fea0003800000 */
[----:B------:R-:W-:Y:S01]  /*1910*/  LOP3.LUT P2, RZ, R131, 0xff00, RZ, 0xc0, !PT ;  /* 0x0000ff0083ff7812 */ /* 0x000fe2000784c0ff */
[----:B------:R-:W-:Y:S01]  /*1920*/  FMUL.FTZ R80, R132, c[0x0][0x1ec] ;  /* 0x00007b0084507a20 */ /* 0x000fe20000410000 */
[----:B------:R-:W-:-:S03]  /*1930*/  MOV R82, RZ ;  /* 0x000000ff00527202 */ /* 0x000fc60000000f00 */
[----:B------:R-:W-:Y:S02]  /*1940*/  FMUL.FTZ R84, R80, c[0x0][0x1e8] ;  /* 0x00007a0050547a20 */ /* 0x000fe40000410000 */
[----:B------:R-:W-:-:S06]  /*1950*/  IMAD.MOV.U32 R80, RZ, RZ, RZ ;  /* 0x000000ffff507224 */ /* 0x000fcc00078e00ff */
[----:B------:R-:W-:Y:S01]  /*1960*/  @P2 HADD2.F32 R83, -RZ, R129.H0_H0 ;  /* 0x20000081ff532230 */ /* 0x000fe20000004100 */
[----:B------:R-:W-:-:S04]  /*1970*/  @P2 FMUL.FTZ R82, R23, R84 ;  /* 0x0000005417522220 */ /* 0x000fc80000410000 */
[----:B------:R-:W-:Y:S01]  /*1980*/  @P2 FMUL.FTZ R80, R84, R83 ;  /* 0x0000005354502220 */ /* 0x000fe20000410000 */
[----:B------:R-:W-:-:S03]  /*1990*/  F2FP.PACK_AB R82, RZ, R82 ;  /* 0x00000052ff52723e */ /* 0x000fc600000000ff */
[----:B------:R-:W-:Y:S01]  /*19a0*/  FADD.FTZ R41, R41, R80 ;  /* 0x0000005029297221 */ /* 0x000fe20000010000 */
[----:B------:R-:W-:Y:S02]  /*19b0*/  PRMT R96, R82, 0x7610, R96 ;  /* 0x0000761052607816 */ /* 0x000fe40000000060 */
.L_x_4853:
[----:B------:R-:W-:Y:S05]  /*19c0*/  BSYNC B0 ;  /* 0x0000000000007941 */ /* 0x000fea0003800000 */
.L_x_4852:
        /* <DEDUP_REMOVED lines=8> */
.L_x_4855:
[----:B------:R-:W-:Y:S05]  /*1a50*/  BSYNC B0 ;  /* 0x0000000000007941 */ /* 0x000fea0003800000 */
.L_x_4854:
[----:B------:R-:W-:Y:S01]  /*1a60*/  BSSY B0, `(.L_x_4856) ;  /* 0x000000c000007945 */ /* 0x000fe20003800000 */
[----:B------:R-:W-:Y:S05]  /*1a70*/  @!P6 BRA `(.L_x_4857) ;  /* 0x000000a00000e947 */ /* 0x000fea0003800000 */
[----:B------:R-:W-:Y:S01]  /*1a80*/  LOP3.LUT P2, RZ, R131, 0xff0000, RZ, 0xc0, !PT ;  /* 0x00ff000083ff7812 */ /* 0x000fe2000784c0ff */
        /* <DEDUP_REMOVED lines=9> */
.L_x_4857:
[----:B------:R-:W-:Y:S05]  /*1b20*/  BSYNC B0 ;  /* 0x0000000000007941 */ /* 0x000fea0003800000 */
.L_x_4856:
        /* <DEDUP_REMOVED lines=8> */
.L_x_4859:
[----:B------:R-:W-:Y:S05]  /*1bb0*/  BSYNC B0 ;  /* 0x0000000000007941 */ /* 0x000fea0003800000 */
.L_x_4858:
[----:B------:R-:W-:Y:S01]  /*1bc0*/  BSSY B0, `(.L_x_4860) ;  /* 0x000000d000007945 */ /* 0x000fe20003800000 */
[----:B------:R-:W-:Y:S05]  /*1bd0*/  @!P6 BRA `(.L_x_4861) ;  /* 0x000000b00000e947 */ /* 0x000fea0003800000 */
[----:B------:R-:W-:Y:S01]  /*1be0*/  LOP3.LUT P2, RZ, R131, 0xff000000, RZ, 0xc0, !PT ;  /* 0xff00000083ff7812 */ /* 0x000fe2000784c0ff */
[----:B------:R-:W-:Y:S01]  /*1bf0*/  FMUL.FTZ R80, R110, c[0x0][0x1ec] ;  /* 0x00007b006e507a20 */ /* 0x000fe20000410000 */
[----:B------:R-:W-:-:S03]  /*1c00*/  HFMA2.MMA R82, -RZ, RZ, 0, 0 ;  /* 0x00000000ff527435 */ /* 0x000fc600000001ff */
[----:B------:R-:W-:Y:S01]  /*1c10*/  FMUL.FTZ R84, R80, c[0x0][0x1e8] ;  /* 0x00007a0050547a20 */ /* 0x000fe20000410000 */
[----:B------:R-:W-:-:S07]  /*1c20*/  MOV R80, RZ ;  /* 0x000000ff00507202 */ /* 0x000fce0000000f00 */
[----:B------:R-:W-:Y:S01]  /*1c30*/  @P2 HADD2.F32 R83, -RZ, R129.H1_H1 ;  /* 0x30000081ff532230 */ /* 0x000fe20000004100 */
[----:B------:R-:W-:-:S04]  /*1c40*/  @P2 FMUL.FTZ R82, R24, R84 ;  /* 0x0000005418522220 */ /* 0x000fc80000410000 */
[----:B------:R-:W-:Y:S01]  /*1c50*/  @P2 FMUL.FTZ R80, R84, R83 ;  /* 0x0000005354502220 */ /* 0x000fe20000410000 */
[----:B------:R-:W-:-:S03]  /*1c60*/  F2FP.PACK_AB R82, RZ, R82 ;  /* 0x00000052ff52723e */ /* 0x000fc600000000ff */
[----:B------:R-:W-:Y:S01]  /*1c70*/  FADD.FTZ R43, R43, R80 ;  /* 0x000000502b2b7221 */ /* 0x000fe20000010000 */
[----:B------:R-:W-:Y:S02]  /*1c80*/  PRMT R98, R82, 0x7610, R98 ;  /* 0x0000761052627816 */ /* 0x000fe40000000062 */
.L_x_4861:
[----:B------:R-:W-:Y:S05]  /*1c90*/  BSYNC B0 ;  /* 0x0000000000007941 */ /* 0x000fea0003800000 */
.L_x_4860:
        /* <DEDUP_REMOVED lines=32> */
.L_x_4863:
[----:B0-----:R-:W-:Y:S05]  /*1ea0*/  BSYNC B0 ;  /* 0x0000000000007941 */ /* 0x001fea0003800000 */
.L_x_4862:
[----:B------:R-:W-:Y:S01]  /*1eb0*/  BSSY B0, `(.L_x_4864) ;  /* 0x000000a000007945 */ /* 0x000fe20003800000 */
[----:B------:R-:W-:Y:S05]  /*1ec0*/  @!P6 BRA `(.L_x_4865) ;  /* 0x000000800000e947 */ /* 0x000fea0003800000 */
[----:B------:R-:W-:Y:S01]  /*1ed0*/  IADD3 R80, R112, 0x80, RZ ;  /* 0x0000008070507810 */ /* 0x000fe20007ffe0ff */
[----:B------:R-:W-:-:S04]  /*1ee0*/  IMAD.MOV.U32 R81, RZ, RZ, 0x8 ;  /* 0x00000008ff517424 */ /* 0x000fc800078e00ff */
[----:B------:R-:W-:-:S06]  /*1ef0*/  IMAD.WIDE.U32 R80, R80, R81, c[0x0][0x170] ;  /* 0x00005c0050507625 */ /* 0x000fcc00078e0051 */
[----:B------:R-:W2:Y:S02]  /*1f00*/  LDG.E.64 R80, [R80.64] ;  /* 0x0000000450507981 */ /* 0x000ea4000c1e1b00 */
[C-C-:B--2---:R-:W-:Y:S02]  /*1f10*/  SHF.R.U64 R129, R80.reuse, 0x10, R81.reuse ;  /* 0x0000001050817819 */ /* 0x144fe40000001251 */
[--C-:B------:R-:W-:Y:S02]  /*1f20*/  SHF.R.U32.HI R82, RZ, 0x10, R81.reuse ;  /* 0x00000010ff527819 */ /* 0x100fe40000011651 */
[----:B------:R-:W-:Y:S02]  /*1f30*/  PRMT R128, R80, 0x5410, R81 ;  /* 0x0000541050807816 */ /* 0x000fe40000000051 */
[----:B------:R-:W-:Y:S02]  /*1f40*/  PRMT R129, R129, 0x5410, R82 ;  /* 0x0000541081817816 */ /* 0x000fe40000000052 */
.L_x_4865:
[----:B------:R-:W-:Y:S05]  /*1f50*/  BSYNC B0 ;  /* 0x0000000000007941 */ /* 0x000fea0003800000 */
.L_x_4864:
        /* <DEDUP_REMOVED lines=8> */
.L_x_4867:
[----:B------:R-:W-:Y:S05]  /*1fe0*/  BSYNC B0 ;  /* 0x0000000000007941 */ /* 0x000fea0003800000 */
.L_x_4866:
[----:B------:R-:W-:Y:S01]  /*1ff0*/  BSSY B0, `(.L_x_4868) ;  /* 0x000000d000007945 */ /* 0x000fe20003800000 */
[----:B------:R-:W-:Y:S05]  /*2000*/  @!P6 BRA `(.L_x_4869) ;  /* 0x000000b00000e947 */ /* 0x000fea0003800000 */
[----:B------:R-:W-:Y:S01]  /*2010*/  LOP3.LUT P1, RZ, R101, 0xff, RZ, 0xc0, !PT ;  /* 0x000000ff65ff7812 */ /* 0x000fe2000782c0ff */
[----:B------:R-:W-:Y:S01]  /*2020*/  FMUL.FTZ R80, R109, c[0x0][0x1ec] ;  /* 0x00007b006d507a20 */ /* 0x000fe20000410000 */
[----:B------:R-:W-:Y:S01]  /*2030*/  MOV R81, RZ ;  /* 0x000000ff00517202 */ /* 0x000fe20000000f00 */
[----:B------:R-:W-:Y:S02]  /*2040*/  HFMA2.MMA R83, -RZ, RZ, 0, 0 ;  /* 0x00000000ff537435 */ /* 0x000fe400000001ff */
[----:B------:R-:W-:-:S08]  /*2050*/  FMUL.FTZ R80, R80, c[0x0][0x1e8] ;  /* 0x00007a0050507a20 */ /* 0x000fd00000410000 */
[----:B------:R-:W-:Y:S01]  /*2060*/  @P1 HADD2.F32 R85, -RZ, R128.H0_H0 ;  /* 0x20000080ff551230 */ /* 0x000fe20000004100 */
[----:B------:R-:W-:-:S04]  /*2070*/  @P1 FMUL.FTZ R81, R11, R80 ;  /* 0x000000500b511220 */ /* 0x000fc80000410000 */
[----:B------:R-:W-:Y:S01]  /*2080*/  @P1 FMUL.FTZ R83, R85, R80 ;  /* 0x0000005055531220 */ /* 0x000fe20000410000 */
[----:B------:R-:W-:-:S03]  /*2090*/  F2FP.PACK_AB R81, RZ, R81 ;  /* 0x00000051ff51723e */ /* 0x000fc600000000ff */
[----:B------:R-:W-:Y:S01]  /*20a0*/  FADD.FTZ R36, R36, R83 ;  /* 0x0000005324247221 */ /* 0x000fe20000010000 */
[----:B------:R-:W-:Y:S02]  /*20b0*/  PRMT R95, R81, 0x7610, R95 ;  /* 0x00007610515f7816 */ /* 0x000fe4000000005f */
.L_x_4869:
[----:B------:R-:W-:Y:S05]  /*20c0*/  BSYNC B0 ;  /* 0x0000000000007941 */ /* 0x000fea0003800000 */
.L_x_4868:
        /* <DEDUP_REMOVED lines=8> */
.L_x_4871:
[----:B------:R-:W-:Y:S05]  /*2150*/  BSYNC B0 ;  /* 0x0000000000007941 */ /* 0x000fea0003800000 */
.L_x_4870:
[----:B------:R-:W-:Y:S01]  /*2160*/  BSSY B0, `(.L_x_4872) ;  /* 0x000000c000007945 */ /* 0x000fe20003800000 */
[----:B------:R-:W-:Y:S05]  /*2170*/  @!P6 BRA `(.L_x_4873) ;  /* 0x000000a00000e947 */ /* 0x000fea0003800000 */
[----:B------:R-:W-:Y:S01]  /*2180*/  LOP3.LUT P1, RZ, R101, 0xff00, RZ, 0xc0, !PT ;  /* 0x0000ff0065ff7812 */ /* 0x000fe2000782c0ff */
[----:B------:R-:W-:-:S04]  /*2190*/  FMUL.FTZ R80, R108, c[0x0][0x1ec] ;  /* 0x00007b006c507a20 */ /* 0x000fc80000410000 */
[----:B------:R-:W-:Y:S02]  /*21a0*/  FMUL.FTZ R82, R80, c[0x0][0x1e8] ;  /* 0x00007a0050527a20 */ /* 0x000fe40000410000 */
[----:B------:R-:W-:-:S06]  /*21b0*/  CS2R R80, SRZ ;  /* 0x0000000000507805 */ /* 0x000fcc000001ff00 */
[----:B------:R-:W-:Y:S01]  /*21c0*/  @P1 HADD2.F32 R83, -RZ, R129.H0_H0 ;  /* 0x20000081ff531230 */ /* 0x000fe20000004100 */
[----:B------:R-:W-:-:S04]  /*21d0*/  @P1 FMUL.FTZ R81, R25, R82 ;  /* 0x0000005219511220 */ /* 0x000fc80000410000 */
[----:B------:R-:W-:Y:S01]  /*21e0*/  @P1 FMUL.FTZ R80, R83, R82 ;  /* 0x0000005253501220 */ /* 0x000fe20000410000 */
[----:B------:R-:W-:-:S03]  /*21f0*/  F2FP.PACK_AB R81, RZ, R81 ;  /* 0x00000051ff51723e */ /* 0x000fc600000000ff */
[----:B------:R-:W-:Y:S01]  /*2200*/  FADD.FTZ R37, R37, R80 ;  /* 0x0000005025257221 */ /* 0x000fe20000010000 */
[----:B------:R-:W-:Y:S02]  /*2210*/  PRMT R96, R81, 0x7610, R96 ;  /* 0x0000761051607816 */ /* 0x000fe40000000060 */
.L_x_4873:
[----:B------:R-:W-:Y:S05]  /*2220*/  BSYNC B0 ;  /* 0x0000000000007941 */ /* 0x000fea0003800000 */
.L_x_4872:
        /* <DEDUP_REMOVED lines=8> */
.L_x_4875:
[----:B------:R-:W-:Y:S05]  /*22b0*/  BSYNC B0 ;  /* 0x0000000000007941 */ /* 0x000fea0003800000 */
.L_x_4874:
        /* <DEDUP_REMOVED lines=13> */
.L_x_4877:
[----:B------:R-:W-:Y:S05]  /*2390*/  BSYNC B0 ;  /* 0x0000000000007941 */ /* 0x000fea0003800000 */
.L_x_4876:
        /* <DEDUP_REMOVED lines=8> */
.L_x_4879:
[----:B------:R-:W-:Y:S05]  /*2420*/  BSYNC B0 ;  /* 0x0000000000007941 */ /* 0x000fea0003800000 */
.L_x_4878:
[----:B------:R-:W-:Y:S01]  /*2430*/  BSSY B0, `(.L_x_4880) ;  /* 0x000000c000007945 */ /* 0x000fe20003800000 */
[----:B------:R-:W-:Y:S05]  /*2440*/  @!P6 BRA `(.L_x_4881) ;  /* 0x000000a00000e947 */ /* 0x000fea0003800000 */
[----:B------:R-:W-:Y:S01]  /*2450*/  LOP3.LUT P1, RZ, R101, 0xff000000, RZ, 0xc0, !PT ;  /* 0xff00000065ff7812 */ /* 0x000fe2000782c0ff */
[----:B------:R-:W-:-:S04]  /*2460*/  FMUL.FTZ R80, R110, c[0x0][0x1ec] ;  /* 0x00007b006e507a20 */ /* 0x000fc80000410000 */
[----:B------:R-:W-:Y:S02]  /*2470*/  FMUL.FTZ R83, R80, c[0x0][0x1e8] ;  /* 0x00007a0050537a20 */ /* 0x000fe40000410000 */
[----:B------:R-:W-:-:S06]  /*2480*/  CS2R R80, SRZ ;  /* 0x0000000000507805 */ /* 0x000fcc000001ff00 */
[----:B------:R-:W-:Y:S01]  /*2490*/  @P1 HADD2.F32 R82, -RZ, R129.H1_H1 ;  /* 0x30000081ff521230 */ /* 0x000fe20000004100 */
[----:B------:R-:W-:-:S04]  /*24a0*/  @P1 FMUL.FTZ R81, R26, R83 ;  /* 0x000000531a511220 */ /* 0x000fc80000410000 */
[----:B------:R-:W-:Y:S01]  /*24b0*/  @P1 FMUL.FTZ R80, R82, R83 ;  /* 0x0000005352501220 */ /* 0x000fe20000410000 */
[----:B------:R-:W-:-:S03]  /*24c0*/  F2FP.PACK_AB R81, RZ, R81 ;  /* 0x00000051ff51723e */ /* 0x000fc600000000ff */
[----:B------:R-:W-:Y:S01]  /*24d0*/  FADD.FTZ R39, R39, R80 ;  /* 0x0000005027277221 */ /* 0x000fe20000010000 */
[----:B------:R-:W-:Y:S02]  /*24e0*/  PRMT R98, R81, 0x7610, R98 ;  /* 0x0000761051627816 */ /* 0x000fe40000000062 */
.L_x_4881:
[----:B------:R-:W-:Y:S05]  /*24f0*/  BSYNC B0 ;  /* 0x0000000000007941 */ /* 0x000fea0003800000 */
.L_x_4880:
        /* <DEDUP_REMOVED lines=21> */
.L_x_4883:
[----:B------:R-:W-:Y:S05]  /*2650*/  BSYNC B0 ;  /* 0x0000000000007941 */ /* 0x000fea0003800000 */
.L_x_4882:
        /* <DEDUP_REMOVED lines=10> */
.L_x_4885:
[----:B------:R-:W-:Y:S05]  /*2700*/  BSYNC B0 ;  /* 0x0000000000007941 */ /* 0x000fea0003800000 */
.L_x_4884:
        /* <DEDUP_REMOVED lines=8> */
.L_x_4887:
[----:B------:R-:W-:Y:S05]  /*2790*/  BSYNC B0 ;  /* 0x0000000000007941 */ /* 0x000fea0003800000 */
.L_x_4886:
        /* <DEDUP_REMOVED lines=13> */
.L_x_4889:
[----:B------:R-:W-:Y:S05]  /*2870*/  BSYNC B0 ;  /* 0x0000000000007941 */ /* 0x000fea0003800000 */
.L_x_4888:
[----:B------:R-:W-:Y:S01]  /*2880*/  @!P5 ISETP.NE.U32.AND P4, PT, RZ, c[0x0][0x218], PT ;  /* 0x00008600ff00da0c */ /* 0x000fe20003f85070 */
[----:B------:R-:W-:Y:S01]  /*2890*/  BSSY B0, `(.L_x_4890) ;  /* 0x0000010000007945 */ /* 0x000fe20003800000 */
[----:B------:R-:W-:Y:S01]  /*28a0*/  @!P5 ISETP.NE.AND.EX P3, PT, RZ, c[0x0][0x21c], PT, P3 ;  /* 0x00008700ff00da0c */ /* 0x000fe20003f65330 */
[----:B------:R-:W-:Y:S01]  /*28b0*/  @P0 IMAD.MOV.U32 R101, RZ, RZ, 0x10 ;  /* 0x00000010ff650424 */ /* 0x000fe200078e00ff */
[----:B------:R-:W-:Y:S02]  /*28c0*/  @!P5 ISETP.NE.AND.EX P1, PT, RZ, c[0x0][0x21c], PT, P1 ;  /* 0x00008700ff00da0c */ /* 0x000fe40003f25310 */
[----:B------:R-:W-:Y:S02]  /*28d0*/  @!P5 ISETP.NE.AND.EX P4, PT, RZ, c[0x0][0x21c], PT, P4 ;  /* 0x00008700ff00da0c */ /* 0x000fe40003f85340 */
[----:B------:R-:W-:Y:S02]  /*28e0*/  SEL R76, R85, R76, P2 ;  /* 0x0000004c554c7207 */ /* 0x000fe40001000000 */
[----:B------:R-:W-:-:S02]  /*28f0*/  @!P5 FSEL R85, R74, RZ, P3 ;  /* 0x000000ff4a55d208 */ /* 0x000fc40001800000 */
[----:B------:R-:W-:Y:S02]  /*2900*/  @!P5 FSEL R100, R75, RZ, P1 ;  /* 0x000000ff4b64d208 */ /* 0x000fe40000800000 */
        /* <DEDUP_REMOVED lines=8> */
.L_x_4891:
[----:B------:R-:W-:Y:S05]  /*2990*/  BSYNC B0 ;  /* 0x0000000000007941 */ /* 0x000fea0003800000 */
.L_x_4890:
        /* <DEDUP_REMOVED lines=13> */
.L_x_4893:
[----:B------:R-:W-:Y:S05]  /*2a70*/  BSYNC B0 ;  /* 0x0000000000007941 */ /* 0x000fea0003800000 */
.L_x_4892:
        /* <DEDUP_REMOVED lines=8> */
.L_x_4895:
[----:B------:R-:W-:Y:S05]  /*2b00*/  BSYNC B0 ;  /* 0x0000000000007941 */ /* 0x000fea0003800000 */
.L_x_4894:
[----:B------:R-:W-:Y:S01]  /*2b10*/  BSSY B0, `(.L_x_4896) ;  /* 0x000000d000007945 */ /* 0x000fe20003800000 */
[----:B------:R-:W-:Y:S05]  /*2b20*/  @!P6 BRA `(.L_x_4897) ;  /* 0x000000b00000e947 */ /* 0x000fea0003800000 */
[----:B------:R-:W-:Y:S01]  /*2b30*/  LOP3.LUT P1, RZ, R99, 0xff0000, RZ, 0xc0, !PT ;  /* 0x00ff000063ff7812 */ /* 0x000fe2000782c0ff */
[----:B------:R-:W-:Y:S02]  /*2b40*/  FMUL.FTZ R81, R85, c[0x0][0x1ec] ;  /* 0x00007b0055517a20 */ /* 0x000fe40000410000 */
[----:B------:R-:W-:Y:S02]  /*2b50*/  IMAD.MOV.U32 R83, RZ, RZ, RZ ;  /* 0x000000ffff537224 */ /* 0x000fe400078e00ff */
        /* <DEDUP_REMOVED lines=8> */
.L_x_4897:
[----:B------:R-:W-:Y:S05]  /*2be0*/  BSYNC B0 ;  /* 0x0000000000007941 */ /* 0x000fea0003800000 */
.L_x_4896:
        /* <DEDUP_REMOVED lines=8> */
.L_x_4899:
[----:B------:R-:W-:Y:S05]  /*2c70*/  BSYNC B0 ;  /* 0x0000000000007941 */ /* 0x000fea0003800000 */
.L_x_4898:
        /* <DEDUP_REMOVED lines=9> */
[----:B0-----:R-:W-:Y:S01]  /*2d10*/  HFMA2.MMA R80, -RZ, RZ, 0, 0 ;  /* 0x00000000ff507435 */ /* 0x001fe200000001ff */
        /* <DEDUP_REMOVED lines=8> */
.L_x_4901:
[----:B------:R-:W-:Y:S05]  /*2da0*/  BSYNC B0 ;  /* 0x0000000000007941 */ /* 0x000fea0003800000 */
.L_x_4900:
        /* <DEDUP_REMOVED lines=10> */
.L_x_4903:
[----:B------:R-:W-:Y:S05]  /*2e50*/  BSYNC B0 ;  /* 0x0000000000007941 */ /* 0x000fea0003800000 */
.L_x_4902:
[----:B------:R-:W-:Y:S02]  /*2e60*/  IADD3 R2, R2, c[0x0][0x160], RZ ;  /* 0x0000580002027a10 */ /* 0x000fe40007ffe0ff */
[----:B------:R-:W-:Y:S02]  /*2e70*/  LOP3.LUT P1, RZ, R16, 0xff, RZ, 0xc0, !PT ;  /* 0x000000ff10ff7812 */ /* 0x000fe4000782c0ff */
[----:B------:R-:W-:Y:S02]  /*2e80*/  ISETP.GE.AND P0, PT, R2, c[0x0][0x164], PT ;  /* 0x0000590002007a0c */ /* 0x000fe40003f06270 */
[----:B------:R-:W-:-:S11]  /*2e90*/  SEL R16, RZ, 0x1, P1 ;  /* 0x00000001ff107807 */ /* 0x000fd60000800000 */
[----:B0-----:R-:W-:Y:S01]  /*2ea0*/  @P0 CALL.REL.NOINC `(.L_x_4840) ;  /* 0x0000001000000944 */ /* 0x001fe20003c00000 */
[----:B------:R-:W-:Y:S05]  /*2eb0*/  BRA `(.L_x_4904) ;  /* 0xffffd72000007947 */ /* 0x000fea000383ffff */
.L_x_4840:
        /* <DEDUP_REMOVED lines=19> */
.L_x_4844:
[----:B------:R-:W-:Y:S01]  /*2ff0*/  HFMA2.MMA R108, -RZ, RZ, 0, 1.847743988037109375e-06 ;  /* 0x0000001fff6c7435 */ /* 0x000fe200000001ff */
[----:B------:R-:W-:Y:S01]  /*3000*/  IMAD.MOV.U32 R84, RZ, RZ, R86 ;  /* 0x000000ffff547224 */ /* 0x000fe200078e0056 */
[----:B------:R-:W-:Y:S01]  /*3010*/  MOV R109, 0x10 ;  /* 0x00000010006d7802 */ /* 0x000fe20000000f00 */
[----:B------:R-:W-:Y:S01]  /*3020*/  IMAD.MOV.U32 R111, RZ, RZ, -0x1 ;  /* 0xffffffffff6f7424 */ /* 0x000fe200078e00ff */
[----:B------:R-:W-:-:S02]  /*3030*/  MOV R80, 0x3050 ;  /* 0x0000305000507802 */ /* 0x000fc40000000f00 */
[----:B-----5:R-:W-:Y:S05]  /*3040*/  CALL.REL.NOINC `($__internal_139_$__cuda_sm70_shflsync_down_p) ;  /* 0x0000046000007944 */ /* 0x020fea0003c00000 */
[----:B-1----:R-:W-:Y:S01]  /*3050*/  MOV R83, R84 ;  /* 0x0000005400537202 */ /* 0x002fe20000000f00 */
[----:B0-----:R-:W-:Y:S05]  /*3060*/  BRA `(.L_x_4905) ;  /* 0xffffe22000007947 */ /* 0x001fea000383ffff */
.L_x_4845:
[----:B------:R-:W-:Y:S01]  /*3070*/  HFMA2.MMA R108, -RZ, RZ, 0, 1.847743988037109375e-06 ;  /* 0x0000001fff6c7435 */ /* 0x000fe200000001ff */
[----:B------:R-:W-:Y:S01]  /*3080*/  MOV R84, R87 ;  /* 0x0000005700547202 */ /* 0x000fe20000000f00 */
[----:B------:R-:W-:Y:S01]  /*3090*/  IMAD.MOV.U32 R109, RZ, RZ, 0x10 ;  /* 0x00000010ff6d7424 */ /* 0x000fe200078e00ff */
[----:B------:R-:W-:-:S02]  /*30a0*/  MOV R111, 0xffffffff ;  /* 0xffffffff006f7802 */ /* 0x000fc40000000f00 */
[----:B------:R-:W-:Y:S02]  /*30b0*/  MOV R80, 0x30d0 ;  /* 0x000030d000507802 */ /* 0x000fe40000000f00 */
[----:B01---5:R-:W-:Y:S05]  /*30c0*/  CALL.REL.NOINC `($__internal_139_$__cuda_sm70_shflsync_down_p) ;  /* 0x000003e000007944 */ /* 0x023fea0003c00000 */
[----:B------:R-:W-:Y:S01]  /*30d0*/  FADD.FTZ R86, R83, R86 ;  /* 0x0000005653567221 */ /* 0x000fe20000010000 */
[----:B0-----:R-:W-:Y:S01]  /*30e0*/  HFMA2.MMA R108, -RZ, RZ, 0, 1.847743988037109375e-06 ;  /* 0x0000001fff6c7435 */ /* 0x001fe200000001ff */
[----:B-1----:R-:W-:Y:S01]  /*30f0*/  FADD.FTZ R87, R87, R84 ;  /* 0x0000005457577221 */ /* 0x002fe20000010000 */
[----:B------:R-:W-:Y:S01]  /*3100*/  MOV R111, 0xffffffff ;  /* 0xffffffff006f7802 */ /* 0x000fe20000000f00 */
[----:B------:R-:W-:Y:S01]  /*3110*/  IMAD.MOV.U32 R109, RZ, RZ, 0x8 ;  /* 0x00000008ff6d7424 */ /* 0x000fe200078e00ff */
[----:B------:R-:W-:Y:S01]  /*3120*/  MOV R80, 0x3150 ;  /* 0x0000315000507802 */ /* 0x000fe20000000f00 */
[----:B------:R-:W-:Y:S02]  /*3130*/  IMAD.MOV.U32 R84, RZ, RZ, R86 ;  /* 0x000000ffff547224 */ /* 0x000fe400078e0056 */
[----:B------:R-:W-:Y:S05]  /*3140*/  CALL.REL.NOINC `($__internal_139_$__cuda_sm70_shflsync_down_p) ;  /* 0x0000036000007944 */ /* 0x000fea0003c00000 */
[----:B0-----:R-:W-:Y:S01]  /*3150*/  HFMA2.MMA R108, -RZ, RZ, 0, 1.847743988037109375e-06 ;  /* 0x0000001fff6c7435 */ /* 0x001fe200000001ff */
[----:B-1----:R-:W-:Y:S01]  /*3160*/  MOV R83, R84 ;  /* 0x0000005400537202 */ /* 0x002fe20000000f00 */
[----:B------:R-:W-:Y:S01]  /*3170*/  IMAD.MOV.U32 R109, RZ, RZ, 0x8 ;  /* 0x00000008ff6d7424 */ /* 0x000fe200078e00ff */
[----:B------:R-:W-:Y:S02]  /*3180*/  MOV R84, R87 ;  /* 0x0000005700547202 */ /* 0x000fe40000000f00 */
[----:B------:R-:W-:-:S02]  /*3190*/  MOV R111, 0xffffffff ;  /* 0xffffffff006f7802 */ /* 0x000fc40000000f00 */
[----:B------:R-:W-:Y:S02]  /*31a0*/  MOV R80, 0x31c0 ;  /* 0x000031c000507802 */ /* 0x000fe40000000f00 */
[----:B------:R-:W-:Y:S05]  /*31b0*/  CALL.REL.NOINC `($__internal_139_$__cuda_sm70_shflsync_down_p) ;  /* 0x000002f000007944 */ /* 0x000fea0003c00000 */
        /* <DEDUP_REMOVED lines=38> */
[----:B0-----:R-:W-:Y:S01]  /*3420*/  HFMA2.MMA R109, -RZ, RZ, 0, 5.9604644775390625e-08 ;  /* 0x00000001ff6d7435 */ /* 0x001fe200000001ff */
[----:B-1----:R-:W-:Y:S01]  /*3430*/  MOV R110, R84 ;  /* 0x00000054006e7202 */ /* 0x002fe20000000f00 */
[----:B------:R-:W-:Y:S01]  /*3440*/  IMAD.MOV.U32 R108, RZ, RZ, 0x1f ;  /* 0x0000001fff6c7424 */ /* 0x000fe200078e00ff */
[----:B------:R-:W-:Y:S02]  /*3450*/  MOV R84, R87 ;  /* 0x0000005700547202 */ /* 0x000fe40000000f00 */
[----:B------:R-:W-:-:S02]  /*3460*/  MOV R111, 0xffffffff ;  /* 0xffffffff006f7802 */ /* 0x000fc40000000f00 */
[----:B------:R-:W-:Y:S02]  /*3470*/  MOV R80, 0x3490 ;  /* 0x0000349000507802 */ /* 0x000fe40000000f00 */
[----:B------:R-:W-:Y:S05]  /*3480*/  CALL.REL.NOINC `($__internal_139_$__cuda_sm70_shflsync_down_p) ;  /* 0x0000002000007944 */ /* 0x000fea0003c00000 */
[----:B-1----:R-:W-:Y:S01]  /*3490*/  MOV R80, R84 ;  /* 0x0000005400507202 */ /* 0x002fe20000000f00 */
[----:B0-----:R-:W-:Y:S05]  /*34a0*/  BRA `(.L_x_4906) ;  /* 0xffffdf0000007947 */ /* 0x001fea000383ffff */
        .weak           $__internal_139_$__cuda_sm70_shflsync_down_p
        .type           $__internal_139_$__cuda_sm70_shflsync_down_p,@function
        .size           $__internal_139_$__cuda_sm70_shflsync_down_p,(.L_x_6788 - $__internal_139_$__cuda_sm70_shflsync_down_p)
$__internal_139_$__cuda_sm70_shflsync_down_p:
[----:B------:R-:W-:Y:S01]  /*34b0*/  HFMA2.MMA R81, -RZ, RZ, 0, 0 ;  /* 0x00000000ff517435 */ /* 0x000fe200000001ff */
[----:B------:R-:W-:Y:S04]  /*34c0*/  WARPSYNC R111 ;  /* 0x0000006f00007348 */ /* 0x000fe80003800000 */
[----:B------:R0:W1:Y:S01]  /*34d0*/  SHFL.DOWN PT, R84, R84, R109, R108 ;  /* 0x0800006d54547389 */ /* 0x00006200000e006c */
[----:B------:R-:W-:Y:S05]  /*34e0*/  RET.REL.NODEC R80 `(_ZN10layer_norm13ln_bwd_kernelINS_13Kernel_traitsI6__halfS2_fS2_fjLj1536ELj1ELj1ELj4ELj8ENS_18Kernel_traits_baseILj1536ES2_S2_fS2_fjLj128EEEEELb1ELb1ELb1ELb1EEEvNS_9BwdParamsE) ;  /* 0xffffcb1050007950 */ /* 0x000fea0003c3ffff */
.L_x_4907:
        /* <DEDUP_REMOVED lines=9> */
.L_x_6788:


//--------------------- .text._ZN10layer_norm13ln_bwd_kernelINS_13Kernel_traitsIf6__halffS2_fjLj1536ELj1ELj1ELj4ELj8ENS_18Kernel_traits_baseILj1536EfS2_fS2_fjLj128EEEEELb0ELb0ELb0ELb0EEEvNS_9BwdParamsE --------------------------
	.section	.text._ZN10layer_norm13ln_bwd_kernelINS_13Kernel_traitsIf6__halffS2_fjLj1536ELj1ELj1ELj4ELj8ENS_18Kernel_traits_baseILj1536EfS2_fS2_fjLj128EEEEELb0ELb0ELb0ELb0EEEvNS_9BwdParamsE,"ax",@progbits
	.sectioninfo	@"SHI_REGISTERS=96"
	.align	128
        .global         _ZN10layer_norm13ln_bwd_kernelINS_13Kernel_traitsIf6__halffS2_fjLj1536ELj1ELj1ELj4ELj8ENS_18Kernel_traits_baseILj1536EfS2_fS2_fjLj128EEEEELb0ELb0ELb0ELb0EEEvNS_9BwdParamsE
        .type           _ZN10layer_norm13ln_bwd_kernelINS_13Kernel_traitsIf6__halffS2_fjLj1536ELj1ELj1ELj4ELj8ENS_18Kernel_traits_baseILj1536EfS2_fS2_fjLj128EEEEELb0ELb0ELb0ELb0EEEvNS_9BwdParamsE,@function
        .size           _ZN10layer_norm13ln_bwd_kernelINS_13Kernel_traitsIf6__halffS2_fjLj1536ELj1ELj1ELj4ELj8ENS_18Kernel_traits_baseILj1536EfS2_fS2_fjLj128EEEEELb0ELb0ELb0ELb0EEEvNS_9BwdParamsE,(.L_x_6789 - _ZN10layer_norm13ln_bwd_kernelINS_13Kernel_traitsIf6__halffS2_fjLj1536ELj1ELj1ELj4ELj8ENS_18Kernel_traits_baseILj1536EfS2_fS2_fjLj128EEEEELb0ELb0ELb0ELb0EEEvNS_9BwdParamsE)
        .other          _ZN10layer_norm13ln_bwd_kernelINS_13Kernel_traitsIf6__halffS2_fjLj1536ELj1ELj1ELj4ELj8ENS_18Kernel_traits_baseILj1536EfS2_fS2_fjLj128EEEEELb0ELb0ELb0ELb0EEEvNS_9BwdParamsE,@"STO_CUDA_ENTRY STV_DEFAULT"
_ZN10layer_norm13ln_bwd_kernelINS_13Kernel_traitsIf6__halffS2_fjLj1536ELj1ELj1ELj4ELj8ENS_18Kernel_traits_baseILj1536EfS2_fS2_fjLj128EEEEELb0ELb0ELb0ELb0EEEvNS_9BwdParamsE:
.text._ZN10layer_norm13ln_bwd_kernelINS_13Kernel_traitsIf6__halffS2_fjLj1536ELj1ELj1ELj4ELj8ENS_18Kernel_traits_baseILj1536EfS2_fS2_fjLj128EEEEELb0ELb0ELb0ELb0EEEvNS_9BwdParamsE:
        /* <DEDUP_REMOVED lines=42> */
.L_x_4923:
        /* <DEDUP_REMOVED lines=19> */
[----:B---3--:R-:W-:Y:S01]  /*03d0*/  MOV R77, R0 ;  /* 0x00000000004d7202 */ /* 0x008fe20000000f00 */
[----:B--2---:R-:W-:Y:S01]  /*03e0*/  @P0 HADD2.F32 R2, -RZ, R64.H0_H0 ;  /* 0x20000040ff020230 */ /* 0x004fe20000004100 */
        /* <DEDUP_REMOVED lines=51> */
.L_x_4910:
[----:B------:R-:W-:Y:S05]  /*0720*/  BSYNC B0 ;  /* 0x0000000000007941 */ /* 0x000fea0003800000 */
.L_x_4909:
        /* <DEDUP_REMOVED lines=17> */
[----:B------:R-:W-:Y:S01]  /*0840*/  MOV R68, R65 ;  /* 0x0000004100447202 */ /* 0x000fe20000000f00 */
[----:B------:R-:W-:Y:S01]  /*0850*/  HADD2.F32 R93, -RZ, R93.H0_H0 ;  /* 0x2000005dff5d7230 */ /* 0x000fe20000004100 */
[----:B------:R-:W-:Y:S01]  /*0860*/  SHF.R.U32.HI R71, RZ, 0x10, R65 ;  /* 0x00000010ff477819 */ /* 0x000fe20000011641 */
[C---:B------:R-:W-:Y:S01]  /*0870*/  FADD.FTZ R65, -R76.reuse, R8 ;  /* 0x000000084c417221 */ /* 0x040fe20000010100 */
[----:B------:R-:W-:Y:S01]  /*0880*/  HADD2.F32 R69, -RZ, R69.H0_H0 ;  /* 0x20000045ff457230 */ /* 0x000fe20000004100 */
[----:B------:R-:W-:-:S02]  /*0890*/  FADD.FTZ R64, -R76, R10 ;  /* 0x0000000a4c407221 */ /* 0x000fc40000010100 */
[C---:B-----5:R-:W-:Y:S02]  /*08a0*/  FMUL.FTZ R10, R3.reuse, R92 ;  /* 0x0000005c030a7220 */ /* 0x060fe40000410000 */
[C---:B------:R-:W-:Y:S02]  /*08b0*/  FMUL.FTZ R8, R3.reuse, R65 ;  /* 0x0000004103087220 */ /* 0x040fe40000410000 */
[----:B------:R-:W-:Y:S01]  /*08c0*/  FMUL.FTZ R9, R20, R93 ;  /* 0x0000005d14097220 */ /* 0x000fe20000410000 */
[----:B0-----:R-:W-:Y:S01]  /*08d0*/  HADD2.F32 R67, -RZ, R68.H0_H0 ;  /* 0x20000044ff437230 */ /* 0x001fe20000004100 */
[----:B------:R-:W-:Y:S02]  /*08e0*/  FADD.FTZ R70, -R76, R11 ;  /* 0x0000000b4c467221 */ /* 0x000fe40000010100 */
[----:B------:R-:W-:Y:S02]  /*08f0*/  FMUL.FTZ R11, R3, R64 ;  /* 0x00000040030b7220 */ /* 0x000fe40000410000 */
        /* <DEDUP_REMOVED lines=21> */
.L_x_4912:
[----:B------:R-:W-:Y:S05]  /*0a50*/  BSYNC B0 ;  /* 0x0000000000007941 */ /* 0x000fea0003800000 */
.L_x_4911:
        /* <DEDUP_REMOVED lines=49> */
.L_x_4914:
[----:B------:R-:W-:Y:S05]  /*0d70*/  BSYNC B0 ;  /* 0x0000000000007941 */ /* 0x000fea0003800000 */
.L_x_4913:
[----:B------:R-:W-:Y:S02]  /*0d80*/  LOP3.LUT P4, RZ, R4, 0xff, RZ, 0xc0, !PT ;  /* 0x000000ff04ff7812 */ /* 0x000fe4000788c0ff */
[----:B------:R-:W-:Y:S02]  /*0d90*/  SHF.R.U32.HI R64, RZ, 0x5, R7 ;  /* 0x00000005ff407819 */ /* 0x000fe40000011607 */
[----:B------:R-:W-:Y:S02]  /*0da0*/  LOP3.LUT P0, RZ, R7, 0x1f, RZ, 0xc0, !PT ;  /* 0x0000001f07ff7812 */ /* 0x000fe4000780c0ff */
[----:B------:R-:W-:-:S07]  /*0db0*/  LOP3.LUT R92, R64, 0x7fffffc, RZ, 0xc0, !PT ;  /* 0x07fffffc405c7812 */ /* 0x000fce00078ec0ff */
[----:B------:R-:W-:Y:S01]  /*0dc0*/  @!P4 IADD3 R92, R92, 0x4, RZ ;  /* 0x000000045c5cc810 */ /* 0x000fe20007ffe0ff */
[----:B------:R-:W-:Y:S05]  /*0dd0*/  BRA.DIV ~URZ, `(.L_x_4915) ;  /* 0x00000d027f007947 */ /* 0x000fea000b800000 */
[----:B------:R0:W1:Y:S02]  /*0de0*/  SHFL.DOWN PT, R93, R91, 0x10, 0x1f ;  /* 0x0a001f005b5d7f89 */ /* 0x00006400000e0000 */
.L_x_4924:
        /* <DEDUP_REMOVED lines=18> */
.L_x_4925:
        /* <DEDUP_REMOVED lines=66> */
.L_x_4918:
[----:B------:R-:W-:Y:S05]  /*1330*/  BSYNC B0 ;  /* 0x0000000000007941 */ /* 0x000fea0003800000 */
.L_x_4917:
        /* <DEDUP_REMOVED lines=45> */
.L_x_4920:
[----:B------:R-:W-:Y:S05]  /*1610*/  BSYNC B0 ;  /* 0x0000000000007941 */ /* 0x000fea0003800000 */
.L_x_4919:
        /* <DEDUP_REMOVED lines=44> */
.L_x_4922:
[----:B------:R-:W-:Y:S05]  /*18e0*/  BSYNC B0 ;  /* 0x0000000000007941 */ /* 0x000fea0003800000 */
.L_x_4921:
[----:B------:R-:W-:Y:S02]  /*18f0*/  IADD3 R5, R5, c[0x0][0x160], RZ ;  /* 0x0000580005057a10 */ /* 0x000fe40007ffe0ff */
[----:B------:R-:W-:Y:S02]  /*1900*/  LOP3.LUT P4, RZ, R4, 0xff, RZ, 0xc0, !PT ;  /* 0x000000ff04ff7812 */ /* 0x000fe4000788c0ff */
[----:B------:R-:W-:Y:S02]  /*1910*/  ISETP.GE.AND P0, PT, R5, c[0x0][0x164], PT ;  /* 0x0000590005007a0c */ /* 0x000fe40003f06270 */
[----:B------:R-:W-:-:S11]  /*1920*/  SEL R4, RZ, 0x1, P4 ;  /* 0x00000001ff047807 */ /* 0x000fd60002000000 */
[----:B0-2--5:R-:W-:Y:S01]  /*1930*/  @P0 CALL.REL.NOINC `(.L_x_4908) ;  /* 0x0000001000000944 */ /* 0x025fe20003c00000 */
[----:B------:R-:W-:Y:S05]  /*1940*/  BRA `(.L_x_4923) ;  /* 0xffffe95000007947 */ /* 0x000fea000383ffff */
.L_x_4908:
        /* <DEDUP_REMOVED lines=25> */
.L_x_4915:
[----:B------:R-:W-:Y:S01]  /*1ae0*/  HFMA2.MMA R67, -RZ, RZ, 0, 9.5367431640625e-07 ;  /* 0x00000010ff437435 */ /* 0x000fe200000001ff */
[----:B------:R-:W-:Y:S02]  /*1af0*/  MOV R76, R91 ;  /* 0x0000005b004c7202 */ /* 0x000fe40000000f00 */
[----:B------:R-:W-:Y:S02]  /*1b00*/  MOV R66, 0x1f ;  /* 0x0000001f00427802 */ /* 0x000fe40000000f00 */
[----:B------:R-:W-:-:S02]  /*1b10*/  MOV R65, 0xffffffff ;  /* 0xffffffff00417802 */ /* 0x000fc40000000f00 */
[----:B------:R-:W-:Y:S02]  /*1b20*/  MOV R77, 0x1b40 ;  /* 0x00001b40004d7802 */ /* 0x000fe40000000f00 */
[----:B-----5:R-:W-:Y:S05]  /*1b30*/  CALL.REL.NOINC `($__internal_140_$__cuda_sm70_shflsync_down_p) ;  /* 0x0000046000007944 */ /* 0x020fea0003c00000 */
[----:B-1----:R-:W-:Y:S01]  /*1b40*/  MOV R93, R67 ;  /* 0x00000043005d7202 */ /* 0x002fe20000000f00 */
[----:B------:R-:W-:Y:S05]  /*1b50*/  BRA `(.L_x_4924) ;  /* 0xfffff29000007947 */ /* 0x000fea000383ffff */
.L_x_4916:
[----:B------:R-:W-:Y:S01]  /*1b60*/  HFMA2.MMA R67, -RZ, RZ, 0, 9.5367431640625e-07 ;  /* 0x00000010ff437435 */ /* 0x000fe200000001ff */
[----:B------:R-:W-:Y:S02]  /*1b70*/  MOV R76, R90 ;  /* 0x0000005a004c7202 */ /* 0x000fe40000000f00 */
[----:B------:R-:W-:Y:S02]  /*1b80*/  MOV R66, 0x1f ;  /* 0x0000001f00427802 */ /* 0x000fe40000000f00 */
[----:B------:R-:W-:Y:S02]  /*1b90*/  MOV R65, 0xffffffff ;  /* 0xffffffff00417802 */ /* 0x000fe40000000f00 */
[----:B------:R-:W-:Y:S02]  /*1ba0*/  MOV R77, 0x1bc0 ;  /* 0x00001bc0004d7802 */ /* 0x000fe40000000f00 */
[----:B01---5:R-:W-:Y:S05]  /*1bb0*/  CALL.REL.NOINC `($__internal_140_$__cuda_sm70_shflsync_down_p) ;  /* 0x000003e000007944 */ /* 0x023fea0003c00000 */
[----:B------:R-:W-:Y:S01]  /*1bc0*/  FADD.FTZ R91, R93, R91 ;  /* 0x0000005b5d5b7221 */ /* 0x000fe20000010000 */
[----:B------:R-:W-:Y:S01]  /*1bd0*/  MOV R66, 0x1f ;  /* 0x0000001f00427802 */ /* 0x000fe20000000f00 */
[----:B-1----:R-:W-:Y:S01]  /*1be0*/  FADD.FTZ R90, R90, R67 ;  /* 0x000000435a5a7221 */ /* 0x002fe20000010000 */
[----:B------:R-:W-:Y:S01]  /*1bf0*/  HFMA2.MMA R67, -RZ, RZ, 0, 4.76837158203125e-07 ;  /* 0x00000008ff437435 */ /* 0x000fe200000001ff */
[----:B------:R-:W-:-:S02]  /*1c00*/  MOV R65, 0xffffffff ;  /* 0xffffffff00417802 */ /* 0x000fc40000000f00 */
[----:B------:R-:W-:Y:S02]  /*1c10*/  MOV R76, R91 ;  /* 0x0000005b004c7202 */ /* 0x000fe40000000f00 */
[----:B------:R-:W-:Y:S02]  /*1c20*/  MOV R77, 0x1c40 ;  /* 0x00001c40004d7802 */ /* 0x000fe40000000f00 */
[----:B------:R-:W-:Y:S05]  /*1c30*/  CALL.REL.NOINC `($__internal_140_$__cuda_sm70_shflsync_down_p) ;  /* 0x0000036000007944 */ /* 0x000fea0003c00000 */
[----:B-1----:R-:W-:Y:S01]  /*1c40*/  MOV R93, R67 ;  /* 0x00000043005d7202 */ /* 0x002fe20000000f00 */
[----:B------:R-:W-:Y:S01]  /*1c50*/  HFMA2.MMA R67, -RZ, RZ, 0, 4.76837158203125e-07 ;  /* 0x00000008ff437435 */ /* 0x000fe200000001ff */
[----:B------:R-:W-:Y:S02]  /*1c60*/  MOV R76, R90 ;  /* 0x0000005a004c7202 */ /* 0x000fe40000000f00 */
[----:B------:R-:W-:Y:S02]  /*1c70*/  MOV R66, 0x1f ;  /* 0x0000001f00427802 */ /* 0x000fe40000000f00 */
[----:B------:R-:W-:Y:S02]  /*1c80*/  MOV R65, 0xffffffff ;  /* 0xffffffff00417802 */ /* 0x000fe40000000f00 */
[----:B------:R-:W-:-:S02]  /*1c90*/  MOV R77, 0x1cb0 ;  /* 0x00001cb0004d7802 */ /* 0x000fc40000000f00 */
[----:B------:R-:W-:Y:S05]  /*1ca0*/  CALL.REL.NOINC `($__internal_140_$__cuda_sm70_shflsync_down_p) ;  /* 0x000002f000007944 */ /* 0x000fea0003c00000 */
[----:B------:R-:W-:Y:S01]  /*1cb0*/  FADD.FTZ R91, R93, R91 ;  /* 0x0000005b5d5b7221 */ /* 0x000fe20000010000 */
[----:B------:R-:W-:Y:S01]  /*1cc0*/  MOV R66, 0x1f ;  /* 0x0000001f00427802 */ /* 0x000fe20000000f00 */
[----:B-1----:R-:W-:Y:S01]  /*1cd0*/  FADD.FTZ R90, R90, R67 ;  /* 0x000000435a5a7221 */ /* 0x002fe20000010000 */
[----:B------:R-:W-:Y:S01]  /*1ce0*/  HFMA2.MMA R67, -RZ, RZ, 0, 2.384185791015625e-07 ;  /* 0x00000004ff437435 */ /* 0x000fe200000001ff */
[----:B------:R-:W-:-:S02]  /*1cf0*/  MOV R65, 0xffffffff ;  /* 0xffffffff00417802 */ /* 0x000fc40000000f00 */
[----:B------:R-:W-:Y:S02]  /*1d00*/  MOV R76, R91 ;  /* 0x0000005b004c7202 */ /* 0x000fe40000000f00 */
[----:B------:R-:W-:Y:S02]  /*1d10*/  MOV R77, 0x1d30 ;  /* 0x00001d30004d7802 */ /* 0x000fe40000000f00 */
[----:B------:R-:W-:Y:S05]  /*1d20*/  CALL.REL.NOINC `($__internal_140_$__cuda_sm70_shflsync_down_p) ;  /* 0x0000027000007944 */ /* 0x000fea0003c00000 */
[----:B-1----:R-:W-:Y:S01]  /*1d30*/  MOV R93, R67 ;  /* 0x00000043005d7202 */ /* 0x002fe20000000f00 */
[----:B------:R-:W-:Y:S01]  /*1d40*/  HFMA2.MMA R67, -RZ, RZ, 0, 2.384185791015625e-07 ;  /* 0x00000004ff437435 */ /* 0x000fe200000001ff */
        /* <DEDUP_REMOVED lines=8> */
[----:B------:R-:W-:Y:S01]  /*1dd0*/  HFMA2.MMA R67, -RZ, RZ, 0, 1.1920928955078125e-07 ;  /* 0x00000002ff437435 */ /* 0x000fe200000001ff */
[----:B------:R-:W-:-:S02]  /*1de0*/  MOV R65, 0xffffffff ;  /* 0xffffffff00417802 */ /* 0x000fc40000000f00 */
[----:B------:R-:W-:Y:S02]  /*1df0*/  MOV R76, R91 ;  /* 0x0000005b004c7202 */ /* 0x000fe40000000f00 */
[----:B------:R-:W-:Y:S02]  /*1e00*/  MOV R77, 0x1e20 ;  /* 0x00001e20004d7802 */ /* 0x000fe40000000f00 */
[----:B------:R-:W-:Y:S05]  /*1e10*/  CALL.REL.NOINC `($__internal_140_$__cuda_sm70_shflsync_down_p) ;  /* 0x0000018000007944 */ /* 0x000fea0003c00000 */
[----:B-1----:R-:W-:Y:S01]  /*1e20*/  MOV R93, R67 ;  /* 0x00000043005d7202 */ /* 0x002fe20000000f00 */
[----:B------:R-:W-:Y:S01]  /*1e30*/  HFMA2.MMA R67, -RZ, RZ, 0, 1.1920928955078125e-07 ;  /* 0x00000002ff437435 */ /* 0x000fe200000001ff */
        /* <DEDUP_REMOVED lines=8> */
[----:B------:R-:W-:Y:S01]  /*1ec0*/  HFMA2.MMA R67, -RZ, RZ, 0, 5.9604644775390625e-08 ;  /* 0x00000001ff437435 */ /* 0x000fe200000001ff */
[----:B------:R-:W-:-:S02]  /*1ed0*/  MOV R65, 0xffffffff ;  /* 0xffffffff00417802 */ /* 0x000fc40000000f00 */
[----:B------:R-:W-:Y:S02]  /*1ee0*/  MOV R76, R91 ;  /* 0x0000005b004c7202 */ /* 0x000fe40000000f00 */
[----:B------:R-:W-:Y:S02]  /*1ef0*/  MOV R77, 0x1f10 ;  /* 0x00001f10004d7802 */ /* 0x000fe40000000f00 */
[----:B------:R-:W-:Y:S05]  /*1f00*/  CALL.REL.NOINC `($__internal_140_$__cuda_sm70_shflsync_down_p) ;  /* 0x0000009000007944 */ /* 0x000fea0003c00000 */
[----:B-1----:R-:W-:Y:S01]  /*1f10*/  MOV R93, R67 ;  /* 0x00000043005d7202 */ /* 0x002fe20000000f00 */
[----:B------:R-:W-:Y:S01]  /*1f20*/  HFMA2.MMA R67, -RZ, RZ, 0, 5.9604644775390625e-08 ;  /* 0x00000001ff437435 */ /* 0x000fe200000001ff */
[----:B------:R-:W-:Y:S02]  /*1f30*/  MOV R76, R90 ;  /* 0x0000005a004c7202 */ /* 0x000fe40000000f00 */
[----:B------:R-:W-:Y:S02]  /*1f40*/  MOV R66, 0x1f ;  /* 0x0000001f00427802 */ /* 0x000fe40000000f00 */
[----:B------:R-:W-:Y:S02]  /*1f50*/  MOV R65, 0xffffffff ;  /* 0xffffffff00417802 */ /* 0x000fe40000000f00 */
[----:B------:R-:W-:-:S02]  /*1f60*/  MOV R77, 0x1f80 ;  /* 0x00001f80004d7802 */ /* 0x000fc40000000f00 */
[----:B------:R-:W-:Y:S05]  /*1f70*/  CALL.REL.NOINC `($__internal_140_$__cuda_sm70_shflsync_down_p) ;  /* 0x0000002000007944 */ /* 0x000fea0003c00000 */
[----:B-1----:R-:W-:Y:S01]  /*1f80*/  MOV R65, R67 ;  /* 0x0000004300417202 */ /* 0x002fe20000000f00 */
[----:B------:R-:W-:Y:S05]  /*1f90*/  BRA `(.L_x_4925) ;  /* 0xffffef7000007947 */ /* 0x000fea000383ffff */
        .weak           $__internal_140_$__cuda_sm70_shflsync_down_p
        .type           $__internal_140_$__cuda_sm70_shflsync_down_p,@function
        .size           $__internal_140_$__cuda_sm70_shflsync_down_p,(.L_x_6789 - $__internal_140_$__cuda_sm70_shflsync_down_p)
$__internal_140_$__cuda_sm70_shflsync_down_p:
[----:B------:R-:W-:Y:S04]  /*1fa0*/  WARPSYNC R65 ;  /* 0x0000004100007348 */ /* 0x000fe80003800000 */
[----:B------:R0:W1:Y:S02]  /*1fb0*/  SHFL.DOWN PT, R67, R76, R67, R66 ;  /* 0x080000434c437389 */ /* 0x00006400000e0042 */
[----:B0-----:R-:W-:Y:S01]  /*1fc0*/  MOV R76, R77 ;  /* 0x0000004d004c7202 */ /* 0x001fe20000000f00 */
[----:B------:R-:W-:-:S06]  /*1fd0*/  HFMA2.MMA R77, -RZ, RZ, 0, 0 ;  /* 0x00000000ff4d7435 */ /* 0x000fcc00000001ff */
[----:B------:R-:W-:Y:S05]  /*1fe0*/  RET.REL.NODEC R76 `(_ZN10layer_norm13ln_bwd_kernelINS_13Kernel_traitsIf6__halffS2_fjLj1536ELj1ELj1ELj4ELj8ENS_18Kernel_traits_baseILj1536EfS2_fS2_fjLj128EEEEELb0ELb0ELb0ELb0EEEvNS_9BwdParamsE) ;  /* 0xffffe0104c007950 */ /* 0x000fea0003c3ffff */
.L_x_4926:
        /* <DEDUP_REMOVED lines=9> */
.L_x_6789:


//--------------------- .text._ZN10layer_norm13ln_bwd_kernelINS_13Kernel_traitsIf6__halffS2_fjLj1536ELj1ELj1ELj4ELj8ENS_18Kernel_traits_baseILj1536EfS2_fS2_fjLj128EEEEELb0ELb0ELb0ELb1EEEvNS_9BwdParamsE --------------------------
	.section	.text._ZN10layer_norm13ln_bwd_kernelINS_13Kernel_traitsIf6__halffS2_fjLj1536ELj1ELj1ELj4ELj8ENS_18Kernel_traits_baseILj1536EfS2_fS2_fjLj128EEEEELb0ELb0ELb0ELb1EEEvNS_9BwdParamsE,"ax",@progbits
	.sectioninfo	@"SHI_REGISTERS=96"
	.align	128
        .global         _ZN10layer_norm13ln_bwd_kernelINS_13Kernel_traitsIf6__halffS2_fjLj1536ELj1ELj1ELj4ELj8ENS_18Kernel_traits_baseILj1536EfS2_fS2_fjLj128EEEEELb0ELb0ELb0ELb1EEEvNS_9BwdParamsE
        .type           _ZN10layer_norm13ln_bwd_kernelINS_13Kernel_traitsIf6__halffS2_fjLj1536ELj1ELj1ELj4ELj8ENS_18Kernel_traits_baseILj1536EfS2_fS2_fjLj128EEEEELb0ELb0ELb0ELb1EEEvNS_9BwdParamsE,@function
        .size           _ZN10layer_norm13ln_bwd_kernelINS_13Kernel_traitsIf6__halffS2_fjLj1536ELj1ELj1ELj4ELj8ENS_18Kernel_traits_baseILj1536EfS2_fS2_fjLj128EEEEELb0ELb0ELb0ELb1EEEvNS_9BwdParamsE,(.L_x_6790 - _ZN10layer_norm13ln_bwd_kernelINS_13Kernel_traitsIf6__halffS2_fjLj1536ELj1ELj1ELj4ELj8ENS_18Kernel_traits_baseILj1536EfS2_fS2_fjLj128EEEEELb0ELb0ELb0ELb1EEEvNS_9BwdParamsE)
        .other          _ZN10layer_norm13ln_bwd_kernelINS_13Kernel_traitsIf6__halffS2_fjLj1536ELj1ELj1ELj4ELj8ENS_18Kernel_traits_baseILj1536EfS2_fS2_fjLj128EEEEELb0ELb0ELb0ELb1EEEvNS_9BwdParamsE,@"STO_CUDA_ENTRY STV_DEFAULT"
_ZN10layer_norm13ln_bwd_kernelINS_13Kernel_traitsIf6__halffS2_fjLj1536ELj1ELj1ELj4ELj8ENS_18Kernel_traits_baseILj1536EfS2_fS2_fjLj128EEEEELb0ELb0ELb0ELb1EEEvNS_9BwdParamsE:
.text._ZN10layer_norm13ln_bwd_kernelINS_13Kernel_traitsIf6__halffS2_fjLj1536ELj1ELj1ELj4ELj8ENS_18Kernel_traits_baseILj1536EfS2_fS2_fjLj128EEEEELb0ELb0ELb0ELb1EEEvNS_9BwdParamsE:
        /* <DEDUP_REMOVED lines=23> */
.L_x_4927:
[----:B------:R-:W-:Y:S01]  /*0170*/  HFMA2.MMA R2, -RZ, RZ, 0, 9.5367431640625e-07 ;  /* 0x00000010ff027435 */ /* 0x000fe200000001ff */
[----:B------:R-:W-:Y:S01]  /*0180*/  MOV R28, 0x1 ;  /* 0x00000001001c7802 */ /* 0x000fe20000000f00 */
[----:B------:R-:W-:Y:S01]  /*0190*/  HFMA2.MMA R87, -RZ, RZ, 0, 0 ;  /* 0x00000000ff577435 */ /* 0x000fe200000001ff */
[----:B------:R-:W-:Y:S01]  /*01a0*/  IADD3 R93, R92, 0x4, RZ ;  /* 0x000000045c5d7810 */ /* 0x000fe20007ffe0ff */
[----:B------:R-:W-:-:S06]  /*01b0*/  CS2R R90, SRZ ;  /* 0x00000000005a7805 */ /* 0x000fcc000001ff00 */
[----:B------:R-:W-:Y:S01]  /*01c0*/  IMAD.WIDE.U32 R2, R3, R2, c[0x0][0x1b0] ;  /* 0x00006c0003027625 */ /* 0x000fe200078e0002 */
[----:B------:R-:W-:Y:S01]  /*01d0*/  CS2R R88, SRZ ;  /* 0x0000000000587805 */ /* 0x000fe2000001ff00 */
        /* <DEDUP_REMOVED lines=12> */
[----:B------:R-:W-:Y:S01]  /*02a0*/  PRMT R0, R28, 0x7610, R0 ;  /* 0x000076101c007816 */ /* 0x000fe20000000000 */
[----:B0-----:R-:W-:-:S02]  /*02b0*/  CS2R R2, SRZ ;  /* 0x0000000000027805 */ /* 0x001fc4000001ff00 */
.L_x_4932:
[----:B------:R-:W0:Y:S01]  /*02c0*/  S2R R49, SR_TID.X ;  /* 0x0000000000317919 */ /* 0x000e220000002100 */
[----:B------:R-:W-:Y:S01]  /*02d0*/  ISETP.NE.U32.AND P0, PT, RZ, c[0x0][0x1c0], PT ;  /* 0x00007000ff007a0c */ /* 0x000fe20003f05070 */
[----:B------:R-:W-:Y:S01]  /*02e0*/  IMAD R44, R61, c[0x0][0x168], RZ ;  /* 0x00005a003d2c7a24 */ /* 0x000fe200078e02ff */
[----:B------:R-:W-:-:S02]  /*02f0*/  SHF.R.S32.HI R48, RZ, 0x1f, R61 ;  /* 0x0000001fff307819 */ /* 0x000fc4000001143d */
[----:B------:R-:W-:Y:S02]  /*0300*/  ISETP.NE.AND.EX P0, PT, RZ, c[0x0][0x1c4], PT, P0 ;  /* 0x00007100ff007a0c */ /* 0x000fe40003f05300 */
[----:B------:R-:W-:Y:S02]  /*0310*/  SHF.R.S32.HI R45, RZ, 0x1f, R44 ;  /* 0x0000001fff2d7819 */ /* 0x000fe4000001142c */
[----:B------:R-:W-:Y:S02]  /*0320*/  MOV R68, 0x4 ;  /* 0x0000000400447802 */ /* 0x000fe40000000f00 */
[----:B------:R-:W-:Y:S02]  /*0330*/  LEA.HI R45, R45, R44, RZ, 0x2 ;  /* 0x0000002c2d2d7211 */ /* 0x000fe400078f10ff */
[----:B------:R-:W-:Y:S01]  /*0340*/  MOV R67, 0x8 ;  /* 0x0000000800437802 */ /* 0x000fe20000000f00 */
[----:B------:R-:W-:-:S04]  /*0350*/  IMAD.WIDE R78, R61, R68, c[0x0][0x1a0] ;  /* 0x000068003d4e7625 */ /* 0x000fc800078e0244 */
[C---:B------:R-:W-:Y:S02]  /*0360*/  @P0 LEA R46, P1, R61.reuse, c[0x0][0x1c0], 0x1 ;  /* 0x000070003d2e0a11 */ /* 0x040fe400078208ff */
[----:B------:R1:W2:Y:S02]  /*0370*/  LDG.E R78, [R78.64] ;  /* 0x000000044e4e7981 */ /* 0x0002a4000c1e1900 */
[----:B------:R-:W-:Y:S02]  /*0380*/  @P0 LEA.HI.X R47, R61, c[0x0][0x1c4], R48, 0x1, P1 ;  /* 0x000071003d2f0a11 */ /* 0x000fe400008f0c30 */
[----:B0-----:R-:W-:-:S04]  /*0390*/  LOP3.LUT R49, R49, 0x7f, RZ, 0xc0, !PT ;  /* 0x0000007f31317812 */ /* 0x001fc800078ec0ff */
[----:B------:R-:W-:Y:S01]  /*03a0*/  LEA.HI.SX32 R76, R45, R49, 0x1e ;  /* 0x000000312d4c7211 */ /* 0x000fe200078ff2ff */
[----:B------:R-:W-:Y:S01]  /*03b0*/  IMAD.WIDE R68, R61, R68, c[0x0][0x1a8] ;  /* 0x00006a003d447625 */ /* 0x000fe200078e0244 */
[----:B-1----:R0:W3:Y:S02]  /*03c0*/  @P0 LDG.E.U16 R79, [R46.64] ;  /* 0x000000042e4f0981 */ /* 0x0020e4000c1e1500 */
[C---:B------:R-:W-:Y:S02]  /*03d0*/  LEA R44, P1, R76.reuse, c[0x0][0x188], 0x4 ;  /* 0x000062004c2c7a11 */ /* 0x040fe400078220ff */
[C---:B------:R-:W-:Y:S01]  /*03e0*/  IADD3 R74, R76.reuse, 0x80, RZ ;  /* 0x000000804c4a7810 */ /* 0x040fe20007ffe0ff */
[C---:B------:R-:W-:Y:S01]  /*03f0*/  IMAD.WIDE.U32 R62, R76.reuse, R67, c[0x0][0x208] ;  /* 0x000082004c3e7625 */ /* 0x040fe200078e0043 */
[C---:B------:R-:W-:Y:S01]  /*0400*/  LEA.HI.X R45, R76.reuse, c[0x0][0x18c], RZ, 0x4, P1 ;  /* 0x000063004c2d7a11 */ /* 0x040fe200008f24ff */
[----:B------:R1:W4:Y:S01]  /*0410*/  LDG.E R77, [R68.64] ;  /* 0x00000004444d7981 */ /* 0x000322000c1e1900 */
[----:B------:R-:W-:-:S02]  /*0420*/  IADD3 R75, R76, 0x100, RZ ;  /* 0x000001004c4b7810 */ /* 0x000fc40007ffe0ff */
[C---:B------:R-:W-:Y:S01]  /*0430*/  LEA R48, P1, R74.reuse, c[0x0][0x188], 0x4 ;  /* 0x000062004a307a11 */ /* 0x040fe200078220ff */
[----:B------:R-:W4:Y:S01]  /*0440*/  LDG.E.64 R62, [R62.64] ;  /* 0x000000043e3e7981 */ /* 0x000f22000c1e1b00 */
[CC--:B------:R-:W-:Y:S02]  /*0450*/  IMAD.WIDE.U32 R64, R74.reuse, R67.reuse, c[0x0][0x208] ;  /* 0x000082004a407625 */ /* 0x0c0fe400078e0043 */
[----:B------:R-:W-:Y:S01]  /*0460*/  LEA.HI.X R49, R74, c[0x0][0x18c], RZ, 0x4, P1 ;  /* 0x000063004a317a11 */ /* 0x000fe200008f24ff */
[----:B0-----:R-:W4:Y:S01]  /*0470*/  LDG.E.128 R44, [R44.64] ;  /* 0x000000042c2c7981 */ /* 0x001f22000c1e1d00 */
[C---:B------:R-:W-:Y:S01]  /*0480*/  IMAD.WIDE.U32 R66, R75.reuse, R67, c[0x0][0x208] ;  /* 0x000082004b427625 */ /* 0x040fe200078e0043 */
[C---:B------:R-:W-:Y:S02]  /*0490*/  LEA R52, P1, R75.reuse, c[0x0][0x188], 0x4 ;  /* 0x000062004b347a11 */ /* 0x040fe400078220ff */
[----:B------:R-:W4:Y:S02]  /*04a0*/  LDG.E.64 R64, [R64.64] ;  /* 0x0000000440407981 */ /* 0x000f24000c1e1b00 */
[----:B------:R-:W-:-:S02]  /*04b0*/  LEA.HI.X R53, R75, c[0x0][0x18c], RZ, 0x4, P1 ;  /* 0x000063004b357a11 */ /* 0x000fc400008f24ff */
[----:B------:R-:W4:Y:S04]  /*04c0*/  LDG.E.64 R66, [R66.64] ;  /* 0x0000000442427981 */ /* 0x000f28000c1e1b00 */
[----:B------:R-:W4:Y:S04]  /*04d0*/  LDG.E.128 R48, [R48.64] ;  /* 0x0000000430307981 */ /* 0x000f28000c1e1d00 */
[----:B------:R-:W4:Y:S01]  /*04e0*/  LDG.E.128 R52, [R52.64] ;  /* 0x0000000434347981 */ /* 0x000f22000c1e1d00 */
[----:B------:R-:W-:-:S04]  /*04f0*/  ISETP.NE.U32.AND P1, PT, RZ, c[0x0][0x218], PT ;  /* 0x00008600ff007a0c */ /* 0x000fc80003f25070 */
[----:B------:R-:W-:-:S13]  /*0500*/  ISETP.NE.AND.EX P1, PT, RZ, c[0x0][0x21c], PT, P1 ;  /* 0x00008700ff007a0c */ /* 0x000fda0003f25310 */
[----:B-1----:R-:W-:Y:S02]  /*0510*/  @P1 LEA R68, P3, R76, c[0x0][0x218], 0x4 ;  /* 0x000086004c441a11 */ /* 0x002fe400078620ff */
[----:B------:R-:W-:Y:S02]  /*0520*/  @P1 LEA R70, P2, R74, c[0x0][0x218], 0x4 ;  /* 0x000086004a461a11 */ /* 0x000fe400078420ff */
[----:B------:R-:W-:Y:S02]  /*0530*/  @P1 LEA.HI.X R69, R76, c[0x0][0x21c], RZ, 0x4, P3 ;  /* 0x000087004c451a11 */ /* 0x000fe400018f24ff */
[C---:B------:R-:W-:Y:S02]  /*0540*/  @P1 LEA R72, P3, R75.reuse, c[0x0][0x218], 0x4 ;  /* 0x000086004b481a11 */ /* 0x040fe400078620ff */
[----:B------:R-:W-:Y:S01]  /*0550*/  @P1 LEA.HI.X R71, R74, c[0x0][0x21c], RZ, 0x4, P2 ;  /* 0x000087004a471a11 */ /* 0x000fe200010f24ff */
[----:B------:R-:W-:Y:S01]  /*0560*/  ULDC.U8 UR6, c[0x0][0x1f0] ;  /* 0x00007c0000067ab9 */ /* 0x000fe20000000000 */
[----:B------:R-:W-:Y:S01]  /*0570*/  @P1 LEA.HI.X R73, R75, c[0x0][0x21c], RZ, 0x4, P3 ;  /* 0x000087004b491a11 */ /* 0x000fe200018f24ff */
[----:B-----5:R0:W5:Y:S04]  /*0580*/  @P1 LDG.E.128 R28, [R68.64] ;  /* 0x00000004441c1981 */ /* 0x020168000c1e1d00 */
[----:B------:R2:W5:Y:S04]  /*0590*/  @P1 LDG.E.128 R32, [R70.64] ;  /* 0x0000000446201981 */ /* 0x000568000c1e1d00 */
[----:B------:R1:W5:Y:S01]  /*05a0*/  @P1 LDG.E.128 R36, [R72.64] ;  /* 0x0000000448241981 */ /* 0x000362000c1e1d00 */
[----:B------:R-:W-:-:S02]  /*05b0*/  ISETP.NE.AND P1, PT, RZ, UR6, PT ;  /* 0x00000006ff007c0c */ /* 0x000fc4000bf25270 */
[----:B0-----:R-:W-:Y:S02]  /*05c0*/  MOV R68, 0x3f800000 ;  /* 0x3f80000000447802 */ /* 0x001fe40000000f00 */
[----:B--2---:R-:W-:Y:S01]  /*05d0*/  FSEL R71, R78, RZ, !P1 ;  /* 0x000000ff4e477208 */ /* 0x004fe20004800000 */
[----:B---3--:R-:W-:Y:S01]  /*05e0*/  @P0 HADD2.F32 R68, -RZ, R79.H0_H0 ;  /* 0x2000004fff440230 */ /* 0x008fe20000004100 */
[----:B----4-:R-:W-:Y:S02]  /*05f0*/  MOV R69, R62 ;  /* 0x0000003e00457202 */ /* 0x010fe40000000f00 */
[----:B------:R-:W-:Y:S02]  /*0600*/  SHF.R.U64 R62, R62, 0x10, R63 ;  /* 0x000000103e3e7819 */ /* 0x000fe4000000123f */
[----:B------:R-:W-:Y:S01]  /*0610*/  MOV R70, R63 ;  /* 0x0000003f00467202 */ /* 0x000fe20000000f00 */
[C---:B------:R-:W-:Y:S01]  /*0620*/  FADD.FTZ R84, -R71.reuse, R45 ;  /* 0x0000002d47547221 */ /* 0x040fe20000010100 */
[----:B------:R-:W-:Y:S01]  /*0630*/  HADD2.F32 R69, -RZ, R69.H0_H0 ;  /* 0x20000045ff457230 */ /* 0x000fe20000004100 */
[C---:B------:R-:W-:Y:S01]  /*0640*/  FADD.FTZ R86, -R71.reuse, R44 ;  /* 0x0000002c47567221 */ /* 0x040fe20000010100 */
[----:B------:R-:W-:Y:S01]  /*0650*/  MOV R44, R64 ;  /* 0x00000040002c7202 */ /* 0x000fe20000000f00 */
[C---:B------:R-:W-:Y:S01]  /*0660*/  FADD.FTZ R81, -R71.reuse, R46 ;  /* 0x0000002e47517221 */ /* 0x040fe20000010100 */
[----:B------:R-:W-:Y:S01]  /*0670*/  HADD2.F32 R83, -RZ, R62.H0_H0 ;  /* 0x2000003eff537230 */ /* 0x000fe20000004100 */
[----:B------:R-:W-:Y:S01]  /*0680*/  FADD.FTZ R79, -R71, R47 ;  /* 0x0000002f474f7221 */ /* 0x000fe20000010100 */
[----:B-1----:R-:W-:Y:S01]  /*0690*/  SHF.R.U64 R72, R66, 0x10, R67 ;  /* 0x0000001042487819 */ /* 0x002fe20000001243 */
[----:B------:R-:W-:Y:S01]  /*06a0*/  HADD2.F32 R70, -RZ, R70.H0_H0 ;  /* 0x20000046ff467230 */ /* 0x000fe20000004100 */
[--C-:B------:R-:W-:Y:S01]  /*06b0*/  SHF.R.U64 R45, R64, 0x10, R65.reuse ;  /* 0x00000010402d7819 */ /* 0x100fe20000001241 */
[----:B------:R-:W-:Y:S01]  /*06c0*/  FMUL.FTZ R84, R77, R84 ;  /* 0x000000544d547220 */ /* 0x000fe20000410000 */
[----:B------:R-:W-:Y:S01]  /*06d0*/  MOV R46, R65 ;  /* 0x00000041002e7202 */ /* 0x000fe20000000f00 */
[C---:B------:R-:W-:Y:S01]  /*06e0*/  FADD.FTZ R48, -R71.reuse, R48 ;  /* 0x0000003047307221 */ /* 0x040fe20000010100 */
[----:B------:R-:W-:Y:S01]  /*06f0*/  SHF.R.U32.HI R47, RZ, 0x10, R65 ;  /* 0x00000010ff2f7819 */ /* 0x000fe20000011641 */
[----:B------:R-:W-:Y:S01]  /*0700*/  FADD.FTZ R49, -R71, R49 ;  /* 0x0000003147317221 */ /* 0x000fe20000010100 */
[----:B------:R-:W-:Y:S01]  /*0710*/  MOV R65, R66 ;  /* 0x0000004200417202 */ /* 0x000fe20000000f00 */
[----:B------:R-:W-:Y:S01]  /*0720*/  FMUL.FTZ R86, R77, R86 ;  /* 0x000000564d567220 */ /* 0x000fe20000410000 */
[----:B------:R-:W-:Y:S01]  /*0730*/  MOV R73, R67 ;  /* 0x0000004300497202 */ /* 0x000fe20000000f00 */
[----:B------:R-:W-:-:S02]  /*0740*/  FMUL.FTZ R85, R24, R69 ;  /* 0x0000004518557220 */ /* 0x000fc40000410000 */
[----:B------:R-:W-:Y:S01]  /*0750*/  FMUL.FTZ R81, R77, R81 ;  /* 0x000000514d517220 */ /* 0x000fe20000410000 */
[----:B------:R-:W-:Y:S01]  /*0760*/  SHF.R.U32.HI R63, RZ, 0x10, R63 ;  /* 0x00000010ff3f7819 */ /* 0x000fe2000001163f */
[----:B------:R-:W-:Y:S01]  /*0770*/  FADD.FTZ R66, -R71, R53 ;  /* 0x0000003547427221 */ /* 0x000fe20000010100 */
[----:B------:R-:W-:Y:S01]  /*0780*/  HADD2.F32 R53, -RZ, R44.H0_H0 ;  /* 0x2000002cff357230 */ /* 0x000fe20000004100 */
[----:B------:R-:W-:Y:S01]  /*0790*/  FADD.FTZ R14, R83, R14 ;  /* 0x0000000e530e7221 */ /* 0x000fe20000010000 */
[----:B------:R-:W-:Y:S01]  /*07a0*/  HADD2.F32 R62, -RZ, R72.H0_H0 ;  /* 0x20000048ff3e7230 */ /* 0x000fe20000004100 */
[----:B------:R-:W-:Y:S02]  /*07b0*/  FFMA.FTZ R2, R84, R83, R2 ;  /* 0x0000005354027223 */ /* 0x000fe40000010002 */
[C---:B------:R-:W-:Y:S02]  /*07c0*/  FMUL.FTZ R78, R77.reuse, R48 ;  /* 0x000000304d4e7220 */ /* 0x040fe40000410000 */
[----:B------:R-:W-:-:S02]  /*07d0*/  FMUL.FTZ R72, R77, R49 ;  /* 0x000000314d487220 */ /* 0x000fc40000410000 */
[----:B------:R-:W-:Y:S02]  /*07e0*/  FMUL.FTZ R83, R25, R83 ;  /* 0x0000005319537220 */ /* 0x000fe40000410000 */
[----:B------:R-:W-:Y:S02]  /*07f0*/  FADD.FTZ R57, R70, R57 ;  /* 0x0000003946397221 */ /* 0x000fe40000010000 */
[-C--:B------:R-:W-:Y:S02]  /*0800*/  FFMA.FTZ R5, R81, R70.reuse, R5 ;  /* 0x0000004651057223 */ /* 0x080fe40000010005 */
[----:B------:R-:W-:Y:S01]  /*0810*/  FMUL.FTZ R82, R26, R70 ;  /* 0x000000461a527220 */ /* 0x000fe20000410000 */
[----:B------:R-:W-:Y:S01]  /*0820*/  HADD2.F32 R70, -RZ, R45.H0_H0 ;  /* 0x2000002dff467230 */ /* 0x000fe20000004100 */
[----:B------:R-:W-:Y:S02]  /*0830*/  FADD.FTZ R48, RZ, R85 ;  /* 0x00000055ff307221 */ /* 0x000fe40000010000 */
[----:B------:R-:W-:Y:S01]  /*0840*/  FFMA.FTZ R49, R86, R85, RZ ;  /* 0x0000005556317223 */ /* 0x000fe200000100ff */
        /* <DEDUP_REMOVED lines=8> */
[----:B------:R-:W-:Y:S01]  /*08d0*/  HADD2.F32 R46, -RZ, R46.H0_H0 ;  /* 0x2000002eff2e7230 */ /* 0x000fe20000004100 */
[C---:B------:R-:W-:Y:S02]  /*08e0*/  FADD.FTZ R51, -R71.reuse, R51 ;  /* 0x0000003347337221 */ /* 0x040fe40000010100 */
[----:B------:R-:W-:-:S02]  /*08f0*/  FADD.FTZ R52, -R71, R52 ;  /* 0x0000003447347221 */ /* 0x000fc40000010100 */
[C---:B------:R-:W-:Y:S02]  /*0900*/  FADD.FTZ R54, -R71.reuse, R54 ;  /* 0x0000003647367221 */ /* 0x040fe40000010100 */
[----:B------:R-:W-:Y:S02]  /*0910*/  FADD.FTZ R64, -R71, R55 ;  /* 0x0000003747407221 */ /* 0x000fe40000010100 */
[C---:B------:R-:W-:Y:S02]  /*0920*/  FMUL.FTZ R79, R77.reuse, R79 ;  /* 0x0000004f4d4f7220 */ /* 0x040fe40000410000 */
[----:B------:R-:W-:Y:S02]  /*0930*/  FMUL.FTZ R71, R77, R50 ;  /* 0x000000324d477220 */ /* 0x000fe40000410000 */
[----:B------:R-:W-:Y:S02]  /*0940*/  FMUL.FTZ R80, R27, R63 ;  /* 0x0000003f1b507220 */ /* 0x000fe40000410000 */
[----:B------:R-:W-:-:S02]  /*0950*/  FADD.FTZ R53, R53, R82 ;  /* 0x0000005235357221 */ /* 0x000fc40000010000 */
[----:B------:R-:W-:Y:S01]  /*0960*/  FFMA.FTZ R49, R81, R82, R49 ;  /* 0x0000005251317223 */ /* 0x000fe20000010031 */
[----:B------:R-:W-:Y:S01]  /*0970*/  HADD2.F32 R47, -RZ, R47.H0_H0 ;  /* 0x2000002fff2f7230 */ /* 0x000fe20000004100 */
        /* <DEDUP_REMOVED lines=18> */
[----:B------:R-:W-:Y:S02]  /*0aa0*/  FADD.FTZ R46, R47, R70 ;  /* 0x000000462f2e7221 */ /* 0x000fe40000010000 */
[----:B------:R-:W-:Y:S01]  /*0ab0*/  FFMA.FTZ R48, R72, R70, R49 ;  /* 0x0000004648307223 */ /* 0x000fe20000010031 */
[----:B------:R-:W-:Y:S01]  /*0ac0*/  SHF.R.U32.HI R67, RZ, 0x10, R67 ;  /* 0x00000010ff437819 */ /* 0x000fe20000011643 */
[----:B------:R-:W-:Y:S01]  /*0ad0*/  HADD2.F32 R65, -RZ, R65.H0_H0 ;  /* 0x20000041ff417230 */ /* 0x000fe20000004100 */
[----:B------:R-:W-:Y:S02]  /*0ae0*/  FADD.FTZ R46, R46, R69 ;  /* 0x000000452e2e7221 */ /* 0x000fe40000010000 */
        /* <DEDUP_REMOVED lines=15> */
[-C--:B------:R-:W-:Y:S02]  /*0be0*/  FMUL.FTZ R54, R18, R45.reuse ;  /* 0x0000002d12367220 */ /* 0x080fe40000410000 */
[----:B------:R-:W-:Y:S02]  /*0bf0*/  FADD.FTZ R47, R47, R62 ;  /* 0x0000003e2f2f7221 */ /* 0x000fe40000010000 */
[----:B------:R-:W-:Y:S01]  /*0c00*/  FFMA.FTZ R49, R66, R62, R49 ;  /* 0x0000003e42317223 */ /* 0x000fe20000010031 */
[----:B------:R-:W-:Y:S01]  /*0c10*/  LOP3.LUT P0, RZ, R0, 0xff, RZ, 0xc0, !PT ;  /* 0x000000ff00ff7812 */ /* 0x000fe2000780c0ff */
[----:B------:R-:W-:Y:S02]  /*0c20*/  FADD.FTZ R91, R45, R91 ;  /* 0x0000005b2d5b7221 */ /* 0x000fe40000010000 */
[----:B------:R-:W-:Y:S02]  /*0c30*/  FFMA.FTZ R13, R65, R45, R13 ;  /* 0x0000002d410d7223 */ /* 0x000fe4000001000d */
[----:B------:R-:W-:-:S02]  /*0c40*/  FMUL.FTZ R64, R77, R64 ;  /* 0x000000404d407220 */ /* 0x000fc40000410000 */
[----:B------:R-:W-:Y:S02]  /*0c50*/  FMUL.FTZ R52, R19, R44 ;  /* 0x0000002c13347220 */ /* 0x000fe40000410000 */
[----:B------:R-:W-:Y:S02]  /*0c60*/  FADD.FTZ R47, R47, R54 ;  /* 0x000000362f2f7221 */ /* 0x000fe40000010000 */
[----:B------:R-:W-:Y:S01]  /*0c70*/  FFMA.FTZ R45, R65, R54, R49 ;  /* 0x00000036412d7223 */ /* 0x000fe20000010031 */
[----:B------:R-:W-:Y:S01]  /*0c80*/  SEL R48, R93, R92, !P0 ;  /* 0x0000005c5d307207 */ /* 0x000fe20004000000 */
[----:B------:R-:W-:Y:S02]  /*0c90*/  FADD.FTZ R90, R44, R90 ;  /* 0x0000005a2c5a7221 */ /* 0x000fe40000010000 */
[----:B------:R-:W-:Y:S02]  /*0ca0*/  FFMA.FTZ R12, R64, R44, R12 ;  /* 0x0000002c400c7223 */ /* 0x000fe4000001000c */
[----:B------:R-:W-:-:S02]  /*0cb0*/  FADD.FTZ R49, R47, R52 ;  /* 0x000000342f317221 */ /* 0x000fc40000010000 */
[----:B------:R-:W-:Y:S01]  /*0cc0*/  FFMA.FTZ R46, R64, R52, R45 ;  /* 0x00000034402e7223 */ /* 0x000fe2000001002d */
[----:B------:R-:W-:Y:S05]  /*0cd0*/  BRA.DIV ~URZ, `(.L_x_4929) ;  /* 0x00000d327f007947 */ /* 0x000fea000b800000 */
[----:B------:R0:W1:Y:S02]  /*0ce0*/  SHFL.DOWN PT, R50, R49, 0x10, 0x1f ;  /* 0x0a001f0031327f89 */ /* 0x00006400000e0000 */
.L_x_4933:
[----:B------:R-:W-:Y:S05]  /*0cf0*/  BRA.DIV ~URZ, `(.L_x_4930) ;  /* 0x00000d827f007947 */ /* 0x000fea000b800000 */
        /* <DEDUP_REMOVED lines=17> */
.L_x_4934:
[----:B------:R-:W3:Y:S01]  /*0e10*/  S2R R44, SR_TID.X ;  /* 0x00000000002c7919 */ /* 0x000ee20000002100 */
[----:B--2---:R-:W-:Y:S01]  /*0e20*/  FADD.FTZ R45, R45, R46 ;  /* 0x0000002e2d2d7221 */ /* 0x004fe20000010000 */
[----:B------:R-:W-:Y:S01]  /*0e30*/  ULDC.U8 UR6, c[0x0][0x1f0] ;  /* 0x00007c0000067ab9 */ /* 0x000fe20000000000 */
[----:B------:R-:W-:Y:S02]  /*0e40*/  ISETP.NE.U32.AND P1, PT, RZ, c[0x0][0x218], PT ;  /* 0x00008600ff007a0c */ /* 0x000fe40003f25070 */
[----:B------:R-:W-:Y:S01]  /*0e50*/  ISETP.NE.AND P2, PT, RZ, UR6, PT ;  /* 0x00000006ff007c0c */ /* 0x000fe2000bf45270 */
[----:B------:R-:W-:Y:S01]  /*0e60*/  WARPSYNC 0xffffffff ;  /* 0xffffffff00007948 */ /* 0x000fe20003800000 */
[----:B------:R-:W-:-:S02]  /*0e70*/  ISETP.NE.AND.EX P1, PT, RZ, c[0x0][0x21c], PT, P1 ;  /* 0x00008700ff007a0c */ /* 0x000fc40003f25310 */
[----:B------:R-:W-:Y:S02]  /*0e80*/  IADD3 R61, R61, c[0x0][0x160], RZ ;  /* 0x000058003d3d7a10 */ /* 0x000fe40007ffe0ff */
[----:B---3--:R-:W-:Y:S02]  /*0e90*/  LOP3.LUT P0, RZ, R44, 0x1f, RZ, 0xc0, !PT ;  /* 0x0000001f2cff7812 */ /* 0x008fe4000780c0ff */
[----:B------:R-:W-:Y:S01]  /*0ea0*/  SHF.R.U32.HI R47, RZ, 0x5, R44 ;  /* 0x00000005ff2f7819 */ /* 0x000fe2000001162c */
[----:B-1----:R-:W-:-:S03]  /*0eb0*/  FADD.FTZ R44, R50, R49 ;  /* 0x00000031322c7221 */ /* 0x002fc60000010000 */
[----:B------:R-:W-:-:S07]  /*0ec0*/  LOP3.LUT R47, R47, 0x3, RZ, 0xc0, !PT ;  /* 0x000000032f2f7812 */ /* 0x000fce00078ec0ff */
[----:B------:R-:W-:-:S05]  /*0ed0*/  @!P0 IADD3 R47, R47, R48, RZ ;  /* 0x000000302f2f8210 */ /* 0x000fca0007ffe0ff */
        /* <DEDUP_REMOVED lines=19> */
[----:B------:R-:W-:Y:S02]  /*1010*/  FFMA.FTZ R84, R84, R47, R45 ;  /* 0x0000002f54547223 */ /* 0x000fe4000001002d */
[----:B------:R-:W-:Y:S02]  /*1020*/  FADD.FTZ R82, R82, -R49 ;  /* 0x8000003152527221 */ /* 0x000fe40000010000 */
[----:B------:R-:W-:Y:S02]  /*1030*/  FADD.FTZ R84, R83, -R84 ;  /* 0x8000005453547221 */ /* 0x000fe40000010000 */
[C---:B------:R-:W-:Y:S02]  /*1040*/  FMUL.FTZ R82, R77.reuse, R82 ;  /* 0x000000524d527220 */ /* 0x040fe40000410000 */
[----:B------:R-:W-:-:S02]  /*1050*/  FMUL.FTZ R46, R77, R84 ;  /* 0x000000544d2e7220 */ /* 0x000fc40000410000 */
[----:B-----5:R-:W-:Y:S02]  /*1060*/  @P1 FADD.FTZ R82, R30, R82 ;  /* 0x000000521e521221 */ /* 0x020fe40000010000 */
[-CC-:B------:R-:W-:Y:S02]  /*1070*/  FFMA.FTZ R84, R71, R47.reuse, R45.reuse ;  /* 0x0000002f47547223 */ /* 0x180fe4000001002d */
[-CC-:B------:R-:W-:Y:S02]  /*1080*/  FFMA.FTZ R49, R79, R47.reuse, R45.reuse ;  /* 0x0000002f4f317223 */ /* 0x180fe4000001002d */
[----:B------:R-:W-:Y:S02]  /*1090*/  FFMA.FTZ R48, R78, R47, R45 ;  /* 0x0000002f4e307223 */ /* 0x000fe4000001002d */
[----:B------:R-:W-:Y:S02]  /*10a0*/  FMUL.FTZ R50, R82, R68 ;  /* 0x0000004452327220 */ /* 0x000fe40000410000 */
[----:B------:R-:W-:-:S02]  /*10b0*/  FADD.FTZ R84, R69, -R84 ;  /* 0x8000005445547221 */ /* 0x000fc40000010000 */
[----:B------:R-:W-:Y:S02]  /*10c0*/  FADD.FTZ R80, R80, -R49 ;  /* 0x8000003150507221 */ /* 0x000fe40000010000 */
[----:B------:R-:W-:Y:S02]  /*10d0*/  FADD.FTZ R48, R73, -R48 ;  /* 0x8000003049307221 */ /* 0x000fe40000010000 */
[----:B------:R0:W-:Y:S01]  /*10e0*/  F2F.F16.F32 R73, R50 ;  /* 0x0000003200497304 */ /* 0x0001e20000200800 */
[-C--:B------:R-:W-:Y:S02]  /*10f0*/  FFMA.FTZ R49, R72, R47.reuse, R45 ;  /* 0x0000002f48317223 */ /* 0x080fe4000001002d */
[----:B------:R-:W-:Y:S02]  /*1100*/  FMUL.FTZ R69, R77, R84 ;  /* 0x000000544d457220 */ /* 0x000fe40000410000 */
[----:B------:R-:W-:Y:S02]  /*1110*/  FADD.FTZ R70, R70, -R49 ;  /* 0x8000003146467221 */ /* 0x000fe40000010000 */
[----:B------:R-:W-:-:S02]  /*1120*/  FFMA.FTZ R51, R66, R47, R45 ;  /* 0x0000002f42337223 */ /* 0x000fc4000001002d */
[----:B0-----:R-:W-:Y:S02]  /*1130*/  FFMA.FTZ R50, R63, R47, R45 ;  /* 0x0000002f3f327223 */ /* 0x001fe4000001002d */
[----:B------:R-:W-:Y:S02]  /*1140*/  @P1 FADD.FTZ R69, R34, R69 ;  /* 0x0000004522451221 */ /* 0x000fe40000010000 */
[----:B------:R-:W-:Y:S02]  /*1150*/  FADD.FTZ R50, R55, -R50 ;  /* 0x8000003237327221 */ /* 0x000fe40000010000 */
[C---:B------:R-:W-:Y:S02]  /*1160*/  FMUL.FTZ R49, R77.reuse, R70 ;  /* 0x000000464d317220 */ /* 0x040fe40000410000 */
[----:B------:R-:W-:Y:S02]  /*1170*/  FMUL.FTZ R66, R77, R50 ;  /* 0x000000324d427220 */ /* 0x000fe40000410000 */
[----:B------:R-:W-:-:S02]  /*1180*/  FADD.FTZ R70, R62, -R51 ;  /* 0x800000333e467221 */ /* 0x000fc40000010000 */
[-CC-:B------:R-:W-:Y:S02]  /*1190*/  FFMA.FTZ R86, R86, R47.reuse, R45.reuse ;  /* 0x0000002f56567223 */ /* 0x180fe4000001002d */
[----:B------:R-:W-:Y:S02]  /*11a0*/  FMUL.FTZ R50, R69, R68 ;  /* 0x0000004445327220 */ /* 0x000fe40000410000 */
[-CC-:B------:R-:W-:Y:S02]  /*11b0*/  FFMA.FTZ R51, R64, R47.reuse, R45.reuse ;  /* 0x0000002f40337223 */ /* 0x180fe4000001002d */
[----:B------:R-:W-:Y:S01]  /*11c0*/  FADD.FTZ R86, R85, -R86 ;  /* 0x8000005655567221 */ /* 0x000fe20000010000 */
[----:B------:R0:W-:Y:S01]  /*11d0*/  F2F.F16.F32 R62, R50 ;  /* 0x00000032003e7304 */ /* 0x0001e20000200800 */
[----:B------:R-:W-:Y:S02]  /*11e0*/  FFMA.FTZ R65, R65, R47, R45 ;  /* 0x0000002f41417223 */ /* 0x000fe4000001002d */
[----:B------:R-:W-:-:S02]  /*11f0*/  FADD.FTZ R52, R52, -R51 ;  /* 0x8000003334347221 */ /* 0x000fc40000010000 */
[----:B------:R-:W-:Y:S02]  /*1200*/  @P1 FADD.FTZ R46, R29, R46 ;  /* 0x0000002e1d2e1221 */ /* 0x000fe40000010000 */
[----:B------:R-:W-:Y:S02]  /*1210*/  FMUL.FTZ R70, R77, R70 ;  /* 0x000000464d467220 */ /* 0x000fe40000410000 */
[----:B0-----:R-:W-:Y:S02]  /*1220*/  FFMA.FTZ R50, R67, R47, R45 ;  /* 0x0000002f43327223 */ /* 0x001fe4000001002d */
[C---:B------:R-:W-:Y:S02]  /*1230*/  FMUL.FTZ R44, R77.reuse, R86 ;  /* 0x000000564d2c7220 */ /* 0x040fe40000410000 */
[----:B------:R-:W-:Y:S02]  /*1240*/  FMUL.FTZ R78, R77, R80 ;  /* 0x000000504d4e7220 */ /* 0x000fe40000410000 */
[----:B------:R-:W-:-:S02]  /*1250*/  @P1 FADD.FTZ R49, R33, R49 ;  /* 0x0000003121311221 */ /* 0x000fc40000010000 */
[----:B------:R-:W-:Y:S02]  /*1260*/  FADD.FTZ R54, R54, -R65 ;  /* 0x8000004136367221 */ /* 0x000fe40000010000 */
[----:B------:R-:W-:Y:S02]  /*1270*/  FMUL.FTZ R67, R77, R52 ;  /* 0x000000344d437220 */ /* 0x000fe40000410000 */
[----:B------:R-:W-:Y:S02]  /*1280*/  @P1 FADD.FTZ R66, R35, R66 ;  /* 0x0000004223421221 */ /* 0x000fe40000010000 */
[----:B------:R-:W-:Y:S01]  /*1290*/  FADD.FTZ R52, R53, -R50 ;  /* 0x8000003235347221 */ /* 0x000fe20000010000 */
[----:B------:R-:W-:Y:S01]  /*12a0*/  @P0 LEA R50, P3, R76, c[0x0][0x258], 0x4 ;  /* 0x000096004c320a11 */ /* 0x000fe200078620ff */
[----:B------:R-:W-:Y:S02]  /*12b0*/  FMUL.FTZ R79, R46, R68 ;  /* 0x000000442e4f7220 */ /* 0x000fe40000410000 */
[----:B------:R-:W-:Y:S01]  /*12c0*/  @P1 FADD.FTZ R70, R37, R70 ;  /* 0x0000004625461221 */ /* 0x000fe20000010000 */
[----:B------:R-:W-:Y:S01]  /*12d0*/  @P0 LEA.HI.X R51, R76, c[0x0][0x25c], RZ, 0x4, P3 ;  /* 0x000097004c330a11 */ /* 0x000fe200018f24ff */
[----:B------:R-:W-:-:S02]  /*12e0*/  @P1 FADD.FTZ R44, R28, R44 ;  /* 0x0000002c1c2c1221 */ /* 0x000fc40000010000 */
[----:B------:R-:W-:Y:S01]  /*12f0*/  @P1 FADD.FTZ R78, R31, R78 ;  /* 0x0000004e1f4e1221 */ /* 0x000fe20000010000 */
[----:B------:R-:W0:Y:S01]  /*1300*/  F2F.F16.F32 R79, R79 ;  /* 0x0000004f004f7304 */ /* 0x000e220000200800 */
[----:B------:R-:W-:Y:S02]  /*1310*/  FMUL.FTZ R48, R77, R48 ;  /* 0x000000304d307220 */ /* 0x000fe40000410000 */
[----:B------:R-:W-:Y:S02]  /*1320*/  FMUL.FTZ R63, R49, R68 ;  /* 0x00000044313f7220 */ /* 0x000fe40000410000 */
[----:B------:R-:W-:Y:S02]  /*1330*/  FMUL.FTZ R71, R77, R54 ;  /* 0x000000364d477220 */ /* 0x000fe40000410000 */
[----:B------:R-:W-:Y:S02]  /*1340*/  @P1 FADD.FTZ R67, R39, R67 ;  /* 0x0000004327431221 */ /* 0x000fe40000010000 */
[----:B------:R-:W-:Y:S01]  /*1350*/  FMUL.FTZ R83, R66, R68 ;  /* 0x0000004442537220 */ /* 0x000fe20000410000 */
[----:B------:R-:W1:Y:S01]  /*1360*/  F2F.F16.F32 R63, R63 ;  /* 0x0000003f003f7304 */ /* 0x000e620000200800 */
[----:B------:R-:W-:-:S02]  /*1370*/  FMUL.FTZ R77, R77, R52 ;  /* 0x000000344d4d7220 */ /* 0x000fc40000410000 */
[-C--:B------:R-:W-:Y:S02]  /*1380*/  FMUL.FTZ R65, R70, R68.reuse ;  /* 0x0000004446417220 */ /* 0x080fe40000410000 */
[-C--:B------:R-:W-:Y:S02]  /*1390*/  FMUL.FTZ R81, R44, R68.reuse ;  /* 0x000000442c517220 */ /* 0x080fe40000410000 */
[-C--:B------:R-:W-:Y:S01]  /*13a0*/  FMUL.FTZ R80, R78, R68.reuse ;  /* 0x000000444e507220 */ /* 0x080fe20000410000 */
[----:B------:R-:W2:Y:S01]  /*13b0*/  F2F.F16.F32 R83, R83 ;  /* 0x0000005300537304 */ /* 0x000ea20000200800 */
[----:B------:R-:W-:Y:S02]  /*13c0*/  @P1 FADD.FTZ R48, R32, R48 ;  /* 0x0000003020301221 */ /* 0x000fe40000010000 */
[----:B------:R-:W-:Y:S02]  /*13d0*/  @P1 FADD.FTZ R71, R38, R71 ;  /* 0x0000004726471221 */ /* 0x000fe40000010000 */
[----:B------:R-:W-:-:S02]  /*13e0*/  FMUL.FTZ R84, R67, R68 ;  /* 0x0000004443547220 */ /* 0x000fc40000410000 */
[----:B------:R-:W-:Y:S01]  /*13f0*/  @P1 FADD.FTZ R77, R36, R77 ;  /* 0x0000004d244d1221 */ /* 0x000fe20000010000 */
[----:B------:R-:W-:Y:S01]  /*1400*/  F2F.F16.F32 R65, R65 ;  /* 0x0000004100417304 */ /* 0x000fe20000200800 */
[-C--:B------:R-:W-:Y:S01]  /*1410*/  FMUL.FTZ R72, R48, R68.reuse ;  /* 0x0000004430487220 */ /* 0x080fe20000410000 */
[----:B------:R-:W-:Y:S01]  /*1420*/  ISETP.NE.AND.EX P1, PT, RZ, c[0x0][0x25c], PT, P2 ;  /* 0x00009700ff007a0c */ /* 0x000fe20003f25320 */
[-C--:B------:R-:W-:Y:S02]  /*1430*/  FMUL.FTZ R64, R71, R68.reuse ;  /* 0x0000004447407220 */ /* 0x080fe40000410000 */
[----:B------:R-:W-:Y:S01]  /*1440*/  FMUL.FTZ R68, R77, R68 ;  /* 0x000000444d447220 */ /* 0x000fe20000410000 */
[----:B------:R-:W-:Y:S01]  /*1450*/  SEL R45, R46, R41, P1 ;  /* 0x000000292e2d7207 */ /* 0x000fe20000800000 */
[----:B0-----:R-:W-:Y:S01]  /*1460*/  IMAD.WIDE.U32 R54, R79, 0x10000, RZ ;  /* 0x000100004f367825 */ /* 0x001fe200078e00ff */
[----:B------:R-:W-:Y:S01]  /*1470*/  F2F.F16.F32 R81, R81 ;  /* 0x0000005100517304 */ /* 0x000fe20000200800 */
[----:B------:R-:W-:-:S02]  /*1480*/  SEL R44, R44, R40, P1 ;  /* 0x000000282c2c7207 */ /* 0x000fc40000800000 */
[----:B------:R-:W-:Y:S01]  /*1490*/  SEL R46, R82, R42, P1 ;  /* 0x0000002a522e7207 */ /* 0x000fe20000800000 */
[----:B-1----:R-:W-:Y:S01]  /*14a0*/  IMAD.WIDE.U32 R52, R63, 0x10000, RZ ;  /* 0x000100003f347825 */ /* 0x002fe200078e00ff */
[----:B------:R-:W-:Y:S02]  /*14b0*/  SEL R47, R78, R43, P1 ;  /* 0x0000002b4e2f7207 */ /* 0x000fe40000800000 */
[----:B--2---:R-:W-:Y:S01]  /*14c0*/  SHF.L.U32 R83, R83, 0x10, RZ ;  /* 0x0000001053537819 */ /* 0x004fe200000006ff */
[----:B------:R-:W0:Y:S02]  /*14d0*/  F2F.F16.F32 R80, R80 ;  /* 0x0000005000507304 */ /* 0x000e240000200800 */
[----:B------:R1:W-:Y:S01]  /*14e0*/  @P0 STG.E.128 [R50.64], R44 ;  /* 0x0000002c32000986 */ /* 0x0003e2000c101d04 */
[----:B------:R-:W-:Y:S02]  /*14f0*/  LOP3.LUT R53, R53, R83, R62, 0xfe, !PT ;  /* 0x0000005335357212 */ /* 0x000fe400078efe3e */
[----:B------:R-:W-:-:S03]  /*1500*/  @P0 LEA R62, P3, R74, c[0x0][0x258], 0x4 ;  /* 0x000096004a3e0a11 */ /* 0x000fc600078620ff */
[----:B------:R-:W2:Y:S01]  /*1510*/  F2F.F16.F32 R84, R84 ;  /* 0x0000005400547304 */ /* 0x000ea20000200800 */
[----:B------:R-:W-:-:S07]  /*1520*/  @P0 LEA.HI.X R63, R74, c[0x0][0x25c], RZ, 0x4, P3 ;  /* 0x000097004a3f0a11 */ /* 0x000fce00018f24ff */
[----:B------:R-:W3:Y:S01]  /*1530*/  F2F.F16.F32 R64, R64 ;  /* 0x0000004000407304 */ /* 0x000ee20000200800 */
[----:B0-----:R-:W-:Y:S01]  /*1540*/  SHF.L.U32 R80, R80, 0x10, RZ ;  /* 0x0000001050507819 */ /* 0x001fe200000006ff */
[----:B-1----:R-:W-:Y:S01]  /*1550*/  IMAD.WIDE.U32 R44, R65, 0x10000, RZ ;  /* 0x00010000412c7825 */ /* 0x002fe200078e00ff */
[----:B------:R-:W-:Y:S02]  /*1560*/  LOP3.LUT R50, R54, R81, RZ, 0xfc, !PT ;  /* 0x0000005136327212 */ /* 0x000fe400078efcff */
[----:B------:R-:W-:-:S03]  /*1570*/  LEA R54, P2, R76, c[0x0][0x248], 0x3 ;  /* 0x000092004c367a11 */ /* 0x000fc600078418ff */
[----:B------:R-:W0:Y:S01]  /*1580*/  F2F.F16.F32 R68, R68 ;  /* 0x0000004400447304 */ /* 0x000e220000200800 */
[----:B--2---:R-:W-:Y:S02]  /*1590*/  SHF.L.U32 R65, R84, 0x10, RZ ;  /* 0x0000001054417819 */ /* 0x004fe400000006ff */
[----:B------:R-:W-:Y:S02]  /*15a0*/  LOP3.LUT R51, R55, R80, R73, 0xfe, !PT ;  /* 0x0000005037337212 */ /* 0x000fe400078efe49 */
[----:B------:R-:W-:Y:S02]  /*15b0*/  LEA.HI.X R55, R76, c[0x0][0x24c], RZ, 0x3, P2 ;  /* 0x000093004c377a11 */ /* 0x000fe400010f1cff */
[----:B------:R-:W-:Y:S01]  /*15c0*/  SEL R46, R69, R42, P1 ;  /* 0x0000002a452e7207 */ /* 0x000fe20000800000 */
[----:B------:R-:W1:Y:S01]  /*15d0*/  F2F.F16.F32 R72, R72 ;  /* 0x0000004800487304 */ /* 0x000e620000200800 */
[----:B---3--:R-:W-:Y:S01]  /*15e0*/  LOP3.LUT R65, R45, R65, R64, 0xfe, !PT ;  /* 0x000000412d417212 */ /* 0x008fe200078efe40 */
[----:B------:R-:W-:Y:S01]  /*15f0*/  STG.E.64 [R54.64], R50 ;  /* 0x0000003236007986 */ /* 0x000fe2000c101b04 */
[----:B------:R-:W-:-:S02]  /*1600*/  SEL R45, R49, R41, P1 ;  /* 0x00000029312d7207 */ /* 0x000fc40000800000 */
[----:B------:R-:W-:Y:S02]  /*1610*/  SEL R47, R66, R43, P1 ;  /* 0x0000002b422f7207 */ /* 0x000fe40000800000 */
[----:B------:R-:W-:Y:S02]  /*1620*/  SEL R41, R70, R41, P1 ;  /* 0x0000002946297207 */ /* 0x000fe40000800000 */
[----:B0-----:R-:W-:Y:S02]  /*1630*/  LOP3.LUT R64, R44, R68, RZ, 0xfc, !PT ;  /* 0x000000442c407212 */ /* 0x001fe400078efcff */
[-C--:B------:R-:W-:Y:S02]  /*1640*/  SEL R44, R48, R40.reuse, P1 ;  /* 0x00000028302c7207 */ /* 0x080fe40000800000 */
[----:B------:R-:W-:Y:S02]  /*1650*/  SEL R40, R77, R40, P1 ;  /* 0x000000284d287207 */ /* 0x000fe40000800000 */
[----:B------:R-:W-:Y:S01]  /*1660*/  SEL R42, R71, R42, P1 ;  /* 0x0000002a472a7207 */ /* 0x000fe20000800000 */
[----:B------:R0:W-:Y:S01]  /*1670*/  @P0 STG.E.128 [R62.64], R44 ;  /* 0x0000002c3e000986 */ /* 0x0001e2000c101d04 */
[----:B-1----:R-:W-:-:S02]  /*1680*/  LOP3.LUT R52, R52, R72, RZ, 0xfc, !PT ;  /* 0x0000004834347212 */ /* 0x002fc400078efcff */
[----:B------:R-:W-:Y:S02]  /*1690*/  SEL R43, R67, R43, P1 ;  /* 0x0000002b432b7207 */ /* 0x000fe40000800000 */
        /* <DEDUP_REMOVED lines=14> */
.L_x_4931:
        /* <DEDUP_REMOVED lines=24> */
.L_x_4928:
[----:B------:R-:W0:Y:S01]  /*1900*/  S2UR UR6, SR_CTAID.X ;  /* 0x00000000000679c3 */ /* 0x000e220000002500 */
[----:B------:R-:W0:Y:S01]  /*1910*/  S2R R0, SR_TID.X ;  /* 0x0000000000007919 */ /* 0x000e220000002100 */
[----:B------:R-:W-:-:S03]  /*1920*/  HFMA2.MMA R9, -RZ, RZ, 0, 9.5367431640625e-07 ;  /* 0x00000010ff097435 */ /* 0x000fc600000001ff */
[----:B------:R-:W1:Y:S01]  /*1930*/  S2R R2, SR_TID.X ;  /* 0x0000000000027919 */ /* 0x000e620000002100 */
[----:B0-----:R-:W-:Y:S02]  /*1940*/  LEA.HI R0, R0, UR6, RZ, 0x19 ;  /* 0x0000000600007c11 */ /* 0x001fe4000f8fc8ff */
[----:B-1----:R-:W-:-:S03]  /*1950*/  LOP3.LUT R2, R2, 0x7f, RZ, 0xc0, !PT ;  /* 0x0000007f02027812 */ /* 0x002fc600078ec0ff */
        /* <DEDUP_REMOVED lines=11> */
.L_x_4929:
[----:B------:R-:W-:Y:S01]  /*1a10*/  HFMA2.MMA R47, -RZ, RZ, 0, 9.5367431640625e-07 ;  /* 0x00000010ff2f7435 */ /* 0x000fe200000001ff */
[----:B------:R-:W-:-:S02]  /*1a20*/  MOV R45, R49 ;  /* 0x00000031002d7202 */ /* 0x000fc40000000f00 */
[----:B------:R-:W-:Y:S02]  /*1a30*/  MOV R51, 0xffffffff ;  /* 0xffffffff00337802 */ /* 0x000fe40000000f00 */
[----:B------:R-:W-:Y:S02]  /*1a40*/  MOV R44, 0x1a60 ;  /* 0x00001a60002c7802 */ /* 0x000fe40000000f00 */
[----:B-----5:R-:W-:Y:S05]  /*1a50*/  CALL.REL.NOINC `($__internal_141_$__cuda_sm70_shflsync_down_p) ;  /* 0x000003d000007944 */ /* 0x020fea0003c00000 */
[----:B------:R-:W-:Y:S01]  /*1a60*/  MOV R50, R47 ;  /* 0x0000002f00327202 */ /* 0x000fe20000000f00 */
[----:B------:R-:W-:Y:S05]  /*1a70*/  BRA `(.L_x_4933) ;  /* 0xfffff27000007947 */ /* 0x000fea000383ffff */
.L_x_4930:
[----:B------:R-:W-:Y:S01]  /*1a80*/  HFMA2.MMA R47, -RZ, RZ, 0, 9.5367431640625e-07 ;  /* 0x00000010ff2f7435 */ /* 0x000fe200000001ff */
[----:B------:R-:W-:Y:S02]  /*1a90*/  MOV R45, R46 ;  /* 0x0000002e002d7202 */ /* 0x000fe40000000f00 */
[----:B------:R-:W-:Y:S02]  /*1aa0*/  MOV R51, 0xffffffff ;  /* 0xffffffff00337802 */ /* 0x000fe40000000f00 */
[----:B------:R-:W-:Y:S02]  /*1ab0*/  MOV R44, 0x1ad0 ;  /* 0x00001ad0002c7802 */ /* 0x000fe40000000f00 */
[----:B01---5:R-:W-:Y:S05]  /*1ac0*/  CALL.REL.NOINC `($__internal_141_$__cuda_sm70_shflsync_down_p) ;  /* 0x0000036000007944 */ /* 0x023fea0003c00000 */
[----:B------:R-:W-:Y:S01]  /*1ad0*/  FADD.FTZ R49, R49, R50 ;  /* 0x0000003231317221 */ /* 0x000fe20000010000 */
[----:B------:R-:W-:Y:S01]  /*1ae0*/  MOV R51, 0xffffffff ;  /* 0xffffffff00337802 */ /* 0x000fe20000000f00 */
[----:B------:R-:W-:Y:S01]  /*1af0*/  FADD.FTZ R46, R46, R47 ;  /* 0x0000002f2e2e7221 */ /* 0x000fe20000010000 */
[----:B------:R-:W-:Y:S01]  /*1b00*/  HFMA2.MMA R47, -RZ, RZ, 0, 4.76837158203125e-07 ;  /* 0x00000008ff2f7435 */ /* 0x000fe200000001ff */
[----:B------:R-:W-:-:S02]  /*1b10*/  MOV R44, 0x1b40 ;  /* 0x00001b40002c7802 */ /* 0x000fc40000000f00 */
[----:B------:R-:W-:-:S03]  /*1b20*/  MOV R45, R49 ;  /* 0x00000031002d7202 */ /* 0x000fc60000000f00 */
[----:B------:R-:W-:Y:S05]  /*1b30*/  CALL.REL.NOINC `($__internal_141_$__cuda_sm70_shflsync_down_p) ;  /* 0x000002f000007944 */ /* 0x000fea0003c00000 */
[----:B------:R-:W-:Y:S01]  /*1b40*/  MOV R50, R47 ;  /* 0x0000002f00327202 */ /* 0x000fe20000000f00 */
[----:B------:R-:W-:Y:S01]  /*1b50*/  HFMA2.MMA R47, -RZ, RZ, 0, 4.76837158203125e-07 ;  /* 0x00000008ff2f7435 */ /* 0x000fe200000001ff */
[----:B------:R-:W-:Y:S02]  /*1b60*/  MOV R45, R46 ;  /* 0x0000002e002d7202 */ /* 0x000fe40000000f00 */
[----:B------:R-:W-:Y:S02]  /*1b70*/  MOV R51, 0xffffffff ;  /* 0xffffffff00337802 */ /* 0x000fe40000000f00 */
[----:B------:R-:W-:Y:S02]  /*1b80*/  MOV R44, 0x1ba0 ;  /* 0x00001ba0002c7802 */ /* 0x000fe40000000f00 */
[----:B------:R-:W-:Y:S05]  /*1b90*/  CALL.REL.NOINC `($__internal_141_$__cuda_sm70_shflsync_down_p) ;  /* 0x0000029000007944 */ /* 0x000fea0003c00000 */
[----:B------:R-:W-:Y:S01]  /*1ba0*/  FADD.FTZ R49, R50, R49 ;  /* 0x0000003132317221 */ /* 0x000fe20000010000 */
[----:B------:R-:W-:Y:S01]  /*1bb0*/  MOV R51, 0xffffffff ;  /* 0xffffffff00337802 */ /* 0x000fe20000000f00 */
[----:B------:R-:W-:Y:S01]  /*1bc0*/  FADD.FTZ R46, R46, R47 ;  /* 0x0000002f2e2e7221 */ /* 0x000fe20000010000 */
[----:B------:R-:W-:Y:S01]  /*1bd0*/  HFMA2.MMA R47, -RZ, RZ, 0, 2.384185791015625e-07 ;  /* 0x00000004ff2f7435 */ /* 0x000fe200000001ff */
[----:B------:R-:W-:-:S02]  /*1be0*/  MOV R44, 0x1c10 ;  /* 0x00001c10002c7802 */ /* 0x000fc40000000f00 */
[----:B------:R-:W-:-:S03]  /*1bf0*/  MOV R45, R49 ;  /* 0x00000031002d7202 */ /* 0x000fc60000000f00 */
[----:B------:R-:W-:Y:S05]  /*1c00*/  CALL.REL.NOINC `($__internal_141_$__cuda_sm70_shflsync_down_p) ;  /* 0x0000022000007944 */ /* 0x000fea0003c00000 */
[----:B------:R-:W-:Y:S01]  /*1c10*/  MOV R50, R47 ;  /* 0x0000002f00327202 */ /* 0x000fe20000000f00 */
[----:B------:R-:W-:Y:S01]  /*1c20*/  HFMA2.MMA R47, -RZ, RZ, 0, 2.384185791015625e-07 ;  /* 0x00000004ff2f7435 */ /* 0x000fe200000001ff */
[----:B------:R-:W-:Y:S02]  /*1c30*/  MOV R45, R46 ;  /* 0x0000002e002d7202 */ /* 0x000fe40000000f00 */
[----:B------:R-:W-:Y:S02]  /*1c40*/  MOV R51, 0xffffffff ;  /* 0xffffffff00337802 */ /* 0x000fe40000000f00 */
[----:B------:R-:W-:Y:S02]  /*1c50*/  MOV R44, 0x1c70 ;  /* 0x00001c70002c7802 */ /* 0x000fe40000000f00 */
[----:B------:R-:W-:Y:S05]  /*1c60*/  CALL.REL.NOINC `($__internal_141_$__cuda_sm70_shflsync_down_p) ;  /* 0x000001c000007944 */ /* 0x000fea0003c00000 */
[----:B------:R-:W-:Y:S01]  /*1c70*/  FADD.FTZ R49, R50, R49 ;  /* 0x0000003132317221 */ /* 0x000fe20000010000 */
[----:B------:R-:W-:Y:S01]  /*1c80*/  MOV R51, 0xffffffff ;  /* 0xffffffff00337802 */ /* 0x000fe20000000f00 */
[----:B------:R-:W-:Y:S01]  /*1c90*/  FADD.FTZ R46, R46, R47 ;  /* 0x0000002f2e2e7221 */ /* 0x000fe20000010000 */
[----:B------:R-:W-:Y:S01]  /*1ca0*/  HFMA2.MMA R47, -RZ, RZ, 0, 1.1920928955078125e-07 ;  /* 0x00000002ff2f7435 */ /* 0x000fe200000001ff */
[----:B------:R-:W-:-:S02]  /*1cb0*/  MOV R44, 0x1ce0 ;  /* 0x00001ce0002c7802 */ /* 0x000fc40000000f00 */
[----:B------:R-:W-:-:S03]  /*1cc0*/  MOV R45, R49 ;  /* 0x00000031002d7202 */ /* 0x000fc60000000f00 */
[----:B------:R-:W-:Y:S05]  /*1cd0*/  CALL.REL.NOINC `($__internal_141_$__cuda_sm70_shflsync_down_p) ;  /* 0x0000015000007944 */ /* 0x000fea0003c00000 */
[----:B------:R-:W-:Y:S01]  /*1ce0*/  MOV R50, R47 ;  /* 0x0000002f00327202 */ /* 0x000fe20000000f00 */
[----:B------:R-:W-:Y:S01]  /*1cf0*/  HFMA2.MMA R47, -RZ, RZ, 0, 1.1920928955078125e-07 ;  /* 0x00000002ff2f7435 */ /* 0x000fe200000001ff */
[----:B------:R-:W-:Y:S02]  /*1d00*/  MOV R45, R46 ;  /* 0x0000002e002d7202 */ /* 0x000fe40000000f00 */
[----:B------:R-:W-:Y:S02]  /*1d10*/  MOV R51, 0xffffffff ;  /* 0xffffffff00337802 */ /* 0x000fe40000000f00 */
[----:B------:R-:W-:Y:S02]  /*1d20*/  MOV R44, 0x1d40 ;  /* 0x00001d40002c7802 */ /* 0x000fe40000000f00 */
[----:B------:R-:W-:Y:S05]  /*1d30*/  CALL.REL.NOINC `($__internal_141_$__cuda_sm70_shflsync_down_p) ;  /* 0x000000f000007944 */ /* 0x000fea0003c00000 */
[----:B------:R-:W-:Y:S01]  /*1d40*/  FADD.FTZ R49, R50, R49 ;  /* 0x0000003132317221 */ /* 0x000fe20000010000 */
[----:B------:R-:W-:Y:S01]  /*1d50*/  MOV R51, 0xffffffff ;  /* 0xffffffff00337802 */ /* 0x000fe20000000f00 */
[----:B------:R-:W-:Y:S01]  /*1d60*/  FADD.FTZ R46, R46, R47 ;  /* 0x0000002f2e2e7221 */ /* 0x000fe20000010000 */
[----:B------:R-:W-:Y:S01]  /*1d70*/  HFMA2.MMA R47, -RZ, RZ, 0, 5.9604644775390625e-08 ;  /* 0x00000001ff2f7435 */ /* 0x000fe200000001ff */
[----:B------:R-:W-:-:S02]  /*1d80*/  MOV R44, 0x1db0 ;  /* 0x00001db0002c7802 */ /* 0x000fc40000000f00 */
[----:B------:R-:W-:-:S03]  /*1d90*/  MOV R45, R49 ;  /* 0x00000031002d7202 */ /* 0x000fc60000000f00 */
[----:B------:R-:W-:Y:S05]  /*1da0*/  CALL.REL.NOINC `($__internal_141_$__cuda_sm70_shflsync_down_p) ;  /* 0x0000008000007944 */ /* 0x000fea0003c00000 */
[----:B------:R-:W-:Y:S01]  /*1db0*/  MOV R50, R47 ;  /* 0x0000002f00327202 */ /* 0x000fe20000000f00 */
[----:B------:R-:W-:Y:S01]  /*1dc0*/  HFMA2.MMA R47, -RZ, RZ, 0, 5.9604644775390625e-08 ;  /* 0x00000001ff2f7435 */ /* 0x000fe200000001ff */
[----:B------:R-:W-:Y:S02]  /*1dd0*/  MOV R45, R46 ;  /* 0x0000002e002d7202 */ /* 0x000fe40000000f00 */
[----:B------:R-:W-:Y:S02]  /*1de0*/  MOV R51, 0xffffffff ;  /* 0xffffffff00337802 */ /* 0x000fe40000000f00 */
[----:B------:R-:W-:Y:S02]  /*1df0*/  MOV R44, 0x1e10 ;  /* 0x00001e10002c7802 */ /* 0x000fe40000000f00 */
[----:B------:R-:W-:Y:S05]  /*1e00*/  CALL.REL.NOINC `($__internal_141_$__cuda_sm70_shflsync_down_p) ;  /* 0x0000002000007944 */ /* 0x000fea0003c00000 */
[----:B------:R-:W-:Y:S01]  /*1e10*/  MOV R45, R47 ;  /* 0x0000002f002d7202 */ /* 0x000fe20000000f00 */
[----:B------:R-:W-:Y:S05]  /*1e20*/  BRA `(.L_x_4934) ;  /* 0xffffefe000007947 */ /* 0x000fea000383ffff */
        .weak           $__internal_141_$__cuda_sm70_shflsync_down_p
        .type           $__internal_141_$__cuda_sm70_shflsync_down_p,@function
        .size           $__internal_141_$__cuda_sm70_shflsync_down_p,(.L_x_6790 - $__internal_141_$__cuda_sm70_shflsync_down_p)
$__internal_141_$__cuda_sm70_shflsync_down_p:
[----:B------:R-:W-:Y:S01]  /*1e30*/  HFMA2.MMA R92, -RZ, RZ, 0, 1.847743988037109375e-06 ;  /* 0x0000001fff5c7435 */ /* 0x000fe200000001ff */
[----:B------:R-:W-:Y:S06]  /*1e40*/  WARPSYNC R51 ;  /* 0x0000003300007348 */ /* 0x000fec0003800000 */
[----:B------:R0:W1:Y:S04]  /*1e50*/  SHFL.DOWN PT, R47, R45, R47, R92 ;  /* 0x0800002f2d2f7389 */ /* 0x00006800000e005c */
[----:B0-----:R-:W0:Y:S01]  /*1e60*/  S2R R92, SR_TID.X ;  /* 0x00000000005c7919 */ /* 0x001e220000002100 */
[----:B------:R-:W-:-:S02]  /*1e70*/  MOV R45, 0x0 ;  /* 0x00000000002d7802 */ /* 0x000fc40000000f00 */
[----:B0-----:R-:W-:-:S04]  /*1e80*/  SHF.R.U32.HI R92, RZ, 0x7, R92 ;  /* 0x00000007ff5c7819 */ /* 0x001fc8000001165c */
[----:B------:R-:W-:Y:S01]  /*1e90*/  SHF.L.U32 R92, R92, 0x2, RZ ;  /* 0x000000025c5c7819 */ /* 0x000fe200000006ff */
[----:B-1----:R-:W-:Y:S06]  /*1ea0*/  RET.REL.NODEC R44 `(_ZN10layer_norm13ln_bwd_kernelINS_13Kernel_traitsIf6__halffS2_fjLj1536ELj1ELj1ELj4ELj8ENS_18Kernel_traits_baseILj1536EfS2_fS2_fjLj128EEEEELb0ELb0ELb0ELb1EEEvNS_9BwdParamsE) ;  /* 0xffffe1502c007950 */ /* 0x002fec0003c3ffff */
.L_x_4935:
        /* <DEDUP_REMOVED lines=13> */
.L_x_6790:


//--------------------- .text._ZN10layer_norm13ln_bwd_kernelINS_13Kernel_traitsIf6__halffS2_fjLj1536ELj1ELj1ELj4ELj8ENS_18Kernel_traits_baseILj1536EfS2_fS2_fjLj128EEEEELb0ELb0ELb1ELb0EEEvNS_9BwdParamsE --------------------------
	.section	.text._ZN10layer_norm13ln_bwd_kernelINS_13Kernel_traitsIf6__halffS2_fjLj1536ELj1ELj1ELj4ELj8ENS_18Kernel_traits_baseILj1536EfS2_fS2_fjLj128EEEEELb0ELb0ELb1ELb0EEEvNS_9BwdParamsE,"ax",@progbits
	.sectioninfo	@"SHI_REGISTERS=107"
	.align	128
        .global         _ZN10layer_norm13ln_bwd_kernelINS_13Kernel_traitsIf6__halffS2_fjLj1536ELj1ELj1ELj4ELj8ENS_18Kernel_traits_baseILj1536EfS2_fS2_fjLj128EEEEELb0ELb0ELb1ELb0EEEvNS_9BwdParamsE
        .type           _ZN10layer_norm13ln_bwd_kernelINS_13Kernel_traitsIf6__halffS2_fjLj1536ELj1ELj1ELj4ELj8ENS_18Kernel_traits_baseILj1536EfS2_fS2_fjLj128EEEEELb0ELb0ELb1ELb0EEEvNS_9BwdParamsE,@function
        .size           _ZN10layer_norm13ln_bwd_kernelINS_13Kernel_traitsIf6__halffS2_fjLj1536ELj1ELj1ELj4ELj8ENS_18Kernel_traits_baseILj1536EfS2_fS2_fjLj128EEEEELb0ELb0ELb1ELb0EEEvNS_9BwdParamsE,(.L_x_6791 - _ZN10layer_norm13ln_bwd_kernelINS_13Kernel_traitsIf6__halffS2_fjLj1536ELj1ELj1ELj4ELj8ENS_18Kernel_traits_baseILj1536EfS2_fS2_fjLj128EEEEELb0ELb0ELb1ELb0EEEvNS_9BwdParamsE)
        .other          _ZN10layer_norm13ln_bwd_kernelINS_13Kernel_traitsIf6__halffS2_fjLj1536ELj1ELj1ELj4ELj8ENS_18Kernel_traits_baseILj1536EfS2_fS2_fjLj128EEEEELb0ELb0ELb1ELb0EEEvNS_9BwdParamsE,@"STO_CUDA_ENTRY STV_DEFAULT"
_ZN10layer_norm13ln_bwd_kernelINS_13Kernel_traitsIf6__halffS2_fjLj1536ELj1ELj1ELj4ELj8ENS_18Kernel_traits_baseILj1536EfS2_fS2_fjLj128EEEEELb0ELb0ELb1ELb0EEEvNS_9BwdParamsE:
.text._ZN10layer_norm13ln_bwd_kernelINS_13Kernel_traitsIf6__halffS2_fjLj1536ELj1ELj1ELj4ELj8ENS_18Kernel_traits_baseILj1536EfS2_fS2_fjLj128EEEEELb0ELb0ELb1ELb0EEEvNS_9BwdParamsE:
        /* <DEDUP_REMOVED lines=40> */
[----:B------:R-:W-:Y:S01]  /*0280*/  HFMA2.MMA R53, -RZ, RZ, 0, 0 ;  /* 0x00000000ff357435 */ /* 0x000fe200000001ff */
[----:B------:R-:W-:-:S06]  /*0290*/  IMAD.MOV.U32 R64, RZ, RZ, 0x1 ;  /* 0x00000001ff407424 */ /* 0x000fcc00078e00ff */
.L_x_4986:
        /* <DEDUP_REMOVED lines=24> */
.L_x_4941:
[----:B------:R-:W-:Y:S02]  /*0420*/  IADD3 R57, R67, 0x80, RZ ;  /* 0x0000008043397810 */ /* 0x000fe40007ffe0ff */
.L_x_4940:
[----:B------:R-:W-:Y:S05]  /*0430*/  BSYNC B1 ;  /* 0x0000000000017941 */ /* 0x000fea0003800000 */
.L_x_4939:
[----:B------:R-:W-:Y:S01]  /*0440*/  BSSY B1, `(.L_x_4942) ;  /* 0x0000008000017945 */ /* 0x000fe20003800000 */
[----:B------:R-:W-:Y:S05]  /*0450*/  @!P2 BRA `(.L_x_4943) ;  /* 0x000000600000a947 */ /* 0x000fea0003800000 */
[----:B------:R-:W-:-:S04]  /*0460*/  ISETP.NE.U32.AND P0, PT, RZ, c[0x0][0x218], PT ;  /* 0x00008600ff007a0c */ /* 0x000fc80003f05070 */
[----:B------:R-:W-:-:S13]  /*0470*/  ISETP.NE.AND.EX P0, PT, RZ, c[0x0][0x21c], PT, P0 ;  /* 0x00008700ff007a0c */ /* 0x000fda0003f05300 */
[----:B------:R-:W-:Y:S05]  /*0480*/  @!P0 BRA `(.L_x_4944) ;  /* 0x0000002000008947 */ /* 0x000fea0003800000 */
[----:B------:R-:W-:-:S06]  /*0490*/  IMAD.WIDE.U32 R24, R57, R62, c[0x0][0x218] ;  /* 0x0000860039187625 */ /* 0x000fcc00078e003e */
[----:B------:R-:W5:Y:S02]  /*04a0*/  LDG.E.128 R24, [R24.64] ;  /* 0x0000000418187981 */ /* 0x000f64000c1e1d00 */
.L_x_4944:
[----:B------:R-:W-:Y:S02]  /*04b0*/  IADD3 R57, R57, 0x80, RZ ;  /* 0x0000008039397810 */ /* 0x000fe40007ffe0ff */
.L_x_4943:
[----:B------:R-:W-:Y:S05]  /*04c0*/  BSYNC B1 ;  /* 0x0000000000017941 */ /* 0x000fea0003800000 */
.L_x_4942:
        /* <DEDUP_REMOVED lines=9> */
.L_x_4938:
[----:B---3--:R-:W-:-:S06]  /*0560*/  IMAD.WIDE R56, R65, R60, c[0x0][0x1a0] ;  /* 0x0000680041387625 */ /* 0x008fcc00078e023c */
[----:B------:R-:W2:Y:S01]  /*0570*/  LDG.E R56, [R56.64] ;  /* 0x0000000438387981 */ /* 0x000ea2000c1e1900 */
[----:B------:R-:W-:Y:S01]  /*0580*/  IADD3 R58, R61, -0x1, RZ ;  /* 0xffffffff3d3a7810 */ /* 0x000fe20007ffe0ff */
[----:B------:R-:W-:Y:S01]  /*0590*/  BSSY B1, `(.L_x_4946) ;  /* 0x0000039000017945 */ /* 0x000fe20003800000 */
[----:B0-----:R-:W-:Y:S01]  /*05a0*/  ISETP.NE.AND P0, PT, R96, RZ, PT ;  /* 0x000000ff6000720c */ /* 0x001fe20003f05270 */
[----:B------:R-:W-:Y:S01]  /*05b0*/  HFMA2.MMA R99, -RZ, RZ, 0, 0 ;  /* 0x00000000ff637435 */ /* 0x000fe200000001ff */
        /* <DEDUP_REMOVED lines=17> */
[----:B------:R-:W-:Y:S02]  /*06d0*/  IADD3 R101, R101, 0x80, RZ ;  /* 0x0000008065657810 */ /* 0x000fe40007ffe0ff */
[----:B---3--:R-:W-:Y:S01]  /*06e0*/  MOV R74, R60 ;  /* 0x0000003c004a7202 */ /* 0x008fe20000000f00 */
[--C-:B------:R-:W-:Y:S01]  /*06f0*/  IMAD.MOV.U32 R76, RZ, RZ, R61.reuse ;  /* 0x000000ffff4c7224 */ /* 0x100fe200078e003d */
[----:B------:R-:W-:Y:S01]  /*0700*/  SHF.R.U64 R78, R60, 0x10, R61 ;  /* 0x000000103c4e7819 */ /* 0x000fe2000000123d */
[C---:B--2---:R-:W-:Y:S02]  /*0710*/  FADD.FTZ R73, -R63.reuse, R56 ;  /* 0x000000383f497221 */ /* 0x044fe40000010100 */
[C---:B------:R-:W-:Y:S01]  /*0720*/  FADD.FTZ R75, -R63.reuse, R57 ;  /* 0x000000393f4b7221 */ /* 0x040fe20000010100 */
[----:B0-----:R-:W-:Y:S01]  /*0730*/  HADD2.F32 R3, -RZ, R74.H0_H0 ;  /* 0x2000004aff037230 */ /* 0x001fe20000004100 */
[----:B------:R-:W-:Y:S01]  /*0740*/  SHF.R.U32.HI R77, RZ, 0x10, R61 ;  /* 0x00000010ff4d7819 */ /* 0x000fe2000001163d */
[----:B------:R-:W-:Y:S01]  /*0750*/  HADD2.F32 R2, -RZ, R78.H0_H0 ;  /* 0x2000004eff027230 */ /* 0x000fe20000004100 */
[----:B------:R-:W-:Y:S01]  /*0760*/  FADD.FTZ R61, -R63, R58 ;  /* 0x0000003a3f3d7221 */ /* 0x000fe20000010100 */
[----:B------:R-:W-:Y:S01]  /*0770*/  HADD2.F32 R57, -RZ, R76.H0_H0 ;  /* 0x2000004cff397230 */ /* 0x000fe20000004100 */
[----:B-----5:R-:W-:-:S02]  /*0780*/  FMUL.FTZ R73, R0, R73 ;  /* 0x0000004900497220 */ /* 0x020fc40000410000 */
[----:B------:R-:W-:Y:S02]  /*0790*/  FMUL.FTZ R72, R0, R75 ;  /* 0x0000004b00487220 */ /* 0x000fe40000410000 */
        /* <DEDUP_REMOVED lines=8> */
[----:B------:R-:W-:Y:S02]  /*0820*/  FADD.FTZ R2, RZ, R76 ;  /* 0x0000004cff027221 */ /* 0x000fe40000010000 */
[----:B------:R-:W-:Y:S02]  /*0830*/  FFMA.FTZ R3, R73, R76, RZ ;  /* 0x0000004c49037223 */ /* 0x000fe400000100ff */
        /* <DEDUP_REMOVED lines=14> */
.L_x_4947:
[----:B------:R-:W-:Y:S05]  /*0920*/  BSYNC B1 ;  /* 0x0000000000017941 */ /* 0x000fea0003800000 */
.L_x_4946:
[----:B------:R-:W-:Y:S01]  /*0930*/  BSSY B1, `(.L_x_4948) ;  /* 0x0000031000017945 */ /* 0x000fe20003800000 */
        /* <DEDUP_REMOVED lines=10> */
[----:B------:R-:W-:Y:S02]  /*09e0*/  IADD3 R101, R101, 0x80, RZ ;  /* 0x0000008065657810 */ /* 0x000fe40007ffe0ff */
[----:B------:R-:W-:Y:S01]  /*09f0*/  IADD3 R103, R103, 0x80, RZ ;  /* 0x0000008067677810 */ /* 0x000fe20007ffe0ff */
[C---:B--2---:R-:W-:Y:S01]  /*0a00*/  FADD.FTZ R81, -R63.reuse, R56 ;  /* 0x000000383f517221 */ /* 0x044fe20000010100 */
[--C-:B---3--:R-:W-:Y:S01]  /*0a10*/  SHF.R.U64 R86, R2, 0x10, R3.reuse ;  /* 0x0000001002567819 */ /* 0x108fe20000001203 */
[----:B------:R-:W-:Y:S01]  /*0a20*/  IMAD.MOV.U32 R82, RZ, RZ, R2 ;  /* 0x000000ffff527224 */ /* 0x000fe200078e0002 */
[----:B------:R-:W-:Y:S02]  /*0a30*/  MOV R84, R3 ;  /* 0x0000000300547202 */ /* 0x000fe40000000f00 */
[----:B------:R-:W-:Y:S01]  /*0a40*/  SHF.R.U32.HI R85, RZ, 0x10, R3 ;  /* 0x00000010ff557819 */ /* 0x000fe20000011603 */
[----:B------:R-:W-:-:S04]  /*0a50*/  FADD.FTZ R3, -R63, R57 ;  /* 0x000000393f037221 */ /* 0x000fc80000010100 */
[C---:B-----5:R-:W-:Y:S01]  /*0a60*/  FMUL.FTZ R80, R0.reuse, R3 ;  /* 0x0000000300507220 */ /* 0x060fe20000410000 */
[----:B------:R-:W-:Y:S02]  /*0a70*/  HADD2.F32 R3, -RZ, R82.H0_H0 ;  /* 0x20000052ff037230 */ /* 0x000fe40000004100 */
[----:B------:R-:W-:Y:S01]  /*0a80*/  HADD2.F32 R2, -RZ, R86.H0_H0 ;  /* 0x20000056ff027230 */ /* 0x000fe20000004100 */
[----:B------:R-:W-:Y:S01]  /*0a90*/  FMUL.FTZ R81, R0, R81 ;  /* 0x0000005100517220 */ /* 0x000fe20000410000 */
[----:B------:R-:W-:Y:S01]  /*0aa0*/  HADD2.F32 R57, -RZ, R84.H0_H0 ;  /* 0x20000054ff397230 */ /* 0x000fe20000004100 */
[----:B------:R-:W-:Y:S01]  /*0ab0*/  FMUL.FTZ R84, R8, R3 ;  /* 0x0000000308547220 */ /* 0x000fe20000410000 */
[----:B------:R-:W-:Y:S01]  /*0ac0*/  HADD2.F32 R56, -RZ, R85.H0_H0 ;  /* 0x20000055ff387230 */ /* 0x000fe20000004100 */
[----:B------:R-:W-:Y:S02]  /*0ad0*/  FADD.FTZ R37, R37, R2 ;  /* 0x0000000225257221 */ /* 0x000fe40000010000 */
[----:B------:R-:W-:-:S02]  /*0ae0*/  FFMA.FTZ R49, R80, R2, R49 ;  /* 0x0000000250317223 */ /* 0x000fc40000010031 */
[----:B------:R-:W-:Y:S02]  /*0af0*/  FMUL.FTZ R85, R9, R2 ;  /* 0x0000000209557220 */ /* 0x000fe40000410000 */
[----:B------:R-:W-:Y:S02]  /*0b00*/  FADD.FTZ R83, -R63, R58 ;  /* 0x0000003a3f537221 */ /* 0x000fe40000010100 */
[----:B------:R-:W-:Y:S02]  /*0b10*/  FADD.FTZ R2, R99, R84 ;  /* 0x0000005463027221 */ /* 0x000fe40000010000 */
[C---:B------:R-:W-:Y:S02]  /*0b20*/  FFMA.FTZ R100, R81.reuse, R84, R100 ;  /* 0x0000005451647223 */ /* 0x040fe40000010064 */
        /* <DEDUP_REMOVED lines=17> */
.L_x_4949:
[----:B0-----:R-:W-:Y:S05]  /*0c40*/  BSYNC B1 ;  /* 0x0000000000017941 */ /* 0x001fea0003800000 */
.L_x_4948:
        /* <DEDUP_REMOVED lines=10> */
[--C-:B---3--:R-:W-:Y:S01]  /*0cf0*/  SHF.R.U64 R93, R2, 0x10, R3.reuse ;  /* 0x00000010025d7819 */ /* 0x108fe20000001203 */
[--C-:B------:R-:W-:Y:S01]  /*0d00*/  IMAD.MOV.U32 R90, RZ, RZ, R3.reuse ;  /* 0x000000ffff5a7224 */ /* 0x100fe200078e0003 */
[----:B------:R-:W-:Y:S01]  /*0d10*/  SHF.R.U32.HI R92, RZ, 0x10, R3 ;  /* 0x00000010ff5c7819 */ /* 0x000fe20000011603 */
[C---:B--2---:R-:W-:Y:S01]  /*0d20*/  FADD.FTZ R3, -R63.reuse, R57 ;  /* 0x000000393f037221 */ /* 0x044fe20000010100 */
[----:B------:R-:W-:Y:S01]  /*0d30*/  MOV R62, R2 ;  /* 0x00000002003e7202 */ /* 0x000fe20000000f00 */
[----:B------:R-:W-:Y:S02]  /*0d40*/  FADD.FTZ R89, -R63, R56 ;  /* 0x000000383f597221 */ /* 0x000fe40000010100 */
[----:B-----5:R-:W-:Y:S02]  /*0d50*/  FMUL.FTZ R88, R0, R3 ;  /* 0x0000000300587220 */ /* 0x020fe40000410000 */
[----:B------:R-:W-:-:S02]  /*0d60*/  HADD2.F32 R3, -RZ, R62.H0_H0 ;  /* 0x2000003eff037230 */ /* 0x000fc40000004100 */
[----:B------:R-:W-:Y:S01]  /*0d70*/  HADD2.F32 R2, -RZ, R93.H0_H0 ;  /* 0x2000005dff027230 */ /* 0x000fe20000004100 */
[----:B------:R-:W-:Y:S01]  /*0d80*/  FMUL.FTZ R89, R0, R89 ;  /* 0x0000005900597220 */ /* 0x000fe20000410000 */
[----:B------:R-:W-:Y:S01]  /*0d90*/  HADD2.F32 R57, -RZ, R90.H0_H0 ;  /* 0x2000005aff397230 */ /* 0x000fe20000004100 */
[----:B------:R-:W-:Y:S02]  /*0da0*/  FMUL.FTZ R90, R12, R3 ;  /* 0x000000030c5a7220 */ /* 0x000fe40000410000 */
        /* <DEDUP_REMOVED lines=24> */
.L_x_4945:
[----:B0-----:R-:W-:Y:S05]  /*0f30*/  BSYNC B0 ;  /* 0x0000000000007941 */ /* 0x001fea0003800000 */
.L_x_4937:
[----:B------:R-:W-:Y:S02]  /*0f40*/  LOP3.LUT P5, RZ, R64, 0xff, RZ, 0xc0, !PT ;  /* 0x000000ff40ff7812 */ /* 0x000fe400078ac0ff */
[----:B------:R-:W-:Y:S02]  /*0f50*/  SHF.R.U32.HI R56, RZ, 0x5, R97 ;  /* 0x00000005ff387819 */ /* 0x000fe40000011661 */
[----:B------:R-:W-:Y:S02]  /*0f60*/  LOP3.LUT P0, RZ, R97, 0x1f, RZ, 0xc0, !PT ;  /* 0x0000001f61ff7812 */ /* 0x000fe4000780c0ff */
[----:B------:R-:W-:-:S07]  /*0f70*/  LOP3.LUT R101, R56, 0x7fffffc, RZ, 0xc0, !PT ;  /* 0x07fffffc38657812 */ /* 0x000fce00078ec0ff */
[----:B------:R-:W-:Y:S01]  /*0f80*/  @!P5 IADD3 R101, R101, 0x4, RZ ;  /* 0x000000046565d810 */ /* 0x000fe20007ffe0ff */
[----:B------:R-:W-:Y:S05]  /*0f90*/  BRA.DIV ~URZ, `(.L_x_4950) ;  /* 0x000015027f007947 */ /* 0x000fea000b800000 */
[----:B------:R0:W2:Y:S02]  /*0fa0*/  SHFL.DOWN PT, R58, R99, 0x10, 0x1f ;  /* 0x0a001f00633a7f89 */ /* 0x0000a400000e0000 */
.L_x_4987:
        /* <DEDUP_REMOVED lines=18> */
.L_x_4988:
[----:B------:R-:W-:Y:S01]  /*10d0*/  @!P0 LOP3.LUT R56, R56, 0x3, RZ, 0xc0, !PT ;  /* 0x0000000338388812 */ /* 0x000fe200078ec0ff */
[----:B--2---:R-:W-:Y:S01]  /*10e0*/  FADD.FTZ R2, R61, R60 ;  /* 0x0000003c3d027221 */ /* 0x004fe20000010000 */
[----:B------:R-:W-:Y:S01]  /*10f0*/  WARPSYNC 0xffffffff ;  /* 0xffffffff00007948 */ /* 0x000fe20003800000 */
[----:B-1----:R-:W-:Y:S01]  /*1100*/  FADD.FTZ R3, R3, R62 ;  /* 0x0000003e03037221 */ /* 0x002fe20000010000 */
[----:B------:R-:W-:Y:S01]  /*1110*/  @!P0 IADD3 R99, R101, R56, RZ ;  /* 0x0000003865638210 */ /* 0x000fe20007ffe0ff */
[----:B------:R-:W-:Y:S01]  /*1120*/  BSSY B0, `(.L_x_4952) ;  /* 0x000006e000007945 */ /* 0x000fe20003800000 */
[----:B-----5:R-:W-:-:S03]  /*1130*/  ISETP.GE.AND P5, PT, R98, 0x1, PT ;  /* 0x000000016200780c */ /* 0x020fc60003fa6270 */
        /* <DEDUP_REMOVED lines=29> */
[----:B------:R-:W-:Y:S02]  /*1310*/  @!P4 FSEL R57, R28, RZ, P0 ;  /* 0x000000ff1c39c208 */ /* 0x000fe40000000000 */
        /* <DEDUP_REMOVED lines=16> */
.L_x_4955:
[----:B------:R-:W-:Y:S05]  /*1420*/  BSYNC B1 ;  /* 0x0000000000017941 */ /* 0x000fea0003800000 */
.L_x_4954:
        /* <DEDUP_REMOVED lines=8> */
.L_x_4957:
[----:B------:R-:W-:Y:S05]  /*14b0*/  BSYNC B1 ;  /* 0x0000000000017941 */ /* 0x000fea0003800000 */
.L_x_4956:
        /* <DEDUP_REMOVED lines=8> */
.L_x_4959:
[----:B------:R-:W-:Y:S05]  /*1540*/  BSYNC B1 ;  /* 0x0000000000017941 */ /* 0x000fea0003800000 */
.L_x_4958:
        /* <DEDUP_REMOVED lines=8> */
.L_x_4961:
[----:B------:R-:W-:Y:S05]  /*15d0*/  BSYNC B1 ;  /* 0x0000000000017941 */ /* 0x000fea0003800000 */
.L_x_4960:
        /* <DEDUP_REMOVED lines=31> */
.L_x_4963:
[----:B------:R-:W-:Y:S05]  /*17d0*/  BSYNC B1 ;  /* 0x0000000000017941 */ /* 0x000fea0003800000 */
.L_x_4962:
[----:B------:R-:W-:Y:S02]  /*17e0*/  IADD3 R67, R67, 0x80, RZ ;  /* 0x0000008043437810 */ /* 0x000fe40007ffe0ff */
[----:B------:R-:W-:Y:S02]  /*17f0*/  IADD3 R58, R58, 0x80, RZ ;  /* 0x000000803a3a7810 */ /* 0x000fe40007ffe0ff */
.L_x_4953:
[----:B------:R-:W-:Y:S05]  /*1800*/  BSYNC B0 ;  /* 0x0000000000007941 */ /* 0x000fea0003800000 */
.L_x_4952:
        /* <DEDUP_REMOVED lines=24> */
.L_x_4967:
[----:B------:R-:W-:Y:S05]  /*1990*/  BSYNC B1 ;  /* 0x0000000000017941 */ /* 0x000fea0003800000 */
.L_x_4966:
        /* <DEDUP_REMOVED lines=8> */
.L_x_4969:
[----:B------:R-:W-:Y:S05]  /*1a20*/  BSYNC B1 ;  /* 0x0000000000017941 */ /* 0x000fea0003800000 */
.L_x_4968:
        /* <DEDUP_REMOVED lines=8> */
.L_x_4971:
[----:B------:R-:W-:Y:S05]  /*1ab0*/  BSYNC B1 ;  /* 0x0000000000017941 */ /* 0x000fea0003800000 */
.L_x_4970:
        /* <DEDUP_REMOVED lines=8> */
.L_x_4973:
[----:B------:R-:W-:Y:S05]  /*1b40*/  BSYNC B1 ;  /* 0x0000000000017941 */ /* 0x000fea0003800000 */
.L_x_4972:
        /* <DEDUP_REMOVED lines=31> */
.L_x_4975:
[----:B------:R-:W-:Y:S05]  /*1d40*/  BSYNC B1 ;  /* 0x0000000000017941 */ /* 0x000fea0003800000 */
.L_x_4974:
[----:B------:R-:W-:Y:S02]  /*1d50*/  IADD3 R67, R67, 0x80, RZ ;  /* 0x0000008043437810 */ /* 0x000fe40007ffe0ff */
[----:B------:R-:W-:Y:S02]  /*1d60*/  IADD3 R58, R58, 0x80, RZ ;  /* 0x000000803a3a7810 */ /* 0x000fe40007ffe0ff */
.L_x_4965:
[----:B------:R-:W-:Y:S05]  /*1d70*/  BSYNC B0 ;  /* 0x0000000000007941 */ /* 0x000fea0003800000 */
.L_x_4964:
        /* <DEDUP_REMOVED lines=24> */
.L_x_4979:
[----:B------:R-:W-:Y:S05]  /*1f00*/  BSYNC B1 ;  /* 0x0000000000017941 */ /* 0x000fea0003800000 */
.L_x_4978:
        /* <DEDUP_REMOVED lines=8> */
.L_x_4981:
[----:B------:R-:W-:Y:S05]  /*1f90*/  BSYNC B1 ;  /* 0x0000000000017941 */ /* 0x000fea0003800000 */
.L_x_4980:
        /* <DEDUP_REMOVED lines=8> */
.L_x_4983:
[----:B------:R-:W-:Y:S05]  /*2020*/  BSYNC B1 ;  /* 0x0000000000017941 */ /* 0x000fea0003800000 */
.L_x_4982:
        /* <DEDUP_REMOVED lines=13> */
.L_x_4985:
[----:B------:R-:W-:Y:S05]  /*2100*/  BSYNC B1 ;  /* 0x0000000000017941 */ /* 0x000fea0003800000 */
.L_x_4984:
        /* <DEDUP_REMOVED lines=25> */
.L_x_4977:
[----:B------:R-:W-:Y:S05]  /*22a0*/  BSYNC B0 ;  /* 0x0000000000007941 */ /* 0x000fea0003800000 */
.L_x_4976:
[----:B------:R-:W-:Y:S02]  /*22b0*/  IADD3 R65, R65, c[0x0][0x160], RZ ;  /* 0x0000580041417a10 */ /* 0x000fe40007ffe0ff */
[----:B------:R-:W-:Y:S02]  /*22c0*/  LOP3.LUT P4, RZ, R64, 0xff, RZ, 0xc0, !PT ;  /* 0x000000ff40ff7812 */ /* 0x000fe4000788c0ff */
[----:B------:R-:W-:Y:S02]  /*22d0*/  ISETP.GE.AND P0, PT, R65, c[0x0][0x164], PT ;  /* 0x0000590041007a0c */ /* 0x000fe40003f06270 */
[----:B------:R-:W-:-:S11]  /*22e0*/  SEL R64, RZ, 0x1, P4 ;  /* 0x00000001ff407807 */ /* 0x000fd60002000000 */
[----:B0-----:R-:W-:Y:S01]  /*22f0*/  @P0 CALL.REL.NOINC `(.L_x_4936) ;  /* 0x0000001000000944 */ /* 0x001fe20003c00000 */
[----:B------:R-:W-:Y:S05]  /*2300*/  BRA `(.L_x_4986) ;  /* 0xffffdf9000007947 */ /* 0x000fea000383ffff */
.L_x_4936:
        /* <DEDUP_REMOVED lines=25> */
.L_x_4950:
[----:B------:R-:W-:Y:S01]  /*24a0*/  IMAD.MOV.U32 R59, RZ, RZ, R99 ;  /* 0x000000ffff3b7224 */ /* 0x000fe200078e0063 */
[----:B------:R-:W-:Y:S01]  /*24b0*/  MOV R102, 0x10 ;  /* 0x0000001000667802 */ /* 0x000fe20000000f00 */
[----:B------:R-:W-:Y:S01]  /*24c0*/  IMAD.MOV.U32 R63, RZ, RZ, 0x1f ;  /* 0x0000001fff3f7424 */ /* 0x000fe200078e00ff */
[----:B------:R-:W-:Y:S02]  /*24d0*/  MOV R104, 0xffffffff ;  /* 0xffffffff00687802 */ /* 0x000fe40000000f00 */
[----:B-1----:R-:W-:-:S02]  /*24e0*/  MOV R2, 0x2500 ;  /* 0x0000250000027802 */ /* 0x002fc40000000f00 */
[----:B-----5:R-:W-:Y:S05]  /*24f0*/  CALL.REL.NOINC `($__internal_142_$__cuda_sm70_shflsync_down_p) ;  /* 0x0000046000007944 */ /* 0x020fea0003c00000 */
[----:B-1----:R-:W-:Y:S01]  /*2500*/  IMAD.MOV.U32 R58, RZ, RZ, R59 ;  /* 0x000000ffff3a7224 */ /* 0x002fe200078e003b */
[----:B0-----:R-:W-:Y:S05]  /*2510*/  BRA `(.L_x_4987) ;  /* 0xffffea9000007947 */ /* 0x001fea000383ffff */
.L_x_4951:
[----:B------:R-:W-:Y:S01]  /*2520*/  HFMA2.MMA R63, -RZ, RZ, 0, 1.847743988037109375e-06 ;  /* 0x0000001fff3f7435 */ /* 0x000fe200000001ff */
[----:B------:R-:W-:Y:S01]  /*2530*/  MOV R59, R100 ;  /* 0x00000064003b7202 */ /* 0x000fe20000000f00 */
[----:B------:R-:W-:Y:S01]  /*2540*/  IMAD.MOV.U32 R102, RZ, RZ, 0x10 ;  /* 0x00000010ff667424 */ /* 0x000fe200078e00ff */
[----:B-1----:R-:W-:Y:S01]  /*2550*/  MOV R2, 0x2580 ;  /* 0x0000258000027802 */ /* 0x002fe20000000f00 */
[----:B------:R-:W-:-:S02]  /*2560*/  IMAD.MOV.U32 R104, RZ, RZ, -0x1 ;  /* 0xffffffffff687424 */ /* 0x000fc400078e00ff */
[----:B0-2--5:R-:W-:Y:S05]  /*2570*/  CALL.REL.NOINC `($__internal_142_$__cuda_sm70_shflsync_down_p) ;  /* 0x000003e000007944 */ /* 0x025fea0003c00000 */
[----:B------:R-:W-:Y:S01]  /*2580*/  FADD.FTZ R58, R58, R99 ;  /* 0x000000633a3a7221 */ /* 0x000fe20000010000 */
[----:B0-----:R-:W-:Y:S01]  /*2590*/  MOV R102, 0x8 ;  /* 0x0000000800667802 */ /* 0x001fe20000000f00 */
[----:B-1----:R-:W-:Y:S01]  /*25a0*/  FADD.FTZ R100, R100, R59 ;  /* 0x0000003b64647221 */ /* 0x002fe20000010000 */
[----:B------:R-:W-:Y:S01]  /*25b0*/  MOV R104, 0xffffffff ;  /* 0xffffffff00687802 */ /* 0x000fe20000000f00 */
[----:B------:R-:W-:Y:S01]  /*25c0*/  IMAD.MOV.U32 R63, RZ, RZ, 0x1f ;  /* 0x0000001fff3f7424 */ /* 0x000fe200078e00ff */
[----:B------:R-:W-:Y:S01]  /*25d0*/  MOV R2, 0x2600 ;  /* 0x0000260000027802 */ /* 0x000fe20000000f00 */
[----:B------:R-:W-:-:S02]  /*25e0*/  IMAD.MOV.U32 R59, RZ, RZ, R58 ;  /* 0x000000ffff3b7224 */ /* 0x000fc400078e003a */
[----:B------:R-:W-:Y:S05]  /*25f0*/  CALL.REL.NOINC `($__internal_142_$__cuda_sm70_shflsync_down_p) ;  /* 0x0000036000007944 */ /* 0x000fea0003c00000 */
[----:B0-----:R-:W-:Y:S01]  /*2600*/  HFMA2.MMA R102, -RZ, RZ, 0, 4.76837158203125e-07 ;  /* 0x00000008ff667435 */ /* 0x001fe200000001ff */
[----:B-1----:R-:W-:Y:S01]  /*2610*/  MOV R57, R59 ;  /* 0x0000003b00397202 */ /* 0x002fe20000000f00 */
[----:B------:R-:W-:Y:S01]  /*2620*/  IMAD.MOV.U32 R59, RZ, RZ, R100 ;  /* 0x000000ffff3b7224 */ /* 0x000fe200078e0064 */
[----:B------:R-:W-:Y:S01]  /*2630*/  MOV R104, 0xffffffff ;  /* 0xffffffff00687802 */ /* 0x000fe20000000f00 */
[----:B------:R-:W-:Y:S01]  /*2640*/  IMAD.MOV.U32 R63, RZ, RZ, 0x1f ;  /* 0x0000001fff3f7424 */ /* 0x000fe200078e00ff */
[----:B------:R-:W-:-:S02]  /*2650*/  MOV R2, 0x2670 ;  /* 0x0000267000027802 */ /* 0x000fc40000000f00 */
[----:B------:R-:W-:Y:S05]  /*2660*/  CALL.REL.NOINC `($__internal_142_$__cuda_sm70_shflsync_down_p) ;  /* 0x000002f000007944 */ /* 0x000fea0003c00000 */
[----:B------:R-:W-:Y:S01]  /*2670*/  FADD.FTZ R58, R57, R58 ;  /* 0x0000003a393a7221 */ /* 0x000fe20000010000 */
[----:B0-----:R-:W-:Y:S01]  /*2680*/  HFMA2.MMA R63, -RZ, RZ, 0, 1.847743988037109375e-06 ;  /* 0x0000001fff3f7435 */ /* 0x001fe200000001ff */
[----:B-1----:R-:W-:Y:S01]  /*2690*/  FADD.FTZ R100, R100, R59 ;  /* 0x0000003b64647221 */ /* 0x002fe20000010000 */
[----:B------:R-:W-:Y:S01]  /*26a0*/  MOV R2, 0x26f0 ;  /* 0x000026f000027802 */ /* 0x000fe20000000f00 */
[----:B------:R-:W-:Y:S01]  /*26b0*/  IMAD.MOV.U32 R102, RZ, RZ, 0x4 ;  /* 0x00000004ff667424 */ /* 0x000fe200078e00ff */
[----:B------:R-:W-:Y:S01]  /*26c0*/  MOV R59, R58 ;  /* 0x0000003a003b7202 */ /* 0x000fe20000000f00 */
[----:B------:R-:W-:-:S02]  /*26d0*/  IMAD.MOV.U32 R104, RZ, RZ, -0x1 ;  /* 0xffffffffff687424 */ /* 0x000fc400078e00ff */
[----:B------:R-:W-:Y:S05]  /*26e0*/  CALL.REL.NOINC `($__internal_142_$__cuda_sm70_shflsync_down_p) ;  /* 0x0000027000007944 */ /* 0x000fea0003c00000 */
[----:B0-----:R-:W-:Y:S01]  /*26f0*/  HFMA2.MMA R63, -RZ, RZ, 0, 1.847743988037109375e-06 ;  /* 0x0000001fff3f7435 */ /* 0x001fe200000001ff */
[----:B-1----:R-:W-:Y:S01]  /*2700*/  IMAD.MOV.U32 R57, RZ, RZ, R59 ;  /* 0x000000ffff397224 */ /* 0x002fe200078e003b */
[----:B------:R-:W-:Y:S01]  /*2710*/  MOV R59, R100 ;  /* 0x00000064003b7202 */ /* 0x000fe20000000f00 */
[----:B------:R-:W-:Y:S01]  /*2720*/  IMAD.MOV.U32 R102, RZ, RZ, 0x4 ;  /* 0x00000004ff667424 */ /* 0x000fe200078e00ff */
[----:B------:R-:W-:Y:S01]  /*2730*/  MOV R2, 0x2760 ;  /* 0x0000276000027802 */ /* 0x000fe20000000f00 */
[----:B------:R-:W-:-:S02]  /*2740*/  IMAD.MOV.U32 R104, RZ, RZ, -0x1 ;  /* 0xffffffffff687424 */ /* 0x000fc400078e00ff */
[----:B------:R-:W-:Y:S05]  /*2750*/  CALL.REL.NOINC `($__internal_142_$__cuda_sm70_shflsync_down_p) ;  /* 0x0000020000007944 */ /* 0x000fea0003c00000 */
        /* <DEDUP_REMOVED lines=8> */
[----:B0-----:R-:W-:Y:S01]  /*27e0*/  HFMA2.MMA R102, -RZ, RZ, 0, 1.1920928955078125e-07 ;  /* 0x00000002ff667435 */ /* 0x001fe200000001ff */
        /* <DEDUP_REMOVED lines=14> */
[----:B0-----:R-:W-:Y:S01]  /*28d0*/  HFMA2.MMA R102, -RZ, RZ, 0, 5.9604644775390625e-08 ;  /* 0x00000001ff667435 */ /* 0x001fe200000001ff */
[----:B-1----:R-:W-:Y:S01]  /*28e0*/  MOV R61, R59 ;  /* 0x0000003b003d7202 */ /* 0x002fe20000000f00 */
[----:B------:R-:W-:Y:S01]  /*28f0*/  IMAD.MOV.U32 R59, RZ, RZ, R62 ;  /* 0x000000ffff3b7224 */ /* 0x000fe200078e003e */
[----:B------:R-:W-:Y:S01]  /*2900*/  MOV R63, 0x1f ;  /* 0x0000001f003f7802 */ /* 0x000fe20000000f00 */
[----:B------:R-:W-:Y:S01]  /*2910*/  IMAD.MOV.U32 R104, RZ, RZ, -0x1 ;  /* 0xffffffffff687424 */ /* 0x000fe200078e00ff */
[----:B------:R-:W-:-:S02]  /*2920*/  MOV R2, 0x2940 ;  /* 0x0000294000027802 */ /* 0x000fc40000000f00 */
[----:B------:R-:W-:Y:S05]  /*2930*/  CALL.REL.NOINC `($__internal_142_$__cuda_sm70_shflsync_down_p) ;  /* 0x0000002000007944 */ /* 0x000fea0003c00000 */
[----:B-1----:R-:W-:Y:S01]  /*2940*/  MOV R3, R59 ;  /* 0x0000003b00037202 */ /* 0x002fe20000000f00 */
[----:B0-----:R-:W-:Y:S05]  /*2950*/  BRA `(.L_x_4988) ;  /* 0xffffe77000007947 */ /* 0x001fea000383ffff */
        .weak           $__internal_142_$__cuda_sm70_shflsync_down_p
        .type           $__internal_142_$__cuda_sm70_shflsync_down_p,@function
        .size           $__internal_142_$__cuda_sm70_shflsync_down_p,(.L_x_6791 - $__internal_142_$__cuda_sm70_shflsync_down_p)
$__internal_142_$__cuda_sm70_shflsync_down_p:
[----:B------:R-:W-:Y:S01]  /*2960*/  HFMA2.MMA R3, -RZ, RZ, 0, 0 ;  /* 0x00000000ff037435 */ /* 0x000fe200000001ff */
[----:B------:R-:W-:Y:S04]  /*2970*/  WARPSYNC R104 ;  /* 0x0000006800007348 */ /* 0x000fe80003800000 */
[----:B------:R0:W1:Y:S01]  /*2980*/  SHFL.DOWN PT, R59, R59, R102, R63 ;  /* 0x080000663b3b7389 */ /* 0x00006200000e003f */
[----:B------:R-:W-:Y:S05]  /*2990*/  RET.REL.NODEC R2 `(_ZN10layer_norm13ln_bwd_kernelINS_13Kernel_traitsIf6__halffS2_fjLj1536ELj1ELj1ELj4ELj8ENS_18Kernel_traits_baseILj1536EfS2_fS2_fjLj128EEEEELb0ELb0ELb1ELb0EEEvNS_9BwdParamsE) ;  /* 0xffffd66002007950 */ /* 0x000fea0003c3ffff */
.L_x_4989:
        /* <DEDUP_REMOVED lines=14> */
.L_x_6791:


//--------------------- .text._ZN10layer_norm13ln_bwd_kernelINS_13Kernel_traitsIf6__halffS2_fjLj1536ELj1ELj1ELj4ELj8ENS_18Kernel_traits_baseILj1536EfS2_fS2_fjLj128EEEEELb0ELb0ELb1ELb1EEEvNS_9BwdParamsE --------------------------
	.section	.text._ZN10layer_norm13ln_bwd_kernelINS_13Kernel_traitsIf6__halffS2_fjLj1536ELj1ELj1ELj4ELj8ENS_18Kernel_traits_baseILj1536EfS2_fS2_fjLj128EEEEELb0ELb0ELb1ELb1EEEvNS_9BwdParamsE,"ax",@progbits
	.sectioninfo	@"SHI_REGISTERS=106"
	.align	128
        .global         _ZN10layer_norm13ln_bwd_kernelINS_13Kernel_traitsIf6__halffS2_fjLj1536ELj1ELj1ELj4ELj8ENS_18Kernel_traits_baseILj1536EfS2_fS2_fjLj128EEEEELb0ELb0ELb1ELb1EEEvNS_9BwdParamsE
        .type           _ZN10layer_norm13ln_bwd_kernelINS_13Kernel_traitsIf6__halffS2_fjLj1536ELj1ELj1ELj4ELj8ENS_18Kernel_traits_baseILj1536EfS2_fS2_fjLj128EEEEELb0ELb0ELb1ELb1EEEvNS_9BwdParamsE,@function
        .size           _ZN10layer_norm13ln_bwd_kernelINS_13Kernel_traitsIf6__halffS2_fjLj1536ELj1ELj1ELj4ELj8ENS_18Kernel_traits_baseILj1536EfS2_fS2_fjLj128EEEEELb0ELb0ELb1ELb1EEEvNS_9BwdParamsE,(.L_x_6792 - _ZN10layer_norm13ln_bwd_kernelINS_13Kernel_traitsIf6__halffS2_fjLj1536ELj1ELj1ELj4ELj8ENS_18Kernel_traits_baseILj1536EfS2_fS2_fjLj128EEEEELb0ELb0ELb1ELb1EEEvNS_9BwdParamsE)
        .other          _ZN10layer_norm13ln_bwd_kernelINS_13Kernel_traitsIf6__halffS2_fjLj1536ELj1ELj1ELj4ELj8ENS_18Kernel_traits_baseILj1536EfS2_fS2_fjLj128EEEEELb0ELb0ELb1ELb1EEEvNS_9BwdParamsE,@"STO_CUDA_ENTRY STV_DEFAULT"
_ZN10layer_norm13ln_bwd_kernelINS_13Kernel_traitsIf6__halffS2_fjLj1536ELj1ELj1ELj4ELj8ENS_18Kernel_traits_baseILj1536EfS2_fS2_fjLj128EEEEELb0ELb0ELb1ELb1EEEvNS_9BwdParamsE:
.text._ZN10layer_norm13ln_bwd_kernelINS_13Kernel_traitsIf6__halffS2_fjLj1536ELj1ELj1ELj4ELj8ENS_18Kernel_traits_baseILj1536EfS2_fS2_fjLj128EEEEELb0ELb0ELb1ELb1EEEvNS_9BwdParamsE:
        /* <DEDUP_REMOVED lines=20> */
.L_x_4990:
        /* <DEDUP_REMOVED lines=21> */
.L_x_5027:
[----:B------:R-:W-:-:S05]  /*0290*/  MOV R63, 0x4 ;  /* 0x00000004003f7802 */ /* 0x000fca0000000f00 */
        /* <DEDUP_REMOVED lines=29> */
.L_x_4993:
[----:B------:R-:W-:Y:S01]  /*0470*/  IADD3 R61, R62, -0x1, RZ ;  /* 0xffffffff3e3d7810 */ /* 0x000fe20007ffe0ff */
[----:B------:R-:W-:Y:S01]  /*0480*/  HFMA2.MMA R85, -RZ, RZ, 0, 4.76837158203125e-07 ;  /* 0x00000008ff557435 */ /* 0x000fe200000001ff */
        /* <DEDUP_REMOVED lines=10> */
[----:B0-----:R-:W3:Y:S02]  /*0530*/  LDG.E.128 R76, [R78.64] ;  /* 0x000000044e4c7981 */ /* 0x001ee4000c1e1d00 */
[----:B------:R-:W-:Y:S02]  /*0540*/  IMAD.WIDE.U32 R60, R98, R100, c[0x0][0x188] ;  /* 0x00006200623c7625 */ /* 0x000fe400078e0064 */
[----:B------:R-:W4:Y:S02]  /*0550*/  LDG.E.64 R86, [R86.64] ;  /* 0x0000000456567981 */ /* 0x000f24000c1e1b00 */
[-C--:B------:R-:W-:Y:S02]  /*0560*/  IMAD.WIDE.U32 R74, R74, R85.reuse, c[0x0][0x208] ;  /* 0x000082004a4a7625 */ /* 0x080fe400078e0055 */
[----:B------:R-:W4:Y:S02]  /*0570*/  LDG.E.128 R60, [R60.64] ;  /* 0x000000043c3c7981 */ /* 0x000f24000c1e1d00 */
        /* <DEDUP_REMOVED lines=12> */
[C---:B---3--:R-:W-:Y:S01]  /*0640*/  FADD.FTZ R57, -R103.reuse, R76 ;  /* 0x0000004c67397221 */ /* 0x048fe20000010100 */
[----:B----4-:R-:W-:Y:S01]  /*0650*/  MOV R88, R86 ;  /* 0x0000005600587202 */ /* 0x010fe20000000f00 */
[--C-:B------:R-:W-:Y:S01]  /*0660*/  IMAD.MOV.U32 R89, RZ, RZ, R87.reuse ;  /* 0x000000ffff597224 */ /* 0x100fe200078e0057 */
[----:B------:R-:W-:Y:S01]  /*0670*/  SHF.R.U64 R102, R86, 0x10, R87 ;  /* 0x0000001056667819 */ /* 0x000fe20000001257 */
[C---:B------:R-:W-:Y:S01]  /*0680*/  FADD.FTZ R93, -R103.reuse, R79 ;  /* 0x0000004f675d7221 */ /* 0x040fe20000010100 */
[----:B------:R-:W-:Y:S01]  /*0690*/  SHF.R.U32.HI R86, RZ, 0x10, R87 ;  /* 0x00000010ff567819 */ /* 0x000fe20000011657 */
[C---:B------:R-:W-:Y:S02]  /*06a0*/  FADD.FTZ R87, -R103.reuse, R60 ;  /* 0x0000003c67577221 */ /* 0x040fe40000010100 */
[C---:B0-----:R-:W-:Y:S02]  /*06b0*/  FADD.FTZ R59, -R103.reuse, R62 ;  /* 0x0000003e673b7221 */ /* 0x041fe40000010100 */
[----:B-----5:R-:W-:Y:S01]  /*06c0*/  FMUL.FTZ R79, R68, R57 ;  /* 0x00000039444f7220 */ /* 0x020fe20000410000 */
[----:B------:R-:W-:Y:S01]  /*06d0*/  HADD2.F32 R57, -RZ, R88.H0_H0 ;  /* 0x20000058ff397230 */ /* 0x000fe20000004100 */
[C---:B------:R-:W-:Y:S01]  /*06e0*/  FADD.FTZ R61, -R103.reuse, R61 ;  /* 0x0000003d673d7221 */ /* 0x040fe20000010100 */
[----:B------:R-:W-:Y:S01]  /*06f0*/  SHF.R.U64 R96, R74, 0x10, R75 ;  /* 0x000000104a607819 */ /* 0x000fe2000000124b */
[----:B------:R-:W-:Y:S01]  /*0700*/  FADD.FTZ R63, -R103, R63 ;  /* 0x0000003f673f7221 */ /* 0x000fe20000010100 */
[----:B------:R-:W-:Y:S01]  /*0710*/  MOV R60, R75 ;  /* 0x0000004b003c7202 */ /* 0x000fe20000000f00 */
[----:B------:R-:W-:Y:S01]  /*0720*/  HADD2.F32 R89, -RZ, R89.H0_H0 ;  /* 0x20000059ff597230 */ /* 0x000fe20000004100 */
[----:B------:R-:W-:Y:S01]  /*0730*/  SHF.R.U32.HI R94, RZ, 0x10, R75 ;  /* 0x00000010ff5e7819 */ /* 0x000fe2000001164b */
[----:B------:R-:W-:Y:S01]  /*0740*/  FMUL.FTZ R75, R68, R87 ;  /* 0x00000057444b7220 */ /* 0x000fe20000410000 */
[----:B------:R-:W-:-:S02]  /*0750*/  SHF.R.U64 R92, R84, 0x10, R85 ;  /* 0x00000010545c7819 */ /* 0x000fc40000001255 */
[----:B------:R-:W-:Y:S02]  /*0760*/  MOV R90, R85 ;  /* 0x00000055005a7202 */ /* 0x000fe40000000f00 */
[----:B------:R-:W-:Y:S01]  /*0770*/  SHF.R.U32.HI R100, RZ, 0x10, R85 ;  /* 0x00000010ff647819 */ /* 0x000fe20000011655 */
[----:B------:R-:W-:Y:S01]  /*0780*/  FADD.FTZ R85, -R103, R77 ;  /* 0x0000004d67557221 */ /* 0x000fe20000010100 */
[----:B------:R-:W-:Y:S01]  /*0790*/  MOV R58, R74 ;  /* 0x0000004a003a7202 */ /* 0x000fe20000000f00 */
[C---:B------:R-:W-:Y:S01]  /*07a0*/  FMUL.FTZ R77, R68.reuse, R59 ;  /* 0x0000003b444d7220 */ /* 0x040fe20000410000 */
[----:B------:R-:W-:Y:S01]  /*07b0*/  HADD2.F32 R2, -RZ, R102.H0_H0 ;  /* 0x20000066ff027230 */ /* 0x000fe20000004100 */
[----:B------:R-:W-:Y:S01]  /*07c0*/  IMAD.MOV.U32 R62, RZ, RZ, R84 ;  /* 0x000000ffff3e7224 */ /* 0x000fe200078e0054 */
[----:B------:R-:W-:Y:S01]  /*07d0*/  HADD2.F32 R56, -RZ, R86.H0_H0 ;  /* 0x20000056ff387230 */ /* 0x000fe20000004100 */
[C---:B------:R-:W-:Y:S02]  /*07e0*/  FMUL.FTZ R74, R68.reuse, R61 ;  /* 0x0000003d444a7220 */ /* 0x040fe40000410000 */
[----:B------:R-:W-:-:S02]  /*07f0*/  FMUL.FTZ R76, R68, R63 ;  /* 0x0000003f444c7220 */ /* 0x000fc40000410000 */
[-C--:B------:R-:W-:Y:S02]  /*0800*/  FMUL.FTZ R84, R12, R57.reuse ;  /* 0x000000390c547220 */ /* 0x080fe40000410000 */
[----:B------:R-:W-:Y:S02]  /*0810*/  FADD.FTZ R36, R36, R57 ;  /* 0x0000003924247221 */ /* 0x000fe40000010000 */
[----:B------:R-:W-:Y:S01]  /*0820*/  FFMA.FTZ R16, R75, R57, R16 ;  /* 0x000000394b107223 */ /* 0x000fe20000010010 */
[----:B------:R-:W-:Y:S01]  /*0830*/  HADD2.F32 R57, -RZ, R58.H0_H0 ;  /* 0x2000003aff397230 */ /* 0x000fe20000004100 */
[----:B------:R-:W-:Y:S02]  /*0840*/  FADD.FTZ R38, R38, R89 ;  /* 0x0000005926267221 */ /* 0x000fe40000010000 */
[-C--:B------:R-:W-:Y:S02]  /*0850*/  FFMA.FTZ R18, R77, R89.reuse, R18 ;  /* 0x000000594d127223 */ /* 0x080fe40000010012 */
[----:B------:R-:W-:-:S02]  /*0860*/  FMUL.FTZ R86, R14, R89 ;  /* 0x000000590e567220 */ /* 0x000fc40000410000 */
[----:B------:R-:W-:Y:S02]  /*0870*/  FADD.FTZ R37, R37, R2 ;  /* 0x0000000225257221 */ /* 0x000fe40000010000 */
[-C--:B------:R-:W-:Y:S02]  /*0880*/  FFMA.FTZ R17, R74, R2.reuse, R17 ;  /* 0x000000024a117223 */ /* 0x080fe40000010011 */
[----:B------:R-:W-:Y:S02]  /*0890*/  FMUL.FTZ R87, R13, R2 ;  /* 0x000000020d577220 */ /* 0x000fe40000410000 */
[----:B------:R-:W-:Y:S02]  /*08a0*/  FADD.FTZ R39, R39, R56 ;  /* 0x0000003827277221 */ /* 0x000fe40000010000 */
[-C--:B------:R-:W-:Y:S02]  /*08b0*/  FFMA.FTZ R19, R76, R56.reuse, R19 ;  /* 0x000000384c137223 */ /* 0x080fe40000010013 */
[----:B------:R-:W-:-:S02]  /*08c0*/  FMUL.FTZ R89, R15, R56 ;  /* 0x000000380f597220 */ /* 0x000fc40000410000 */
[----:B------:R-:W-:Y:S02]  /*08d0*/  FADD.FTZ R2, RZ, R84 ;  /* 0x00000054ff027221 */ /* 0x000fe40000010000 */
[----:B------:R-:W-:Y:S02]  /*08e0*/  FFMA.FTZ R56, R75, R84, RZ ;  /* 0x000000544b387223 */ /* 0x000fe400000100ff */
        /* <DEDUP_REMOVED lines=8> */
[C---:B------:R-:W-:Y:S02]  /*0970*/  FADD.FTZ R91, -R103.reuse, R78 ;  /* 0x0000004e675b7221 */ /* 0x040fe40000010100 */
[----:B------:R-:W-:Y:S02]  /*0980*/  FADD.FTZ R57, R2, R89 ;  /* 0x0000005902397221 */ /* 0x000fe40000010000 */
[----:B------:R-:W-:Y:S01]  /*0990*/  FFMA.FTZ R56, R76, R89, R56 ;  /* 0x000000594c387223 */ /* 0x000fe20000010038 */
[----:B------:R-:W-:Y:S01]  /*09a0*/  HADD2.F32 R59, -RZ, R60.H0_H0 ;  /* 0x2000003cff3b7230 */ /* 0x000fe20000004100 */
[----:B------:R-:W-:-:S02]  /*09b0*/  FADD.FTZ R97, -R103, R81 ;  /* 0x0000005167617221 */ /* 0x000fc40000010100 */
[C---:B------:R-:W-:Y:S02]  /*09c0*/  FMUL.FTZ R81, R68.reuse, R91 ;  /* 0x0000005b44517220 */ /* 0x040fe40000410000 */
[----:B------:R-:W-:Y:S02]  /*09d0*/  FMUL.FTZ R78, R68, R85 ;  /* 0x00000055444e7220 */ /* 0x000fe40000410000 */
[----:B------:R-:W-:Y:S02]  /*09e0*/  FMUL.FTZ R91, R9, R58 ;  /* 0x0000003a095b7220 */ /* 0x000fe40000410000 */
[----:B------:R-:W-:Y:S02]  /*09f0*/  FADD.FTZ R2, R57, R88 ;  /* 0x0000005839027221 */ /* 0x000fe40000010000 */
[----:B------:R-:W-:Y:S01]  /*0a00*/  FFMA.FTZ R56, R79, R88, R56 ;  /* 0x000000584f387223 */ /* 0x000fe20000010038 */
[----:B------:R-:W-:Y:S01]  /*0a10*/  HADD2.F32 R60, -RZ, R94.H0_H0 ;  /* 0x2000005eff3c7230 */ /* 0x000fe20000004100 */
[----:B------:R-:W-:Y:S01]  /*0a20*/  FADD.FTZ R57, R2, R91 ;  /* 0x0000005b02397221 */ /* 0x000fe20000010000 */
[----:B------:R-:W-:Y:S01]  /*0a30*/  HADD2.F32 R63, -RZ, R90.H0_H0 ;  /* 0x2000005aff3f7230 */ /* 0x000fe20000004100 */
[----:B------:R-:W-:-:S02]  /*0a40*/  FMUL.FTZ R90, R10, R59 ;  /* 0x0000003b0a5a7220 */ /* 0x000fc40000410000 */
[----:B------:R-:W-:Y:S01]  /*0a50*/  FFMA.FTZ R56, R78, R91, R56 ;  /* 0x0000005b4e387223 */ /* 0x000fe20000010038 */
[----:B------:R-:W-:Y:S01]  /*0a60*/  HADD2.F32 R61, -RZ, R62.H0_H0 ;  /* 0x2000003eff3d7230 */ /* 0x000fe20000004100 */
[----:B------:R-:W-:Y:S02]  /*0a70*/  FADD.FTZ R95, -R103, R80 ;  /* 0x00000050675f7221 */ /* 0x000fe40000010100 */
[----:B------:R-:W-:Y:S02]  /*0a80*/  FMUL.FTZ R80, R68, R93 ;  /* 0x0000005d44507220 */ /* 0x000fe40000410000 */
[----:B------:R-:W-:Y:S02]  /*0a90*/  FMUL.FTZ R93, R11, R60 ;  /* 0x0000003c0b5d7220 */ /* 0x000fe40000410000 */
[----:B------:R-:W-:Y:S02]  /*0aa0*/  FADD.FTZ R2, R57, R90 ;  /* 0x0000005a39027221 */ /* 0x000fe40000010000 */
[----:B------:R-:W-:Y:S01]  /*0ab0*/  FFMA.FTZ R56, R81, R90, R56 ;  /* 0x0000005a51387223 */ /* 0x000fe20000010038 */
[----:B------:R-:W-:Y:S01]  /*0ac0*/  HADD2.F32 R62, -RZ, R92.H0_H0 ;  /* 0x2000005cff3e7230 */ /* 0x000fe20000004100 */
[----:B------:R-:W-:-:S02]  /*0ad0*/  FADD.FTZ R3, -R103, R83 ;  /* 0x0000005367037221 */ /* 0x000fc40000010100 */
        /* <DEDUP_REMOVED lines=34> */
.L_x_4994:
[----:B------:R-:W-:Y:S05]  /*0d00*/  BSYNC B0 ;  /* 0x0000000000007941 */ /* 0x000fea0003800000 */
.L_x_4992:
[----:B------:R-:W-:Y:S02]  /*0d10*/  LOP3.LUT P1, RZ, R67, 0xff, RZ, 0xc0, !PT ;  /* 0x000000ff43ff7812 */ /* 0x000fe4000782c0ff */
[----:B0-----:R-:W-:Y:S02]  /*0d20*/  SHF.R.U32.HI R56, RZ, 0x5, R0 ;  /* 0x00000005ff387819 */ /* 0x001fe40000011600 */
[----:B------:R-:W-:Y:S02]  /*0d30*/  LOP3.LUT P0, RZ, R0, 0x1f, RZ, 0xc0, !PT ;  /* 0x0000001f00ff7812 */ /* 0x000fe4000780c0ff */
[----:B------:R-:W-:-:S07]  /*0d40*/  LOP3.LUT R100, R56, 0x7fffffc, RZ, 0xc0, !PT ;  /* 0x07fffffc38647812 */ /* 0x000fce00078ec0ff */
[----:B------:R-:W-:Y:S01]  /*0d50*/  @!P1 IADD3 R100, R100, 0x4, RZ ;  /* 0x0000000464649810 */ /* 0x000fe20007ffe0ff */
[----:B------:R-:W-:Y:S05]  /*0d60*/  BRA.DIV ~URZ, `(.L_x_4995) ;  /* 0x000013527f007947 */ /* 0x000fea000b800000 */
[----:B------:R0:W2:Y:S02]  /*0d70*/  SHFL.DOWN PT, R57, R60, 0x10, 0x1f ;  /* 0x0a001f003c397f89 */ /* 0x0000a400000e0000 */
.L_x_5028:
        /* <DEDUP_REMOVED lines=18> */
.L_x_5029:
[----:B------:R-:W-:Y:S01]  /*0ea0*/  @!P0 LOP3.LUT R57, R56, 0x3, RZ, 0xc0, !PT ;  /* 0x0000000338398812 */ /* 0x000fe200078ec0ff */
[----:B---3--:R-:W-:Y:S01]  /*0eb0*/  FADD.FTZ R2, R62, R59 ;  /* 0x0000003b3e027221 */ /* 0x008fe20000010000 */
[----:B------:R-:W-:Y:S01]  /*0ec0*/  WARPSYNC 0xffffffff ;  /* 0xffffffff00007948 */ /* 0x000fe20003800000 */
[----:B0-----:R-:W-:Y:S01]  /*0ed0*/  FADD.FTZ R3, R102, R61 ;  /* 0x0000003d66037221 */ /* 0x001fe20000010000 */
[----:B------:R-:W-:Y:S01]  /*0ee0*/  @!P0 IADD3 R101, R100, R57, RZ ;  /* 0x0000003964658210 */ /* 0x000fe20007ffe0ff */
[----:B------:R-:W-:Y:S01]  /*0ef0*/  BSSY B0, `(.L_x_4997) ;  /* 0x0000025000007945 */ /* 0x000fe20003800000 */
[----:B-----5:R-:W-:Y:S02]  /*0f00*/  ISETP.GE.AND P5, PT, R99, 0x1, PT ;  /* 0x000000016300780c */ /* 0x020fe40003fa6270 */
[----:B------:R-:W-:Y:S01]  /*0f10*/  @!P6 ISETP.NE.U32.AND P3, PT, RZ, c[0x0][0x218], PT ;  /* 0x00008600ff00ea0c */ /* 0x000fe20003f65070 */
[----:B------:R-:W-:Y:S04]  /*0f20*/  @!P0 STS.64 [R101.X8+0x1800], R2 ;  /* 0x0018000265008388 */ /* 0x000fe80000008a00 */
[----:B------:R-:W-:Y:S01]  /*0f30*/  BAR.SYNC.DEFER_BLOCKING 0x0 ;  /* 0x0000000000007b1d */ /* 0x000fe20000010000 */
[----:B------:R-:W-:-:S02]  /*0f40*/  @!P6 ISETP.NE.U32.AND P2, PT, RZ, c[0x0][0x218], PT ;  /* 0x00008600ff00ea0c */ /* 0x000fc40003f45070 */
[----:B-1----:R-:W-:Y:S02]  /*0f50*/  ISETP.NE.AND P1, PT, R66, RZ, PT ;  /* 0x000000ff4200720c */ /* 0x002fe40003f25270 */
        /* <DEDUP_REMOVED lines=30> */
.L_x_4998:
[----:B------:R-:W-:Y:S05]  /*1140*/  BSYNC B0 ;  /* 0x0000000000007941 */ /* 0x000fea0003800000 */
.L_x_4997:
        /* <DEDUP_REMOVED lines=16> */
.L_x_5000:
[----:B------:R-:W-:Y:S05]  /*1250*/  BSYNC B0 ;  /* 0x0000000000007941 */ /* 0x000fea0003800000 */
.L_x_4999:
        /* <DEDUP_REMOVED lines=8> */
.L_x_5002:
[----:B------:R-:W-:Y:S05]  /*12e0*/  BSYNC B0 ;  /* 0x0000000000007941 */ /* 0x000fea0003800000 */
.L_x_5001:
[----:B------:R-:W-:Y:S01]  /*12f0*/  @P5 LOP3.LUT R61, R0, 0x7f, RZ, 0xc0, !PT ;  /* 0x0000007f003d5812 */ /* 0x000fe200078ec0ff */
[----:B------:R-:W-:Y:S01]  /*1300*/  @P5 FMUL.FTZ R3, R58, c[0x0][0x1ec] ;  /* 0x00007b003a035a20 */ /* 0x000fe20000410000 */
[----:B------:R-:W-:Y:S01]  /*1310*/  @!P6 ISETP.NE.AND.EX P1, PT, RZ, c[0x0][0x21c], PT, P1 ;  /* 0x00008700ff00ea0c */ /* 0x000fe20003f25310 */
[----:B------:R-:W-:Y:S01]  /*1320*/  @P5 FMUL.FTZ R56, R59, c[0x0][0x1ec] ;  /* 0x00007b003b385a20 */ /* 0x000fe20000410000 */
[----:B------:R-:W-:Y:S01]  /*1330*/  BSSY B0, `(.L_x_5003) ;  /* 0x0000011000007945 */ /* 0x000fe20003800000 */
[----:B------:R-:W-:Y:S01]  /*1340*/  IMAD.MOV.U32 R99, RZ, RZ, RZ ;  /* 0x000000ffff637224 */ /* 0x000fe200078e00ff */
[----:B------:R-:W-:Y:S02]  /*1350*/  @P5 LEA.HI.SX32 R99, R2, R61, 0x1e ;  /* 0x0000003d02635211 */ /* 0x000fe400078ff2ff */
[----:B------:R-:W-:Y:S02]  /*1360*/  @P5 PRMT R71, R60, 0x7610, R71 ;  /* 0x000076103c475816 */ /* 0x000fe40000000047 */
[----:B------:R-:W-:-:S02]  /*1370*/  @!P6 ISETP.NE.U32.AND P4, PT, RZ, c[0x0][0x218], PT ;  /* 0x00008600ff00ea0c */ /* 0x000fc40003f85070 */
[----:B------:R-:W-:Y:S02]  /*1380*/  ISETP.NE.AND.EX P0, PT, RZ, c[0x0][0x25c], PT, P0 ;  /* 0x00009700ff007a0c */ /* 0x000fe40003f05300 */
[----:B------:R-:W-:Y:S02]  /*1390*/  @P5 F2FP.PACK_AB R100, RZ, R3 ;  /* 0x00000003ff64523e */ /* 0x000fe400000000ff */
        /* <DEDUP_REMOVED lines=10> */
.L_x_5004:
[----:B------:R-:W-:Y:S05]  /*1440*/  BSYNC B0 ;  /* 0x0000000000007941 */ /* 0x000fea0003800000 */
.L_x_5003:
        /* <DEDUP_REMOVED lines=24> */
.L_x_5006:
[----:B------:R-:W-:Y:S05]  /*15d0*/  BSYNC B0 ;  /* 0x0000000000007941 */ /* 0x000fea0003800000 */
.L_x_5005:
        /* <DEDUP_REMOVED lines=8> */
.L_x_5008:
[----:B------:R-:W-:Y:S05]  /*1660*/  BSYNC B0 ;  /* 0x0000000000007941 */ /* 0x000fea0003800000 */
.L_x_5007:
        /* <DEDUP_REMOVED lines=13> */
.L_x_5010:
[----:B------:R-:W-:Y:S05]  /*1740*/  BSYNC B0 ;  /* 0x0000000000007941 */ /* 0x000fea0003800000 */
.L_x_5009:
        /* <DEDUP_REMOVED lines=10> */
.L_x_5012:
[----:B------:R-:W-:Y:S05]  /*17f0*/  BSYNC B0 ;  /* 0x0000000000007941 */ /* 0x000fea0003800000 */
.L_x_5011:
        /* <DEDUP_REMOVED lines=23> */
.L_x_5014:
[----:B------:R-:W-:Y:S05]  /*1970*/  BSYNC B0 ;  /* 0x0000000000007941 */ /* 0x000fea0003800000 */
.L_x_5013:
        /* <DEDUP_REMOVED lines=28> */
.L_x_5016:
[----:B------:R-:W-:Y:S05]  /*1b40*/  BSYNC B0 ;  /* 0x0000000000007941 */ /* 0x000fea0003800000 */
.L_x_5015:
        /* <DEDUP_REMOVED lines=8> */
.L_x_5018:
[----:B------:R-:W-:Y:S05]  /*1bd0*/  BSYNC B0 ;  /* 0x0000000000007941 */ /* 0x000fea0003800000 */
.L_x_5017:
        /* <DEDUP_REMOVED lines=10> */
.L_x_5020:
[----:B------:R-:W-:Y:S05]  /*1c80*/  BSYNC B0 ;  /* 0x0000000000007941 */ /* 0x000fea0003800000 */
.L_x_5019:
        /* <DEDUP_REMOVED lines=8> */
.L_x_5022:
[----:B------:R-:W-:Y:S05]  /*1d10*/  BSYNC B0 ;  /* 0x0000000000007941 */ /* 0x000fea0003800000 */
.L_x_5021:
        /* <DEDUP_REMOVED lines=8> */
.L_x_5024:
[----:B------:R-:W-:Y:S05]  /*1da0*/  BSYNC B0 ;  /* 0x0000000000007941 */ /* 0x000fea0003800000 */
.L_x_5023:
        /* <DEDUP_REMOVED lines=18> */
[----:B------:R-:W-:Y:S01]  /*1ed0*/  LOP3.LUT R2, R72, 0xffff, RZ, 0xc0, !PT ;  /* 0x0000ffff48027812 */ /* 0x000fe200078ec0ff */
        /* <DEDUP_REMOVED lines=8> */
.L_x_5026:
[----:B------:R-:W-:Y:S05]  /*1f60*/  BSYNC B0 ;  /* 0x0000000000007941 */ /* 0x000fea0003800000 */
.L_x_5025:
[----:B------:R-:W-:Y:S02]  /*1f70*/  IADD3 R64, R64, c[0x0][0x160], RZ ;  /* 0x0000580040407a10 */ /* 0x000fe40007ffe0ff */
[----:B------:R-:W-:Y:S02]  /*1f80*/  LOP3.LUT P1, RZ, R67, 0xff, RZ, 0xc0, !PT ;  /* 0x000000ff43ff7812 */ /* 0x000fe4000782c0ff */
[----:B------:R-:W-:Y:S02]  /*1f90*/  ISETP.GE.AND P0, PT, R64, c[0x0][0x164], PT ;  /* 0x0000590040007a0c */ /* 0x000fe40003f06270 */
[----:B------:R-:W-:-:S11]  /*1fa0*/  SEL R67, RZ, 0x1, P1 ;  /* 0x00000001ff437807 */ /* 0x000fd60000800000 */
[----:B01----:R-:W-:Y:S01]  /*1fb0*/  @P0 CALL.REL.NOINC `(.L_x_4991) ;  /* 0x0000001000000944 */ /* 0x003fe20003c00000 */
[----:B------:R-:W-:Y:S05]  /*1fc0*/  BRA `(.L_x_5027) ;  /* 0xffffe2c000007947 */ /* 0x000fea000383ffff */
.L_x_4991:
        /* <DEDUP_REMOVED lines=15> */
.L_x_4995:
[----:B------:R-:W-:Y:S01]  /*20c0*/  HFMA2.MMA R102, -RZ, RZ, 0, 1.847743988037109375e-06 ;  /* 0x0000001fff667435 */ /* 0x000fe200000001ff */
[----:B------:R-:W-:Y:S01]  /*20d0*/  MOV R58, R60 ;  /* 0x0000003c003a7202 */ /* 0x000fe20000000f00 */
[----:B------:R-:W-:Y:S01]  /*20e0*/  IMAD.MOV.U32 R63, RZ, RZ, 0x10 ;  /* 0x00000010ff3f7424 */ /* 0x000fe200078e00ff */
[----:B------:R-:W-:-:S02]  /*20f0*/  MOV R101, 0xffffffff ;  /* 0xffffffff00657802 */ /* 0x000fc40000000f00 */
[----:B------:R-:W-:Y:S02]  /*2100*/  MOV R2, 0x2120 ;  /* 0x0000212000027802 */ /* 0x000fe40000000f00 */
[----:B-1---5:R-:W-:Y:S05]  /*2110*/  CALL.REL.NOINC `($__internal_143_$__cuda_sm70_shflsync_down_p) ;  /* 0x0000045000007944 */ /* 0x022fea0003c00000 */
[----:B-1----:R-:W-:Y:S01]  /*2120*/  IMAD.MOV.U32 R57, RZ, RZ, R102 ;  /* 0x000000ffff397224 */ /* 0x002fe200078e0066 */
[----:B0-----:R-:W-:Y:S05]  /*2130*/  BRA `(.L_x_5028) ;  /* 0xffffec4000007947 */ /* 0x001fea000383ffff */
.L_x_4996:
[----:B------:R-:W-:Y:S01]  /*2140*/  HFMA2.MMA R63, -RZ, RZ, 0, 9.5367431640625e-07 ;  /* 0x00000010ff3f7435 */ /* 0x000fe200000001ff */
[----:B------:R-:W-:Y:S01]  /*2150*/  MOV R58, R61 ;  /* 0x0000003d003a7202 */ /* 0x000fe20000000f00 */
[----:B------:R-:W-:Y:S01]  /*2160*/  IMAD.MOV.U32 R102, RZ, RZ, 0x1f ;  /* 0x0000001fff667424 */ /* 0x000fe200078e00ff */
[----:B------:R-:W-:Y:S02]  /*2170*/  MOV R101, 0xffffffff ;  /* 0xffffffff00657802 */ /* 0x000fe40000000f00 */
[----:B------:R-:W-:Y:S02]  /*2180*/  MOV R2, 0x21a0 ;  /* 0x000021a000027802 */ /* 0x000fe40000000f00 */
[----:B012--5:R-:W-:Y:S05]  /*2190*/  CALL.REL.NOINC `($__internal_143_$__cuda_sm70_shflsync_down_p) ;  /* 0x000003d000007944 */ /* 0x027fea0003c00000 */
[----:B------:R-:W-:Y:S01]  /*21a0*/  FADD.FTZ R60, R57, R60 ;  /* 0x0000003c393c7221 */ /* 0x000fe20000010000 */
[----:B0-----:R-:W-:Y:S01]  /*21b0*/  HFMA2.MMA R63, -RZ, RZ, 0, 4.76837158203125e-07 ;  /* 0x00000008ff3f7435 */ /* 0x001fe200000001ff */
[----:B-1----:R-:W-:Y:S01]  /*21c0*/  FADD.FTZ R61, R61, R102 ;  /* 0x000000663d3d7221 */ /* 0x002fe20000010000 */
[----:B------:R-:W-:Y:S01]  /*21d0*/  MOV R101, 0xffffffff ;  /* 0xffffffff00657802 */ /* 0x000fe20000000f00 */
[----:B------:R-:W-:Y:S01]  /*21e0*/  IMAD.MOV.U32 R102, RZ, RZ, 0x1f ;  /* 0x0000001fff667424 */ /* 0x000fe200078e00ff */
[----:B------:R-:W-:-:S02]  /*21f0*/  MOV R58, R60 ;  /* 0x0000003c003a7202 */ /* 0x000fc40000000f00 */
[----:B------:R-:W-:Y:S02]  /*2200*/  MOV R2, 0x2220 ;  /* 0x0000222000027802 */ /* 0x000fe40000000f00 */
[----:B------:R-:W-:Y:S05]  /*2210*/  CALL.REL.NOINC `($__internal_143_$__cuda_sm70_shflsync_down_p) ;  /* 0x0000035000007944 */ /* 0x000fea0003c00000 */
[----:B0-----:R-:W-:Y:S01]  /*2220*/  HFMA2.MMA R63, -RZ, RZ, 0, 4.76837158203125e-07 ;  /* 0x00000008ff3f7435 */ /* 0x001fe200000001ff */
[----:B-1----:R-:W-:Y:S01]  /*2230*/  IMAD.MOV.U32 R57, RZ, RZ, R102 ;  /* 0x000000ffff397224 */ /* 0x002fe200078e0066 */
[----:B------:R-:W-:Y:S01]  /*2240*/  MOV R58, R61 ;  /* 0x0000003d003a7202 */ /* 0x000fe20000000f00 */
[----:B------:R-:W-:Y:S01]  /*2250*/  IMAD.MOV.U32 R102, RZ, RZ, 0x1f ;  /* 0x0000001fff667424 */ /* 0x000fe200078e00ff */
[----:B------:R-:W-:Y:S02]  /*2260*/  MOV R101, 0xffffffff ;  /* 0xffffffff00657802 */ /* 0x000fe40000000f00 */
[----:B------:R-:W-:Y:S02]  /*2270*/  MOV R2, 0x2290 ;  /* 0x0000229000027802 */ /* 0x000fe40000000f00 */
[----:B------:R-:W-:Y:S05]  /*2280*/  CALL.REL.NOINC `($__internal_143_$__cuda_sm70_shflsync_down_p) ;  /* 0x000002e000007944 */ /* 0x000fea0003c00000 */
[----:B------:R-:W-:Y:S01]  /*2290*/  FADD.FTZ R60, R57, R60 ;  /* 0x0000003c393c7221 */ /* 0x000fe20000010000 */
[----:B0-----:R-:W-:Y:S01]  /*22a0*/  HFMA2.MMA R63, -RZ, RZ, 0, 2.384185791015625e-07 ;  /* 0x00000004ff3f7435 */ /* 0x001fe200000001ff */
[----:B-1----:R-:W-:Y:S01]  /*22b0*/  FADD.FTZ R61, R61, R102 ;  /* 0x000000663d3d7221 */ /* 0x002fe20000010000 */
[----:B------:R-:W-:Y:S01]  /*22c0*/  MOV R101, 0xffffffff ;  /* 0xffffffff00657802 */ /* 0x000fe20000000f00 */
[----:B------:R-:W-:Y:S01]  /*22d0*/  IMAD.MOV.U32 R102, RZ, RZ, 0x1f ;  /* 0x0000001fff667424 */ /* 0x000fe200078e00ff */
[----:B------:R-:W-:-:S02]  /*22e0*/  MOV R58, R60 ;  /* 0x0000003c003a7202 */ /* 0x000fc40000000f00 */
[----:B------:R-:W-:Y:S02]  /*22f0*/  MOV R2, 0x2310 ;  /* 0x0000231000027802 */ /* 0x000fe40000000f00 */
[----:B------:R-:W-:Y:S05]  /*2300*/  CALL.REL.NOINC `($__internal_143_$__cuda_sm70_shflsync_down_p) ;  /* 0x0000026000007944 */ /* 0x000fea0003c00000 */
[----:B0-----:R-:W-:Y:S01]  /*2310*/  HFMA2.MMA R63, -RZ, RZ, 0, 2.384185791015625e-07 ;  /* 0x00000004ff3f7435 */ /* 0x001fe200000001ff */
[----:B-1----:R-:W-:Y:S01]  /*2320*/  IMAD.MOV.U32 R57, RZ, RZ, R102 ;  /* 0x000000ffff397224 */ /* 0x002fe200078e0066 */
[----:B------:R-:W-:Y:S01]  /*2330*/  MOV R58, R61 ;  /* 0x0000003d003a7202 */ /* 0x000fe20000000f00 */
[----:B------:R-:W-:Y:S01]  /*2340*/  IMAD.MOV.U32 R102, RZ, RZ, 0x1f ;  /* 0x0000001fff667424 */ /* 0x000fe200078e00ff */
[----:B------:R-:W-:Y:S02]  /*2350*/  MOV R101, 0xffffffff ;  /* 0xffffffff00657802 */ /* 0x000fe40000000f00 */
[----:B------:R-:W-:Y:S02]  /*2360*/  MOV R2, 0x2380 ;  /* 0x0000238000027802 */ /* 0x000fe40000000f00 */
[----:B------:R-:W-:Y:S05]  /*2370*/  CALL.REL.NOINC `($__internal_143_$__cuda_sm70_shflsync_down_p) ;  /* 0x000001f000007944 */ /* 0x000fea0003c00000 */
[----:B------:R-:W-:Y:S01]  /*2380*/  FADD.FTZ R60, R57, R60 ;  /* 0x0000003c393c7221 */ /* 0x000fe20000010000 */
[----:B0-----:R-:W-:Y:S01]  /*2390*/  HFMA2.MMA R63, -RZ, RZ, 0, 1.1920928955078125e-07 ;  /* 0x00000002ff3f7435 */ /* 0x001fe200000001ff */
[----:B-1----:R-:W-:Y:S01]  /*23a0*/  FADD.FTZ R61, R61, R102 ;  /* 0x000000663d3d7221 */ /* 0x002fe20000010000 */
[----:B------:R-:W-:Y:S01]  /*23b0*/  MOV R101, 0xffffffff ;  /* 0xffffffff00657802 */ /* 0x000fe20000000f00 */
[----:B------:R-:W-:Y:S01]  /*23c0*/  IMAD.MOV.U32 R102, RZ, RZ, 0x1f ;  /* 0x0000001fff667424 */ /* 0x000fe200078e00ff */
[----:B------:R-:W-:-:S02]  /*23d0*/  MOV R58, R60 ;  /* 0x0000003c003a7202 */ /* 0x000fc40000000f00 */
[----:B------:R-:W-:Y:S02]  /*23e0*/  MOV R2, 0x2400 ;  /* 0x0000240000027802 */ /* 0x000fe40000000f00 */
[----:B------:R-:W-:Y:S05]  /*23f0*/  CALL.REL.NOINC `($__internal_143_$__cuda_sm70_shflsync_down_p) ;  /* 0x0000017000007944 */ /* 0x000fea0003c00000 */
[----:B0-----:R-:W-:Y:S01]  /*2400*/  HFMA2.MMA R63, -RZ, RZ, 0, 1.1920928955078125e-07 ;  /* 0x00000002ff3f7435 */ /* 0x001fe200000001ff */
[----:B-1----:R-:W-:Y:S01]  /*2410*/  IMAD.MOV.U32 R57, RZ, RZ, R102 ;  /* 0x000000ffff397224 */ /* 0x002fe200078e0066 */
[----:B------:R-:W-:Y:S01]  /*2420*/  MOV R58, R61 ;  /* 0x0000003d003a7202 */ /* 0x000fe20000000f00 */
[----:B------:R-:W-:Y:S01]  /*2430*/  IMAD.MOV.U32 R102, RZ, RZ, 0x1f ;  /* 0x0000001fff667424 */ /* 0x000fe200078e00ff */
[----:B------:R-:W-:Y:S02]  /*2440*/  MOV R101, 0xffffffff ;  /* 0xffffffff00657802 */ /* 0x000fe40000000f00 */
[----:B------:R-:W-:Y:S02]  /*2450*/  MOV R2, 0x2470 ;  /* 0x0000247000027802 */ /* 0x000fe40000000f00 */
[----:B------:R-:W-:Y:S05]  /*2460*/  CALL.REL.NOINC `($__internal_143_$__cuda_sm70_shflsync_down_p) ;  /* 0x0000010000007944 */ /* 0x000fea0003c00000 */
[----:B------:R-:W-:Y:S01]  /*2470*/  FADD.FTZ R59, R57, R60 ;  /* 0x0000003c393b7221 */ /* 0x000fe20000010000 */
[----:B0-----:R-:W-:Y:S01]  /*2480*/  HFMA2.MMA R63, -RZ, RZ, 0, 5.9604644775390625e-08 ;  /* 0x00000001ff3f7435 */ /* 0x001fe200000001ff */
[----:B-1----:R-:W-:Y:S01]  /*2490*/  FADD.FTZ R61, R61, R102 ;  /* 0x000000663d3d7221 */ /* 0x002fe20000010000 */
[----:B------:R-:W-:Y:S01]  /*24a0*/  MOV R102, 0x1f ;  /* 0x0000001f00667802 */ /* 0x000fe20000000f00 */
[----:B------:R-:W-:Y:S01]  /*24b0*/  IMAD.MOV.U32 R101, RZ, RZ, -0x1 ;  /* 0xffffffffff657424 */ /* 0x000fe200078e00ff */
[----:B------:R-:W-:-:S02]  /*24c0*/  MOV R58, R59 ;  /* 0x0000003b003a7202 */ /* 0x000fc40000000f00 */
[----:B------:R-:W-:Y:S02]  /*24d0*/  MOV R2, 0x24f0 ;  /* 0x000024f000027802 */ /* 0x000fe40000000f00 */
[----:B------:R-:W-:Y:S05]  /*24e0*/  CALL.REL.NOINC `($__internal_143_$__cuda_sm70_shflsync_down_p) ;  /* 0x0000008000007944 */ /* 0x000fea0003c00000 */
[----:B-1----:R-:W-:Y:S01]  /*24f0*/  MOV R62, R102 ;  /* 0x00000066003e7202 */ /* 0x002fe20000000f00 */
[----:B------:R-:W-:Y:S01]  /*2500*/  HFMA2.MMA R102, -RZ, RZ, 0, 1.847743988037109375e-06 ;  /* 0x0000001fff667435 */ /* 0x000fe200000001ff */
[----:B0-----:R-:W-:Y:S01]  /*2510*/  MOV R58, R61 ;  /* 0x0000003d003a7202 */ /* 0x001fe20000000f00 */
[----:B------:R-:W-:Y:S01]  /*2520*/  IMAD.MOV.U32 R63, RZ, RZ, 0x1 ;  /* 0x00000001ff3f7424 */ /* 0x000fe200078e00ff */
[----:B------:R-:W-:Y:S02]  /*2530*/  MOV R101, 0xffffffff ;  /* 0xffffffff00657802 */ /* 0x000fe40000000f00 */
[----:B------:R-:W-:Y:S02]  /*2540*/  MOV R2, 0x2560 ;  /* 0x0000256000027802 */ /* 0x000fe40000000f00 */
[----:B------:R-:W-:Y:S05]  /*2550*/  CALL.REL.NOINC `($__internal_143_$__cuda_sm70_shflsync_down_p) ;  /* 0x0000001000007944 */ /* 0x000fea0003c00000 */
[----:B01----:R-:W-:Y:S05]  /*2560*/  BRA `(.L_x_5029) ;  /* 0xffffe93000007947 */ /* 0x003fea000383ffff */
        .weak           $__internal_143_$__cuda_sm70_shflsync_down_p
        .type           $__internal_143_$__cuda_sm70_shflsync_down_p,@function
        .size           $__internal_143_$__cuda_sm70_shflsync_down_p,(.L_x_6792 - $__internal_143_$__cuda_sm70_shflsync_down_p)
$__internal_143_$__cuda_sm70_shflsync_down_p:
[----:B------:R-:W-:Y:S01]  /*2570*/  HFMA2.MMA R3, -RZ, RZ, 0, 0 ;  /* 0x00000000ff037435 */ /* 0x000fe200000001ff */
[----:B------:R-:W-:Y:S04]  /*2580*/  WARPSYNC R101 ;  /* 0x0000006500007348 */ /* 0x000fe80003800000 */
[----:B------:R0:W1:Y:S01]  /*2590*/  SHFL.DOWN PT, R102, R58, R63, R102 ;  /* 0x0800003f3a667389 */ /* 0x00006200000e0066 */
[----:B------:R-:W-:Y:S05]  /*25a0*/  RET.REL.NODEC R2 `(_ZN10layer_norm13ln_bwd_kernelINS_13Kernel_traitsIf6__halffS2_fjLj1536ELj1ELj1ELj4ELj8ENS_18Kernel_traits_baseILj1536EfS2_fS2_fjLj128EEEEELb0ELb0ELb1ELb1EEEvNS_9BwdParamsE) ;  /* 0xffffda5002007950 */ /* 0x000fea0003c3ffff */
.L_x_5030:
        /* <DEDUP_REMOVED lines=13> */
.L_x_6792:


//--------------------- .text._ZN10layer_norm13ln_bwd_kernelINS_13Kernel_traitsIf6__halffS2_fjLj1536ELj1ELj1ELj4ELj8ENS_18Kernel_traits_baseILj1536EfS2_fS2_fjLj128EEEEELb0ELb1ELb0ELb0EEEvNS_9BwdParamsE --------------------------
	.section	.text._ZN10layer_norm13ln_bwd_kernelINS_13Kernel_traitsIf6__halffS2_fjLj1536ELj1ELj1ELj4ELj8ENS_18Kernel_traits_baseILj1536EfS2_fS2_fjLj128EEEEELb0ELb1ELb0ELb0EEEvNS_9BwdParamsE,"ax",@progbits
	.sectioninfo	@"SHI_REGISTERS=127"
	.align	128
        .global         _ZN10layer_norm13ln_bwd_kernelINS_13Kernel_traitsIf6__halffS2_fjLj1536ELj1ELj1ELj4ELj8ENS_18Kernel_traits_baseILj1536EfS2_fS2_fjLj128EEEEELb0ELb1ELb0ELb0EEEvNS_9BwdParamsE
        .type           _ZN10layer_norm13ln_bwd_kernelINS_13Kernel_traitsIf6__halffS2_fjLj1536ELj1ELj1ELj4ELj8ENS_18Kernel_traits_baseILj1536EfS2_fS2_fjLj128EEEEELb0ELb1ELb0ELb0EEEvNS_9BwdParamsE,@function
        .size           _ZN10layer_norm13ln_bwd_kernelINS_13Kernel_traitsIf6__halffS2_fjLj1536ELj1ELj1ELj4ELj8ENS_18Kernel_traits_baseILj1536EfS2_fS2_fjLj128EEEEELb0ELb1ELb0ELb0EEEvNS_9BwdParamsE,(.L_x_6793 - _ZN10layer_norm13ln_bwd_kernelINS_13Kernel_traitsIf6__halffS2_fjLj1536ELj1ELj1ELj4ELj8ENS_18Kernel_traits_baseILj1536EfS2_fS2_fjLj128EEEEELb0ELb1ELb0ELb0EEEvNS_9BwdParamsE)
        .other          _ZN10layer_norm13ln_bwd_kernelINS_13Kernel_traitsIf6__halffS2_fjLj1536ELj1ELj1ELj4ELj8ENS_18Kernel_traits_baseILj1536EfS2_fS2_fjLj128EEEEELb0ELb1ELb0ELb0EEEvNS_9BwdParamsE,@"STO_CUDA_ENTRY STV_DEFAULT"
_ZN10layer_norm13ln_bwd_kernelINS_13Kernel_traitsIf6__halffS2_fjLj1536ELj1ELj1ELj4ELj8ENS_18Kernel_traits_baseILj1536EfS2_fS2_fjLj128EEEEELb0ELb1ELb0ELb0EEEvNS_9BwdParamsE:
.text._ZN10layer_norm13ln_bwd_kernelINS_13Kernel_traitsIf6__halffS2_fjLj1536ELj1ELj1ELj4ELj8ENS_18Kernel_traits_baseILj1536EfS2_fS2_fjLj128EEEEELb0ELb1ELb0ELb0EEEvNS_9BwdParamsE:
        /* <DEDUP_REMOVED lines=58> */
.L_x_5046:
        /* <DEDUP_REMOVED lines=40> */
[----:B------:R-:W-:Y:S01]  /*0620*/  FADD.FTZ R120, -R92, R88 ;  /* 0x000000585c787221 */ /* 0x000fe20000010100 */
[----:B------:R-:W-:Y:S01]  /*0630*/  MOV R113, R95 ;  /* 0x0000005f00717202 */ /* 0x000fe20000000f00 */
[----:B------:R-:W-:Y:S01]  /*0640*/  HADD2.F32 R88, -RZ, R116.H0_H0 ;  /* 0x20000074ff587230 */ /* 0x000fe20000004100 */
[----:B-----5:R-:W-:-:S02]  /*0650*/  FMUL.FTZ R118, R3, R118 ;  /* 0x0000007603767220 */ /* 0x020fc40000410000 */
[----:B------:R-:W-:Y:S02]  /*0660*/  FMUL.FTZ R120, R3, R120 ;  /* 0x0000007803787220 */ /* 0x000fe40000410000 */
[----:B------:R-:W-:Y:S01]  /*0670*/  FMUL.FTZ R119, R60, R93 ;  /* 0x0000005d3c777220 */ /* 0x000fe20000410000 */
[----:B------:R-:W-:Y:S01]  /*0680*/  SHF.R.U32.HI R115, RZ, 0x10, R95 ;  /* 0x00000010ff737819 */ /* 0x000fe2000001165f */
[----:B------:R-:W-:Y:S01]  /*0690*/  FADD.FTZ R90, -R92, R90 ;  /* 0x0000005a5c5a7221 */ /* 0x000fe20000010100 */
[----:B------:R-:W-:Y:S01]  /*06a0*/  HADD2.F32 R113, -RZ, R113.H0_H0 ;  /* 0x20000071ff717230 */ /* 0x000fe20000004100 */
[----:B------:R-:W-:Y:S02]  /*06b0*/  FADD.FTZ R33, R33, R88 ;  /* 0x0000005821217221 */ /* 0x000fe40000010000 */
[-C--:B------:R-:W-:Y:S02]  /*06c0*/  FFMA.FTZ R45, R118, R88.reuse, R45 ;  /* 0x00000058762d7223 */ /* 0x080fe4000001002d */
[----:B------:R-:W-:-:S02]  /*06d0*/  FMUL.FTZ R117, R61, R88 ;  /* 0x000000583d757220 */ /* 0x000fc40000410000 */
[----:B------:R-:W-:Y:S02]  /*06e0*/  FADD.FTZ R88, RZ, R119 ;  /* 0x00000077ff587221 */ /* 0x000fe40000010000 */
[----:B------:R-:W-:Y:S01]  /*06f0*/  FFMA.FTZ R89, R120, R119, RZ ;  /* 0x0000007778597223 */ /* 0x000fe200000100ff */
[----:B------:R-:W-:Y:S01]  /*0700*/  HADD2.F32 R94, -RZ, R115.H0_H0 ;  /* 0x20000073ff5e7230 */ /* 0x000fe20000004100 */
[----:B------:R-:W-:Y:S02]  /*0710*/  FADD.FTZ R114, -R92, R91 ;  /* 0x0000005b5c727221 */ /* 0x000fe40000010100 */
[----:B------:R-:W-:Y:S02]  /*0720*/  FMUL.FTZ R116, R3, R90 ;  /* 0x0000005a03747220 */ /* 0x000fe40000410000 */
        /* <DEDUP_REMOVED lines=16> */
.L_x_5033:
[----:B01----:R-:W-:Y:S05]  /*0830*/  BSYNC B0 ;  /* 0x0000000000007941 */ /* 0x003fea0003800000 */
.L_x_5032:
        /* <DEDUP_REMOVED lines=17> */
[----:B------:R-:W-:Y:S02]  /*0950*/  FADD.FTZ R96, -R92, R89 ;  /* 0x000000595c607221 */ /* 0x000fe40000010100 */
[----:B------:R-:W-:Y:S01]  /*0960*/  HADD2.F32 R11, -RZ, R11.H0_H0 ;  /* 0x2000000bff0b7230 */ /* 0x000fe20000004100 */
[C---:B-----5:R-:W-:Y:S01]  /*0970*/  FMUL.FTZ R112, R3.reuse, R112 ;  /* 0x0000007003707220 */ /* 0x060fe20000410000 */
[----:B------:R-:W-:Y:S01]  /*0980*/  MOV R101, R97 ;  /* 0x0000006100657202 */ /* 0x000fe20000000f00 */
[----:B------:R-:W-:Y:S01]  /*0990*/  HADD2.F32 R88, -RZ, R109.H0_H0 ;  /* 0x2000006dff587230 */ /* 0x000fe20000004100 */
[----:B------:R-:W-:-:S02]  /*09a0*/  FMUL.FTZ R96, R3, R96 ;  /* 0x0000006003607220 */ /* 0x000fc40000410000 */
[----:B------:R-:W-:Y:S02]  /*09b0*/  FADD.FTZ R28, R28, R11 ;  /* 0x0000000b1c1c7221 */ /* 0x000fe40000010000 */
[-C--:B------:R-:W-:Y:S02]  /*09c0*/  FFMA.FTZ R40, R112, R11.reuse, R40 ;  /* 0x0000000b70287223 */ /* 0x080fe40000010028 */
[----:B------:R-:W-:Y:S01]  /*09d0*/  FMUL.FTZ R11, R68, R11 ;  /* 0x0000000b440b7220 */ /* 0x000fe20000410000 */
[----:B------:R-:W-:Y:S01]  /*09e0*/  SHF.R.U32.HI R108, RZ, 0x10, R97 ;  /* 0x00000010ff6c7819 */ /* 0x000fe20000011661 */
[----:B------:R-:W-:Y:S01]  /*09f0*/  FADD.FTZ R90, -R92, R90 ;  /* 0x0000005a5c5a7221 */ /* 0x000fe20000010100 */
[----:B------:R-:W-:Y:S01]  /*0a00*/  HADD2.F32 R101, -RZ, R101.H0_H0 ;  /* 0x20000065ff657230 */ /* 0x000fe20000004100 */
[----:B------:R-:W-:Y:S02]  /*0a10*/  FADD.FTZ R29, R29, R88 ;  /* 0x000000581d1d7221 */ /* 0x000fe40000010000 */
[----:B------:R-:W-:-:S02]  /*0a20*/  FFMA.FTZ R41, R96, R88, R41 ;  /* 0x0000005860297223 */ /* 0x000fc40000010029 */
[----:B0-----:R-:W-:Y:S02]  /*0a30*/  FMUL.FTZ R99, R69, R88 ;  /* 0x0000005845637220 */ /* 0x001fe40000410000 */
[----:B------:R-:W-:Y:S02]  /*0a40*/  FADD.FTZ R88, R93, R11 ;  /* 0x0000000b5d587221 */ /* 0x000fe40000010000 */
[----:B------:R-:W-:Y:S01]  /*0a50*/  FFMA.FTZ R94, R112, R11, R94 ;  /* 0x0000000b705e7223 */ /* 0x000fe2000001005e */
[----:B------:R-:W-:Y:S01]  /*0a60*/  HADD2.F32 R108, -RZ, R108.H0_H0 ;  /* 0x2000006cff6c7230 */ /* 0x000fe20000004100 */
        /* <DEDUP_REMOVED lines=15> */
.L_x_5035:
[----:B------:R-:W-:Y:S05]  /*0b60*/  BSYNC B0 ;  /* 0x0000000000007941 */ /* 0x000fea0003800000 */
.L_x_5034:
        /* <DEDUP_REMOVED lines=14> */
[--C-:B------:R-:W-:Y:S01]  /*0c50*/  SHF.R.U64 R107, R102, 0x10, R103.reuse ;  /* 0x00000010666b7819 */ /* 0x100fe20000001267 */
[C---:B--2---:R-:W-:Y:S02]  /*0c60*/  FADD.FTZ R102, -R92.reuse, R88 ;  /* 0x000000585c667221 */ /* 0x044fe40000010100 */
[----:B------:R-:W-:Y:S01]  /*0c70*/  HADD2.F32 R95, -RZ, R95.H0_H0 ;  /* 0x2000005fff5f7230 */ /* 0x000fe20000004100 */
[----:B------:R-:W-:Y:S01]  /*0c80*/  MOV R106, R103 ;  /* 0x00000067006a7202 */ /* 0x000fe20000000f00 */
[C---:B------:R-:W-:Y:S01]  /*0c90*/  FADD.FTZ R108, -R92.reuse, R90 ;  /* 0x0000005a5c6c7221 */ /* 0x040fe20000010100 */
[----:B------:R-:W-:Y:S01]  /*0ca0*/  SHF.R.U32.HI R122, RZ, 0x10, R103 ;  /* 0x00000010ff7a7819 */ /* 0x000fe20000011667 */
[----:B------:R-:W-:Y:S01]  /*0cb0*/  FADD.FTZ R88, -R92, R89 ;  /* 0x000000595c587221 */ /* 0x000fe20000010100 */
[----:B------:R-:W-:Y:S01]  /*0cc0*/  HADD2.F32 R90, -RZ, R107.H0_H0 ;  /* 0x2000006bff5a7230 */ /* 0x000fe20000004100 */
[----:B-----5:R-:W-:-:S02]  /*0cd0*/  FMUL.FTZ R103, R3, R102 ;  /* 0x0000006603677220 */ /* 0x020fc40000410000 */
[----:B0-----:R-:W-:Y:S01]  /*0ce0*/  FMUL.FTZ R104, R48, R95 ;  /* 0x0000005f30687220 */ /* 0x001fe20000410000 */
        /* <DEDUP_REMOVED lines=25> */
.L_x_5037:
[----:B------:R-:W-:Y:S05]  /*0e80*/  BSYNC B0 ;  /* 0x0000000000007941 */ /* 0x000fea0003800000 */
.L_x_5036:
[----:B------:R-:W-:Y:S01]  /*0e90*/  SEL R121, R8, R5, !P4 ;  /* 0x0000000508797207 */ /* 0x000fe20006000000 */
[----:B------:R-:W-:Y:S05]  /*0ea0*/  BRA.DIV ~URZ, `(.L_x_5038) ;  /* 0x000011127f007947 */ /* 0x000fea000b800000 */
[----:B------:R0:W1:Y:S02]  /*0eb0*/  SHFL.DOWN PT, R108, R93, 0x10, 0x1f ;  /* 0x0a001f005d6c7f89 */ /* 0x00006400000e0000 */
.L_x_5047:
        /* <DEDUP_REMOVED lines=18> */
.L_x_5048:
        /* <DEDUP_REMOVED lines=76> */
[----:B------:R-:W-:Y:S01]  /*14a0*/  @P4 LEA R94, P0, R10, c[0x0][0x258], 0x4 ;  /* 0x000096000a5e4a11 */ /* 0x000fe200078020ff */
        /* <DEDUP_REMOVED lines=11> */
.L_x_5041:
[----:B------:R-:W-:Y:S05]  /*1560*/  BSYNC B0 ;  /* 0x0000000000007941 */ /* 0x000fea0003800000 */
.L_x_5040:
        /* <DEDUP_REMOVED lines=64> */
.L_x_5043:
[----:B------:R-:W-:Y:S05]  /*1970*/  BSYNC B0 ;  /* 0x0000000000007941 */ /* 0x000fea0003800000 */
.L_x_5042:
        /* <DEDUP_REMOVED lines=63> */
.L_x_5045:
[----:B-1----:R-:W-:Y:S05]  /*1d70*/  BSYNC B0 ;  /* 0x0000000000007941 */ /* 0x002fea0003800000 */
.L_x_5044:
[----:B------:R-:W-:Y:S02]  /*1d80*/  IADD3 R6, R6, c[0x0][0x160], RZ ;  /* 0x0000580006067a10 */ /* 0x000fe40007ffe0ff */
[----:B------:R-:W-:Y:S02]  /*1d90*/  LOP3.LUT P4, RZ, R7, 0xff, RZ, 0xc0, !PT ;  /* 0x000000ff07ff7812 */ /* 0x000fe4000788c0ff */
[----:B------:R-:W-:Y:S02]  /*1da0*/  ISETP.GE.AND P0, PT, R6, c[0x0][0x164], PT ;  /* 0x0000590006007a0c */ /* 0x000fe40003f06270 */
[----:B------:R-:W-:-:S11]  /*1db0*/  SEL R7, RZ, 0x1, P4 ;  /* 0x00000001ff077807 */ /* 0x000fd60002000000 */
[----:B-----5:R-:W-:Y:S01]  /*1dc0*/  @P0 CALL.REL.NOINC `(.L_x_5031) ;  /* 0x0000001000000944 */ /* 0x020fe20003c00000 */
[----:B------:R-:W-:Y:S05]  /*1dd0*/  BRA `(.L_x_5046) ;  /* 0xffffe5c000007947 */ /* 0x000fea000383ffff */
.L_x_5031:
        /* <DEDUP_REMOVED lines=30> */
.L_x_5038:
[----:B------:R-:W-:Y:S01]  /*1fc0*/  HFMA2.MMA R92, -RZ, RZ, 0, 9.5367431640625e-07 ;  /* 0x00000010ff5c7435 */ /* 0x000fe200000001ff */
[----:B------:R-:W-:-:S02]  /*1fd0*/  MOV R95, R93 ;  /* 0x0000005d005f7202 */ /* 0x000fc40000000f00 */
[----:B------:R-:W-:Y:S02]  /*1fe0*/  MOV R90, 0x1f ;  /* 0x0000001f005a7802 */ /* 0x000fe40000000f00 */
[----:B------:R-:W-:Y:S02]  /*1ff0*/  MOV R91, 0xffffffff ;  /* 0xffffffff005b7802 */ /* 0x000fe40000000f00 */
[----:B------:R-:W-:Y:S02]  /*2000*/  MOV R88, 0x2020 ;  /* 0x0000202000587802 */ /* 0x000fe40000000f00 */
[----:B-----5:R-:W-:Y:S05]  /*2010*/  CALL.REL.NOINC `($__internal_144_$__cuda_sm70_shflsync_down_p) ;  /* 0x0000046000007944 */ /* 0x020fea0003c00000 */
[----:B-1----:R-:W-:Y:S01]  /*2020*/  MOV R108, R91 ;  /* 0x0000005b006c7202 */ /* 0x002fe20000000f00 */
[----:B0-----:R-:W-:Y:S05]  /*2030*/  BRA `(.L_x_5047) ;  /* 0xffffee8000007947 */ /* 0x001fea000383ffff */
.L_x_5039:
[----:B------:R-:W-:Y:S01]  /*2040*/  HFMA2.MMA R92, -RZ, RZ, 0, 9.5367431640625e-07 ;  /* 0x00000010ff5c7435 */ /* 0x000fe200000001ff */
[----:B------:R-:W-:Y:S02]  /*2050*/  MOV R95, R94 ;  /* 0x0000005e005f7202 */ /* 0x000fe40000000f00 */
[----:B------:R-:W-:Y:S02]  /*2060*/  MOV R90, 0x1f ;  /* 0x0000001f005a7802 */ /* 0x000fe40000000f00 */
[----:B------:R-:W-:-:S02]  /*2070*/  MOV R91, 0xffffffff ;  /* 0xffffffff005b7802 */ /* 0x000fc40000000f00 */
[----:B------:R-:W-:Y:S02]  /*2080*/  MOV R88, 0x20a0 ;  /* 0x000020a000587802 */ /* 0x000fe40000000f00 */
[----:B01---5:R-:W-:Y:S05]  /*2090*/  CALL.REL.NOINC `($__internal_144_$__cuda_sm70_shflsync_down_p) ;  /* 0x000003e000007944 */ /* 0x023fea0003c00000 */
[----:B------:R-:W-:Y:S01]  /*20a0*/  FADD.FTZ R108, R108, R93 ;  /* 0x0000005d6c6c7221 */ /* 0x000fe20000010000 */
[----:B0-----:R-:W-:Y:S01]  /*20b0*/  HFMA2.MMA R92, -RZ, RZ, 0, 4.76837158203125e-07 ;  /* 0x00000008ff5c7435 */ /* 0x001fe200000001ff */
[----:B-1----:R-:W-:Y:S01]  /*20c0*/  FADD.FTZ R94, R94, R91 ;  /* 0x0000005b5e5e7221 */ /* 0x002fe20000010000 */
[----:B------:R-:W-:Y:S02]  /*20d0*/  MOV R90, 0x1f ;  /* 0x0000001f005a7802 */ /* 0x000fe40000000f00 */
[----:B------:R-:W-:Y:S02]  /*20e0*/  MOV R91, 0xffffffff ;  /* 0xffffffff005b7802 */ /* 0x000fe40000000f00 */
[----:B------:R-:W-:Y:S02]  /*20f0*/  MOV R95, R108 ;  /* 0x0000006c005f7202 */ /* 0x000fe40000000f00 */
[----:B------:R-:W-:Y:S02]  /*2100*/  MOV R88, 0x2120 ;  /* 0x0000212000587802 */ /* 0x000fe40000000f00 */
[----:B------:R-:W-:Y:S05]  /*2110*/  CALL.REL.NOINC `($__internal_144_$__cuda_sm70_shflsync_down_p) ;  /* 0x0000036000007944 */ /* 0x000fea0003c00000 */
[----:B0-----:R-:W-:Y:S01]  /*2120*/  HFMA2.MMA R92, -RZ, RZ, 0, 4.76837158203125e-07 ;  /* 0x00000008ff5c7435 */ /* 0x001fe200000001ff */
[----:B-1----:R-:W-:-:S02]  /*2130*/  MOV R93, R91 ;  /* 0x0000005b005d7202 */ /* 0x002fc40000000f00 */
[----:B------:R-:W-:Y:S02]  /*2140*/  MOV R95, R94 ;  /* 0x0000005e005f7202 */ /* 0x000fe40000000f00 */
[----:B------:R-:W-:Y:S02]  /*2150*/  MOV R90, 0x1f ;  /* 0x0000001f005a7802 */ /* 0x000fe40000000f00 */
[----:B------:R-:W-:Y:S02]  /*2160*/  MOV R91, 0xffffffff ;  /* 0xffffffff005b7802 */ /* 0x000fe40000000f00 */
[----:B------:R-:W-:Y:S02]  /*2170*/  MOV R88, 0x2190 ;  /* 0x0000219000587802 */ /* 0x000fe40000000f00 */
[----:B------:R-:W-:Y:S05]  /*2180*/  CALL.REL.NOINC `($__internal_144_$__cuda_sm70_shflsync_down_p) ;  /* 0x000002f000007944 */ /* 0x000fea0003c00000 */
[----:B------:R-:W-:Y:S01]  /*2190*/  FADD.FTZ R108, R93, R108 ;  /* 0x0000006c5d6c7221 */ /* 0x000fe20000010000 */
[----:B0-----:R-:W-:Y:S01]  /*21a0*/  HFMA2.MMA R92, -RZ, RZ, 0, 2.384185791015625e-07 ;  /* 0x00000004ff5c7435 */ /* 0x001fe200000001ff */
[----:B-1----:R-:W-:Y:S01]  /*21b0*/  FADD.FTZ R94, R94, R91 ;  /* 0x0000005b5e5e7221 */ /* 0x002fe20000010000 */
[----:B------:R-:W-:Y:S02]  /*21c0*/  MOV R90, 0x1f ;  /* 0x0000001f005a7802 */ /* 0x000fe40000000f00 */
[----:B------:R-:W-:-:S02]  /*21d0*/  MOV R91, 0xffffffff ;  /* 0xffffffff005b7802 */ /* 0x000fc40000000f00 */
[----:B------:R-:W-:Y:S02]  /*21e0*/  MOV R95, R108 ;  /* 0x0000006c005f7202 */ /* 0x000fe40000000f00 */
[----:B------:R-:W-:Y:S02]  /*21f0*/  MOV R88, 0x2210 ;  /* 0x0000221000587802 */ /* 0x000fe40000000f00 */
[----:B------:R-:W-:Y:S05]  /*2200*/  CALL.REL.NOINC `($__internal_144_$__cuda_sm70_shflsync_down_p) ;  /* 0x0000027000007944 */ /* 0x000fea0003c00000 */
[----:B0-----:R-:W-:Y:S01]  /*2210*/  HFMA2.MMA R92, -RZ, RZ, 0, 2.384185791015625e-07 ;  /* 0x00000004ff5c7435 */ /* 0x001fe200000001ff */
[----:B-1----:R-:W-:Y:S02]  /*2220*/  MOV R93, R91 ;  /* 0x0000005b005d7202 */ /* 0x002fe40000000f00 */
[----:B------:R-:W-:Y:S02]  /*2230*/  MOV R95, R94 ;  /* 0x0000005e005f7202 */ /* 0x000fe40000000f00 */
[----:B------:R-:W-:Y:S02]  /*2240*/  MOV R90, 0x1f ;  /* 0x0000001f005a7802 */ /* 0x000fe40000000f00 */
[----:B------:R-:W-:Y:S02]  /*2250*/  MOV R91, 0xffffffff ;  /* 0xffffffff005b7802 */ /* 0x000fe40000000f00 */
[----:B------:R-:W-:-:S02]  /*2260*/  MOV R88, 0x2280 ;  /* 0x0000228000587802 */ /* 0x000fc40000000f00 */
[----:B------:R-:W-:Y:S05]  /*2270*/  CALL.REL.NOINC `($__internal_144_$__cuda_sm70_shflsync_down_p) ;  /* 0x0000020000007944 */ /* 0x000fea0003c00000 */
[----:B------:R-:W-:Y:S01]  /*2280*/  FADD.FTZ R108, R93, R108 ;  /* 0x0000006c5d6c7221 */ /* 0x000fe20000010000 */
[----:B0-----:R-:W-:Y:S01]  /*2290*/  HFMA2.MMA R92, -RZ, RZ, 0, 1.1920928955078125e-07 ;  /* 0x00000002ff5c7435 */ /* 0x001fe200000001ff */
[----:B-1----:R-:W-:Y:S01]  /*22a0*/  FADD.FTZ R94, R94, R91 ;  /* 0x0000005b5e5e7221 */ /* 0x002fe20000010000 */
[----:B------:R-:W-:-:S02]  /*22b0*/  MOV R90, 0x1f ;  /* 0x0000001f005a7802 */ /* 0x000fc40000000f00 */
[----:B------:R-:W-:Y:S02]  /*22c0*/  MOV R91, 0xffffffff ;  /* 0xffffffff005b7802 */ /* 0x000fe40000000f00 */
[----:B------:R-:W-:Y:S02]  /*22d0*/  MOV R95, R108 ;  /* 0x0000006c005f7202 */ /* 0x000fe40000000f00 */
[----:B------:R-:W-:Y:S02]  /*22e0*/  MOV R88, 0x2300 ;  /* 0x0000230000587802 */ /* 0x000fe40000000f00 */
[----:B------:R-:W-:Y:S05]  /*22f0*/  CALL.REL.NOINC `($__internal_144_$__cuda_sm70_shflsync_down_p) ;  /* 0x0000018000007944 */ /* 0x000fea0003c00000 */
[----:B0-----:R-:W-:Y:S01]  /*2300*/  HFMA2.MMA R92, -RZ, RZ, 0, 1.1920928955078125e-07 ;  /* 0x00000002ff5c7435 */ /* 0x001fe200000001ff */
[----:B-1----:R-:W-:Y:S02]  /*2310*/  MOV R93, R91 ;  /* 0x0000005b005d7202 */ /* 0x002fe40000000f00 */
[----:B------:R-:W-:Y:S02]  /*2320*/  MOV R95, R94 ;  /* 0x0000005e005f7202 */ /* 0x000fe40000000f00 */
[----:B------:R-:W-:Y:S02]  /*2330*/  MOV R90, 0x1f ;  /* 0x0000001f005a7802 */ /* 0x000fe40000000f00 */
[----:B------:R-:W-:-:S02]  /*2340*/  MOV R91, 0xffffffff ;  /* 0xffffffff005b7802 */ /* 0x000fc40000000f00 */
[----:B------:R-:W-:Y:S02]  /*2350*/  MOV R88, 0x2370 ;  /* 0x0000237000587802 */ /* 0x000fe40000000f00 */
[----:B------:R-:W-:Y:S05]  /*2360*/  CALL.REL.NOINC `($__internal_144_$__cuda_sm70_shflsync_down_p) ;  /* 0x0000011000007944 */ /* 0x000fea0003c00000 */
[----:B------:R-:W-:Y:S01]  /*2370*/  FADD.FTZ R108, R93, R108 ;  /* 0x0000006c5d6c7221 */ /* 0x000fe20000010000 */
[----:B0-----:R-:W-:Y:S01]  /*2380*/  HFMA2.MMA R92, -RZ, RZ, 0, 5.9604644775390625e-08 ;  /* 0x00000001ff5c7435 */ /* 0x001fe200000001ff */
[----:B-1----:R-:W-:Y:S01]  /*2390*/  FADD.FTZ R109, R94, R91 ;  /* 0x0000005b5e6d7221 */ /* 0x002fe20000010000 */
[----:B------:R-:W-:Y:S02]  /*23a0*/  MOV R90, 0x1f ;  /* 0x0000001f005a7802 */ /* 0x000fe40000000f00 */
[----:B------:R-:W-:Y:S02]  /*23b0*/  MOV R91, 0xffffffff ;  /* 0xffffffff005b7802 */ /* 0x000fe40000000f00 */
[----:B------:R-:W-:Y:S02]  /*23c0*/  MOV R95, R108 ;  /* 0x0000006c005f7202 */ /* 0x000fe40000000f00 */
[----:B------:R-:W-:Y:S02]  /*23d0*/  MOV R88, 0x23f0 ;  /* 0x000023f000587802 */ /* 0x000fe40000000f00 */
[----:B------:R-:W-:Y:S05]  /*23e0*/  CALL.REL.NOINC `($__internal_144_$__cuda_sm70_shflsync_down_p) ;  /* 0x0000009000007944 */ /* 0x000fea0003c00000 */
[----:B0-----:R-:W-:Y:S01]  /*23f0*/  HFMA2.MMA R92, -RZ, RZ, 0, 5.9604644775390625e-08 ;  /* 0x00000001ff5c7435 */ /* 0x001fe200000001ff */
[----:B-1----:R-:W-:-:S02]  /*2400*/  MOV R123, R91 ;  /* 0x0000005b007b7202 */ /* 0x002fc40000000f00 */
[----:B------:R-:W-:Y:S02]  /*2410*/  MOV R95, R109 ;  /* 0x0000006d005f7202 */ /* 0x000fe40000000f00 */
[----:B------:R-:W-:Y:S02]  /*2420*/  MOV R90, 0x1f ;  /* 0x0000001f005a7802 */ /* 0x000fe40000000f00 */
[----:B------:R-:W-:Y:S02]  /*2430*/  MOV R91, 0xffffffff ;  /* 0xffffffff005b7802 */ /* 0x000fe40000000f00 */
[----:B------:R-:W-:Y:S02]  /*2440*/  MOV R88, 0x2460 ;  /* 0x0000246000587802 */ /* 0x000fe40000000f00 */
[----:B------:R-:W-:Y:S05]  /*2450*/  CALL.REL.NOINC `($__internal_144_$__cuda_sm70_shflsync_down_p) ;  /* 0x0000002000007944 */ /* 0x000fea0003c00000 */
[----:B01----:R-:W-:Y:S01]  /*2460*/  MOV R92, R91 ;  /* 0x0000005b005c7202 */ /* 0x003fe20000000f00 */
[----:B------:R-:W-:Y:S05]  /*2470*/  BRA `(.L_x_5048) ;  /* 0xffffeb6000007947 */ /* 0x000fea000383ffff */
        .weak           $__internal_144_$__cuda_sm70_shflsync_down_p
        .type           $__internal_144_$__cuda_sm70_shflsync_down_p,@function
        .size           $__internal_144_$__cuda_sm70_shflsync_down_p,(.L_x_6793 - $__internal_144_$__cuda_sm70_shflsync_down_p)
$__internal_144_$__cuda_sm70_shflsync_down_p:
[----:B------:R-:W-:Y:S01]  /*2480*/  HFMA2.MMA R89, -RZ, RZ, 0, 0 ;  /* 0x00000000ff597435 */ /* 0x000fe200000001ff */
[----:B------:R-:W-:Y:S04]  /*2490*/  WARPSYNC R91 ;  /* 0x0000005b00007348 */ /* 0x000fe80003800000 */
[----:B------:R0:W1:Y:S01]  /*24a0*/  SHFL.DOWN PT, R91, R95, R92, R90 ;  /* 0x0800005c5f5b7389 */ /* 0x00006200000e005a */
[----:B------:R-:W-:Y:S05]  /*24b0*/  RET.REL.NODEC R88 `(_ZN10layer_norm13ln_bwd_kernelINS_13Kernel_traitsIf6__halffS2_fjLj1536ELj1ELj1ELj4ELj8ENS_18Kernel_traits_baseILj1536EfS2_fS2_fjLj128EEEEELb0ELb1ELb0ELb0EEEvNS_9BwdParamsE) ;  /* 0xffffdb4058007950 */ /* 0x000fea0003c3ffff */
.L_x_5049:
        /* <DEDUP_REMOVED lines=12> */
.L_x_6793:


//--------------------- .text._ZN10layer_norm13ln_bwd_kernelINS_13Kernel_traitsIf6__halffS2_fjLj1536ELj1ELj1ELj4ELj8ENS_18Kernel_traits_baseILj1536EfS2_fS2_fjLj128EEEEELb0ELb1ELb0ELb1EEEvNS_9BwdParamsE --------------------------
	.section	.text._ZN10layer_norm13ln_bwd_kernelINS_13Kernel_traitsIf6__halffS2_fjLj1536ELj1ELj1ELj4ELj8ENS_18Kernel_traits_baseILj1536EfS2_fS2_fjLj128EEEEELb0ELb1ELb0ELb1EEEvNS_9BwdParamsE,"ax",@progbits
	.sectioninfo	@"SHI_REGISTERS=125"
	.align	128
        .global         _ZN10layer_norm13ln_bwd_kernelINS_13Kernel_traitsIf6__halffS2_fjLj1536ELj1ELj1ELj4ELj8ENS_18Kernel_traits_baseILj1536EfS2_fS2_fjLj128EEEEELb0ELb1ELb0ELb1EEEvNS_9BwdParamsE
        .type           _ZN10layer_norm13ln_bwd_kernelINS_13Kernel_traitsIf6__halffS2_fjLj1536ELj1ELj1ELj4ELj8ENS_18Kernel_traits_baseILj1536EfS2_fS2_fjLj128EEEEELb0ELb1ELb0ELb1EEEvNS_9BwdParamsE,@function
        .size           _ZN10layer_norm13ln_bwd_kernelINS_13Kernel_traitsIf6__halffS2_fjLj1536ELj1ELj1ELj4ELj8ENS_18Kernel_traits_baseILj1536EfS2_fS2_fjLj128EEEEELb0ELb1ELb0ELb1EEEvNS_9BwdParamsE,(.L_x_6794 - _ZN10layer_norm13ln_bwd_kernelINS_13Kernel_traitsIf6__halffS2_fjLj1536ELj1ELj1ELj4ELj8ENS_18Kernel_traits_baseILj1536EfS2_fS2_fjLj128EEEEELb0ELb1ELb0ELb1EEEvNS_9BwdParamsE)
        .other          _ZN10layer_norm13ln_bwd_kernelINS_13Kernel_traitsIf6__halffS2_fjLj1536ELj1ELj1ELj4ELj8ENS_18Kernel_traits_baseILj1536EfS2_fS2_fjLj128EEEEELb0ELb1ELb0ELb1EEEvNS_9BwdParamsE,@"STO_CUDA_ENTRY STV_DEFAULT"
_ZN10layer_norm13ln_bwd_kernelINS_13Kernel_traitsIf6__halffS2_fjLj1536ELj1ELj1ELj4ELj8ENS_18Kernel_traits_baseILj1536EfS2_fS2_fjLj128EEEEELb0ELb1ELb0ELb1EEEvNS_9BwdParamsE:
.text._ZN10layer_norm13ln_bwd_kernelINS_13Kernel_traitsIf6__halffS2_fjLj1536ELj1ELj1ELj4ELj8ENS_18Kernel_traits_baseILj1536EfS2_fS2_fjLj128EEEEELb0ELb1ELb0ELb1EEEvNS_9BwdParamsE:
        /* <DEDUP_REMOVED lines=26> */
.L_x_5050:
        /* <DEDUP_REMOVED lines=31> */
[----:B-1----:R-:W-:-:S02]  /*0390*/  CS2R R10, SRZ ;  /* 0x00000000000a7805 */ /* 0x002fc4000001ff00 */
.L_x_5055:
[----:B------:R-:W-:Y:S01]  /*03a0*/  IMAD R60, R90, c[0x0][0x168], RZ ;  /* 0x00005a005a3c7a24 */ /* 0x000fe200078e02ff */
[----:B------:R-:W-:-:S02]  /*03b0*/  ISETP.NE.U32.AND P0, PT, RZ, c[0x0][0x1c0], PT ;  /* 0x00007000ff007a0c */ /* 0x000fc40003f05070 */
[----:B------:R-:W-:Y:S02]  /*03c0*/  MOV R111, 0x4 ;  /* 0x00000004006f7802 */ /* 0x000fe40000000f00 */
[----:B------:R-:W-:Y:S02]  /*03d0*/  ISETP.NE.AND.EX P0, PT, RZ, c[0x0][0x1c4], PT, P0 ;  /* 0x00007100ff007a0c */ /* 0x000fe40003f05300 */
[----:B------:R-:W-:Y:S01]  /*03e0*/  SHF.R.S32.HI R61, RZ, 0x1f, R60 ;  /* 0x0000001fff3d7819 */ /* 0x000fe2000001143c */
[----:B------:R-:W-:Y:S01]  /*03f0*/  IMAD.WIDE R112, R90, R111, c[0x0][0x1a0] ;  /* 0x000068005a707625 */ /* 0x000fe200078e026f */
[----:B------:R-:W-:Y:S02]  /*0400*/  MOV R98, 0x8 ;  /* 0x0000000800627802 */ /* 0x000fe40000000f00 */
[----:B------:R-:W-:Y:S02]  /*0410*/  LEA.HI R61, R61, R60, RZ, 0x2 ;  /* 0x0000003c3d3d7211 */ /* 0x000fe400078f10ff */
[----:B------:R-:W-:Y:S01]  /*0420*/  LOP3.LUT R60, R0, 0x7f, RZ, 0xc0, !PT ;  /* 0x0000007f003c7812 */ /* 0x000fe200078ec0ff */
[----:B------:R-:W2:Y:S01]  /*0430*/  LDG.E R112, [R112.64] ;  /* 0x0000000470707981 */ /* 0x000ea2000c1e1900 */
[----:B------:R-:W-:-:S02]  /*0440*/  SHF.R.S32.HI R63, RZ, 0x1f, R90 ;  /* 0x0000001fff3f7819 */ /* 0x000fc4000001145a */
[----:B------:R-:W-:Y:S02]  /*0450*/  LEA.HI.SX32 R95, R61, R60, 0x1e ;  /* 0x0000003c3d5f7211 */ /* 0x000fe400078ff2ff */
[C---:B------:R-:W-:Y:S02]  /*0460*/  @P0 LEA R66, P1, R90.reuse, c[0x0][0x1c0], 0x1 ;  /* 0x000070005a420a11 */ /* 0x040fe400078208ff */
[----:B------:R-:W-:Y:S01]  /*0470*/  MOV R108, 0x10 ;  /* 0x00000010006c7802 */ /* 0x000fe20000000f00 */
[C---:B------:R-:W-:Y:S01]  /*0480*/  IMAD.WIDE.U32 R102, R95.reuse, R98, c[0x0][0x208] ;  /* 0x000082005f667625 */ /* 0x040fe200078e0062 */
[C---:B------:R-:W-:Y:S02]  /*0490*/  IADD3 R96, R95.reuse, 0x80, RZ ;  /* 0x000000805f607810 */ /* 0x040fe40007ffe0ff */
[----:B------:R-:W-:Y:S01]  /*04a0*/  @P0 LEA.HI.X R67, R90, c[0x0][0x1c4], R63, 0x1, P1 ;  /* 0x000071005a430a11 */ /* 0x000fe200008f0c3f */
[C---:B------:R-:W-:Y:S01]  /*04b0*/  IMAD.WIDE.U32 R60, R95.reuse, R108, c[0x0][0x188] ;  /* 0x000062005f3c7625 */ /* 0x040fe200078e006c */
[----:B------:R-:W-:Y:S01]  /*04c0*/  IADD3 R93, R95, 0x100, RZ ;  /* 0x000001005f5d7810 */ /* 0x000fe20007ffe0ff */
[----:B------:R-:W3:Y:S01]  /*04d0*/  LDG.E.64 R102, [R102.64] ;  /* 0x0000000466667981 */ /* 0x000ee2000c1e1b00 */
[C---:B------:R-:W-:Y:S01]  /*04e0*/  LEA R64, P1, R96.reuse, c[0x0][0x188], 0x4 ;  /* 0x0000620060407a11 */ /* 0x040fe200078220ff */
[----:B------:R-:W-:-:S02]  /*04f0*/  IMAD.WIDE.U32 R100, R96, R98, c[0x0][0x208] ;  /* 0x0000820060647625 */ /* 0x000fc400078e0062 */
[----:B------:R-:W4:Y:S01]  /*0500*/  LDG.E.128 R60, [R60.64] ;  /* 0x000000043c3c7981 */ /* 0x000f22000c1e1d00 */
[----:B------:R-:W-:Y:S01]  /*0510*/  LEA.HI.X R65, R96, c[0x0][0x18c], RZ, 0x4, P1 ;  /* 0x0000630060417a11 */ /* 0x000fe200008f24ff */
[C---:B------:R-:W-:Y:S02]  /*0520*/  IMAD.WIDE.U32 R98, R93.reuse, R98, c[0x0][0x208] ;  /* 0x000082005d627625 */ /* 0x040fe400078e0062 */
[----:B------:R0:W4:Y:S02]  /*0530*/  @P0 LDG.E.U16 R97, [R66.64] ;  /* 0x0000000442610981 */ /* 0x000124000c1e1500 */
[----:B------:R-:W-:Y:S02]  /*0540*/  IMAD.WIDE R110, R90, R111, c[0x0][0x1a8] ;  /* 0x00006a005a6e7625 */ /* 0x000fe400078e026f */
[----:B------:R-:W4:Y:S01]  /*0550*/  LDG.E.64 R100, [R100.64] ;  /* 0x0000000464647981 */ /* 0x000f22000c1e1b00 */
[----:B------:R-:W-:-:S03]  /*0560*/  LEA R68, P1, R93, c[0x0][0x188], 0x4 ;  /* 0x000062005d447a11 */ /* 0x000fc600078220ff */
[----:B------:R3:W4:Y:S04]  /*0570*/  LDG.E R92, [R110.64] ;  /* 0x000000046e5c7981 */ /* 0x000728000c1e1900 */
[----:B0-----:R-:W4:Y:S04]  /*0580*/  LDG.E.128 R64, [R64.64] ;  /* 0x0000000440407981 */ /* 0x001f28000c1e1d00 */
[----:B------:R-:W4:Y:S01]  /*0590*/  LDG.E.64 R98, [R98.64] ;  /* 0x0000000462627981 */ /* 0x000f22000c1e1b00 */
[----:B------:R-:W-:-:S06]  /*05a0*/  LEA.HI.X R69, R93, c[0x0][0x18c], RZ, 0x4, P1 ;  /* 0x000063005d457a11 */ /* 0x000fcc00008f24ff */
[----:B------:R-:W4:Y:S01]  /*05b0*/  LDG.E.128 R68, [R68.64] ;  /* 0x0000000444447981 */ /* 0x000f22000c1e1d00 */
        /* <DEDUP_REMOVED lines=12> */
[----:B------:R-:W-:Y:S02]  /*0680*/  MOV R89, 0x3f800000 ;  /* 0x3f80000000597802 */ /* 0x000fe40000000f00 */
[----:B--2---:R-:W-:Y:S02]  /*0690*/  FSEL R112, R112, RZ, !P1 ;  /* 0x000000ff70707208 */ /* 0x004fe40004800000 */
[----:B---3--:R-:W-:Y:S02]  /*06a0*/  MOV R111, R102 ;  /* 0x00000066006f7202 */ /* 0x008fe40000000f00 */
[----:B------:R-:W-:Y:S01]  /*06b0*/  SHF.R.U64 R102, R102, 0x10, R103 ;  /* 0x0000001066667819 */ /* 0x000fe20000001267 */
[C---:B----4-:R-:W-:Y:S02]  /*06c0*/  FADD.FTZ R107, -R112.reuse, R60 ;  /* 0x0000003c706b7221 */ /* 0x050fe40000010100 */
[----:B------:R-:W-:Y:S01]  /*06d0*/  HADD2.F32 R111, -RZ, R111.H0_H0 ;  /* 0x2000006fff6f7230 */ /* 0x000fe20000004100 */
[C---:B------:R-:W-:Y:S01]  /*06e0*/  FADD.FTZ R113, -R112.reuse, R62 ;  /* 0x0000003e70717221 */ /* 0x040fe20000010100 */
[----:B------:R-:W-:Y:S01]  /*06f0*/  MOV R110, R103 ;  /* 0x00000067006e7202 */ /* 0x000fe20000000f00 */
[C---:B------:R-:W-:Y:S01]  /*0700*/  FADD.FTZ R115, -R112.reuse, R63 ;  /* 0x0000003f70737221 */ /* 0x040fe20000010100 */
[----:B0-----:R-:W-:Y:S01]  /*0710*/  SHF.R.U32.HI R108, RZ, 0x10, R103 ;  /* 0x00000010ff6c7819 */ /* 0x001fe20000011667 */
[----:B------:R-:W-:Y:S01]  /*0720*/  FADD.FTZ R109, -R112, R61 ;  /* 0x0000003d706d7221 */ /* 0x000fe20000010100 */
[----:B------:R-:W-:Y:S01]  /*0730*/  HADD2.F32 R102, -RZ, R102.H0_H0 ;  /* 0x20000066ff667230 */ /* 0x000fe20000004100 */
[----:B------:R-:W-:-:S02]  /*0740*/  MOV R60, R100 ;  /* 0x00000064003c7202 */ /* 0x000fc40000000f00 */
[----:B------:R-:W-:Y:S01]  /*0750*/  SHF.R.U64 R63, R100, 0x10, R101 ;  /* 0x00000010643f7819 */ /* 0x000fe20000001265 */
[C---:B------:R-:W-:Y:S02]  /*0760*/  FMUL.FTZ R106, R92.reuse, R107 ;  /* 0x0000006b5c6a7220 */ /* 0x040fe40000410000 */
[----:B------:R-:W-:Y:S02]  /*0770*/  FMUL.FTZ R118, R92, R113 ;  /* 0x000000715c767220 */ /* 0x000fe40000410000 */
[----:B------:R-:W-:Y:S02]  /*0780*/  FADD.FTZ R103, -R112, R64 ;  /* 0x0000004070677221 */ /* 0x000fe40000010100 */
[----:B------:R-:W-:Y:S01]  /*0790*/  FMUL.FTZ R113, R40, R111 ;  /* 0x0000006f28717220 */ /* 0x000fe20000410000 */
[----:B------:R-:W-:Y:S01]  /*07a0*/  MOV R64, R99 ;  /* 0x0000006300407202 */ /* 0x000fe20000000f00 */
[----:B------:R-:W-:Y:S01]  /*07b0*/  HADD2.F32 R117, -RZ, R110.H0_H0 ;  /* 0x2000006eff757230 */ /* 0x000fe20000004100 */
[----:B------:R-:W-:Y:S01]  /*07c0*/  FMUL.FTZ R116, R92, R109 ;  /* 0x0000006d5c747220 */ /* 0x000fe20000410000 */
[----:B------:R-:W-:Y:S01]  /*07d0*/  HADD2.F32 R109, -RZ, R60.H0_H0 ;  /* 0x2000003cff6d7230 */ /* 0x000fe20000004100 */
[----:B------:R-:W-:-:S02]  /*07e0*/  FADD.FTZ R88, R111, R88 ;  /* 0x000000586f587221 */ /* 0x000fc40000010000 */
[----:B------:R-:W-:Y:S01]  /*07f0*/  FFMA.FTZ R91, R106, R111, R91 ;  /* 0x0000006f6a5b7223 */ /* 0x000fe2000001005b */
[----:B------:R-:W-:Y:S01]  /*0800*/  HADD2.F32 R111, -RZ, R63.H0_H0 ;  /* 0x2000003fff6f7230 */ /* 0x000fe20000004100 */
[----:B------:R-:W-:Y:S01]  /*0810*/  FMUL.FTZ R120, R92, R115 ;  /* 0x000000735c787220 */ /* 0x000fe20000410000 */
[----:B------:R-:W-:Y:S01]  /*0820*/  HADD2.F32 R63, -RZ, R64.H0_H0 ;  /* 0x20000040ff3f7230 */ /* 0x000fe20000004100 */
[----:B------:R-:W-:Y:S01]  /*0830*/  FMUL.FTZ R115, R41, R102 ;  /* 0x0000006629737220 */ /* 0x000fe20000410000 */
[----:B------:R-:W-:Y:S01]  /*0840*/  @P0 HADD2.F32 R89, -RZ, R97.H0_H0 ;  /* 0x20000061ff590230 */ /* 0x000fe20000004100 */
[----:B------:R-:W-:Y:S01]  /*0850*/  FADD.FTZ R60, RZ, R113 ;  /* 0x00000071ff3c7221 */ /* 0x000fe20000010000 */
[----:B------:R-:W-:Y:S01]  /*0860*/  MOV R97, R101 ;  /* 0x0000006500617202 */ /* 0x000fe20000000f00 */
[----:B------:R-:W-:Y:S01]  /*0870*/  FFMA.FTZ R64, R106, R113, RZ ;  /* 0x000000716a407223 */ /* 0x000fe200000100ff */
[----:B------:R-:W-:Y:S01]  /*0880*/  SHF.R.U32.HI R100, RZ, 0x10, R101 ;  /* 0x00000010ff647819 */ /* 0x000fe20000011665 */
[----:B------:R-:W-:Y:S01]  /*0890*/  FADD.FTZ R101, -R112, R65 ;  /* 0x0000004170657221 */ /* 0x000fe20000010100 */
[----:B------:R-:W-:Y:S01]  /*08a0*/  HADD2.F32 R108, -RZ, R108.H0_H0 ;  /* 0x2000006cff6c7230 */ /* 0x000fe20000004100 */
[----:B------:R-:W-:Y:S01]  /*08b0*/  FADD.FTZ R84, R117, R84 ;  /* 0x0000005475547221 */ /* 0x000fe20000010000 */
[----:B-1----:R-:W-:Y:S01]  /*08c0*/  MOV R104, R98 ;  /* 0x0000006200687202 */ /* 0x002fe20000000f00 */
[-C--:B------:R-:W-:Y:S01]  /*08d0*/  FFMA.FTZ R85, R118, R117.reuse, R85 ;  /* 0x0000007576557223 */ /* 0x080fe20000010055 */
[--C-:B------:R-:W-:Y:S01]  /*08e0*/  SHF.R.U64 R98, R98, 0x10, R99.reuse ;  /* 0x0000001062627819 */ /* 0x100fe20000001263 */
[----:B------:R-:W-:Y:S01]  /*08f0*/  FADD.FTZ R65, -R112, R66 ;  /* 0x0000004270417221 */ /* 0x000fe20000010100 */
[----:B------:R-:W-:Y:S01]  /*0900*/  SHF.R.U32.HI R66, RZ, 0x10, R99 ;  /* 0x00000010ff427819 */ /* 0x000fe20000011663 */
[----:B------:R-:W-:-:S02]  /*0910*/  FMUL.FTZ R117, R42, R117 ;  /* 0x000000752a757220 */ /* 0x000fc40000410000 */
[----:B------:R-:W-:Y:S02]  /*0920*/  FADD.FTZ R60, R60, R115 ;  /* 0x000000733c3c7221 */ /* 0x000fe40000010000 */
[----:B------:R-:W-:Y:S02]  /*0930*/  FFMA.FTZ R64, R116, R115, R64 ;  /* 0x0000007374407223 */ /* 0x000fe40000010040 */
[C---:B------:R-:W-:Y:S02]  /*0940*/  FADD.FTZ R67, -R112.reuse, R67 ;  /* 0x0000004370437221 */ /* 0x040fe40000010100 */
[C---:B------:R-:W-:Y:S02]  /*0950*/  FADD.FTZ R99, -R112.reuse, R68 ;  /* 0x0000004470637221 */ /* 0x040fe40000010100 */
[C---:B------:R-:W-:Y:S02]  /*0960*/  FADD.FTZ R69, -R112.reuse, R69 ;  /* 0x0000004570457221 */ /* 0x040fe40000010100 */
[----:B------:R-:W-:-:S02]  /*0970*/  FADD.FTZ R61, -R112, R70 ;  /* 0x00000046703d7221 */ /* 0x000fc40000010100 */
[----:B------:R-:W-:Y:S02]  /*0980*/  FADD.FTZ R71, -R112, R71 ;  /* 0x0000004770477221 */ /* 0x000fe40000010100 */
[----:B------:R-:W-:Y:S02]  /*0990*/  FMUL.FTZ R112, R92, R103 ;  /* 0x000000675c707220 */ /* 0x000fe40000410000 */
[----:B------:R-:W-:Y:S02]  /*09a0*/  FMUL.FTZ R119, R43, R108 ;  /* 0x0000006c2b777220 */ /* 0x000fe40000410000 */
[----:B------:R-:W-:Y:S02]  /*09b0*/  FADD.FTZ R60, R60, R117 ;  /* 0x000000753c3c7221 */ /* 0x000fe40000010000 */
[----:B------:R-:W-:Y:S02]  /*09c0*/  FFMA.FTZ R64, R118, R117, R64 ;  /* 0x0000007576407223 */ /* 0x000fe40000010040 */
[----:B------:R-:W-:-:S02]  /*09d0*/  FADD.FTZ R80, R109, R80 ;  /* 0x000000506d507221 */ /* 0x000fc40000010000 */
[----:B------:R-:W-:Y:S02]  /*09e0*/  FMUL.FTZ R110, R92, R101 ;  /* 0x000000655c6e7220 */ /* 0x000fe40000410000 */
        /* <DEDUP_REMOVED lines=13> */
[----:B------:R-:W-:Y:S02]  /*0ac0*/  FMUL.FTZ R114, R92, R65 ;  /* 0x000000415c727220 */ /* 0x000fe40000410000 */
[----:B------:R-:W-:Y:S01]  /*0ad0*/  FFMA.FTZ R64, R110, R111, R64 ;  /* 0x0000006f6e407223 */ /* 0x000fe20000010040 */
[----:B------:R-:W-:Y:S01]  /*0ae0*/  HADD2.F32 R104, -RZ, R104.H0_H0 ;  /* 0x20000068ff687230 */ /* 0x000fe20000004100 */
[----:B------:R-:W-:Y:S02]  /*0af0*/  FADD.FTZ R82, R108, R82 ;  /* 0x000000526c527221 */ /* 0x000fe40000010000 */
[----:B------:R-:W-:Y:S02]  /*0b00*/  FFMA.FTZ R83, R120, R108, R83 ;  /* 0x0000006c78537223 */ /* 0x000fe40000010053 */
[----:B------:R-:W-:Y:S02]  /*0b10*/  FMUL.FTZ R103, R39, R100 ;  /* 0x0000006427677220 */ /* 0x000fe40000410000 */
[----:B------:R-:W-:-:S02]  /*0b20*/  FADD.FTZ R60, R60, R107 ;  /* 0x0000006b3c3c7221 */ /* 0x000fc40000010000 */
[----:B------:R-:W-:Y:S02]  /*0b30*/  FMUL.FTZ R108, R92, R67 ;  /* 0x000000435c6c7220 */ /* 0x000fe40000410000 */
[----:B------:R-:W-:Y:S01]  /*0b40*/  FFMA.FTZ R64, R114, R107, R64 ;  /* 0x0000006b72407223 */ /* 0x000fe20000010040 */
[----:B------:R-:W-:Y:S01]  /*0b50*/  HADD2.F32 R70, -RZ, R98.H0_H0 ;  /* 0x20000062ff467230 */ /* 0x000fe20000004100 */
[----:B------:R-:W-:Y:S02]  /*0b60*/  FADD.FTZ R86, R102, R86 ;  /* 0x0000005666567221 */ /* 0x000fe40000010000 */
[----:B------:R-:W-:Y:S02]  /*0b70*/  FFMA.FTZ R87, R116, R102, R87 ;  /* 0x0000006674577223 */ /* 0x000fe40000010057 */
[----:B------:R-:W-:Y:S02]  /*0b80*/  FADD.FTZ R76, R97, R76 ;  /* 0x0000004c614c7221 */ /* 0x000fe40000010000 */
[----:B------:R-:W-:-:S02]  /*0b90*/  FFMA.FTZ R77, R114, R97, R77 ;  /* 0x00000061724d7223 */ /* 0x000fc4000001004d */
[C---:B------:R-:W-:Y:S02]  /*0ba0*/  FMUL.FTZ R102, R92.reuse, R61 ;  /* 0x0000003d5c667220 */ /* 0x040fe40000410000 */
[----:B------:R-:W-:Y:S02]  /*0bb0*/  FMUL.FTZ R97, R92, R69 ;  /* 0x000000455c617220 */ /* 0x000fe40000410000 */
[----:B------:R-:W-:Y:S02]  /*0bc0*/  FADD.FTZ R61, R60, R103 ;  /* 0x000000673c3d7221 */ /* 0x000fe40000010000 */
[----:B------:R-:W-:Y:S02]  /*0bd0*/  FMUL.FTZ R99, R92, R99 ;  /* 0x000000635c637220 */ /* 0x000fe40000410000 */
[----:B------:R-:W-:Y:S02]  /*0be0*/  FMUL.FTZ R98, R32, R104 ;  /* 0x0000006820627220 */ /* 0x000fe40000410000 */
[----:B------:R-:W-:Y:S01]  /*0bf0*/  FFMA.FTZ R60, R108, R103, R64 ;  /* 0x000000676c3c7223 */ /* 0x000fe20000010040 */
[----:B------:R-:W-:Y:S01]  /*0c00*/  LOP3.LUT P1, RZ, R94, 0xff, RZ, 0xc0, !PT ;  /* 0x000000ff5eff7812 */ /* 0x000fe2000782c0ff */
[----:B------:R-:W-:-:S02]  /*0c10*/  FADD.FTZ R13, R70, R13 ;  /* 0x0000000d460d7221 */ /* 0x000fc40000010000 */
[-C--:B------:R-:W-:Y:S02]  /*0c20*/  FFMA.FTZ R18, R97, R70.reuse, R18 ;  /* 0x0000004661127223 */ /* 0x080fe40000010012 */
[----:B------:R-:W-:Y:S02]  /*0c30*/  FMUL.FTZ R70, R33, R70 ;  /* 0x0000004621467220 */ /* 0x000fe40000410000 */
[----:B------:R-:W-:Y:S02]  /*0c40*/  FADD.FTZ R61, R61, R98 ;  /* 0x000000623d3d7221 */ /* 0x000fe40000010000 */
[----:B------:R-:W-:Y:S01]  /*0c50*/  FFMA.FTZ R60, R99, R98, R60 ;  /* 0x00000062633c7223 */ /* 0x000fe2000001003c */
[----:B------:R-:W-:Y:S01]  /*0c60*/  HADD2.F32 R66, -RZ, R66.H0_H0 ;  /* 0x20000042ff427230 */ /* 0x000fe20000004100 */
[----:B------:R-:W-:Y:S01]  /*0c70*/  SHF.R.U32.HI R62, RZ, 0x5, R0 ;  /* 0x00000005ff3e7819 */ /* 0x000fe20000011600 */
[----:B------:R-:W-:Y:S02]  /*0c80*/  FMUL.FTZ R101, R34, R63 ;  /* 0x0000003f22657220 */ /* 0x000fe40000410000 */
[----:B------:R-:W-:-:S02]  /*0c90*/  FADD.FTZ R64, R61, R70 ;  /* 0x000000463d407221 */ /* 0x000fc40000010000 */
[----:B------:R-:W-:Y:S01]  /*0ca0*/  FFMA.FTZ R60, R97, R70, R60 ;  /* 0x00000046613c7223 */ /* 0x000fe2000001003c */
[----:B------:R-:W-:Y:S01]  /*0cb0*/  LOP3.LUT R105, R62, 0x7fffffc, RZ, 0xc0, !PT ;  /* 0x07fffffc3e697812 */ /* 0x000fe200078ec0ff */
[----:B------:R-:W-:Y:S02]  /*0cc0*/  FADD.FTZ R14, R100, R14 ;  /* 0x0000000e640e7221 */ /* 0x000fe40000010000 */
[----:B------:R-:W-:Y:S02]  /*0cd0*/  FFMA.FTZ R75, R108, R100, R75 ;  /* 0x000000646c4b7223 */ /* 0x000fe4000001004b */
[----:B------:R-:W-:Y:S02]  /*0ce0*/  FMUL.FTZ R71, R92, R71 ;  /* 0x000000475c477220 */ /* 0x000fe40000410000 */
        /* <DEDUP_REMOVED lines=10> */
[----:B------:R-:W-:Y:S02]  /*0d90*/  FFMA.FTZ R16, R71, R66, R16 ;  /* 0x0000004247107223 */ /* 0x000fe40000010010 */
[----:B------:R-:W-:Y:S02]  /*0da0*/  FADD.FTZ R104, R61, R100 ;  /* 0x000000643d687221 */ /* 0x000fe40000010000 */
[----:B------:R-:W-:Y:S01]  /*0db0*/  FFMA.FTZ R68, R71, R100, R60 ;  /* 0x0000006447447223 */ /* 0x000fe2000001003c */
[----:B------:R-:W-:Y:S05]  /*0dc0*/  BRA.DIV ~URZ, `(.L_x_5052) ;  /* 0x000011527f007947 */ /* 0x000fea000b800000 */
[----:B------:R0:W1:Y:S02]  /*0dd0*/  SHFL.DOWN PT, R67, R104, 0x10, 0x1f ;  /* 0x0a001f0068437f89 */ /* 0x00006400000e0000 */
.L_x_5056:
        /* <DEDUP_REMOVED lines=18> */
.L_x_5057:
[----:B------:R-:W-:Y:S01]  /*0f00*/  @!P0 LOP3.LUT R62, R62, 0x3, RZ, 0xc0, !PT ;  /* 0x000000033e3e8812 */ /* 0x000fe200078ec0ff */
[----:B-1-3--:R-:W-:Y:S01]  /*0f10*/  FADD.FTZ R68, R67, R68 ;  /* 0x0000004443447221 */ /* 0x00afe20000010000 */
[----:B------:R-:W-:Y:S01]  /*0f20*/  ULDC.U8 UR6, c[0x0][0x1f0] ;  /* 0x00007c0000067ab9 */ /* 0x000fe20000000000 */
[----:B--2---:R-:W-:Y:S01]  /*0f30*/  FADD.FTZ R69, R66, R69 ;  /* 0x0000004542457221 */ /* 0x004fe20000010000 */
[----:B0-----:R-:W-:Y:S02]  /*0f40*/  @!P0 IADD3 R104, R105, R62, RZ ;  /* 0x0000003e69688210 */ /* 0x001fe40007ffe0ff */
        /* <DEDUP_REMOVED lines=14> */
[----:B-1----:R-:W-:Y:S01]  /*1030*/  FADD.FTZ R121, R121, R64 ;  /* 0x0000004079797221 */ /* 0x002fe20000010000 */
[----:B------:R-:W-:Y:S01]  /*1040*/  HFMA2.MMA R64, -RZ, RZ, 0, 4.76837158203125e-07 ;  /* 0x00000008ff407435 */ /* 0x000fe200000001ff */
[----:B------:R-:W-:Y:S02]  /*1050*/  FADD.FTZ R60, R60, R65 ;  /* 0x000000413c3c7221 */ /* 0x000fe40000010000 */
[----:B------:R-:W-:Y:S02]  /*1060*/  FADD.FTZ R66, R66, R121 ;  /* 0x0000007942427221 */ /* 0x000fe40000010000 */
[----:B------:R-:W-:Y:S02]  /*1070*/  FADD.FTZ R60, R67, R60 ;  /* 0x0000003c433c7221 */ /* 0x000fe40000010000 */
[----:B------:R-:W-:-:S02]  /*1080*/  FMUL.FTZ R66, R66, c[0x0][0x1e0] ;  /* 0x0000780042427a20 */ /* 0x000fc40000410000 */
[----:B------:R-:W-:Y:S02]  /*1090*/  FMUL.FTZ R105, R60, c[0x0][0x1e0] ;  /* 0x000078003c697a20 */ /* 0x000fe40000410000 */
[----:B------:R-:W-:Y:S01]  /*10a0*/  IMAD.WIDE.U32 R64, R95, R64, c[0x0][0x170] ;  /* 0x00005c005f407625 */ /* 0x000fe200078e0040 */
[----:B------:R-:W-:Y:S02]  /*10b0*/  FSEL R104, R66, RZ, !P1 ;  /* 0x000000ff42687208 */ /* 0x000fe40004800000 */
[----:B------:R-:W-:Y:S02]  /*10c0*/  ISETP.NE.U32.AND P1, PT, RZ, c[0x0][0x258], PT ;  /* 0x00009600ff007a0c */ /* 0x000fe40003f25070 */
[----:B------:R-:W-:Y:S01]  /*10d0*/  @P0 MOV R66, 0x10 ;  /* 0x0000001000420802 */ /* 0x000fe20000000f00 */
[-CC-:B------:R-:W-:Y:S01]  /*10e0*/  FFMA.FTZ R120, R120, R105.reuse, R104.reuse ;  /* 0x0000006978787223 */ /* 0x180fe20000010068 */
[----:B------:R-:W-:Y:S01]  /*10f0*/  ISETP.NE.AND.EX P1, PT, RZ, c[0x0][0x25c], PT, P1 ;  /* 0x00009700ff007a0c */ /* 0x000fe20003f25310 */
[-CC-:B------:R-:W-:Y:S01]  /*1100*/  FFMA.FTZ R116, R116, R105.reuse, R104.reuse ;  /* 0x0000006974747223 */ /* 0x180fe20000010068 */
[----:B------:R-:W2:Y:S01]  /*1110*/  LDG.E.64 R64, [R64.64] ;  /* 0x0000000440407981 */ /* 0x000ea2000c1e1b00 */
        /* <DEDUP_REMOVED lines=9> */
[----:B------:R-:W-:Y:S02]  /*11b0*/  FMUL.FTZ R113, R92, R117 ;  /* 0x000000755c717220 */ /* 0x000fe40000410000 */
[----:B-----5:R-:W-:Y:S02]  /*11c0*/  @P2 FADD.FTZ R116, R47, R116 ;  /* 0x000000742f742221 */ /* 0x020fe40000010000 */
[----:B------:R-:W-:Y:S02]  /*11d0*/  @P2 FADD.FTZ R106, R45, R106 ;  /* 0x0000006a2d6a2221 */ /* 0x000fe40000010000 */
[----:B------:R-:W-:Y:S01]  /*11e0*/  @P2 FADD.FTZ R113, R46, R113 ;  /* 0x000000712e712221 */ /* 0x000fe20000010000 */
[C---:B------:R-:W-:Y:S01]  /*11f0*/  SEL R63, R116.reuse, R59, P1 ;  /* 0x0000003b743f7207 */ /* 0x040fe20000800000 */
[----:B------:R-:W-:Y:S01]  /*1200*/  FMUL.FTZ R116, R116, R89 ;  /* 0x0000005974747220 */ /* 0x000fe20000410000 */
[----:B------:R-:W-:Y:S01]  /*1210*/  SEL R61, R106, R57, P1 ;  /* 0x000000396a3d7207 */ /* 0x000fe20000800000 */
[----:B------:R-:W-:Y:S01]  /*1220*/  @P2 FADD.FTZ R115, R44, R115 ;  /* 0x000000732c732221 */ /* 0x000fe20000010000 */
[----:B------:R-:W-:Y:S01]  /*1230*/  SEL R62, R113, R58, P1 ;  /* 0x0000003a713e7207 */ /* 0x000fe20000800000 */
[----:B------:R-:W-:-:S02]  /*1240*/  FMUL.FTZ R106, R106, R89 ;  /* 0x000000596a6a7220 */ /* 0x000fc40000410000 */
[-C--:B------:R-:W-:Y:S01]  /*1250*/  FMUL.FTZ R113, R113, R89.reuse ;  /* 0x0000005971717220 */ /* 0x080fe20000410000 */
[----:B------:R-:W-:Y:S01]  /*1260*/  SEL R60, R115, R56, P1 ;  /* 0x00000038733c7207 */ /* 0x000fe20000800000 */
[----:B------:R-:W-:Y:S02]  /*1270*/  FMUL.FTZ R118, R31, R116 ;  /* 0x000000741f767220 */ /* 0x000fe40000410000 */
[----:B------:R-:W-:Y:S02]  /*1280*/  FMUL.FTZ R117, R29, R106 ;  /* 0x0000006a1d757220 */ /* 0x000fe40000410000 */
[----:B------:R-:W-:Y:S02]  /*1290*/  FMUL.FTZ R115, R115, R89 ;  /* 0x0000005973737220 */ /* 0x000fe40000410000 */
[----:B------:R-:W-:Y:S01]  /*12a0*/  FMUL.FTZ R69, R30, R113 ;  /* 0x000000711e457220 */ /* 0x000fe20000410000 */
[----:B------:R-:W-:Y:S01]  /*12b0*/  F2F.F16.F32 R119, R117 ;  /* 0x0000007500777304 */ /* 0x000fe20000200800 */
[----:B------:R-:W-:-:S04]  /*12c0*/  @P0 IMAD.WIDE.U32 R66, R95, R66, c[0x0][0x258] ;  /* 0x000096005f420625 */ /* 0x000fc800078e0042 */
[----:B------:R-:W-:-:S03]  /*12d0*/  FMUL.FTZ R68, R28, R115 ;  /* 0x000000731c447220 */ /* 0x000fc60000410000 */
[----:B------:R-:W0:Y:S01]  /*12e0*/  F2F.F16.F32 R118, R118 ;  /* 0x0000007600767304 */ /* 0x000e220000200800 */
[----:B------:R1:W-:Y:S01]  /*12f0*/  @P0 STG.E.128 [R66.64], R60 ;  /* 0x0000003c42000986 */ /* 0x0003e2000c101d04 */
[----:B------:R-:W-:-:S06]  /*1300*/  FFMA.FTZ R110, R110, R105, R104 ;  /* 0x000000696e6e7223 */ /* 0x000fcc0000010068 */
[----:B------:R-:W3:Y:S01]  /*1310*/  F2F.F16.F32 R69, R69 ;  /* 0x0000004500457304 */ /* 0x000ee20000200800 */
[----:B------:R-:W-:-:S07]  /*1320*/  FFMA.FTZ R108, R108, R105, R104 ;  /* 0x000000696c6c7223 */ /* 0x000fce0000010068 */
[----:B-1----:R-:W1:Y:S01]  /*1330*/  F2F.F16.F32 R67, R68 ;  /* 0x0000004400437304 */ /* 0x002e620000200800 */
[----:B------:R-:W-:Y:S02]  /*1340*/  FADD.FTZ R111, R111, -R110 ;  /* 0x8000006e6f6f7221 */ /* 0x000fe40000010000 */
[-CC-:B------:R-:W-:Y:S01]  /*1350*/  FFMA.FTZ R114, R114, R105.reuse, R104.reuse ;  /* 0x0000006972727223 */ /* 0x180fe20000010068 */
[----:B0-----:R-:W-:Y:S01]  /*1360*/  SHF.L.U32 R61, R118, 0x10, RZ ;  /* 0x00000010763d7819 */ /* 0x001fe200000006ff */
[----:B------:R-:W-:Y:S01]  /*1370*/  IMAD.WIDE.U32 R62, R119, 0x10000, RZ ;  /* 0x00010000773e7825 */ /* 0x000fe200078e00ff */
[C---:B------:R-:W-:Y:S02]  /*1380*/  LEA R60, P3, R95.reuse, c[0x0][0x248], 0x3 ;  /* 0x000092005f3c7a11 */ /* 0x040fe400078618ff */
[----:B------:R-:W-:Y:S01]  /*1390*/  IADD3 R66, R95, 0x80, RZ ;  /* 0x000000805f427810 */ /* 0x000fe20007ffe0ff */
[----:B------:R-:W-:Y:S02]  /*13a0*/  FFMA.FTZ R112, R112, R105, R104 ;  /* 0x0000006970707223 */ /* 0x000fe40000010068 */
[----:B------:R-:W-:-:S02]  /*13b0*/  FADD.FTZ R121, R103, -R108 ;  /* 0x8000006c67797221 */ /* 0x000fc40000010000 */
[----:B------:R-:W-:Y:S02]  /*13c0*/  FADD.FTZ R119, R107, -R114 ;  /* 0x800000726b777221 */ /* 0x000fe40000010000 */
[C---:B------:R-:W-:Y:S01]  /*13d0*/  FMUL.FTZ R108, R92.reuse, R111 ;  /* 0x0000006f5c6c7220 */ /* 0x040fe20000410000 */
[----:B---3--:R-:W-:Y:S01]  /*13e0*/  LOP3.LUT R63, R63, R61, R69, 0xfe, !PT ;  /* 0x0000003d3f3f7212 */ /* 0x008fe200078efe45 */
[----:B------:R-:W-:Y:S01]  /*13f0*/  FADD.FTZ R117, R109, -R112 ;  /* 0x800000706d757221 */ /* 0x000fe20000010000 */
[----:B------:R-:W-:Y:S01]  /*1400*/  LEA.HI.X R61, R95, c[0x0][0x24c], RZ, 0x3, P3 ;  /* 0x000093005f3d7a11 */ /* 0x000fe200018f1cff */
[----:B------:R-:W-:Y:S01]  /*1410*/  FMUL.FTZ R110, R92, R121 ;  /* 0x000000795c6e7220 */ /* 0x000fe20000410000 */
[----:B------:R-:W-:Y:S01]  /*1420*/  SHF.L.U32 R109, R66, 0x3, RZ ;  /* 0x00000003426d7819 */ /* 0x000fe200000006ff */
[----:B------:R-:W-:Y:S01]  /*1430*/  FMUL.FTZ R103, R92, R119 ;  /* 0x000000775c677220 */ /* 0x000fe20000410000 */
[----:B-1----:R-:W-:Y:S01]  /*1440*/  LOP3.LUT R62, R62, R67, RZ, 0xfc, !PT ;  /* 0x000000433e3e7212 */ /* 0x002fe200078efcff */
[----:B------:R-:W-:Y:S01]  /*1450*/  @P2 FADD.FTZ R108, R49, R108 ;  /* 0x0000006c316c2221 */ /* 0x000fe20000010000 */
[----:B------:R-:W-:-:S02]  /*1460*/  SHF.R.U32.HI R107, RZ, 0x1d, R66 ;  /* 0x0000001dff6b7819 */ /* 0x000fc40000011642 */
[----:B------:R-:W-:Y:S01]  /*1470*/  @P0 LEA R66, P4, R96, c[0x0][0x258], 0x4 ;  /* 0x0000960060420a11 */ /* 0x000fe200078820ff */
[----:B------:R-:W-:Y:S01]  /*1480*/  @P2 FADD.FTZ R110, R51, R110 ;  /* 0x0000006e336e2221 */ /* 0x000fe20000010000 */
[----:B------:R0:W-:Y:S01]  /*1490*/  STG.E.64 [R60.64], R62 ;  /* 0x0000003e3c007986 */ /* 0x0001e2000c101b04 */
[----:B------:R-:W-:Y:S01]  /*14a0*/  FMUL.FTZ R111, R92, R117 ;  /* 0x000000755c6f7220 */ /* 0x000fe20000410000 */
[----:B------:R-:W-:Y:S01]  /*14b0*/  @P0 LEA.HI.X R67, R96, c[0x0][0x25c], RZ, 0x4, P4 ;  /* 0x0000970060430a11 */ /* 0x000fe200020f24ff */
[----:B------:R-:W-:Y:S02]  /*14c0*/  @P2 FADD.FTZ R103, R50, R103 ;  /* 0x0000006732672221 */ /* 0x000fe40000010000 */
[----:B------:R-:W-:Y:S02]  /*14d0*/  FMUL.FTZ R96, R108, R89 ;  /* 0x000000596c607220 */ /* 0x000fe40000410000 */
[----:B------:R-:W-:Y:S02]  /*14e0*/  @P2 FADD.FTZ R111, R48, R111 ;  /* 0x0000006f306f2221 */ /* 0x000fe40000010000 */
[----:B------:R-:W-:Y:S01]  /*14f0*/  FMUL.FTZ R112, R25, R96 ;  /* 0x0000006019707220 */ /* 0x000fe20000410000 */
[----:B0-----:R-:W-:Y:S01]  /*1500*/  SEL R61, R108, R57, P1 ;  /* 0x000000396c3d7207 */ /* 0x001fe20000800000 */
[-C--:B------:R-:W-:Y:S01]  /*1510*/  FMUL.FTZ R108, R110, R89.reuse ;  /* 0x000000596e6c7220 */ /* 0x080fe20000410000 */
[C---:B------:R-:W-:Y:S01]  /*1520*/  SEL R62, R103.reuse, R58, P1 ;  /* 0x0000003a673e7207 */ /* 0x040fe20000800000 */
[----:B------:R-:W-:-:S02]  /*1530*/  FMUL.FTZ R103, R103, R89 ;  /* 0x0000005967677220 */ /* 0x000fc40000410000 */
[----:B------:R-:W-:Y:S01]  /*1540*/  FMUL.FTZ R118, R27, R108 ;  /* 0x0000006c1b767220 */ /* 0x000fe20000410000 */
[C---:B------:R-:W-:Y:S01]  /*1550*/  SEL R60, R111.reuse, R56, P1 ;  /* 0x000000386f3c7207 */ /* 0x040fe20000800000 */
[----:B------:R-:W-:Y:S01]  /*1560*/  FMUL.FTZ R111, R111, R89 ;  /* 0x000000596f6f7220 */ /* 0x000fe20000410000 */
[----:B------:R-:W0:Y:S01]  /*1570*/  F2F.F16.F32 R112, R112 ;  /* 0x0000007000707304 */ /* 0x000e220000200800 */
[----:B------:R-:W-:Y:S02]  /*1580*/  FMUL.FTZ R117, R26, R103 ;  /* 0x000000671a757220 */ /* 0x000fe40000410000 */
[----:B------:R-:W-:Y:S01]  /*1590*/  FMUL.FTZ R114, R24, R111 ;  /* 0x0000006f18727220 */ /* 0x000fe20000410000 */
[----:B------:R-:W-:-:S04]  /*15a0*/  IADD3 R68, P3, R109, c[0x0][0x170], RZ ;  /* 0x00005c006d447a10 */ /* 0x000fc80007f7e0ff */
[----:B------:R-:W1:Y:S01]  /*15b0*/  F2F.F16.F32 R118, R118 ;  /* 0x0000007600767304 */ /* 0x000e620000200800 */
[----:B------:R-:W-:Y:S02]  /*15c0*/  IADD3.X R69, R107, c[0x0][0x174], RZ, P3, !PT ;  /* 0x00005d006b457a10 */ /* 0x000fe40001ffe4ff */
[----:B------:R-:W-:Y:S02]  /*15d0*/  SEL R63, R110, R59, P1 ;  /* 0x0000003b6e3f7207 */ /* 0x000fe40000800000 */
[----:B------:R-:W-:Y:S02]  /*15e0*/  IADD3 R95, R95, 0x100, RZ ;  /* 0x000001005f5f7810 */ /* 0x000fe40007ffe0ff */
[----:B------:R-:W3:Y:S01]  /*15f0*/  LDG.E.64 R68, [R68.64] ;  /* 0x0000000444447981 */ /* 0x000ee2000c1e1b00 */
[----:B------:R-:W4:Y:S08]  /*1600*/  F2F.F16.F32 R117, R117 ;  /* 0x0000007500757304 */ /* 0x000f300000200800 */
[----:B------:R-:W0:Y:S01]  /*1610*/  F2F.F16.F32 R119, R114 ;  /* 0x0000007200777304 */ /* 0x000e220000200800 */
        /* <DEDUP_REMOVED lines=14> */
[----:B------:R-:W-:Y:S02]  /*1700*/  FFMA.FTZ R102, R102, R105, R104 ;  /* 0x0000006966667223 */ /* 0x000fe40000010068 */
[----:B------:R-:W-:-:S04]  /*1710*/  FADD.FTZ R97, R70, -R97 ;  /* 0x8000006146617221 */ /* 0x000fc80000010000 */
[----:B------:R-:W-:Y:S02]  /*1720*/  FMUL.FTZ R70, R92, R97 ;  /* 0x000000615c467220 */ /* 0x000fe40000410000 */
[----:B------:R-:W-:Y:S02]  /*1730*/  FADD.FTZ R97, R101, -R102 ;  /* 0x8000006665617221 */ /* 0x000fe40000010000 */
[----:B------:R-:W-:-:S04]  /*1740*/  FFMA.FTZ R101, R71, R105, R104 ;  /* 0x0000006947657223 */ /* 0x000fc80000010068 */
[----:B------:R-:W-:Y:S02]  /*1750*/  FADD.FTZ R101, R100, -R101 ;  /* 0x8000006564657221 */ /* 0x000fe40000010000 */
[----:B------:R-:W-:Y:S02]  /*1760*/  FFMA.FTZ R105, R99, R105, R104 ;  /* 0x0000006963697223 */ /* 0x000fe40000010068 */
[----:B------:R-:W-:Y:S02]  /*1770*/  FMUL.FTZ R100, R92, R101 ;  /* 0x000000655c647220 */ /* 0x000fe40000410000 */
[----:B------:R-:W-:Y:S02]  /*1780*/  @P2 FADD.FTZ R70, R53, R70 ;  /* 0x0000004635462221 */ /* 0x000fe40000010000 */
[----:B------:R-:W-:Y:S02]  /*1790*/  FADD.FTZ R105, R98, -R105 ;  /* 0x8000006962697221 */ /* 0x000fe40000010000 */
[----:B------:R-:W-:-:S02]  /*17a0*/  FMUL.FTZ R97, R92, R97 ;  /* 0x000000615c617220 */ /* 0x000fc40000410000 */
[----:B------:R-:W-:Y:S02]  /*17b0*/  @P2 FADD.FTZ R100, R55, R100 ;  /* 0x0000006437642221 */ /* 0x000fe40000010000 */
[----:B------:R-:W-:Y:S02]  /*17c0*/  FMUL.FTZ R71, R70, R89 ;  /* 0x0000005946477220 */ /* 0x000fe40000410000 */
[----:B0-----:R-:W-:Y:S02]  /*17d0*/  FMUL.FTZ R67, R92, R105 ;  /* 0x000000695c437220 */ /* 0x001fe40000410000 */
[----:B------:R-:W-:Y:S02]  /*17e0*/  @P2 FADD.FTZ R97, R54, R97 ;  /* 0x0000006136612221 */ /* 0x000fe40000010000 */
[----:B------:R-:W-:Y:S02]  /*17f0*/  FMUL.FTZ R92, R100, R89 ;  /* 0x00000059645c7220 */ /* 0x000fe40000410000 */
[----:B------:R-:W-:-:S02]  /*1800*/  FMUL.FTZ R62, R21, R71 ;  /* 0x00000047153e7220 */ /* 0x000fc40000410000 */
[----:B------:R-:W-:Y:S02]  /*1810*/  FMUL.FTZ R99, R97, R89 ;  /* 0x0000005961637220 */ /* 0x000fe40000410000 */
[----:B------:R-:W-:Y:S02]  /*1820*/  FMUL.FTZ R101, R23, R92 ;  /* 0x0000005c17657220 */ /* 0x000fe40000410000 */
[----:B------:R-:W-:Y:S01]  /*1830*/  FMUL.FTZ R66, R22, R99 ;  /* 0x0000006316427220 */ /* 0x000fe20000410000 */
[----:B------:R-:W0:Y:S08]  /*1840*/  F2F.F16.F32 R62, R62 ;  /* 0x0000003e003e7304 */ /* 0x000e300000200800 */
[----:B------:R-:W1:Y:S08]  /*1850*/  F2F.F16.F32 R101, R101 ;  /* 0x0000006500657304 */ /* 0x000e700000200800 */
[----:B------:R-:W1:Y:S01]  /*1860*/  F2F.F16.F32 R66, R66 ;  /* 0x0000004200427304 */ /* 0x000e620000200800 */
[----:B------:R-:W-:-:S02]  /*1870*/  @P2 FADD.FTZ R67, R52, R67 ;  /* 0x0000004334432221 */ /* 0x000fc40000010000 */
[----:B0-----:R-:W-:Y:S01]  /*1880*/  IMAD.WIDE.U32 R62, R62, 0x10000, RZ ;  /* 0x000100003e3e7825 */ /* 0x001fe200078e00ff */
[----:B-1----:R-:W-:-:S03]  /*1890*/  SHF.L.U32 R105, R101, 0x10, RZ ;  /* 0x0000001065697819 */ /* 0x002fc600000006ff */
[----:B------:R-:W-:-:S04]  /*18a0*/  FMUL.FTZ R89, R67, R89 ;  /* 0x0000005943597220 */ /* 0x000fc80000410000 */
[----:B------:R-:W-:Y:S01]  /*18b0*/  FMUL.FTZ R98, R20, R89 ;  /* 0x0000005914627220 */ /* 0x000fe20000410000 */
[----:B------:R-:W-:-:S03]  /*18c0*/  LOP3.LUT R63, R63, R105, R66, 0xfe, !PT ;  /* 0x000000693f3f7212 */ /* 0x000fc600078efe42 */
[----:B------:R-:W0:Y:S01]  /*18d0*/  F2F.F16.F32 R107, R98 ;  /* 0x00000062006b7304 */ /* 0x000e220000200800 */
[----:B------:R-:W-:Y:S02]  /*18e0*/  LOP3.LUT P2, RZ, R94, 0xff, RZ, 0xc0, !PT ;  /* 0x000000ff5eff7812 */ /* 0x000fe4000784c0ff */
[----:B------:R-:W-:Y:S02]  /*18f0*/  SEL R56, R67, R56, P1 ;  /* 0x0000003843387207 */ /* 0x000fe40000800000 */
[----:B------:R-:W-:Y:S02]  /*1900*/  SEL R57, R70, R57, P1 ;  /* 0x0000003946397207 */ /* 0x000fe40000800000 */
[----:B------:R-:W-:Y:S02]  /*1910*/  SEL R58, R97, R58, P1 ;  /* 0x0000003a613a7207 */ /* 0x000fe40000800000 */
[----:B------:R-:W-:Y:S02]  /*1920*/  SEL R59, R100, R59, P1 ;  /* 0x0000003b643b7207 */ /* 0x000fe40000800000 */
[----:B------:R-:W-:-:S02]  /*1930*/  IADD3 R90, R90, c[0x0][0x160], RZ ;  /* 0x000058005a5a7a10 */ /* 0x000fc40007ffe0ff */
[----:B0-----:R-:W-:Y:S01]  /*1940*/  LOP3.LUT R62, R62, R107, RZ, 0xfc, !PT ;  /* 0x0000006b3e3e7212 */ /* 0x001fe200078efcff */
[----:B--2---:R-:W-:Y:S01]  /*1950*/  HADD2.F32 R66, -RZ, R65.H0_H0 ;  /* 0x20000041ff427230 */ /* 0x004fe20000004100 */
[----:B------:R-:W-:Y:S01]  /*1960*/  SHF.R.U64 R102, R64, 0x10, R65 ;  /* 0x0000001040667819 */ /* 0x000fe20000001241 */
[----:B------:R-:W-:-:S03]  /*1970*/  HADD2.F32 R64, -RZ, R64.H0_H0 ;  /* 0x20000040ff407230 */ /* 0x000fc60000004100 */
[----:B------:R-:W-:Y:S01]  /*1980*/  FFMA.FTZ R9, R113, R66, R9 ;  /* 0x0000004271097223 */ /* 0x000fe20000010009 */
[----:B------:R-:W-:Y:S01]  /*1990*/  @P0 LEA R66, P3, R93, c[0x0][0x258], 0x4 ;  /* 0x000096005d420a11 */ /* 0x000fe200078620ff */
[----:B------:R-:W-:Y:S01]  /*19a0*/  FFMA.FTZ R74, R115, R64, R74 ;  /* 0x00000040734a7223 */ /* 0x000fe2000001004a */
[----:B------:R-:W-:Y:S02]  /*19b0*/  SHF.R.U32.HI R94, RZ, 0x10, R65 ;  /* 0x00000010ff5e7819 */ /* 0x000fe40000011641 */
[----:B------:R-:W-:-:S03]  /*19c0*/  @P0 LEA.HI.X R67, R93, c[0x0][0x25c], RZ, 0x4, P3 ;  /* 0x000097005d430a11 */ /* 0x000fc600018f24ff */
[----:B------:R-:W-:Y:S02]  /*19d0*/  HADD2.F32 R65, -RZ, R94.H0_H0 ;  /* 0x2000005eff417230 */ /* 0x000fe40000004100 */
[----:B------:R0:W-:Y:S01]  /*19e0*/  @P0 STG.E.128 [R66.64], R56 ;  /* 0x0000003842000986 */ /* 0x0001e2000c101d04 */
[----:B------:R-:W-:Y:S02]  /*19f0*/  ISETP.GE.AND P0, PT, R90, c[0x0][0x164], PT ;  /* 0x000059005a007a0c */ /* 0x000fe40003f06270 */
[----:B------:R-:W-:Y:S01]  /*1a00*/  FFMA.FTZ R7, R116, R65, R7 ;  /* 0x0000004174077223 */ /* 0x000fe20000010007 */
[----:B------:R-:W-:Y:S01]  /*1a10*/  HADD2.F32 R101, -RZ, R102.H0_H0 ;  /* 0x20000066ff657230 */ /* 0x000fe20000004100 */
[----:B------:R-:W-:-:S04]  /*1a20*/  SEL R94, RZ, 0x1, P2 ;  /* 0x00000001ff5e7807 */ /* 0x000fc80001000000 */
[----:B------:R-:W-:Y:S01]  /*1a30*/  FFMA.FTZ R8, R106, R101, R8 ;  /* 0x000000656a087223 */ /* 0x000fe20000010008 */
[----:B---3--:R-:W-:Y:S01]  /*1a40*/  HADD2.F32 R64, -RZ, R68.H0_H0 ;  /* 0x20000044ff407230 */ /* 0x008fe20000004100 */
[--C-:B------:R-:W-:Y:S02]  /*1a50*/  SHF.R.U64 R68, R68, 0x10, R69.reuse ;  /* 0x0000001044447819 */ /* 0x100fe40000001245 */
[----:B------:R-:W-:Y:S01]  /*1a60*/  SHF.R.U32.HI R93, RZ, 0x10, R69 ;  /* 0x00000010ff5d7819 */ /* 0x000fe20000011645 */
[----:B------:R-:W-:Y:S01]  /*1a70*/  HADD2.F32 R70, -RZ, R69.H0_H0 ;  /* 0x20000045ff467230 */ /* 0x000fe20000004100 */
[----:B------:R-:W-:Y:S01]  /*1a80*/  FFMA.FTZ R72, R111, R64, R72 ;  /* 0x000000406f487223 */ /* 0x000fe20000010048 */
[----:B------:R-:W-:Y:S01]  /*1a90*/  HADD2.F32 R68, -RZ, R68.H0_H0 ;  /* 0x20000044ff447230 */ /* 0x000fe20000004100 */
[----:B------:R-:W-:Y:S01]  /*1aa0*/  IADD3 R64, P4, R110, c[0x0][0x248], RZ ;  /* 0x000092006e407a10 */ /* 0x000fe20007f9e0ff */
[----:B------:R-:W-:-:S03]  /*1ab0*/  HADD2.F32 R69, -RZ, R93.H0_H0 ;  /* 0x2000005dff457230 */ /* 0x000fc60000004100 */
[----:B------:R-:W-:Y:S01]  /*1ac0*/  IADD3.X R65, R95, c[0x0][0x24c], RZ, P4, !PT ;  /* 0x000093005f417a10 */ /* 0x000fe200027fe4ff */
[----:B------:R-:W-:Y:S02]  /*1ad0*/  FFMA.FTZ R5, R96, R68, R5 ;  /* 0x0000004460057223 */ /* 0x000fe40000010005 */
[----:B------:R-:W-:Y:S02]  /*1ae0*/  FFMA.FTZ R6, R108, R69, R6 ;  /* 0x000000456c067223 */ /* 0x000fe40000010006 */
[----:B------:R1:W-:Y:S01]  /*1af0*/  STG.E.64 [R64.64], R62 ;  /* 0x0000003e40007986 */ /* 0x0003e2000c101b04 */
[----:B------:R-:W-:Y:S01]  /*1b00*/  FFMA.FTZ R73, R103, R70, R73 ;  /* 0x0000004667497223 */ /* 0x000fe20000010049 */
[--C-:B----4-:R-:W-:Y:S02]  /*1b10*/  SHF.R.U64 R69, R60, 0x10, R61.reuse ;  /* 0x000000103c457819 */ /* 0x110fe4000000123d */
[----:B------:R-:W-:Y:S01]  /*1b20*/  SHF.R.U32.HI R68, RZ, 0x10, R61 ;  /* 0x00000010ff447819 */ /* 0x000fe2000001163d */
[----:B0-----:R-:W-:-:S02]  /*1b30*/  HADD2.F32 R66, -RZ, R61.H0_H0 ;  /* 0x2000003dff427230 */ /* 0x001fc40000004100 */
[----:B------:R-:W-:Y:S02]  /*1b40*/  HADD2.F32 R60, -RZ, R60.H0_H0 ;  /* 0x2000003cff3c7230 */ /* 0x000fe40000004100 */
[----:B------:R-:W-:Y:S02]  /*1b50*/  HADD2.F32 R61, -RZ, R69.H0_H0 ;  /* 0x20000045ff3d7230 */ /* 0x000fe40000004100 */
[----:B-1----:R-:W-:Y:S01]  /*1b60*/  HADD2.F32 R63, -RZ, R68.H0_H0 ;  /* 0x20000044ff3f7230 */ /* 0x002fe20000004100 */
[----:B------:R-:W-:Y:S02]  /*1b70*/  FFMA.FTZ R19, R89, R60, R19 ;  /* 0x0000003c59137223 */ /* 0x000fe40000010013 */
[----:B------:R-:W-:Y:S02]  /*1b80*/  FFMA.FTZ R3, R99, R66, R3 ;  /* 0x0000004263037223 */ /* 0x000fe40000010003 */
[----:B------:R-:W-:Y:S02]  /*1b90*/  FFMA.FTZ R2, R71, R61, R2 ;  /* 0x0000003d47027223 */ /* 0x000fe40000010002 */
[----:B------:R-:W-:Y:S01]  /*1ba0*/  FFMA.FTZ R4, R92, R63, R4 ;  /* 0x0000003f5c047223 */ /* 0x000fe20000010004 */
[----:B------:R-:W-:Y:S01]  /*1bb0*/  @P0 CALL.REL.NOINC `(.L_x_5054) ;  /* 0x0000001000000944 */ /* 0x000fe20003c00000 */
[----:B------:R-:W-:Y:S05]  /*1bc0*/  BRA `(.L_x_5055) ;  /* 0xffffe7d000007947 */ /* 0x000fea000383ffff */
.L_x_5054:
        /* <DEDUP_REMOVED lines=34> */
.L_x_5051:
        /* <DEDUP_REMOVED lines=19> */
.L_x_5052:
[----:B------:R-:W-:Y:S01]  /*1f20*/  HFMA2.MMA R65, -RZ, RZ, 0, 9.5367431640625e-07 ;  /* 0x00000010ff417435 */ /* 0x000fe200000001ff */
[----:B------:R-:W-:-:S02]  /*1f30*/  MOV R66, R104 ;  /* 0x0000006800427202 */ /* 0x000fc40000000f00 */
[----:B------:R-:W-:Y:S02]  /*1f40*/  MOV R64, 0x1f ;  /* 0x0000001f00407802 */ /* 0x000fe40000000f00 */
[----:B------:R-:W-:Y:S02]  /*1f50*/  MOV R63, 0xffffffff ;  /* 0xffffffff003f7802 */ /* 0x000fe40000000f00 */
[----:B------:R-:W-:Y:S02]  /*1f60*/  MOV R60, 0x1f80 ;  /* 0x00001f80003c7802 */ /* 0x000fe40000000f00 */
[----:B-----5:R-:W-:Y:S05]  /*1f70*/  CALL.REL.NOINC `($__internal_145_$__cuda_sm70_shflsync_down_p) ;  /* 0x0000046000007944 */ /* 0x020fea0003c00000 */
[----:B-1----:R-:W-:Y:S01]  /*1f80*/  MOV R67, R63 ;  /* 0x0000003f00437202 */ /* 0x002fe20000000f00 */
[----:B0-----:R-:W-:Y:S05]  /*1f90*/  BRA `(.L_x_5056) ;  /* 0xffffee4000007947 */ /* 0x001fea000383ffff */
.L_x_5053:
[----:B------:R-:W-:Y:S01]  /*1fa0*/  HFMA2.MMA R65, -RZ, RZ, 0, 9.5367431640625e-07 ;  /* 0x00000010ff417435 */ /* 0x000fe200000001ff */
[----:B------:R-:W-:Y:S02]  /*1fb0*/  MOV R66, R68 ;  /* 0x0000004400427202 */ /* 0x000fe40000000f00 */
[----:B------:R-:W-:Y:S02]  /*1fc0*/  MOV R64, 0x1f ;  /* 0x0000001f00407802 */ /* 0x000fe40000000f00 */
[----:B------:R-:W-:-:S02]  /*1fd0*/  MOV R63, 0xffffffff ;  /* 0xffffffff003f7802 */ /* 0x000fc40000000f00 */
[----:B------:R-:W-:Y:S02]  /*1fe0*/  MOV R60, 0x2000 ;  /* 0x00002000003c7802 */ /* 0x000fe40000000f00 */
[----:B01---5:R-:W-:Y:S05]  /*1ff0*/  CALL.REL.NOINC `($__internal_145_$__cuda_sm70_shflsync_down_p) ;  /* 0x000003e000007944 */ /* 0x023fea0003c00000 */
[----:B------:R-:W-:Y:S01]  /*2000*/  FADD.FTZ R104, R104, R67 ;  /* 0x0000004368687221 */ /* 0x000fe20000010000 */
[----:B0-----:R-:W-:Y:S01]  /*2010*/  HFMA2.MMA R65, -RZ, RZ, 0, 4.76837158203125e-07 ;  /* 0x00000008ff417435 */ /* 0x001fe200000001ff */
[----:B-1----:R-:W-:Y:S01]  /*2020*/  FADD.FTZ R68, R68, R63 ;  /* 0x0000003f44447221 */ /* 0x002fe20000010000 */
[----:B------:R-:W-:Y:S02]  /*2030*/  MOV R64, 0x1f ;  /* 0x0000001f00407802 */ /* 0x000fe40000000f00 */
[----:B------:R-:W-:Y:S02]  /*2040*/  MOV R63, 0xffffffff ;  /* 0xffffffff003f7802 */ /* 0x000fe40000000f00 */
[----:B------:R-:W-:Y:S02]  /*2050*/  MOV R66, R104 ;  /* 0x0000006800427202 */ /* 0x000fe40000000f00 */
[----:B------:R-:W-:Y:S02]  /*2060*/  MOV R60, 0x2080 ;  /* 0x00002080003c7802 */ /* 0x000fe40000000f00 */
[----:B------:R-:W-:Y:S05]  /*2070*/  CALL.REL.NOINC `($__internal_145_$__cuda_sm70_shflsync_down_p) ;  /* 0x0000036000007944 */ /* 0x000fea0003c00000 */
[----:B0-----:R-:W-:Y:S01]  /*2080*/  HFMA2.MMA R65, -RZ, RZ, 0, 4.76837158203125e-07 ;  /* 0x00000008ff417435 */ /* 0x001fe200000001ff */
[----:B-1----:R-:W-:-:S02]  /*2090*/  MOV R67, R63 ;  /* 0x0000003f00437202 */ /* 0x002fc40000000f00 */
[----:B------:R-:W-:Y:S02]  /*20a0*/  MOV R66, R68 ;  /* 0x0000004400427202 */ /* 0x000fe40000000f00 */
[----:B------:R-:W-:Y:S02]  /*20b0*/  MOV R64, 0x1f ;  /* 0x0000001f00407802 */ /* 0x000fe40000000f00 */
[----:B------:R-:W-:Y:S02]  /*20c0*/  MOV R63, 0xffffffff ;  /* 0xffffffff003f7802 */ /* 0x000fe40000000f00 */
[----:B------:R-:W-:Y:S02]  /*20d0*/  MOV R60, 0x20f0 ;  /* 0x000020f0003c7802 */ /* 0x000fe40000000f00 */
[----:B------:R-:W-:Y:S05]  /*20e0*/  CALL.REL.NOINC `($__internal_145_$__cuda_sm70_shflsync_down_p) ;  /* 0x000002f000007944 */ /* 0x000fea0003c00000 */
[----:B------:R-:W-:Y:S01]  /*20f0*/  FADD.FTZ R104, R67, R104 ;  /* 0x0000006843687221 */ /* 0x000fe20000010000 */
[----:B0-----:R-:W-:Y:S01]  /*2100*/  HFMA2.MMA R65, -RZ, RZ, 0, 2.384185791015625e-07 ;  /* 0x00000004ff417435 */ /* 0x001fe200000001ff */
[----:B-1----:R-:W-:Y:S01]  /*2110*/  FADD.FTZ R68, R68, R63 ;  /* 0x0000003f44447221 */ /* 0x002fe20000010000 */
[----:B------:R-:W-:Y:S02]  /*2120*/  MOV R64, 0x1f ;  /* 0x0000001f00407802 */ /* 0x000fe40000000f00 */
[----:B------:R-:W-:-:S02]  /*2130*/  MOV R63, 0xffffffff ;  /* 0xffffffff003f7802 */ /* 0x000fc40000000f00 */
[----:B------:R-:W-:Y:S02]  /*2140*/  MOV R66, R104 ;  /* 0x0000006800427202 */ /* 0x000fe40000000f00 */
[----:B------:R-:W-:Y:S02]  /*2150*/  MOV R60, 0x2170 ;  /* 0x00002170003c7802 */ /* 0x000fe40000000f00 */
[----:B------:R-:W-:Y:S05]  /*2160*/  CALL.REL.NOINC `($__internal_145_$__cuda_sm70_shflsync_down_p) ;  /* 0x0000027000007944 */ /* 0x000fea0003c00000 */
[----:B0-----:R-:W-:Y:S01]  /*2170*/  HFMA2.MMA R65, -RZ, RZ, 0, 2.384185791015625e-07 ;  /* 0x00000004ff417435 */ /* 0x001fe200000001ff */
[----:B-1----:R-:W-:Y:S02]  /*2180*/  MOV R67, R63 ;  /* 0x0000003f00437202 */ /* 0x002fe40000000f00 */
[----:B------:R-:W-:Y:S02]  /*2190*/  MOV R66, R68 ;  /* 0x0000004400427202 */ /* 0x000fe40000000f00 */
[----:B------:R-:W-:Y:S02]  /*21a0*/  MOV R64, 0x1f ;  /* 0x0000001f00407802 */ /* 0x000fe40000000f00 */
[----:B------:R-:W-:Y:S02]  /*21b0*/  MOV R63, 0xffffffff ;  /* 0xffffffff003f7802 */ /* 0x000fe40000000f00 */
[----:B------:R-:W-:-:S02]  /*21c0*/  MOV R60, 0x21e0 ;  /* 0x000021e0003c7802 */ /* 0x000fc40000000f00 */
[----:B------:R-:W-:Y:S05]  /*21d0*/  CALL.REL.NOINC `($__internal_145_$__cuda_sm70_shflsync_down_p) ;  /* 0x0000020000007944 */ /* 0x000fea0003c00000 */
[----:B------:R-:W-:Y:S01]  /*21e0*/  FADD.FTZ R104, R67, R104 ;  /* 0x0000006843687221 */ /* 0x000fe20000010000 */
[----:B0-----:R-:W-:Y:S01]  /*21f0*/  HFMA2.MMA R65, -RZ, RZ, 0, 1.1920928955078125e-07 ;  /* 0x00000002ff417435 */ /* 0x001fe200000001ff */
[----:B-1----:R-:W-:Y:S01]  /*2200*/  FADD.FTZ R122, R68, R63 ;  /* 0x0000003f447a7221 */ /* 0x002fe20000010000 */
[----:B------:R-:W-:-:S02]  /*2210*/  MOV R64, 0x1f ;  /* 0x0000001f00407802 */ /* 0x000fc40000000f00 */
[----:B------:R-:W-:Y:S02]  /*2220*/  MOV R63, 0xffffffff ;  /* 0xffffffff003f7802 */ /* 0x000fe40000000f00 */
[----:B------:R-:W-:Y:S02]  /*2230*/  MOV R66, R104 ;  /* 0x0000006800427202 */ /* 0x000fe40000000f00 */
[----:B------:R-:W-:Y:S02]  /*2240*/  MOV R60, 0x2260 ;  /* 0x00002260003c7802 */ /* 0x000fe40000000f00 */
[----:B------:R-:W-:Y:S05]  /*2250*/  CALL.REL.NOINC `($__internal_145_$__cuda_sm70_shflsync_down_p) ;  /* 0x0000018000007944 */ /* 0x000fea0003c00000 */
[----:B0-----:R-:W-:Y:S01]  /*2260*/  HFMA2.MMA R65, -RZ, RZ, 0, 1.1920928955078125e-07 ;  /* 0x00000002ff417435 */ /* 0x001fe200000001ff */
[----:B-1----:R-:W-:Y:S02]  /*2270*/  MOV R67, R63 ;  /* 0x0000003f00437202 */ /* 0x002fe40000000f00 */
[----:B------:R-:W-:Y:S02]  /*2280*/  MOV R66, R122 ;  /* 0x0000007a00427202 */ /* 0x000fe40000000f00 */
[----:B------:R-:W-:Y:S02]  /*2290*/  MOV R64, 0x1f ;  /* 0x0000001f00407802 */ /* 0x000fe40000000f00 */
[----:B------:R-:W-:-:S02]  /*22a0*/  MOV R63, 0xffffffff ;  /* 0xffffffff003f7802 */ /* 0x000fc40000000f00 */
[----:B------:R-:W-:Y:S02]  /*22b0*/  MOV R60, 0x22d0 ;  /* 0x000022d0003c7802 */ /* 0x000fe40000000f00 */
[----:B------:R-:W-:Y:S05]  /*22c0*/  CALL.REL.NOINC `($__internal_145_$__cuda_sm70_shflsync_down_p) ;  /* 0x0000011000007944 */ /* 0x000fea0003c00000 */
[----:B------:R-:W-:Y:S01]  /*22d0*/  FADD.FTZ R68, R67, R104 ;  /* 0x0000006843447221 */ /* 0x000fe20000010000 */
[----:B0-----:R-:W-:Y:S01]  /*22e0*/  HFMA2.MMA R65, -RZ, RZ, 0, 5.9604644775390625e-08 ;  /* 0x00000001ff417435 */ /* 0x001fe200000001ff */
[----:B-1----:R-:W-:Y:S01]  /*22f0*/  FADD.FTZ R69, R122, R63 ;  /* 0x0000003f7a457221 */ /* 0x002fe20000010000 */
[----:B------:R-:W-:Y:S02]  /*2300*/  MOV R64, 0x1f ;  /* 0x0000001f00407802 */ /* 0x000fe40000000f00 */
[----:B------:R-:W-:Y:S02]  /*2310*/  MOV R63, 0xffffffff ;  /* 0xffffffff003f7802 */ /* 0x000fe40000000f00 */
[----:B------:R-:W-:Y:S02]  /*2320*/  MOV R66, R68 ;  /* 0x0000004400427202 */ /* 0x000fe40000000f00 */
[----:B------:R-:W-:Y:S02]  /*2330*/  MOV R60, 0x2350 ;  /* 0x00002350003c7802 */ /* 0x000fe40000000f00 */
[----:B------:R-:W-:Y:S05]  /*2340*/  CALL.REL.NOINC `($__internal_145_$__cuda_sm70_shflsync_down_p) ;  /* 0x0000009000007944 */ /* 0x000fea0003c00000 */
[----:B0-----:R-:W-:Y:S01]  /*2350*/  HFMA2.MMA R65, -RZ, RZ, 0, 5.9604644775390625e-08 ;  /* 0x00000001ff417435 */ /* 0x001fe200000001ff */
[----:B-1----:R-:W-:-:S02]  /*2360*/  MOV R67, R63 ;  /* 0x0000003f00437202 */ /* 0x002fc40000000f00 */
[----:B------:R-:W-:Y:S02]  /*2370*/  MOV R66, R69 ;  /* 0x0000004500427202 */ /* 0x000fe40000000f00 */
[----:B------:R-:W-:Y:S02]  /*2380*/  MOV R64, 0x1f ;  /* 0x0000001f00407802 */ /* 0x000fe40000000f00 */
[----:B------:R-:W-:Y:S02]  /*2390*/  MOV R63, 0xffffffff ;  /* 0xffffffff003f7802 */ /* 0x000fe40000000f00 */
[----:B------:R-:W-:Y:S02]  /*23a0*/  MOV R60, 0x23c0 ;  /* 0x000023c0003c7802 */ /* 0x000fe40000000f00 */
[----:B------:R-:W-:Y:S05]  /*23b0*/  CALL.REL.NOINC `($__internal_145_$__cuda_sm70_shflsync_down_p) ;  /* 0x0000002000007944 */ /* 0x000fea0003c00000 */
[----:B01----:R-:W-:Y:S01]  /*23c0*/  MOV R66, R63 ;  /* 0x0000003f00427202 */ /* 0x003fe20000000f00 */
[----:B------:R-:W-:Y:S05]  /*23d0*/  BRA `(.L_x_5057) ;  /* 0xffffeb2000007947 */ /* 0x000fea000383ffff */
        .weak           $__internal_145_$__cuda_sm70_shflsync_down_p
        .type           $__internal_145_$__cuda_sm70_shflsync_down_p,@function
        .size           $__internal_145_$__cuda_sm70_shflsync_down_p,(.L_x_6794 - $__internal_145_$__cuda_sm70_shflsync_down_p)
$__internal_145_$__cuda_sm70_shflsync_down_p:
[----:B------:R-:W-:Y:S01]  /*23e0*/  HFMA2.MMA R61, -RZ, RZ, 0, 0 ;  /* 0x00000000ff3d7435 */ /* 0x000fe200000001ff */
[----:B------:R-:W-:Y:S04]  /*23f0*/  WARPSYNC R63 ;  /* 0x0000003f00007348 */ /* 0x000fe80003800000 */
[----:B------:R0:W1:Y:S01]  /*2400*/  SHFL.DOWN PT, R63, R66, R65, R64 ;  /* 0x08000041423f7389 */ /* 0x00006200000e0040 */
[----:B------:R-:W-:Y:S05]  /*2410*/  RET.REL.NODEC R60 `(_ZN10layer_norm13ln_bwd_kernelINS_13Kernel_traitsIf6__halffS2_fjLj1536ELj1ELj1ELj4ELj8ENS_18Kernel_traits_baseILj1536EfS2_fS2_fjLj128EEEEELb0ELb1ELb0ELb1EEEvNS_9BwdParamsE) ;  /* 0xffffdbe03c007950 */ /* 0x000fea0003c3ffff */
.L_x_5058:
        /* <DEDUP_REMOVED lines=14> */
.L_x_6794:


//--------------------- .text._ZN10layer_norm13ln_bwd_kernelINS_13Kernel_traitsIf6__halffS2_fjLj1536ELj1ELj1ELj4ELj8ENS_18Kernel_traits_baseILj1536EfS2_fS2_fjLj128EEEEELb0ELb1ELb1ELb0EEEvNS_9BwdParamsE --------------------------
	.section	.text._ZN10layer_norm13ln_bwd_kernelINS_13Kernel_traitsIf6__halffS2_fjLj1536ELj1ELj1ELj4ELj8ENS_18Kernel_traits_baseILj1536EfS2_fS2_fjLj128EEEEELb0ELb1ELb1ELb0EEEvNS_9BwdParamsE,"ax",@progbits
	.sectioninfo	@"SHI_REGISTERS=128"
	.align	128
        .global         _ZN10layer_norm13ln_bwd_kernelINS_13Kernel_traitsIf6__halffS2_fjLj1536ELj1ELj1ELj4ELj8ENS_18Kernel_traits_baseILj1536EfS2_fS2_fjLj128EEEEELb0ELb1ELb1ELb0EEEvNS_9BwdParamsE
        .type           _ZN10layer_norm13ln_bwd_kernelINS_13Kernel_traitsIf6__halffS2_fjLj1536ELj1ELj1ELj4ELj8ENS_18Kernel_traits_baseILj1536EfS2_fS2_fjLj128EEEEELb0ELb1ELb1ELb0EEEvNS_9BwdParamsE,@function
        .size           _ZN10layer_norm13ln_bwd_kernelINS_13Kernel_traitsIf6__halffS2_fjLj1536ELj1ELj1ELj4ELj8ENS_18Kernel_traits_baseILj1536EfS2_fS2_fjLj128EEEEELb0ELb1ELb1ELb0EEEvNS_9BwdParamsE,(.L_x_6795 - _ZN10layer_norm13ln_bwd_kernelINS_13Kernel_traitsIf6__halffS2_fjLj1536ELj1ELj1ELj4ELj8ENS_18Kernel_traits_baseILj1536EfS2_fS2_fjLj128EEEEELb0ELb1ELb1ELb0EEEvNS_9BwdParamsE)
        .other          _ZN10layer_norm13ln_bwd_kernelINS_13Kernel_traitsIf6__halffS2_fjLj1536ELj1ELj1ELj4ELj8ENS_18Kernel_traits_baseILj1536EfS2_fS2_fjLj128EEEEELb0ELb1ELb1ELb0EEEvNS_9BwdParamsE,@"STO_CUDA_ENTRY STV_DEFAULT"
_ZN10layer_norm13ln_bwd_kernelINS_13Kernel_traitsIf6__halffS2_fjLj1536ELj1ELj1ELj4ELj8ENS_18Kernel_traits_baseILj1536EfS2_fS2_fjLj128EEEEELb0ELb1ELb1ELb0EEEvNS_9BwdParamsE:
.text._ZN10layer_norm13ln_bwd_kernelINS_13Kernel_traitsIf6__halffS2_fjLj1536ELj1ELj1ELj4ELj8ENS_18Kernel_traits_baseILj1536EfS2_fS2_fjLj128EEEEELb0ELb1ELb1ELb0EEEvNS_9BwdParamsE:
[----:B------:R-:W-:Y:S02]  /*0000*/  MOV R1, c[0x0][0x28] ;  /* 0x00000a0000017a02 */ /* 0x000fe40000000f00 */
        /* <DEDUP_REMOVED lines=54> */
.L_x_5115:
        /* <DEDUP_REMOVED lines=24> */
.L_x_5064:
[----:B------:R-:W-:Y:S02]  /*04f0*/  IADD3 R88, R7, 0x80, RZ ;  /* 0x0000008007587810 */ /* 0x000fe40007ffe0ff */
.L_x_5063:
[----:B------:R-:W-:Y:S05]  /*0500*/  BSYNC B1 ;  /* 0x0000000000017941 */ /* 0x000fea0003800000 */
.L_x_5062:
[----:B------:R-:W-:Y:S01]  /*0510*/  BSSY B1, `(.L_x_5065) ;  /* 0x0000008000017945 */ /* 0x000fe20003800000 */
[----:B------:R-:W-:Y:S05]  /*0520*/  @!P4 BRA `(.L_x_5066) ;  /* 0x000000600000c947 */ /* 0x000fea0003800000 */
[----:B------:R-:W-:-:S04]  /*0530*/  ISETP.NE.U32.AND P0, PT, RZ, c[0x0][0x218], PT ;  /* 0x00008600ff007a0c */ /* 0x000fc80003f05070 */
[----:B------:R-:W-:-:S13]  /*0540*/  ISETP.NE.AND.EX P0, PT, RZ, c[0x0][0x21c], PT, P0 ;  /* 0x00008700ff007a0c */ /* 0x000fda0003f05300 */
[----:B------:R-:W-:Y:S05]  /*0550*/  @!P0 BRA `(.L_x_5067) ;  /* 0x0000002000008947 */ /* 0x000fea0003800000 */
[----:B------:R-:W-:-:S06]  /*0560*/  IMAD.WIDE.U32 R12, R88, R117, c[0x0][0x218] ;  /* 0x00008600580c7625 */ /* 0x000fcc00078e0075 */
[----:B------:R-:W5:Y:S02]  /*0570*/  LDG.E.128 R12, [R12.64] ;  /* 0x000000040c0c7981 */ /* 0x000f64000c1e1d00 */
.L_x_5067:
[----:B------:R-:W-:Y:S02]  /*0580*/  IADD3 R88, R88, 0x80, RZ ;  /* 0x0000008058587810 */ /* 0x000fe40007ffe0ff */
.L_x_5066:
[----:B------:R-:W-:Y:S05]  /*0590*/  BSYNC B1 ;  /* 0x0000000000017941 */ /* 0x000fea0003800000 */
.L_x_5065:
        /* <DEDUP_REMOVED lines=9> */
.L_x_5061:
        /* <DEDUP_REMOVED lines=23> */
[----:B------:R-:W-:Y:S02]  /*07a0*/  IADD3 R120, R7, 0x80, RZ ;  /* 0x0000008007787810 */ /* 0x000fe40007ffe0ff */
[----:B--2---:R-:W-:Y:S01]  /*07b0*/  MOV R114, R108 ;  /* 0x0000006c00727202 */ /* 0x004fe20000000f00 */
[--C-:B------:R-:W-:Y:S01]  /*07c0*/  IMAD.MOV.U32 R110, RZ, RZ, R109.reuse ;  /* 0x000000ffff6e7224 */ /* 0x100fe200078e006d */
[----:B------:R-:W-:Y:S01]  /*07d0*/  SHF.R.U64 R112, R108, 0x10, R109 ;  /* 0x000000106c707819 */ /* 0x000fe2000000126d */
[C---:B---3--:R-:W-:Y:S02]  /*07e0*/  FADD.FTZ R113, -R118.reuse, R89 ;  /* 0x0000005976717221 */ /* 0x048fe40000010100 */
[----:B------:R-:W-:Y:S01]  /*07f0*/  HADD2.F32 R89, -RZ, R114.H0_H0 ;  /* 0x20000072ff597230 */ /* 0x000fe20000004100 */
[C---:B------:R-:W-:Y:S01]  /*0800*/  FADD.FTZ R115, -R118.reuse, R88 ;  /* 0x0000005876737221 */ /* 0x040fe20000010100 */
[----:B------:R-:W-:Y:S01]  /*0810*/  HADD2.F32 R112, -RZ, R112.H0_H0 ;  /* 0x20000070ff707230 */ /* 0x000fe20000004100 */
[----:B------:R-:W-:Y:S01]  /*0820*/  FADD.FTZ R91, -R118, R91 ;  /* 0x0000005b765b7221 */ /* 0x000fe20000010100 */
[----:B------:R-:W-:Y:S01]  /*0830*/  SHF.R.U32.HI R119, RZ, 0x10, R109 ;  /* 0x00000010ff777819 */ /* 0x000fe2000001166d */
[----:B-----5:R-:W-:-:S02]  /*0840*/  FMUL.FTZ R115, R6, R115 ;  /* 0x0000007306737220 */ /* 0x020fc40000410000 */
[----:B------:R-:W-:Y:S02]  /*0850*/  FMUL.FTZ R113, R6, R113 ;  /* 0x0000007106717220 */ /* 0x000fe40000410000 */
[----:B------:R-:W-:Y:S01]  /*0860*/  FMUL.FTZ R114, R16, R89 ;  /* 0x0000005910727220 */ /* 0x000fe20000410000 */
[----:B------:R-:W-:Y:S01]  /*0870*/  HADD2.F32 R108, -RZ, R119.H0_H0 ;  /* 0x20000077ff6c7230 */ /* 0x000fe20000004100 */
[----:B------:R-:W-:Y:S01]  /*0880*/  FMUL.FTZ R109, R6, R91 ;  /* 0x0000005b066d7220 */ /* 0x000fe20000410000 */
[----:B------:R-:W-:Y:S01]  /*0890*/  HADD2.F32 R91, -RZ, R110.H0_H0 ;  /* 0x2000006eff5b7230 */ /* 0x000fe20000004100 */
        /* <DEDUP_REMOVED lines=21> */
.L_x_5070:
[----:B0-----:R-:W-:Y:S05]  /*09f0*/  BSYNC B1 ;  /* 0x0000000000017941 */ /* 0x001fea0003800000 */
.L_x_5069:
        /* <DEDUP_REMOVED lines=19> */
[----:B------:R-:W-:Y:S02]  /*0b30*/  FADD.FTZ R89, -R118, R90 ;  /* 0x0000005a76597221 */ /* 0x000fe40000010100 */
[C---:B0----5:R-:W-:Y:S02]  /*0b40*/  FMUL.FTZ R94, R6.reuse, R93 ;  /* 0x0000005d065e7220 */ /* 0x061fe40000410000 */
[C---:B------:R-:W-:Y:S01]  /*0b50*/  FMUL.FTZ R93, R6.reuse, R89 ;  /* 0x00000059065d7220 */ /* 0x040fe20000410000 */
[----:B------:R-:W-:Y:S01]  /*0b60*/  HADD2.F32 R89, -RZ, R106.H0_H0 ;  /* 0x2000006aff597230 */ /* 0x000fe20000004100 */
[----:B------:R-:W-:Y:S01]  /*0b70*/  FMUL.FTZ R107, R6, R107 ;  /* 0x0000006b066b7220 */ /* 0x000fe20000410000 */
[----:B------:R-:W-:-:S03]  /*0b80*/  HADD2.F32 R96, -RZ, R96.H0_H0 ;  /* 0x20000060ff607230 */ /* 0x000fc60000004100 */
[-C--:B------:R-:W-:Y:S01]  /*0b90*/  FMUL.FTZ R106, R24, R89.reuse ;  /* 0x00000059186a7220 */ /* 0x080fe20000410000 */
[----:B------:R-:W-:Y:S01]  /*0ba0*/  HADD2.F32 R97, -RZ, R97.H0_H0 ;  /* 0x20000061ff617230 */ /* 0x000fe20000004100 */
[----:B------:R-:W-:Y:S02]  /*0bb0*/  FMUL.FTZ R95, R25, R96 ;  /* 0x00000060195f7220 */ /* 0x000fe40000410000 */
[----:B------:R-:W-:Y:S02]  /*0bc0*/  FADD.FTZ R88, R121, R106 ;  /* 0x0000006a79587221 */ /* 0x000fe40000010000 */
[C---:B------:R-:W-:Y:S01]  /*0bd0*/  FFMA.FTZ R119, R107.reuse, R106, R119 ;  /* 0x0000006a6b777223 */ /* 0x040fe20000010077 */
[----:B------:R-:W-:Y:S01]  /*0be0*/  HADD2.F32 R124, -RZ, R124.H0_H0 ;  /* 0x2000007cff7c7230 */ /* 0x000fe20000004100 */
[----:B------:R-:W-:Y:S02]  /*0bf0*/  FADD.FTZ R44, R44, R89 ;  /* 0x000000592c2c7221 */ /* 0x000fe40000010000 */
[----:B------:R-:W-:-:S02]  /*0c00*/  FFMA.FTZ R56, R107, R89, R56 ;  /* 0x000000596b387223 */ /* 0x000fc40000010038 */
[----:B------:R-:W-:Y:S02]  /*0c10*/  FADD.FTZ R45, R45, R96 ;  /* 0x000000602d2d7221 */ /* 0x000fe40000010000 */
[----:B------:R-:W-:Y:S02]  /*0c20*/  FFMA.FTZ R57, R94, R96, R57 ;  /* 0x000000605e397223 */ /* 0x000fe40000010039 */
        /* <DEDUP_REMOVED lines=14> */
.L_x_5072:
[----:B------:R-:W-:Y:S05]  /*0d10*/  BSYNC B1 ;  /* 0x0000000000017941 */ /* 0x000fea0003800000 */
.L_x_5071:
        /* <DEDUP_REMOVED lines=46> */
.L_x_5068:
[----:B------:R-:W-:Y:S05]  /*1000*/  BSYNC B0 ;  /* 0x0000000000007941 */ /* 0x000fea0003800000 */
.L_x_5060:
[----:B------:R-:W-:Y:S02]  /*1010*/  LOP3.LUT P1, RZ, R5, 0xff, RZ, 0xc0, !PT ;  /* 0x000000ff05ff7812 */ /* 0x000fe4000782c0ff */
[----:B------:R-:W-:Y:S02]  /*1020*/  SHF.R.U32.HI R89, RZ, 0x5, R0 ;  /* 0x00000005ff597819 */ /* 0x000fe40000011600 */
[----:B------:R-:W-:Y:S02]  /*1030*/  LOP3.LUT P0, RZ, R0, 0x1f, RZ, 0xc0, !PT ;  /* 0x0000001f00ff7812 */ /* 0x000fe4000780c0ff */
[----:B------:R-:W-:-:S07]  /*1040*/  LOP3.LUT R117, R89, 0x7fffffc, RZ, 0xc0, !PT ;  /* 0x07fffffc59757812 */ /* 0x000fce00078ec0ff */
[----:B------:R-:W-:Y:S01]  /*1050*/  @!P1 IADD3 R117, R117, 0x4, RZ ;  /* 0x0000000475759810 */ /* 0x000fe20007ffe0ff */
[----:B------:R-:W-:Y:S05]  /*1060*/  BRA.DIV ~URZ, `(.L_x_5073) ;  /* 0x00001ad27f007947 */ /* 0x000fea000b800000 */
[----:B------:R2:W3:Y:S02]  /*1070*/  SHFL.DOWN PT, R122, R121, 0x10, 0x1f ;  /* 0x0a001f00797a7f89 */ /* 0x0004e400000e0000 */
.L_x_5116:
        /* <DEDUP_REMOVED lines=18> */
.L_x_5117:
        /* <DEDUP_REMOVED lines=42> */
[--C-:B------:R-:W-:Y:S02]  /*1440*/  SHF.R.U32.HI R90, RZ, 0x10, R89.reuse ;  /* 0x00000010ff5a7819 */ /* 0x100fe40000011659 */
[----:B-----5:R-:W-:Y:S02]  /*1450*/  PRMT R120, R91, 0x7610, R120 ;  /* 0x000076105b787816 */ /* 0x020fe40000000078 */
[----:B------:R-:W-:Y:S02]  /*1460*/  PRMT R124, R90, 0x7610, R124 ;  /* 0x000076105a7c7816 */ /* 0x000fe4000000007c */
[----:B------:R-:W-:Y:S01]  /*1470*/  PRMT R123, R88, 0x5410, R89 ;  /* 0x00005410587b7816 */ /* 0x000fe20000000059 */
[----:B------:R1:W-:Y:S04]  /*1480*/  STL.S16 [R1], R120 ;  /* 0x0000007801007387 */ /* 0x0003e80000100600 */
[----:B------:R1:W-:Y:S02]  /*1490*/  STL.S16 [R1+0x2], R124 ;  /* 0x0000027c01007387 */ /* 0x0003e40000100600 */
.L_x_5078:
[----:B------:R-:W-:Y:S05]  /*14a0*/  BSYNC B1 ;  /* 0x0000000000017941 */ /* 0x000fea0003800000 */
.L_x_5077:
        /* <DEDUP_REMOVED lines=9> */
.L_x_5080:
[----:B------:R-:W-:Y:S05]  /*1540*/  BSYNC B1 ;  /* 0x0000000000017941 */ /* 0x000fea0003800000 */
.L_x_5079:
        /* <DEDUP_REMOVED lines=14> */
.L_x_5082:
[----:B------:R-:W-:Y:S05]  /*1630*/  BSYNC B1 ;  /* 0x0000000000017941 */ /* 0x000fea0003800000 */
.L_x_5081:
[----:B------:R-:W-:Y:S01]  /*1640*/  @P1 HADD2.F32 R89, -RZ, R123.H0_H0 ;  /* 0x2000007bff591230 */ /* 0x000fe20000004100 */
[----:B------:R-:W-:Y:S01]  /*1650*/  @!P2 ISETP.NE.U32.AND P0, PT, RZ, c[0x0][0x218], PT ;  /* 0x00008600ff00aa0c */ /* 0x000fe20003f05070 */
[----:B------:R-:W-:Y:S01]  /*1660*/  @P1 FMUL.FTZ R90, R88, c[0x0][0x1ec] ;  /* 0x00007b00585a1a20 */ /* 0x000fe20000410000 */
[----:B------:R-:W-:Y:S02]  /*1670*/  BSSY B1, `(.L_x_5083) ;  /* 0x000000d000017945 */ /* 0x000fe40003800000 */
[----:B------:R-:W-:Y:S01]  /*1680*/  @P1 FFMA.FTZ R64, R91, R89, R64 ;  /* 0x000000595b401223 */ /* 0x000fe20000010040 */
[----:B-----5:R-:W-:Y:S01]  /*1690*/  @P1 HADD2.F32 R89, -RZ, R120.H0_H0 ;  /* 0x20000078ff591230 */ /* 0x020fe20000004100 */
[----:B------:R-:W-:-:S04]  /*16a0*/  @!P2 ISETP.NE.AND.EX P0, PT, RZ, c[0x0][0x21c], PT, P0 ;  /* 0x00008700ff00aa0c */ /* 0x000fc80003f05300 */
        /* <DEDUP_REMOVED lines=9> */
.L_x_5084:
[----:B------:R-:W-:Y:S05]  /*1740*/  BSYNC B1 ;  /* 0x0000000000017941 */ /* 0x000fea0003800000 */
.L_x_5083:
[----:B------:R-:W-:Y:S01]  /*1750*/  @!P2 ISETP.NE.U32.AND P0, PT, RZ, c[0x0][0x218], PT ;  /* 0x00008600ff00aa0c */ /* 0x000fe20003f05070 */
[----:B------:R-:W-:Y:S01]  /*1760*/  @P1 FMUL.FTZ R91, R20, R91 ;  /* 0x0000005b145b1220 */ /* 0x000fe20000410000 */
[----:B------:R-:W-:Y:S01]  /*1770*/  BSSY B1, `(.L_x_5085) ;  /* 0x000000d000017945 */ /* 0x000fe20003800000 */
[----:B------:R-:W-:Y:S01]  /*1780*/  @P1 FMUL.FTZ R119, R21, R90 ;  /* 0x0000005a15771220 */ /* 0x000fe20000410000 */
[----:B------:R-:W-:Y:S02]  /*1790*/  @!P2 ISETP.NE.AND.EX P0, PT, RZ, c[0x0][0x21c], PT, P0 ;  /* 0x00008700ff00aa0c */ /* 0x000fe40003f05300 */
[----:B------:R-:W-:Y:S02]  /*17a0*/  @P1 F2FP.PACK_AB R90, RZ, R91 ;  /* 0x0000005bff5a123e */ /* 0x000fe400000000ff */
[----:B------:R-:W-:Y:S02]  /*17b0*/  @P1 F2FP.PACK_AB R91, RZ, R119 ;  /* 0x00000077ff5b123e */ /* 0x000fe400000000ff */
        /* <DEDUP_REMOVED lines=8> */
.L_x_5086:
[----:B------:R-:W-:Y:S05]  /*1840*/  BSYNC B1 ;  /* 0x0000000000017941 */ /* 0x000fea0003800000 */
.L_x_5085:
        /* <DEDUP_REMOVED lines=9> */
[----:B------:R-:W-:Y:S01]  /*18e0*/  @P1 FFMA.FTZ R66, R119, R88, R66 ;  /* 0x0000005877421223 */ /* 0x000fe20000010042 */
[----:B------:R-:W-:Y:S01]  /*18f0*/  @P1 HADD2.F32 R88, -RZ, R124.H0_H0 ;  /* 0x2000007cff581230 */ /* 0x000fe20000004100 */
[----:B------:R-:W-:Y:S01]  /*1900*/  @P1 FMUL.FTZ R119, R22, R119 ;  /* 0x0000007716771220 */ /* 0x000fe20000410000 */
[----:B------:R-:W-:-:S02]  /*1910*/  @P1 PRMT R11, R90, 0x7610, R11 ;  /* 0x000076105a0b1816 */ /* 0x000fc4000000000b */
[----:B------:R-:W-:Y:S01]  /*1920*/  @P1 PRMT R8, R91, 0x7610, R8 ;  /* 0x000076105b081816 */ /* 0x000fe20000000008 */
[----:B------:R-:W-:Y:S01]  /*1930*/  @P1 FFMA.FTZ R67, R120, R88, R67 ;  /* 0x0000005878431223 */ /* 0x000fe20000010043 */
[----:B------:R-:W-:Y:S01]  /*1940*/  @P1 F2FP.PACK_AB R119, RZ, R119 ;  /* 0x00000077ff77123e */ /* 0x000fe200000000ff */
[----:B------:R-:W-:Y:S02]  /*1950*/  @P0 IMAD.MOV.U32 R88, RZ, RZ, 0x10 ;  /* 0x00000010ff580424 */ /* 0x000fe400078e00ff */
[----:B------:R-:W-:Y:S01]  /*1960*/  @P1 FMUL.FTZ R120, R23, R120 ;  /* 0x0000007817781220 */ /* 0x000fe20000410000 */
[----:B------:R-:W-:Y:S01]  /*1970*/  @P1 PRMT R9, R119, 0x7610, R9 ;  /* 0x0000761077091816 */ /* 0x000fe20000000009 */
[----:B------:R-:W-:-:S03]  /*1980*/  @P0 IMAD.WIDE.U32 R88, R7, R88, c[0x0][0x258] ;  /* 0x0000960007580625 */ /* 0x000fc600078e0058 */
[----:B------:R-:W-:Y:S02]  /*1990*/  @P1 F2FP.PACK_AB R120, RZ, R120 ;  /* 0x00000078ff78123e */ /* 0x000fe400000000ff */
        /* <DEDUP_REMOVED lines=11> */
.L_x_5088:
[----:B------:R-:W-:Y:S05]  /*1a50*/  BSYNC B1 ;  /* 0x0000000000017941 */ /* 0x000fea0003800000 */
.L_x_5087:
[----:B------:R-:W-:Y:S02]  /*1a60*/  IADD3 R7, R7, 0x80, RZ ;  /* 0x0000008007077810 */ /* 0x000fe40007ffe0ff */
[----:B------:R-:W-:Y:S02]  /*1a70*/  IADD3 R116, R116, 0x80, RZ ;  /* 0x0000008074747810 */ /* 0x000fe40007ffe0ff */
.L_x_5076:
[----:B------:R-:W-:Y:S05]  /*1a80*/  BSYNC B0 ;  /* 0x0000000000007941 */ /* 0x000fea0003800000 */
.L_x_5075:
[----:B------:R-:W-:Y:S01]  /*1a90*/  BSSY B0, `(.L_x_5089) ;  /* 0x0000074000007945 */ /* 0x000fe20003800000 */
[----:B------:R-:W-:Y:S05]  /*1aa0*/  @!P4 BRA `(.L_x_5090) ;  /* 0x000007200000c947 */ /* 0x000fea0003800000 */
[----:B-1----:R-:W2:Y:S01]  /*1ab0*/  LDL.S16 R88, [R1] ;  /* 0x0000000001587983 */ /* 0x002ea20000100600 */
[----:B------:R-:W-:Y:S01]  /*1ac0*/  @!P2 ISETP.NE.U32.AND P0, PT, RZ, c[0x0][0x218], PT ;  /* 0x00008600ff00aa0c */ /* 0x000fe20003f05070 */
[----:B------:R-:W-:Y:S01]  /*1ad0*/  BSSY B1, `(.L_x_5091) ;  /* 0x0000013000017945 */ /* 0x000fe20003800000 */
[----:B------:R-:W-:Y:S02]  /*1ae0*/  @!P2 ISETP.NE.U32.AND P6, PT, RZ, c[0x0][0x218], PT ;  /* 0x00008600ff00aa0c */ /* 0x000fe40003fc5070 */
[----:B--2---:R-:W-:Y:S02]  /*1af0*/  PRMT R89, R88, 0x7610, R89 ;  /* 0x0000761058597816 */ /* 0x004fe40000000059 */
[----:B------:R-:W2:Y:S01]  /*1b00*/  LDL.S16 R88, [R1+0x2] ;  /* 0x0000020001587983 */ /* 0x000ea20000100600 */
[----:B------:R-:W-:-:S02]  /*1b10*/  @!P2 ISETP.NE.AND.EX P0, PT, RZ, c[0x0][0x21c], PT, P0 ;  /* 0x00008700ff00aa0c */ /* 0x000fc40003f05300 */
[----:B------:R-:W-:Y:S02]  /*1b20*/  PRMT R120, R89, 0x7610, R120 ;  /* 0x0000761059787816 */ /* 0x000fe40000000078 */
        /* <DEDUP_REMOVED lines=13> */
.L_x_5092:
[----:B------:R-:W-:Y:S05]  /*1c00*/  BSYNC B1 ;  /* 0x0000000000017941 */ /* 0x000fea0003800000 */
.L_x_5091:
        /* <DEDUP_REMOVED lines=9> */
.L_x_5094:
[----:B------:R-:W-:Y:S05]  /*1ca0*/  BSYNC B1 ;  /* 0x0000000000017941 */ /* 0x000fea0003800000 */
.L_x_5093:
[----:B------:R-:W-:Y:S01]  /*1cb0*/  @P1 HADD2.F32 R88, -RZ, R123.H0_H0 ;  /* 0x2000007bff581230 */ /* 0x000fe20000004100 */
[----:B------:R-:W-:Y:S01]  /*1cc0*/  @P1 FMUL.FTZ R91, R89, c[0x0][0x1ec] ;  /* 0x00007b00595b1a20 */ /* 0x000fe20000410000 */
[----:B------:R-:W-:Y:S03]  /*1cd0*/  BSSY B1, `(.L_x_5095) ;  /* 0x000000a000017945 */ /* 0x000fe60003800000 */
        /* <DEDUP_REMOVED lines=9> */
.L_x_5096:
[----:B------:R-:W-:Y:S05]  /*1d70*/  BSYNC B1 ;  /* 0x0000000000017941 */ /* 0x000fea0003800000 */
.L_x_5095:
[----:B------:R-:W-:Y:S01]  /*1d80*/  @P1 HADD2.F32 R90, -RZ, R120.H0_H0 ;  /* 0x20000078ff5a1230 */ /* 0x000fe20000004100 */
[----:B-1----:R-:W-:Y:S01]  /*1d90*/  @P1 FMUL.FTZ R120, R88, c[0x0][0x1ec] ;  /* 0x00007b0058781a20 */ /* 0x002fe20000410000 */
[----:B------:R-:W-:Y:S01]  /*1da0*/  @!P2 ISETP.NE.U32.AND P0, PT, RZ, c[0x0][0x218], PT ;  /* 0x00008600ff00aa0c */ /* 0x000fe20003f05070 */
[----:B------:R-:W-:Y:S01]  /*1db0*/  BSSY B1, `(.L_x_5097) ;  /* 0x0000010000017945 */ /* 0x000fe20003800000 */
[----:B------:R-:W-:Y:S01]  /*1dc0*/  ISETP.NE.U32.AND P6, PT, RZ, c[0x0][0x258], PT ;  /* 0x00009600ff007a0c */ /* 0x000fe20003fc5070 */
[-C--:B------:R-:W-:Y:S01]  /*1dd0*/  @P1 FFMA.FTZ R69, R90, R120.reuse, R69 ;  /* 0x000000785a451223 */ /* 0x080fe20000010045 */
[----:B------:R-:W-:Y:S01]  /*1de0*/  @!P2 ISETP.NE.AND.EX P0, PT, RZ, c[0x0][0x21c], PT, P0 ;  /* 0x00008700ff00aa0c */ /* 0x000fe20003f05300 */
[----:B------:R-:W-:Y:S02]  /*1df0*/  @P1 FMUL.FTZ R90, R28, R91 ;  /* 0x0000005b1c5a1220 */ /* 0x000fe40000410000 */
[----:B------:R-:W-:Y:S01]  /*1e00*/  @P1 FMUL.FTZ R91, R29, R120 ;  /* 0x000000781d5b1220 */ /* 0x000fe20000410000 */
[----:B------:R-:W-:-:S02]  /*1e10*/  @!P2 FSEL R119, R14, RZ, P0 ;  /* 0x000000ff0e77a208 */ /* 0x000fc40000000000 */
[----:B------:R-:W-:Y:S02]  /*1e20*/  @P1 F2FP.PACK_AB R90, RZ, R90 ;  /* 0x0000005aff5a123e */ /* 0x000fe400000000ff */
[----:B------:R-:W-:Y:S01]  /*1e30*/  @P1 F2FP.PACK_AB R91, RZ, R91 ;  /* 0x0000005bff5b123e */ /* 0x000fe200000000ff */
[----:B------:R-:W-:Y:S05]  /*1e40*/  @!P2 BRA `(.L_x_5098) ;  /* 0x000000600000a947 */ /* 0x000fea0003800000 */
[----:B------:R-:W-:Y:S01]  /*1e50*/  ISETP.NE.U32.AND P0, PT, RZ, c[0x0][0x218], PT ;  /* 0x00008600ff007a0c */ /* 0x000fe20003f05070 */
[----:B------:R-:W-:-:S03]  /*1e60*/  FFMA.FTZ R119, R93, R117, R118 ;  /* 0x000000755d777223 */ /* 0x000fc60000010076 */
[----:B------:R-:W-:Y:S01]  /*1e70*/  ISETP.NE.AND.EX P0, PT, RZ, c[0x0][0x21c], PT, P0 ;  /* 0x00008700ff007a0c */ /* 0x000fe20003f05300 */
[----:B------:R-:W-:-:S04]  /*1e80*/  FADD.FTZ R119, R96, -R119 ;  /* 0x8000007760777221 */ /* 0x000fc80000010000 */
[----:B------:R-:W-:-:S08]  /*1e90*/  FMUL.FTZ R119, R6, R119 ;  /* 0x0000007706777220 */ /* 0x000fd00000410000 */
[----:B------:R-:W-:Y:S02]  /*1ea0*/  @P0 FADD.FTZ R119, R14, R119 ;  /* 0x000000770e770221 */ /* 0x000fe40000010000 */
.L_x_5098:
[----:B------:R-:W-:Y:S05]  /*1eb0*/  BSYNC B1 ;  /* 0x0000000000017941 */ /* 0x000fea0003800000 */
.L_x_5097:
        /* <DEDUP_REMOVED lines=13> */
.L_x_5100:
[----:B------:R-:W-:Y:S05]  /*1f90*/  BSYNC B1 ;  /* 0x0000000000017941 */ /* 0x000fea0003800000 */
.L_x_5099:
        /* <DEDUP_REMOVED lines=11> */
[----:B------:R-:W-:Y:S01]  /*2050*/  @P1 HADD2.F32 R88, -RZ, R121.H0_H0 ;  /* 0x20000079ff581230 */ /* 0x000fe20000004100 */
[----:B------:R-:W-:Y:S01]  /*2060*/  @P1 FMUL.FTZ R119, R30, R119 ;  /* 0x000000771e771220 */ /* 0x000fe20000410000 */
[----:B------:R-:W-:-:S03]  /*2070*/  @P1 PRMT R8, R91, 0x7610, R8 ;  /* 0x000076105b081816 */ /* 0x000fc60000000008 */
[----:B------:R-:W-:Y:S01]  /*2080*/  @P0 MOV R122, 0x10 ;  /* 0x00000010007a0802 */ /* 0x000fe20000000f00 */
[-C--:B------:R-:W-:Y:S01]  /*2090*/  @P1 FFMA.FTZ R71, R88, R120.reuse, R71 ;  /* 0x0000007858471223 */ /* 0x080fe20000010047 */
[----:B------:R-:W-:Y:S01]  /*20a0*/  @P1 F2FP.PACK_AB R119, RZ, R119 ;  /* 0x00000077ff77123e */ /* 0x000fe200000000ff */
[----:B------:R-:W-:Y:S02]  /*20b0*/  @P1 FMUL.FTZ R120, R31, R120 ;  /* 0x000000781f781220 */ /* 0x000fe40000410000 */
[----:B------:R-:W-:Y:S01]  /*20c0*/  @P0 IMAD.WIDE.U32 R88, R7, R122, c[0x0][0x258] ;  /* 0x0000960007580625 */ /* 0x000fe200078e007a */
[----:B------:R-:W-:Y:S02]  /*20d0*/  @P1 PRMT R9, R119, 0x7610, R9 ;  /* 0x0000761077091816 */ /* 0x000fe40000000009 */
[----:B------:R-:W-:Y:S02]  /*20e0*/  @P1 F2FP.PACK_AB R120, RZ, R120 ;  /* 0x00000078ff78123e */ /* 0x000fe400000000ff */
[----:B------:R1:W-:Y:S02]  /*20f0*/  @P0 STG.E.128 [R88.64], R84 ;  /* 0x0000005458000986 */ /* 0x0003e4000c101d04 */
        /* <DEDUP_REMOVED lines=10> */
.L_x_5102:
[----:B------:R-:W-:Y:S05]  /*21a0*/  BSYNC B1 ;  /* 0x0000000000017941 */ /* 0x000fea0003800000 */
.L_x_5101:
[----:B------:R-:W-:Y:S02]  /*21b0*/  IADD3 R7, R7, 0x80, RZ ;  /* 0x0000008007077810 */ /* 0x000fe40007ffe0ff */
[----:B------:R-:W-:Y:S02]  /*21c0*/  IADD3 R116, R116, 0x80, RZ ;  /* 0x0000008074747810 */ /* 0x000fe40007ffe0ff */
.L_x_5090:
[----:B------:R-:W-:Y:S05]  /*21d0*/  BSYNC B0 ;  /* 0x0000000000007941 */ /* 0x000fea0003800000 */
.L_x_5089:
        /* <DEDUP_REMOVED lines=22> */
.L_x_5106:
[----:B------:R-:W-:Y:S05]  /*2340*/  BSYNC B1 ;  /* 0x0000000000017941 */ /* 0x000fea0003800000 */
.L_x_5105:
        /* <DEDUP_REMOVED lines=9> */
.L_x_5108:
[----:B------:R-:W-:Y:S05]  /*23e0*/  BSYNC B1 ;  /* 0x0000000000017941 */ /* 0x000fea0003800000 */
.L_x_5107:
        /* <DEDUP_REMOVED lines=11> */
.L_x_5110:
[----:B------:R-:W-:Y:S05]  /*24a0*/  BSYNC B1 ;  /* 0x0000000000017941 */ /* 0x000fea0003800000 */
.L_x_5109:
        /* <DEDUP_REMOVED lines=11> */
.L_x_5112:
[----:B------:R-:W-:Y:S05]  /*2560*/  BSYNC B1 ;  /* 0x0000000000017941 */ /* 0x000fea0003800000 */
.L_x_5111:
        /* <DEDUP_REMOVED lines=12> */
.L_x_5114:
[----:B------:R-:W-:Y:S05]  /*2630*/  BSYNC B1 ;  /* 0x0000000000017941 */ /* 0x000fea0003800000 */
.L_x_5113:
[----:B------:R-:W-:Y:S01]  /*2640*/  ISETP.NE.U32.AND P2, PT, RZ, c[0x0][0x258], PT ;  /* 0x00009600ff007a0c */ /* 0x000fe20003f45070 */
[----:B------:R-:W-:Y:S01]  /*2650*/  @P0 IMAD.MOV.U32 R6, RZ, RZ, 0x10 ;  /* 0x00000010ff060424 */ /* 0x000fe200078e00ff */
[----:B------:R-:W-:Y:S02]  /*2660*/  @P1 HADD2.F32 R117, -RZ, R123.H0_H0 ;  /* 0x2000007bff751230 */ /* 0x000fe40000004100 */
[----:B------:R-:W-:Y:S01]  /*2670*/  ISETP.NE.AND.EX P2, PT, RZ, c[0x0][0x25c], PT, P2 ;  /* 0x00009700ff007a0c */ /* 0x000fe20003f45320 */
[----:B------:R-:W-:Y:S01]  /*2680*/  @P0 IMAD.WIDE.U32 R6, R7, R6, c[0x0][0x258] ;  /* 0x0000960007060625 */ /* 0x000fe200078e0006 */
[----:B------:R-:W-:Y:S02]  /*2690*/  @P1 HADD2.F32 R118, -RZ, R119.H0_H0 ;  /* 0x20000077ff761230 */ /* 0x000fe40000004100 */
[C---:B------:R-:W-:Y:S01]  /*26a0*/  SEL R84, R89.reuse, R84, P2 ;  /* 0x0000005459547207 */ /* 0x040fe20001000000 */
[----:B------:R-:W-:Y:S01]  /*26b0*/  @P1 FMUL.FTZ R89, R89, c[0x0][0x1ec] ;  /* 0x00007b0059591a20 */ /* 0x000fe20000410000 */
[C---:B------:R-:W-:Y:S01]  /*26c0*/  SEL R85, R90.reuse, R85, P2 ;  /* 0x000000555a557207 */ /* 0x040fe20001000000 */
[----:B------:R-:W-:Y:S01]  /*26d0*/  @P1 FMUL.FTZ R90, R90, c[0x0][0x1ec] ;  /* 0x00007b005a5a1a20 */ /* 0x000fe20000410000 */
[----:B------:R-:W-:Y:S01]  /*26e0*/  SEL R86, R91, R86, P2 ;  /* 0x000000565b567207 */ /* 0x000fe20001000000 */
[----:B------:R-:W-:Y:S01]  /*26f0*/  @P1 FFMA.FTZ R72, R117, R89, R72 ;  /* 0x0000005975481223 */ /* 0x000fe20000010048 */
[----:B------:R-:W-:Y:S01]  /*2700*/  SEL R87, R88, R87, P2 ;  /* 0x0000005758577207 */ /* 0x000fe20001000000 */
[----:B------:R-:W-:Y:S01]  /*2710*/  @P1 HADD2.F32 R117, -RZ, R120.H0_H0 ;  /* 0x20000078ff751230 */ /* 0x000fe20000004100 */
[----:B------:R-:W-:-:S02]  /*2720*/  @P1 FMUL.FTZ R91, R91, c[0x0][0x1ec] ;  /* 0x00007b005b5b1a20 */ /* 0x000fc40000410000 */
[----:B------:R-:W-:Y:S01]  /*2730*/  @P1 FMUL.FTZ R88, R88, c[0x0][0x1ec] ;  /* 0x00007b0058581a20 */ /* 0x000fe20000410000 */
[----:B------:R2:W-:Y:S01]  /*2740*/  @P0 STG.E.128 [R6.64], R84 ;  /* 0x0000005406000986 */ /* 0x0005e2000c101d04 */
        /* <DEDUP_REMOVED lines=17> */
[----:B--2---:R-:W-:Y:S02]  /*2860*/  LOP3.LUT R6, R8, 0xffff, RZ, 0xc0, !PT ;  /* 0x0000ffff08067812 */ /* 0x004fe400078ec0ff */
[----:B------:R-:W-:Y:S02]  /*2870*/  MOV R117, 0x8 ;  /* 0x0000000800757802 */ /* 0x000fe40000000f00 */
[----:B------:R-:W-:Y:S01]  /*2880*/  PRMT R89, R9, 0x5410, R10 ;  /* 0x0000541009597816 */ /* 0x000fe2000000000a */
[----:B------:R-:W-:-:S04]  /*2890*/  IMAD.WIDE.U32 R6, R6, 0x10000, RZ ;  /* 0x0001000006067825 */ /* 0x000fc800078e00ff */
[----:B------:R-:W-:Y:S01]  /*28a0*/  IMAD.WIDE.U32 R116, R116, R117, c[0x0][0x248] ;  /* 0x0000920074747625 */ /* 0x000fe200078e0075 */
[----:B------:R-:W-:Y:S02]  /*28b0*/  LOP3.LUT R7, R89, R7, RZ, 0xfc, !PT ;  /* 0x0000000759077212 */ /* 0x000fe400078efcff */
[----:B------:R-:W-:-:S05]  /*28c0*/  LOP3.LUT R6, R6, 0xffff, R11, 0xf8, !PT ;  /* 0x0000ffff06067812 */ /* 0x000fca00078ef80b */
[----:B------:R2:W-:Y:S02]  /*28d0*/  STG.E.64 [R116.64], R6 ;  /* 0x0000000674007986 */ /* 0x0005e4000c101b04 */
.L_x_5104:
[----:B--2---:R-:W-:Y:S05]  /*28e0*/  BSYNC B0 ;  /* 0x0000000000007941 */ /* 0x004fea0003800000 */
.L_x_5103:
[----:B------:R-:W-:Y:S02]  /*28f0*/  IADD3 R4, R4, c[0x0][0x160], RZ ;  /* 0x0000580004047a10 */ /* 0x000fe40007ffe0ff */
[----:B------:R-:W-:Y:S02]  /*2900*/  LOP3.LUT P1, RZ, R5, 0xff, RZ, 0xc0, !PT ;  /* 0x000000ff05ff7812 */ /* 0x000fe4000782c0ff */
[----:B------:R-:W-:Y:S02]  /*2910*/  ISETP.GE.AND P0, PT, R4, c[0x0][0x164], PT ;  /* 0x0000590004007a0c */ /* 0x000fe40003f06270 */
[----:B------:R-:W-:-:S11]  /*2920*/  SEL R5, RZ, 0x1, P1 ;  /* 0x00000001ff057807 */ /* 0x000fd60000800000 */
[----:B01----:R-:W-:Y:S01]  /*2930*/  @P0 CALL.REL.NOINC `(.L_x_5059) ;  /* 0x0000001000000944 */ /* 0x003fe20003c00000 */
[----:B------:R-:W-:Y:S05]  /*2940*/  BRA `(.L_x_5115) ;  /* 0xffffda2000007947 */ /* 0x000fea000383ffff */
.L_x_5059:
        /* <DEDUP_REMOVED lines=31> */
.L_x_5073:
[----:B------:R-:W-:Y:S01]  /*2b40*/  HFMA2.MMA R90, -RZ, RZ, 0, 1.847743988037109375e-06 ;  /* 0x0000001fff5a7435 */ /* 0x000fe200000001ff */
[----:B------:R-:W-:Y:S01]  /*2b50*/  MOV R118, R121 ;  /* 0x0000007900767202 */ /* 0x000fe20000000f00 */
[----:B------:R-:W-:Y:S01]  /*2b60*/  IMAD.MOV.U32 R91, RZ, RZ, 0x10 ;  /* 0x00000010ff5b7424 */ /* 0x000fe200078e00ff */
[----:B------:R-:W-:Y:S01]  /*2b70*/  MOV R120, 0x2ba0 ;  /* 0x00002ba000787802 */ /* 0x000fe20000000f00 */
[----:B------:R-:W-:-:S02]  /*2b80*/  IMAD.MOV.U32 R88, RZ, RZ, -0x1 ;  /* 0xffffffffff587424 */ /* 0x000fc400078e00ff */
[----:B01---5:R-:W-:Y:S05]  /*2b90*/  CALL.REL.NOINC `($__internal_146_$__cuda_sm70_shflsync_down_p) ;  /* 0x0000045000007944 */ /* 0x023fea0003c00000 */
[----:B-1----:R-:W-:Y:S01]  /*2ba0*/  MOV R122, R90 ;  /* 0x0000005a007a7202 */ /* 0x002fe20000000f00 */
[----:B0-----:R-:W-:Y:S05]  /*2bb0*/  BRA `(.L_x_5116) ;  /* 0xffffe4c000007947 */ /* 0x001fea000383ffff */
.L_x_5074:
[----:B------:R-:W-:Y:S01]  /*2bc0*/  HFMA2.MMA R91, -RZ, RZ, 0, 9.5367431640625e-07 ;  /* 0x00000010ff5b7435 */ /* 0x000fe200000001ff */
[----:B------:R-:W-:Y:S01]  /*2bd0*/  IMAD.MOV.U32 R118, RZ, RZ, R119 ;  /* 0x000000ffff767224 */ /* 0x000fe200078e0077 */
[----:B------:R-:W-:Y:S01]  /*2be0*/  MOV R90, 0x1f ;  /* 0x0000001f005a7802 */ /* 0x000fe20000000f00 */
[----:B------:R-:W-:Y:S01]  /*2bf0*/  IMAD.MOV.U32 R88, RZ, RZ, -0x1 ;  /* 0xffffffffff587424 */ /* 0x000fe200078e00ff */
[----:B------:R-:W-:-:S02]  /*2c00*/  MOV R120, 0x2c20 ;  /* 0x00002c2000787802 */ /* 0x000fc40000000f00 */
[----:B0123-5:R-:W-:Y:S05]  /*2c10*/  CALL.REL.NOINC `($__internal_146_$__cuda_sm70_shflsync_down_p) ;  /* 0x000003d000007944 */ /* 0x02ffea0003c00000 */
[----:B------:R-:W-:Y:S01]  /*2c20*/  FADD.FTZ R121, R122, R121 ;  /* 0x000000797a797221 */ /* 0x000fe20000010000 */
[----:B0-----:R-:W-:Y:S01]  /*2c30*/  HFMA2.MMA R91, -RZ, RZ, 0, 4.76837158203125e-07 ;  /* 0x00000008ff5b7435 */ /* 0x001fe200000001ff */
[----:B-1----:R-:W-:Y:S01]  /*2c40*/  FADD.FTZ R119, R119, R90 ;  /* 0x0000005a77777221 */ /* 0x002fe20000010000 */
[----:B------:R-:W-:Y:S01]  /*2c50*/  MOV R90, 0x1f ;  /* 0x0000001f005a7802 */ /* 0x000fe20000000f00 */
[----:B------:R-:W-:Y:S01]  /*2c60*/  IMAD.MOV.U32 R88, RZ, RZ, -0x1 ;  /* 0xffffffffff587424 */ /* 0x000fe200078e00ff */
[----:B------:R-:W-:-:S02]  /*2c70*/  MOV R118, R121 ;  /* 0x0000007900767202 */ /* 0x000fc40000000f00 */
[----:B------:R-:W-:Y:S02]  /*2c80*/  MOV R120, 0x2ca0 ;  /* 0x00002ca000787802 */ /* 0x000fe40000000f00 */
[----:B------:R-:W-:Y:S05]  /*2c90*/  CALL.REL.NOINC `($__internal_146_$__cuda_sm70_shflsync_down_p) ;  /* 0x0000035000007944 */ /* 0x000fea0003c00000 */
[----:B0-----:R-:W-:Y:S01]  /*2ca0*/  HFMA2.MMA R91, -RZ, RZ, 0, 4.76837158203125e-07 ;  /* 0x00000008ff5b7435 */ /* 0x001fe200000001ff */
[----:B-1----:R-:W-:Y:S01]  /*2cb0*/  MOV R122, R90 ;  /* 0x0000005a007a7202 */ /* 0x002fe20000000f00 */
[----:B------:R-:W-:Y:S01]  /*2cc0*/  IMAD.MOV.U32 R118, RZ, RZ, R119 ;  /* 0x000000ffff767224 */ /* 0x000fe200078e0077 */
[----:B------:R-:W-:Y:S01]  /*2cd0*/  MOV R90, 0x1f ;  /* 0x0000001f005a7802 */ /* 0x000fe20000000f00 */
[----:B------:R-:W-:Y:S01]  /*2ce0*/  IMAD.MOV.U32 R88, RZ, RZ, -0x1 ;  /* 0xffffffffff587424 */ /* 0x000fe200078e00ff */
[----:B------:R-:W-:Y:S02]  /*2cf0*/  MOV R120, 0x2d10 ;  /* 0x00002d1000787802 */ /* 0x000fe40000000f00 */
[----:B------:R-:W-:Y:S05]  /*2d00*/  CALL.REL.NOINC `($__internal_146_$__cuda_sm70_shflsync_down_p) ;  /* 0x000002e000007944 */ /* 0x000fea0003c00000 */
[----:B------:R-:W-:Y:S01]  /*2d10*/  FADD.FTZ R121, R122, R121 ;  /* 0x000000797a797221 */ /* 0x000fe20000010000 */
[----:B0-----:R-:W-:Y:S01]  /*2d20*/  HFMA2.MMA R91, -RZ, RZ, 0, 2.384185791015625e-07 ;  /* 0x00000004ff5b7435 */ /* 0x001fe200000001ff */
[----:B-1----:R-:W-:Y:S01]  /*2d30*/  FADD.FTZ R119, R119, R90 ;  /* 0x0000005a77777221 */ /* 0x002fe20000010000 */
[----:B------:R-:W-:Y:S01]  /*2d40*/  MOV R90, 0x1f ;  /* 0x0000001f005a7802 */ /* 0x000fe20000000f00 */
[----:B------:R-:W-:Y:S01]  /*2d50*/  IMAD.MOV.U32 R88, RZ, RZ, -0x1 ;  /* 0xffffffffff587424 */ /* 0x000fe200078e00ff */
[----:B------:R-:W-:-:S02]  /*2d60*/  MOV R118, R121 ;  /* 0x0000007900767202 */ /* 0x000fc40000000f00 */
[----:B------:R-:W-:Y:S02]  /*2d70*/  MOV R120, 0x2d90 ;  /* 0x00002d9000787802 */ /* 0x000fe40000000f00 */
[----:B------:R-:W-:Y:S05]  /*2d80*/  CALL.REL.NOINC `($__internal_146_$__cuda_sm70_shflsync_down_p) ;  /* 0x0000026000007944 */ /* 0x000fea0003c00000 */
[----:B0-----:R-:W-:Y:S01]  /*2d90*/  HFMA2.MMA R91, -RZ, RZ, 0, 2.384185791015625e-07 ;  /* 0x00000004ff5b7435 */ /* 0x001fe200000001ff */
[----:B-1----:R-:W-:Y:S01]  /*2da0*/  MOV R122, R90 ;  /* 0x0000005a007a7202 */ /* 0x002fe20000000f00 */
[----:B------:R-:W-:Y:S01]  /*2db0*/  IMAD.MOV.U32 R118, RZ, RZ, R119 ;  /* 0x000000ffff767224 */ /* 0x000fe200078e0077 */
[----:B------:R-:W-:Y:S01]  /*2dc0*/  MOV R90, 0x1f ;  /* 0x0000001f005a7802 */ /* 0x000fe20000000f00 */
[----:B------:R-:W-:Y:S01]  /*2dd0*/  IMAD.MOV.U32 R88, RZ, RZ, -0x1 ;  /* 0xffffffffff587424 */ /* 0x000fe200078e00ff */
[----:B------:R-:W-:Y:S02]  /*2de0*/  MOV R120, 0x2e00 ;  /* 0x00002e0000787802 */ /* 0x000fe40000000f00 */
[----:B------:R-:W-:Y:S05]  /*2df0*/  CALL.REL.NOINC `($__internal_146_$__cuda_sm70_shflsync_down_p) ;  /* 0x000001f000007944 */ /* 0x000fea0003c00000 */
[----:B------:R-:W-:Y:S01]  /*2e00*/  FADD.FTZ R121, R122, R121 ;  /* 0x000000797a797221 */ /* 0x000fe20000010000 */
[----:B0-----:R-:W-:Y:S01]  /*2e10*/  HFMA2.MMA R91, -RZ, RZ, 0, 1.1920928955078125e-07 ;  /* 0x00000002ff5b7435 */ /* 0x001fe200000001ff */
[----:B-1----:R-:W-:Y:S01]  /*2e20*/  FADD.FTZ R119, R119, R90 ;  /* 0x0000005a77777221 */ /* 0x002fe20000010000 */
[----:B------:R-:W-:Y:S01]  /*2e30*/  MOV R90, 0x1f ;  /* 0x0000001f005a7802 */ /* 0x000fe20000000f00 */
[----:B------:R-:W-:Y:S01]  /*2e40*/  IMAD.MOV.U32 R88, RZ, RZ, -0x1 ;  /* 0xffffffffff587424 */ /* 0x000fe200078e00ff */
[----:B------:R-:W-:-:S02]  /*2e50*/  MOV R118, R121 ;  /* 0x0000007900767202 */ /* 0x000fc40000000f00 */
[----:B------:R-:W-:Y:S02]  /*2e60*/  MOV R120, 0x2e80 ;  /* 0x00002e8000787802 */ /* 0x000fe40000000f00 */
[----:B------:R-:W-:Y:S05]  /*2e70*/  CALL.REL.NOINC `($__internal_146_$__cuda_sm70_shflsync_down_p) ;  /* 0x0000017000007944 */ /* 0x000fea0003c00000 */
[----:B0-----:R-:W-:Y:S01]  /*2e80*/  HFMA2.MMA R91, -RZ, RZ, 0, 1.1920928955078125e-07 ;  /* 0x00000002ff5b7435 */ /* 0x001fe200000001ff */
[----:B-1----:R-:W-:Y:S01]  /*2e90*/  MOV R122, R90 ;  /* 0x0000005a007a7202 */ /* 0x002fe20000000f00 */
[----:B------:R-:W-:Y:S01]  /*2ea0*/  IMAD.MOV.U32 R118, RZ, RZ, R119 ;  /* 0x000000ffff767224 */ /* 0x000fe200078e0077 */
[----:B------:R-:W-:Y:S01]  /*2eb0*/  MOV R90, 0x1f ;  /* 0x0000001f005a7802 */ /* 0x000fe20000000f00 */
[----:B------:R-:W-:Y:S01]  /*2ec0*/  IMAD.MOV.U32 R88, RZ, RZ, -0x1 ;  /* 0xffffffffff587424 */ /* 0x000fe200078e00ff */
[----:B------:R-:W-:Y:S02]  /*2ed0*/  MOV R120, 0x2ef0 ;  /* 0x00002ef000787802 */ /* 0x000fe40000000f00 */
[----:B------:R-:W-:Y:S05]  /*2ee0*/  CALL.REL.NOINC `($__internal_146_$__cuda_sm70_shflsync_down_p) ;  /* 0x0000010000007944 */ /* 0x000fea0003c00000 */
[----:B------:R-:W-:Y:S01]  /*2ef0*/  FADD.FTZ R121, R122, R121 ;  /* 0x000000797a797221 */ /* 0x000fe20000010000 */
[----:B0-----:R-:W-:Y:S01]  /*2f00*/  HFMA2.MMA R91, -RZ, RZ, 0, 5.9604644775390625e-08 ;  /* 0x00000001ff5b7435 */ /* 0x001fe200000001ff */
[----:B-1----:R-:W-:Y:S01]  /*2f10*/  FADD.FTZ R119, R119, R90 ;  /* 0x0000005a77777221 */ /* 0x002fe20000010000 */
[----:B------:R-:W-:Y:S01]  /*2f20*/  MOV R90, 0x1f ;  /* 0x0000001f005a7802 */ /* 0x000fe20000000f00 */
[----:B------:R-:W-:Y:S01]  /*2f30*/  IMAD.MOV.U32 R88, RZ, RZ, -0x1 ;  /* 0xffffffffff587424 */ /* 0x000fe200078e00ff */
[----:B------:R-:W-:-:S02]  /*2f40*/  MOV R118, R121 ;  /* 0x0000007900767202 */ /* 0x000fc40000000f00 */
[----:B------:R-:W-:Y:S02]  /*2f50*/  MOV R120, 0x2f70 ;  /* 0x00002f7000787802 */ /* 0x000fe40000000f00 */
[----:B------:R-:W-:Y:S05]  /*2f60*/  CALL.REL.NOINC `($__internal_146_$__cuda_sm70_shflsync_down_p) ;  /* 0x0000008000007944 */ /* 0x000fea0003c00000 */
[----:B0-----:R-:W-:Y:S01]  /*2f70*/  HFMA2.MMA R91, -RZ, RZ, 0, 5.9604644775390625e-08 ;  /* 0x00000001ff5b7435 */ /* 0x001fe200000001ff */
[----:B-1----:R-:W-:Y:S01]  /*2f80*/  MOV R122, R90 ;  /* 0x0000005a007a7202 */ /* 0x002fe20000000f00 */
[----:B------:R-:W-:Y:S01]  /*2f90*/  IMAD.MOV.U32 R118, RZ, RZ, R119 ;  /* 0x000000ffff767224 */ /* 0x000fe200078e0077 */
[----:B------:R-:W-:Y:S01]  /*2fa0*/  MOV R90, 0x1f ;  /* 0x0000001f005a7802 */ /* 0x000fe20000000f00 */
[----:B------:R-:W-:Y:S01]  /*2fb0*/  IMAD.MOV.U32 R88, RZ, RZ, -0x1 ;  /* 0xffffffffff587424 */ /* 0x000fe200078e00ff */
[----:B------:R-:W-:Y:S02]  /*2fc0*/  MOV R120, 0x2fe0 ;  /* 0x00002fe000787802 */ /* 0x000fe40000000f00 */
[----:B------:R-:W-:Y:S05]  /*2fd0*/  CALL.REL.NOINC `($__internal_146_$__cuda_sm70_shflsync_down_p) ;  /* 0x0000001000007944 */ /* 0x000fea0003c00000 */
[----:B01----:R-:W-:Y:S05]  /*2fe0*/  BRA `(.L_x_5117) ;  /* 0xffffe1b000007947 */ /* 0x003fea000383ffff */
        .weak           $__internal_146_$__cuda_sm70_shflsync_down_p
        .type           $__internal_146_$__cuda_sm70_shflsync_down_p,@function
        .size           $__internal_146_$__cuda_sm70_shflsync_down_p,(.L_x_6795 - $__internal_146_$__cuda_sm70_shflsync_down_p)
$__internal_146_$__cuda_sm70_shflsync_down_p:
[----:B------:R-:W-:Y:S01]  /*2ff0*/  HFMA2.MMA R125, -RZ, RZ, 0, 0 ;  /* 0x00000000ff7d7435 */ /* 0x000fe200000001ff */
[----:B------:R-:W-:Y:S01]  /*3000*/  MOV R124, R120 ;  /* 0x00000078007c7202 */ /* 0x000fe20000000f00 */
[----:B------:R-:W-:Y:S04]  /*3010*/  WARPSYNC R88 ;  /* 0x0000005800007348 */ /* 0x000fe80003800000 */
[----:B------:R0:W1:Y:S01]  /*3020*/  SHFL.DOWN PT, R90, R118, R91, R90 ;  /* 0x0800005b765a7389 */ /* 0x00006200000e005a */
[----:B------:R-:W-:Y:S05]  /*3030*/  RET.REL.NODEC R124 `(_ZN10layer_norm13ln_bwd_kernelINS_13Kernel_traitsIf6__halffS2_fjLj1536ELj1ELj1ELj4ELj8ENS_18Kernel_traits_baseILj1536EfS2_fS2_fjLj128EEEEELb0ELb1ELb1ELb0EEEvNS_9BwdParamsE) ;  /* 0xffffcfc07c007950 */ /* 0x000fea0003c3ffff */
.L_x_5118:
        /* <DEDUP_REMOVED lines=12> */
.L_x_6795:


//--------------------- .text._ZN10layer_norm13ln_bwd_kernelINS_13Kernel_traitsIf6__halffS2_fjLj1536ELj1ELj1ELj4ELj8ENS_18Kernel_traits_baseILj1536EfS2_fS2_fjLj128EEEEELb0ELb1ELb1ELb1EEEvNS_9BwdParamsE --------------------------
	.section	.text._ZN10layer_norm13ln_bwd_kernelINS_13Kernel_traitsIf6__halffS2_fjLj1536ELj1ELj1ELj4ELj8ENS_18Kernel_traits_baseILj1536EfS2_fS2_fjLj128EEEEELb0ELb1ELb1ELb1EEEvNS_9BwdParamsE,"ax",@progbits
	.sectioninfo	@"SHI_REGISTERS=128"
	.align	128
        .global         _ZN10layer_norm13ln_bwd_kernelINS_13Kernel_traitsIf6__halffS2_fjLj1536ELj1ELj1ELj4ELj8ENS_18Kernel_traits_baseILj1536EfS2_fS2_fjLj128EEEEELb0ELb1ELb1ELb1EEEvNS_9BwdParamsE
        .type           _ZN10layer_norm13ln_bwd_kernelINS_13Kernel_traitsIf6__halffS2_fjLj1536ELj1ELj1ELj4ELj8ENS_18Kernel_traits_baseILj1536EfS2_fS2_fjLj128EEEEELb0ELb1ELb1ELb1EEEvNS_9BwdParamsE,@function
        .size           _ZN10layer_norm13ln_bwd_kernelINS_13Kernel_traitsIf6__halffS2_fjLj1536ELj1ELj1ELj4ELj8ENS_18Kernel_traits_baseILj1536EfS2_fS2_fjLj128EEEEELb0ELb1ELb1ELb1EEEvNS_9BwdParamsE,(.L_x_6796 - _ZN10layer_norm13ln_bwd_kernelINS_13Kernel_traitsIf6__halffS2_fjLj1536ELj1ELj1ELj4ELj8ENS_18Kernel_traits_baseILj1536EfS2_fS2_fjLj128EEEEELb0ELb1ELb1ELb1EEEvNS_9BwdParamsE)
        .other          _ZN10layer_norm13ln_bwd_kernelINS_13Kernel_traitsIf6__halffS2_fjLj1536ELj1ELj1ELj4ELj8ENS_18Kernel_traits_baseILj1536EfS2_fS2_fjLj128EEEEELb0ELb1ELb1ELb1EEEvNS_9BwdParamsE,@"STO_CUDA_ENTRY STV_DEFAULT"
_ZN10layer_norm13ln_bwd_kernelINS_13Kernel_traitsIf6__halffS2_fjLj1536ELj1ELj1ELj4ELj8ENS_18Kernel_traits_baseILj1536EfS2_fS2_fjLj128EEEEELb0ELb1ELb1ELb1EEEvNS_9BwdParamsE:
.text._ZN10layer_norm13ln_bwd_kernelINS_13Kernel_traitsIf6__halffS2_fjLj1536ELj1ELj1ELj4ELj8ENS_18Kernel_traits_baseILj1536EfS2_fS2_fjLj128EEEEELb0ELb1ELb1ELb1EEEvNS_9BwdParamsE:
        /* <DEDUP_REMOVED lines=26> */
.L_x_5119:
        /* <DEDUP_REMOVED lines=32> */
.L_x_5160:
[----:B------:R-:W-:-:S05]  /*03a0*/  MOV R113, 0x4 ;  /* 0x0000000400717802 */ /* 0x000fca0000000f00 */
        /* <DEDUP_REMOVED lines=28> */
[----:B------:R-:W-:Y:S02]  /*0570*/  MOV R113, RZ ;  /* 0x000000ff00717202 */ /* 0x000fe40000000f00 */
[----:B------:R-:W-:Y:S01]  /*0580*/  MOV R102, RZ ;  /* 0x000000ff00667202 */ /* 0x000fe20000000f00 */
[----:B------:R-:W-:Y:S05]  /*0590*/  BRA `(.L_x_5123) ;  /* 0x0000089000007947 */ /* 0x000fea0003800000 */
.L_x_5122:
        /* <DEDUP_REMOVED lines=30> */
[--C-:B------:R-:W-:Y:S02]  /*0780*/  SHF.R.U32.HI R113, RZ, 0x10, R115.reuse ;  /* 0x00000010ff717819 */ /* 0x100fe40000011673 */
[----:B0-----:R-:W-:Y:S02]  /*0790*/  SHF.R.U64 R90, R114, 0x10, R115 ;  /* 0x00000010725a7819 */ /* 0x001fe40000001273 */
[----:B----4-:R-:W-:Y:S02]  /*07a0*/  MOV R104, R110 ;  /* 0x0000006e00687202 */ /* 0x010fe40000000f00 */
[----:B------:R-:W-:-:S02]  /*07b0*/  SHF.R.U64 R105, R110, 0x10, R111 ;  /* 0x000000106e697819 */ /* 0x000fc4000000126f */
[----:B------:R-:W-:Y:S02]  /*07c0*/  MOV R107, R111 ;  /* 0x0000006f006b7202 */ /* 0x000fe40000000f00 */
[----:B------:R-:W-:Y:S01]  /*07d0*/  SHF.R.U32.HI R110, RZ, 0x10, R111 ;  /* 0x00000010ff6e7819 */ /* 0x000fe2000001166f */
[C---:B------:R-:W-:Y:S02]  /*07e0*/  FADD.FTZ R111, -R7.reuse, R8 ;  /* 0x00000008076f7221 */ /* 0x040fe40000010100 */
[C---:B------:R-:W-:Y:S01]  /*07f0*/  FADD.FTZ R8, -R7.reuse, R9 ;  /* 0x0000000907087221 */ /* 0x040fe20000010100 */
[----:B------:R-:W-:Y:S01]  /*0800*/  MOV R89, R115 ;  /* 0x0000007300597202 */ /* 0x000fe20000000f00 */
[C---:B------:R-:W-:Y:S01]  /*0810*/  FADD.FTZ R9, -R7.reuse, R10 ;  /* 0x0000000a07097221 */ /* 0x040fe20000010100 */
[--C-:B------:R-:W-:Y:S01]  /*0820*/  SHF.R.U64 R88, R92, 0x10, R93.reuse ;  /* 0x000000105c587819 */ /* 0x100fe2000000125d */
[--C-:B------:R-:W-:Y:S01]  /*0830*/  IMAD.MOV.U32 R114, RZ, RZ, R93.reuse ;  /* 0x000000ffff727224 */ /* 0x100fe200078e005d */
[----:B------:R-:W-:Y:S01]  /*0840*/  SHF.R.U32.HI R91, RZ, 0x10, R93 ;  /* 0x00000010ff5b7819 */ /* 0x000fe2000001165d */
[C---:B------:R-:W-:Y:S01]  /*0850*/  FADD.FTZ R10, -R7.reuse, R11 ;  /* 0x0000000b070a7221 */ /* 0x040fe20000010100 */
[----:B------:R-:W-:Y:S01]  /*0860*/  MOV R115, R92 ;  /* 0x0000005c00737202 */ /* 0x000fe20000000f00 */
[C---:B------:R-:W-:Y:S01]  /*0870*/  FADD.FTZ R93, -R7.reuse, R98 ;  /* 0x00000062075d7221 */ /* 0x040fe20000010100 */
[----:B------:R-:W-:Y:S01]  /*0880*/  HADD2.F32 R109, -RZ, R109.H0_H0 ;  /* 0x2000006dff6d7230 */ /* 0x000fe20000004100 */
[C---:B------:R-:W-:Y:S01]  /*0890*/  FADD.FTZ R98, -R7.reuse, R102 ;  /* 0x0000006607627221 */ /* 0x040fe20000010100 */
[----:B------:R-:W-:Y:S01]  /*08a0*/  HADD2.F32 R102, -RZ, R113.H0_H0 ;  /* 0x20000071ff667230 */ /* 0x000fe20000004100 */
[----:B------:R-:W-:-:S02]  /*08b0*/  FADD.FTZ R11, -R7, R96 ;  /* 0x00000060070b7221 */ /* 0x000fc40000010100 */
[C---:B------:R-:W-:Y:S02]  /*08c0*/  FADD.FTZ R92, -R7.reuse, R97 ;  /* 0x00000061075c7221 */ /* 0x040fe40000010100 */
[----:B-----5:R-:W-:Y:S01]  /*08d0*/  FMUL.FTZ R10, R0, R10 ;  /* 0x0000000a000a7220 */ /* 0x020fe20000410000 */
[----:B------:R-:W-:Y:S01]  /*08e0*/  HADD2.F32 R90, -RZ, R90.H0_H0 ;  /* 0x2000005aff5a7230 */ /* 0x000fe20000004100 */
[C---:B------:R-:W-:Y:S01]  /*08f0*/  FADD.FTZ R97, -R7.reuse, R101 ;  /* 0x0000006507617221 */ /* 0x040fe20000010100 */
[----:B------:R-:W-:Y:S01]  /*0900*/  HADD2.F32 R101, -RZ, R115.H0_H0 ;  /* 0x20000073ff657230 */ /* 0x000fe20000004100 */
[C---:B------:R-:W-:Y:S02]  /*0910*/  FADD.FTZ R94, -R7.reuse, R99 ;  /* 0x00000063075e7221 */ /* 0x040fe40000010100 */
[C---:B------:R-:W-:Y:S02]  /*0920*/  FADD.FTZ R96, -R7.reuse, R100 ;  /* 0x0000006407607221 */ /* 0x040fe40000010100 */
[----:B------:R-:W-:-:S02]  /*0930*/  FADD.FTZ R99, -R7, R103 ;  /* 0x0000006707637221 */ /* 0x000fc40000010100 */
[----:B------:R-:W-:Y:S02]  /*0940*/  FMUL.FTZ R11, R0, R11 ;  /* 0x0000000b000b7220 */ /* 0x000fe40000410000 */
[----:B------:R-:W-:Y:S02]  /*0950*/  FMUL.FTZ R100, R48, R109 ;  /* 0x0000006d30647220 */ /* 0x000fe40000410000 */
[----:B------:R-:W-:Y:S02]  /*0960*/  FMUL.FTZ R7, R0, R111 ;  /* 0x0000006f00077220 */ /* 0x000fe40000410000 */
[----:B------:R-:W-:Y:S02]  /*0970*/  FADD.FTZ R35, R35, R102 ;  /* 0x0000006623237221 */ /* 0x000fe40000010000 */
[-C--:B------:R-:W-:Y:S02]  /*0980*/  FFMA.FTZ R47, R10, R102.reuse, R47 ;  /* 0x000000660a2f7223 */ /* 0x080fe4000001002f */
[----:B------:R-:W-:Y:S01]  /*0990*/  FMUL.FTZ R117, R51, R102 ;  /* 0x0000006633757220 */ /* 0x000fe20000410000 */
[----:B------:R-:W-:Y:S01]  /*09a0*/  HADD2.F32 R102, -RZ, R91.H0_H0 ;  /* 0x2000005bff667230 */ /* 0x000fe20000004100 */
[----:B------:R-:W-:Y:S01]  /*09b0*/  FMUL.FTZ R119, R49, R90 ;  /* 0x0000005a31777220 */ /* 0x000fe20000410000 */
[----:B------:R-:W-:Y:S01]  /*09c0*/  HADD2.F32 R89, -RZ, R89.H0_H0 ;  /* 0x20000059ff597230 */ /* 0x000fe20000004100 */
[----:B------:R-:W-:Y:S01]  /*09d0*/  FADD.FTZ R28, R28, R101 ;  /* 0x000000651c1c7221 */ /* 0x000fe20000010000 */
[----:B------:R-:W-:Y:S01]  /*09e0*/  HADD2.F32 R91, -RZ, R104.H0_H0 ;  /* 0x20000068ff5b7230 */ /* 0x000fe20000004100 */
[----:B------:R-:W-:-:S02]  /*09f0*/  FFMA.FTZ R40, R11, R101, R40 ;  /* 0x000000650b287223 */ /* 0x000fc40000010028 */
[----:B------:R-:W-:Y:S02]  /*0a00*/  FMUL.FTZ R116, R52, R101 ;  /* 0x0000006534747220 */ /* 0x000fe40000410000 */
[----:B------:R-:W-:Y:S02]  /*0a10*/  FADD.FTZ R104, RZ, R100 ;  /* 0x00000064ff687221 */ /* 0x000fe40000010000 */
[C---:B------:R-:W-:Y:S02]  /*0a20*/  FMUL.FTZ R8, R0.reuse, R8 ;  /* 0x0000000800087220 */ /* 0x040fe40000410000 */
[----:B------:R-:W-:Y:S02]  /*0a30*/  FMUL.FTZ R9, R0, R9 ;  /* 0x0000000900097220 */ /* 0x000fe40000410000 */
[----:B------:R-:W-:Y:S02]  /*0a40*/  FFMA.FTZ R101, R7, R100, RZ ;  /* 0x0000006407657223 */ /* 0x000fe400000100ff */
[----:B------:R-:W-:-:S02]  /*0a50*/  FMUL.FTZ R118, R50, R89 ;  /* 0x0000005932767220 */ /* 0x000fc40000410000 */
[----:B------:R-:W-:Y:S02]  /*0a60*/  FADD.FTZ R103, R104, R119 ;  /* 0x0000007768677221 */ /* 0x000fe40000010000 */
[----:B------:R-:W-:Y:S02]  /*0a70*/  FADD.FTZ R34, R34, R89 ;  /* 0x0000005922227221 */ /* 0x000fe40000010000 */
[----:B------:R-:W-:Y:S01]  /*0a80*/  FFMA.FTZ R46, R9, R89, R46 ;  /* 0x00000059092e7223 */ /* 0x000fe2000001002e */
[----:B------:R-:W-:Y:S01]  /*0a90*/  HADD2.F32 R89, -RZ, R114.H0_H0 ;  /* 0x20000072ff597230 */ /* 0x000fe20000004100 */
[----:B------:R-:W-:Y:S02]  /*0aa0*/  FFMA.FTZ R101, R8, R119, R101 ;  /* 0x0000007708657223 */ /* 0x000fe40000010065 */
[----:B------:R-:W-:Y:S02]  /*0ab0*/  FMUL.FTZ R93, R0, R93 ;  /* 0x0000005d005d7220 */ /* 0x000fe40000410000 */
[----:B------:R-:W-:-:S02]  /*0ac0*/  FADD.FTZ R104, R103, R118 ;  /* 0x0000007667687221 */ /* 0x000fc40000010000 */
[----:B------:R-:W-:Y:S01]  /*0ad0*/  FFMA.FTZ R101, R9, R118, R101 ;  /* 0x0000007609657223 */ /* 0x000fe20000010065 */
        /* <DEDUP_REMOVED lines=13> */
[----:B------:R-:W-:Y:S02]  /*0bb0*/  FADD.FTZ R102, R89, R116 ;  /* 0x0000007459667221 */ /* 0x000fe40000010000 */
[----:B------:R-:W-:Y:S02]  /*0bc0*/  FMUL.FTZ R115, R53, R115 ;  /* 0x0000007335737220 */ /* 0x000fe40000410000 */
[----:B------:R-:W-:Y:S02]  /*0bd0*/  FFMA.FTZ R89, R11, R116, R101 ;  /* 0x000000740b597223 */ /* 0x000fe40000010065 */
[----:B------:R-:W-:Y:S02]  /*0be0*/  FADD.FTZ R101, R102, R115 ;  /* 0x0000007366657221 */ /* 0x000fe40000010000 */
[----:B------:R-:W-:-:S02]  /*0bf0*/  FFMA.FTZ R89, R92, R115, R89 ;  /* 0x000000735c597223 */ /* 0x000fc40000010059 */
        /* <DEDUP_REMOVED lines=35> */
.L_x_5123:
[----:B------:R-:W-:Y:S05]  /*0e30*/  BSYNC B0 ;  /* 0x0000000000007941 */ /* 0x000fea0003800000 */
.L_x_5121:
[----:B------:R-:W-:Y:S02]  /*0e40*/  LOP3.LUT P1, RZ, R120, 0xff, RZ, 0xc0, !PT ;  /* 0x000000ff78ff7812 */ /* 0x000fe4000782c0ff */
[----:B0-----:R-:W-:Y:S02]  /*0e50*/  SHF.R.U32.HI R90, RZ, 0x5, R124 ;  /* 0x00000005ff5a7819 */ /* 0x001fe4000001167c */
[----:B------:R-:W-:Y:S02]  /*0e60*/  LOP3.LUT P0, RZ, R124, 0x1f, RZ, 0xc0, !PT ;  /* 0x0000001f7cff7812 */ /* 0x000fe4000780c0ff */
[----:B------:R-:W-:-:S07]  /*0e70*/  LOP3.LUT R103, R90, 0x7fffffc, RZ, 0xc0, !PT ;  /* 0x07fffffc5a677812 */ /* 0x000fce00078ec0ff */
[----:B------:R-:W-:Y:S01]  /*0e80*/  @!P1 IADD3 R103, R103, 0x4, RZ ;  /* 0x0000000467679810 */ /* 0x000fe20007ffe0ff */
[----:B------:R-:W-:Y:S05]  /*0e90*/  BRA.DIV ~URZ, `(.L_x_5124) ;  /* 0x000017b27f007947 */ /* 0x000fea000b800000 */
[----:B------:R0:W2:Y:S02]  /*0ea0*/  SHFL.DOWN PT, R104, R102, 0x10, 0x1f ;  /* 0x0a001f0066687f89 */ /* 0x0000a400000e0000 */
.L_x_5161:
        /* <DEDUP_REMOVED lines=18> */
.L_x_5162:
        /* <DEDUP_REMOVED lines=49> */
.L_x_5127:
[----:B------:R-:W-:Y:S05]  /*12e0*/  BSYNC B0 ;  /* 0x0000000000007941 */ /* 0x000fea0003800000 */
.L_x_5126:
        /* <DEDUP_REMOVED lines=17> */
.L_x_5129:
[----:B------:R-:W-:Y:S05]  /*1400*/  BSYNC B0 ;  /* 0x0000000000007941 */ /* 0x000fea0003800000 */
.L_x_5128:
        /* <DEDUP_REMOVED lines=17> */
.L_x_5131:
[----:B------:R-:W-:Y:S05]  /*1520*/  BSYNC B0 ;  /* 0x0000000000007941 */ /* 0x000fea0003800000 */
.L_x_5130:
[----:B------:R-:W-:Y:S01]  /*1530*/  @P5 HADD2.F32 R88, -RZ, R121.H1_H1 ;  /* 0x30000079ff585230 */ /* 0x000fe20000004100 */
[----:B------:R-:W-:Y:S01]  /*1540*/  @P5 FMUL.FTZ R91, R113, c[0x0][0x1ec] ;  /* 0x00007b00715b5a20 */ /* 0x000fe20000410000 */
[----:B------:R-:W-:Y:S01]  /*1550*/  @!P6 ISETP.NE.U32.AND P0, PT, RZ, c[0x0][0x218], PT ;  /* 0x00008600ff00ea0c */ /* 0x000fe20003f05070 */
[----:B------:R-:W-:Y:S02]  /*1560*/  BSSY B0, `(.L_x_5132) ;  /* 0x000000e000007945 */ /* 0x000fe40003800000 */
[----:B------:R-:W-:Y:S01]  /*1570*/  @P5 FFMA.FTZ R14, R91, R88, R14 ;  /* 0x000000585b0e5223 */ /* 0x000fe2000001000e */
[----:B------:R-:W-:Y:S01]  /*1580*/  @!P6 ISETP.NE.AND.EX P0, PT, RZ, c[0x0][0x21c], PT, P0 ;  /* 0x00008700ff00ea0c */ /* 0x000fe20003f05300 */
[----:B------:R-:W-:-:S05]  /*1590*/  @P5 FMUL.FTZ R91, R62, R91 ;  /* 0x0000005b3e5b5220 */ /* 0x000fca0000410000 */
[----:B------:R-:W-:-:S04]  /*15a0*/  @P5 F2FP.PACK_AB R91, RZ, R91 ;  /* 0x0000005bff5b523e */ /* 0x000fc800000000ff */
        /* <DEDUP_REMOVED lines=9> */
.L_x_5133:
[----:B------:R-:W-:Y:S05]  /*1640*/  BSYNC B0 ;  /* 0x0000000000007941 */ /* 0x000fea0003800000 */
.L_x_5132:
        /* <DEDUP_REMOVED lines=10> */
[----:B------:R-:W-:-:S02]  /*16f0*/  SEL R91, R91, R87, P0 ;  /* 0x000000575b5b7207 */ /* 0x000fc40000000000 */
[----:B------:R-:W-:Y:S02]  /*1700*/  @P5 F2FP.PACK_AB R88, RZ, R88 ;  /* 0x00000058ff58523e */ /* 0x000fe400000000ff */
[----:B------:R-:W-:Y:S02]  /*1710*/  @!P6 ISETP.NE.U32.AND P4, PT, RZ, c[0x0][0x218], PT ;  /* 0x00008600ff00ea0c */ /* 0x000fe40003f85070 */
[----:B------:R-:W-:Y:S02]  /*1720*/  @P5 PRMT R6, R88, 0x7610, R6 ;  /* 0x0000761058065816 */ /* 0x000fe40000000006 */
[----:B------:R-:W-:Y:S02]  /*1730*/  @P1 MOV R104, 0x10 ;  /* 0x0000001000681802 */ /* 0x000fe40000000f00 */
[----:B------:R-:W-:Y:S02]  /*1740*/  SEL R88, R89, R84, P0 ;  /* 0x0000005459587207 */ /* 0x000fe40000000000 */
[----:B------:R-:W-:Y:S01]  /*1750*/  SEL R89, R90, R85, P0 ;  /* 0x000000555a597207 */ /* 0x000fe20000000000 */
[----:B------:R-:W-:Y:S01]  /*1760*/  @P1 IMAD.WIDE.U32 R104, R95, R104, c[0x0][0x258] ;  /* 0x000096005f681625 */ /* 0x000fe200078e0068 */
[----:B------:R-:W-:-:S02]  /*1770*/  SEL R90, R113, R86, P0 ;  /* 0x00000056715a7207 */ /* 0x000fc40000000000 */
        /* <DEDUP_REMOVED lines=12> */
.L_x_5135:
[----:B------:R-:W-:Y:S05]  /*1840*/  BSYNC B0 ;  /* 0x0000000000007941 */ /* 0x000fea0003800000 */
.L_x_5134:
        /* <DEDUP_REMOVED lines=10> */
.L_x_5137:
[----:B------:R-:W-:Y:S05]  /*18f0*/  BSYNC B0 ;  /* 0x0000000000007941 */ /* 0x000fea0003800000 */
.L_x_5136:
        /* <DEDUP_REMOVED lines=9> */
.L_x_5139:
[----:B------:R-:W-:Y:S05]  /*1990*/  BSYNC B0 ;  /* 0x0000000000007941 */ /* 0x000fea0003800000 */
.L_x_5138:
        /* <DEDUP_REMOVED lines=12> */
.L_x_5141:
[----:B------:R-:W-:Y:S05]  /*1a60*/  BSYNC B0 ;  /* 0x0000000000007941 */ /* 0x000fea0003800000 */
.L_x_5140:
        /* <DEDUP_REMOVED lines=8> */
[----:B------:R-:W-:Y:S02]  /*1af0*/  @P5 F2FP.PACK_AB R91, RZ, R91 ;  /* 0x0000005bff5b523e */ /* 0x000fe400000000ff */
[----:B------:R-:W-:-:S02]  /*1b00*/  @!P6 FSEL R95, R78, RZ, P2 ;  /* 0x000000ff4e5fe208 */ /* 0x000fc40001000000 */
[----:B------:R-:W-:Y:S02]  /*1b10*/  @P5 F2FP.PACK_AB R88, RZ, R88 ;  /* 0x00000058ff58523e */ /* 0x000fe400000000ff */
        /* <DEDUP_REMOVED lines=9> */
.L_x_5143:
[----:B------:R-:W-:Y:S05]  /*1bb0*/  BSYNC B0 ;  /* 0x0000000000007941 */ /* 0x000fea0003800000 */
.L_x_5142:
[----:B------:R-:W-:Y:S01]  /*1bc0*/  @P5 HADD2.F32 R88, -RZ, R121.H1_H1 ;  /* 0x30000079ff585230 */ /* 0x000fe20000004100 */
[----:B------:R-:W-:Y:S01]  /*1bd0*/  @P5 FMUL.FTZ R91, R95, c[0x0][0x1ec] ;  /* 0x00007b005f5b5a20 */ /* 0x000fe20000410000 */
[----:B------:R-:W-:Y:S01]  /*1be0*/  @!P6 ISETP.NE.U32.AND P2, PT, RZ, c[0x0][0x218], PT ;  /* 0x00008600ff00ea0c */ /* 0x000fe20003f45070 */
[----:B------:R-:W-:Y:S02]  /*1bf0*/  BSSY B0, `(.L_x_5144) ;  /* 0x000000e000007945 */ /* 0x000fe40003800000 */
[-C--:B------:R-:W-:Y:S01]  /*1c00*/  @P5 FFMA.FTZ R18, R88, R91.reuse, R18 ;  /* 0x0000005b58125223 */ /* 0x080fe20000010012 */
        /* <DEDUP_REMOVED lines=12> */
.L_x_5145:
[----:B------:R-:W-:Y:S05]  /*1cd0*/  BSYNC B0 ;  /* 0x0000000000007941 */ /* 0x000fea0003800000 */
.L_x_5144:
[----:B------:R-:W-:Y:S01]  /*1ce0*/  @P5 HADD2.F32 R104, -RZ, R122.H1_H1 ;  /* 0x3000007aff685230 */ /* 0x000fe20000004100 */
        /* <DEDUP_REMOVED lines=10> */
[----:B------:R-:W-:Y:S02]  /*1d90*/  @P5 F2FP.PACK_AB R88, RZ, R88 ;  /* 0x00000058ff58523e */ /* 0x000fe400000000ff */
        /* <DEDUP_REMOVED lines=16> */
.L_x_5147:
[----:B------:R-:W-:Y:S05]  /*1ea0*/  BSYNC B0 ;  /* 0x0000000000007941 */ /* 0x000fea0003800000 */
.L_x_5146:
        /* <DEDUP_REMOVED lines=10> */
.L_x_5149:
[----:B------:R-:W-:Y:S05]  /*1f50*/  BSYNC B0 ;  /* 0x0000000000007941 */ /* 0x000fea0003800000 */
.L_x_5148:
        /* <DEDUP_REMOVED lines=9> */
.L_x_5151:
[----:B------:R-:W-:Y:S05]  /*1ff0*/  BSYNC B0 ;  /* 0x0000000000007941 */ /* 0x000fea0003800000 */
.L_x_5150:
        /* <DEDUP_REMOVED lines=13> */
.L_x_5153:
[----:B------:R-:W-:Y:S05]  /*20d0*/  BSYNC B0 ;  /* 0x0000000000007941 */ /* 0x000fea0003800000 */
.L_x_5152:
        /* <DEDUP_REMOVED lines=9> */
.L_x_5155:
[----:B------:R-:W-:Y:S05]  /*2170*/  BSYNC B0 ;  /* 0x0000000000007941 */ /* 0x000fea0003800000 */
.L_x_5154:
        /* <DEDUP_REMOVED lines=9> */
.L_x_5157:
[----:B------:R-:W-:Y:S05]  /*2210*/  BSYNC B0 ;  /* 0x0000000000007941 */ /* 0x000fea0003800000 */
.L_x_5156:
        /* <DEDUP_REMOVED lines=15> */
[----:B------:R-:W-:Y:S01]  /*2310*/  @P5 FMUL.FTZ R91, R68, R91 ;  /* 0x0000005b445b5220 */ /* 0x000fe20000410000 */
[----:B------:R-:W-:Y:S01]  /*2320*/  @P5 PRMT R4, R95, 0x7610, R4 ;  /* 0x000076105f045816 */ /* 0x000fe20000000004 */
[----:B------:R-:W-:Y:S02]  /*2330*/  @P5 FMUL.FTZ R89, R89, c[0x0][0x1ec] ;  /* 0x00007b0059595a20 */ /* 0x000fe40000410000 */
[----:B------:R-:W-:Y:S01]  /*2340*/  @P5 FFMA.FTZ R21, R0, R102, R21 ;  /* 0x0000006600155223 */ /* 0x000fe20000010015 */
[----:B------:R-:W-:Y:S01]  /*2350*/  @P5 HADD2.F32 R0, -RZ, R121.H1_H1 ;  /* 0x30000079ff005230 */ /* 0x000fe20000004100 */
[----:B------:R-:W-:Y:S01]  /*2360*/  @P5 FMUL.FTZ R88, R88, c[0x0][0x1ec] ;  /* 0x00007b0058585a20 */ /* 0x000fe20000410000 */
[----:B------:R-:W-:-:S03]  /*2370*/  @P5 F2FP.PACK_AB R91, RZ, R91 ;  /* 0x0000005bff5b523e */ /* 0x000fc600000000ff */
[-C--:B------:R-:W-:Y:S01]  /*2380*/  @P5 FFMA.FTZ R22, R0, R89.reuse, R22 ;  /* 0x0000005900165223 */ /* 0x080fe20000010016 */
[----:B------:R-:W-:Y:S01]  /*2390*/  @P5 PRMT R3, R91, 0x7610, R3 ;  /* 0x000076105b035816 */ /* 0x000fe20000000003 */
[----:B------:R-:W-:Y:S02]  /*23a0*/  @P5 FMUL.FTZ R0, R71, R88 ;  /* 0x0000005847005220 */ /* 0x000fe40000410000 */
[----:B------:R-:W-:-:S03]  /*23b0*/  @P5 FMUL.FTZ R89, R70, R89 ;  /* 0x0000005946595220 */ /* 0x000fc60000410000 */
[----:B------:R-:W-:Y:S01]  /*23c0*/  @P5 F2FP.PACK_AB R91, RZ, R0 ;  /* 0x00000000ff5b523e */ /* 0x000fe200000000ff */
[----:B------:R-:W-:Y:S01]  /*23d0*/  @P5 HADD2.F32 R0, -RZ, R122.H1_H1 ;  /* 0x3000007aff005230 */ /* 0x000fe20000004100 */
[----:B------:R-:W-:Y:S02]  /*23e0*/  @P5 F2FP.PACK_AB R89, RZ, R89 ;  /* 0x00000059ff59523e */ /* 0x000fe400000000ff */
[----:B------:R-:W-:Y:S02]  /*23f0*/  @P5 PRMT R6, R91, 0x7610, R6 ;  /* 0x000076105b065816 */ /* 0x000fe40000000006 */
        /* <DEDUP_REMOVED lines=11> */
.L_x_5159:
[----:B0-----:R-:W-:Y:S05]  /*24b0*/  BSYNC B0 ;  /* 0x0000000000007941 */ /* 0x001fea0003800000 */
.L_x_5158:
[----:B------:R-:W-:Y:S02]  /*24c0*/  IADD3 R2, R2, c[0x0][0x160], RZ ;  /* 0x0000580002027a10 */ /* 0x000fe40007ffe0ff */
[----:B------:R-:W-:Y:S02]  /*24d0*/  LOP3.LUT P1, RZ, R120, 0xff, RZ, 0xc0, !PT ;  /* 0x000000ff78ff7812 */ /* 0x000fe4000782c0ff */
[----:B------:R-:W-:Y:S02]  /*24e0*/  ISETP.GE.AND P0, PT, R2, c[0x0][0x164], PT ;  /* 0x0000590002007a0c */ /* 0x000fe40003f06270 */
[----:B------:R-:W-:-:S11]  /*24f0*/  SEL R120, RZ, 0x1, P1 ;  /* 0x00000001ff787807 */ /* 0x000fd60000800000 */
[----:B------:R-:W-:Y:S01]  /*2500*/  @P0 CALL.REL.NOINC `(.L_x_5120) ;  /* 0x0000001000000944 */ /* 0x000fe20003c00000 */
[----:B------:R-:W-:Y:S05]  /*2510*/  BRA `(.L_x_5160) ;  /* 0xffffde8000007947 */ /* 0x000fea000383ffff */
.L_x_5120:
        /* <DEDUP_REMOVED lines=19> */
.L_x_5124:
[----:B------:R-:W-:Y:S01]  /*2650*/  MOV R89, R102 ;  /* 0x0000006600597202 */ /* 0x000fe20000000f00 */
[----:B------:R-:W-:Y:S01]  /*2660*/  IMAD.MOV.U32 R91, RZ, RZ, 0x10 ;  /* 0x00000010ff5b7424 */ /* 0x000fe200078e00ff */
[----:B------:R-:W-:-:S02]  /*2670*/  MOV R123, 0xffffffff ;  /* 0xffffffff007b7802 */ /* 0x000fc40000000f00 */
[----:B------:R-:W-:Y:S02]  /*2680*/  MOV R88, 0x26a0 ;  /* 0x000026a000587802 */ /* 0x000fe40000000f00 */
[----:B-1---5:R-:W-:Y:S05]  /*2690*/  CALL.REL.NOINC `($__internal_147_$__cuda_sm70_shflsync_down_p) ;  /* 0x000003d000007944 */ /* 0x022fea0003c00000 */
[----:B-1----:R-:W-:Y:S01]  /*26a0*/  MOV R104, R91 ;  /* 0x0000005b00687202 */ /* 0x002fe20000000f00 */
[----:B------:R-:W-:Y:S05]  /*26b0*/  BRA `(.L_x_5161) ;  /* 0xffffe7f000007947 */ /* 0x000fea000383ffff */
.L_x_5125:
[----:B------:R-:W-:Y:S01]  /*26c0*/  MOV R89, R113 ;  /* 0x0000007100597202 */ /* 0x000fe20000000f00 */
[----:B------:R-:W-:Y:S01]  /*26d0*/  IMAD.MOV.U32 R91, RZ, RZ, 0x10 ;  /* 0x00000010ff5b7424 */ /* 0x000fe200078e00ff */
[----:B------:R-:W-:Y:S02]  /*26e0*/  MOV R123, 0xffffffff ;  /* 0xffffffff007b7802 */ /* 0x000fe40000000f00 */
[----:B------:R-:W-:Y:S02]  /*26f0*/  MOV R88, 0x2710 ;  /* 0x0000271000587802 */ /* 0x000fe40000000f00 */
[----:B012--5:R-:W-:Y:S05]  /*2700*/  CALL.REL.NOINC `($__internal_147_$__cuda_sm70_shflsync_down_p) ;  /* 0x0000036000007944 */ /* 0x027fea0003c00000 */
[----:B------:R-:W-:Y:S01]  /*2710*/  FADD.FTZ R104, R104, R102 ;  /* 0x0000006668687221 */ /* 0x000fe20000010000 */
[----:B------:R-:W-:Y:S01]  /*2720*/  MOV R123, 0xffffffff ;  /* 0xffffffff007b7802 */ /* 0x000fe20000000f00 */
[----:B-1----:R-:W-:Y:S01]  /*2730*/  FADD.FTZ R102, R113, R91 ;  /* 0x0000005b71667221 */ /* 0x002fe20000010000 */
[----:B------:R-:W-:Y:S01]  /*2740*/  HFMA2.MMA R91, -RZ, RZ, 0, 4.76837158203125e-07 ;  /* 0x00000008ff5b7435 */ /* 0x000fe200000001ff */
[----:B------:R-:W-:Y:S01]  /*2750*/  IMAD.MOV.U32 R89, RZ, RZ, R104 ;  /* 0x000000ffff597224 */ /* 0x000fe200078e0068 */
[----:B------:R-:W-:-:S04]  /*2760*/  MOV R88, 0x2780 ;  /* 0x0000278000587802 */ /* 0x000fc80000000f00 */
[----:B------:R-:W-:Y:S05]  /*2770*/  CALL.REL.NOINC `($__internal_147_$__cuda_sm70_shflsync_down_p) ;  /* 0x000002f000007944 */ /* 0x000fea0003c00000 */
[----:B-1----:R-:W-:Y:S01]  /*2780*/  MOV R105, R91 ;  /* 0x0000005b00697202 */ /* 0x002fe20000000f00 */
[----:B------:R-:W-:Y:S01]  /*2790*/  HFMA2.MMA R91, -RZ, RZ, 0, 4.76837158203125e-07 ;  /* 0x00000008ff5b7435 */ /* 0x000fe200000001ff */
[----:B------:R-:W-:Y:S01]  /*27a0*/  MOV R89, R102 ;  /* 0x0000006600597202 */ /* 0x000fe20000000f00 */
[----:B------:R-:W-:Y:S01]  /*27b0*/  IMAD.MOV.U32 R123, RZ, RZ, -0x1 ;  /* 0xffffffffff7b7424 */ /* 0x000fe200078e00ff */
[----:B------:R-:W-:-:S03]  /*27c0*/  MOV R88, 0x27e0 ;  /* 0x000027e000587802 */ /* 0x000fc60000000f00 */
[----:B------:R-:W-:Y:S05]  /*27d0*/  CALL.REL.NOINC `($__internal_147_$__cuda_sm70_shflsync_down_p) ;  /* 0x0000029000007944 */ /* 0x000fea0003c00000 */
[----:B------:R-:W-:Y:S01]  /*27e0*/  FADD.FTZ R104, R105, R104 ;  /* 0x0000006869687221 */ /* 0x000fe20000010000 */
[----:B------:R-:W-:Y:S01]  /*27f0*/  MOV R123, 0xffffffff ;  /* 0xffffffff007b7802 */ /* 0x000fe20000000f00 */
[----:B-1----:R-:W-:Y:S01]  /*2800*/  FADD.FTZ R102, R102, R91 ;  /* 0x0000005b66667221 */ /* 0x002fe20000010000 */
[----:B------:R-:W-:-:S02]  /*2810*/  MOV R91, 0x4 ;  /* 0x00000004005b7802 */ /* 0x000fc40000000f00 */
[----:B------:R-:W-:Y:S02]  /*2820*/  MOV R89, R104 ;  /* 0x0000006800597202 */ /* 0x000fe40000000f00 */
[----:B------:R-:W-:Y:S02]  /*2830*/  MOV R88, 0x2850 ;  /* 0x0000285000587802 */ /* 0x000fe40000000f00 */
[----:B------:R-:W-:Y:S05]  /*2840*/  CALL.REL.NOINC `($__internal_147_$__cuda_sm70_shflsync_down_p) ;  /* 0x0000022000007944 */ /* 0x000fea0003c00000 */
[----:B-1----:R-:W-:Y:S01]  /*2850*/  MOV R105, R91 ;  /* 0x0000005b00697202 */ /* 0x002fe20000000f00 */
[----:B------:R-:W-:Y:S01]  /*2860*/  HFMA2.MMA R91, -RZ, RZ, 0, 2.384185791015625e-07 ;  /* 0x00000004ff5b7435 */ /* 0x000fe200000001ff */
[----:B------:R-:W-:Y:S01]  /*2870*/  IMAD.MOV.U32 R89, RZ, RZ, R102 ;  /* 0x000000ffff597224 */ /* 0x000fe200078e0066 */
[----:B------:R-:W-:Y:S02]  /*2880*/  MOV R123, 0xffffffff ;  /* 0xffffffff007b7802 */ /* 0x000fe40000000f00 */
[----:B------:R-:W-:Y:S02]  /*2890*/  MOV R88, 0x28b0 ;  /* 0x000028b000587802 */ /* 0x000fe40000000f00 */
[----:B------:R-:W-:Y:S05]  /*28a0*/  CALL.REL.NOINC `($__internal_147_$__cuda_sm70_shflsync_down_p) ;  /* 0x000001c000007944 */ /* 0x000fea0003c00000 */
[----:B------:R-:W-:Y:S01]  /*28b0*/  FADD.FTZ R104, R105, R104 ;  /* 0x0000006869687221 */ /* 0x000fe20000010000 */
[----:B------:R-:W-:Y:S01]  /*28c0*/  MOV R123, 0xffffffff ;  /* 0xffffffff007b7802 */ /* 0x000fe20000000f00 */
[----:B-1----:R-:W-:Y:S01]  /*28d0*/  FADD.FTZ R102, R102, R91 ;  /* 0x0000005b66667221 */ /* 0x002fe20000010000 */
[----:B------:R-:W-:Y:S01]  /*28e0*/  HFMA2.MMA R91, -RZ, RZ, 0, 1.1920928955078125e-07 ;  /* 0x00000002ff5b7435 */ /* 0x000fe200000001ff */
[----:B------:R-:W-:Y:S01]  /*28f0*/  IMAD.MOV.U32 R89, RZ, RZ, R104 ;  /* 0x000000ffff597224 */ /* 0x000fe200078e0068 */
[----:B------:R-:W-:-:S04]  /*2900*/  MOV R88, 0x2920 ;  /* 0x0000292000587802 */ /* 0x000fc80000000f00 */
[----:B------:R-:W-:Y:S05]  /*2910*/  CALL.REL.NOINC `($__internal_147_$__cuda_sm70_shflsync_down_p) ;  /* 0x0000015000007944 */ /* 0x000fea0003c00000 */
[----:B-1----:R-:W-:Y:S01]  /*2920*/  MOV R105, R91 ;  /* 0x0000005b00697202 */ /* 0x002fe20000000f00 */
[----:B------:R-:W-:Y:S01]  /*2930*/  HFMA2.MMA R91, -RZ, RZ, 0, 1.1920928955078125e-07 ;  /* 0x00000002ff5b7435 */ /* 0x000fe200000001ff */
[----:B------:R-:W-:-:S02]  /*2940*/  MOV R89, R102 ;  /* 0x0000006600597202 */ /* 0x000fc40000000f00 */
[----:B------:R-:W-:Y:S02]  /*2950*/  MOV R123, 0xffffffff ;  /* 0xffffffff007b7802 */ /* 0x000fe40000000f00 */
[----:B------:R-:W-:Y:S02]  /*2960*/  MOV R88, 0x2980 ;  /* 0x0000298000587802 */ /* 0x000fe40000000f00 */
[----:B------:R-:W-:Y:S05]  /*2970*/  CALL.REL.NOINC `($__internal_147_$__cuda_sm70_shflsync_down_p) ;  /* 0x000000f000007944 */ /* 0x000fea0003c00000 */
[----:B------:R-:W-:Y:S01]  /*2980*/  FADD.FTZ R104, R105, R104 ;  /* 0x0000006869687221 */ /* 0x000fe20000010000 */
[----:B------:R-:W-:Y:S01]  /*2990*/  MOV R123, 0xffffffff ;  /* 0xffffffff007b7802 */ /* 0x000fe20000000f00 */
[----:B-1----:R-:W-:Y:S01]  /*29a0*/  FADD.FTZ R102, R102, R91 ;  /* 0x0000005b66667221 */ /* 0x002fe20000010000 */
[----:B------:R-:W-:Y:S01]  /*29b0*/  MOV R88, 0x29f0 ;  /* 0x000029f000587802 */ /* 0x000fe20000000f00 */
[----:B------:R-:W-:Y:S01]  /*29c0*/  IMAD.MOV.U32 R91, RZ, RZ, 0x1 ;  /* 0x00000001ff5b7424 */ /* 0x000fe200078e00ff */
[----:B------:R-:W-:Y:S02]  /*29d0*/  MOV R89, R104 ;  /* 0x0000006800597202 */ /* 0x000fe40000000f00 */
[----:B------:R-:W-:Y:S05]  /*29e0*/  CALL.REL.NOINC `($__internal_147_$__cuda_sm70_shflsync_down_p) ;  /* 0x0000008000007944 */ /* 0x000fea0003c00000 */
[----:B-1----:R-:W-:Y:S01]  /*29f0*/  MOV R105, R91 ;  /* 0x0000005b00697202 */ /* 0x002fe20000000f00 */
[----:B------:R-:W-:Y:S01]  /*2a00*/  IMAD.MOV.U32 R91, RZ, RZ, 0x1 ;  /* 0x00000001ff5b7424 */ /* 0x000fe200078e00ff */
[----:B------:R-:W-:Y:S02]  /*2a10*/  MOV R89, R102 ;  /* 0x0000006600597202 */ /* 0x000fe40000000f00 */
[----:B------:R-:W-:-:S02]  /*2a20*/  MOV R123, 0xffffffff ;  /* 0xffffffff007b7802 */ /* 0x000fc40000000f00 */
[----:B------:R-:W-:Y:S02]  /*2a30*/  MOV R88, 0x2a50 ;  /* 0x00002a5000587802 */ /* 0x000fe40000000f00 */
[----:B------:R-:W-:Y:S05]  /*2a40*/  CALL.REL.NOINC `($__internal_147_$__cuda_sm70_shflsync_down_p) ;  /* 0x0000002000007944 */ /* 0x000fea0003c00000 */
[----:B-1----:R-:W-:Y:S01]  /*2a50*/  MOV R113, R91 ;  /* 0x0000005b00717202 */ /* 0x002fe20000000f00 */
[----:B------:R-:W-:Y:S05]  /*2a60*/  BRA `(.L_x_5162) ;  /* 0xffffe56000007947 */ /* 0x000fea000383ffff */
        .weak           $__internal_147_$__cuda_sm70_shflsync_down_p
        .type           $__internal_147_$__cuda_sm70_shflsync_down_p,@function
        .size           $__internal_147_$__cuda_sm70_shflsync_down_p,(.L_x_6796 - $__internal_147_$__cuda_sm70_shflsync_down_p)
$__internal_147_$__cuda_sm70_shflsync_down_p:
[----:B------:R-:W-:Y:S01]  /*2a70*/  HFMA2.MMA R90, -RZ, RZ, 0, 1.847743988037109375e-06 ;  /* 0x0000001fff5a7435 */ /* 0x000fe200000001ff */
[----:B------:R-:W-:Y:S06]  /*2a80*/  WARPSYNC R123 ;  /* 0x0000007b00007348 */ /* 0x000fec0003800000 */
[----:B------:R0:W1:Y:S02]  /*2a90*/  SHFL.DOWN PT, R91, R89, R91, R90 ;  /* 0x0800005b595b7389 */ /* 0x00006400000e005a */
[----:B0-----:R-:W-:-:S02]  /*2aa0*/  MOV R89, 0x0 ;  /* 0x0000000000597802 */ /* 0x001fc40000000f00 */
[----:B------:R-:W-:Y:S02]  /*2ab0*/  SHF.R.U32.HI R90, RZ, 0x5, R124 ;  /* 0x00000005ff5a7819 */ /* 0x000fe4000001167c */
[----:B------:R-:W-:Y:S05]  /*2ac0*/  RET.REL.NODEC R88 `(_ZN10layer_norm13ln_bwd_kernelINS_13Kernel_traitsIf6__halffS2_fjLj1536ELj1ELj1ELj4ELj8ENS_18Kernel_traits_baseILj1536EfS2_fS2_fjLj128EEEEELb0ELb1ELb1ELb1EEEvNS_9BwdParamsE) ;  /* 0xffffd53058007950 */ /* 0x000fea0003c3ffff */
.L_x_5163:
        /* <DEDUP_REMOVED lines=11> */
.L_x_6796:


//--------------------- .text._ZN10layer_norm13ln_bwd_kernelINS_13Kernel_traitsIf6__halffS2_fjLj1536ELj1ELj1ELj4ELj8ENS_18Kernel_traits_baseILj1536EfS2_fS2_fjLj128EEEEELb1ELb0ELb0ELb0EEEvNS_9BwdParamsE --------------------------
	.section	.text._ZN10layer_norm13ln_bwd_kernelINS_13Kernel_traitsIf6__halffS2_fjLj1536ELj1ELj1ELj4ELj8ENS_18Kernel_traits_baseILj1536EfS2_fS2_fjLj128EEEEELb1ELb0ELb0ELb0EEEvNS_9BwdParamsE,"ax",@progbits
	.sectioninfo	@"SHI_REGISTERS=103"
	.align	128
        .global         _ZN10layer_norm13ln_bwd_kernelINS_13Kernel_traitsIf6__halffS2_fjLj1536ELj1ELj1ELj4ELj8ENS_18Kernel_traits_baseILj1536EfS2_fS2_fjLj128EEEEELb1ELb0ELb0ELb0EEEvNS_9BwdParamsE
        .type           _ZN10layer_norm13ln_bwd_kernelINS_13Kernel_traitsIf6__halffS2_fjLj1536ELj1ELj1ELj4ELj8ENS_18Kernel_traits_baseILj1536EfS2_fS2_fjLj128EEEEELb1ELb0ELb0ELb0EEEvNS_9BwdParamsE,@function
        .size           _ZN10layer_norm13ln_bwd_kernelINS_13Kernel_traitsIf6__halffS2_fjLj1536ELj1ELj1ELj4ELj8ENS_18Kernel_traits_baseILj1536EfS2_fS2_fjLj128EEEEELb1ELb0ELb0ELb0EEEvNS_9BwdParamsE,(.L_x_6797 - _ZN10layer_norm13ln_bwd_kernelINS_13Kernel_traitsIf6__halffS2_fjLj1536ELj1ELj1ELj4ELj8ENS_18Kernel_traits_baseILj1536EfS2_fS2_fjLj128EEEEELb1ELb0ELb0ELb0EEEvNS_9BwdParamsE)
        .other          _ZN10layer_norm13ln_bwd_kernelINS_13Kernel_traitsIf6__halffS2_fjLj1536ELj1ELj1ELj4ELj8ENS_18Kernel_traits_baseILj1536EfS2_fS2_fjLj128EEEEELb1ELb0ELb0ELb0EEEvNS_9BwdParamsE,@"STO_CUDA_ENTRY STV_DEFAULT"
_ZN10layer_norm13ln_bwd_kernelINS_13Kernel_traitsIf6__halffS2_fjLj1536ELj1ELj1ELj4ELj8ENS_18Kernel_traits_baseILj1536EfS2_fS2_fjLj128EEEEELb1ELb0ELb0ELb0EEEvNS_9BwdParamsE:
.text._ZN10layer_norm13ln_bwd_kernelINS_13Kernel_traitsIf6__halffS2_fjLj1536ELj1ELj1ELj4ELj8ENS_18Kernel_traits_baseILj1536EfS2_fS2_fjLj128EEEEELb1ELb0ELb0ELb0EEEvNS_9BwdParamsE:
        /* <DEDUP_REMOVED lines=41> */
[----:B------:R-:W-:-:S06]  /*0290*/  MOV R29, RZ ;  /* 0x000000ff001d7202 */ /* 0x000fcc0000000f00 */
.L_x_5179:
        /* <DEDUP_REMOVED lines=15> */
[----:B0-----:R-:W-:Y:S02]  /*0390*/  ISETP.NE.AND P1, PT, R94, RZ, PT ;  /* 0x000000ff5e00720c */ /* 0x001fe40003f25270 */
[----:B------:R-:W-:Y:S01]  /*03a0*/  LEA.HI.SX32 R0, R0, R61, 0x1e ;  /* 0x0000003d00007211 */ /* 0x000fe200078ff2ff */
[----:B------:R2:W5:Y:S01]  /*03b0*/  @P0 LDG.E.U16 R2, [R2.64] ;  /* 0x0000000402020981 */ /* 0x000562000c1e1500 */
[----:B------:R-:W-:Y:S01]  /*03c0*/  LOP3.LUT P5, RZ, R65, 0xff, RZ, 0xc0, !PT ;  /* 0x000000ff41ff7812 */ /* 0x000fe200078ac0ff */
[----:B------:R-:W-:Y:S01]  /*03d0*/  CS2R R60, SRZ ;  /* 0x00000000003c7805 */ /* 0x000fe2000001ff00 */
[----:B------:R-:W-:-:S02]  /*03e0*/  MOV R96, R0 ;  /* 0x0000000000607202 */ /* 0x000fc40000000f00 */
[----:B--2---:R-:W-:Y:S01]  /*03f0*/  FSEL R3, R56, RZ, !P1 ;  /* 0x000000ff38037208 */ /* 0x004fe20004800000 */
[----:B------:R-:W-:Y:S05]  /*0400*/  @!P2 BRA `(.L_x_5166) ;  /* 0x000003300000a947 */ /* 0x000fea0003800000 */
[----:B-1----:R-:W-:Y:S01]  /*0410*/  HFMA2.MMA R61, -RZ, RZ, 0, 4.76837158203125e-07 ;  /* 0x00000008ff3d7435 */ /* 0x002fe200000001ff */
[----:B------:R-:W-:-:S04]  /*0420*/  LEA R56, P1, R0, c[0x0][0x188], 0x4 ;  /* 0x0000620000387a11 */ /* 0x000fc800078220ff */
[----:B------:R-:W-:-:S05]  /*0430*/  LEA.HI.X R57, R0, c[0x0][0x18c], RZ, 0x4, P1 ;  /* 0x0000630000397a11 */ /* 0x000fca00008f24ff */
[----:B------:R-:W-:Y:S01]  /*0440*/  IMAD.WIDE.U32 R60, R0, R61, c[0x0][0x208] ;  /* 0x00008200003c7625 */ /* 0x000fe200078e003d */
[----:B------:R-:W2:Y:S01]  /*0450*/  LDG.E.128 R56, [R56.64] ;  /* 0x0000000438387981 */ /* 0x000ea2000c1e1d00 */
[----:B------:R-:W-:-:S04]  /*0460*/  ISETP.NE.U32.AND P1, PT, RZ, c[0x0][0x218], PT ;  /* 0x00008600ff007a0c */ /* 0x000fc80003f25070 */
[----:B------:R-:W3:Y:S01]  /*0470*/  LDG.E.64 R60, [R60.64] ;  /* 0x000000043c3c7981 */ /* 0x000ee2000c1e1b00 */
        /* <DEDUP_REMOVED lines=8> */
[C---:B--2---:R-:W-:Y:S01]  /*0500*/  FADD.FTZ R75, -R3.reuse, R57 ;  /* 0x00000039034b7221 */ /* 0x044fe20000010100 */
        /* <DEDUP_REMOVED lines=8> */
[C---:B-1---5:R-:W-:Y:S02]  /*0590*/  FMUL.FTZ R71, R64.reuse, R61 ;  /* 0x0000003d40477220 */ /* 0x062fe40000410000 */
[----:B------:R-:W-:Y:S02]  /*05a0*/  FMUL.FTZ R70, R64, R75 ;  /* 0x0000004b40467220 */ /* 0x000fe40000410000 */
[-C--:B------:R-:W-:Y:S02]  /*05b0*/  FMUL.FTZ R72, R40, R57.reuse ;  /* 0x0000003928487220 */ /* 0x080fe40000410000 */
[----:B------:R-:W-:Y:S01]  /*05c0*/  FADD.FTZ R97, -R3, R59 ;  /* 0x0000003b03617221 */ /* 0x000fe20000010100 */
[----:B------:R-:W-:Y:S01]  /*05d0*/  HADD2.F32 R59, -RZ, R73.H0_H0 ;  /* 0x20000049ff3b7230 */ /* 0x000fe20000004100 */
[----:B------:R-:W-:Y:S02]  /*05e0*/  FADD.FTZ R16, R16, R57 ;  /* 0x0000003910107221 */ /* 0x000fe40000010000 */
[----:B------:R-:W-:-:S02]  /*05f0*/  FFMA.FTZ R28, R71, R57, R28 ;  /* 0x00000039471c7223 */ /* 0x000fc4000001001c */
[----:B------:R-:W-:Y:S02]  /*0600*/  FADD.FTZ R17, R17, R56 ;  /* 0x0000003811117221 */ /* 0x000fe40000010000 */
[-C--:B------:R-:W-:Y:S02]  /*0610*/  FFMA.FTZ R29, R70, R56.reuse, R29 ;  /* 0x00000038461d7223 */ /* 0x080fe4000001001d */
[----:B------:R-:W-:Y:S02]  /*0620*/  FMUL.FTZ R73, R41, R56 ;  /* 0x0000003829497220 */ /* 0x000fe40000410000 */
[----:B------:R-:W-:Y:S02]  /*0630*/  FMUL.FTZ R75, R64, R77 ;  /* 0x0000004d404b7220 */ /* 0x000fe40000410000 */
[----:B------:R-:W-:Y:S02]  /*0640*/  FADD.FTZ R56, RZ, R72 ;  /* 0x00000048ff387221 */ /* 0x000fe40000010000 */
[----:B------:R-:W-:Y:S01]  /*0650*/  FFMA.FTZ R57, R71, R72, RZ ;  /* 0x0000004847397223 */ /* 0x000fe200000100ff */
[----:B------:R-:W-:Y:S01]  /*0660*/  HADD2.F32 R58, -RZ, R60.H0_H0 ;  /* 0x2000003cff3a7230 */ /* 0x000fe20000004100 */
        /* <DEDUP_REMOVED lines=13> */
.L_x_5166:
[----:B01----:R-:W-:Y:S05]  /*0740*/  BSYNC B0 ;  /* 0x0000000000007941 */ /* 0x003fea0003800000 */
.L_x_5165:
        /* <DEDUP_REMOVED lines=23> */
[----:B------:R-:W-:Y:S01]  /*08c0*/  FADD.FTZ R63, -R3, R56 ;  /* 0x00000038033f7221 */ /* 0x000fe20000010100 */
[----:B------:R-:W-:Y:S01]  /*08d0*/  HADD2.F32 R56, -RZ, R92.H0_H0 ;  /* 0x2000005cff387230 */ /* 0x000fe20000004100 */
[----:B0----5:R-:W-:-:S02]  /*08e0*/  FMUL.FTZ R86, R64, R93 ;  /* 0x0000005d40567220 */ /* 0x021fc40000410000 */
[----:B------:R-:W-:Y:S02]  /*08f0*/  FMUL.FTZ R87, R64, R63 ;  /* 0x0000003f40577220 */ /* 0x000fe40000410000 */
[----:B-1----:R-:W-:Y:S02]  /*0900*/  FMUL.FTZ R88, R36, R57 ;  /* 0x0000003924587220 */ /* 0x002fe40000410000 */
[----:B------:R-:W-:Y:S01]  /*0910*/  FADD.FTZ R99, -R3, R59 ;  /* 0x0000003b03637221 */ /* 0x000fe20000010100 */
[----:B------:R-:W-:Y:S01]  /*0920*/  HADD2.F32 R59, -RZ, R91.H0_H0 ;  /* 0x2000005bff3b7230 */ /* 0x000fe20000004100 */
[----:B------:R-:W-:Y:S02]  /*0930*/  FADD.FTZ R13, R13, R56 ;  /* 0x000000380d0d7221 */ /* 0x000fe40000010000 */
[-C--:B------:R-:W-:Y:S02]  /*0940*/  FFMA.FTZ R25, R86, R56.reuse, R25 ;  /* 0x0000003856197223 */ /* 0x080fe40000010019 */
[----:B------:R-:W-:-:S02]  /*0950*/  FMUL.FTZ R89, R37, R56 ;  /* 0x0000003825597220 */ /* 0x000fc40000410000 */
[----:B------:R-:W-:Y:S02]  /*0960*/  FADD.FTZ R97, -R3, R58 ;  /* 0x0000003a03617221 */ /* 0x000fe40000010100 */
[----:B------:R-:W-:Y:S02]  /*0970*/  FADD.FTZ R56, R61, R88 ;  /* 0x000000583d387221 */ /* 0x000fe40000010000 */
[C---:B------:R-:W-:Y:S01]  /*0980*/  FFMA.FTZ R60, R87.reuse, R88, R60 ;  /* 0x00000058573c7223 */ /* 0x040fe2000001003c */
[----:B------:R-:W-:Y:S01]  /*0990*/  HADD2.F32 R58, -RZ, R62.H0_H0 ;  /* 0x2000003eff3a7230 */ /* 0x000fe20000004100 */
        /* <DEDUP_REMOVED lines=16> */
.L_x_5168:
[----:B------:R-:W-:Y:S05]  /*0aa0*/  BSYNC B0 ;  /* 0x0000000000007941 */ /* 0x000fea0003800000 */
.L_x_5167:
        /* <DEDUP_REMOVED lines=16> */
[C---:B--2---:R-:W-:Y:S01]  /*0bb0*/  FADD.FTZ R57, -R3.reuse, R57 ;  /* 0x0000003903397221 */ /* 0x044fe20000010100 */
[----:B---3--:R-:W-:Y:S02]  /*0bc0*/  MOV R82, R62 ;  /* 0x0000003e00527202 */ /* 0x008fe40000000f00 */
[----:B------:R-:W-:Y:S01]  /*0bd0*/  SHF.R.U64 R84, R62, 0x10, R63 ;  /* 0x000000103e547819 */ /* 0x000fe2000000123f */
[C---:B------:R-:W-:Y:S01]  /*0be0*/  FADD.FTZ R85, -R3.reuse, R58 ;  /* 0x0000003a03557221 */ /* 0x040fe20000010100 */
[----:B------:R-:W-:Y:S01]  /*0bf0*/  MOV R83, R63 ;  /* 0x0000003f00537202 */ /* 0x000fe20000000f00 */
[C---:B------:R-:W-:Y:S01]  /*0c00*/  FADD.FTZ R97, -R3.reuse, R59 ;  /* 0x0000003b03617221 */ /* 0x040fe20000010100 */
[----:B------:R-:W-:Y:S01]  /*0c10*/  SHF.R.U32.HI R62, RZ, 0x10, R63 ;  /* 0x00000010ff3e7819 */ /* 0x000fe2000001163f */
[----:B------:R-:W-:Y:S01]  /*0c20*/  FADD.FTZ R63, -R3, R56 ;  /* 0x00000038033f7221 */ /* 0x000fe20000010100 */
[----:B------:R-:W-:Y:S01]  /*0c30*/  HADD2.F32 R3, -RZ, R82.H0_H0 ;  /* 0x20000052ff037230 */ /* 0x000fe20000004100 */
[C---:B0----5:R-:W-:Y:S01]  /*0c40*/  FMUL.FTZ R78, R64.reuse, R57 ;  /* 0x00000039404e7220 */ /* 0x061fe20000410000 */
[----:B------:R-:W-:Y:S01]  /*0c50*/  HADD2.F32 R56, -RZ, R84.H0_H0 ;  /* 0x20000054ff387230 */ /* 0x000fe20000004100 */
[----:B------:R-:W-:-:S02]  /*0c60*/  FMUL.FTZ R79, R64, R63 ;  /* 0x0000003f404f7220 */ /* 0x000fc40000410000 */
[----:B-1----:R-:W-:Y:S01]  /*0c70*/  FMUL.FTZ R80, R32, R3 ;  /* 0x0000000320507220 */ /* 0x002fe20000410000 */
        /* <DEDUP_REMOVED lines=23> */
.L_x_5170:
[----:B------:R-:W-:Y:S05]  /*0df0*/  BSYNC B0 ;  /* 0x0000000000007941 */ /* 0x000fea0003800000 */
.L_x_5169:
        /* <DEDUP_REMOVED lines=8> */
.L_x_5180:
        /* <DEDUP_REMOVED lines=18> */
.L_x_5181:
        /* <DEDUP_REMOVED lines=48> */
[----:B------:R-:W0:Y:S01]  /*12a0*/  F2F.F16.F32 R56, R56 ;  /* 0x0000003800387304 */ /* 0x000e220000200800 */
[----:B------:R-:W-:Y:S01]  /*12b0*/  FMUL.FTZ R2, R59, R96 ;  /* 0x000000603b027220 */ /* 0x000fe20000410000 */
[----:B------:R-:W-:Y:S01]  /*12c0*/  FSEL R97, R57, RZ, P5 ;  /* 0x000000ff39617208 */ /* 0x000fe20002800000 */
[----:B------:R-:W-:Y:S01]  /*12d0*/  @P0 FADD.FTZ R3, R4, R3 ;  /* 0x0000000304030221 */ /* 0x000fe20000010000 */
[----:B------:R-:W-:Y:S01]  /*12e0*/  LOP3.LUT P0, RZ, R67, 0xff0000, RZ, 0xc0, !PT ;  /* 0x00ff000043ff7812 */ /* 0x000fe2000780c0ff */
[----:B------:R-:W-:-:S02]  /*12f0*/  FMUL.FTZ R57, R2, c[0x0][0x1e8] ;  /* 0x00007a0002397a20 */ /* 0x000fc40000410000 */
        /* <DEDUP_REMOVED lines=24> */
.L_x_5174:
[----:B------:R-:W-:Y:S05]  /*1480*/  BSYNC B0 ;  /* 0x0000000000007941 */ /* 0x000fea0003800000 */
.L_x_5173:
        /* <DEDUP_REMOVED lines=57> */
.L_x_5176:
[----:B------:R-:W-:Y:S05]  /*1820*/  BSYNC B0 ;  /* 0x0000000000007941 */ /* 0x000fea0003800000 */
.L_x_5175:
        /* <DEDUP_REMOVED lines=16> */
[-C--:B------:R-:W-:Y:S02]  /*1930*/  FMUL.FTZ R2, R56, R96.reuse ;  /* 0x0000006038027220 */ /* 0x080fe40000410000 */
        /* <DEDUP_REMOVED lines=14> */
[----:B------:R-:W0:Y:S01]  /*1a20*/  F2F.F16.F32 R2, R2 ;  /* 0x0000000200027304 */ /* 0x000e220000200800 */
[----:B------:R-:W-:Y:S01]  /*1a30*/  FMUL.FTZ R96, R57, R96 ;  /* 0x0000006039607220 */ /* 0x000fe20000410000 */
[----:B------:R-:W-:-:S02]  /*1a40*/  LOP3.LUT P1, RZ, R69, 0xff, RZ, 0xc0, !PT ;  /* 0x000000ff45ff7812 */ /* 0x000fc4000782c0ff */
[----:B------:R-:W-:Y:S01]  /*1a50*/  FSEL R58, R3, RZ, P0 ;  /* 0x000000ff033a7208 */ /* 0x000fe20000000000 */
[----:B------:R-:W-:Y:S01]  /*1a60*/  FMUL.FTZ R96, R96, c[0x0][0x1e8] ;  /* 0x00007a0060607a20 */ /* 0x000fe20000410000 */
[----:B------:R-:W-:Y:S02]  /*1a70*/  ISETP.NE.U32.AND P0, PT, RZ, c[0x0][0x258], PT ;  /* 0x00009600ff007a0c */ /* 0x000fe40003f05070 */
[----:B------:R-:W1:Y:S02]  /*1a80*/  F2F.F16.F32 R59, R59 ;  /* 0x0000003b003b7304 */ /* 0x000e640000200800 */
[----:B------:R-:W-:Y:S02]  /*1a90*/  FSEL R96, R96, RZ, P1 ;  /* 0x000000ff60607208 */ /* 0x000fe40000800000 */
[----:B------:R-:W-:-:S04]  /*1aa0*/  ISETP.NE.AND.EX P0, PT, RZ, c[0x0][0x25c], PT, P0 ;  /* 0x00009700ff007a0c */ /* 0x000fc80003f05300 */
[----:B------:R-:W2:Y:S01]  /*1ab0*/  F2F.F16.F32 R58, R58 ;  /* 0x0000003a003a7304 */ /* 0x000ea20000200800 */
[----:B0-----:R-:W-:Y:S01]  /*1ac0*/  IMAD.WIDE.U32 R2, R2, 0x10000, RZ ;  /* 0x0001000002027825 */ /* 0x001fe200078e00ff */
[----:B------:R-:W-:Y:S02]  /*1ad0*/  SEL R52, R57, R52, P0 ;  /* 0x0000003439347207 */ /* 0x000fe40000000000 */
[----:B------:R-:W-:Y:S02]  /*1ae0*/  SEL R53, R56, R53, P0 ;  /* 0x0000003538357207 */ /* 0x000fe40000000000 */
[----:B------:R-:W-:Y:S02]  /*1af0*/  SEL R54, R61, R54, P0 ;  /* 0x000000363d367207 */ /* 0x000fe40000000000 */
[----:B------:R-:W0:Y:S01]  /*1b00*/  F2F.F16.F32 R63, R96 ;  /* 0x00000060003f7304 */ /* 0x000e220000200800 */
        /* <DEDUP_REMOVED lines=10> */
.L_x_5178:
[----:B------:R-:W-:Y:S05]  /*1bb0*/  BSYNC B0 ;  /* 0x0000000000007941 */ /* 0x000fea0003800000 */
.L_x_5177:
[----:B------:R-:W-:Y:S02]  /*1bc0*/  IADD3 R66, R66, c[0x0][0x160], RZ ;  /* 0x0000580042427a10 */ /* 0x000fe40007ffe0ff */
[----:B------:R-:W-:Y:S02]  /*1bd0*/  LOP3.LUT P1, RZ, R65, 0xff, RZ, 0xc0, !PT ;  /* 0x000000ff41ff7812 */ /* 0x000fe4000782c0ff */
[----:B------:R-:W-:Y:S02]  /*1be0*/  ISETP.GE.AND P0, PT, R66, c[0x0][0x164], PT ;  /* 0x0000590042007a0c */ /* 0x000fe40003f06270 */
[----:B------:R-:W-:-:S11]  /*1bf0*/  SEL R65, RZ, 0x1, P1 ;  /* 0x00000001ff417807 */ /* 0x000fd60000800000 */
[----:B01----:R-:W-:Y:S01]  /*1c00*/  @P0 CALL.REL.NOINC `(.L_x_5164) ;  /* 0x0000001000000944 */ /* 0x003fe20003c00000 */
[----:B------:R-:W-:Y:S05]  /*1c10*/  BRA `(.L_x_5179) ;  /* 0xffffe68000007947 */ /* 0x000fea000383ffff */
.L_x_5164:
[----:B0-----:R-:W0:Y:S01]  /*1c20*/  S2UR UR6, SR_CTAID.X ;  /* 0x00000000000679c3 */ /* 0x001e220000002500 */
[----:B------:R-:W0:Y:S01]  /*1c30*/  S2R R2, SR_TID.X ;  /* 0x0000000000027919 */ /* 0x000e220000002100 */
[----:B------:R-:W-:Y:S02]  /*1c40*/  @P2 MOV R5, 0x10 ;  /* 0x0000001000052802 */ /* 0x000fe40000000f00 */
[----:B-----5:R-:W-:Y:S02]  /*1c50*/  @P3 MOV R33, 0x10 ;  /* 0x0000001000213802 */ /* 0x020fe40000000f00 */
        /* <DEDUP_REMOVED lines=21> */
.L_x_5171:
[----:B------:R-:W-:Y:S01]  /*1db0*/  HFMA2.MMA R63, -RZ, RZ, 0, 1.847743988037109375e-06 ;  /* 0x0000001fff3f7435 */ /* 0x000fe200000001ff */
[----:B------:R-:W-:Y:S01]  /*1dc0*/  MOV R59, R61 ;  /* 0x0000003d003b7202 */ /* 0x000fe20000000f00 */
[----:B------:R-:W-:Y:S01]  /*1dd0*/  IMAD.MOV.U32 R98, RZ, RZ, 0x10 ;  /* 0x00000010ff627424 */ /* 0x000fe200078e00ff */
[----:B------:R-:W-:Y:S02]  /*1de0*/  MOV R100, 0xffffffff ;  /* 0xffffffff00647802 */ /* 0x000fe40000000f00 */
[----:B------:R-:W-:-:S02]  /*1df0*/  MOV R2, 0x1e10 ;  /* 0x00001e1000027802 */ /* 0x000fc40000000f00 */
[----:B------:R-:W-:Y:S05]  /*1e00*/  CALL.REL.NOINC `($__internal_148_$__cuda_sm70_shflsync_down_p) ;  /* 0x0000046000007944 */ /* 0x000fea0003c00000 */
[----:B-1----:R-:W-:Y:S01]  /*1e10*/  MOV R58, R59 ;  /* 0x0000003b003a7202 */ /* 0x002fe20000000f00 */
[----:B0-----:R-:W-:Y:S05]  /*1e20*/  BRA `(.L_x_5180) ;  /* 0xfffff05000007947 */ /* 0x001fea000383ffff */
.L_x_5172:
[----:B------:R-:W-:Y:S01]  /*1e30*/  HFMA2.MMA R98, -RZ, RZ, 0, 9.5367431640625e-07 ;  /* 0x00000010ff627435 */ /* 0x000fe200000001ff */
[----:B------:R-:W-:-:S02]  /*1e40*/  MOV R59, R60 ;  /* 0x0000003c003b7202 */ /* 0x000fc40000000f00 */
[----:B------:R-:W-:Y:S02]  /*1e50*/  MOV R63, 0x1f ;  /* 0x0000001f003f7802 */ /* 0x000fe40000000f00 */
[----:B------:R-:W-:Y:S02]  /*1e60*/  MOV R100, 0xffffffff ;  /* 0xffffffff00647802 */ /* 0x000fe40000000f00 */
[----:B------:R-:W-:Y:S02]  /*1e70*/  MOV R2, 0x1e90 ;  /* 0x00001e9000027802 */ /* 0x000fe40000000f00 */
[----:B01----:R-:W-:Y:S05]  /*1e80*/  CALL.REL.NOINC `($__internal_148_$__cuda_sm70_shflsync_down_p) ;  /* 0x000003e000007944 */ /* 0x003fea0003c00000 */
[----:B------:R-:W-:Y:S01]  /*1e90*/  FADD.FTZ R58, R58, R61 ;  /* 0x0000003d3a3a7221 */ /* 0x000fe20000010000 */
[----:B0-----:R-:W-:Y:S01]  /*1ea0*/  HFMA2.MMA R98, -RZ, RZ, 0, 4.76837158203125e-07 ;  /* 0x00000008ff627435 */ /* 0x001fe200000001ff */
[----:B-1----:R-:W-:Y:S01]  /*1eb0*/  FADD.FTZ R60, R60, R59 ;  /* 0x0000003b3c3c7221 */ /* 0x002fe20000010000 */
[----:B------:R-:W-:Y:S02]  /*1ec0*/  MOV R63, 0x1f ;  /* 0x0000001f003f7802 */ /* 0x000fe40000000f00 */
[----:B------:R-:W-:Y:S02]  /*1ed0*/  MOV R100, 0xffffffff ;  /* 0xffffffff00647802 */ /* 0x000fe40000000f00 */
[----:B------:R-:W-:-:S02]  /*1ee0*/  MOV R59, R58 ;  /* 0x0000003a003b7202 */ /* 0x000fc40000000f00 */
[----:B------:R-:W-:Y:S02]  /*1ef0*/  MOV R2, 0x1f10 ;  /* 0x00001f1000027802 */ /* 0x000fe40000000f00 */
[----:B------:R-:W-:Y:S05]  /*1f00*/  CALL.REL.NOINC `($__internal_148_$__cuda_sm70_shflsync_down_p) ;  /* 0x0000036000007944 */ /* 0x000fea0003c00000 */
[----:B0-----:R-:W-:Y:S01]  /*1f10*/  HFMA2.MMA R98, -RZ, RZ, 0, 4.76837158203125e-07 ;  /* 0x00000008ff627435 */ /* 0x001fe200000001ff */
[----:B-1----:R-:W-:Y:S01]  /*1f20*/  MOV R57, R59 ;  /* 0x0000003b00397202 */ /* 0x002fe20000000f00 */
[----:B------:R-:W-:Y:S01]  /*1f30*/  IMAD.MOV.U32 R63, RZ, RZ, 0x1f ;  /* 0x0000001fff3f7424 */ /* 0x000fe200078e00ff */
[----:B------:R-:W-:Y:S02]  /*1f40*/  MOV R59, R60 ;  /* 0x0000003c003b7202 */ /* 0x000fe40000000f00 */
[----:B------:R-:W-:Y:S02]  /*1f50*/  MOV R100, 0xffffffff ;  /* 0xffffffff00647802 */ /* 0x000fe40000000f00 */
[----:B------:R-:W-:Y:S02]  /*1f60*/  MOV R2, 0x1f80 ;  /* 0x00001f8000027802 */ /* 0x000fe40000000f00 */
[----:B------:R-:W-:Y:S05]  /*1f70*/  CALL.REL.NOINC `($__internal_148_$__cuda_sm70_shflsync_down_p) ;  /* 0x000002f000007944 */ /* 0x000fea0003c00000 */
[----:B------:R-:W-:Y:S01]  /*1f80*/  FADD.FTZ R58, R57, R58 ;  /* 0x0000003a393a7221 */ /* 0x000fe20000010000 */
[----:B0-----:R-:W-:Y:S01]  /*1f90*/  HFMA2.MMA R98, -RZ, RZ, 0, 2.384185791015625e-07 ;  /* 0x00000004ff627435 */ /* 0x001fe200000001ff */
[----:B-1----:R-:W-:Y:S01]  /*1fa0*/  FADD.FTZ R60, R60, R59 ;  /* 0x0000003b3c3c7221 */ /* 0x002fe20000010000 */
[----:B------:R-:W-:-:S02]  /*1fb0*/  MOV R63, 0x1f ;  /* 0x0000001f003f7802 */ /* 0x000fc40000000f00 */
[----:B------:R-:W-:Y:S02]  /*1fc0*/  MOV R100, 0xffffffff ;  /* 0xffffffff00647802 */ /* 0x000fe40000000f00 */
[----:B------:R-:W-:Y:S02]  /*1fd0*/  MOV R59, R58 ;  /* 0x0000003a003b7202 */ /* 0x000fe40000000f00 */
[----:B------:R-:W-:Y:S02]  /*1fe0*/  MOV R2, 0x2000 ;  /* 0x0000200000027802 */ /* 0x000fe40000000f00 */
[----:B------:R-:W-:Y:S05]  /*1ff0*/  CALL.REL.NOINC `($__internal_148_$__cuda_sm70_shflsync_down_p) ;  /* 0x0000027000007944 */ /* 0x000fea0003c00000 */
[----:B0-----:R-:W-:Y:S01]  /*2000*/  HFMA2.MMA R98, -RZ, RZ, 0, 2.384185791015625e-07 ;  /* 0x00000004ff627435 */ /* 0x001fe200000001ff */
[----:B-1----:R-:W-:Y:S02]  /*2010*/  MOV R57, R59 ;  /* 0x0000003b00397202 */ /* 0x002fe40000000f00 */
[----:B------:R-:W-:Y:S02]  /*2020*/  MOV R59, R60 ;  /* 0x0000003c003b7202 */ /* 0x000fe40000000f00 */
[----:B------:R-:W-:Y:S02]  /*2030*/  MOV R63, 0x1f ;  /* 0x0000001f003f7802 */ /* 0x000fe40000000f00 */
[----:B------:R-:W-:-:S02]  /*2040*/  MOV R100, 0xffffffff ;  /* 0xffffffff00647802 */ /* 0x000fc40000000f00 */
[----:B------:R-:W-:Y:S02]  /*2050*/  MOV R2, 0x2070 ;  /* 0x0000207000027802 */ /* 0x000fe40000000f00 */
[----:B------:R-:W-:Y:S05]  /*2060*/  CALL.REL.NOINC `($__internal_148_$__cuda_sm70_shflsync_down_p) ;  /* 0x0000020000007944 */ /* 0x000fea0003c00000 */
[----:B------:R-:W-:Y:S01]  /*2070*/  FADD.FTZ R58, R57, R58 ;  /* 0x0000003a393a7221 */ /* 0x000fe20000010000 */
[----:B0-----:R-:W-:Y:S01]  /*2080*/  HFMA2.MMA R98, -RZ, RZ, 0, 1.1920928955078125e-07 ;  /* 0x00000002ff627435 */ /* 0x001fe200000001ff */
[----:B-1----:R-:W-:Y:S01]  /*2090*/  FADD.FTZ R62, R60, R59 ;  /* 0x0000003b3c3e7221 */ /* 0x002fe20000010000 */
[----:B------:R-:W-:Y:S02]  /*20a0*/  MOV R63, 0x1f ;  /* 0x0000001f003f7802 */ /* 0x000fe40000000f00 */
[----:B------:R-:W-:Y:S02]  /*20b0*/  MOV R100, 0xffffffff ;  /* 0xffffffff00647802 */ /* 0x000fe40000000f00 */
[----:B------:R-:W-:Y:S02]  /*20c0*/  MOV R59, R58 ;  /* 0x0000003a003b7202 */ /* 0x000fe40000000f00 */
[----:B------:R-:W-:Y:S02]  /*20d0*/  MOV R2, 0x20f0 ;  /* 0x000020f000027802 */ /* 0x000fe40000000f00 */
[----:B------:R-:W-:Y:S05]  /*20e0*/  CALL.REL.NOINC `($__internal_148_$__cuda_sm70_shflsync_down_p) ;  /* 0x0000018000007944 */ /* 0x000fea0003c00000 */
[----:B0-----:R-:W-:Y:S01]  /*20f0*/  HFMA2.MMA R98, -RZ, RZ, 0, 1.1920928955078125e-07 ;  /* 0x00000002ff627435 */ /* 0x001fe200000001ff */
[----:B-1----:R-:W-:Y:S01]  /*2100*/  IMAD.MOV.U32 R57, RZ, RZ, R59 ;  /* 0x000000ffff397224 */ /* 0x002fe200078e003b */
[----:B------:R-:W-:-:S02]  /*2110*/  MOV R59, R62 ;  /* 0x0000003e003b7202 */ /* 0x000fc40000000f00 */
[----:B------:R-:W-:Y:S02]  /*2120*/  MOV R63, 0x1f ;  /* 0x0000001f003f7802 */ /* 0x000fe40000000f00 */
[----:B------:R-:W-:Y:S02]  /*2130*/  MOV R100, 0xffffffff ;  /* 0xffffffff00647802 */ /* 0x000fe40000000f00 */
[----:B------:R-:W-:Y:S02]  /*2140*/  MOV R2, 0x2160 ;  /* 0x0000216000027802 */ /* 0x000fe40000000f00 */
[----:B------:R-:W-:Y:S05]  /*2150*/  CALL.REL.NOINC `($__internal_148_$__cuda_sm70_shflsync_down_p) ;  /* 0x0000011000007944 */ /* 0x000fea0003c00000 */
[----:B------:R-:W-:Y:S01]  /*2160*/  FADD.FTZ R60, R57, R58 ;  /* 0x0000003a393c7221 */ /* 0x000fe20000010000 */
[----:B0-----:R-:W-:Y:S01]  /*2170*/  HFMA2.MMA R98, -RZ, RZ, 0, 5.9604644775390625e-08 ;  /* 0x00000001ff627435 */ /* 0x001fe200000001ff */
[----:B-1----:R-:W-:Y:S01]  /*2180*/  FADD.FTZ R62, R62, R59 ;  /* 0x0000003b3e3e7221 */ /* 0x002fe20000010000 */
[----:B------:R-:W-:Y:S02]  /*2190*/  MOV R63, 0x1f ;  /* 0x0000001f003f7802 */ /* 0x000fe40000000f00 */
[----:B------:R-:W-:Y:S02]  /*21a0*/  MOV R100, 0xffffffff ;  /* 0xffffffff00647802 */ /* 0x000fe40000000f00 */
[----:B------:R-:W-:-:S02]  /*21b0*/  MOV R59, R60 ;  /* 0x0000003c003b7202 */ /* 0x000fc40000000f00 */
[----:B------:R-:W-:Y:S02]  /*21c0*/  MOV R2, 0x21e0 ;  /* 0x000021e000027802 */ /* 0x000fe40000000f00 */
[----:B------:R-:W-:Y:S05]  /*21d0*/  CALL.REL.NOINC `($__internal_148_$__cuda_sm70_shflsync_down_p) ;  /* 0x0000009000007944 */ /* 0x000fea0003c00000 */
[----:B0-----:R-:W-:Y:S01]  /*21e0*/  HFMA2.MMA R98, -RZ, RZ, 0, 5.9604644775390625e-08 ;  /* 0x00000001ff627435 */ /* 0x001fe200000001ff */
[----:B-1----:R-:W-:Y:S02]  /*21f0*/  MOV R61, R59 ;  /* 0x0000003b003d7202 */ /* 0x002fe40000000f00 */
[----:B------:R-:W-:Y:S02]  /*2200*/  MOV R59, R62 ;  /* 0x0000003e003b7202 */ /* 0x000fe40000000f00 */
[----:B------:R-:W-:Y:S02]  /*2210*/  MOV R63, 0x1f ;  /* 0x0000001f003f7802 */ /* 0x000fe40000000f00 */
[----:B------:R-:W-:Y:S02]  /*2220*/  MOV R100, 0xffffffff ;  /* 0xffffffff00647802 */ /* 0x000fe40000000f00 */
[----:B------:R-:W-:Y:S02]  /*2230*/  MOV R2, 0x2250 ;  /* 0x0000225000027802 */ /* 0x000fe40000000f00 */
[----:B------:R-:W-:Y:S05]  /*2240*/  CALL.REL.NOINC `($__internal_148_$__cuda_sm70_shflsync_down_p) ;  /* 0x0000002000007944 */ /* 0x000fea0003c00000 */
[----:B-1----:R-:W-:Y:S01]  /*2250*/  MOV R3, R59 ;  /* 0x0000003b00037202 */ /* 0x002fe20000000f00 */
[----:B0-----:R-:W-:Y:S05]  /*2260*/  BRA `(.L_x_5181) ;  /* 0xffffed3000007947 */ /* 0x001fea000383ffff */
        .weak           $__internal_148_$__cuda_sm70_shflsync_down_p
        .type           $__internal_148_$__cuda_sm70_shflsync_down_p,@function
        .size           $__internal_148_$__cuda_sm70_shflsync_down_p,(.L_x_6797 - $__internal_148_$__cuda_sm70_shflsync_down_p)
$__internal_148_$__cuda_sm70_shflsync_down_p:
[----:B------:R-:W-:Y:S01]  /*2270*/  HFMA2.MMA R3, -RZ, RZ, 0, 0 ;  /* 0x00000000ff037435 */ /* 0x000fe200000001ff */
[----:B------:R-:W-:Y:S04]  /*2280*/  WARPSYNC R100 ;  /* 0x0000006400007348 */ /* 0x000fe80003800000 */
[----:B------:R0:W1:Y:S01]  /*2290*/  SHFL.DOWN PT, R59, R59, R98, R63 ;  /* 0x080000623b3b7389 */ /* 0x00006200000e003f */
[----:B------:R-:W-:Y:S05]  /*22a0*/  RET.REL.NODEC R2 `(_ZN10layer_norm13ln_bwd_kernelINS_13Kernel_traitsIf6__halffS2_fjLj1536ELj1ELj1ELj4ELj8ENS_18Kernel_traits_baseILj1536EfS2_fS2_fjLj128EEEEELb1ELb0ELb0ELb0EEEvNS_9BwdParamsE) ;  /* 0xffffdd5002007950 */ /* 0x000fea0003c3ffff */
.L_x_5182:
        /* <DEDUP_REMOVED lines=13> */
.L_x_6797:


//--------------------- .text._ZN10layer_norm13ln_bwd_kernelINS_13Kernel_traitsIf6__halffS2_fjLj1536ELj1ELj1ELj4ELj8ENS_18Kernel_traits_baseILj1536EfS2_fS2_fjLj128EEEEELb1ELb0ELb0ELb1EEEvNS_9BwdParamsE --------------------------
	.section	.text._ZN10layer_norm13ln_bwd_kernelINS_13Kernel_traitsIf6__halffS2_fjLj1536ELj1ELj1ELj4ELj8ENS_18Kernel_traits_baseILj1536EfS2_fS2_fjLj128EEEEELb1ELb0ELb0ELb1EEEvNS_9BwdParamsE,"ax",@progbits
	.sectioninfo	@"SHI_REGISTERS=108"
	.align	128
        .global         _ZN10layer_norm13ln_bwd_kernelINS_13Kernel_traitsIf6__halffS2_fjLj1536ELj1ELj1ELj4ELj8ENS_18Kernel_traits_baseILj1536EfS2_fS2_fjLj128EEEEELb1ELb0ELb0ELb1EEEvNS_9BwdParamsE
        .type           _ZN10layer_norm13ln_bwd_kernelINS_13Kernel_traitsIf6__halffS2_fjLj1536ELj1ELj1ELj4ELj8ENS_18Kernel_traits_baseILj1536EfS2_fS2_fjLj128EEEEELb1ELb0ELb0ELb1EEEvNS_9BwdParamsE,@function
        .size           _ZN10layer_norm13ln_bwd_kernelINS_13Kernel_traitsIf6__halffS2_fjLj1536ELj1ELj1ELj4ELj8ENS_18Kernel_traits_baseILj1536EfS2_fS2_fjLj128EEEEELb1ELb0ELb0ELb1EEEvNS_9BwdParamsE,(.L_x_6798 - _ZN10layer_norm13ln_bwd_kernelINS_13Kernel_traitsIf6__halffS2_fjLj1536ELj1ELj1ELj4ELj8ENS_18Kernel_traits_baseILj1536EfS2_fS2_fjLj128EEEEELb1ELb0ELb0ELb1EEEvNS_9BwdParamsE)
        .other          _ZN10layer_norm13ln_bwd_kernelINS_13Kernel_traitsIf6__halffS2_fjLj1536ELj1ELj1ELj4ELj8ENS_18Kernel_traits_baseILj1536EfS2_fS2_fjLj128EEEEELb1ELb0ELb0ELb1EEEvNS_9BwdParamsE,@"STO_CUDA_ENTRY STV_DEFAULT"
_ZN10layer_norm13ln_bwd_kernelINS_13Kernel_traitsIf6__halffS2_fjLj1536ELj1ELj1ELj4ELj8ENS_18Kernel_traits_baseILj1536EfS2_fS2_fjLj128EEEEELb1ELb0ELb0ELb1EEEvNS_9BwdParamsE:
.text._ZN10layer_norm13ln_bwd_kernelINS_13Kernel_traitsIf6__halffS2_fjLj1536ELj1ELj1ELj4ELj8ENS_18Kernel_traits_baseILj1536EfS2_fS2_fjLj128EEEEELb1ELb0ELb0ELb1EEEvNS_9BwdParamsE:
        /* <DEDUP_REMOVED lines=23> */
.L_x_5183:
        /* <DEDUP_REMOVED lines=8> */
[----:B------:R-:W-:Y:S01]  /*01f0*/  CS2R R62, SRZ ;  /* 0x00000000003e7805 */ /* 0x000fe2000001ff00 */
        /* <DEDUP_REMOVED lines=11> */
[----:B------:R-:W-:-:S02]  /*02b0*/  MOV R84, RZ ;  /* 0x000000ff00547202 */ /* 0x000fc40000000f00 */
[----:B0-----:R-:W-:Y:S02]  /*02c0*/  LOP3.LUT R85, R85, 0x3, RZ, 0xc0, !PT ;  /* 0x0000000355557812 */ /* 0x001fe400078ec0ff */
.L_x_5188:
[----:B------:R-:W-:Y:S01]  /*02d0*/  ISETP.NE.U32.AND P0, PT, RZ, c[0x0][0x1c0], PT ;  /* 0x00007000ff007a0c */ /* 0x000fe20003f05070 */
[----:B------:R-:W-:Y:S01]  /*02e0*/  IMAD R2, R87, c[0x0][0x168], RZ ;  /* 0x00005a0057027a24 */ /* 0x000fe200078e02ff */
[----:B------:R-:W-:Y:S02]  /*02f0*/  SHF.R.S32.HI R32, RZ, 0x1f, R87 ;  /* 0x0000001fff207819 */ /* 0x000fe40000011457 */
[----:B------:R-:W-:Y:S02]  /*0300*/  ISETP.NE.AND.EX P0, PT, RZ, c[0x0][0x1c4], PT, P0 ;  /* 0x00007100ff007a0c */ /* 0x000fe40003f05300 */
[----:B------:R-:W-:Y:S02]  /*0310*/  SHF.R.S32.HI R3, RZ, 0x1f, R2 ;  /* 0x0000001fff037819 */ /* 0x000fe40000011402 */
[----:B------:R-:W-:Y:S02]  /*0320*/  MOV R54, 0x4 ;  /* 0x0000000400367802 */ /* 0x000fe40000000f00 */
[----:B------:R-:W-:-:S02]  /*0330*/  LEA.HI R3, R3, R2, RZ, 0x2 ;  /* 0x0000000203037211 */ /* 0x000fc400078f10ff */
[----:B------:R-:W-:Y:S01]  /*0340*/  MOV R47, 0x8 ;  /* 0x00000008002f7802 */ /* 0x000fe20000000f00 */
[----:B------:R-:W-:Y:S01]  /*0350*/  IMAD.WIDE R36, R87, R54, c[0x0][0x1a0] ;  /* 0x0000680057247625 */ /* 0x000fe200078e0236 */
[----:B------:R-:W-:-:S03]  /*0360*/  LEA.HI.SX32 R89, R3, R58, 0x1e ;  /* 0x0000003a03597211 */ /* 0x000fc600078ff2ff */
[----:B------:R-:W-:Y:S01]  /*0370*/  @P0 LEA R38, P1, R87, c[0x0][0x1c0], 0x1 ;  /* 0x0000700057260a11 */ /* 0x000fe200078208ff */
[----:B------:R0:W2:Y:S01]  /*0380*/  LDG.E R97, [R36.64] ;  /* 0x0000000424617981 */ /* 0x0000a2000c1e1900 */
[----:B------:R-:W-:Y:S02]  /*0390*/  IADD3 R88, R89, 0x80, RZ ;  /* 0x0000008059587810 */ /* 0x000fe40007ffe0ff */
[----:B------:R-:W-:Y:S02]  /*03a0*/  @P0 LEA.HI.X R39, R87, c[0x0][0x1c4], R32, 0x1, P1 ;  /* 0x0000710057270a11 */ /* 0x000fe400008f0c20 */
[C---:B------:R-:W-:Y:S01]  /*03b0*/  LEA R32, P1, R89.reuse, c[0x0][0x188], 0x4 ;  /* 0x0000620059207a11 */ /* 0x040fe200078220ff */
[C---:B------:R-:W-:Y:S01]  /*03c0*/  IMAD.WIDE.U32 R2, R89.reuse, R47, c[0x0][0x208] ;  /* 0x0000820059027625 */ /* 0x040fe200078e002f */
[C---:B------:R-:W-:Y:S01]  /*03d0*/  IADD3 R86, R89.reuse, 0x100, RZ ;  /* 0x0000010059567810 */ /* 0x040fe20007ffe0ff */
[----:B------:R0:W3:Y:S01]  /*03e0*/  @P0 LDG.E.U16 R96, [R38.64] ;  /* 0x0000000426600981 */ /* 0x0000e2000c1e1500 */
[----:B------:R-:W-:-:S02]  /*03f0*/  LEA.HI.X R33, R89, c[0x0][0x18c], RZ, 0x4, P1 ;  /* 0x0000630059217a11 */ /* 0x000fc400008f24ff */
[C---:B------:R-:W-:Y:S01]  /*0400*/  LEA R48, P1, R88.reuse, c[0x0][0x188], 0x4 ;  /* 0x0000620058307a11 */ /* 0x040fe200078220ff */
[----:B------:R-:W4:Y:S03]  /*0410*/  LDG.E.64 R2, [R2.64] ;  /* 0x0000000402027981 */ /* 0x000f26000c1e1b00 */
[C---:B------:R-:W-:Y:S01]  /*0420*/  LEA.HI.X R49, R88.reuse, c[0x0][0x18c], RZ, 0x4, P1 ;  /* 0x0000630058317a11 */ /* 0x040fe200008f24ff */
[-C--:B------:R-:W-:Y:S01]  /*0430*/  IMAD.WIDE.U32 R44, R88, R47.reuse, c[0x0][0x208] ;  /* 0x00008200582c7625 */ /* 0x080fe200078e002f */
[C---:B------:R-:W-:Y:S01]  /*0440*/  LEA R40, P1, R86.reuse, c[0x0][0x188], 0x4 ;  /* 0x0000620056287a11 */ /* 0x040fe200078220ff */
[----:B------:R-:W3:Y:S02]  /*0450*/  LDG.E.128 R32, [R32.64] ;  /* 0x0000000420207981 */ /* 0x000ee4000c1e1d00 */
[----:B------:R-:W-:Y:S01]  /*0460*/  IMAD.WIDE R54, R87, R54, c[0x0][0x1a8] ;  /* 0x00006a0057367625 */ /* 0x000fe200078e0236 */
[C---:B------:R-:W-:Y:S01]  /*0470*/  LEA.HI.X R41, R86.reuse, c[0x0][0x18c], RZ, 0x4, P1 ;  /* 0x0000630056297a11 */ /* 0x040fe200008f24ff */
[----:B------:R-:W3:Y:S02]  /*0480*/  LDG.E.64 R44, [R44.64] ;  /* 0x000000042c2c7981 */ /* 0x000ee4000c1e1b00 */
[----:B------:R-:W-:-:S02]  /*0490*/  IMAD.WIDE.U32 R46, R86, R47, c[0x0][0x208] ;  /* 0x00008200562e7625 */ /* 0x000fc400078e002f */
[----:B------:R1:W3:Y:S04]  /*04a0*/  LDG.E R91, [R54.64] ;  /* 0x00000004365b7981 */ /* 0x0002e8000c1e1900 */
[----:B------:R-:W3:Y:S04]  /*04b0*/  LDG.E.128 R40, [R40.64] ;  /* 0x0000000428287981 */ /* 0x000ee8000c1e1d00 */
[----:B------:R-:W3:Y:S04]  /*04c0*/  LDG.E.64 R46, [R46.64] ;  /* 0x000000042e2e7981 */ /* 0x000ee8000c1e1b00 */
[----:B0-----:R0:W3:Y:S01]  /*04d0*/  LDG.E.128 R36, [R48.64] ;  /* 0x0000000430247981 */ /* 0x0010e2000c1e1d00 */
[----:B------:R-:W-:-:S04]  /*04e0*/  ISETP.NE.U32.AND P1, PT, RZ, c[0x0][0x218], PT ;  /* 0x00008600ff007a0c */ /* 0x000fc80003f25070 */
[----:B------:R-:W-:Y:S02]  /*04f0*/  ISETP.NE.AND.EX P1, PT, RZ, c[0x0][0x21c], PT, P1 ;  /* 0x00008700ff007a0c */ /* 0x000fe40003f25310 */
[----:B------:R-:W-:-:S04]  /*0500*/  LEA R94, P2, R89, c[0x0][0x190], 0x2 ;  /* 0x00006400595e7a11 */ /* 0x000fc800078410ff */
[C---:B------:R-:W-:Y:S02]  /*0510*/  LEA.HI.X R95, R89.reuse, c[0x0][0x194], RZ, 0x2, P2 ;  /* 0x00006500595f7a11 */ /* 0x040fe400010f14ff */
[----:B------:R-:W-:Y:S01]  /*0520*/  LEA R56, P2, R88, c[0x0][0x190], 0x2 ;  /* 0x0000640058387a11 */ /* 0x000fe200078410ff */
[----:B------:R-:W-:Y:S01]  /*0530*/  ULDC.U8 UR6, c[0x0][0x1f0] ;  /* 0x00007c0000067ab9 */ /* 0x000fe20000000000 */
[----:B0-----:R-:W-:Y:S01]  /*0540*/  LEA R48, P4, R86, c[0x0][0x190], 0x2 ;  /* 0x0000640056307a11 */ /* 0x001fe200078810ff */
[----:B-----5:R0:W5:Y:S01]  /*0550*/  LDG.E R90, [R94.64] ;  /* 0x000000045e5a7981 */ /* 0x020162000c1e1900 */
[C---:B------:R-:W-:Y:S02]  /*0560*/  LEA.HI.X R57, R88.reuse, c[0x0][0x194], RZ, 0x2, P2 ;  /* 0x0000650058397a11 */ /* 0x040fe400010f14ff */
[C---:B------:R-:W-:Y:S02]  /*0570*/  @P1 LEA R50, P2, R89.reuse, c[0x0][0x218], 0x4 ;  /* 0x0000860059321a11 */ /* 0x040fe400078420ff */
[----:B------:R-:W-:Y:S01]  /*0580*/  @P1 LEA R52, P3, R88, c[0x0][0x218], 0x4 ;  /* 0x0000860058341a11 */ /* 0x000fe200078620ff */
[----:B------:R4:W5:Y:S01]  /*0590*/  LDG.E R56, [R56.64] ;  /* 0x0000000438387981 */ /* 0x000962000c1e1900 */
[----:B------:R-:W-:-:S02]  /*05a0*/  @P1 LEA.HI.X R51, R89, c[0x0][0x21c], RZ, 0x4, P2 ;  /* 0x0000870059331a11 */ /* 0x000fc400010f24ff */
[----:B-1----:R-:W-:Y:S02]  /*05b0*/  @P1 LEA R54, P2, R86, c[0x0][0x218], 0x4 ;  /* 0x0000860056361a11 */ /* 0x002fe400078420ff */
        /* <DEDUP_REMOVED lines=8> */
[----:B------:R-:W-:Y:S02]  /*0640*/  MOV R92, 0x3f800000 ;  /* 0x3f800000005c7802 */ /* 0x000fe40000000f00 */
[----:B--2---:R-:W-:Y:S01]  /*0650*/  FSEL R102, R97, RZ, !P1 ;  /* 0x000000ff61667208 */ /* 0x004fe20004800000 */
[----:B----4-:R-:W-:Y:S01]  /*0660*/  IMAD.MOV.U32 R57, RZ, RZ, R2 ;  /* 0x000000ffff397224 */ /* 0x010fe200078e0002 */
[----:B0-----:R-:W-:Y:S02]  /*0670*/  MOV R49, R3 ;  /* 0x0000000300317202 */ /* 0x001fe40000000f00 */
[----:B------:R-:W-:Y:S01]  /*0680*/  SHF.R.U64 R101, R2, 0x10, R3 ;  /* 0x0000001002657819 */ /* 0x000fe20000001203 */
[C---:B---3--:R-:W-:Y:S01]  /*0690*/  FADD.FTZ R54, -R102.reuse, R34 ;  /* 0x0000002266367221 */ /* 0x048fe20000010100 */
[----:B------:R-:W-:Y:S01]  /*06a0*/  HADD2.F32 R57, -RZ, R57.H0_H0 ;  /* 0x20000039ff397230 */ /* 0x000fe20000004100 */
[C---:B-1----:R-:W-:Y:S01]  /*06b0*/  FADD.FTZ R50, -R102.reuse, R32 ;  /* 0x0000002066327221 */ /* 0x042fe20000010100 */
[----:B------:R-:W-:Y:S01]  /*06c0*/  HADD2.F32 R49, -RZ, R49.H0_H0 ;  /* 0x20000031ff317230 */ /* 0x000fe20000004100 */
[C---:B------:R-:W-:Y:S01]  /*06d0*/  FADD.FTZ R52, -R102.reuse, R33 ;  /* 0x0000002166347221 */ /* 0x040fe20000010100 */
[----:B------:R-:W-:Y:S01]  /*06e0*/  MOV R33, R44 ;  /* 0x0000002c00217202 */ /* 0x000fe20000000f00 */
[----:B------:R-:W-:Y:S01]  /*06f0*/  FADD.FTZ R94, -R102, R35 ;  /* 0x00000023665e7221 */ /* 0x000fe20000010100 */
[----:B------:R-:W-:Y:S01]  /*0700*/  SHF.R.U64 R51, R44, 0x10, R45 ;  /* 0x000000102c337819 */ /* 0x000fe2000000122d */
[----:B------:R-:W-:Y:S01]  /*0710*/  FMUL.FTZ R44, R91, R54 ;  /* 0x000000365b2c7220 */ /* 0x000fe20000410000 */
[----:B------:R-:W-:Y:S01]  /*0720*/  SHF.R.U32.HI R99, RZ, 0x10, R3 ;  /* 0x00000010ff637819 */ /* 0x000fe20000011603 */
[----:B------:R-:W-:Y:S01]  /*0730*/  HADD2.F32 R3, -RZ, R101.H0_H0 ;  /* 0x20000065ff037230 */ /* 0x000fe20000004100 */
[----:B------:R-:W-:Y:S01]  /*0740*/  MOV R35, R45 ;  /* 0x0000002d00237202 */ /* 0x000fe20000000f00 */
[----:B------:R-:W-:-:S02]  /*0750*/  FADD.FTZ R32, -R102, R42 ;  /* 0x0000002a66207221 */ /* 0x000fc40000010100 */
[----:B------:R-:W-:Y:S02]  /*0760*/  FMUL.FTZ R42, R91, R50 ;  /* 0x000000325b2a7220 */ /* 0x000fe40000410000 */
[----:B------:R-:W-:Y:S01]  /*0770*/  FADD.FTZ R2, -R102, R43 ;  /* 0x0000002b66027221 */ /* 0x000fe20000010100 */
[----:B------:R-:W-:Y:S01]  /*0780*/  SHF.R.U64 R95, R46, 0x10, R47 ;  /* 0x000000102e5f7819 */ /* 0x000fe2000000122f */
[----:B------:R-:W-:Y:S01]  /*0790*/  FMUL.FTZ R43, R12, R57 ;  /* 0x000000390c2b7220 */ /* 0x000fe20000410000 */
[----:B------:R-:W-:Y:S01]  /*07a0*/  MOV R53, R47 ;  /* 0x0000002f00357202 */ /* 0x000fe20000000f00 */
[----:B------:R-:W-:Y:S01]  /*07b0*/  FADD.FTZ R69, R49, R69 ;  /* 0x0000004531457221 */ /* 0x000fe20000010000 */
[----:B------:R-:W-:Y:S01]  /*07c0*/  SHF.R.U32.HI R55, RZ, 0x10, R47 ;  /* 0x00000010ff377819 */ /* 0x000fe2000001162f */
[-C--:B------:R-:W-:Y:S02]  /*07d0*/  FFMA.FTZ R81, R44, R49.reuse, R81 ;  /* 0x000000312c517223 */ /* 0x080fe40000010051 */
[----:B------:R-:W-:Y:S01]  /*07e0*/  FMUL.FTZ R47, R14, R49 ;  /* 0x000000310e2f7220 */ /* 0x000fe20000410000 */
[----:B------:R-:W-:Y:S01]  /*07f0*/  HADD2.F32 R49, -RZ, R51.H0_H0 ;  /* 0x20000033ff317230 */ /* 0x000fe20000004100 */
[----:B------:R-:W-:Y:S01]  /*0800*/  FADD.FTZ R71, R57, R71 ;  /* 0x0000004739477221 */ /* 0x000fe20000010000 */
[----:B------:R-:W-:Y:S01]  /*0810*/  HADD2.F32 R51, -RZ, R35.H0_H0 ;  /* 0x20000023ff337230 */ /* 0x000fe20000004100 */
[----:B------:R-:W-:Y:S01]  /*0820*/  FFMA.FTZ R83, R42, R57, R83 ;  /* 0x000000392a537223 */ /* 0x000fe20000010053 */
[----:B------:R-:W-:Y:S01]  /*0830*/  HADD2.F32 R57, -RZ, R33.H0_H0 ;  /* 0x20000021ff397230 */ /* 0x000fe20000004100 */
[----:B------:R-:W-:-:S02]  /*0840*/  FADD.FTZ R100, -R102, R38 ;  /* 0x0000002666647221 */ /* 0x000fc40000010100 */
[C---:B------:R-:W-:Y:S01]  /*0850*/  FADD.FTZ R34, -R102.reuse, R41 ;  /* 0x0000002966227221 */ /* 0x040fe20000010100 */
[----:B------:R-:W-:Y:S01]  /*0860*/  @P0 HADD2.F32 R92, -RZ, R96.H0_H0 ;  /* 0x20000060ff5c0230 */ /* 0x000fe20000004100 */
[----:B------:R-:W-:Y:S01]  /*0870*/  FADD.FTZ R38, -R102, R39 ;  /* 0x0000002766267221 */ /* 0x000fe20000010100 */
[----:B------:R-:W-:Y:S01]  /*0880*/  MOV R39, R46 ;  /* 0x0000002e00277202 */ /* 0x000fe20000000f00 */
[----:B------:R-:W-:Y:S02]  /*0890*/  FMUL.FTZ R41, R91, R52 ;  /* 0x000000345b297220 */ /* 0x000fe40000410000 */
[----:B------:R-:W-:Y:S02]  /*08a0*/  FMUL.FTZ R50, R13, R3 ;  /* 0x000000030d327220 */ /* 0x000fe40000410000 */
[----:B------:R-:W-:Y:S02]  /*08b0*/  FADD.FTZ R33, RZ, R43 ;  /* 0x0000002bff217221 */ /* 0x000fe40000010000 */
[----:B------:R-:W-:Y:S01]  /*08c0*/  FFMA.FTZ R35, R42, R43, RZ ;  /* 0x0000002b2a237223 */ /* 0x000fe200000100ff */
[----:B------:R-:W-:Y:S01]  /*08d0*/  SHF.R.U32.HI R97, RZ, 0x10, R45 ;  /* 0x00000010ff617819 */ /* 0x000fe2000001162d */
[C---:B------:R-:W-:Y:S01]  /*08e0*/  FADD.FTZ R96, -R102.reuse, R36 ;  /* 0x0000002466607221 */ /* 0x040fe20000010100 */
[----:B------:R-:W-:Y:S01]  /*08f0*/  HADD2.F32 R46, -RZ, R99.H0_H0 ;  /* 0x20000063ff2e7230 */ /* 0x000fe20000004100 */
[----:B------:R-:W-:-:S02]  /*0900*/  FADD.FTZ R36, -R102, R40 ;  /* 0x0000002866247221 */ /* 0x000fc40000010100 */
[----:B------:R-:W-:Y:S02]  /*0910*/  FMUL.FTZ R45, R91, R94 ;  /* 0x0000005e5b2d7220 */ /* 0x000fe40000410000 */
[----:B------:R-:W-:Y:S02]  /*0920*/  FADD.FTZ R40, R33, R50 ;  /* 0x0000003221287221 */ /* 0x000fe40000010000 */
[----:B------:R-:W-:Y:S02]  /*0930*/  FFMA.FTZ R35, R41, R50, R35 ;  /* 0x0000003229237223 */ /* 0x000fe40000010023 */
[----:B------:R-:W-:Y:S02]  /*0940*/  FADD.FTZ R98, -R102, R37 ;  /* 0x0000002566627221 */ /* 0x000fe40000010100 */
[----:B------:R-:W-:Y:S02]  /*0950*/  FADD.FTZ R70, R46, R70 ;  /* 0x000000462e467221 */ /* 0x000fe40000010000 */
[----:B------:R-:W-:-:S02]  /*0960*/  FFMA.FTZ R82, R45, R46, R82 ;  /* 0x0000002e2d527223 */ /* 0x000fc40000010052 */
[----:B------:R-:W-:Y:S01]  /*0970*/  FMUL.FTZ R94, R91, R96 ;  /* 0x000000605b5e7220 */ /* 0x000fe20000410000 */
[----:B------:R-:W-:Y:S01]  /*0980*/  HADD2.F32 R52, -RZ, R39.H0_H0 ;  /* 0x20000027ff347230 */ /* 0x000fe20000004100 */
[----:B------:R-:W-:Y:S02]  /*0990*/  FMUL.FTZ R46, R15, R46 ;  /* 0x0000002e0f2e7220 */ /* 0x000fe40000410000 */
[----:B------:R-:W-:Y:S02]  /*09a0*/  FADD.FTZ R33, R40, R47 ;  /* 0x0000002f28217221 */ /* 0x000fe40000010000 */
[----:B------:R-:W-:Y:S01]  /*09b0*/  FFMA.FTZ R35, R44, R47, R35 ;  /* 0x0000002f2c237223 */ /* 0x000fe20000010023 */
[----:B------:R-:W-:Y:S01]  /*09c0*/  HADD2.F32 R39, -RZ, R95.H0_H0 ;  /* 0x2000005fff277230 */ /* 0x000fe20000004100 */
[----:B------:R-:W-:Y:S01]  /*09d0*/  FADD.FTZ R67, R57, R67 ;  /* 0x0000004339437221 */ /* 0x000fe20000010000 */
[----:B------:R-:W-:Y:S01]  /*09e0*/  HADD2.F32 R102, -RZ, R53.H0_H0 ;  /* 0x20000035ff667230 */ /* 0x000fe20000004100 */
[----:B------:R-:W-:-:S02]  /*09f0*/  FMUL.FTZ R53, R91, R98 ;  /* 0x000000625b357220 */ /* 0x000fc40000410000 */
[-C--:B------:R-:W-:Y:S02]  /*0a00*/  FFMA.FTZ R79, R94, R57.reuse, R79 ;  /* 0x000000395e4f7223 */ /* 0x080fe4000001004f */
[----:B------:R-:W-:Y:S02]  /*0a10*/  FMUL.FTZ R95, R91, R36 ;  /* 0x000000245b5f7220 */ /* 0x000fe40000410000 */
[----:B------:R-:W-:Y:S02]  /*0a20*/  FMUL.FTZ R57, R8, R57 ;  /* 0x0000003908397220 */ /* 0x000fe40000410000 */
[----:B------:R-:W-:Y:S02]  /*0a30*/  FADD.FTZ R36, R33, R46 ;  /* 0x0000002e21247221 */ /* 0x000fe40000010000 */
[----:B------:R-:W-:Y:S02]  /*0a40*/  FFMA.FTZ R35, R45, R46, R35 ;  /* 0x0000002e2d237223 */ /* 0x000fe40000010023 */
[----:B------:R-:W-:-:S02]  /*0a50*/  FADD.FTZ R72, R3, R72 ;  /* 0x0000004803487221 */ /* 0x000fc40000010000 */
[----:B------:R-:W-:Y:S01]  /*0a60*/  FFMA.FTZ R84, R41, R3, R84 ;  /* 0x0000000329547223 */ /* 0x000fe20000010054 */
[----:B------:R-:W-:Y:S01]  /*0a70*/  HADD2.F32 R3, -RZ, R55.H0_H0 ;  /* 0x20000037ff037230 */ /* 0x000fe20000004100 */
[----:B------:R-:W-:Y:S02]  /*0a80*/  FADD.FTZ R68, R49, R68 ;  /* 0x0000004431447221 */ /* 0x000fe40000010000 */
[----:B------:R-:W-:Y:S02]  /*0a90*/  FMUL.FTZ R54, R91, R100 ;  /* 0x000000645b367220 */ /* 0x000fe40000410000 */
[-C--:B------:R-:W-:Y:S02]  /*0aa0*/  FFMA.FTZ R80, R53, R49.reuse, R80 ;  /* 0x0000003135507223 */ /* 0x080fe40000010050 */
[----:B------:R-:W-:Y:S02]  /*0ab0*/  FMUL.FTZ R55, R91, R38 ;  /* 0x000000265b377220 */ /* 0x000fe40000410000 */
[----:B------:R-:W-:-:S02]  /*0ac0*/  FMUL.FTZ R49, R9, R49 ;  /* 0x0000003109317220 */ /* 0x000fc40000410000 */
[----:B------:R-:W-:Y:S02]  /*0ad0*/  FADD.FTZ R36, R36, R57 ;  /* 0x0000003924247221 */ /* 0x000fe40000010000 */
[----:B------:R-:W-:Y:S01]  /*0ae0*/  FFMA.FTZ R38, R94, R57, R35 ;  /* 0x000000395e267223 */ /* 0x000fe20000010023 */
[----:B------:R-:W-:Y:S01]  /*0af0*/  HADD2.F32 R37, -RZ, R97.H0_H0 ;  /* 0x20000061ff257230 */ /* 0x000fe20000004100 */
[----:B------:R-:W-:Y:S02]  /*0b00*/  FADD.FTZ R65, R51, R65 ;  /* 0x0000004133417221 */ /* 0x000fe40000010000 */
[-C--:B------:R-:W-:Y:S02]  /*0b10*/  FFMA.FTZ R77, R54, R51.reuse, R77 ;  /* 0x00000033364d7223 */ /* 0x080fe4000001004d */
        /* <DEDUP_REMOVED lines=18> */
[----:B------:R-:W-:Y:S01]  /*0c40*/  FFMA.FTZ R32, R97, R96, R32 ;  /* 0x0000006061207223 */ /* 0x000fe20000010020 */
[----:B------:R-:W-:Y:S01]  /*0c50*/  LOP3.LUT P0, RZ, R0, 0xff, RZ, 0xc0, !PT ;  /* 0x000000ff00ff7812 */ /* 0x000fe2000780c0ff */
[----:B------:R-:W-:-:S02]  /*0c60*/  FMUL.FTZ R101, R91, R2 ;  /* 0x000000025b657220 */ /* 0x000fc40000410000 */
[----:B------:R-:W-:Y:S02]  /*0c70*/  FMUL.FTZ R100, R7, R3 ;  /* 0x0000000307647220 */ /* 0x000fe40000410000 */
[----:B------:R-:W-:Y:S02]  /*0c80*/  FADD.FTZ R33, R33, R98 ;  /* 0x0000006221217221 */ /* 0x000fe40000010000 */
[----:B------:R-:W-:Y:S02]  /*0c90*/  FFMA.FTZ R32, R99, R98, R32 ;  /* 0x0000006263207223 */ /* 0x000fe40000010020 */
[----:B------:R-:W-:Y:S02]  /*0ca0*/  FADD.FTZ R66, R37, R66 ;  /* 0x0000004225427221 */ /* 0x000fe40000010000 */
[----:B------:R-:W-:Y:S02]  /*0cb0*/  FFMA.FTZ R78, R55, R37, R78 ;  /* 0x00000025374e7223 */ /* 0x000fe4000001004e */
        /* <DEDUP_REMOVED lines=11> */
.L_x_5189:
        /* <DEDUP_REMOVED lines=18> */
.L_x_5190:
        /* <DEDUP_REMOVED lines=63> */
[----:B------:R-:W-:Y:S02]  /*1280*/  FFMA.FTZ R55, R55, R3, R2 ;  /* 0x0000000337377223 */ /* 0x000fe40000010002 */
[----:B------:R-:W-:Y:S02]  /*1290*/  FMUL.FTZ R47, R91, R94 ;  /* 0x0000005e5b2f7220 */ /* 0x000fe40000410000 */
[----:B-1----:R-:W-:Y:S02]  /*12a0*/  FMUL.FTZ R32, R36, R92 ;  /* 0x0000005c24207220 */ /* 0x002fe40000410000 */
[----:B------:R-:W-:-:S02]  /*12b0*/  FMUL.FTZ R38, R38, c[0x0][0x1e8] ;  /* 0x00007a0026267a20 */ /* 0x000fc40000410000 */
[----:B------:R-:W-:Y:S02]  /*12c0*/  @P0 FADD.FTZ R46, R21, R46 ;  /* 0x0000002e152e0221 */ /* 0x000fe40000010000 */
[-CC-:B------:R-:W-:Y:S01]  /*12d0*/  FFMA.FTZ R95, R95, R3.reuse, R2.reuse ;  /* 0x000000035f5f7223 */ /* 0x180fe20000010002 */
[----:B------:R-:W-:Y:S01]  /*12e0*/  FSEL R43, R38, RZ, P1 ;  /* 0x000000ff262b7208 */ /* 0x000fe20000800000 */
[----:B------:R-:W-:Y:S01]  /*12f0*/  FADD.FTZ R40, R40, -R55 ;  /* 0x8000003728287221 */ /* 0x000fe20000010000 */
[----:B------:R-:W-:Y:S01]  /*1300*/  ISETP.NE.U32.AND P1, PT, RZ, c[0x0][0x258], PT ;  /* 0x00009600ff007a0c */ /* 0x000fe20003f25070 */
[-CC-:B------:R-:W-:Y:S02]  /*1310*/  FFMA.FTZ R54, R54, R3.reuse, R2.reuse ;  /* 0x0000000336367223 */ /* 0x180fe40000010002 */
[----:B------:R-:W-:Y:S01]  /*1320*/  @P0 FADD.FTZ R47, R20, R47 ;  /* 0x0000002f142f0221 */ /* 0x000fe20000010000 */
[----:B------:R-:W-:Y:S01]  /*1330*/  ISETP.NE.AND.EX P1, PT, RZ, c[0x0][0x25c], PT, P1 ;  /* 0x00009700ff007a0c */ /* 0x000fe20003f25310 */
[----:B------:R-:W-:Y:S01]  /*1340*/  FFMA.FTZ R97, R97, R3, R2 ;  /* 0x0000000361617223 */ /* 0x000fe20000010002 */
[----:B------:R-:W-:Y:S01]  /*1350*/  F2F.F16.F32 R43, R43 ;  /* 0x0000002b002b7304 */ /* 0x000fe20000200800 */
[----:B------:R-:W-:-:S02]  /*1360*/  FMUL.FTZ R32, R32, c[0x0][0x1e8] ;  /* 0x00007a0020207a20 */ /* 0x000fc40000410000 */
[-CC-:B------:R-:W-:Y:S02]  /*1370*/  FFMA.FTZ R99, R99, R3.reuse, R2.reuse ;  /* 0x0000000363637223 */ /* 0x180fe40000010002 */
[----:B------:R-:W-:Y:S01]  /*1380*/  FFMA.FTZ R101, R101, R3, R2 ;  /* 0x0000000365657223 */ /* 0x000fe20000010002 */
[----:B------:R-:W-:Y:S01]  /*1390*/  FSEL R32, R32, RZ, P3 ;  /* 0x000000ff20207208 */ /* 0x000fe20001800000 */
[----:B------:R-:W-:Y:S01]  /*13a0*/  FMUL.FTZ R2, R46, R92 ;  /* 0x0000005c2e027220 */ /* 0x000fe20000410000 */
[----:B------:R-:W-:Y:S01]  /*13b0*/  LOP3.LUT P3, RZ, R48, 0xff000000, RZ, 0xc0, !PT ;  /* 0xff00000030ff7812 */ /* 0x000fe2000786c0ff */
[----:B------:R-:W-:Y:S02]  /*13c0*/  FADD.FTZ R42, R52, -R95 ;  /* 0x8000005f342a7221 */ /* 0x000fe40000010000 */
[----:B------:R-:W-:Y:S02]  /*13d0*/  FMUL.FTZ R50, R91, R40 ;  /* 0x000000285b327220 */ /* 0x000fe40000410000 */
[----:B------:R-:W-:-:S02]  /*13e0*/  FADD.FTZ R54, R51, -R54 ;  /* 0x8000003633367221 */ /* 0x000fc40000010000 */
[----:B------:R-:W-:Y:S02]  /*13f0*/  FMUL.FTZ R38, R47, R92 ;  /* 0x0000005c2f267220 */ /* 0x000fe40000410000 */
[----:B------:R-:W-:Y:S02]  /*1400*/  FADD.FTZ R52, R96, -R97 ;  /* 0x8000006160347221 */ /* 0x000fe40000010000 */
[----:B------:R-:W-:Y:S02]  /*1410*/  FMUL.FTZ R2, R2, c[0x0][0x1e8] ;  /* 0x00007a0002027a20 */ /* 0x000fe40000410000 */
[----:B------:R-:W-:Y:S02]  /*1420*/  @P0 FADD.FTZ R50, R23, R50 ;  /* 0x0000003217320221 */ /* 0x000fe40000010000 */
[C---:B------:R-:W-:Y:S01]  /*1430*/  FMUL.FTZ R49, R91.reuse, R54 ;  /* 0x000000365b317220 */ /* 0x040fe20000410000 */
[----:B------:R-:W-:Y:S01]  /*1440*/  FSEL R2, R2, RZ, P5 ;  /* 0x000000ff02027208 */ /* 0x000fe20002800000 */
[----:B------:R-:W-:-:S02]  /*1450*/  FMUL.FTZ R52, R91, R52 ;  /* 0x000000345b347220 */ /* 0x000fc40000410000 */
[----:B------:R-:W-:Y:S01]  /*1460*/  FMUL.FTZ R39, R38, c[0x0][0x1e8] ;  /* 0x00007a0026277a20 */ /* 0x000fe20000410000 */
[----:B------:R1:W-:Y:S01]  /*1470*/  F2F.F16.F32 R44, R2 ;  /* 0x00000002002c7304 */ /* 0x0003e20000200800 */
[----:B------:R-:W-:Y:S02]  /*1480*/  @P0 FADD.FTZ R49, R22, R49 ;  /* 0x0000003116310221 */ /* 0x000fe40000010000 */
[----:B------:R-:W-:Y:S01]  /*1490*/  @P0 FADD.FTZ R52, R25, R52 ;  /* 0x0000003419340221 */ /* 0x000fe20000010000 */
[----:B------:R-:W-:Y:S01]  /*14a0*/  FSEL R39, R39, RZ, P4 ;  /* 0x000000ff27277208 */ /* 0x000fe20002000000 */
[----:B------:R-:W-:Y:S02]  /*14b0*/  FADD.FTZ R54, R100, -R101 ;  /* 0x8000006564367221 */ /* 0x000fe40000010000 */
[-C--:B------:R-:W-:Y:S01]  /*14c0*/  FMUL.FTZ R3, R49, R92.reuse ;  /* 0x0000005c31037220 */ /* 0x080fe20000410000 */
[----:B------:R2:W-:Y:S01]  /*14d0*/  F2F.F16.F32 R38, R32 ;  /* 0x0000002000267304 */ /* 0x0005e20000200800 */
[----:B-1----:R-:W-:-:S02]  /*14e0*/  FMUL.FTZ R2, R52, R92 ;  /* 0x0000005c34027220 */ /* 0x002fc40000410000 */
[----:B------:R-:W-:Y:S02]  /*14f0*/  FMUL.FTZ R54, R91, R54 ;  /* 0x000000365b367220 */ /* 0x000fe40000410000 */
[----:B------:R-:W-:Y:S02]  /*1500*/  FMUL.FTZ R3, R3, c[0x0][0x1e8] ;  /* 0x00007a0003037a20 */ /* 0x000fe40000410000 */
[----:B------:R-:W-:Y:S01]  /*1510*/  FMUL.FTZ R2, R2, c[0x0][0x1e8] ;  /* 0x00007a0002027a20 */ /* 0x000fe20000410000 */
[----:B------:R1:W-:Y:S01]  /*1520*/  F2F.F16.F32 R53, R39 ;  /* 0x0000002700357304 */ /* 0x0003e20000200800 */
[----:B--2---:R-:W-:Y:S01]  /*1530*/  FMUL.FTZ R32, R50, R92 ;  /* 0x0000005c32207220 */ /* 0x004fe20000410000 */
[----:B------:R-:W-:Y:S01]  /*1540*/  FSEL R3, R3, RZ, P6 ;  /* 0x000000ff03037208 */ /* 0x000fe20003000000 */
[----:B------:R-:W-:Y:S02]  /*1550*/  FADD.FTZ R98, R98, -R99 ;  /* 0x8000006362627221 */ /* 0x000fe40000010000 */
[----:B------:R-:W-:-:S02]  /*1560*/  FMUL.FTZ R32, R32, c[0x0][0x1e8] ;  /* 0x00007a0020207a20 */ /* 0x000fc40000410000 */
[----:B------:R-:W-:Y:S01]  /*1570*/  @P0 FADD.FTZ R54, R27, R54 ;  /* 0x000000361b360221 */ /* 0x000fe20000010000 */
[----:B------:R2:W-:Y:S01]  /*1580*/  F2F.F16.F32 R55, R3 ;  /* 0x0000000300377304 */ /* 0x0005e20000200800 */
[C---:B------:R-:W-:Y:S01]  /*1590*/  FMUL.FTZ R51, R91.reuse, R98 ;  /* 0x000000625b337220 */ /* 0x040fe20000410000 */
[----:B------:R-:W-:Y:S01]  /*15a0*/  FSEL R32, R32, RZ, P2 ;  /* 0x000000ff20207208 */ /* 0x000fe20001000000 */
[----:B------:R-:W-:Y:S01]  /*15b0*/  FMUL.FTZ R91, R91, R42 ;  /* 0x0000002a5b5b7220 */ /* 0x000fe20000410000 */
[----:B------:R-:W-:Y:S01]  /*15c0*/  LOP3.LUT P2, RZ, R48, 0xff00, RZ, 0xc0, !PT ;  /* 0x0000ff0030ff7812 */ /* 0x000fe2000784c0ff */
[----:B------:R-:W-:Y:S02]  /*15d0*/  @P0 FADD.FTZ R51, R26, R51 ;  /* 0x000000331a330221 */ /* 0x000fe40000010000 */
[----:B------:R-:W-:Y:S01]  /*15e0*/  @P0 FADD.FTZ R91, R24, R91 ;  /* 0x0000005b185b0221 */ /* 0x000fe20000010000 */
[----:B-1----:R-:W-:Y:S01]  /*15f0*/  FSEL R39, R2, RZ, P2 ;  /* 0x000000ff02277208 */ /* 0x002fe20001000000 */
[-C--:B------:R-:W-:Y:S01]  /*1600*/  FMUL.FTZ R2, R54, R92.reuse ;  /* 0x0000005c36027220 */ /* 0x080fe20000410000 */
[----:B------:R1:W3:Y:S01]  /*1610*/  F2F.F16.F32 R45, R32 ;  /* 0x00000020002d7304 */ /* 0x0002e20000200800 */
[-C--:B------:R-:W-:Y:S01]  /*1620*/  FMUL.FTZ R40, R51, R92.reuse ;  /* 0x0000005c33287220 */ /* 0x080fe20000410000 */
[----:B------:R-:W-:Y:S01]  /*1630*/  LOP3.LUT P2, RZ, R48, 0xff0000, RZ, 0xc0, !PT ;  /* 0x00ff000030ff7812 */ /* 0x000fe2000784c0ff */
[----:B--2---:R-:W-:Y:S01]  /*1640*/  FMUL.FTZ R3, R2, c[0x0][0x1e8] ;  /* 0x00007a0002037a20 */ /* 0x004fe20000410000 */
[----:B------:R-:W-:Y:S01]  /*1650*/  ISETP.NE.U32.AND P0, PT, RZ, c[0x0][0x258], PT ;  /* 0x00009600ff007a0c */ /* 0x000fe20003f05070 */
[----:B------:R-:W-:Y:S01]  /*1660*/  FMUL.FTZ R40, R40, c[0x0][0x1e8] ;  /* 0x00007a0028287a20 */ /* 0x000fe20000410000 */
[----:B------:R-:W-:Y:S01]  /*1670*/  @P1 LEA R2, P4, R89, c[0x0][0x258], 0x4 ;  /* 0x0000960059021a11 */ /* 0x000fe200078820ff */
[----:B------:R-:W-:Y:S01]  /*1680*/  FMUL.FTZ R92, R91, R92 ;  /* 0x0000005c5b5c7220 */ /* 0x000fe20000410000 */
[----:B------:R-:W-:Y:S01]  /*1690*/  FSEL R42, R3, RZ, P3 ;  /* 0x000000ff032a7208 */ /* 0x000fe20001800000 */
[----:B------:R-:W-:Y:S01]  /*16a0*/  F2F.F16.F32 R56, R39 ;  /* 0x0000002700387304 */ /* 0x000fe20000200800 */
[----:B------:R-:W-:Y:S01]  /*16b0*/  FSEL R40, R40, RZ, P2 ;  /* 0x000000ff28287208 */ /* 0x000fe20001000000 */
[----:B------:R-:W-:Y:S01]  /*16c0*/  FMUL.FTZ R92, R92, c[0x0][0x1e8] ;  /* 0x00007a005c5c7a20 */ /* 0x000fe20000410000 */
[----:B------:R-:W-:-:S02]  /*16d0*/  ISETP.NE.AND.EX P0, PT, RZ, c[0x0][0x25c], PT, P0 ;  /* 0x00009700ff007a0c */ /* 0x000fc40003f05300 */
[----:B------:R-:W-:Y:S02]  /*16e0*/  LOP3.LUT P2, RZ, R48, 0xff, RZ, 0xc0, !PT ;  /* 0x000000ff30ff7812 */ /* 0x000fe4000784c0ff */
[----:B-1----:R-:W-:Y:S01]  /*16f0*/  SEL R32, R33, R28, P0 ;  /* 0x0000001c21207207 */ /* 0x002fe20000000000 */
[----:B------:R-:W1:Y:S01]  /*1700*/  F2F.F16.F32 R42, R42 ;  /* 0x0000002a002a7304 */ /* 0x000e620000200800 */
[----:B------:R-:W-:Y:S02]  /*1710*/  SEL R33, R34, R29, P0 ;  /* 0x0000001d22217207 */ /* 0x000fe40000000000 */
[----:B------:R-:W-:Y:S02]  /*1720*/  SEL R34, R35, R30, P0 ;  /* 0x0000001e23227207 */ /* 0x000fe40000000000 */
[----:B------:R-:W-:Y:S01]  /*1730*/  SEL R35, R36, R31, P0 ;  /* 0x0000001f24237207 */ /* 0x000fe20000000000 */
[----:B0-----:R-:W-:Y:S01]  /*1740*/  IMAD.WIDE.U32 R36, R37, 0x10000, RZ ;  /* 0x0001000025247825 */ /* 0x001fe200078e00ff */
[----:B---3--:R-:W-:Y:S01]  /*1750*/  SHF.L.U32 R45, R45, 0x10, RZ ;  /* 0x000000102d2d7819 */ /* 0x008fe200000006ff */
[----:B------:R0:W2:Y:S01]  /*1760*/  F2F.F16.F32 R90, R40 ;  /* 0x00000028005a7304 */ /* 0x0000a20000200800 */
[----:B------:R-:W-:-:S02]  /*1770*/  FSEL R92, R92, RZ, P2 ;  /* 0x000000ff5c5c7208 */ /* 0x000fc40001000000 */
[----:B------:R-:W-:Y:S02]  /*1780*/  LOP3.LUT R36, R36, R41, RZ, 0xfc, !PT ;  /* 0x0000002924247212 */ /* 0x000fe400078efcff */
[----:B------:R-:W-:Y:S01]  /*1790*/  @P1 LEA.HI.X R3, R89, c[0x0][0x25c], RZ, 0x4, P4 ;  /* 0x0000970059031a11 */ /* 0x000fe200020f24ff */
[----:B-1----:R-:W-:Y:S01]  /*17a0*/  IMAD.U32 R41, R42, 0x10000, RZ ;  /* 0x000100002a297824 */ /* 0x002fe200078e00ff */
[----:B0-----:R-:W-:Y:S01]  /*17b0*/  SHF.L.U32 R40, R38, 0x10, RZ ;  /* 0x0000001026287819 */ /* 0x001fe200000006ff */
[----:B------:R-:W-:Y:S01]  /*17c0*/  IMAD.WIDE.U32 R38, R44, 0x10000, RZ ;  /* 0x000100002c267825 */ /* 0x000fe200078e00ff */
[----:B------:R-:W0:Y:S01]  /*17d0*/  F2F.F16.F32 R57, R92 ;  /* 0x0000005c00397304 */ /* 0x000e220000200800 */
[----:B------:R1:W-:Y:S01]  /*17e0*/  @P1 STG.E.128 [R2.64], R32 ;  /* 0x0000002002001986 */ /* 0x0003e2000c101d04 */
[----:B------:R-:W-:Y:S02]  /*17f0*/  LOP3.LUT R37, R37, R40, R43, 0xfe, !PT ;  /* 0x0000002825257212 */ /* 0x000fe400078efe2b */
[----:B------:R-:W-:Y:S01]  /*1800*/  LOP3.LUT R39, R39, R45, R55, 0xfe, !PT ;  /* 0x0000002d27277212 */ /* 0x000fe200078efe37 */
[----:B------:R-:W-:Y:S01]  /*1810*/  IMAD.WIDE.U32 R44, R56, 0x10000, RZ ;  /* 0x00010000382c7825 */ /* 0x000fe200078e00ff */
[----:B------:R-:W-:-:S02]  /*1820*/  LEA R40, P2, R89, c[0x0][0x248], 0x3 ;  /* 0x0000920059287a11 */ /* 0x000fc400078418ff */
[C---:B------:R-:W-:Y:S02]  /*1830*/  @P1 LEA R42, P3, R88.reuse, c[0x0][0x258], 0x4 ;  /* 0x00009600582a1a11 */ /* 0x040fe400078620ff */
[----:B--2---:R-:W-:Y:S02]  /*1840*/  LOP3.LUT R45, R45, R41, R90, 0xfe, !PT ;  /* 0x000000292d2d7212 */ /* 0x004fe400078efe5a */
[----:B------:R-:W-:Y:S02]  /*1850*/  LEA.HI.X R41, R89, c[0x0][0x24c], RZ, 0x3, P2 ;  /* 0x0000930059297a11 */ /* 0x000fe400010f1cff */
[----:B------:R-:W-:Y:S02]  /*1860*/  @P1 LEA.HI.X R43, R88, c[0x0][0x25c], RZ, 0x4, P3 ;  /* 0x00009700582b1a11 */ /* 0x000fe400018f24ff */
[----:B------:R-:W-:Y:S01]  /*1870*/  LEA R48, P3, R86, c[0x0][0x248], 0x3 ;  /* 0x0000920056307a11 */ /* 0x000fe200078618ff */
[----:B------:R2:W-:Y:S01]  /*1880*/  STG.E.64 [R40.64], R36 ;  /* 0x0000002428007986 */ /* 0x0005e2000c101b04 */
[----:B------:R-:W-:-:S02]  /*1890*/  LOP3.LUT R38, R38, R53, RZ, 0xfc, !PT ;  /* 0x0000003526267212 */ /* 0x000fc400078efcff */
[----:B-1----:R-:W-:Y:S02]  /*18a0*/  LEA R2, P2, R88, c[0x0][0x248], 0x3 ;  /* 0x0000920058027a11 */ /* 0x002fe400078418ff */
[----:B------:R-:W-:Y:S02]  /*18b0*/  SEL R33, R46, R29, P0 ;  /* 0x0000001d2e217207 */ /* 0x000fe40000000000 */
[----:B------:R-:W-:Y:S02]  /*18c0*/  LEA.HI.X R3, R88, c[0x0][0x24c], RZ, 0x3, P2 ;  /* 0x0000930058037a11 */ /* 0x000fe400010f1cff */
[----:B------:R-:W-:Y:S02]  /*18d0*/  @P1 LEA R46, P2, R86, c[0x0][0x258], 0x4 ;  /* 0x00009600562e1a11 */ /* 0x000fe400078420ff */
[----:B------:R-:W-:Y:S02]  /*18e0*/  SEL R32, R47, R28, P0 ;  /* 0x0000001c2f207207 */ /* 0x000fe40000000000 */
        /* <DEDUP_REMOVED lines=9> */
[----:B0-----:R-:W-:Y:S02]  /*1980*/  LOP3.LUT R44, R44, R57, RZ, 0xfc, !PT ;  /* 0x000000392c2c7212 */ /* 0x001fe400078efcff */
[----:B------:R-:W-:Y:S01]  /*1990*/  LEA.HI.X R49, R86, c[0x0][0x24c], RZ, 0x3, P3 ;  /* 0x0000930056317a11 */ /* 0x000fe200018f1cff */
[----:B------:R2:W-:Y:S01]  /*19a0*/  @P1 STG.E.128 [R46.64], R28 ;  /* 0x0000001c2e001986 */ /* 0x0005e2000c101d04 */
[----:B------:R-:W-:Y:S02]  /*19b0*/  ISETP.GE.AND P0, PT, R87, c[0x0][0x164], PT ;  /* 0x0000590057007a0c */ /* 0x000fe40003f06270 */
[----:B------:R-:W-:Y:S01]  /*19c0*/  LOP3.LUT P1, RZ, R0, 0xff, RZ, 0xc0, !PT ;  /* 0x000000ff00ff7812 */ /* 0x000fe2000782c0ff */
[----:B------:R2:W-:Y:S03]  /*19d0*/  STG.E.64 [R48.64], R44 ;  /* 0x0000002c30007986 */ /* 0x0005e6000c101b04 */
[----:B------:R-:W-:-:S07]  /*19e0*/  SEL R0, RZ, 0x1, P1 ;  /* 0x00000001ff007807 */ /* 0x000fce0000800000 */
[----:B--2---:R-:W-:Y:S01]  /*19f0*/  @P0 CALL.REL.NOINC `(.L_x_5187) ;  /* 0x0000001000000944 */ /* 0x004fe20003c00000 */
[----:B------:R-:W-:Y:S05]  /*1a00*/  BRA `(.L_x_5188) ;  /* 0xffffe8c000007947 */ /* 0x000fea000383ffff */
.L_x_5187:
        /* <DEDUP_REMOVED lines=24> */
.L_x_5184:
        /* <DEDUP_REMOVED lines=15> */
.L_x_5185:
[----:B------:R-:W-:Y:S01]  /*1c80*/  HFMA2.MMA R34, -RZ, RZ, 0, 1.847743988037109375e-06 ;  /* 0x0000001fff227435 */ /* 0x000fe200000001ff */
[----:B------:R-:W-:Y:S01]  /*1c90*/  MOV R33, R35 ;  /* 0x0000002300217202 */ /* 0x000fe20000000f00 */
[----:B------:R-:W-:Y:S01]  /*1ca0*/  IMAD.MOV.U32 R38, RZ, RZ, 0x10 ;  /* 0x00000010ff267424 */ /* 0x000fe200078e00ff */
[----:B------:R-:W-:-:S02]  /*1cb0*/  MOV R39, 0xffffffff ;  /* 0xffffffff00277802 */ /* 0x000fc40000000f00 */
[----:B------:R-:W-:Y:S02]  /*1cc0*/  MOV R2, 0x1ce0 ;  /* 0x00001ce000027802 */ /* 0x000fe40000000f00 */
[----:B-----5:R-:W-:Y:S05]  /*1cd0*/  CALL.REL.NOINC `($__internal_149_$__cuda_sm70_shflsync_down_p) ;  /* 0x0000045000007944 */ /* 0x020fea0003c00000 */
[----:B-1----:R-:W-:Y:S01]  /*1ce0*/  MOV R32, R38 ;  /* 0x0000002600207202 */ /* 0x002fe20000000f00 */
[----:B0-----:R-:W-:Y:S05]  /*1cf0*/  BRA `(.L_x_5189) ;  /* 0xfffff07000007947 */ /* 0x001fea000383ffff */
.L_x_5186:
[----:B------:R-:W-:Y:S01]  /*1d00*/  HFMA2.MMA R38, -RZ, RZ, 0, 9.5367431640625e-07 ;  /* 0x00000010ff267435 */ /* 0x000fe200000001ff */
[----:B------:R-:W-:Y:S02]  /*1d10*/  MOV R33, R37 ;  /* 0x0000002500217202 */ /* 0x000fe40000000f00 */
[----:B------:R-:W-:Y:S02]  /*1d20*/  MOV R34, 0x1f ;  /* 0x0000001f00227802 */ /* 0x000fe40000000f00 */
[----:B------:R-:W-:Y:S02]  /*1d30*/  MOV R39, 0xffffffff ;  /* 0xffffffff00277802 */ /* 0x000fe40000000f00 */
[----:B------:R-:W-:Y:S02]  /*1d40*/  MOV R2, 0x1d60 ;  /* 0x00001d6000027802 */ /* 0x000fe40000000f00 */
[----:B01---5:R-:W-:Y:S05]  /*1d50*/  CALL.REL.NOINC `($__internal_149_$__cuda_sm70_shflsync_down_p) ;  /* 0x000003d000007944 */ /* 0x023fea0003c00000 */
[----:B------:R-:W-:Y:S01]  /*1d60*/  FADD.FTZ R35, R35, R32 ;  /* 0x0000002023237221 */ /* 0x000fe20000010000 */
[----:B0-----:R-:W-:Y:S01]  /*1d70*/  MOV R39, 0xffffffff ;  /* 0xffffffff00277802 */ /* 0x001fe20000000f00 */
[----:B-1----:R-:W-:Y:S01]  /*1d80*/  FADD.FTZ R37, R37, R38 ;  /* 0x0000002625257221 */ /* 0x002fe20000010000 */
[----:B------:R-:W-:Y:S01]  /*1d90*/  HFMA2.MMA R38, -RZ, RZ, 0, 4.76837158203125e-07 ;  /* 0x00000008ff267435 */ /* 0x000fe200000001ff */
[----:B------:R-:W-:Y:S01]  /*1da0*/  IMAD.MOV.U32 R34, RZ, RZ, 0x1f ;  /* 0x0000001fff227424 */ /* 0x000fe200078e00ff */
[----:B------:R-:W-:-:S02]  /*1db0*/  MOV R33, R35 ;  /* 0x0000002300217202 */ /* 0x000fc40000000f00 */
[----:B------:R-:W-:Y:S02]  /*1dc0*/  MOV R2, 0x1de0 ;  /* 0x00001de000027802 */ /* 0x000fe40000000f00 */
[----:B------:R-:W-:Y:S05]  /*1dd0*/  CALL.REL.NOINC `($__internal_149_$__cuda_sm70_shflsync_down_p) ;  /* 0x0000035000007944 */ /* 0x000fea0003c00000 */
[----:B-1----:R-:W-:Y:S01]  /*1de0*/  MOV R32, R38 ;  /* 0x0000002600207202 */ /* 0x002fe20000000f00 */
[----:B------:R-:W-:Y:S01]  /*1df0*/  HFMA2.MMA R38, -RZ, RZ, 0, 4.76837158203125e-07 ;  /* 0x00000008ff267435 */ /* 0x000fe200000001ff */
[----:B0-----:R-:W-:Y:S02]  /*1e00*/  MOV R33, R37 ;  /* 0x0000002500217202 */ /* 0x001fe40000000f00 */
[----:B------:R-:W-:Y:S02]  /*1e10*/  MOV R34, 0x1f ;  /* 0x0000001f00227802 */ /* 0x000fe40000000f00 */
[----:B------:R-:W-:Y:S02]  /*1e20*/  MOV R39, 0xffffffff ;  /* 0xffffffff00277802 */ /* 0x000fe40000000f00 */
[----:B------:R-:W-:Y:S02]  /*1e30*/  MOV R2, 0x1e50 ;  /* 0x00001e5000027802 */ /* 0x000fe40000000f00 */
[----:B------:R-:W-:Y:S05]  /*1e40*/  CALL.REL.NOINC `($__internal_149_$__cuda_sm70_shflsync_down_p) ;  /* 0x000002e000007944 */ /* 0x000fea0003c00000 */
[----:B------:R-:W-:Y:S01]  /*1e50*/  FADD.FTZ R35, R32, R35 ;  /* 0x0000002320237221 */ /* 0x000fe20000010000 */
[----:B0-----:R-:W-:Y:S01]  /*1e60*/  MOV R39, 0xffffffff ;  /* 0xffffffff00277802 */ /* 0x001fe20000000f00 */
[----:B-1----:R-:W-:Y:S01]  /*1e70*/  FADD.FTZ R37, R37, R38 ;  /* 0x0000002625257221 */ /* 0x002fe20000010000 */
[----:B------:R-:W-:Y:S01]  /*1e80*/  HFMA2.MMA R38, -RZ, RZ, 0, 2.384185791015625e-07 ;  /* 0x00000004ff267435 */ /* 0x000fe200000001ff */
[----:B------:R-:W-:Y:S01]  /*1e90*/  IMAD.MOV.U32 R34, RZ, RZ, 0x1f ;  /* 0x0000001fff227424 */ /* 0x000fe200078e00ff */
[----:B------:R-:W-:-:S02]  /*1ea0*/  MOV R33, R35 ;  /* 0x0000002300217202 */ /* 0x000fc40000000f00 */
[----:B------:R-:W-:Y:S02]  /*1eb0*/  MOV R2, 0x1ed0 ;  /* 0x00001ed000027802 */ /* 0x000fe40000000f00 */
[----:B------:R-:W-:Y:S05]  /*1ec0*/  CALL.REL.NOINC `($__internal_149_$__cuda_sm70_shflsync_down_p) ;  /* 0x0000026000007944 */ /* 0x000fea0003c00000 */
[----:B-1----:R-:W-:Y:S01]  /*1ed0*/  MOV R32, R38 ;  /* 0x0000002600207202 */ /* 0x002fe20000000f00 */
[----:B------:R-:W-:Y:S01]  /*1ee0*/  HFMA2.MMA R38, -RZ, RZ, 0, 2.384185791015625e-07 ;  /* 0x00000004ff267435 */ /* 0x000fe200000001ff */
        /* <DEDUP_REMOVED lines=8> */
[----:B------:R-:W-:Y:S01]  /*1f70*/  HFMA2.MMA R38, -RZ, RZ, 0, 1.1920928955078125e-07 ;  /* 0x00000002ff267435 */ /* 0x000fe200000001ff */
[----:B------:R-:W-:Y:S01]  /*1f80*/  IMAD.MOV.U32 R34, RZ, RZ, 0x1f ;  /* 0x0000001fff227424 */ /* 0x000fe200078e00ff */
[----:B------:R-:W-:-:S02]  /*1f90*/  MOV R33, R35 ;  /* 0x0000002300217202 */ /* 0x000fc40000000f00 */
[----:B------:R-:W-:Y:S02]  /*1fa0*/  MOV R2, 0x1fc0 ;  /* 0x00001fc000027802 */ /* 0x000fe40000000f00 */
[----:B------:R-:W-:Y:S05]  /*1fb0*/  CALL.REL.NOINC `($__internal_149_$__cuda_sm70_shflsync_down_p) ;  /* 0x0000017000007944 */ /* 0x000fea0003c00000 */
[----:B-1----:R-:W-:Y:S01]  /*1fc0*/  MOV R32, R38 ;  /* 0x0000002600207202 */ /* 0x002fe20000000f00 */
[----:B------:R-:W-:Y:S01]  /*1fd0*/  HFMA2.MMA R38, -RZ, RZ, 0, 1.1920928955078125e-07 ;  /* 0x00000002ff267435 */ /* 0x000fe200000001ff */
        /* <DEDUP_REMOVED lines=8> */
[----:B------:R-:W-:Y:S01]  /*2060*/  HFMA2.MMA R38, -RZ, RZ, 0, 5.9604644775390625e-08 ;  /* 0x00000001ff267435 */ /* 0x000fe200000001ff */
[----:B------:R-:W-:Y:S01]  /*2070*/  IMAD.MOV.U32 R34, RZ, RZ, 0x1f ;  /* 0x0000001fff227424 */ /* 0x000fe200078e00ff */
[----:B------:R-:W-:-:S02]  /*2080*/  MOV R33, R35 ;  /* 0x0000002300217202 */ /* 0x000fc40000000f00 */
[----:B------:R-:W-:Y:S02]  /*2090*/  MOV R2, 0x20b0 ;  /* 0x000020b000027802 */ /* 0x000fe40000000f00 */
[----:B------:R-:W-:Y:S05]  /*20a0*/  CALL.REL.NOINC `($__internal_149_$__cuda_sm70_shflsync_down_p) ;  /* 0x0000008000007944 */ /* 0x000fea0003c00000 */
[----:B-1----:R-:W-:Y:S01]  /*20b0*/  MOV R36, R38 ;  /* 0x0000002600247202 */ /* 0x002fe20000000f00 */
[----:B------:R-:W-:Y:S01]  /*20c0*/  HFMA2.MMA R38, -RZ, RZ, 0, 5.9604644775390625e-08 ;  /* 0x00000001ff267435 */ /* 0x000fe200000001ff */
[----:B0-----:R-:W-:Y:S02]  /*20d0*/  MOV R33, R37 ;  /* 0x0000002500217202 */ /* 0x001fe40000000f00 */
[----:B------:R-:W-:Y:S02]  /*20e0*/  MOV R34, 0x1f ;  /* 0x0000001f00227802 */ /* 0x000fe40000000f00 */
[----:B------:R-:W-:Y:S02]  /*20f0*/  MOV R39, 0xffffffff ;  /* 0xffffffff00277802 */ /* 0x000fe40000000f00 */
[----:B------:R-:W-:Y:S02]  /*2100*/  MOV R2, 0x2120 ;  /* 0x0000212000027802 */ /* 0x000fe40000000f00 */
[----:B------:R-:W-:Y:S05]  /*2110*/  CALL.REL.NOINC `($__internal_149_$__cuda_sm70_shflsync_down_p) ;  /* 0x0000001000007944 */ /* 0x000fea0003c00000 */
[----:B01----:R-:W-:Y:S05]  /*2120*/  BRA `(.L_x_5190) ;  /* 0xffffed6000007947 */ /* 0x003fea000383ffff */
        .weak           $__internal_149_$__cuda_sm70_shflsync_down_p
        .type           $__internal_149_$__cuda_sm70_shflsync_down_p,@function
        .size           $__internal_149_$__cuda_sm70_shflsync_down_p,(.L_x_6798 - $__internal_149_$__cuda_sm70_shflsync_down_p)
$__internal_149_$__cuda_sm70_shflsync_down_p:
[----:B------:R-:W-:Y:S01]  /*2130*/  HFMA2.MMA R3, -RZ, RZ, 0, 0 ;  /* 0x00000000ff037435 */ /* 0x000fe200000001ff */
[----:B------:R-:W-:Y:S04]  /*2140*/  WARPSYNC R39 ;  /* 0x0000002700007348 */ /* 0x000fe80003800000 */
[----:B------:R0:W1:Y:S01]  /*2150*/  SHFL.DOWN PT, R38, R33, R38, R34 ;  /* 0x0800002621267389 */ /* 0x00006200000e0022 */
[----:B------:R-:W-:Y:S05]  /*2160*/  RET.REL.NODEC R2 `(_ZN10layer_norm13ln_bwd_kernelINS_13Kernel_traitsIf6__halffS2_fjLj1536ELj1ELj1ELj4ELj8ENS_18Kernel_traits_baseILj1536EfS2_fS2_fjLj128EEEEELb1ELb0ELb0ELb1EEEvNS_9BwdParamsE) ;  /* 0xffffde9002007950 */ /* 0x000fea0003c3ffff */
.L_x_5191:
        /* <DEDUP_REMOVED lines=9> */
.L_x_6798:


//--------------------- .text._ZN10layer_norm22ln_bwd_finalize_kernelINS_22Kernel_traits_finalizeILj1536Ef6__halffS2_fjLb0ELj1024ELj4ENS_18Kernel_traits_baseILj1536EfS2_fS2_fjLj1024EEEEELb0ELb0EEEvNS_9BwdParamsE --------------------------
	.section	.text._ZN10layer_norm22ln_bwd_finalize_kernelINS_22Kernel_traits_finalizeILj1536Ef6__halffS2_fjLb0ELj1024ELj4ENS_18Kernel_traits_baseILj1536EfS2_fS2_fjLj1024EEEEELb0ELb0EEEvNS_9BwdParamsE,"ax",@progbits
	.sectioninfo	@"SHI_REGISTERS=30"
	.align	128
        .global         _ZN10layer_norm22ln_bwd_finalize_kernelINS_22Kernel_traits_finalizeILj1536Ef6__halffS2_fjLb0ELj1024ELj4ENS_18Kernel_traits_baseILj1536EfS2_fS2_fjLj1024EEEEELb0ELb0EEEvNS_9BwdParamsE
        .type           _ZN10layer_norm22ln_bwd_finalize_kernelINS_22Kernel_traits_finalizeILj1536Ef6__halffS2_fjLb0ELj1024ELj4ENS_18Kernel_traits_baseILj1536EfS2_fS2_fjLj1024EEEEELb0ELb0EEEvNS_9BwdParamsE,@function
        .size           _ZN10layer_norm22ln_bwd_finalize_kernelINS_22Kernel_traits_finalizeILj1536Ef6__halffS2_fjLb0ELj1024ELj4ENS_18Kernel_traits_baseILj1536EfS2_fS2_fjLj1024EEEEELb0ELb0EEEvNS_9BwdParamsE,(.L_x_6799 - _ZN10layer_norm22ln_bwd_finalize_kernelINS_22Kernel_traits_finalizeILj1536Ef6__halffS2_fjLb0ELj1024ELj4ENS_18Kernel_traits_baseILj1536EfS2_fS2_fjLj1024EEEEELb0ELb0EEEvNS_9BwdParamsE)
        .other          _ZN10layer_norm22ln_bwd_finalize_kernelINS_22Kernel_traits_finalizeILj1536Ef6__halffS2_fjLb0ELj1024ELj4ENS_18Kernel_traits_baseILj1536EfS2_fS2_fjLj1024EEEEELb0ELb0EEEvNS_9BwdParamsE,@"STO_CUDA_ENTRY STV_DEFAULT"
_ZN10layer_norm22ln_bwd_finalize_kernelINS_22Kernel_traits_finalizeILj1536Ef6__halffS2_fjLb0ELj1024ELj4ENS_18Kernel_traits_baseILj1536EfS2_fS2_fjLj1024EEEEELb0ELb0EEEvNS_9BwdParamsE:
.text._ZN10layer_norm22ln_bwd_finalize_kernelINS_22Kernel_traits_finalizeILj1536Ef6__halffS2_fjLb0ELj1024ELj4ENS_18Kernel_traits_baseILj1536EfS2_fS2_fjLj1024EEEEELb0ELb0EEEvNS_9BwdParamsE:
        /* <DEDUP_REMOVED lines=19> */
.L_x_5205:
        /* <DEDUP_REMOVED lines=28> */
.L_x_5196:
        /* <DEDUP_REMOVED lines=35> */
.L_x_5195:
[----:B------:R-:W-:Y:S05]  /*0520*/  BSYNC B1 ;  /* 0x0000000000017941 */ /* 0x000fea0003800000 */
.L_x_5194:
        /* <DEDUP_REMOVED lines=23> */
.L_x_5198:
[----:B------:R-:W-:Y:S05]  /*06a0*/  BSYNC B1 ;  /* 0x0000000000017941 */ /* 0x000fea0003800000 */
.L_x_5197:
        /* <DEDUP_REMOVED lines=11> */
.L_x_5199:
[----:B------:R-:W-:Y:S05]  /*0760*/  BSYNC B1 ;  /* 0x0000000000017941 */ /* 0x000fea0003800000 */
.L_x_5193:
[----:B------:R-:W-:Y:S05]  /*0770*/  BSYNC B0 ;  /* 0x0000000000007941 */ /* 0x000fea0003800000 */
.L_x_5192:
        /* <DEDUP_REMOVED lines=11> */
.L_x_5206:
        /* <DEDUP_REMOVED lines=18> */
.L_x_5207:
[----:B---3--:R-:W-:Y:S02]  /*0950*/  FADD.FTZ R4, R4, R9 ;  /* 0x0000000904047221 */ /* 0x008fe40000010000 */
[----:B-12---:R-:W-:-:S03]  /*0960*/  FADD.FTZ R6, R5, R6 ;  /* 0x0000000605067221 */ /* 0x006fc60000010000 */
[----:B------:R1:W-:Y:S04]  /*0970*/  @!P1 STS [R17.X4+0x2000], R4 ;  /* 0x0020000411009388 */ /* 0x0003e80000004800 */
[----:B------:R1:W-:Y:S02]  /*0980*/  @!P1 STS [R17.X4+0x2080], R6 ;  /* 0x0020800611009388 */ /* 0x0003e40000004800 */
.L_x_5200:
        /* <DEDUP_REMOVED lines=15> */
.L_x_5204:
[----:B------:R-:W-:Y:S05]  /*0a80*/  BSYNC B0 ;  /* 0x0000000000007941 */ /* 0x000fea0003800000 */
.L_x_5203:
[C---:B------:R-:W-:Y:S02]  /*0a90*/  ISETP.GT.U32.AND P1, PT, R18.reuse, -0x601, PT ;  /* 0xfffff9ff1200780c */ /* 0x040fe40003f24070 */
[----:B------:R-:W-:Y:S02]  /*0aa0*/  IADD3 R18, R18, 0x600, RZ ;  /* 0x0000060012127810 */ /* 0x000fe40007ffe0ff */
[----:B------:R-:W-:-:S09]  /*0ab0*/  IADD3 R19, R19, 0x300, RZ ;  /* 0x0000030013137810 */ /* 0x000fd20007ffe0ff */
[----:B01----:R-:W-:Y:S05]  /*0ac0*/  @P1 BRA `(.L_x_5205) ;  /* 0xfffff66000001947 */ /* 0x003fea000383ffff */
[----:B------:R-:W-:Y:S05]  /*0ad0*/  EXIT ;  /* 0x000000000000794d */ /* 0x000fea0003800000 */
.L_x_5201:
[----:B--2---:R-:W-:Y:S01]  /*0ae0*/  IMAD.MOV.U32 R9, RZ, RZ, R5 ;  /* 0x000000ffff097224 */ /* 0x004fe200078e0005 */
[----:B------:R-:W-:Y:S01]  /*0af0*/  MOV R8, 0x1 ;  /* 0x0000000100087802 */ /* 0x000fe20000000f00 */
[----:B------:R-:W-:Y:S01]  /*0b00*/  IMAD.MOV.U32 R7, RZ, RZ, 0x1f ;  /* 0x0000001fff077424 */ /* 0x000fe200078e00ff */
[----:B------:R-:W-:Y:S02]  /*0b10*/  MOV R10, 0xffffffff ;  /* 0xffffffff000a7802 */ /* 0x000fe40000000f00 */
[----:B------:R-:W-:Y:S02]  /*0b20*/  MOV R2, 0xb40 ;  /* 0x00000b4000027802 */ /* 0x000fe40000000f00 */
[----:B01----:R-:W-:Y:S05]  /*0b30*/  CALL.REL.NOINC `($__internal_150_$__cuda_sm70_shflsync_bfly_p) ;  /* 0x000003b000007944 */ /* 0x003fea0003c00000 */
[----:B-1----:R-:W-:Y:S01]  /*0b40*/  IMAD.MOV.U32 R2, RZ, RZ, R7 ;  /* 0x000000ffff027224 */ /* 0x002fe200078e0007 */
[----:B0-----:R-:W-:Y:S05]  /*0b50*/  BRA `(.L_x_5206) ;  /* 0xfffffcd000007947 */ /* 0x001fea000383ffff */
.L_x_5202:
[----:B------:R-:W-:Y:S01]  /*0b60*/  HFMA2.MMA R8, -RZ, RZ, 0, 1.1920928955078125e-07 ;  /* 0x00000002ff087435 */ /* 0x000fe200000001ff */
[----:B------:R-:W-:Y:S01]  /*0b70*/  MOV R7, 0x1f ;  /* 0x0000001f00077802 */ /* 0x000fe20000000f00 */
[----:B------:R-:W-:Y:S01]  /*0b80*/  IMAD.MOV.U32 R10, RZ, RZ, -0x1 ;  /* 0xffffffffff0a7424 */ /* 0x000fe200078e00ff */
[----:B------:R-:W-:-:S03]  /*0b90*/  MOV R2, 0xbb0 ;  /* 0x00000bb000027802 */ /* 0x000fc60000000f00 */
[----:B012---:R-:W-:Y:S05]  /*0ba0*/  CALL.REL.NOINC `($__internal_150_$__cuda_sm70_shflsync_bfly_p) ;  /* 0x0000034000007944 */ /* 0x007fea0003c00000 */
[----:B0-----:R-:W-:Y:S01]  /*0bb0*/  HFMA2.MMA R8, -RZ, RZ, 0, 2.384185791015625e-07 ;  /* 0x00000004ff087435 */ /* 0x001fe200000001ff */
[----:B-1----:R-:W-:Y:S01]  /*0bc0*/  FADD.FTZ R9, R9, R7 ;  /* 0x0000000709097221 */ /* 0x002fe20000010000 */
[----:B------:R-:W-:Y:S01]  /*0bd0*/  MOV R7, 0x1f ;  /* 0x0000001f00077802 */ /* 0x000fe20000000f00 */
[----:B------:R-:W-:Y:S01]  /*0be0*/  IMAD.MOV.U32 R10, RZ, RZ, -0x1 ;  /* 0xffffffffff0a7424 */ /* 0x000fe200078e00ff */
[----:B------:R-:W-:-:S02]  /*0bf0*/  MOV R2, 0xc10 ;  /* 0x00000c1000027802 */ /* 0x000fc40000000f00 */
[----:B------:R-:W-:Y:S05]  /*0c00*/  CALL.REL.NOINC `($__internal_150_$__cuda_sm70_shflsync_bfly_p) ;  /* 0x000002e000007944 */ /* 0x000fea0003c00000 */
[----:B0-----:R-:W-:Y:S01]  /*0c10*/  HFMA2.MMA R8, -RZ, RZ, 0, 4.76837158203125e-07 ;  /* 0x00000008ff087435 */ /* 0x001fe200000001ff */
[----:B-1----:R-:W-:Y:S01]  /*0c20*/  FADD.FTZ R9, R9, R7 ;  /* 0x0000000709097221 */ /* 0x002fe20000010000 */
[----:B------:R-:W-:Y:S01]  /*0c30*/  MOV R7, 0x1f ;  /* 0x0000001f00077802 */ /* 0x000fe20000000f00 */
[----:B------:R-:W-:Y:S01]  /*0c40*/  IMAD.MOV.U32 R10, RZ, RZ, -0x1 ;  /* 0xffffffffff0a7424 */ /* 0x000fe200078e00ff */
[----:B------:R-:W-:-:S02]  /*0c50*/  MOV R2, 0xc70 ;  /* 0x00000c7000027802 */ /* 0x000fc40000000f00 */
[----:B------:R-:W-:Y:S05]  /*0c60*/  CALL.REL.NOINC `($__internal_150_$__cuda_sm70_shflsync_bfly_p) ;  /* 0x0000028000007944 */ /* 0x000fea0003c00000 */
[----:B-1----:R-:W-:Y:S01]  /*0c70*/  FADD.FTZ R6, R9, R7 ;  /* 0x0000000709067221 */ /* 0x002fe20000010000 */
[----:B0-----:R-:W-:Y:S01]  /*0c80*/  HFMA2.MMA R8, -RZ, RZ, 0, 9.5367431640625e-07 ;  /* 0x00000010ff087435 */ /* 0x001fe200000001ff */
[----:B------:R-:W-:Y:S01]  /*0c90*/  MOV R7, 0x1f ;  /* 0x0000001f00077802 */ /* 0x000fe20000000f00 */
[----:B------:R-:W-:Y:S01]  /*0ca0*/  IMAD.MOV.U32 R10, RZ, RZ, -0x1 ;  /* 0xffffffffff0a7424 */ /* 0x000fe200078e00ff */
[----:B------:R-:W-:-:S02]  /*0cb0*/  MOV R2, 0xce0 ;  /* 0x00000ce000027802 */ /* 0x000fc40000000f00 */
[----:B------:R-:W-:Y:S02]  /*0cc0*/  MOV R9, R6 ;  /* 0x0000000600097202 */ /* 0x000fe40000000f00 */
[----:B------:R-:W-:Y:S05]  /*0cd0*/  CALL.REL.NOINC `($__internal_150_$__cuda_sm70_shflsync_bfly_p) ;  /* 0x0000021000007944 */ /* 0x000fea0003c00000 */
[----:B0-----:R-:W-:Y:S01]  /*0ce0*/  HFMA2.MMA R8, -RZ, RZ, 0, 5.9604644775390625e-08 ;  /* 0x00000001ff087435 */ /* 0x001fe200000001ff */
[----:B-1----:R-:W-:Y:S01]  /*0cf0*/  MOV R5, R7 ;  /* 0x0000000700057202 */ /* 0x002fe20000000f00 */
[----:B------:R-:W-:Y:S01]  /*0d00*/  IMAD.MOV.U32 R9, RZ, RZ, R4 ;  /* 0x000000ffff097224 */ /* 0x000fe200078e0004 */
[----:B------:R-:W-:Y:S01]  /*0d10*/  MOV R7, 0x1f ;  /* 0x0000001f00077802 */ /* 0x000fe20000000f00 */
[----:B------:R-:W-:Y:S01]  /*0d20*/  IMAD.MOV.U32 R10, RZ, RZ, -0x1 ;  /* 0xffffffffff0a7424 */ /* 0x000fe200078e00ff */
[----:B------:R-:W-:Y:S02]  /*0d30*/  MOV R2, 0xd50 ;  /* 0x00000d5000027802 */ /* 0x000fe40000000f00 */
[----:B------:R-:W-:Y:S05]  /*0d40*/  CALL.REL.NOINC `($__internal_150_$__cuda_sm70_shflsync_bfly_p) ;  /* 0x000001a000007944 */ /* 0x000fea0003c00000 */
[----:B0-----:R-:W-:Y:S01]  /*0d50*/  HFMA2.MMA R8, -RZ, RZ, 0, 1.1920928955078125e-07 ;  /* 0x00000002ff087435 */ /* 0x001fe200000001ff */
[----:B-1----:R-:W-:Y:S01]  /*0d60*/  FADD.FTZ R9, R4, R7 ;  /* 0x0000000704097221 */ /* 0x002fe20000010000 */
[----:B------:R-:W-:Y:S01]  /*0d70*/  MOV R7, 0x1f ;  /* 0x0000001f00077802 */ /* 0x000fe20000000f00 */
[----:B------:R-:W-:Y:S01]  /*0d80*/  IMAD.MOV.U32 R10, RZ, RZ, -0x1 ;  /* 0xffffffffff0a7424 */ /* 0x000fe200078e00ff */
[----:B------:R-:W-:Y:S02]  /*0d90*/  MOV R2, 0xdb0 ;  /* 0x00000db000027802 */ /* 0x000fe40000000f00 */
[----:B------:R-:W-:Y:S05]  /*0da0*/  CALL.REL.NOINC `($__internal_150_$__cuda_sm70_shflsync_bfly_p) ;  /* 0x0000014000007944 */ /* 0x000fea0003c00000 */
        /* <DEDUP_REMOVED lines=12> */
[----:B0-----:R-:W-:Y:S01]  /*0e70*/  HFMA2.MMA R8, -RZ, RZ, 0, 9.5367431640625e-07 ;  /* 0x00000010ff087435 */ /* 0x001fe200000001ff */
[----:B-1----:R-:W-:Y:S01]  /*0e80*/  FADD.FTZ R9, R9, R7 ;  /* 0x0000000709097221 */ /* 0x002fe20000010000 */
[----:B------:R-:W-:Y:S01]  /*0e90*/  MOV R7, 0x1f ;  /* 0x0000001f00077802 */ /* 0x000fe20000000f00 */
[----:B------:R-:W-:Y:S01]  /*0ea0*/  IMAD.MOV.U32 R10, RZ, RZ, -0x1 ;  /* 0xffffffffff0a7424 */ /* 0x000fe200078e00ff */
[----:B------:R-:W-:-:S02]  /*0eb0*/  MOV R2, 0xed0 ;  /* 0x00000ed000027802 */ /* 0x000fc40000000f00 */
[----:B------:R-:W-:Y:S05]  /*0ec0*/  CALL.REL.NOINC `($__internal_150_$__cuda_sm70_shflsync_bfly_p) ;  /* 0x0000002000007944 */ /* 0x000fea0003c00000 */
[----:B-1----:R-:W-:Y:S01]  /*0ed0*/  MOV R4, R7 ;  /* 0x0000000700047202 */ /* 0x002fe20000000f00 */
[----:B0-----:R-:W-:Y:S05]  /*0ee0*/  BRA `(.L_x_5207) ;  /* 0xfffffa6000007947 */ /* 0x001fea000383ffff */
        .weak           $__internal_150_$__cuda_sm70_shflsync_bfly_p
        .type           $__internal_150_$__cuda_sm70_shflsync_bfly_p,@function
        .size           $__internal_150_$__cuda_sm70_shflsync_bfly_p,(.L_x_6799 - $__internal_150_$__cuda_sm70_shflsync_bfly_p)
$__internal_150_$__cuda_sm70_shflsync_bfly_p:
[----:B------:R-:W-:Y:S01]  /*0ef0*/  HFMA2.MMA R3, -RZ, RZ, 0, 0 ;  /* 0x00000000ff037435 */ /* 0x000fe200000001ff */
[----:B------:R-:W-:Y:S04]  /*0f00*/  WARPSYNC R10 ;  /* 0x0000000a00007348 */ /* 0x000fe80003800000 */
[----:B------:R0:W1:Y:S01]  /*0f10*/  SHFL.BFLY PT, R7, R9, R8, R7 ;  /* 0x0c00000809077389 */ /* 0x00006200000e0007 */
[----:B------:R-:W-:Y:S05]  /*0f20*/  RET.REL.NODEC R2 `(_ZN10layer_norm22ln_bwd_finalize_kernelINS_22Kernel_traits_finalizeILj1536Ef6__halffS2_fjLb0ELj1024ELj4ENS_18Kernel_traits_baseILj1536EfS2_fS2_fjLj1024EEEEELb0ELb0EEEvNS_9BwdParamsE) ;  /* 0xfffff0d002007950 */ /* 0x000fea0003c3ffff */
.L_x_5208:
        /* <DEDUP_REMOVED lines=13> */
.L_x_6799:


//--------------------- .text._ZN10layer_norm13ln_bwd_kernelINS_13Kernel_traitsIf6__halffS2_fjLj1536ELj1ELj1ELj4ELj8ENS_18Kernel_traits_baseILj1536EfS2_fS2_fjLj128EEEEELb1ELb0ELb1ELb0EEEvNS_9BwdParamsE --------------------------
	.section	.text._ZN10layer_norm13ln_bwd_kernelINS_13Kernel_traitsIf6__halffS2_fjLj1536ELj1ELj1ELj4ELj8ENS_18Kernel_traits_baseILj1536EfS2_fS2_fjLj128EEEEELb1ELb0ELb1ELb0EEEvNS_9BwdParamsE,"ax",@progbits
	.sectioninfo	@"SHI_REGISTERS=109"
	.align	128
        .global         _ZN10layer_norm13ln_bwd_kernelINS_13Kernel_traitsIf6__halffS2_fjLj1536ELj1ELj1ELj4ELj8ENS_18Kernel_traits_baseILj1536EfS2_fS2_fjLj128EEEEELb1ELb0ELb1ELb0EEEvNS_9BwdParamsE
        .type           _ZN10layer_norm13ln_bwd_kernelINS_13Kernel_traitsIf6__halffS2_fjLj1536ELj1ELj1ELj4ELj8ENS_18Kernel_traits_baseILj1536EfS2_fS2_fjLj128EEEEELb1ELb0ELb1ELb0EEEvNS_9BwdParamsE,@function
        .size           _ZN10layer_norm13ln_bwd_kernelINS_13Kernel_traitsIf6__halffS2_fjLj1536ELj1ELj1ELj4ELj8ENS_18Kernel_traits_baseILj1536EfS2_fS2_fjLj128EEEEELb1ELb0ELb1ELb0EEEvNS_9BwdParamsE,(.L_x_6800 - _ZN10layer_norm13ln_bwd_kernelINS_13Kernel_traitsIf6__halffS2_fjLj1536ELj1ELj1ELj4ELj8ENS_18Kernel_traits_baseILj1536EfS2_fS2_fjLj128EEEEELb1ELb0ELb1ELb0EEEvNS_9BwdParamsE)
        .other          _ZN10layer_norm13ln_bwd_kernelINS_13Kernel_traitsIf6__halffS2_fjLj1536ELj1ELj1ELj4ELj8ENS_18Kernel_traits_baseILj1536EfS2_fS2_fjLj128EEEEELb1ELb0ELb1ELb0EEEvNS_9BwdParamsE,@"STO_CUDA_ENTRY STV_DEFAULT"
_ZN10layer_norm13ln_bwd_kernelINS_13Kernel_traitsIf6__halffS2_fjLj1536ELj1ELj1ELj4ELj8ENS_18Kernel_traits_baseILj1536EfS2_fS2_fjLj128EEEEELb1ELb0ELb1ELb0EEEvNS_9BwdParamsE:
.text._ZN10layer_norm13ln_bwd_kernelINS_13Kernel_traitsIf6__halffS2_fjLj1536ELj1ELj1ELj4ELj8ENS_18Kernel_traits_baseILj1536EfS2_fS2_fjLj128EEEEELb1ELb0ELb1ELb0EEEvNS_9BwdParamsE:
        /* <DEDUP_REMOVED lines=42> */
.L_x_5257:
        /* <DEDUP_REMOVED lines=34> */
.L_x_5213:
[----:B------:R-:W-:Y:S05]  /*04c0*/  BSYNC B1 ;  /* 0x0000000000017941 */ /* 0x000fea0003800000 */
.L_x_5212:
        /* <DEDUP_REMOVED lines=10> */
.L_x_5215:
[----:B------:R-:W-:Y:S05]  /*0570*/  BSYNC B1 ;  /* 0x0000000000017941 */ /* 0x000fea0003800000 */
.L_x_5214:
        /* <DEDUP_REMOVED lines=11> */
.L_x_5211:
        /* <DEDUP_REMOVED lines=36> */
[----:B------:R-:W-:Y:S01]  /*0870*/  SHF.R.U64 R82, R76, 0x10, R77 ;  /* 0x000000104c527819 */ /* 0x000fe2000000124d */
[----:B------:R-:W-:Y:S01]  /*0880*/  FMUL.FTZ R76, R2, R69 ;  /* 0x00000045024c7220 */ /* 0x000fe20000410000 */
[----:B------:R-:W-:-:S02]  /*0890*/  MOV R79, R77 ;  /* 0x0000004d004f7202 */ /* 0x000fc40000000f00 */
[----:B------:R-:W-:Y:S01]  /*08a0*/  SHF.R.U32.HI R80, RZ, 0x10, R77 ;  /* 0x00000010ff507819 */ /* 0x000fe2000001164d */
[C---:B------:R-:W-:Y:S01]  /*08b0*/  FADD.FTZ R77, -R96.reuse, R68 ;  /* 0x00000044604d7221 */ /* 0x040fe20000010100 */
[----:B------:R-:W-:Y:S01]  /*08c0*/  HADD2.F32 R69, -RZ, R78.H0_H0 ;  /* 0x2000004eff457230 */ /* 0x000fe20000004100 */
[C---:B------:R-:W-:Y:S01]  /*08d0*/  FADD.FTZ R71, -R96.reuse, R71 ;  /* 0x0000004760477221 */ /* 0x040fe20000010100 */
[----:B------:R-:W-:Y:S01]  /*08e0*/  HADD2.F32 R68, -RZ, R82.H0_H0 ;  /* 0x20000052ff447230 */ /* 0x000fe20000004100 */
[----:B------:R-:W-:Y:S01]  /*08f0*/  FADD.FTZ R81, -R96, R70 ;  /* 0x0000004660517221 */ /* 0x000fe20000010100 */
[----:B------:R-:W-:Y:S01]  /*0900*/  HADD2.F32 R70, -RZ, R80.H0_H0 ;  /* 0x20000050ff467230 */ /* 0x000fe20000004100 */
[----:B-1----:R-:W-:Y:S02]  /*0910*/  FMUL.FTZ R15, R2, R77 ;  /* 0x0000004d020f7220 */ /* 0x002fe40000410000 */
[----:B------:R-:W-:Y:S02]  /*0920*/  FMUL.FTZ R80, R60, R69 ;  /* 0x000000453c507220 */ /* 0x000fe40000410000 */
[C---:B------:R-:W-:Y:S01]  /*0930*/  FMUL.FTZ R78, R2.reuse, R71 ;  /* 0x00000047024e7220 */ /* 0x040fe20000410000 */
[----:B------:R-:W-:Y:S01]  /*0940*/  HADD2.F32 R71, -RZ, R79.H0_H0 ;  /* 0x2000004fff477230 */ /* 0x000fe20000004100 */
[----:B------:R-:W-:-:S02]  /*0950*/  FMUL.FTZ R77, R2, R81 ;  /* 0x00000051024d7220 */ /* 0x000fc40000410000 */
[----:B------:R-:W-:Y:S02]  /*0960*/  FADD.FTZ R36, R36, R69 ;  /* 0x0000004524247221 */ /* 0x000fe40000010000 */
[----:B------:R-:W-:Y:S02]  /*0970*/  FFMA.FTZ R48, R15, R69, R48 ;  /* 0x000000450f307223 */ /* 0x000fe40000010030 */
        /* <DEDUP_REMOVED lines=17> */
.L_x_5218:
[----:B0-----:R-:W-:Y:S05]  /*0a90*/  BSYNC B1 ;  /* 0x0000000000017941 */ /* 0x001fea0003800000 */
.L_x_5217:
        /* <DEDUP_REMOVED lines=21> */
[----:B------:R-:W-:Y:S01]  /*0bf0*/  HADD2.F32 R69, -RZ, R88.H0_H0 ;  /* 0x20000058ff457230 */ /* 0x000fe20000004100 */
[----:B------:R-:W-:Y:S01]  /*0c00*/  MOV R89, R73 ;  /* 0x0000004900597202 */ /* 0x000fe20000000f00 */
[----:B------:R-:W-:Y:S01]  /*0c10*/  HADD2.F32 R68, -RZ, R90.H0_H0 ;  /* 0x2000005aff447230 */ /* 0x000fe20000004100 */
[----:B------:R-:W-:Y:S02]  /*0c20*/  FMUL.FTZ R83, R2, R83 ;  /* 0x0000005302537220 */ /* 0x000fe40000410000 */
[----:B------:R-:W-:Y:S01]  /*0c30*/  FMUL.FTZ R88, R56, R69 ;  /* 0x0000004538587220 */ /* 0x000fe20000410000 */
[----:B------:R-:W-:Y:S01]  /*0c40*/  SHF.R.U32.HI R72, RZ, 0x10, R73 ;  /* 0x00000010ff487819 */ /* 0x000fe20000011649 */
[----:B------:R-:W-:Y:S01]  /*0c50*/  FADD.FTZ R73, -R96, R70 ;  /* 0x0000004660497221 */ /* 0x000fe20000010100 */
[----:B------:R-:W-:Y:S01]  /*0c60*/  HADD2.F32 R89, -RZ, R89.H0_H0 ;  /* 0x20000059ff597230 */ /* 0x000fe20000004100 */
[----:B------:R-:W-:-:S02]  /*0c70*/  FADD.FTZ R33, R33, R68 ;  /* 0x0000004421217221 */ /* 0x000fc40000010000 */
[-C--:B------:R-:W-:Y:S02]  /*0c80*/  FFMA.FTZ R45, R84, R68.reuse, R45 ;  /* 0x00000044542d7223 */ /* 0x080fe4000001002d */
[----:B0-----:R-:W-:Y:S02]  /*0c90*/  FMUL.FTZ R87, R57, R68 ;  /* 0x0000004439577220 */ /* 0x001fe40000410000 */
[----:B------:R-:W-:Y:S02]  /*0ca0*/  FADD.FTZ R68, R97, R88 ;  /* 0x0000005861447221 */ /* 0x000fe40000010000 */
[----:B------:R-:W-:Y:S01]  /*0cb0*/  FFMA.FTZ R101, R83, R88, R101 ;  /* 0x0000005853657223 */ /* 0x000fe20000010065 */
[----:B------:R-:W-:Y:S01]  /*0cc0*/  HADD2.F32 R70, -RZ, R72.H0_H0 ;  /* 0x20000048ff467230 */ /* 0x000fe20000004100 */
        /* <DEDUP_REMOVED lines=17> */
.L_x_5220:
[----:B------:R-:W-:Y:S05]  /*0de0*/  BSYNC B1 ;  /* 0x0000000000017941 */ /* 0x000fea0003800000 */
.L_x_5219:
        /* <DEDUP_REMOVED lines=15> */
[----:B0-----:R-:W-:Y:S01]  /*0ee0*/  FMUL.FTZ R92, R2, R69 ;  /* 0x00000045025c7220 */ /* 0x001fe20000410000 */
[----:B------:R-:W-:Y:S01]  /*0ef0*/  MOV R95, R73 ;  /* 0x00000049005f7202 */ /* 0x000fe20000000f00 */
[----:B------:R-:W-:Y:S01]  /*0f00*/  FADD.FTZ R91, -R96, R68 ;  /* 0x00000044605b7221 */ /* 0x000fe20000010100 */
[----:B------:R-:W-:Y:S02]  /*0f10*/  HADD2.F32 R69, -RZ, R94.H0_H0 ;  /* 0x2000005eff457230 */ /* 0x000fe40000004100 */
[----:B------:R-:W-:Y:S01]  /*0f20*/  HADD2.F32 R68, -RZ, R98.H0_H0 ;  /* 0x20000062ff447230 */ /* 0x000fe20000004100 */
[----:B------:R-:W-:-:S02]  /*0f30*/  FMUL.FTZ R91, R2, R91 ;  /* 0x0000005b025b7220 */ /* 0x000fc40000410000 */
[----:B------:R-:W-:Y:S01]  /*0f40*/  FMUL.FTZ R94, R52, R69 ;  /* 0x00000045345e7220 */ /* 0x000fe20000410000 */
[----:B------:R-:W-:Y:S01]  /*0f50*/  SHF.R.U32.HI R72, RZ, 0x10, R73 ;  /* 0x00000010ff487819 */ /* 0x000fe20000011649 */
[----:B------:R-:W-:Y:S01]  /*0f60*/  FADD.FTZ R99, -R96, R71 ;  /* 0x0000004760637221 */ /* 0x000fe20000010100 */
        /* <DEDUP_REMOVED lines=24> */
.L_x_5216:
[----:B-1----:R-:W-:Y:S05]  /*10f0*/  BSYNC B0 ;  /* 0x0000000000007941 */ /* 0x002fea0003800000 */
.L_x_5210:
[----:B------:R-:W-:Y:S02]  /*1100*/  LOP3.LUT P1, RZ, R3, 0xff, RZ, 0xc0, !PT ;  /* 0x000000ff03ff7812 */ /* 0x000fe4000782c0ff */
[----:B--2---:R-:W-:-:S02]  /*1110*/  SHF.R.U32.HI R70, RZ, 0x5, R6 ;  /* 0x00000005ff467819 */ /* 0x004fc40000011606 */
[----:B------:R-:W-:Y:S02]  /*1120*/  LOP3.LUT P0, RZ, R6, 0x1f, RZ, 0xc0, !PT ;  /* 0x0000001f06ff7812 */ /* 0x000fe4000780c0ff */
[----:B------:R-:W-:-:S07]  /*1130*/  LOP3.LUT R102, R70, 0x7fffffc, RZ, 0xc0, !PT ;  /* 0x07fffffc46667812 */ /* 0x000fce00078ec0ff */
[----:B------:R-:W-:Y:S01]  /*1140*/  @!P1 IADD3 R102, R102, 0x4, RZ ;  /* 0x0000000466669810 */ /* 0x000fe20007ffe0ff */
[----:B------:R-:W-:Y:S05]  /*1150*/  BRA.DIV ~URZ, `(.L_x_5221) ;  /* 0x000017427f007947 */ /* 0x000fea000b800000 */
[----:B------:R1:W2:Y:S02]  /*1160*/  SHFL.DOWN PT, R72, R97, 0x10, 0x1f ;  /* 0x0a001f0061487f89 */ /* 0x0002a400000e0000 */
.L_x_5258:
        /* <DEDUP_REMOVED lines=18> */
.L_x_5259:
        /* <DEDUP_REMOVED lines=42> */
.L_x_5226:
[----:B------:R-:W-:Y:S05]  /*1530*/  BSYNC B1 ;  /* 0x0000000000017941 */ /* 0x000fea0003800000 */
.L_x_5225:
        /* <DEDUP_REMOVED lines=15> */
.L_x_5228:
[----:B------:R-:W-:Y:S05]  /*1630*/  BSYNC B1 ;  /* 0x0000000000017941 */ /* 0x000fea0003800000 */
.L_x_5227:
        /* <DEDUP_REMOVED lines=15> */
.L_x_5230:
[----:B------:R-:W-:Y:S05]  /*1730*/  BSYNC B1 ;  /* 0x0000000000017941 */ /* 0x000fea0003800000 */
.L_x_5229:
        /* <DEDUP_REMOVED lines=17> */
.L_x_5232:
[----:B------:R-:W-:Y:S05]  /*1850*/  BSYNC B1 ;  /* 0x0000000000017941 */ /* 0x000fea0003800000 */
.L_x_5231:
        /* <DEDUP_REMOVED lines=31> */
.L_x_5234:
[----:B------:R-:W-:Y:S05]  /*1a50*/  BSYNC B1 ;  /* 0x0000000000017941 */ /* 0x000fea0003800000 */
.L_x_5233:
[----:B------:R-:W-:Y:S02]  /*1a60*/  IADD3 R11, R11, 0x80, RZ ;  /* 0x000000800b0b7810 */ /* 0x000fe40007ffe0ff */
[----:B------:R-:W-:Y:S02]  /*1a70*/  IADD3 R0, R0, 0x80, RZ ;  /* 0x0000008000007810 */ /* 0x000fe40007ffe0ff */
.L_x_5224:
[----:B------:R-:W-:Y:S05]  /*1a80*/  BSYNC B0 ;  /* 0x0000000000007941 */ /* 0x000fea0003800000 */
.L_x_5223:
        /* <DEDUP_REMOVED lines=13> */
.L_x_5238:
[----:B------:R-:W-:Y:S05]  /*1b60*/  BSYNC B1 ;  /* 0x0000000000017941 */ /* 0x000fea0003800000 */
.L_x_5237:
        /* <DEDUP_REMOVED lines=15> */
.L_x_5240:
[----:B------:R-:W-:Y:S05]  /*1c60*/  BSYNC B1 ;  /* 0x0000000000017941 */ /* 0x000fea0003800000 */
.L_x_5239:
        /* <DEDUP_REMOVED lines=15> */
.L_x_5242:
[----:B------:R-:W-:Y:S05]  /*1d60*/  BSYNC B1 ;  /* 0x0000000000017941 */ /* 0x000fea0003800000 */
.L_x_5241:
        /* <DEDUP_REMOVED lines=17> */
.L_x_5244:
[----:B------:R-:W-:Y:S05]  /*1e80*/  BSYNC B1 ;  /* 0x0000000000017941 */ /* 0x000fea0003800000 */
.L_x_5243:
        /* <DEDUP_REMOVED lines=31> */
.L_x_5246:
[----:B------:R-:W-:Y:S05]  /*2080*/  BSYNC B1 ;  /* 0x0000000000017941 */ /* 0x000fea0003800000 */
.L_x_5245:
[----:B------:R-:W-:Y:S02]  /*2090*/  IADD3 R11, R11, 0x80, RZ ;  /* 0x000000800b0b7810 */ /* 0x000fe40007ffe0ff */
[----:B------:R-:W-:Y:S02]  /*20a0*/  IADD3 R0, R0, 0x80, RZ ;  /* 0x0000008000007810 */ /* 0x000fe40007ffe0ff */
.L_x_5236:
[----:B------:R-:W-:Y:S05]  /*20b0*/  BSYNC B0 ;  /* 0x0000000000007941 */ /* 0x000fea0003800000 */
.L_x_5235:
        /* <DEDUP_REMOVED lines=24> */
.L_x_5250:
[----:B------:R-:W-:Y:S05]  /*2240*/  BSYNC B1 ;  /* 0x0000000000017941 */ /* 0x000fea0003800000 */
.L_x_5249:
        /* <DEDUP_REMOVED lines=8> */
.L_x_5252:
[----:B------:R-:W-:Y:S05]  /*22d0*/  BSYNC B1 ;  /* 0x0000000000017941 */ /* 0x000fea0003800000 */
.L_x_5251:
        /* <DEDUP_REMOVED lines=8> */
.L_x_5254:
[----:B------:R-:W-:Y:S05]  /*2360*/  BSYNC B1 ;  /* 0x0000000000017941 */ /* 0x000fea0003800000 */
.L_x_5253:
        /* <DEDUP_REMOVED lines=13> */
.L_x_5256:
[----:B------:R-:W-:Y:S05]  /*2440*/  BSYNC B1 ;  /* 0x0000000000017941 */ /* 0x000fea0003800000 */
.L_x_5255:
        /* <DEDUP_REMOVED lines=37> */
.L_x_5248:
[----:B0-----:R-:W-:Y:S05]  /*26a0*/  BSYNC B0 ;  /* 0x0000000000007941 */ /* 0x001fea0003800000 */
.L_x_5247:
[----:B------:R-:W-:Y:S02]  /*26b0*/  IADD3 R4, R4, c[0x0][0x160], RZ ;  /* 0x0000580004047a10 */ /* 0x000fe40007ffe0ff */
[----:B------:R-:W-:Y:S02]  /*26c0*/  LOP3.LUT P1, RZ, R3, 0xff, RZ, 0xc0, !PT ;  /* 0x000000ff03ff7812 */ /* 0x000fe4000782c0ff */
[----:B------:R-:W-:Y:S02]  /*26d0*/  ISETP.GE.AND P0, PT, R4, c[0x0][0x164], PT ;  /* 0x0000590004007a0c */ /* 0x000fe40003f06270 */
[----:B------:R-:W-:-:S11]  /*26e0*/  SEL R3, RZ, 0x1, P1 ;  /* 0x00000001ff037807 */ /* 0x000fd60000800000 */
[----:B-----5:R-:W-:Y:S01]  /*26f0*/  @P0 CALL.REL.NOINC `(.L_x_5209) ;  /* 0x0000001000000944 */ /* 0x020fe20003c00000 */
[----:B------:R-:W-:Y:S05]  /*2700*/  BRA `(.L_x_5257) ;  /* 0xffffdb9000007947 */ /* 0x000fea000383ffff */
.L_x_5209:
        /* <DEDUP_REMOVED lines=25> */
.L_x_5221:
[----:B------:R-:W-:Y:S01]  /*28a0*/  HFMA2.MMA R104, -RZ, RZ, 0, 1.847743988037109375e-06 ;  /* 0x0000001fff687435 */ /* 0x000fe200000001ff */
[----:B------:R-:W-:Y:S01]  /*28b0*/  MOV R74, R97 ;  /* 0x00000061004a7202 */ /* 0x000fe20000000f00 */
[----:B------:R-:W-:Y:S01]  /*28c0*/  IMAD.MOV.U32 R103, RZ, RZ, 0x10 ;  /* 0x00000010ff677424 */ /* 0x000fe200078e00ff */
[----:B------:R-:W-:Y:S01]  /*28d0*/  MOV R68, 0x2900 ;  /* 0x0000290000447802 */ /* 0x000fe20000000f00 */
[----:B------:R-:W-:-:S02]  /*28e0*/  IMAD.MOV.U32 R105, RZ, RZ, -0x1 ;  /* 0xffffffffff697424 */ /* 0x000fc400078e00ff */
[----:B0----5:R-:W-:Y:S05]  /*28f0*/  CALL.REL.NOINC `($__internal_151_$__cuda_sm70_shflsync_down_p) ;  /* 0x0000046000007944 */ /* 0x021fea0003c00000 */
[----:B-1----:R-:W-:Y:S01]  /*2900*/  MOV R72, R74 ;  /* 0x0000004a00487202 */ /* 0x002fe20000000f00 */
[----:B0-----:R-:W-:Y:S05]  /*2910*/  BRA `(.L_x_5258) ;  /* 0xffffe85000007947 */ /* 0x001fea000383ffff */
.L_x_5222:
[----:B------:R-:W-:Y:S01]  /*2920*/  HFMA2.MMA R103, -RZ, RZ, 0, 9.5367431640625e-07 ;  /* 0x00000010ff677435 */ /* 0x000fe200000001ff */
[----:B------:R-:W-:Y:S01]  /*2930*/  IMAD.MOV.U32 R74, RZ, RZ, R101 ;  /* 0x000000ffff4a7224 */ /* 0x000fe200078e0065 */
[----:B------:R-:W-:Y:S01]  /*2940*/  MOV R105, 0xffffffff ;  /* 0xffffffff00697802 */ /* 0x000fe20000000f00 */
[----:B------:R-:W-:Y:S01]  /*2950*/  IMAD.MOV.U32 R104, RZ, RZ, 0x1f ;  /* 0x0000001fff687424 */ /* 0x000fe200078e00ff */
[----:B------:R-:W-:-:S02]  /*2960*/  MOV R68, 0x2980 ;  /* 0x0000298000447802 */ /* 0x000fc40000000f00 */
[----:B012--5:R-:W-:Y:S05]  /*2970*/  CALL.REL.NOINC `($__internal_151_$__cuda_sm70_shflsync_down_p) ;  /* 0x000003e000007944 */ /* 0x027fea0003c00000 */
[----:B------:R-:W-:Y:S01]  /*2980*/  FADD.FTZ R72, R72, R97 ;  /* 0x0000006148487221 */ /* 0x000fe20000010000 */
[----:B0-----:R-:W-:Y:S01]  /*2990*/  HFMA2.MMA R104, -RZ, RZ, 0, 1.847743988037109375e-06 ;  /* 0x0000001fff687435 */ /* 0x001fe200000001ff */
[----:B-1----:R-:W-:Y:S01]  /*29a0*/  FADD.FTZ R101, R101, R74 ;  /* 0x0000004a65657221 */ /* 0x002fe20000010000 */
[----:B------:R-:W-:Y:S01]  /*29b0*/  MOV R68, 0x2a00 ;  /* 0x00002a0000447802 */ /* 0x000fe20000000f00 */
[----:B------:R-:W-:Y:S01]  /*29c0*/  IMAD.MOV.U32 R103, RZ, RZ, 0x8 ;  /* 0x00000008ff677424 */ /* 0x000fe200078e00ff */
[----:B------:R-:W-:Y:S01]  /*29d0*/  MOV R74, R72 ;  /* 0x00000048004a7202 */ /* 0x000fe20000000f00 */
[----:B------:R-:W-:-:S02]  /*29e0*/  IMAD.MOV.U32 R105, RZ, RZ, -0x1 ;  /* 0xffffffffff697424 */ /* 0x000fc400078e00ff */
[----:B------:R-:W-:Y:S05]  /*29f0*/  CALL.REL.NOINC `($__internal_151_$__cuda_sm70_shflsync_down_p) ;  /* 0x0000036000007944 */ /* 0x000fea0003c00000 */
[----:B0-----:R-:W-:Y:S01]  /*2a00*/  HFMA2.MMA R104, -RZ, RZ, 0, 1.847743988037109375e-06 ;  /* 0x0000001fff687435 */ /* 0x001fe200000001ff */
[----:B-1----:R-:W-:Y:S01]  /*2a10*/  IMAD.MOV.U32 R71, RZ, RZ, R74 ;  /* 0x000000ffff477224 */ /* 0x002fe200078e004a */
[----:B------:R-:W-:Y:S01]  /*2a20*/  MOV R74, R101 ;  /* 0x00000065004a7202 */ /* 0x000fe20000000f00 */
[----:B------:R-:W-:Y:S01]  /*2a30*/  IMAD.MOV.U32 R103, RZ, RZ, 0x8 ;  /* 0x00000008ff677424 */ /* 0x000fe200078e00ff */
[----:B------:R-:W-:Y:S01]  /*2a40*/  MOV R68, 0x2a70 ;  /* 0x00002a7000447802 */ /* 0x000fe20000000f00 */
[----:B------:R-:W-:-:S02]  /*2a50*/  IMAD.MOV.U32 R105, RZ, RZ, -0x1 ;  /* 0xffffffffff697424 */ /* 0x000fc400078e00ff */
[----:B------:R-:W-:Y:S05]  /*2a60*/  CALL.REL.NOINC `($__internal_151_$__cuda_sm70_shflsync_down_p) ;  /* 0x000002f000007944 */ /* 0x000fea0003c00000 */
[----:B------:R-:W-:Y:S01]  /*2a70*/  FADD.FTZ R72, R71, R72 ;  /* 0x0000004847487221 */ /* 0x000fe20000010000 */
[----:B0-----:R-:W-:Y:S01]  /*2a80*/  MOV R103, 0x4 ;  /* 0x0000000400677802 */ /* 0x001fe20000000f00 */
[----:B-1----:R-:W-:Y:S01]  /*2a90*/  FADD.FTZ R101, R101, R74 ;  /* 0x0000004a65657221 */ /* 0x002fe20000010000 */
[----:B------:R-:W-:Y:S01]  /*2aa0*/  MOV R105, 0xffffffff ;  /* 0xffffffff00697802 */ /* 0x000fe20000000f00 */
[----:B------:R-:W-:Y:S01]  /*2ab0*/  IMAD.MOV.U32 R104, RZ, RZ, 0x1f ;  /* 0x0000001fff687424 */ /* 0x000fe200078e00ff */
[----:B------:R-:W-:Y:S01]  /*2ac0*/  MOV R68, 0x2af0 ;  /* 0x00002af000447802 */ /* 0x000fe20000000f00 */
[----:B------:R-:W-:-:S02]  /*2ad0*/  IMAD.MOV.U32 R74, RZ, RZ, R72 ;  /* 0x000000ffff4a7224 */ /* 0x000fc400078e0048 */
[----:B------:R-:W-:Y:S05]  /*2ae0*/  CALL.REL.NOINC `($__internal_151_$__cuda_sm70_shflsync_down_p) ;  /* 0x0000027000007944 */ /* 0x000fea0003c00000 */
[----:B0-----:R-:W-:Y:S01]  /*2af0*/  HFMA2.MMA R103, -RZ, RZ, 0, 2.384185791015625e-07 ;  /* 0x00000004ff677435 */ /* 0x001fe200000001ff */
[----:B-1----:R-:W-:Y:S01]  /*2b00*/  MOV R71, R74 ;  /* 0x0000004a00477202 */ /* 0x002fe20000000f00 */
[----:B------:R-:W-:Y:S01]  /*2b10*/  IMAD.MOV.U32 R74, RZ, RZ, R101 ;  /* 0x000000ffff4a7224 */ /* 0x000fe200078e0065 */
[----:B------:R-:W-:Y:S01]  /*2b20*/  MOV R105, 0xffffffff ;  /* 0xffffffff00697802 */ /* 0x000fe20000000f00 */
[----:B------:R-:W-:Y:S01]  /*2b30*/  IMAD.MOV.U32 R104, RZ, RZ, 0x1f ;  /* 0x0000001fff687424 */ /* 0x000fe200078e00ff */
[----:B------:R-:W-:-:S02]  /*2b40*/  MOV R68, 0x2b60 ;  /* 0x00002b6000447802 */ /* 0x000fc40000000f00 */
[----:B------:R-:W-:Y:S05]  /*2b50*/  CALL.REL.NOINC `($__internal_151_$__cuda_sm70_shflsync_down_p) ;  /* 0x0000020000007944 */ /* 0x000fea0003c00000 */
        /* <DEDUP_REMOVED lines=23> */
[----:B0-----:R-:W-:Y:S01]  /*2cd0*/  HFMA2.MMA R103, -RZ, RZ, 0, 5.9604644775390625e-08 ;  /* 0x00000001ff677435 */ /* 0x001fe200000001ff */
[----:B-1----:R-:W-:Y:S01]  /*2ce0*/  MOV R96, R74 ;  /* 0x0000004a00607202 */ /* 0x002fe20000000f00 */
[----:B------:R-:W-:Y:S01]  /*2cf0*/  IMAD.MOV.U32 R74, RZ, RZ, R75 ;  /* 0x000000ffff4a7224 */ /* 0x000fe200078e004b */
[----:B------:R-:W-:Y:S01]  /*2d00*/  MOV R105, 0xffffffff ;  /* 0xffffffff00697802 */ /* 0x000fe20000000f00 */
[----:B------:R-:W-:Y:S01]  /*2d10*/  IMAD.MOV.U32 R104, RZ, RZ, 0x1f ;  /* 0x0000001fff687424 */ /* 0x000fe200078e00ff */
[----:B------:R-:W-:-:S02]  /*2d20*/  MOV R68, 0x2d40 ;  /* 0x00002d4000447802 */ /* 0x000fc40000000f00 */
[----:B------:R-:W-:Y:S05]  /*2d30*/  CALL.REL.NOINC `($__internal_151_$__cuda_sm70_shflsync_down_p) ;  /* 0x0000002000007944 */ /* 0x000fea0003c00000 */
[----:B-1----:R-:W-:Y:S01]  /*2d40*/  IMAD.MOV.U32 R68, RZ, RZ, R74 ;  /* 0x000000ffff447224 */ /* 0x002fe200078e004a */
[----:B0-----:R-:W-:Y:S05]  /*2d50*/  BRA `(.L_x_5259) ;  /* 0xffffe53000007947 */ /* 0x001fea000383ffff */
        .weak           $__internal_151_$__cuda_sm70_shflsync_down_p
        .type           $__internal_151_$__cuda_sm70_shflsync_down_p,@function
        .size           $__internal_151_$__cuda_sm70_shflsync_down_p,(.L_x_6800 - $__internal_151_$__cuda_sm70_shflsync_down_p)
$__internal_151_$__cuda_sm70_shflsync_down_p:
[----:B------:R-:W-:Y:S01]  /*2d60*/  HFMA2.MMA R69, -RZ, RZ, 0, 0 ;  /* 0x00000000ff457435 */ /* 0x000fe200000001ff */
[----:B------:R-:W-:Y:S04]  /*2d70*/  WARPSYNC R105 ;  /* 0x0000006900007348 */ /* 0x000fe80003800000 */
[----:B------:R0:W1:Y:S01]  /*2d80*/  SHFL.DOWN PT, R74, R74, R103, R104 ;  /* 0x080000674a4a7389 */ /* 0x00006200000e0068 */
[----:B------:R-:W-:Y:S05]  /*2d90*/  RET.REL.NODEC R68 `(_ZN10layer_norm13ln_bwd_kernelINS_13Kernel_traitsIf6__halffS2_fjLj1536ELj1ELj1ELj4ELj8ENS_18Kernel_traits_baseILj1536EfS2_fS2_fjLj128EEEEELb1ELb0ELb1ELb0EEEvNS_9BwdParamsE) ;  /* 0xffffd26044007950 */ /* 0x000fea0003c3ffff */
.L_x_5260:
        /* <DEDUP_REMOVED lines=14> */
.L_x_6800:


//--------------------- .text._ZN10layer_norm22ln_bwd_finalize_kernelINS_22Kernel_traits_finalizeILj1536Ef6__halffS2_fjLb0ELj1024ELj4ENS_18Kernel_traits_baseILj1536EfS2_fS2_fjLj1024EEEEELb0ELb1EEEvNS_9BwdParamsE --------------------------
	.section	.text._ZN10layer_norm22ln_bwd_finalize_kernelINS_22Kernel_traits_finalizeILj1536Ef6__halffS2_fjLb0ELj1024ELj4ENS_18Kernel_traits_baseILj1536EfS2_fS2_fjLj1024EEEEELb0ELb1EEEvNS_9BwdParamsE,"ax",@progbits
	.sectioninfo	@"SHI_REGISTERS=32"
	.align	128
        .global         _ZN10layer_norm22ln_bwd_finalize_kernelINS_22Kernel_traits_finalizeILj1536Ef6__halffS2_fjLb0ELj1024ELj4ENS_18Kernel_traits_baseILj1536EfS2_fS2_fjLj1024EEEEELb0ELb1EEEvNS_9BwdParamsE
        .type           _ZN10layer_norm22ln_bwd_finalize_kernelINS_22Kernel_traits_finalizeILj1536Ef6__halffS2_fjLb0ELj1024ELj4ENS_18Kernel_traits_baseILj1536EfS2_fS2_fjLj1024EEEEELb0ELb1EEEvNS_9BwdParamsE,@function
        .size           _ZN10layer_norm22ln_bwd_finalize_kernelINS_22Kernel_traits_finalizeILj1536Ef6__halffS2_fjLb0ELj1024ELj4ENS_18Kernel_traits_baseILj1536EfS2_fS2_fjLj1024EEEEELb0ELb1EEEvNS_9BwdParamsE,(.L_x_6801 - _ZN10layer_norm22ln_bwd_finalize_kernelINS_22Kernel_traits_finalizeILj1536Ef6__halffS2_fjLb0ELj1024ELj4ENS_18Kernel_traits_baseILj1536EfS2_fS2_fjLj1024EEEEELb0ELb1EEEvNS_9BwdParamsE)
        .other          _ZN10layer_norm22ln_bwd_finalize_kernelINS_22Kernel_traits_finalizeILj1536Ef6__halffS2_fjLb0ELj1024ELj4ENS_18Kernel_traits_baseILj1536EfS2_fS2_fjLj1024EEEEELb0ELb1EEEvNS_9BwdParamsE,@"STO_CUDA_ENTRY STV_DEFAULT"
_ZN10layer_norm22ln_bwd_finalize_kernelINS_22Kernel_traits_finalizeILj1536Ef6__halffS2_fjLb0ELj1024ELj4ENS_18Kernel_traits_baseILj1536EfS2_fS2_fjLj1024EEEEELb0ELb1EEEvNS_9BwdParamsE:
.text._ZN10layer_norm22ln_bwd_finalize_kernelINS_22Kernel_traits_finalizeILj1536Ef6__halffS2_fjLb0ELj1024ELj4ENS_18Kernel_traits_baseILj1536EfS2_fS2_fjLj1024EEEEELb0ELb1EEEvNS_9BwdParamsE:
        /* <DEDUP_REMOVED lines=19> */
.L_x_5271:
        /* <DEDUP_REMOVED lines=27> */
.L_x_5265:
        /* <DEDUP_REMOVED lines=35> */
.L_x_5264:
[----:B------:R-:W-:Y:S05]  /*0510*/  BSYNC B1 ;  /* 0x0000000000017941 */ /* 0x000fea0003800000 */
.L_x_5263:
        /* <DEDUP_REMOVED lines=23> */
.L_x_5267:
[----:B------:R-:W-:Y:S05]  /*0690*/  BSYNC B1 ;  /* 0x0000000000017941 */ /* 0x000fea0003800000 */
.L_x_5266:
        /* <DEDUP_REMOVED lines=10> */
.L_x_5262:
[----:B------:R-:W-:Y:S05]  /*0740*/  BSYNC B0 ;  /* 0x0000000000007941 */ /* 0x000fea0003800000 */
.L_x_5261:
        /* <DEDUP_REMOVED lines=11> */
.L_x_5272:
        /* <DEDUP_REMOVED lines=18> */
.L_x_5273:
[----:B------:R-:W-:Y:S01]  /*0920*/  @!P1 SHF.R.U32.HI R2, RZ, 0x3, R0 ;  /* 0x00000003ff029819 */ /* 0x000fe20000011600 */
[----:B---3--:R-:W-:Y:S02]  /*0930*/  FADD.FTZ R5, R5, R10 ;  /* 0x0000000a05057221 */ /* 0x008fe40000010000 */
[----:B--2---:R-:W-:Y:S01]  /*0940*/  FADD.FTZ R7, R7, R4 ;  /* 0x0000000407077221 */ /* 0x004fe20000010000 */
[----:B------:R-:W-:-:S05]  /*0950*/  @!P1 LOP3.LUT R2, R2, 0x1ffffffc, RZ, 0xc0, !PT ;  /* 0x1ffffffc02029812 */ /* 0x000fca00078ec0ff */
[----:B------:R2:W-:Y:S04]  /*0960*/  @!P1 STS [R2+0x2000], R5 ;  /* 0x0020000502009388 */ /* 0x0005e80000000800 */
[----:B------:R2:W-:Y:S02]  /*0970*/  @!P1 STS [R2+0x2080], R7 ;  /* 0x0020800702009388 */ /* 0x0005e40000000800 */
.L_x_5268:
        /* <DEDUP_REMOVED lines=14> */
.L_x_5269:
[----:B------:R-:W-:Y:S01]  /*0a60*/  HFMA2.MMA R9, -RZ, RZ, 0, 5.9604644775390625e-08 ;  /* 0x00000001ff097435 */ /* 0x000fe200000001ff */
[----:B--2---:R-:W-:Y:S01]  /*0a70*/  IMAD.MOV.U32 R10, RZ, RZ, R4 ;  /* 0x000000ffff0a7224 */ /* 0x004fe200078e0004 */
[----:B------:R-:W-:Y:S01]  /*0a80*/  MOV R11, 0xffffffff ;  /* 0xffffffff000b7802 */ /* 0x000fe20000000f00 */
[----:B------:R-:W-:Y:S01]  /*0a90*/  IMAD.MOV.U32 R6, RZ, RZ, 0x1f ;  /* 0x0000001fff067424 */ /* 0x000fe200078e00ff */
[----:B------:R-:W-:-:S02]  /*0aa0*/  MOV R2, 0xac0 ;  /* 0x00000ac000027802 */ /* 0x000fc40000000f00 */
[----:B01----:R-:W-:Y:S05]  /*0ab0*/  CALL.REL.NOINC `($__internal_152_$__cuda_sm70_shflsync_bfly_p) ;  /* 0x000003c000007944 */ /* 0x003fea0003c00000 */
[----:B-1----:R-:W-:Y:S01]  /*0ac0*/  MOV R3, R6 ;  /* 0x0000000600037202 */ /* 0x002fe20000000f00 */
[----:B0-----:R-:W-:Y:S05]  /*0ad0*/  BRA `(.L_x_5272) ;  /* 0xfffffd2000007947 */ /* 0x001fea000383ffff */
.L_x_5270:
[----:B------:R-:W-:Y:S01]  /*0ae0*/  HFMA2.MMA R9, -RZ, RZ, 0, 1.1920928955078125e-07 ;  /* 0x00000002ff097435 */ /* 0x000fe200000001ff */
[----:B------:R-:W-:Y:S01]  /*0af0*/  IMAD.MOV.U32 R10, RZ, RZ, R13 ;  /* 0x000000ffff0a7224 */ /* 0x000fe200078e000d */
[----:B------:R-:W-:Y:S01]  /*0b00*/  MOV R6, 0x1f ;  /* 0x0000001f00067802 */ /* 0x000fe20000000f00 */
[----:B------:R-:W-:Y:S01]  /*0b10*/  IMAD.MOV.U32 R11, RZ, RZ, -0x1 ;  /* 0xffffffffff0b7424 */ /* 0x000fe200078e00ff */
[----:B------:R-:W-:-:S02]  /*0b20*/  MOV R2, 0xb40 ;  /* 0x00000b4000027802 */ /* 0x000fc40000000f00 */
[----:B012---:R-:W-:Y:S05]  /*0b30*/  CALL.REL.NOINC `($__internal_152_$__cuda_sm70_shflsync_bfly_p) ;  /* 0x0000034000007944 */ /* 0x007fea0003c00000 */
[----:B0-----:R-:W-:Y:S01]  /*0b40*/  HFMA2.MMA R9, -RZ, RZ, 0, 2.384185791015625e-07 ;  /* 0x00000004ff097435 */ /* 0x001fe200000001ff */
[----:B-1----:R-:W-:Y:S01]  /*0b50*/  FADD.FTZ R10, R13, R6 ;  /* 0x000000060d0a7221 */ /* 0x002fe20000010000 */
[----:B------:R-:W-:Y:S01]  /*0b60*/  MOV R6, 0x1f ;  /* 0x0000001f00067802 */ /* 0x000fe20000000f00 */
[----:B------:R-:W-:Y:S01]  /*0b70*/  IMAD.MOV.U32 R11, RZ, RZ, -0x1 ;  /* 0xffffffffff0b7424 */ /* 0x000fe200078e00ff */
[----:B------:R-:W-:-:S02]  /*0b80*/  MOV R2, 0xba0 ;  /* 0x00000ba000027802 */ /* 0x000fc40000000f00 */
[----:B------:R-:W-:Y:S05]  /*0b90*/  CALL.REL.NOINC `($__internal_152_$__cuda_sm70_shflsync_bfly_p) ;  /* 0x000002e000007944 */ /* 0x000fea0003c00000 */
[----:B0-----:R-:W-:Y:S01]  /*0ba0*/  HFMA2.MMA R9, -RZ, RZ, 0, 4.76837158203125e-07 ;  /* 0x00000008ff097435 */ /* 0x001fe200000001ff */
[----:B-1----:R-:W-:Y:S01]  /*0bb0*/  FADD.FTZ R10, R10, R6 ;  /* 0x000000060a0a7221 */ /* 0x002fe20000010000 */
[----:B------:R-:W-:Y:S01]  /*0bc0*/  MOV R6, 0x1f ;  /* 0x0000001f00067802 */ /* 0x000fe20000000f00 */
[----:B------:R-:W-:Y:S01]  /*0bd0*/  IMAD.MOV.U32 R11, RZ, RZ, -0x1 ;  /* 0xffffffffff0b7424 */ /* 0x000fe200078e00ff */
[----:B------:R-:W-:-:S02]  /*0be0*/  MOV R2, 0xc00 ;  /* 0x00000c0000027802 */ /* 0x000fc40000000f00 */
[----:B------:R-:W-:Y:S05]  /*0bf0*/  CALL.REL.NOINC `($__internal_152_$__cuda_sm70_shflsync_bfly_p) ;  /* 0x0000028000007944 */ /* 0x000fea0003c00000 */
[----:B-1----:R-:W-:Y:S01]  /*0c00*/  FADD.FTZ R4, R10, R6 ;  /* 0x000000060a047221 */ /* 0x002fe20000010000 */
[----:B0-----:R-:W-:Y:S01]  /*0c10*/  HFMA2.MMA R9, -RZ, RZ, 0, 9.5367431640625e-07 ;  /* 0x00000010ff097435 */ /* 0x001fe200000001ff */
[----:B------:R-:W-:Y:S01]  /*0c20*/  MOV R6, 0x1f ;  /* 0x0000001f00067802 */ /* 0x000fe20000000f00 */
[----:B------:R-:W-:Y:S01]  /*0c30*/  IMAD.MOV.U32 R11, RZ, RZ, -0x1 ;  /* 0xffffffffff0b7424 */ /* 0x000fe200078e00ff */
[----:B------:R-:W-:-:S02]  /*0c40*/  MOV R2, 0xc70 ;  /* 0x00000c7000027802 */ /* 0x000fc40000000f00 */
[----:B------:R-:W-:Y:S02]  /*0c50*/  MOV R10, R4 ;  /* 0x00000004000a7202 */ /* 0x000fe40000000f00 */
[----:B------:R-:W-:Y:S05]  /*0c60*/  CALL.REL.NOINC `($__internal_152_$__cuda_sm70_shflsync_bfly_p) ;  /* 0x0000021000007944 */ /* 0x000fea0003c00000 */
[----:B0-----:R-:W-:Y:S01]  /*0c70*/  HFMA2.MMA R9, -RZ, RZ, 0, 5.9604644775390625e-08 ;  /* 0x00000001ff097435 */ /* 0x001fe200000001ff */
[----:B-1----:R-:W-:Y:S01]  /*0c80*/  MOV R7, R6 ;  /* 0x0000000600077202 */ /* 0x002fe20000000f00 */
[----:B------:R-:W-:Y:S01]  /*0c90*/  IMAD.MOV.U32 R10, RZ, RZ, R5 ;  /* 0x000000ffff0a7224 */ /* 0x000fe200078e0005 */
[----:B------:R-:W-:Y:S01]  /*0ca0*/  MOV R6, 0x1f ;  /* 0x0000001f00067802 */ /* 0x000fe20000000f00 */
[----:B------:R-:W-:Y:S01]  /*0cb0*/  IMAD.MOV.U32 R11, RZ, RZ, -0x1 ;  /* 0xffffffffff0b7424 */ /* 0x000fe200078e00ff */
[----:B------:R-:W-:Y:S02]  /*0cc0*/  MOV R2, 0xce0 ;  /* 0x00000ce000027802 */ /* 0x000fe40000000f00 */
[----:B------:R-:W-:Y:S05]  /*0cd0*/  CALL.REL.NOINC `($__internal_152_$__cuda_sm70_shflsync_bfly_p) ;  /* 0x000001a000007944 */ /* 0x000fea0003c00000 */
[----:B0-----:R-:W-:Y:S01]  /*0ce0*/  HFMA2.MMA R9, -RZ, RZ, 0, 1.1920928955078125e-07 ;  /* 0x00000002ff097435 */ /* 0x001fe200000001ff */
[----:B-1----:R-:W-:Y:S01]  /*0cf0*/  FADD.FTZ R10, R5, R6 ;  /* 0x00000006050a7221 */ /* 0x002fe20000010000 */
[----:B------:R-:W-:Y:S01]  /*0d00*/  MOV R6, 0x1f ;  /* 0x0000001f00067802 */ /* 0x000fe20000000f00 */
[----:B------:R-:W-:Y:S01]  /*0d10*/  IMAD.MOV.U32 R11, RZ, RZ, -0x1 ;  /* 0xffffffffff0b7424 */ /* 0x000fe200078e00ff */
[----:B------:R-:W-:Y:S02]  /*0d20*/  MOV R2, 0xd40 ;  /* 0x00000d4000027802 */ /* 0x000fe40000000f00 */
[----:B------:R-:W-:Y:S05]  /*0d30*/  CALL.REL.NOINC `($__internal_152_$__cuda_sm70_shflsync_bfly_p) ;  /* 0x0000014000007944 */ /* 0x000fea0003c00000 */
        /* <DEDUP_REMOVED lines=12> */
[----:B0-----:R-:W-:Y:S01]  /*0e00*/  HFMA2.MMA R9, -RZ, RZ, 0, 9.5367431640625e-07 ;  /* 0x00000010ff097435 */ /* 0x001fe200000001ff */
[----:B-1----:R-:W-:Y:S01]  /*0e10*/  FADD.FTZ R10, R10, R6 ;  /* 0x000000060a0a7221 */ /* 0x002fe20000010000 */
[----:B------:R-:W-:Y:S01]  /*0e20*/  MOV R6, 0x1f ;  /* 0x0000001f00067802 */ /* 0x000fe20000000f00 */
[----:B------:R-:W-:Y:S01]  /*0e30*/  IMAD.MOV.U32 R11, RZ, RZ, -0x1 ;  /* 0xffffffffff0b7424 */ /* 0x000fe200078e00ff */
[----:B------:R-:W-:-:S02]  /*0e40*/  MOV R2, 0xe60 ;  /* 0x00000e6000027802 */ /* 0x000fc40000000f00 */
[----:B------:R-:W-:Y:S05]  /*0e50*/  CALL.REL.NOINC `($__internal_152_$__cuda_sm70_shflsync_bfly_p) ;  /* 0x0000002000007944 */ /* 0x000fea0003c00000 */
[----:B-1----:R-:W-:Y:S01]  /*0e60*/  MOV R5, R6 ;  /* 0x0000000600057202 */ /* 0x002fe20000000f00 */
[----:B0-----:R-:W-:Y:S05]  /*0e70*/  BRA `(.L_x_5273) ;  /* 0xfffffaa000007947 */ /* 0x001fea000383ffff */
        .weak           $__internal_152_$__cuda_sm70_shflsync_bfly_p
        .type           $__internal_152_$__cuda_sm70_shflsync_bfly_p,@function
        .size           $__internal_152_$__cuda_sm70_shflsync_bfly_p,(.L_x_6801 - $__internal_152_$__cuda_sm70_shflsync_bfly_p)
$__internal_152_$__cuda_sm70_shflsync_bfly_p:
[----:B------:R-:W-:Y:S01]  /*0e80*/  HFMA2.MMA R3, -RZ, RZ, 0, 0 ;  /* 0x00000000ff037435 */ /* 0x000fe200000001ff */
[----:B------:R-:W-:Y:S04]  /*0e90*/  WARPSYNC R11 ;  /* 0x0000000b00007348 */ /* 0x000fe80003800000 */
[----:B------:R0:W1:Y:S01]  /*0ea0*/  SHFL.BFLY PT, R6, R10, R9, R6 ;  /* 0x0c0000090a067389 */ /* 0x00006200000e0006 */
[----:B------:R-:W-:Y:S05]  /*0eb0*/  RET.REL.NODEC R2 `(_ZN10layer_norm22ln_bwd_finalize_kernelINS_22Kernel_traits_finalizeILj1536Ef6__halffS2_fjLb0ELj1024ELj4ENS_18Kernel_traits_baseILj1536EfS2_fS2_fjLj1024EEEEELb0ELb1EEEvNS_9BwdParamsE) ;  /* 0xfffff14002007950 */ /* 0x000fea0003c3ffff */
.L_x_5274:
        /* <DEDUP_REMOVED lines=12> */
.L_x_6801:


//--------------------- .text._ZN10layer_norm13ln_bwd_kernelINS_13Kernel_traitsIf6__halffS2_fjLj1536ELj1ELj1ELj4ELj8ENS_18Kernel_traits_baseILj1536EfS2_fS2_fjLj128EEEEELb1ELb0ELb1ELb1EEEvNS_9BwdParamsE --------------------------
	.section	.text._ZN10layer_norm13ln_bwd_kernelINS_13Kernel_traitsIf6__halffS2_fjLj1536ELj1ELj1ELj4ELj8ENS_18Kernel_traits_baseILj1536EfS2_fS2_fjLj128EEEEELb1ELb0ELb1ELb1EEEvNS_9BwdParamsE,"ax",@progbits
	.sectioninfo	@"SHI_REGISTERS=109"
	.align	128
        .global         _ZN10layer_norm13ln_bwd_kernelINS_13Kernel_traitsIf6__halffS2_fjLj1536ELj1ELj1ELj4ELj8ENS_18Kernel_traits_baseILj1536EfS2_fS2_fjLj128EEEEELb1ELb0ELb1ELb1EEEvNS_9BwdParamsE
        .type           _ZN10layer_norm13ln_bwd_kernelINS_13Kernel_traitsIf6__halffS2_fjLj1536ELj1ELj1ELj4ELj8ENS_18Kernel_traits_baseILj1536EfS2_fS2_fjLj128EEEEELb1ELb0ELb1ELb1EEEvNS_9BwdParamsE,@function
        .size           _ZN10layer_norm13ln_bwd_kernelINS_13Kernel_traitsIf6__halffS2_fjLj1536ELj1ELj1ELj4ELj8ENS_18Kernel_traits_baseILj1536EfS2_fS2_fjLj128EEEEELb1ELb0ELb1ELb1EEEvNS_9BwdParamsE,(.L_x_6802 - _ZN10layer_norm13ln_bwd_kernelINS_13Kernel_traitsIf6__halffS2_fjLj1536ELj1ELj1ELj4ELj8ENS_18Kernel_traits_baseILj1536EfS2_fS2_fjLj128EEEEELb1ELb0ELb1ELb1EEEvNS_9BwdParamsE)
        .other          _ZN10layer_norm13ln_bwd_kernelINS_13Kernel_traitsIf6__halffS2_fjLj1536ELj1ELj1ELj4ELj8ENS_18Kernel_traits_baseILj1536EfS2_fS2_fjLj128EEEEELb1ELb0ELb1ELb1EEEvNS_9BwdParamsE,@"STO_CUDA_ENTRY STV_DEFAULT"
_ZN10layer_norm13ln_bwd_kernelINS_13Kernel_traitsIf6__halffS2_fjLj1536ELj1ELj1ELj4ELj8ENS_18Kernel_traits_baseILj1536EfS2_fS2_fjLj128EEEEELb1ELb0ELb1ELb1EEEvNS_9BwdParamsE:
.text._ZN10layer_norm13ln_bwd_kernelINS_13Kernel_traitsIf6__halffS2_fjLj1536ELj1ELj1ELj4ELj8ENS_18Kernel_traits_baseILj1536EfS2_fS2_fjLj128EEEEELb1ELb0ELb1ELb1EEEvNS_9BwdParamsE:
        /* <DEDUP_REMOVED lines=20> */
.L_x_5275:
        /* <DEDUP_REMOVED lines=22> */
.L_x_5312:
[----:B------:R-:W-:-:S10]  /*02a0*/  HFMA2.MMA R12, -RZ, RZ, 0, 2.384185791015625e-07 ;  /* 0x00000004ff0c7435 */ /* 0x000fd400000001ff */
        /* <DEDUP_REMOVED lines=20> */
[----:B0----5:R-:W-:Y:S02]  /*03f0*/  ISETP.GE.AND P1, PT, R15, 0x1, PT ;  /* 0x000000010f00780c */ /* 0x021fe40003f26270 */
        /* <DEDUP_REMOVED lines=21> */
.L_x_5278:
        /* <DEDUP_REMOVED lines=32> */
[----:B------:R-:W-:-:S02]  /*0750*/  ISETP.NE.AND P0, PT, R4, RZ, PT ;  /* 0x000000ff0400720c */ /* 0x000fc40003f05270 */
[----:B------:R-:W-:Y:S02]  /*0760*/  MOV R95, RZ ;  /* 0x000000ff005f7202 */ /* 0x000fe40000000f00 */
        /* <DEDUP_REMOVED lines=11> */
[----:B------:R-:W-:-:S02]  /*0820*/  SHF.R.U64 R103, R84, 0x10, R85 ;  /* 0x0000001054677819 */ /* 0x000fc40000001255 */
[----:B------:R-:W-:Y:S01]  /*0830*/  MOV R99, R85 ;  /* 0x0000005500637202 */ /* 0x000fe20000000f00 */
[C---:B----4-:R-:W-:Y:S01]  /*0840*/  FADD.FTZ R93, -R104.reuse, R70 ;  /* 0x00000046685d7221 */ /* 0x050fe20000010100 */
[----:B------:R-:W-:Y:S01]  /*0850*/  SHF.R.U32.HI R102, RZ, 0x10, R85 ;  /* 0x00000010ff667819 */ /* 0x000fe20000011655 */
[C---:B0-----:R-:W-:Y:S02]  /*0860*/  FADD.FTZ R81, -R104.reuse, R68 ;  /* 0x0000004468517221 */ /* 0x041fe40000010100 */
[----:B------:R-:W-:Y:S02]  /*0870*/  FADD.FTZ R73, -R104, R73 ;  /* 0x0000004968497221 */ /* 0x000fe40000010100 */
[----:B------:R-:W-:Y:S01]  /*0880*/  IMAD.MOV.U32 R89, RZ, RZ, R82 ;  /* 0x000000ffff597224 */ /* 0x000fe200078e0052 */
[----:B------:R-:W-:Y:S01]  /*0890*/  SHF.R.U64 R70, R82, 0x10, R83 ;  /* 0x0000001052467819 */ /* 0x000fe20000001253 */
[----:B------:R-:W-:Y:S01]  /*08a0*/  FMUL.FTZ R82, R2, R73 ;  /* 0x0000004902527220 */ /* 0x000fe20000410000 */
[----:B------:R-:W-:Y:S01]  /*08b0*/  HADD2.F32 R73, -RZ, R98.H0_H0 ;  /* 0x20000062ff497230 */ /* 0x000fe20000004100 */
[C---:B-1----:R-:W-:Y:S01]  /*08c0*/  FADD.FTZ R91, -R104.reuse, R71 ;  /* 0x00000047685b7221 */ /* 0x042fe20000010100 */
[----:B------:R-:W-:Y:S01]  /*08d0*/  MOV R88, R87 ;  /* 0x0000005700587202 */ /* 0x000fe20000000f00 */
[C---:B------:R-:W-:Y:S01]  /*08e0*/  FADD.FTZ R75, -R104.reuse, R75 ;  /* 0x0000004b684b7221 */ /* 0x040fe20000010100 */
[----:B------:R-:W-:Y:S01]  /*08f0*/  MOV R68, R83 ;  /* 0x0000005300447202 */ /* 0x000fe20000000f00 */
[C---:B------:R-:W-:Y:S01]  /*0900*/  FADD.FTZ R85, -R104.reuse, R69 ;  /* 0x0000004568557221 */ /* 0x040fe20000010100 */
[----:B------:R-:W-:Y:S01]  /*0910*/  SHF.R.U32.HI R71, RZ, 0x10, R83 ;  /* 0x00000010ff477819 */ /* 0x000fe20000011653 */
[C---:B------:R-:W-:Y:S01]  /*0920*/  FADD.FTZ R83, -R104.reuse, R72 ;  /* 0x0000004868537221 */ /* 0x040fe20000010100 */
[----:B------:R-:W-:Y:S01]  /*0930*/  HADD2.F32 R72, -RZ, R103.H0_H0 ;  /* 0x20000067ff487230 */ /* 0x000fe20000004100 */
[----:B------:R-:W-:-:S02]  /*0940*/  FADD.FTZ R95, -R104, R76 ;  /* 0x0000004c685f7221 */ /* 0x000fc40000010100 */
[----:B------:R-:W-:Y:S02]  /*0950*/  FADD.FTZ R97, -R104, R77 ;  /* 0x0000004d68617221 */ /* 0x000fe40000010100 */
[----:B------:R-:W-:Y:S02]  /*0960*/  FMUL.FTZ R77, R2, R81 ;  /* 0x00000051024d7220 */ /* 0x000fe40000410000 */
[----:B------:R-:W-:Y:S02]  /*0970*/  FMUL.FTZ R94, R24, R73 ;  /* 0x00000049185e7220 */ /* 0x000fe40000410000 */
[----:B------:R-:W-:Y:S02]  /*0980*/  IMAD.MOV.U32 R90, RZ, RZ, R86 ;  /* 0x000000ffff5a7224 */ /* 0x000fe400078e0056 */
[----:B------:R-:W-:Y:S02]  /*0990*/  FADD.FTZ R101, -R104, R78 ;  /* 0x0000004e68657221 */ /* 0x000fe40000010100 */
[C---:B------:R-:W-:Y:S01]  /*09a0*/  FMUL.FTZ R84, R2.reuse, R75 ;  /* 0x0000004b02547220 */ /* 0x040fe20000410000 */
[----:B------:R-:W-:Y:S01]  /*09b0*/  HADD2.F32 R75, -RZ, R88.H0_H0 ;  /* 0x20000058ff4b7230 */ /* 0x000fe20000004100 */
[C---:B------:R-:W-:Y:S01]  /*09c0*/  FMUL.FTZ R76, R2.reuse, R85 ;  /* 0x00000055024c7220 */ /* 0x040fe20000410000 */
[----:B------:R-:W-:Y:S01]  /*09d0*/  HADD2.F32 R99, -RZ, R99.H0_H0 ;  /* 0x20000063ff637230 */ /* 0x000fe20000004100 */
[C---:B------:R-:W-:Y:S01]  /*09e0*/  FMUL.FTZ R78, R2.reuse, R91 ;  /* 0x0000005b024e7220 */ /* 0x040fe20000410000 */
[----:B------:R-:W-:Y:S01]  /*09f0*/  HADD2.F32 R88, -RZ, R70.H0_H0 ;  /* 0x20000046ff587230 */ /* 0x000fe20000004100 */
[----:B------:R-:W-:Y:S01]  /*0a00*/  FMUL.FTZ R85, R2, R95 ;  /* 0x0000005f02557220 */ /* 0x000fe20000410000 */
[----:B------:R-:W-:Y:S01]  /*0a10*/  HADD2.F32 R91, -RZ, R68.H0_H0 ;  /* 0x20000044ff5b7230 */ /* 0x000fe20000004100 */
[----:B------:R-:W-:Y:S01]  /*0a20*/  FMUL.FTZ R95, R25, R72 ;  /* 0x00000048195f7220 */ /* 0x000fe20000410000 */
[--C-:B------:R-:W-:Y:S01]  /*0a30*/  SHF.R.U64 R100, R86, 0x10, R87.reuse ;  /* 0x0000001056647819 */ /* 0x100fe20000001257 */
[----:B------:R-:W-:Y:S01]  /*0a40*/  FADD.FTZ R68, RZ, R94 ;  /* 0x0000005eff447221 */ /* 0x000fe20000010000 */
[----:B------:R-:W-:Y:S01]  /*0a50*/  SHF.R.U32.HI R92, RZ, 0x10, R87 ;  /* 0x00000010ff5c7819 */ /* 0x000fe20000011657 */
[----:B------:R-:W-:-:S02]  /*0a60*/  FFMA.FTZ R70, R77, R94, RZ ;  /* 0x0000005e4d467223 */ /* 0x000fc400000100ff */
[----:B------:R-:W-:Y:S02]  /*0a70*/  FADD.FTZ R48, R48, R73 ;  /* 0x0000004930307221 */ /* 0x000fe40000010000 */
[----:B------:R-:W-:Y:S01]  /*0a80*/  FFMA.FTZ R28, R77, R73, R28 ;  /* 0x000000494d1c7223 */ /* 0x000fe2000001001c */
[----:B------:R-:W-:Y:S01]  /*0a90*/  HADD2.F32 R73, -RZ, R90.H0_H0 ;  /* 0x2000005aff497230 */ /* 0x000fe20000004100 */
[C---:B------:R-:W-:Y:S01]  /*0aa0*/  FADD.FTZ R87, -R104.reuse, R74 ;  /* 0x0000004a68577221 */ /* 0x040fe20000010100 */
[----:B------:R-:W-:Y:S01]  /*0ab0*/  HADD2.F32 R74, -RZ, R102.H0_H0 ;  /* 0x20000066ff4a7230 */ /* 0x000fe20000004100 */
[----:B------:R-:W-:Y:S01]  /*0ac0*/  FADD.FTZ R69, -R104, R79 ;  /* 0x0000004f68457221 */ /* 0x000fe20000010100 */
        /* <DEDUP_REMOVED lines=13> */
[----:B------:R-:W-:Y:S02]  /*0ba0*/  FMUL.FTZ R98, R20, R73 ;  /* 0x0000004914627220 */ /* 0x000fe40000410000 */
[----:B------:R-:W-:Y:S02]  /*0bb0*/  FADD.FTZ R71, R68, R97 ;  /* 0x0000006144477221 */ /* 0x000fe40000010000 */
[----:B------:R-:W-:-:S02]  /*0bc0*/  FFMA.FTZ R70, R78, R97, R70 ;  /* 0x000000614e467223 */ /* 0x000fc40000010046 */
[----:B------:R-:W-:Y:S02]  /*0bd0*/  FADD.FTZ R50, R50, R99 ;  /* 0x0000006332327221 */ /* 0x000fe40000010000 */
[----:B------:R-:W-:Y:S02]  /*0be0*/  FFMA.FTZ R30, R79, R99, R30 ;  /* 0x000000634f1e7223 */ /* 0x000fe4000001001e */
[----:B------:R-:W-:Y:S02]  /*0bf0*/  FMUL.FTZ R99, R21, R72 ;  /* 0x0000004815637220 */ /* 0x000fe40000410000 */
[----:B------:R-:W-:Y:S02]  /*0c00*/  FADD.FTZ R68, R71, R98 ;  /* 0x0000006247447221 */ /* 0x000fe40000010000 */
[----:B------:R-:W-:Y:S02]  /*0c10*/  FFMA.FTZ R70, R81, R98, R70 ;  /* 0x0000006251467223 */ /* 0x000fe40000010046 */
[----:B------:R-:W-:-:S02]  /*0c20*/  FADD.FTZ R51, R51, R74 ;  /* 0x0000004a33337221 */ /* 0x000fc40000010000 */
[----:B------:R-:W-:Y:S01]  /*0c30*/  FFMA.FTZ R31, R78, R74, R31 ;  /* 0x0000004a4e1f7223 */ /* 0x000fe2000001001f */
[----:B------:R-:W-:Y:S01]  /*0c40*/  HADD2.F32 R74, -RZ, R92.H0_H0 ;  /* 0x2000005cff4a7230 */ /* 0x000fe20000004100 */
        /* <DEDUP_REMOVED lines=40> */
.L_x_5279:
[----:B------:R-:W-:Y:S05]  /*0ed0*/  BSYNC B0 ;  /* 0x0000000000007941 */ /* 0x000fea0003800000 */
.L_x_5277:
[----:B------:R-:W-:Y:S02]  /*0ee0*/  LOP3.LUT P1, RZ, R3, 0xff, RZ, 0xc0, !PT ;  /* 0x000000ff03ff7812 */ /* 0x000fe4000782c0ff */
[----:B0-----:R-:W-:Y:S02]  /*0ef0*/  SHF.R.U32.HI R70, RZ, 0x5, R6 ;  /* 0x00000005ff467819 */ /* 0x001fe40000011606 */
[----:B------:R-:W-:-:S02]  /*0f00*/  LOP3.LUT P0, RZ, R6, 0x1f, RZ, 0xc0, !PT ;  /* 0x0000001f06ff7812 */ /* 0x000fc4000780c0ff */
[----:B------:R-:W-:-:S07]  /*0f10*/  LOP3.LUT R90, R70, 0x7fffffc, RZ, 0xc0, !PT ;  /* 0x07fffffc465a7812 */ /* 0x000fce00078ec0ff */
[----:B------:R-:W-:Y:S01]  /*0f20*/  @!P1 IADD3 R90, R90, 0x4, RZ ;  /* 0x000000045a5a9810 */ /* 0x000fe20007ffe0ff */
[----:B------:R-:W-:Y:S05]  /*0f30*/  BRA.DIV ~URZ, `(.L_x_5280) ;  /* 0x000015927f007947 */ /* 0x000fea000b800000 */
[----:B------:R0:W1:Y:S02]  /*0f40*/  SHFL.DOWN PT, R71, R74, 0x10, 0x1f ;  /* 0x0a001f004a477f89 */ /* 0x00006400000e0000 */
.L_x_5313:
        /* <DEDUP_REMOVED lines=18> */
.L_x_5314:
        /* <DEDUP_REMOVED lines=40> */
.L_x_5283:
[----:B------:R-:W-:Y:S05]  /*12f0*/  BSYNC B0 ;  /* 0x0000000000007941 */ /* 0x000fea0003800000 */
.L_x_5282:
        /* <DEDUP_REMOVED lines=10> */
.L_x_5285:
[----:B------:R-:W-:Y:S05]  /*13a0*/  BSYNC B0 ;  /* 0x0000000000007941 */ /* 0x000fea0003800000 */
.L_x_5284:
        /* <DEDUP_REMOVED lines=25> */
.L_x_5287:
[----:B------:R-:W-:Y:S05]  /*1540*/  BSYNC B0 ;  /* 0x0000000000007941 */ /* 0x000fea0003800000 */
.L_x_5286:
        /* <DEDUP_REMOVED lines=17> */
.L_x_5289:
[----:B------:R-:W-:Y:S05]  /*1660*/  BSYNC B0 ;  /* 0x0000000000007941 */ /* 0x000fea0003800000 */
.L_x_5288:
        /* <DEDUP_REMOVED lines=14> */
[----:B------:R-:W-:Y:S02]  /*1750*/  @P5 F2FP.PACK_AB R75, RZ, R75 ;  /* 0x0000004bff4b523e */ /* 0x000fe400000000ff */
[----:B------:R-:W-:Y:S02]  /*1760*/  @!P6 ISETP.NE.U32.AND P4, PT, RZ, c[0x0][0x218], PT ;  /* 0x00008600ff00ea0c */ /* 0x000fe40003f85070 */
[----:B------:R-:W-:Y:S02]  /*1770*/  @!P6 ISETP.NE.AND.EX P1, PT, RZ, c[0x0][0x21c], PT, P1 ;  /* 0x00008700ff00ea0c */ /* 0x000fe40003f25310 */
[----:B------:R-:W-:-:S02]  /*1780*/  @P5 F2FP.PACK_AB R88, RZ, R88 ;  /* 0x00000058ff58523e */ /* 0x000fc400000000ff */
        /* <DEDUP_REMOVED lines=13> */
.L_x_5291:
[----:B------:R-:W-:Y:S05]  /*1860*/  BSYNC B0 ;  /* 0x0000000000007941 */ /* 0x000fea0003800000 */
.L_x_5290:
        /* <DEDUP_REMOVED lines=8> */
.L_x_5293:
[----:B------:R-:W-:Y:S05]  /*18f0*/  BSYNC B0 ;  /* 0x0000000000007941 */ /* 0x000fea0003800000 */
.L_x_5292:
        /* <DEDUP_REMOVED lines=10> */
.L_x_5295:
[----:B------:R-:W-:Y:S05]  /*19a0*/  BSYNC B0 ;  /* 0x0000000000007941 */ /* 0x000fea0003800000 */
.L_x_5294:
        /* <DEDUP_REMOVED lines=10> */
[----:B------:R-:W-:Y:S01]  /*1a50*/  @P5 F2FP.PACK_AB R68, RZ, R14 ;  /* 0x0000000eff44523e */ /* 0x000fe200000000ff */
        /* <DEDUP_REMOVED lines=11> */
.L_x_5297:
[----:B------:R-:W-:Y:S05]  /*1b10*/  BSYNC B0 ;  /* 0x0000000000007941 */ /* 0x000fea0003800000 */
.L_x_5296:
[----:B------:R-:W-:Y:S01]  /*1b20*/  @!P6 ISETP.NE.AND.EX P4, PT, RZ, c[0x0][0x21c], PT, P4 ;  /* 0x00008700ff00ea0c */ /* 0x000fe20003f85340 */
[----:B------:R-:W-:Y:S01]  /*1b30*/  BSSY B0, `(.L_x_5298) ;  /* 0x0000011000007945 */ /* 0x000fe20003800000 */
[----:B------:R-:W-:Y:S01]  /*1b40*/  @P5 F2FP.PACK_AB R88, RZ, R15 ;  /* 0x0000000fff58523e */ /* 0x000fe200000000ff */
        /* <DEDUP_REMOVED lines=15> */
.L_x_5299:
[----:B------:R-:W-:Y:S05]  /*1c40*/  BSYNC B0 ;  /* 0x0000000000007941 */ /* 0x000fea0003800000 */
.L_x_5298:
        /* <DEDUP_REMOVED lines=11> */
[----:B------:R-:W-:Y:S02]  /*1d00*/  @P5 F2FP.PACK_AB R11, RZ, R11 ;  /* 0x0000000bff0b523e */ /* 0x000fe400000000ff */
[----:B------:R-:W-:Y:S02]  /*1d10*/  @!P6 ISETP.NE.U32.AND P3, PT, RZ, c[0x0][0x218], PT ;  /* 0x00008600ff00ea0c */ /* 0x000fe40003f65070 */
[----:B------:R-:W-:Y:S02]  /*1d20*/  @!P6 ISETP.NE.U32.AND P4, PT, RZ, c[0x0][0x218], PT ;  /* 0x00008600ff00ea0c */ /* 0x000fe40003f85070 */
[----:B------:R-:W-:Y:S02]  /*1d30*/  @P5 PRMT R9, R11, 0x7610, R9 ;  /* 0x000076100b095816 */ /* 0x000fe40000000009 */
[----:B------:R-:W-:Y:S02]  /*1d40*/  @!P6 ISETP.NE.U32.AND P1, PT, RZ, c[0x0][0x218], PT ;  /* 0x00008600ff00ea0c */ /* 0x000fe40003f25070 */
[----:B------:R-:W-:-:S02]  /*1d50*/  @!P6 ISETP.NE.AND.EX P3, PT, RZ, c[0x0][0x21c], PT, P3 ;  /* 0x00008700ff00ea0c */ /* 0x000fc40003f65330 */
[----:B------:R-:W-:Y:S02]  /*1d60*/  @!P6 ISETP.NE.AND.EX P4, PT, RZ, c[0x0][0x21c], PT, P4 ;  /* 0x00008700ff00ea0c */ /* 0x000fe40003f85340 */
[----:B0-----:R-:W-:Y:S02]  /*1d70*/  @P0 MOV R15, 0x10 ;  /* 0x00000010000f0802 */ /* 0x001fe40000000f00 */
[----:B------:R-:W-:Y:S02]  /*1d80*/  @P5 F2FP.PACK_AB R11, RZ, R13 ;  /* 0x0000000dff0b523e */ /* 0x000fe400000000ff */
        /* <DEDUP_REMOVED lines=16> */
.L_x_5301:
[----:B------:R-:W-:Y:S05]  /*1e90*/  BSYNC B0 ;  /* 0x0000000000007941 */ /* 0x000fea0003800000 */
.L_x_5300:
        /* <DEDUP_REMOVED lines=8> */
.L_x_5303:
[----:B------:R-:W-:Y:S05]  /*1f20*/  BSYNC B0 ;  /* 0x0000000000007941 */ /* 0x000fea0003800000 */
.L_x_5302:
        /* <DEDUP_REMOVED lines=10> */
.L_x_5305:
[----:B------:R-:W-:Y:S05]  /*1fd0*/  BSYNC B0 ;  /* 0x0000000000007941 */ /* 0x000fea0003800000 */
.L_x_5304:
        /* <DEDUP_REMOVED lines=8> */
.L_x_5307:
[----:B------:R-:W-:Y:S05]  /*2060*/  BSYNC B0 ;  /* 0x0000000000007941 */ /* 0x000fea0003800000 */
.L_x_5306:
        /* <DEDUP_REMOVED lines=8> */
.L_x_5309:
[----:B------:R-:W-:Y:S05]  /*20f0*/  BSYNC B0 ;  /* 0x0000000000007941 */ /* 0x000fea0003800000 */
.L_x_5308:
        /* <DEDUP_REMOVED lines=39> */
.L_x_5311:
[----:B-1----:R-:W-:Y:S05]  /*2370*/  BSYNC B0 ;  /* 0x0000000000007941 */ /* 0x002fea0003800000 */
.L_x_5310:
[----:B------:R-:W-:Y:S02]  /*2380*/  IADD3 R5, R5, c[0x0][0x160], RZ ;  /* 0x0000580005057a10 */ /* 0x000fe40007ffe0ff */
[----:B------:R-:W-:Y:S02]  /*2390*/  LOP3.LUT P1, RZ, R3, 0xff, RZ, 0xc0, !PT ;  /* 0x000000ff03ff7812 */ /* 0x000fe4000782c0ff */
[----:B------:R-:W-:Y:S02]  /*23a0*/  ISETP.GE.AND P0, PT, R5, c[0x0][0x164], PT ;  /* 0x0000590005007a0c */ /* 0x000fe40003f06270 */
[----:B------:R-:W-:-:S11]  /*23b0*/  SEL R3, RZ, 0x1, P1 ;  /* 0x00000001ff037807 */ /* 0x000fd60000800000 */
[----:B0-----:R-:W-:Y:S01]  /*23c0*/  @P0 CALL.REL.NOINC `(.L_x_5276) ;  /* 0x0000001000000944 */ /* 0x001fe20003c00000 */
[----:B------:R-:W-:Y:S05]  /*23d0*/  BRA `(.L_x_5312) ;  /* 0xffffdec000007947 */ /* 0x000fea000383ffff */
.L_x_5276:
        /* <DEDUP_REMOVED lines=15> */
.L_x_5280:
[----:B------:R-:W-:Y:S01]  /*24d0*/  HFMA2.MMA R91, -RZ, RZ, 0, 1.847743988037109375e-06 ;  /* 0x0000001fff5b7435 */ /* 0x000fe200000001ff */
[----:B------:R-:W-:Y:S01]  /*24e0*/  MOV R72, R74 ;  /* 0x0000004a00487202 */ /* 0x000fe20000000f00 */
[----:B------:R-:W-:Y:S01]  /*24f0*/  IMAD.MOV.U32 R89, RZ, RZ, 0x10 ;  /* 0x00000010ff597424 */ /* 0x000fe200078e00ff */
[----:B------:R-:W-:Y:S01]  /*2500*/  MOV R68, 0x2530 ;  /* 0x0000253000447802 */ /* 0x000fe20000000f00 */
[----:B------:R-:W-:-:S02]  /*2510*/  IMAD.MOV.U32 R92, RZ, RZ, -0x1 ;  /* 0xffffffffff5c7424 */ /* 0x000fc400078e00ff */
[----:B-----5:R-:W-:Y:S05]  /*2520*/  CALL.REL.NOINC `($__internal_153_$__cuda_sm70_shflsync_down_p) ;  /* 0x0000046000007944 */ /* 0x020fea0003c00000 */
[----:B-1----:R-:W-:Y:S01]  /*2530*/  MOV R71, R72 ;  /* 0x0000004800477202 */ /* 0x002fe20000000f00 */
[----:B0-----:R-:W-:Y:S05]  /*2540*/  BRA `(.L_x_5313) ;  /* 0xffffea0000007947 */ /* 0x001fea000383ffff */
.L_x_5281:
[----:B------:R-:W-:Y:S01]  /*2550*/  HFMA2.MMA R89, -RZ, RZ, 0, 9.5367431640625e-07 ;  /* 0x00000010ff597435 */ /* 0x000fe200000001ff */
[----:B------:R-:W-:Y:S01]  /*2560*/  IMAD.MOV.U32 R72, RZ, RZ, R75 ;  /* 0x000000ffff487224 */ /* 0x000fe200078e004b */
[----:B------:R-:W-:Y:S01]  /*2570*/  MOV R92, 0xffffffff ;  /* 0xffffffff005c7802 */ /* 0x000fe20000000f00 */
[----:B------:R-:W-:Y:S01]  /*2580*/  IMAD.MOV.U32 R91, RZ, RZ, 0x1f ;  /* 0x0000001fff5b7424 */ /* 0x000fe200078e00ff */
[----:B------:R-:W-:-:S02]  /*2590*/  MOV R68, 0x25b0 ;  /* 0x000025b000447802 */ /* 0x000fc40000000f00 */
[----:B01---5:R-:W-:Y:S05]  /*25a0*/  CALL.REL.NOINC `($__internal_153_$__cuda_sm70_shflsync_down_p) ;  /* 0x000003e000007944 */ /* 0x023fea0003c00000 */
[----:B------:R-:W-:Y:S01]  /*25b0*/  FADD.FTZ R74, R71, R74 ;  /* 0x0000004a474a7221 */ /* 0x000fe20000010000 */
[----:B0-----:R-:W-:Y:S01]  /*25c0*/  HFMA2.MMA R91, -RZ, RZ, 0, 1.847743988037109375e-06 ;  /* 0x0000001fff5b7435 */ /* 0x001fe200000001ff */
[----:B-1----:R-:W-:Y:S01]  /*25d0*/  FADD.FTZ R75, R75, R72 ;  /* 0x000000484b4b7221 */ /* 0x002fe20000010000 */
[----:B------:R-:W-:Y:S01]  /*25e0*/  MOV R68, 0x2630 ;  /* 0x0000263000447802 */ /* 0x000fe20000000f00 */
[----:B------:R-:W-:Y:S01]  /*25f0*/  IMAD.MOV.U32 R89, RZ, RZ, 0x8 ;  /* 0x00000008ff597424 */ /* 0x000fe200078e00ff */
[----:B------:R-:W-:Y:S01]  /*2600*/  MOV R72, R74 ;  /* 0x0000004a00487202 */ /* 0x000fe20000000f00 */
[----:B------:R-:W-:-:S02]  /*2610*/  IMAD.MOV.U32 R92, RZ, RZ, -0x1 ;  /* 0xffffffffff5c7424 */ /* 0x000fc400078e00ff */
[----:B------:R-:W-:Y:S05]  /*2620*/  CALL.REL.NOINC `($__internal_153_$__cuda_sm70_shflsync_down_p) ;  /* 0x0000036000007944 */ /* 0x000fea0003c00000 */
[----:B0-----:R-:W-:Y:S01]  /*2630*/  HFMA2.MMA R91, -RZ, RZ, 0, 1.847743988037109375e-06 ;  /* 0x0000001fff5b7435 */ /* 0x001fe200000001ff */
[----:B-1----:R-:W-:Y:S01]  /*2640*/  IMAD.MOV.U32 R71, RZ, RZ, R72 ;  /* 0x000000ffff477224 */ /* 0x002fe200078e0048 */
[----:B------:R-:W-:Y:S01]  /*2650*/  MOV R72, R75 ;  /* 0x0000004b00487202 */ /* 0x000fe20000000f00 */
[----:B------:R-:W-:Y:S01]  /*2660*/  IMAD.MOV.U32 R89, RZ, RZ, 0x8 ;  /* 0x00000008ff597424 */ /* 0x000fe200078e00ff */
[----:B------:R-:W-:Y:S01]  /*2670*/  MOV R68, 0x26a0 ;  /* 0x000026a000447802 */ /* 0x000fe20000000f00 */
[----:B------:R-:W-:-:S02]  /*2680*/  IMAD.MOV.U32 R92, RZ, RZ, -0x1 ;  /* 0xffffffffff5c7424 */ /* 0x000fc400078e00ff */
[----:B------:R-:W-:Y:S05]  /*2690*/  CALL.REL.NOINC `($__internal_153_$__cuda_sm70_shflsync_down_p) ;  /* 0x000002f000007944 */ /* 0x000fea0003c00000 */
[----:B------:R-:W-:Y:S01]  /*26a0*/  FADD.FTZ R74, R71, R74 ;  /* 0x0000004a474a7221 */ /* 0x000fe20000010000 */
[----:B0-----:R-:W-:Y:S01]  /*26b0*/  MOV R89, 0x4 ;  /* 0x0000000400597802 */ /* 0x001fe20000000f00 */
[----:B-1----:R-:W-:Y:S01]  /*26c0*/  FADD.FTZ R75, R75, R72 ;  /* 0x000000484b4b7221 */ /* 0x002fe20000010000 */
[----:B------:R-:W-:Y:S01]  /*26d0*/  MOV R92, 0xffffffff ;  /* 0xffffffff005c7802 */ /* 0x000fe20000000f00 */
[----:B------:R-:W-:Y:S01]  /*26e0*/  IMAD.MOV.U32 R91, RZ, RZ, 0x1f ;  /* 0x0000001fff5b7424 */ /* 0x000fe200078e00ff */
[----:B------:R-:W-:Y:S01]  /*26f0*/  MOV R68, 0x2720 ;  /* 0x0000272000447802 */ /* 0x000fe20000000f00 */
[----:B------:R-:W-:-:S02]  /*2700*/  IMAD.MOV.U32 R72, RZ, RZ, R74 ;  /* 0x000000ffff487224 */ /* 0x000fc400078e004a */
[----:B------:R-:W-:Y:S05]  /*2710*/  CALL.REL.NOINC `($__internal_153_$__cuda_sm70_shflsync_down_p) ;  /* 0x0000027000007944 */ /* 0x000fea0003c00000 */
[----:B0-----:R-:W-:Y:S01]  /*2720*/  HFMA2.MMA R89, -RZ, RZ, 0, 2.384185791015625e-07 ;  /* 0x00000004ff597435 */ /* 0x001fe200000001ff */
[----:B-1----:R-:W-:Y:S01]  /*2730*/  MOV R71, R72 ;  /* 0x0000004800477202 */ /* 0x002fe20000000f00 */
[----:B------:R-:W-:Y:S01]  /*2740*/  IMAD.MOV.U32 R72, RZ, RZ, R75 ;  /* 0x000000ffff487224 */ /* 0x000fe200078e004b */
[----:B------:R-:W-:Y:S01]  /*2750*/  MOV R92, 0xffffffff ;  /* 0xffffffff005c7802 */ /* 0x000fe20000000f00 */
[----:B------:R-:W-:Y:S01]  /*2760*/  IMAD.MOV.U32 R91, RZ, RZ, 0x1f ;  /* 0x0000001fff5b7424 */ /* 0x000fe200078e00ff */
[----:B------:R-:W-:-:S02]  /*2770*/  MOV R68, 0x2790 ;  /* 0x0000279000447802 */ /* 0x000fc40000000f00 */
[----:B------:R-:W-:Y:S05]  /*2780*/  CALL.REL.NOINC `($__internal_153_$__cuda_sm70_shflsync_down_p) ;  /* 0x0000020000007944 */ /* 0x000fea0003c00000 */
        /* <DEDUP_REMOVED lines=8> */
[----:B0-----:R-:W-:Y:S01]  /*2810*/  HFMA2.MMA R89, -RZ, RZ, 0, 1.1920928955078125e-07 ;  /* 0x00000002ff597435 */ /* 0x001fe200000001ff */
[----:B-1----:R-:W-:Y:S01]  /*2820*/  MOV R71, R72 ;  /* 0x0000004800477202 */ /* 0x002fe20000000f00 */
[----:B------:R-:W-:Y:S01]  /*2830*/  IMAD.MOV.U32 R72, RZ, RZ, R75 ;  /* 0x000000ffff487224 */ /* 0x000fe200078e004b */
[----:B------:R-:W-:Y:S01]  /*2840*/  MOV R91, 0x1f ;  /* 0x0000001f005b7802 */ /* 0x000fe20000000f00 */
[----:B------:R-:W-:Y:S01]  /*2850*/  IMAD.MOV.U32 R92, RZ, RZ, -0x1 ;  /* 0xffffffffff5c7424 */ /* 0x000fe200078e00ff */
[----:B------:R-:W-:-:S02]  /*2860*/  MOV R68, 0x2880 ;  /* 0x0000288000447802 */ /* 0x000fc40000000f00 */
[----:B------:R-:W-:Y:S05]  /*2870*/  CALL.REL.NOINC `($__internal_153_$__cuda_sm70_shflsync_down_p) ;  /* 0x0000011000007944 */ /* 0x000fea0003c00000 */
[----:B------:R-:W-:Y:S01]  /*2880*/  FADD.FTZ R73, R71, R74 ;  /* 0x0000004a47497221 */ /* 0x000fe20000010000 */
[----:B0-----:R-:W-:Y:S01]  /*2890*/  HFMA2.MMA R89, -RZ, RZ, 0, 5.9604644775390625e-08 ;  /* 0x00000001ff597435 */ /* 0x001fe200000001ff */
[----:B-1----:R-:W-:Y:S01]  /*28a0*/  FADD.FTZ R75, R75, R72 ;  /* 0x000000484b4b7221 */ /* 0x002fe20000010000 */
[----:B------:R-:W-:Y:S01]  /*28b0*/  MOV R91, 0x1f ;  /* 0x0000001f005b7802 */ /* 0x000fe20000000f00 */
[----:B------:R-:W-:Y:S01]  /*28c0*/  IMAD.MOV.U32 R92, RZ, RZ, -0x1 ;  /* 0xffffffffff5c7424 */ /* 0x000fe200078e00ff */
[----:B------:R-:W-:-:S02]  /*28d0*/  MOV R72, R73 ;  /* 0x0000004900487202 */ /* 0x000fc40000000f00 */
[----:B------:R-:W-:Y:S02]  /*28e0*/  MOV R68, 0x2900 ;  /* 0x0000290000447802 */ /* 0x000fe40000000f00 */
[----:B------:R-:W-:Y:S05]  /*28f0*/  CALL.REL.NOINC `($__internal_153_$__cuda_sm70_shflsync_down_p) ;  /* 0x0000009000007944 */ /* 0x000fea0003c00000 */
[----:B0-----:R-:W-:Y:S01]  /*2900*/  HFMA2.MMA R89, -RZ, RZ, 0, 5.9604644775390625e-08 ;  /* 0x00000001ff597435 */ /* 0x001fe200000001ff */
[----:B-1----:R-:W-:Y:S01]  /*2910*/  MOV R88, R72 ;  /* 0x0000004800587202 */ /* 0x002fe20000000f00 */
[----:B------:R-:W-:Y:S01]  /*2920*/  IMAD.MOV.U32 R72, RZ, RZ, R75 ;  /* 0x000000ffff487224 */ /* 0x000fe200078e004b */
[----:B------:R-:W-:Y:S01]  /*2930*/  MOV R91, 0x1f ;  /* 0x0000001f005b7802 */ /* 0x000fe20000000f00 */
[----:B------:R-:W-:Y:S01]  /*2940*/  IMAD.MOV.U32 R92, RZ, RZ, -0x1 ;  /* 0xffffffffff5c7424 */ /* 0x000fe200078e00ff */
[----:B------:R-:W-:Y:S02]  /*2950*/  MOV R68, 0x2970 ;  /* 0x0000297000447802 */ /* 0x000fe40000000f00 */
[----:B------:R-:W-:Y:S05]  /*2960*/  CALL.REL.NOINC `($__internal_153_$__cuda_sm70_shflsync_down_p) ;  /* 0x0000002000007944 */ /* 0x000fea0003c00000 */
[----:B-1----:R-:W-:Y:S01]  /*2970*/  MOV R68, R72 ;  /* 0x0000004800447202 */ /* 0x002fe20000000f00 */
[----:B0-----:R-:W-:Y:S05]  /*2980*/  BRA `(.L_x_5314) ;  /* 0xffffe6e000007947 */ /* 0x001fea000383ffff */
        .weak           $__internal_153_$__cuda_sm70_shflsync_down_p
        .type           $__internal_153_$__cuda_sm70_shflsync_down_p,@function
        .size           $__internal_153_$__cuda_sm70_shflsync_down_p,(.L_x_6802 - $__internal_153_$__cuda_sm70_shflsync_down_p)
$__internal_153_$__cuda_sm70_shflsync_down_p:
[----:B------:R-:W-:Y:S01]  /*2990*/  HFMA2.MMA R69, -RZ, RZ, 0, 0 ;  /* 0x00000000ff457435 */ /* 0x000fe200000001ff */
[----:B------:R-:W-:Y:S04]  /*29a0*/  WARPSYNC R92 ;  /* 0x0000005c00007348 */ /* 0x000fe80003800000 */
[----:B------:R0:W1:Y:S01]  /*29b0*/  SHFL.DOWN PT, R72, R72, R89, R91 ;  /* 0x0800005948487389 */ /* 0x00006200000e005b */
[----:B------:R-:W-:Y:S05]  /*29c0*/  RET.REL.NODEC R68 `(_ZN10layer_norm13ln_bwd_kernelINS_13Kernel_traitsIf6__halffS2_fjLj1536ELj1ELj1ELj4ELj8ENS_18Kernel_traits_baseILj1536EfS2_fS2_fjLj128EEEEELb1ELb0ELb1ELb1EEEvNS_9BwdParamsE) ;  /* 0xffffd63044007950 */ /* 0x000fea0003c3ffff */
.L_x_5315:
        /* <DEDUP_REMOVED lines=11> */
.L_x_6802:


//--------------------- .text._ZN10layer_norm13ln_bwd_kernelINS_13Kernel_traitsIf6__halffS2_fjLj1536ELj1ELj1ELj4ELj8ENS_18Kernel_traits_baseILj1536EfS2_fS2_fjLj128EEEEELb1ELb1ELb0ELb0EEEvNS_9BwdParamsE --------------------------
	.section	.text._ZN10layer_norm13ln_bwd_kernelINS_13Kernel_traitsIf6__halffS2_fjLj1536ELj1ELj1ELj4ELj8ENS_18Kernel_traits_baseILj1536EfS2_fS2_fjLj128EEEEELb1ELb1ELb0ELb0EEEvNS_9BwdParamsE,"ax",@progbits
	.sectioninfo	@"SHI_REGISTERS=128"
	.align	128
        .global         _ZN10layer_norm13ln_bwd_kernelINS_13Kernel_traitsIf6__halffS2_fjLj1536ELj1ELj1ELj4ELj8ENS_18Kernel_traits_baseILj1536EfS2_fS2_fjLj128EEEEELb1ELb1ELb0ELb0EEEvNS_9BwdParamsE
        .type           _ZN10layer_norm13ln_bwd_kernelINS_13Kernel_traitsIf6__halffS2_fjLj1536ELj1ELj1ELj4ELj8ENS_18Kernel_traits_baseILj1536EfS2_fS2_fjLj128EEEEELb1ELb1ELb0ELb0EEEvNS_9BwdParamsE,@function
        .size           _ZN10layer_norm13ln_bwd_kernelINS_13Kernel_traitsIf6__halffS2_fjLj1536ELj1ELj1ELj4ELj8ENS_18Kernel_traits_baseILj1536EfS2_fS2_fjLj128EEEEELb1ELb1ELb0ELb0EEEvNS_9BwdParamsE,(.L_x_6803 - _ZN10layer_norm13ln_bwd_kernelINS_13Kernel_traitsIf6__halffS2_fjLj1536ELj1ELj1ELj4ELj8ENS_18Kernel_traits_baseILj1536EfS2_fS2_fjLj128EEEEELb1ELb1ELb0ELb0EEEvNS_9BwdParamsE)
        .other          _ZN10layer_norm13ln_bwd_kernelINS_13Kernel_traitsIf6__halffS2_fjLj1536ELj1ELj1ELj4ELj8ENS_18Kernel_traits_baseILj1536EfS2_fS2_fjLj128EEEEELb1ELb1ELb0ELb0EEEvNS_9BwdParamsE,@"STO_CUDA_ENTRY STV_DEFAULT"
_ZN10layer_norm13ln_bwd_kernelINS_13Kernel_traitsIf6__halffS2_fjLj1536ELj1ELj1ELj4ELj8ENS_18Kernel_traits_baseILj1536EfS2_fS2_fjLj128EEEEELb1ELb1ELb0ELb0EEEvNS_9BwdParamsE:
.text._ZN10layer_norm13ln_bwd_kernelINS_13Kernel_traitsIf6__halffS2_fjLj1536ELj1ELj1ELj4ELj8ENS_18Kernel_traits_baseILj1536EfS2_fS2_fjLj128EEEEELb1ELb1ELb0ELb0EEEvNS_9BwdParamsE:
        /* <DEDUP_REMOVED lines=16> */
[----:B------:R-:W-:Y:S01]  /*0100*/  @P2 IMAD.WIDE.U32 R2, R11, R4, c[0x0][0x1b0] ;  /* 0x00006c000b022625 */ /* 0x000fe200078e0004 */
[----:B------:R-:W0:Y:S01]  /*0110*/  S2UR UR6, SR_CTAID.X ;  /* 0x00000000000679c3 */ /* 0x000e220000002500 */
[----:B------:R-:W-:Y:S02]  /*0120*/  SHF.R.U32.HI R10, RZ, 0x7, R96 ;  /* 0x00000007ff0a7819 */ /* 0x000fe40000011660 */
[----:B------:R-:W-:Y:S01]  /*0130*/  @P3 IMAD.WIDE.U32 R6, R0, R9, c[0x0][0x1b0] ;  /* 0x00006c0000063625 */ /* 0x000fe200078e0009 */
[----:B------:R1:W5:Y:S01]  /*0140*/  @P2 LDG.E.128 R60, [R2.64] ;  /* 0x00000004023c2981 */ /* 0x000362000c1e1d00 */
[----:B------:R-:W-:-:S02]  /*0150*/  @P4 MOV R13, 0x10 ;  /* 0x00000010000d4802 */ /* 0x000fc40000000f00 */
[----:B------:R-:W-:Y:S01]  /*0160*/  @P2 IMAD.WIDE.U32 R4, R11, R4, c[0x0][0x1c8] ;  /* 0x000072000b042625 */ /* 0x000fe200078e0004 */
[----:B------:R1:W5:Y:S03]  /*0170*/  @P3 LDG.E.128 R68, [R6.64] ;  /* 0x0000000406443981 */ /* 0x000366000c1e1d00 */
[C---:B------:R-:W-:Y:S01]  /*0180*/  @P3 IMAD.WIDE.U32 R8, R0.reuse, R9, c[0x0][0x1c8] ;  /* 0x0000720000083625 */ /* 0x040fe200078e0009 */
[----:B------:R1:W5:Y:S01]  /*0190*/  @P2 LDG.E.128 R56, [R4.64] ;  /* 0x0000000404382981 */ /* 0x000362000c1e1d00 */
[----:B------:R-:W-:-:S03]  /*01a0*/  @P3 IADD3 R0, R0, 0x80, RZ ;  /* 0x0000008000003810 */ /* 0x000fc60007ffe0ff */
[----:B------:R0:W5:Y:S02]  /*01b0*/  @P3 LDG.E.128 R64, [R8.64] ;  /* 0x0000000408403981 */ /* 0x000164000c1e1d00 */
        /* <DEDUP_REMOVED lines=25> */
[----:B-1----:R-:W-:Y:S01]  /*0350*/  SHF.L.U32 R10, R10, 0x2, RZ ;  /* 0x000000020a0a7819 */ /* 0x002fe200000006ff */
[----:B------:R-:W-:Y:S01]  /*0360*/  HFMA2.MMA R8, -RZ, RZ, 0, 5.9604644775390625e-08 ;  /* 0x00000001ff087435 */ /* 0x000fe200000001ff */
[----:B------:R-:W-:-:S02]  /*0370*/  MOV R45, RZ ;  /* 0x000000ff002d7202 */ /* 0x000fc40000000f00 */
[----:B------:R-:W-:Y:S02]  /*0380*/  IADD3 R7, R10, 0x4, RZ ;  /* 0x000000040a077810 */ /* 0x000fe40007ffe0ff */
.L_x_5331:
        /* <DEDUP_REMOVED lines=9> */
[----:B-----5:R0:W5:Y:S04]  /*0420*/  LDG.E R6, [R108.64] ;  /* 0x000000046c067981 */ /* 0x020168000c1e1900 */
        /* <DEDUP_REMOVED lines=15> */
[----:B0-----:R-:W-:Y:S01]  /*0520*/  HFMA2.MMA R95, -RZ, RZ, 0, 4.76837158203125e-07 ;  /* 0x00000008ff5f7435 */ /* 0x001fe200000001ff */
[----:B------:R-:W-:-:S04]  /*0530*/  LEA R88, P0, R4, c[0x0][0x188], 0x4 ;  /* 0x0000620004587a11 */ /* 0x000fc800078020ff */
[----:B------:R-:W-:-:S05]  /*0540*/  LEA.HI.X R89, R4, c[0x0][0x18c], RZ, 0x4, P0 ;  /* 0x0000630004597a11 */ /* 0x000fca00000f24ff */
[C---:B------:R-:W-:Y:S01]  /*0550*/  IMAD.WIDE.U32 R94, R4.reuse, R95, c[0x0][0x208] ;  /* 0x00008200045e7625 */ /* 0x040fe200078e005f */
[----:B------:R-:W2:Y:S05]  /*0560*/  LDG.E.128 R88, [R88.64] ;  /* 0x0000000458587981 */ /* 0x000eaa000c1e1d00 */
[----:B------:R-:W3:Y:S01]  /*0570*/  LDG.E.64 R94, [R94.64] ;  /* 0x000000045e5e7981 */ /* 0x000ee2000c1e1b00 */
[----:B------:R-:W-:-:S04]  /*0580*/  LEA R108, P5, R4, c[0x0][0x190], 0x2 ;  /* 0x00006400046c7a11 */ /* 0x000fc800078a10ff */
[----:B------:R-:W-:-:S05]  /*0590*/  LEA.HI.X R109, R4, c[0x0][0x194], RZ, 0x2, P5 ;  /* 0x00006500046d7a11 */ /* 0x000fca00028f14ff */
[----:B------:R0:W5:Y:S01]  /*05a0*/  LDG.E R3, [R108.64] ;  /* 0x000000046c037981 */ /* 0x000162000c1e1900 */
[----:B------:R-:W-:-:S04]  /*05b0*/  ISETP.NE.U32.AND P0, PT, RZ, c[0x0][0x218], PT ;  /* 0x00008600ff007a0c */ /* 0x000fc80003f05070 */
[----:B------:R-:W-:-:S13]  /*05c0*/  ISETP.NE.AND.EX P0, PT, RZ, c[0x0][0x21c], PT, P0 ;  /* 0x00008700ff007a0c */ /* 0x000fda0003f05300 */
[----:B------:R-:W-:-:S04]  /*05d0*/  @P0 LEA R98, P1, R4, c[0x0][0x218], 0x4 ;  /* 0x0000860004620a11 */ /* 0x000fc800078220ff */
[----:B------:R-:W-:-:S05]  /*05e0*/  @P0 LEA.HI.X R99, R4, c[0x0][0x21c], RZ, 0x4, P1 ;  /* 0x0000870004630a11 */ /* 0x000fca00008f24ff */
[----:B------:R1:W5:Y:S01]  /*05f0*/  @P0 LDG.E.128 R72, [R98.64] ;  /* 0x0000000462480981 */ /* 0x000362000c1e1d00 */
        /* <DEDUP_REMOVED lines=26> */
[----:B-1----:R-:W-:Y:S02]  /*07a0*/  FMUL.FTZ R98, R6, R91 ;  /* 0x0000005b06627220 */ /* 0x002fe40000410000 */
        /* <DEDUP_REMOVED lines=10> */
.L_x_5318:
[----:B0-----:R-:W-:Y:S05]  /*0850*/  BSYNC B0 ;  /* 0x0000000000007941 */ /* 0x001fea0003800000 */
.L_x_5317:
        /* <DEDUP_REMOVED lines=17> */
[----:B--2---:R-:W-:Y:S02]  /*0970*/  FADD.FTZ R109, -R92, R89 ;  /* 0x000000595c6d7221 */ /* 0x004fe40000010100 */
[----:B---3--:R-:W-:Y:S01]  /*0980*/  IMAD.MOV.U32 R106, RZ, RZ, R100 ;  /* 0x000000ffff6a7224 */ /* 0x008fe200078e0064 */
[--C-:B------:R-:W-:Y:S02]  /*0990*/  SHF.R.U64 R108, R100, 0x10, R101.reuse ;  /* 0x00000010646c7819 */ /* 0x100fe40000001265 */
[----:B------:R-:W-:Y:S02]  /*09a0*/  SHF.R.U32.HI R100, RZ, 0x10, R101 ;  /* 0x00000010ff647819 */ /* 0x000fe40000011665 */
[----:B------:R-:W-:Y:S01]  /*09b0*/  MOV R107, R101 ;  /* 0x00000065006b7202 */ /* 0x000fe20000000f00 */
[----:B------:R-:W-:Y:S01]  /*09c0*/  HADD2.F32 R89, -RZ, R106.H0_H0 ;  /* 0x2000006aff597230 */ /* 0x000fe20000004100 */
[C---:B------:R-:W-:Y:S01]  /*09d0*/  FADD.FTZ R101, -R92.reuse, R88 ;  /* 0x000000585c657221 */ /* 0x040fe20000010100 */
[----:B------:R-:W-:Y:S01]  /*09e0*/  HADD2.F32 R88, -RZ, R100.H0_H0 ;  /* 0x20000064ff587230 */ /* 0x000fe20000004100 */
[----:B------:R-:W-:Y:S01]  /*09f0*/  FADD.FTZ R123, -R92, R90 ;  /* 0x0000005a5c7b7221 */ /* 0x000fe20000010100 */
[----:B------:R-:W-:Y:S01]  /*0a00*/  HADD2.F32 R90, -RZ, R108.H0_H0 ;  /* 0x2000006cff5a7230 */ /* 0x000fe20000004100 */
[----:B-----5:R-:W-:-:S02]  /*0a10*/  FMUL.FTZ R100, R6, R109 ;  /* 0x0000006d06647220 */ /* 0x020fc40000410000 */
[----:B------:R-:W-:Y:S02]  /*0a20*/  FMUL.FTZ R101, R6, R101 ;  /* 0x0000006506657220 */ /* 0x000fe40000410000 */
[----:B-1----:R-:W-:Y:S01]  /*0a30*/  FMUL.FTZ R102, R68, R89 ;  /* 0x0000005944667220 */ /* 0x002fe20000410000 */
[----:B------:R-:W-:Y:S01]  /*0a40*/  HADD2.F32 R107, -RZ, R107.H0_H0 ;  /* 0x2000006bff6b7230 */ /* 0x000fe20000004100 */
[----:B------:R-:W-:Y:S02]  /*0a50*/  FADD.FTZ R91, -R92, R91 ;  /* 0x0000005b5c5b7221 */ /* 0x000fe40000010100 */
[----:B------:R-:W-:Y:S02]  /*0a60*/  FADD.FTZ R29, R29, R90 ;  /* 0x0000005a1d1d7221 */ /* 0x000fe40000010000 */
[-C--:B------:R-:W-:Y:S02]  /*0a70*/  FFMA.FTZ R41, R100, R90.reuse, R41 ;  /* 0x0000005a64297223 */ /* 0x080fe40000010029 */
[----:B0-----:R-:W-:-:S02]  /*0a80*/  FMUL.FTZ R105, R69, R90 ;  /* 0x0000005a45697220 */ /* 0x001fc40000410000 */
[----:B------:R-:W-:Y:S02]  /*0a90*/  FADD.FTZ R90, R95, R102 ;  /* 0x000000665f5a7221 */ /* 0x000fe40000010000 */
[C---:B------:R-:W-:Y:S02]  /*0aa0*/  FFMA.FTZ R93, R101.reuse, R102, R93 ;  /* 0x00000066655d7223 */ /* 0x040fe4000001005d */
        /* <DEDUP_REMOVED lines=16> */
.L_x_5320:
[----:B------:R-:W-:Y:S05]  /*0bb0*/  BSYNC B0 ;  /* 0x0000000000007941 */ /* 0x000fea0003800000 */
.L_x_5319:
        /* <DEDUP_REMOVED lines=52> */
.L_x_5322:
[----:B------:R-:W-:Y:S05]  /*0f00*/  BSYNC B0 ;  /* 0x0000000000007941 */ /* 0x000fea0003800000 */
.L_x_5321:
[----:B------:R-:W-:-:S04]  /*0f10*/  LOP3.LUT P0, RZ, R8, 0xff, RZ, 0xc0, !PT ;  /* 0x000000ff08ff7812 */ /* 0x000fc8000780c0ff */
[----:B------:R-:W-:Y:S01]  /*0f20*/  SEL R123, R7, R10, !P0 ;  /* 0x0000000a077b7207 */ /* 0x000fe20004000000 */
[----:B------:R-:W-:Y:S06]  /*0f30*/  BRA.DIV ~URZ, `(.L_x_5323) ;  /* 0x000015427f007947 */ /* 0x000fec000b800000 */
[----:B------:R0:W1:Y:S02]  /*0f40*/  SHFL.DOWN PT, R90, R95, 0x10, 0x1f ;  /* 0x0a001f005f5a7f89 */ /* 0x00006400000e0000 */
.L_x_5332:
        /* <DEDUP_REMOVED lines=18> */
.L_x_5333:
        /* <DEDUP_REMOVED lines=31> */
[-C--:B------:R-:W-:Y:S01]  /*1260*/  FFMA.FTZ R90, R122, R95.reuse, R94 ;  /* 0x0000005f7a5a7223 */ /* 0x080fe2000001005e */
[----:B------:R-:W-:Y:S02]  /*1270*/  LOP3.LUT P5, RZ, R3, 0xff, RZ, 0xc0, !PT ;  /* 0x000000ff03ff7812 */ /* 0x000fe400078ac0ff */
[----:B------:R-:W-:Y:S01]  /*1280*/  ISETP.NE.AND.EX P1, PT, RZ, c[0x0][0x21c], PT, P1 ;  /* 0x00008700ff007a0c */ /* 0x000fe20003f25310 */
[----:B------:R-:W-:Y:S01]  /*1290*/  FADD.FTZ R91, R121, -R90 ;  /* 0x8000005a795b7221 */ /* 0x000fe20000010000 */
[----:B------:R-:W-:Y:S01]  /*12a0*/  LOP3.LUT P6, RZ, R3, 0xff00, RZ, 0xc0, !PT ;  /* 0x0000ff0003ff7812 */ /* 0x000fe200078cc0ff */
[----:B------:R-:W-:Y:S01]  /*12b0*/  FFMA.FTZ R90, R120, R95, R94 ;  /* 0x0000005f785a7223 */ /* 0x000fe2000001005e */
[----:B------:R-:W-:Y:S01]  /*12c0*/  ISETP.NE.U32.AND P0, PT, RZ, c[0x0][0x258], PT ;  /* 0x00009600ff007a0c */ /* 0x000fe20003f05070 */
[----:B-----5:R-:W-:Y:S01]  /*12d0*/  FMUL.FTZ R109, R6, R91 ;  /* 0x0000005b066d7220 */ /* 0x020fe20000410000 */
[----:B------:R-:W-:Y:S01]  /*12e0*/  MOV R108, RZ ;  /* 0x000000ff006c7202 */ /* 0x000fe20000000f00 */
[----:B------:R-:W-:Y:S01]  /*12f0*/  FADD.FTZ R93, R119, -R90 ;  /* 0x8000005a775d7221 */ /* 0x000fe20000010000 */
[----:B------:R-:W-:-:S03]  /*1300*/  ISETP.NE.AND.EX P0, PT, RZ, c[0x0][0x25c], PT, P0 ;  /* 0x00009700ff007a0c */ /* 0x000fc60003f05300 */
[----:B------:R-:W-:Y:S01]  /*1310*/  FMUL.FTZ R92, R6, R93 ;  /* 0x0000005d065c7220 */ /* 0x000fe20000410000 */
[----:B------:R-:W-:Y:S01]  /*1320*/  HFMA2.MMA R93, -RZ, RZ, 0, 0 ;  /* 0x00000000ff5d7435 */ /* 0x000fe200000001ff */
[----:B------:R-:W-:Y:S02]  /*1330*/  @P1 FADD.FTZ R109, R72, R109 ;  /* 0x0000006d486d1221 */ /* 0x000fe40000010000 */
[----:B------:R-:W-:Y:S02]  /*1340*/  @P1 FADD.FTZ R92, R73, R92 ;  /* 0x0000005c495c1221 */ /* 0x000fe40000010000 */
[C---:B------:R-:W-:Y:S01]  /*1350*/  FMUL.FTZ R91, R109.reuse, R5 ;  /* 0x000000056d5b7220 */ /* 0x040fe20000410000 */
[----:B------:R-:W-:Y:S02]  /*1360*/  SEL R84, R109, R84, P0 ;  /* 0x000000546d547207 */ /* 0x000fe40000000000 */
[C---:B------:R-:W-:Y:S01]  /*1370*/  SEL R85, R92.reuse, R85, P0 ;  /* 0x000000555c557207 */ /* 0x040fe20000000000 */
[----:B------:R-:W-:-:S02]  /*1380*/  FMUL.FTZ R92, R92, R5 ;  /* 0x000000055c5c7220 */ /* 0x000fc40000410000 */
[----:B------:R-:W-:Y:S02]  /*1390*/  FMUL.FTZ R91, R91, c[0x0][0x1e8] ;  /* 0x00007a005b5b7a20 */ /* 0x000fe40000410000 */
[----:B------:R-:W-:Y:S01]  /*13a0*/  FMUL.FTZ R92, R92, c[0x0][0x1e8] ;  /* 0x00007a005c5c7a20 */ /* 0x000fe20000410000 */
[----:B--2---:R-:W-:Y:S02]  /*13b0*/  @P5 MOV R90, R88 ;  /* 0x00000058005a5202 */ /* 0x004fe40000000f00 */
[----:B------:R-:W-:-:S03]  /*13c0*/  @P6 SHF.R.U64 R88, R88, 0x10, R89 ;  /* 0x0000001058586819 */ /* 0x000fc60000001259 */
[----:B------:R-:W-:Y:S02]  /*13d0*/  @P5 HADD2.F32 R90, -RZ, R90.H0_H0 ;  /* 0x2000005aff5a5230 */ /* 0x000fe40000004100 */
[----:B------:R-:W-:-:S03]  /*13e0*/  @P6 HADD2.F32 R88, -RZ, R88.H0_H0 ;  /* 0x20000058ff586230 */ /* 0x000fc60000004100 */
[----:B------:R-:W-:Y:S01]  /*13f0*/  @P5 FMUL.FTZ R93, R91, R90 ;  /* 0x0000005a5b5d5220 */ /* 0x000fe20000410000 */
[----:B------:R-:W-:Y:S01]  /*1400*/  MOV R90, RZ ;  /* 0x000000ff005a7202 */ /* 0x000fe20000000f00 */
[----:B------:R-:W-:Y:S02]  /*1410*/  @P6 FMUL.FTZ R90, R92, R88 ;  /* 0x000000585c5a6220 */ /* 0x000fe40000410000 */
[----:B------:R-:W-:Y:S02]  /*1420*/  FMUL.FTZ R88, R57, R92 ;  /* 0x0000005c39587220 */ /* 0x000fe40000410000 */
[----:B------:R-:W-:Y:S02]  /*1430*/  FFMA.FTZ R92, R118, R95, R94 ;  /* 0x0000005f765c7223 */ /* 0x000fe4000001005e */
[----:B------:R-:W-:Y:S01]  /*1440*/  FADD.FTZ R21, R21, R90 ;  /* 0x0000005a15157221 */ /* 0x000fe20000010000 */
[----:B------:R-:W-:Y:S01]  /*1450*/  FSEL R88, R88, RZ, P6 ;  /* 0x000000ff58587208 */ /* 0x000fe20003000000 */
[----:B------:R-:W-:Y:S01]  /*1460*/  FADD.FTZ R109, R97, -R92 ;  /* 0x8000005c616d7221 */ /* 0x000fe20000010000 */
[----:B------:R-:W-:Y:S01]  /*1470*/  LOP3.LUT P6, RZ, R3, 0xff0000, RZ, 0xc0, !PT ;  /* 0x00ff000003ff7812 */ /* 0x000fe200078cc0ff */
[----:B------:R-:W-:Y:S01]  /*1480*/  FADD.FTZ R20, R20, R93 ;  /* 0x0000005d14147221 */ /* 0x000fe20000010000 */
[----:B------:R-:W-:Y:S01]  /*1490*/  HFMA2.MMA R93, -RZ, RZ, 0, 0 ;  /* 0x00000000ff5d7435 */ /* 0x000fe200000001ff */
[----:B------:R-:W-:Y:S01]  /*14a0*/  FMUL.FTZ R109, R6, R109 ;  /* 0x0000006d066d7220 */ /* 0x000fe20000410000 */
[----:B------:R-:W0:Y:S01]  /*14b0*/  F2F.F16.F32 R88, R88 ;  /* 0x0000005800587304 */ /* 0x000e220000200800 */
[----:B------:R-:W-:-:S02]  /*14c0*/  FMUL.FTZ R91, R56, R91 ;  /* 0x0000005b385b7220 */ /* 0x000fc40000410000 */
[----:B------:R-:W-:-:S05]  /*14d0*/  @P1 FADD.FTZ R109, R74, R109 ;  /* 0x0000006d4a6d1221 */ /* 0x000fca0000010000 */
[C---:B------:R-:W-:Y:S01]  /*14e0*/  SEL R86, R109.reuse, R86, P0 ;  /* 0x000000566d567207 */ /* 0x040fe20000000000 */
[----:B------:R-:W-:Y:S01]  /*14f0*/  FMUL.FTZ R109, R109, R5 ;  /* 0x000000056d6d7220 */ /* 0x000fe20000410000 */
[----:B------:R-:W-:-:S03]  /*1500*/  @P6 MOV R90, R89 ;  /* 0x00000059005a6202 */ /* 0x000fc60000000f00 */
[----:B------:R-:W-:Y:S02]  /*1510*/  FMUL.FTZ R109, R109, c[0x0][0x1e8] ;  /* 0x00007a006d6d7a20 */ /* 0x000fe40000410000 */
[----:B------:R-:W-:-:S05]  /*1520*/  @P6 HADD2.F32 R90, -RZ, R90.H0_H0 ;  /* 0x2000005aff5a6230 */ /* 0x000fca0000004100 */
        /* <DEDUP_REMOVED lines=10> */
[----:B------:R-:W-:Y:S03]  /*15d0*/  F2F.F16.F32 R109, R109 ;  /* 0x0000006d006d7304 */ /* 0x000fe60000200800 */
[C---:B------:R-:W-:Y:S01]  /*15e0*/  SEL R87, R90.reuse, R87, P0 ;  /* 0x000000575a577207 */ /* 0x040fe20000000000 */
[----:B------:R-:W-:Y:S01]  /*15f0*/  FMUL.FTZ R90, R90, R5 ;  /* 0x000000055a5a7220 */ /* 0x000fe20000410000 */
[----:B------:R-:W-:-:S03]  /*1600*/  ISETP.NE.U32.AND P0, PT, RZ, c[0x0][0x258], PT ;  /* 0x00009600ff007a0c */ /* 0x000fc60003f05070 */
[----:B------:R-:W-:Y:S01]  /*1610*/  FMUL.FTZ R90, R90, c[0x0][0x1e8] ;  /* 0x00007a005a5a7a20 */ /* 0x000fe20000410000 */
[----:B------:R-:W-:Y:S01]  /*1620*/  ISETP.NE.AND.EX P0, PT, RZ, c[0x0][0x25c], PT, P0 ;  /* 0x00009700ff007a0c */ /* 0x000fe20003f05300 */
[----:B------:R-:W-:Y:S02]  /*1630*/  F2F.F16.F32 R123, R123 ;  /* 0x0000007b007b7304 */ /* 0x000fe40000200800 */
[----:B------:R-:W-:-:S05]  /*1640*/  @P1 SHF.R.U32.HI R89, RZ, 0x10, R89 ;  /* 0x00000010ff591819 */ /* 0x000fca0000011659 */
[----:B------:R-:W-:-:S05]  /*1650*/  @P1 HADD2.F32 R89, -RZ, R89.H0_H0 ;  /* 0x20000059ff591230 */ /* 0x000fca0000004100 */
[----:B------:R-:W-:Y:S02]  /*1660*/  @P1 FMUL.FTZ R108, R90, R89 ;  /* 0x000000595a6c1220 */ /* 0x000fe40000410000 */
[----:B------:R-:W-:Y:S02]  /*1670*/  FMUL.FTZ R89, R59, R90 ;  /* 0x0000005a3b597220 */ /* 0x000fe40000410000 */
[----:B------:R-:W-:-:S03]  /*1680*/  FADD.FTZ R23, R23, R108 ;  /* 0x0000006c17177221 */ /* 0x000fc60000010000 */
[----:B------:R-:W-:Y:S01]  /*1690*/  FSEL R124, R89, RZ, P1 ;  /* 0x000000ff597c7208 */ /* 0x000fe20000800000 */
[----:B0-----:R-:W-:Y:S01]  /*16a0*/  IMAD.WIDE.U32 R88, R88, 0x10000, RZ ;  /* 0x0001000058587825 */ /* 0x001fe200078e00ff */
[C---:B------:R-:W-:Y:S02]  /*16b0*/  @P0 LEA R92, P1, R4.reuse, c[0x0][0x258], 0x4 ;  /* 0x00009600045c0a11 */ /* 0x040fe400078220ff */
[----:B------:R-:W0:Y:S02]  /*16c0*/  F2F.F16.F32 R90, R124 ;  /* 0x0000007c005a7304 */ /* 0x000e240000200800 */
[----:B------:R-:W-:-:S05]  /*16d0*/  @P0 LEA.HI.X R93, R4, c[0x0][0x25c], RZ, 0x4, P1 ;  /* 0x00009700045d0a11 */ /* 0x000fca00008f24ff */
[----:B------:R1:W-:Y:S01]  /*16e0*/  @P0 STG.E.128 [R92.64], R84 ;  /* 0x000000545c000986 */ /* 0x0003e2000c101d04 */
[----:B0-----:R-:W-:-:S04]  /*16f0*/  SHF.L.U32 R90, R90, 0x10, RZ ;  /* 0x000000105a5a7819 */ /* 0x001fc800000006ff */
[----:B------:R-:W-:Y:S02]  /*1700*/  LOP3.LUT R91, R89, R90, R109, 0xfe, !PT ;  /* 0x0000005a595b7212 */ /* 0x000fe400078efe6d */
[----:B------:R-:W-:Y:S02]  /*1710*/  LOP3.LUT R90, R88, R123, RZ, 0xfc, !PT ;  /* 0x0000007b585a7212 */ /* 0x000fe400078efcff */
[----:B------:R-:W-:-:S04]  /*1720*/  LEA R88, P0, R4, c[0x0][0x248], 0x3 ;  /* 0x0000920004587a11 */ /* 0x000fc800078018ff */
[C---:B------:R-:W-:Y:S02]  /*1730*/  LEA.HI.X R89, R4.reuse, c[0x0][0x24c], RZ, 0x3, P0 ;  /* 0x0000930004597a11 */ /* 0x040fe400000f1cff */
[----:B------:R-:W-:-:S03]  /*1740*/  IADD3 R4, R4, 0x80, RZ ;  /* 0x0000008004047810 */ /* 0x000fc60007ffe0ff */
[----:B------:R1:W-:Y:S04]  /*1750*/  STG.E.64 [R88.64], R90 ;  /* 0x0000005a58007986 */ /* 0x0003e8000c101b04 */
.L_x_5326:
[----:B------:R-:W-:Y:S05]  /*1760*/  BSYNC B0 ;  /* 0x0000000000007941 */ /* 0x000fea0003800000 */
.L_x_5325:
[----:B------:R-:W-:Y:S01]  /*1770*/  BSSY B0, `(.L_x_5327) ;  /* 0x0000056000007945 */ /* 0x000fe20003800000 */
[----:B------:R-:W-:Y:S05]  /*1780*/  @!P3 BRA `(.L_x_5328) ;  /* 0x000005400000b947 */ /* 0x000fea0003800000 */
[----:B-1----:R-:W-:-:S10]  /*1790*/  HFMA2.MMA R89, -RZ, RZ, 0, 4.76837158203125e-07 ;  /* 0x00000008ff597435 */ /* 0x002fd400000001ff */
        /* <DEDUP_REMOVED lines=10> */
[----:B------:R-:W-:Y:S01]  /*1840*/  ISETP.NE.U32.AND P1, PT, RZ, c[0x0][0x258], PT ;  /* 0x00009600ff007a0c */ /* 0x000fe20003f25070 */
[C---:B-----5:R-:W-:Y:S01]  /*1850*/  FMUL.FTZ R109, R6.reuse, R91 ;  /* 0x0000005b066d7220 */ /* 0x060fe20000410000 */
[----:B------:R-:W-:Y:S01]  /*1860*/  MOV R108, RZ ;  /* 0x000000ff006c7202 */ /* 0x000fe20000000f00 */
[----:B------:R-:W-:Y:S01]  /*1870*/  FMUL.FTZ R92, R6, R93 ;  /* 0x0000005d065c7220 */ /* 0x000fe20000410000 */
[----:B------:R-:W-:Y:S01]  /*1880*/  ISETP.NE.AND.EX P1, PT, RZ, c[0x0][0x25c], PT, P1 ;  /* 0x00009700ff007a0c */ /* 0x000fe20003f25310 */
[----:B------:R-:W-:-:S04]  /*1890*/  IMAD.MOV.U32 R93, RZ, RZ, RZ ;  /* 0x000000ffff5d7224 */ /* 0x000fc800078e00ff */
[----:B------:R-:W-:Y:S02]  /*18a0*/  @P0 FADD.FTZ R109, R76, R109 ;  /* 0x0000006d4c6d0221 */ /* 0x000fe40000010000 */
[----:B------:R-:W-:Y:S02]  /*18b0*/  @P0 FADD.FTZ R92, R77, R92 ;  /* 0x0000005c4d5c0221 */ /* 0x000fe40000010000 */
[C---:B------:R-:W-:Y:S01]  /*18c0*/  FMUL.FTZ R91, R109.reuse, R5 ;  /* 0x000000056d5b7220 */ /* 0x040fe20000410000 */
[----:B------:R-:W-:Y:S01]  /*18d0*/  SEL R84, R109, R84, P1 ;  /* 0x000000546d547207 */ /* 0x000fe20000800000 */
[----:B------:R-:W-:Y:S01]  /*18e0*/  FFMA.FTZ R109, R103, R95, R94 ;  /* 0x0000005f676d7223 */ /* 0x000fe2000001005e */
[C---:B------:R-:W-:Y:S01]  /*18f0*/  SEL R85, R92.reuse, R85, P1 ;  /* 0x000000555c557207 */ /* 0x040fe20000800000 */
[----:B------:R-:W-:Y:S02]  /*1900*/  FMUL.FTZ R91, R91, c[0x0][0x1e8] ;  /* 0x00007a005b5b7a20 */ /* 0x000fe40000410000 */
[----:B------:R-:W-:-:S02]  /*1910*/  FMUL.FTZ R92, R92, R5 ;  /* 0x000000055c5c7220 */ /* 0x000fc40000410000 */
[----:B------:R-:W-:Y:S02]  /*1920*/  FADD.FTZ R109, R104, -R109 ;  /* 0x8000006d686d7221 */ /* 0x000fe40000010000 */
[----:B------:R-:W-:Y:S02]  /*1930*/  FMUL.FTZ R92, R92, c[0x0][0x1e8] ;  /* 0x00007a005c5c7a20 */ /* 0x000fe40000410000 */
[----:B------:R-:W-:-:S04]  /*1940*/  FMUL.FTZ R109, R6, R109 ;  /* 0x0000006d066d7220 */ /* 0x000fc80000410000 */
[----:B------:R-:W-:-:S05]  /*1950*/  @P0 FADD.FTZ R109, R78, R109 ;  /* 0x0000006d4e6d0221 */ /* 0x000fca0000010000 */
[C---:B------:R-:W-:Y:S01]  /*1960*/  SEL R86, R109.reuse, R86, P1 ;  /* 0x000000566d567207 */ /* 0x040fe20000800000 */
[----:B------:R-:W-:-:S04]  /*1970*/  FMUL.FTZ R109, R109, R5 ;  /* 0x000000056d6d7220 */ /* 0x000fc80000410000 */
[----:B------:R-:W-:Y:S01]  /*1980*/  FMUL.FTZ R109, R109, c[0x0][0x1e8] ;  /* 0x00007a006d6d7a20 */ /* 0x000fe20000410000 */
[----:B--2---:R-:W-:Y:S02]  /*1990*/  @P5 MOV R90, R88 ;  /* 0x00000058005a5202 */ /* 0x004fe40000000f00 */
[----:B------:R-:W-:-:S03]  /*19a0*/  @P6 SHF.R.U64 R88, R88, 0x10, R89 ;  /* 0x0000001058586819 */ /* 0x000fc60000001259 */
[----:B------:R-:W-:Y:S02]  /*19b0*/  @P5 HADD2.F32 R90, -RZ, R90.H0_H0 ;  /* 0x2000005aff5a5230 */ /* 0x000fe40000004100 */
[----:B------:R-:W-:-:S03]  /*19c0*/  @P6 HADD2.F32 R88, -RZ, R88.H0_H0 ;  /* 0x20000058ff586230 */ /* 0x000fc60000004100 */
[----:B------:R-:W-:Y:S01]  /*19d0*/  @P5 FMUL.FTZ R93, R91, R90 ;  /* 0x0000005a5b5d5220 */ /* 0x000fe20000410000 */
[----:B------:R-:W-:Y:S01]  /*19e0*/  HFMA2.MMA R90, -RZ, RZ, 0, 0 ;  /* 0x00000000ff5a7435 */ /* 0x000fe200000001ff */
[----:B------:R-:W-:Y:S02]  /*19f0*/  FMUL.FTZ R91, R64, R91 ;  /* 0x0000005b405b7220 */ /* 0x000fe40000410000 */
[----:B------:R-:W-:Y:S01]  /*1a00*/  FADD.FTZ R16, R16, R93 ;  /* 0x0000005d10107221 */ /* 0x000fe20000010000 */
[----:B------:R-:W-:Y:S02]  /*1a10*/  HFMA2.MMA R93, -RZ, RZ, 0, 0 ;  /* 0x00000000ff5d7435 */ /* 0x000fe400000001ff */
[----:B------:R-:W-:Y:S02]  /*1a20*/  @P6 FMUL.FTZ R90, R92, R88 ;  /* 0x000000585c5a6220 */ /* 0x000fe40000410000 */
[----:B------:R-:W-:Y:S02]  /*1a30*/  FMUL.FTZ R88, R65, R92 ;  /* 0x0000005c41587220 */ /* 0x000fe40000410000 */
[----:B------:R-:W-:-:S03]  /*1a40*/  FADD.FTZ R17, R17, R90 ;  /* 0x0000005a11117221 */ /* 0x000fc60000010000 */
[----:B------:R-:W-:Y:S02]  /*1a50*/  FSEL R88, R88, RZ, P6 ;  /* 0x000000ff58587208 */ /* 0x000fe40003000000 */
[----:B------:R-:W-:-:S04]  /*1a60*/  LOP3.LUT P6, RZ, R2, 0xff0000, RZ, 0xc0, !PT ;  /* 0x00ff000002ff7812 */ /* 0x000fc800078cc0ff */
[----:B------:R-:W0:Y:S09]  /*1a70*/  F2F.F16.F32 R88, R88 ;  /* 0x0000005800587304 */ /* 0x000e320000200800 */
[----:B------:R-:W-:-:S05]  /*1a80*/  @P6 MOV R90, R89 ;  /* 0x00000059005a6202 */ /* 0x000fca0000000f00 */
        /* <DEDUP_REMOVED lines=36> */
.L_x_5328:
[----:B------:R-:W-:Y:S05]  /*1cd0*/  BSYNC B0 ;  /* 0x0000000000007941 */ /* 0x000fea0003800000 */
.L_x_5327:
        /* <DEDUP_REMOVED lines=14> */
[----:B-----5:R-:W-:-:S02]  /*1dc0*/  FMUL.FTZ R109, R6, R91 ;  /* 0x0000005b066d7220 */ /* 0x020fc40000410000 */
[----:B------:R-:W-:Y:S01]  /*1dd0*/  FMUL.FTZ R92, R6, R93 ;  /* 0x0000005d065c7220 */ /* 0x000fe20000410000 */
[----:B------:R-:W-:Y:S01]  /*1de0*/  ISETP.NE.AND.EX P1, PT, RZ, c[0x0][0x25c], PT, P1 ;  /* 0x00009700ff007a0c */ /* 0x000fe20003f25310 */
[----:B------:R-:W-:-:S04]  /*1df0*/  HFMA2.MMA R93, -RZ, RZ, 0, 0 ;  /* 0x00000000ff5d7435 */ /* 0x000fc800000001ff */
[----:B------:R-:W-:Y:S02]  /*1e00*/  @P0 FADD.FTZ R109, R80, R109 ;  /* 0x0000006d506d0221 */ /* 0x000fe40000010000 */
[----:B------:R-:W-:Y:S02]  /*1e10*/  @P0 FADD.FTZ R92, R81, R92 ;  /* 0x0000005c515c0221 */ /* 0x000fe40000010000 */
[C---:B------:R-:W-:Y:S01]  /*1e20*/  FMUL.FTZ R91, R109.reuse, R5 ;  /* 0x000000056d5b7220 */ /* 0x040fe20000410000 */
[----:B------:R-:W-:Y:S01]  /*1e30*/  SEL R84, R109, R84, P1 ;  /* 0x000000546d547207 */ /* 0x000fe20000800000 */
[----:B------:R-:W-:Y:S01]  /*1e40*/  FFMA.FTZ R109, R113, R95, R94 ;  /* 0x0000005f716d7223 */ /* 0x000fe2000001005e */
[C---:B------:R-:W-:Y:S01]  /*1e50*/  SEL R85, R92.reuse, R85, P1 ;  /* 0x000000555c557207 */ /* 0x040fe20000800000 */
[----:B------:R-:W-:Y:S02]  /*1e60*/  FMUL.FTZ R92, R92, R5 ;  /* 0x000000055c5c7220 */ /* 0x000fe40000410000 */
[----:B------:R-:W-:-:S02]  /*1e70*/  FMUL.FTZ R91, R91, c[0x0][0x1e8] ;  /* 0x00007a005b5b7a20 */ /* 0x000fc40000410000 */
[----:B------:R-:W-:Y:S02]  /*1e80*/  FMUL.FTZ R92, R92, c[0x0][0x1e8] ;  /* 0x00007a005c5c7a20 */ /* 0x000fe40000410000 */
[----:B------:R-:W-:Y:S02]  /*1e90*/  FADD.FTZ R109, R114, -R109 ;  /* 0x8000006d726d7221 */ /* 0x000fe40000010000 */
[----:B------:R-:W-:Y:S02]  /*1ea0*/  FFMA.FTZ R94, R116, R95, R94 ;  /* 0x0000005f745e7223 */ /* 0x000fe4000001005e */
[----:B------:R-:W-:Y:S02]  /*1eb0*/  FMUL.FTZ R109, R6, R109 ;  /* 0x0000006d066d7220 */ /* 0x000fe40000410000 */
[----:B------:R-:W-:Y:S02]  /*1ec0*/  FADD.FTZ R95, R117, -R94 ;  /* 0x8000005e755f7221 */ /* 0x000fe40000010000 */
[----:B------:R-:W-:-:S05]  /*1ed0*/  @P0 FADD.FTZ R109, R82, R109 ;  /* 0x0000006d526d0221 */ /* 0x000fca0000010000 */
[C---:B------:R-:W-:Y:S01]  /*1ee0*/  SEL R86, R109.reuse, R86, P1 ;  /* 0x000000566d567207 */ /* 0x040fe20000800000 */
[----:B------:R-:W-:Y:S01]  /*1ef0*/  FMUL.FTZ R109, R109, R5 ;  /* 0x000000056d6d7220 */ /* 0x000fe20000410000 */
        /* <DEDUP_REMOVED lines=8> */
[----:B------:R-:W-:Y:S02]  /*1f80*/  FMUL.FTZ R88, R6, R95 ;  /* 0x0000005f06587220 */ /* 0x000fe40000410000 */
[----:B------:R-:W-:Y:S01]  /*1f90*/  FADD.FTZ R12, R12, R93 ;  /* 0x0000005d0c0c7221 */ /* 0x000fe20000010000 */
[----:B------:R-:W-:Y:S01]  /*1fa0*/  FSEL R92, R92, RZ, P6 ;  /* 0x000000ff5c5c7208 */ /* 0x000fe20003000000 */
[----:B------:R-:W-:Y:S01]  /*1fb0*/  FMUL.FTZ R93, R109, c[0x0][0x1e8] ;  /* 0x00007a006d5d7a20 */ /* 0x000fe20000410000 */
[----:B------:R-:W-:Y:S01]  /*1fc0*/  LOP3.LUT P6, RZ, R0, 0xff0000, RZ, 0xc0, !PT ;  /* 0x00ff000000ff7812 */ /* 0x000fe200078cc0ff */
[----:B------:R-:W-:Y:S01]  /*1fd0*/  HFMA2.MMA R109, -RZ, RZ, 0, 0 ;  /* 0x00000000ff6d7435 */ /* 0x000fe200000001ff */
[----:B------:R-:W-:Y:S01]  /*1fe0*/  @P0 FADD.FTZ R88, R83, R88 ;  /* 0x0000005853580221 */ /* 0x000fe20000010000 */
[----:B------:R-:W-:Y:S01]  /*1ff0*/  ISETP.NE.U32.AND P0, PT, RZ, c[0x0][0x258], PT ;  /* 0x00009600ff007a0c */ /* 0x000fe20003f05070 */
[----:B------:R-:W-:-:S02]  /*2000*/  FMUL.FTZ R91, R52, R91 ;  /* 0x0000005b345b7220 */ /* 0x000fc40000410000 */
[C---:B------:R-:W-:Y:S01]  /*2010*/  FMUL.FTZ R5, R88.reuse, R5 ;  /* 0x0000000558057220 */ /* 0x040fe20000410000 */
[----:B------:R-:W-:Y:S01]  /*2020*/  ISETP.NE.AND.EX P0, PT, RZ, c[0x0][0x25c], PT, P0 ;  /* 0x00009700ff007a0c */ /* 0x000fe20003f05300 */
[----:B------:R-:W-:Y:S01]  /*2030*/  FADD.FTZ R13, R13, R90 ;  /* 0x0000005a0d0d7221 */ /* 0x000fe20000010000 */
[----:B------:R-:W-:Y:S01]  /*2040*/  SEL R87, R88, R87, P1 ;  /* 0x0000005758577207 */ /* 0x000fe20000800000 */
[----:B------:R-:W0:Y:S03]  /*2050*/  F2F.F16.F32 R90, R92 ;  /* 0x0000005c005a7304 */ /* 0x000e260000200800 */
[----:B------:R-:W-:-:S05]  /*2060*/  @P6 MOV R6, R89 ;  /* 0x0000005900066202 */ /* 0x000fca0000000f00 */
[----:B------:R-:W-:Y:S02]  /*2070*/  @P6 HADD2.F32 R6, -RZ, R6.H0_H0 ;  /* 0x20000006ff066230 */ /* 0x000fe40000004100 */
        /* <DEDUP_REMOVED lines=10> */
[----:B------:R-:W-:Y:S04]  /*2120*/  F2F.F16.F32 R93, R93 ;  /* 0x0000005d005d7304 */ /* 0x000fe80000200800 */
[----:B------:R-:W-:Y:S02]  /*2130*/  FSEL R108, R5, RZ, P6 ;  /* 0x000000ff056c7208 */ /* 0x000fe40003000000 */
[----:B------:R-:W-:Y:S01]  /*2140*/  FSEL R5, R91, RZ, P5 ;  /* 0x000000ff5b057208 */ /* 0x000fe20002800000 */
[----:B0-----:R-:W-:-:S03]  /*2150*/  IMAD.WIDE.U32 R90, R90, 0x10000, RZ ;  /* 0x000100005a5a7825 */ /* 0x001fc600078e00ff */
[----:B------:R-:W0:Y:S08]  /*2160*/  F2F.F16.F32 R108, R108 ;  /* 0x0000006c006c7304 */ /* 0x000e300000200800 */
[----:B------:R-:W2:Y:S01]  /*2170*/  F2F.F16.F32 R5, R5 ;  /* 0x0000000500057304 */ /* 0x000ea20000200800 */
[----:B0-----:R-:W-:-:S04]  /*2180*/  SHF.L.U32 R92, R108, 0x10, RZ ;  /* 0x000000106c5c7819 */ /* 0x001fc800000006ff */
[----:B------:R-:W-:Y:S02]  /*2190*/  LOP3.LUT R93, R91, R92, R93, 0xfe, !PT ;  /* 0x0000005c5b5d7212 */ /* 0x000fe400078efe5d */
[----:B--2---:R-:W-:Y:S02]  /*21a0*/  LOP3.LUT R92, R90, R5, RZ, 0xfc, !PT ;  /* 0x000000055a5c7212 */ /* 0x004fe400078efcff */
[C---:B------:R-:W-:Y:S02]  /*21b0*/  LEA R90, P0, R4.reuse, c[0x0][0x248], 0x3 ;  /* 0x00009200045a7a11 */ /* 0x040fe400078018ff */
[----:B------:R-:W-:Y:S02]  /*21c0*/  @P6 SHF.R.U32.HI R5, RZ, 0x10, R89 ;  /* 0x00000010ff056819 */ /* 0x000fe40000011659 */
[----:B------:R-:W-:Y:S02]  /*21d0*/  LEA.HI.X R91, R4, c[0x0][0x24c], RZ, 0x3, P0 ;  /* 0x00009300045b7a11 */ /* 0x000fe400000f1cff */
[----:B------:R-:W-:Y:S01]  /*21e0*/  MOV R4, RZ ;  /* 0x000000ff00047202 */ /* 0x000fe20000000f00 */
[----:B------:R-:W-:-:S02]  /*21f0*/  @P6 HADD2.F32 R5, -RZ, R5.H0_H0 ;  /* 0x20000005ff056230 */ /* 0x000fc40000004100 */
[----:B------:R1:W-:Y:S03]  /*2200*/  STG.E.64 [R90.64], R92 ;  /* 0x0000005c5a007986 */ /* 0x0003e6000c101b04 */
[----:B------:R-:W-:-:S04]  /*2210*/  @P6 FMUL.FTZ R4, R6, R5 ;  /* 0x0000000506046220 */ /* 0x000fc80000410000 */
[----:B------:R-:W-:Y:S02]  /*2220*/  FADD.FTZ R15, R15, R4 ;  /* 0x000000040f0f7221 */ /* 0x000fe40000010000 */
.L_x_5330:
[----:B------:R-:W-:Y:S05]  /*2230*/  BSYNC B0 ;  /* 0x0000000000007941 */ /* 0x000fea0003800000 */
.L_x_5329:
[----:B------:R-:W-:Y:S02]  /*2240*/  IADD3 R9, R9, c[0x0][0x160], RZ ;  /* 0x0000580009097a10 */ /* 0x000fe40007ffe0ff */
[----:B------:R-:W-:Y:S02]  /*2250*/  LOP3.LUT P1, RZ, R8, 0xff, RZ, 0xc0, !PT ;  /* 0x000000ff08ff7812 */ /* 0x000fe4000782c0ff */
[----:B------:R-:W-:Y:S02]  /*2260*/  ISETP.GE.AND P0, PT, R9, c[0x0][0x164], PT ;  /* 0x0000590009007a0c */ /* 0x000fe40003f06270 */
[----:B------:R-:W-:-:S11]  /*2270*/  SEL R8, RZ, 0x1, P1 ;  /* 0x00000001ff087807 */ /* 0x000fd60000800000 */
[----:B-1---5:R-:W-:Y:S01]  /*2280*/  @P0 CALL.REL.NOINC `(.L_x_5316) ;  /* 0x0000001000000944 */ /* 0x022fe20003c00000 */
[----:B------:R-:W-:Y:S05]  /*2290*/  BRA `(.L_x_5331) ;  /* 0xffffe0f000007947 */ /* 0x000fea000383ffff */
.L_x_5316:
        /* <DEDUP_REMOVED lines=30> */
.L_x_5323:
[----:B------:R-:W-:Y:S01]  /*2480*/  HFMA2.MMA R94, -RZ, RZ, 0, 9.5367431640625e-07 ;  /* 0x00000010ff5e7435 */ /* 0x000fe200000001ff */
[----:B------:R-:W-:-:S02]  /*2490*/  MOV R109, R95 ;  /* 0x0000005f006d7202 */ /* 0x000fc40000000f00 */
[----:B------:R-:W-:Y:S02]  /*24a0*/  MOV R92, 0x1f ;  /* 0x0000001f005c7802 */ /* 0x000fe40000000f00 */
[----:B------:R-:W-:Y:S02]  /*24b0*/  MOV R91, 0xffffffff ;  /* 0xffffffff005b7802 */ /* 0x000fe40000000f00 */
[----:B------:R-:W-:Y:S02]  /*24c0*/  MOV R88, 0x24e0 ;  /* 0x000024e000587802 */ /* 0x000fe40000000f00 */
[----:B-----5:R-:W-:Y:S05]  /*24d0*/  CALL.REL.NOINC `($__internal_154_$__cuda_sm70_shflsync_down_p) ;  /* 0x0000046000007944 */ /* 0x020fea0003c00000 */
[----:B-1----:R-:W-:Y:S01]  /*24e0*/  MOV R90, R92 ;  /* 0x0000005c005a7202 */ /* 0x002fe20000000f00 */
[----:B0-----:R-:W-:Y:S05]  /*24f0*/  BRA `(.L_x_5332) ;  /* 0xffffea5000007947 */ /* 0x001fea000383ffff */
.L_x_5324:
[----:B------:R-:W-:Y:S01]  /*2500*/  HFMA2.MMA R94, -RZ, RZ, 0, 9.5367431640625e-07 ;  /* 0x00000010ff5e7435 */ /* 0x000fe200000001ff */
[----:B------:R-:W-:Y:S02]  /*2510*/  MOV R109, R93 ;  /* 0x0000005d006d7202 */ /* 0x000fe40000000f00 */
[----:B------:R-:W-:Y:S02]  /*2520*/  MOV R92, 0x1f ;  /* 0x0000001f005c7802 */ /* 0x000fe40000000f00 */
[----:B------:R-:W-:-:S02]  /*2530*/  MOV R91, 0xffffffff ;  /* 0xffffffff005b7802 */ /* 0x000fc40000000f00 */
[----:B------:R-:W-:Y:S02]  /*2540*/  MOV R88, 0x2560 ;  /* 0x0000256000587802 */ /* 0x000fe40000000f00 */
[----:B01---5:R-:W-:Y:S05]  /*2550*/  CALL.REL.NOINC `($__internal_154_$__cuda_sm70_shflsync_down_p) ;  /* 0x000003e000007944 */ /* 0x023fea0003c00000 */
[----:B------:R-:W-:Y:S01]  /*2560*/  FADD.FTZ R95, R90, R95 ;  /* 0x0000005f5a5f7221 */ /* 0x000fe20000010000 */
[----:B0-----:R-:W-:Y:S01]  /*2570*/  HFMA2.MMA R94, -RZ, RZ, 0, 4.76837158203125e-07 ;  /* 0x00000008ff5e7435 */ /* 0x001fe200000001ff */
[----:B-1----:R-:W-:Y:S01]  /*2580*/  FADD.FTZ R93, R93, R92 ;  /* 0x0000005c5d5d7221 */ /* 0x002fe20000010000 */
[----:B------:R-:W-:Y:S02]  /*2590*/  MOV R92, 0x1f ;  /* 0x0000001f005c7802 */ /* 0x000fe40000000f00 */
[----:B------:R-:W-:Y:S02]  /*25a0*/  MOV R91, 0xffffffff ;  /* 0xffffffff005b7802 */ /* 0x000fe40000000f00 */
[----:B------:R-:W-:Y:S02]  /*25b0*/  MOV R109, R95 ;  /* 0x0000005f006d7202 */ /* 0x000fe40000000f00 */
[----:B------:R-:W-:Y:S02]  /*25c0*/  MOV R88, 0x25e0 ;  /* 0x000025e000587802 */ /* 0x000fe40000000f00 */
[----:B------:R-:W-:Y:S05]  /*25d0*/  CALL.REL.NOINC `($__internal_154_$__cuda_sm70_shflsync_down_p) ;  /* 0x0000036000007944 */ /* 0x000fea0003c00000 */
[----:B-1----:R-:W-:Y:S01]  /*25e0*/  MOV R90, R92 ;  /* 0x0000005c005a7202 */ /* 0x002fe20000000f00 */
[----:B------:R-:W-:Y:S01]  /*25f0*/  HFMA2.MMA R92, -RZ, RZ, 0, 1.847743988037109375e-06 ;  /* 0x0000001fff5c7435 */ /* 0x000fe200000001ff */
[----:B0-----:R-:W-:Y:S01]  /*2600*/  MOV R109, R93 ;  /* 0x0000005d006d7202 */ /* 0x001fe20000000f00 */
[----:B------:R-:W-:Y:S01]  /*2610*/  IMAD.MOV.U32 R94, RZ, RZ, 0x8 ;  /* 0x00000008ff5e7424 */ /* 0x000fe200078e00ff */
[----:B------:R-:W-:-:S02]  /*2620*/  MOV R91, 0xffffffff ;  /* 0xffffffff005b7802 */ /* 0x000fc40000000f00 */
[----:B------:R-:W-:Y:S02]  /*2630*/  MOV R88, 0x2650 ;  /* 0x0000265000587802 */ /* 0x000fe40000000f00 */
[----:B------:R-:W-:Y:S05]  /*2640*/  CALL.REL.NOINC `($__internal_154_$__cuda_sm70_shflsync_down_p) ;  /* 0x000002f000007944 */ /* 0x000fea0003c00000 */
[----:B------:R-:W-:Y:S01]  /*2650*/  FADD.FTZ R95, R90, R95 ;  /* 0x0000005f5a5f7221 */ /* 0x000fe20000010000 */
[----:B0-----:R-:W-:Y:S01]  /*2660*/  HFMA2.MMA R94, -RZ, RZ, 0, 2.384185791015625e-07 ;  /* 0x00000004ff5e7435 */ /* 0x001fe200000001ff */
[----:B-1----:R-:W-:Y:S01]  /*2670*/  FADD.FTZ R93, R93, R92 ;  /* 0x0000005c5d5d7221 */ /* 0x002fe20000010000 */
[----:B------:R-:W-:Y:S02]  /*2680*/  MOV R92, 0x1f ;  /* 0x0000001f005c7802 */ /* 0x000fe40000000f00 */
[----:B------:R-:W-:Y:S02]  /*2690*/  MOV R91, 0xffffffff ;  /* 0xffffffff005b7802 */ /* 0x000fe40000000f00 */
[----:B------:R-:W-:Y:S02]  /*26a0*/  MOV R109, R95 ;  /* 0x0000005f006d7202 */ /* 0x000fe40000000f00 */
[----:B------:R-:W-:Y:S02]  /*26b0*/  MOV R88, 0x26d0 ;  /* 0x000026d000587802 */ /* 0x000fe40000000f00 */
[----:B------:R-:W-:Y:S05]  /*26c0*/  CALL.REL.NOINC `($__internal_154_$__cuda_sm70_shflsync_down_p) ;  /* 0x0000027000007944 */ /* 0x000fea0003c00000 */
[----:B0-----:R-:W-:Y:S01]  /*26d0*/  HFMA2.MMA R94, -RZ, RZ, 0, 2.384185791015625e-07 ;  /* 0x00000004ff5e7435 */ /* 0x001fe200000001ff */
[----:B-1----:R-:W-:-:S02]  /*26e0*/  MOV R90, R92 ;  /* 0x0000005c005a7202 */ /* 0x002fc40000000f00 */
[----:B------:R-:W-:Y:S02]  /*26f0*/  MOV R109, R93 ;  /* 0x0000005d006d7202 */ /* 0x000fe40000000f00 */
[----:B------:R-:W-:Y:S02]  /*2700*/  MOV R92, 0x1f ;  /* 0x0000001f005c7802 */ /* 0x000fe40000000f00 */
[----:B------:R-:W-:Y:S02]  /*2710*/  MOV R91, 0xffffffff ;  /* 0xffffffff005b7802 */ /* 0x000fe40000000f00 */
[----:B------:R-:W-:Y:S02]  /*2720*/  MOV R88, 0x2740 ;  /* 0x0000274000587802 */ /* 0x000fe40000000f00 */
[----:B------:R-:W-:Y:S05]  /*2730*/  CALL.REL.NOINC `($__internal_154_$__cuda_sm70_shflsync_down_p) ;  /* 0x0000020000007944 */ /* 0x000fea0003c00000 */
[----:B------:R-:W-:Y:S01]  /*2740*/  FADD.FTZ R95, R90, R95 ;  /* 0x0000005f5a5f7221 */ /* 0x000fe20000010000 */
[----:B0-----:R-:W-:Y:S01]  /*2750*/  HFMA2.MMA R94, -RZ, RZ, 0, 1.1920928955078125e-07 ;  /* 0x00000002ff5e7435 */ /* 0x001fe200000001ff */
[----:B-1----:R-:W-:Y:S01]  /*2760*/  FADD.FTZ R93, R93, R92 ;  /* 0x0000005c5d5d7221 */ /* 0x002fe20000010000 */
[----:B------:R-:W-:Y:S02]  /*2770*/  MOV R92, 0x1f ;  /* 0x0000001f005c7802 */ /* 0x000fe40000000f00 */
[----:B------:R-:W-:-:S02]  /*2780*/  MOV R91, 0xffffffff ;  /* 0xffffffff005b7802 */ /* 0x000fc40000000f00 */
[----:B------:R-:W-:Y:S02]  /*2790*/  MOV R109, R95 ;  /* 0x0000005f006d7202 */ /* 0x000fe40000000f00 */
[----:B------:R-:W-:Y:S02]  /*27a0*/  MOV R88, 0x27c0 ;  /* 0x000027c000587802 */ /* 0x000fe40000000f00 */
[----:B------:R-:W-:Y:S05]  /*27b0*/  CALL.REL.NOINC `($__internal_154_$__cuda_sm70_shflsync_down_p) ;  /* 0x0000018000007944 */ /* 0x000fea0003c00000 */
[----:B0-----:R-:W-:Y:S01]  /*27c0*/  HFMA2.MMA R94, -RZ, RZ, 0, 1.1920928955078125e-07 ;  /* 0x00000002ff5e7435 */ /* 0x001fe200000001ff */
[----:B-1----:R-:W-:Y:S01]  /*27d0*/  IMAD.MOV.U32 R90, RZ, RZ, R92 ;  /* 0x000000ffff5a7224 */ /* 0x002fe200078e005c */
[----:B------:R-:W-:Y:S02]  /*27e0*/  MOV R109, R93 ;  /* 0x0000005d006d7202 */ /* 0x000fe40000000f00 */
[----:B------:R-:W-:Y:S02]  /*27f0*/  MOV R92, 0x1f ;  /* 0x0000001f005c7802 */ /* 0x000fe40000000f00 */
[----:B------:R-:W-:Y:S02]  /*2800*/  MOV R91, 0xffffffff ;  /* 0xffffffff005b7802 */ /* 0x000fe40000000f00 */
[----:B------:R-:W-:-:S02]  /*2810*/  MOV R88, 0x2830 ;  /* 0x0000283000587802 */ /* 0x000fc40000000f00 */
[----:B------:R-:W-:Y:S05]  /*2820*/  CALL.REL.NOINC `($__internal_154_$__cuda_sm70_shflsync_down_p) ;  /* 0x0000011000007944 */ /* 0x000fea0003c00000 */
[----:B------:R-:W-:Y:S01]  /*2830*/  FADD.FTZ R95, R90, R95 ;  /* 0x0000005f5a5f7221 */ /* 0x000fe20000010000 */
[----:B0-----:R-:W-:Y:S01]  /*2840*/  HFMA2.MMA R94, -RZ, RZ, 0, 5.9604644775390625e-08 ;  /* 0x00000001ff5e7435 */ /* 0x001fe200000001ff */
[----:B-1----:R-:W-:Y:S01]  /*2850*/  FADD.FTZ R93, R93, R92 ;  /* 0x0000005c5d5d7221 */ /* 0x002fe20000010000 */
[----:B------:R-:W-:-:S02]  /*2860*/  MOV R92, 0x1f ;  /* 0x0000001f005c7802 */ /* 0x000fc40000000f00 */
[----:B------:R-:W-:Y:S02]  /*2870*/  MOV R91, 0xffffffff ;  /* 0xffffffff005b7802 */ /* 0x000fe40000000f00 */
[----:B------:R-:W-:Y:S02]  /*2880*/  MOV R109, R95 ;  /* 0x0000005f006d7202 */ /* 0x000fe40000000f00 */
[----:B------:R-:W-:Y:S02]  /*2890*/  MOV R88, 0x28b0 ;  /* 0x000028b000587802 */ /* 0x000fe40000000f00 */
[----:B------:R-:W-:Y:S05]  /*28a0*/  CALL.REL.NOINC `($__internal_154_$__cuda_sm70_shflsync_down_p) ;  /* 0x0000009000007944 */ /* 0x000fea0003c00000 */
[----:B0-----:R-:W-:Y:S01]  /*28b0*/  HFMA2.MMA R94, -RZ, RZ, 0, 5.9604644775390625e-08 ;  /* 0x00000001ff5e7435 */ /* 0x001fe200000001ff */
[----:B-1----:R-:W-:Y:S02]  /*28c0*/  MOV R108, R92 ;  /* 0x0000005c006c7202 */ /* 0x002fe40000000f00 */
[----:B------:R-:W-:Y:S02]  /*28d0*/  MOV R109, R93 ;  /* 0x0000005d006d7202 */ /* 0x000fe40000000f00 */
[----:B------:R-:W-:Y:S02]  /*28e0*/  MOV R92, 0x1f ;  /* 0x0000001f005c7802 */ /* 0x000fe40000000f00 */
[----:B------:R-:W-:-:S02]  /*28f0*/  MOV R91, 0xffffffff ;  /* 0xffffffff005b7802 */ /* 0x000fc40000000f00 */
[----:B------:R-:W-:Y:S02]  /*2900*/  MOV R88, 0x2920 ;  /* 0x0000292000587802 */ /* 0x000fe40000000f00 */
[----:B------:R-:W-:Y:S05]  /*2910*/  CALL.REL.NOINC `($__internal_154_$__cuda_sm70_shflsync_down_p) ;  /* 0x0000002000007944 */ /* 0x000fea0003c00000 */
[----:B-1----:R-:W-:Y:S01]  /*2920*/  MOV R88, R92 ;  /* 0x0000005c00587202 */ /* 0x002fe20000000f00 */
[----:B0-----:R-:W-:Y:S05]  /*2930*/  BRA `(.L_x_5333) ;  /* 0xffffe73000007947 */ /* 0x001fea000383ffff */
        .weak           $__internal_154_$__cuda_sm70_shflsync_down_p
        .type           $__internal_154_$__cuda_sm70_shflsync_down_p,@function
        .size           $__internal_154_$__cuda_sm70_shflsync_down_p,(.L_x_6803 - $__internal_154_$__cuda_sm70_shflsync_down_p)
$__internal_154_$__cuda_sm70_shflsync_down_p:
[----:B------:R-:W-:Y:S01]  /*2940*/  HFMA2.MMA R89, -RZ, RZ, 0, 0 ;  /* 0x00000000ff597435 */ /* 0x000fe200000001ff */
[----:B------:R-:W-:Y:S04]  /*2950*/  WARPSYNC R91 ;  /* 0x0000005b00007348 */ /* 0x000fe80003800000 */
[----:B------:R0:W1:Y:S01]  /*2960*/  SHFL.DOWN PT, R92, R109, R94, R92 ;  /* 0x0800005e6d5c7389 */ /* 0x00006200000e005c */
[----:B------:R-:W-:Y:S05]  /*2970*/  RET.REL.NODEC R88 `(_ZN10layer_norm13ln_bwd_kernelINS_13Kernel_traitsIf6__halffS2_fjLj1536ELj1ELj1ELj4ELj8ENS_18Kernel_traits_baseILj1536EfS2_fS2_fjLj128EEEEELb1ELb1ELb0ELb0EEEvNS_9BwdParamsE) ;  /* 0xffffd68058007950 */ /* 0x000fea0003c3ffff */
.L_x_5334:
        /* <DEDUP_REMOVED lines=16> */
.L_x_6803:


//--------------------- .text._ZN10layer_norm13ln_bwd_kernelINS_13Kernel_traitsIf6__halffS2_fjLj1536ELj1ELj1ELj4ELj8ENS_18Kernel_traits_baseILj1536EfS2_fS2_fjLj128EEEEELb1ELb1ELb0ELb1EEEvNS_9BwdParamsE --------------------------
	.section	.text._ZN10layer_norm13ln_bwd_kernelINS_13Kernel_traitsIf6__halffS2_fjLj1536ELj1ELj1ELj4ELj8ENS_18Kernel_traits_baseILj1536EfS2_fS2_fjLj128EEEEELb1ELb1ELb0ELb1EEEvNS_9BwdParamsE,"ax",@progbits
	.sectioninfo	@"SHI_REGISTERS=128"
	.align	128
        .global         _ZN10layer_norm13ln_bwd_kernelINS_13Kernel_traitsIf6__halffS2_fjLj1536ELj1ELj1ELj4ELj8ENS_18Kernel_traits_baseILj1536EfS2_fS2_fjLj128EEEEELb1ELb1ELb0ELb1EEEvNS_9BwdParamsE
        .type           _ZN10layer_norm13ln_bwd_kernelINS_13Kernel_traitsIf6__halffS2_fjLj1536ELj1ELj1ELj4ELj8ENS_18Kernel_traits_baseILj1536EfS2_fS2_fjLj128EEEEELb1ELb1ELb0ELb1EEEvNS_9BwdParamsE,@function
        .size           _ZN10layer_norm13ln_bwd_kernelINS_13Kernel_traitsIf6__halffS2_fjLj1536ELj1ELj1ELj4ELj8ENS_18Kernel_traits_baseILj1536EfS2_fS2_fjLj128EEEEELb1ELb1ELb0ELb1EEEvNS_9BwdParamsE,(.L_x_6804 - _ZN10layer_norm13ln_bwd_kernelINS_13Kernel_traitsIf6__halffS2_fjLj1536ELj1ELj1ELj4ELj8ENS_18Kernel_traits_baseILj1536EfS2_fS2_fjLj128EEEEELb1ELb1ELb0ELb1EEEvNS_9BwdParamsE)
        .other          _ZN10layer_norm13ln_bwd_kernelINS_13Kernel_traitsIf6__halffS2_fjLj1536ELj1ELj1ELj4ELj8ENS_18Kernel_traits_baseILj1536EfS2_fS2_fjLj128EEEEELb1ELb1ELb0ELb1EEEvNS_9BwdParamsE,@"STO_CUDA_ENTRY STV_DEFAULT"
_ZN10layer_norm13ln_bwd_kernelINS_13Kernel_traitsIf6__halffS2_fjLj1536ELj1ELj1ELj4ELj8ENS_18Kernel_traits_baseILj1536EfS2_fS2_fjLj128EEEEELb1ELb1ELb0ELb1EEEvNS_9BwdParamsE:
.text._ZN10layer_norm13ln_bwd_kernelINS_13Kernel_traitsIf6__halffS2_fjLj1536ELj1ELj1ELj4ELj8ENS_18Kernel_traits_baseILj1536EfS2_fS2_fjLj128EEEEELb1ELb1ELb0ELb1EEEvNS_9BwdParamsE:
        /* <DEDUP_REMOVED lines=26> */
.L_x_5335:
        /* <DEDUP_REMOVED lines=23> */
[----:B------:R-:W-:Y:S01]  /*0310*/  MOV R88, RZ ;  /* 0x000000ff00587202 */ /* 0x000fe20000000f00 */
[----:B------:R1:W5:Y:S01]  /*0320*/  LDG.E.128 R24, [R10.64+0x800] ;  /* 0x000800040a187981 */ /* 0x000362000c1e1d00 */
[----:B------:R-:W-:Y:S01]  /*0330*/  CS2R R86, SRZ ;  /* 0x0000000000567805 */ /* 0x000fe2000001ff00 */
[----:B0-----:R-:W-:Y:S01]  /*0340*/  CS2R R8, SRZ ;  /* 0x0000000000087805 */ /* 0x001fe2000001ff00 */
[----:B------:R-:W-:Y:S01]  /*0350*/  CS2R R14, SRZ ;  /* 0x00000000000e7805 */ /* 0x000fe2000001ff00 */
[----:B------:R1:W5:Y:S01]  /*0360*/  LDG.E.128 R20, [R10.64+0x1000] ;  /* 0x001000040a147981 */ /* 0x000362000c1e1d00 */
[----:B------:R-:W-:Y:S01]  /*0370*/  CS2R R16, SRZ ;  /* 0x0000000000107805 */ /* 0x000fe2000001ff00 */
[----:B------:R-:W-:Y:S01]  /*0380*/  CS2R R76, SRZ ;  /* 0x00000000004c7805 */ /* 0x000fe2000001ff00 */
[----:B-1----:R-:W-:-:S02]  /*0390*/  CS2R R10, SRZ ;  /* 0x00000000000a7805 */ /* 0x002fc4000001ff00 */
.L_x_5340:
        /* <DEDUP_REMOVED lines=13> */
[C---:B------:R-:W-:Y:S02]  /*0470*/  IADD3 R93, R99.reuse, 0x100, RZ ;  /* 0x00000100635d7810 */ /* 0x040fe40007ffe0ff */
[----:B------:R-:W-:Y:S01]  /*0480*/  MOV R116, 0x10 ;  /* 0x0000001000747802 */ /* 0x000fe20000000f00 */
[----:B------:R-:W-:Y:S01]  /*0490*/  IMAD.WIDE.U32 R102, R99, R100, c[0x0][0x208] ;  /* 0x0000820063667625 */ /* 0x000fe200078e0064 */
[----:B------:R-:W-:Y:S02]  /*04a0*/  @P0 LEA.HI.X R67, R97, c[0x0][0x1c4], R62, 0x1, P1 ;  /* 0x0000710061430a11 */ /* 0x000fe400008f0c3e */
[----:B0-----:R-:W-:Y:S01]  /*04b0*/  LEA R68, P1, R93, c[0x0][0x188], 0x4 ;  /* 0x000062005d447a11 */ /* 0x001fe200078220ff */
[C---:B------:R-:W-:Y:S01]  /*04c0*/  IMAD.WIDE.U32 R60, R99.reuse, R116, c[0x0][0x188] ;  /* 0x00006200633c7625 */ /* 0x040fe200078e0074 */
[----:B------:R-:W-:Y:S01]  /*04d0*/  IADD3 R94, R99, 0x80, RZ ;  /* 0x00000080635e7810 */ /* 0x000fe20007ffe0ff */
[----:B------:R-:W3:Y:S01]  /*04e0*/  LDG.E.64 R102, [R102.64] ;  /* 0x0000000466667981 */ /* 0x000ee2000c1e1b00 */
[----:B------:R-:W-:Y:S01]  /*04f0*/  LEA.HI.X R69, R93, c[0x0][0x18c], RZ, 0x4, P1 ;  /* 0x000063005d457a11 */ /* 0x000fe200008f24ff */
[----:B------:R-:W-:-:S02]  /*0500*/  IMAD.WIDE R110, R97, R106, c[0x0][0x1a8] ;  /* 0x00006a00616e7625 */ /* 0x000fc400078e026a */
[----:B------:R-:W4:Y:S02]  /*0510*/  LDG.E.128 R60, [R60.64] ;  /* 0x000000043c3c7981 */ /* 0x000f24000c1e1d00 */
[C---:B------:R-:W-:Y:S02]  /*0520*/  IMAD.WIDE.U32 R122, R94.reuse, R100, c[0x0][0x208] ;  /* 0x000082005e7a7625 */ /* 0x040fe400078e0064 */
[----:B------:R0:W4:Y:S02]  /*0530*/  @P0 LDG.E.U16 R119, [R66.64] ;  /* 0x0000000442770981 */ /* 0x000124000c1e1500 */
[----:B------:R-:W-:Y:S02]  /*0540*/  IMAD.WIDE.U32 R64, R94, R116, c[0x0][0x188] ;  /* 0x000062005e407625 */ /* 0x000fe400078e0074 */
[----:B------:R-:W4:Y:S02]  /*0550*/  LDG.E.128 R68, [R68.64] ;  /* 0x0000000444447981 */ /* 0x000f24000c1e1d00 */
[----:B------:R-:W-:-:S02]  /*0560*/  IMAD.WIDE.U32 R100, R93, R100, c[0x0][0x208] ;  /* 0x000082005d647625 */ /* 0x000fc400078e0064 */
[----:B------:R-:W4:Y:S04]  /*0570*/  LDG.E.64 R122, [R122.64] ;  /* 0x000000047a7a7981 */ /* 0x000f28000c1e1b00 */
[----:B------:R2:W4:Y:S04]  /*0580*/  LDG.E R92, [R110.64] ;  /* 0x000000046e5c7981 */ /* 0x000528000c1e1900 */
[----:B0-----:R-:W4:Y:S04]  /*0590*/  LDG.E.128 R64, [R64.64] ;  /* 0x0000000440407981 */ /* 0x001f28000c1e1d00 */
[----:B------:R-:W4:Y:S01]  /*05a0*/  LDG.E.64 R100, [R100.64] ;  /* 0x0000000464647981 */ /* 0x000f22000c1e1b00 */
[----:B------:R-:W-:-:S04]  /*05b0*/  ISETP.NE.U32.AND P1, PT, RZ, c[0x0][0x218], PT ;  /* 0x00008600ff007a0c */ /* 0x000fc80003f25070 */
[----:B------:R-:W-:Y:S01]  /*05c0*/  ISETP.NE.AND.EX P1, PT, RZ, c[0x0][0x21c], PT, P1 ;  /* 0x00008700ff007a0c */ /* 0x000fe20003f25310 */
[----:B------:R-:W-:Y:S01]  /*05d0*/  ULDC.U8 UR6, c[0x0][0x1f0] ;  /* 0x00007c0000067ab9 */ /* 0x000fe20000000000 */
[----:B------:R-:W-:-:S11]  /*05e0*/  IMAD.WIDE.U32 R108, R99, R106, c[0x0][0x190] ;  /* 0x00006400636c7625 */ /* 0x000fd600078e006a */
[----:B------:R-:W-:Y:S01]  /*05f0*/  @P1 LEA R114, P2, R93, c[0x0][0x218], 0x4 ;  /* 0x000086005d721a11 */ /* 0x000fe200078420ff */
[-C--:B------:R-:W-:Y:S01]  /*0600*/  @P1 IMAD.WIDE.U32 R104, R99, R116.reuse, c[0x0][0x218] ;  /* 0x0000860063681625 */ /* 0x080fe200078e0074 */
[C---:B------:R-:W-:Y:S01]  /*0610*/  LEA R112, P3, R93.reuse, c[0x0][0x190], 0x2 ;  /* 0x000064005d707a11 */ /* 0x040fe200078610ff */
[----:B-----5:R3:W5:Y:S01]  /*0620*/  LDG.E R98, [R108.64] ;  /* 0x000000046c627981 */ /* 0x020762000c1e1900 */
[C---:B------:R-:W-:Y:S01]  /*0630*/  @P1 LEA.HI.X R115, R93.reuse, c[0x0][0x21c], RZ, 0x4, P2 ;  /* 0x000087005d731a11 */ /* 0x040fe200010f24ff */
[C---:B------:R-:W-:Y:S02]  /*0640*/  @P1 IMAD.WIDE.U32 R116, R94.reuse, R116, c[0x0][0x218] ;  /* 0x000086005e741625 */ /* 0x040fe400078e0074 */
[----:B------:R0:W5:Y:S04]  /*0650*/  @P1 LDG.E.128 R44, [R104.64] ;  /* 0x00000004682c1981 */ /* 0x000168000c1e1d00 */
[----:B------:R1:W5:Y:S04]  /*0660*/  @P1 LDG.E.128 R48, [R116.64] ;  /* 0x0000000474301981 */ /* 0x000368000c1e1d00 */
[----:B------:R0:W5:Y:S01]  /*0670*/  @P1 LDG.E.128 R52, [R114.64] ;  /* 0x0000000472341981 */ /* 0x000162000c1e1d00 */
[----:B------:R-:W-:Y:S01]  /*0680*/  ISETP.NE.AND P1, PT, RZ, UR6, PT ;  /* 0x00000006ff007c0c */ /* 0x000fe2000bf25270 */
[----:B------:R-:W-:Y:S01]  /*0690*/  IMAD.WIDE.U32 R106, R94, R106, c[0x0][0x190] ;  /* 0x000064005e6a7625 */ /* 0x000fe200078e006a */
[----:B------:R-:W-:-:S02]  /*06a0*/  LEA.HI.X R113, R93, c[0x0][0x194], RZ, 0x2, P3 ;  /* 0x000065005d717a11 */ /* 0x000fc400018f14ff */
[----:B------:R-:W-:Y:S02]  /*06b0*/  MOV R89, 0x3f800000 ;  /* 0x3f80000000597802 */ /* 0x000fe40000000f00 */
[----:B------:R0:W5:Y:S04]  /*06c0*/  LDG.E R91, [R106.64] ;  /* 0x000000046a5b7981 */ /* 0x000168000c1e1900 */
[----:B------:R0:W5:Y:S01]  /*06d0*/  LDG.E R90, [R112.64] ;  /* 0x00000004705a7981 */ /* 0x000162000c1e1900 */
[----:B--2---:R-:W-:Y:S02]  /*06e0*/  FSEL R110, R118, RZ, !P1 ;  /* 0x000000ff766e7208 */ /* 0x004fe40004800000 */
[----:B---3--:R-:W-:Y:S02]  /*06f0*/  MOV R108, R102 ;  /* 0x00000066006c7202 */ /* 0x008fe40000000f00 */
[----:B0-----:R-:W-:Y:S01]  /*0700*/  SHF.R.U64 R106, R102, 0x10, R103 ;  /* 0x00000010666a7819 */ /* 0x001fe20000001267 */
[----:B----4-:R-:W-:-:S02]  /*0710*/  FADD.FTZ R121, -R110, R63 ;  /* 0x0000003f6e797221 */ /* 0x010fc40000010100 */
[C---:B------:R-:W-:Y:S01]  /*0720*/  FADD.FTZ R115, -R110.reuse, R62 ;  /* 0x0000003e6e737221 */ /* 0x040fe20000010100 */
[----:B------:R-:W-:Y:S01]  /*0730*/  @P0 HADD2.F32 R89, -RZ, R119.H0_H0 ;  /* 0x20000077ff590230 */ /* 0x000fe20000004100 */
[C---:B------:R-:W-:Y:S02]  /*0740*/  FADD.FTZ R119, -R110.reuse, R60 ;  /* 0x0000003c6e777221 */ /* 0x040fe40000010100 */
[----:B------:R-:W-:Y:S01]  /*0750*/  FADD.FTZ R63, -R110, R69 ;  /* 0x000000456e3f7221 */ /* 0x000fe20000010100 */
[----:B------:R-:W-:Y:S01]  /*0760*/  HADD2.F32 R69, -RZ, R108.H0_H0 ;  /* 0x2000006cff457230 */ /* 0x000fe20000004100 */
[----:B------:R-:W-:Y:S01]  /*0770*/  MOV R113, R103 ;  /* 0x0000006700717202 */ /* 0x000fe20000000f00 */
[----:B------:R-:W-:Y:S01]  /*0780*/  HADD2.F32 R106, -RZ, R106.H0_H0 ;  /* 0x2000006aff6a7230 */ /* 0x000fe20000004100 */
[----:B------:R-:W-:Y:S02]  /*0790*/  SHF.R.U32.HI R104, RZ, 0x10, R103 ;  /* 0x00000010ff687819 */ /* 0x000fe40000011667 */
[----:B------:R-:W-:Y:S01]  /*07a0*/  SHF.R.U64 R62, R122, 0x10, R123 ;  /* 0x000000107a3e7819 */ /* 0x000fe2000000127b */
[----:B------:R-:W-:-:S02]  /*07b0*/  FMUL.FTZ R119, R92, R119 ;  /* 0x000000775c777220 */ /* 0x000fc40000410000 */
[----:B------:R-:W-:Y:S02]  /*07c0*/  FMUL.FTZ R118, R92, R115 ;  /* 0x000000735c767220 */ /* 0x000fe40000410000 */
[----:B------:R-:W-:Y:S01]  /*07d0*/  FMUL.FTZ R115, R40, R69 ;  /* 0x0000004528737220 */ /* 0x000fe20000410000 */
[----:B------:R-:W-:Y:S01]  /*07e0*/  MOV R103, R123 ;  /* 0x0000007b00677202 */ /* 0x000fe20000000f00 */
[C---:B-1----:R-:W-:Y:S01]  /*07f0*/  FADD.FTZ R117, -R110.reuse, R61 ;  /* 0x0000003d6e757221 */ /* 0x042fe20000010100 */
[----:B------:R-:W-:Y:S01]  /*0800*/  HADD2.F32 R113, -RZ, R113.H0_H0 ;  /* 0x20000071ff717230 */ /* 0x000fe20000004100 */
[C---:B------:R-:W-:Y:S01]  /*0810*/  FADD.FTZ R105, -R110.reuse, R64 ;  /* 0x000000406e697221 */ /* 0x040fe20000010100 */
[----:B------:R-:W-:Y:S01]  /*0820*/  MOV R64, R100 ;  /* 0x0000006400407202 */ /* 0x000fe20000000f00 */
[C---:B------:R-:W-:Y:S01]  /*0830*/  FADD.FTZ R107, -R110.reuse, R65 ;  /* 0x000000416e6b7221 */ /* 0x040fe20000010100 */
[----:B------:R-:W-:Y:S01]  /*0840*/  HADD2.F32 R104, -RZ, R104.H0_H0 ;  /* 0x20000068ff687230 */ /* 0x000fe20000004100 */
[----:B------:R-:W-:Y:S01]  /*0850*/  FADD.FTZ R65, -R110, R68 ;  /* 0x000000446e417221 */ /* 0x000fe20000010100 */
[----:B------:R-:W-:Y:S01]  /*0860*/  HADD2.F32 R68, -RZ, R62.H0_H0 ;  /* 0x2000003eff447230 */ /* 0x000fe20000004100 */
[----:B------:R-:W-:-:S02]  /*0870*/  FADD.FTZ R88, R69, R88 ;  /* 0x0000005845587221 */ /* 0x000fc40000010000 */
[----:B------:R-:W-:Y:S02]  /*0880*/  FFMA.FTZ R96, R119, R69, R96 ;  /* 0x0000004577607223 */ /* 0x000fe40000010060 */
[----:B------:R-:W-:Y:S02]  /*0890*/  FADD.FTZ R109, -R110, R66 ;  /* 0x000000426e6d7221 */ /* 0x000fe40000010100 */
[----:B------:R-:W-:Y:S02]  /*08a0*/  FMUL.FTZ R114, R41, R106 ;  /* 0x0000006a29727220 */ /* 0x000fe40000410000 */
[----:B------:R-:W-:Y:S01]  /*08b0*/  FADD.FTZ R69, RZ, R115 ;  /* 0x00000073ff457221 */ /* 0x000fe20000010000 */
[----:B------:R-:W-:Y:S01]  /*08c0*/  MOV R60, R122 ;  /* 0x0000007a003c7202 */ /* 0x000fe20000000f00 */
[C---:B------:R-:W-:Y:S02]  /*08d0*/  FMUL.FTZ R117, R92.reuse, R117 ;  /* 0x000000755c757220 */ /* 0x040fe40000410000 */
[----:B------:R-:W-:-:S02]  /*08e0*/  FMUL.FTZ R116, R92, R121 ;  /* 0x000000795c747220 */ /* 0x000fc40000410000 */
[----:B------:R-:W-:Y:S01]  /*08f0*/  FFMA.FTZ R62, R119, R115, RZ ;  /* 0x00000073773e7223 */ /* 0x000fe200000100ff */
[----:B------:R-:W-:Y:S01]  /*0900*/  HADD2.F32 R103, -RZ, R103.H0_H0 ;  /* 0x20000067ff677230 */ /* 0x000fe20000004100 */
[C---:B------:R-:W-:Y:S01]  /*0910*/  FADD.FTZ R61, -R110.reuse, R71 ;  /* 0x000000476e3d7221 */ /* 0x040fe20000010100 */
[----:B------:R-:W-:Y:S01]  /*0920*/  HADD2.F32 R71, -RZ, R64.H0_H0 ;  /* 0x20000040ff477230 */ /* 0x000fe20000004100 */
[----:B------:R-:W-:Y:S02]  /*0930*/  FADD.FTZ R111, -R110, R67 ;  /* 0x000000436e6f7221 */ /* 0x000fe40000010100 */
[----:B------:R-:W-:Y:S02]  /*0940*/  FADD.FTZ R84, R113, R84 ;  /* 0x0000005471547221 */ /* 0x000fe40000010000 */
[-C--:B------:R-:W-:Y:S02]  /*0950*/  FFMA.FTZ R85, R118, R113.reuse, R85 ;  /* 0x0000007176557223 */ /* 0x080fe40000010055 */
[----:B------:R-:W-:-:S02]  /*0960*/  FMUL.FTZ R113, R42, R113 ;  /* 0x000000712a717220 */ /* 0x000fc40000410000 */
[----:B------:R-:W-:Y:S02]  /*0970*/  FMUL.FTZ R108, R92, R109 ;  /* 0x0000006d5c6c7220 */ /* 0x000fe40000410000 */
[----:B------:R-:W-:Y:S02]  /*0980*/  FADD.FTZ R64, R69, R114 ;  /* 0x0000007245407221 */ /* 0x000fe40000010000 */
[----:B------:R-:W-:Y:S02]  /*0990*/  FADD.FTZ R82, R104, R82 ;  /* 0x0000005268527221 */ /* 0x000fe40000010000 */
[-C--:B------:R-:W-:Y:S02]  /*09a0*/  FFMA.FTZ R83, R116, R104.reuse, R83 ;  /* 0x0000006874537223 */ /* 0x080fe40000010053 */
[----:B------:R-:W-:Y:S02]  /*09b0*/  FMUL.FTZ R112, R43, R104 ;  /* 0x000000682b707220 */ /* 0x000fe40000410000 */
[----:B------:R-:W-:Y:S01]  /*09c0*/  FFMA.FTZ R62, R117, R114, R62 ;  /* 0x00000072753e7223 */ /* 0x000fe2000001003e */
[----:B------:R-:W-:Y:S01]  /*09d0*/  HADD2.F32 R121, -RZ, R60.H0_H0 ;  /* 0x2000003cff797230 */ /* 0x000fe20000004100 */
[----:B------:R-:W-:-:S02]  /*09e0*/  FMUL.FTZ R104, R92, R105 ;  /* 0x000000695c687220 */ /* 0x000fc40000410000 */
[C---:B------:R-:W-:Y:S02]  /*09f0*/  FMUL.FTZ R105, R92.reuse, R111 ;  /* 0x0000006f5c697220 */ /* 0x040fe40000410000 */
[----:B------:R-:W-:Y:S01]  /*0a00*/  FMUL.FTZ R69, R92, R65 ;  /* 0x000000415c457220 */ /* 0x000fe20000410000 */
[----:B------:R-:W-:Y:S01]  /*0a10*/  SHF.R.U64 R66, R100, 0x10, R101 ;  /* 0x0000001064427819 */ /* 0x000fe20000001265 */
[----:B------:R-:W-:Y:S02]  /*0a20*/  FADD.FTZ R75, R103, R75 ;  /* 0x0000004b674b7221 */ /* 0x000fe40000010000 */
[-C--:B------:R-:W-:Y:S02]  /*0a30*/  FFMA.FTZ R77, R108, R103.reuse, R77 ;  /* 0x000000676c4d7223 */ /* 0x080fe4000001004d */
[----:B------:R-:W-:Y:S02]  /*0a40*/  FMUL.FTZ R111, R38, R103 ;  /* 0x00000067266f7220 */ /* 0x000fe40000410000 */
[----:B------:R-:W-:Y:S01]  /*0a50*/  FADD.FTZ R65, R64, R113 ;  /* 0x0000007140417221 */ /* 0x000fe20000010000 */
[----:B------:R-:W-:Y:S01]  /*0a60*/  MOV R67, R101 ;  /* 0x0000006500437202 */ /* 0x000fe20000000f00 */
[----:B------:R-:W-:Y:S01]  /*0a70*/  FFMA.FTZ R103, R118, R113, R62 ;  /* 0x0000007176677223 */ /* 0x000fe2000001003e */
[----:B------:R-:W-:Y:S01]  /*0a80*/  SHF.R.U32.HI R100, RZ, 0x10, R101 ;  /* 0x00000010ff647819 */ /* 0x000fe20000011665 */
[----:B------:R-:W-:-:S02]  /*0a90*/  FADD.FTZ R86, R106, R86 ;  /* 0x000000566a567221 */ /* 0x000fc40000010000 */
[----:B------:R-:W-:Y:S02]  /*0aa0*/  FFMA.FTZ R87, R117, R106, R87 ;  /* 0x0000006a75577223 */ /* 0x000fe40000010057 */
[----:B------:R-:W-:Y:S02]  /*0ab0*/  FADD.FTZ R101, -R110, R70 ;  /* 0x000000466e657221 */ /* 0x000fe40000010100 */
[----:B------:R-:W-:Y:S02]  /*0ac0*/  FMUL.FTZ R106, R92, R107 ;  /* 0x0000006b5c6a7220 */ /* 0x000fe40000410000 */
[----:B------:R-:W-:Y:S02]  /*0ad0*/  FMUL.FTZ R107, R36, R121 ;  /* 0x00000079246b7220 */ /* 0x000fe40000410000 */
[----:B------:R-:W-:Y:S02]  /*0ae0*/  FADD.FTZ R62, R65, R112 ;  /* 0x00000070413e7221 */ /* 0x000fe40000010000 */
[----:B------:R-:W-:Y:S01]  /*0af0*/  FMUL.FTZ R70, R92, R63 ;  /* 0x0000003f5c467220 */ /* 0x000fe20000410000 */
[----:B------:R-:W-:Y:S01]  /*0b00*/  SHF.R.U32.HI R102, RZ, 0x10, R123 ;  /* 0x00000010ff667819 */ /* 0x000fe2000001167b */
        /* <DEDUP_REMOVED lines=17> */
[----:B------:R-:W-:Y:S02]  /*0c20*/  FMUL.FTZ R102, R92, R61 ;  /* 0x0000003d5c667220 */ /* 0x000fe40000410000 */
[----:B------:R-:W-:Y:S01]  /*0c30*/  FFMA.FTZ R61, R105, R110, R63 ;  /* 0x0000006e693d7223 */ /* 0x000fe2000001003f */
[----:B------:R-:W-:Y:S01]  /*0c40*/  LOP3.LUT P1, RZ, R95, 0xff, RZ, 0xc0, !PT ;  /* 0x000000ff5fff7812 */ /* 0x000fe2000782c0ff */
[----:B------:R-:W-:Y:S01]  /*0c50*/  FADD.FTZ R12, R71, R12 ;  /* 0x0000000c470c7221 */ /* 0x000fe20000010000 */
[----:B------:R-:W-:Y:S01]  /*0c60*/  HADD2.F32 R67, -RZ, R67.H0_H0 ;  /* 0x20000043ff437230 */ /* 0x000fe20000004100 */
[----:B------:R-:W-:-:S02]  /*0c70*/  FFMA.FTZ R16, R69, R71, R16 ;  /* 0x0000004745107223 */ /* 0x000fc40000010010 */
[----:B------:R-:W-:Y:S02]  /*0c80*/  FMUL.FTZ R71, R33, R66 ;  /* 0x0000004221477220 */ /* 0x000fe40000410000 */
[----:B------:R-:W-:Y:S02]  /*0c90*/  FADD.FTZ R62, R65, R68 ;  /* 0x00000044413e7221 */ /* 0x000fe40000010000 */
[----:B------:R-:W-:Y:S01]  /*0ca0*/  FFMA.FTZ R61, R69, R68, R61 ;  /* 0x00000044453d7223 */ /* 0x000fe2000001003d */
[----:B------:R-:W-:Y:S01]  /*0cb0*/  HADD2.F32 R60, -RZ, R100.H0_H0 ;  /* 0x20000064ff3c7230 */ /* 0x000fe20000004100 */
[----:B------:R-:W-:Y:S01]  /*0cc0*/  FADD.FTZ R63, R62, R71 ;  /* 0x000000473e3f7221 */ /* 0x000fe20000010000 */
[----:B------:R-:W-:Y:S01]  /*0cd0*/  SHF.R.U32.HI R62, RZ, 0x5, R0 ;  /* 0x00000005ff3e7819 */ /* 0x000fe20000011600 */
[----:B------:R-:W-:Y:S02]  /*0ce0*/  FMUL.FTZ R101, R92, R101 ;  /* 0x000000655c657220 */ /* 0x000fe40000410000 */
[----:B------:R-:W-:-:S02]  /*0cf0*/  FMUL.FTZ R100, R34, R67 ;  /* 0x0000004322647220 */ /* 0x000fc40000410000 */
[----:B------:R-:W-:Y:S01]  /*0d00*/  FFMA.FTZ R61, R70, R71, R61 ;  /* 0x00000047463d7223 */ /* 0x000fe2000001003d */
[----:B------:R-:W-:Y:S01]  /*0d10*/  LOP3.LUT R120, R62, 0x7fffffc, RZ, 0xc0, !PT ;  /* 0x07fffffc3e787812 */ /* 0x000fe200078ec0ff */
[----:B------:R-:W-:Y:S02]  /*0d20*/  FADD.FTZ R11, R60, R11 ;  /* 0x0000000b3c0b7221 */ /* 0x000fe40000010000 */
[-C--:B------:R-:W-:Y:S02]  /*0d30*/  FFMA.FTZ R15, R102, R60.reuse, R15 ;  /* 0x0000003c660f7223 */ /* 0x080fe4000001000f */
        /* <DEDUP_REMOVED lines=15> */
.L_x_5341:
        /* <DEDUP_REMOVED lines=18> */
.L_x_5342:
        /* <DEDUP_REMOVED lines=18> */
[----:B------:R-:W-:Y:S02]  /*1070*/  LOP3.LUT P5, RZ, R98, 0xff0000, RZ, 0xc0, !PT ;  /* 0x00ff000062ff7812 */ /* 0x000fe400078ac0ff */
[----:B------:R-:W-:-:S02]  /*1080*/  ISETP.NE.AND.EX P2, PT, RZ, c[0x0][0x25c], PT, P2 ;  /* 0x00009700ff007a0c */ /* 0x000fc40003f45320 */
        /* <DEDUP_REMOVED lines=40> */
[-C--:B------:R-:W-:Y:S02]  /*1310*/  FMUL.FTZ R113, R113, R89.reuse ;  /* 0x0000005971717220 */ /* 0x080fe40000410000 */
[----:B------:R-:W-:Y:S02]  /*1320*/  FMUL.FTZ R114, R114, c[0x0][0x1e8] ;  /* 0x00007a0072727a20 */ /* 0x000fe40000410000 */
[----:B------:R-:W-:Y:S02]  /*1330*/  FMUL.FTZ R115, R115, R89 ;  /* 0x0000005973737220 */ /* 0x000fe40000410000 */
[----:B------:R-:W-:Y:S02]  /*1340*/  FMUL.FTZ R113, R113, c[0x0][0x1e8] ;  /* 0x00007a0071717a20 */ /* 0x000fe40000410000 */
[----:B------:R-:W-:-:S02]  /*1350*/  FFMA.FTZ R106, R106, R65, R64 ;  /* 0x000000416a6a7223 */ /* 0x000fc40000010040 */
[-C--:B------:R-:W-:Y:S02]  /*1360*/  FFMA.FTZ R108, R108, R65.reuse, R64 ;  /* 0x000000416c6c7223 */ /* 0x080fe40000010040 */
[----:B------:R-:W-:Y:S02]  /*1370*/  FADD.FTZ R109, R109, -R106 ;  /* 0x8000006a6d6d7221 */ /* 0x000fe40000010000 */
[-CC-:B------:R-:W-:Y:S02]  /*1380*/  FFMA.FTZ R104, R104, R65.reuse, R64.reuse ;  /* 0x0000004168687223 */ /* 0x180fe40000010040 */
[----:B------:R-:W-:Y:S02]  /*1390*/  FFMA.FTZ R105, R105, R65, R64 ;  /* 0x0000004169697223 */ /* 0x000fe40000010040 */
[----:B0-----:R-:W-:Y:S01]  /*13a0*/  FMUL.FTZ R66, R112, c[0x0][0x1e8] ;  /* 0x00007a0070427a20 */ /* 0x001fe20000410000 */
[----:B------:R-:W-:Y:S01]  /*13b0*/  HFMA2.MMA R112, -RZ, RZ, 0, 0 ;  /* 0x00000000ff707435 */ /* 0x000fe200000001ff */
[----:B------:R-:W-:-:S02]  /*13c0*/  FMUL.FTZ R67, R31, R114 ;  /* 0x000000721f437220 */ /* 0x000fc40000410000 */
[----:B------:R-:W-:Y:S02]  /*13d0*/  FMUL.FTZ R61, R115, c[0x0][0x1e8] ;  /* 0x00007a00733d7a20 */ /* 0x000fe40000410000 */
[----:B------:R-:W-:Y:S02]  /*13e0*/  FMUL.FTZ R106, R92, R109 ;  /* 0x0000006d5c6a7220 */ /* 0x000fe40000410000 */
[----:B------:R-:W-:Y:S02]  /*13f0*/  FADD.FTZ R107, R107, -R104 ;  /* 0x800000686b6b7221 */ /* 0x000fe40000010000 */
[----:B------:R-:W-:Y:S01]  /*1400*/  @P1 FADD.FTZ R106, R49, R106 ;  /* 0x0000006a316a1221 */ /* 0x000fe20000010000 */
[----:B--2---:R-:W-:Y:S02]  /*1410*/  @P4 SHF.R.U64 R117, R124, 0x10, R125 ;  /* 0x000000107c754819 */ /* 0x004fe4000000127d */
[----:B------:R-:W-:Y:S02]  /*1420*/  @P3 MOV R98, R124 ;  /* 0x0000007c00623202 */ /* 0x000fe40000000f00 */
[----:B------:R-:W-:Y:S01]  /*1430*/  @P5 MOV R60, R125 ;  /* 0x0000007d003c5202 */ /* 0x000fe20000000f00 */
[----:B------:R-:W-:-:S02]  /*1440*/  @P4 HADD2.F32 R117, -RZ, R117.H0_H0 ;  /* 0x20000075ff754230 */ /* 0x000fc40000004100 */
[----:B------:R-:W-:Y:S01]  /*1450*/  @P3 HADD2.F32 R116, -RZ, R98.H0_H0 ;  /* 0x20000062ff743230 */ /* 0x000fe20000004100 */
[----:B------:R-:W-:Y:S01]  /*1460*/  MOV R98, RZ ;  /* 0x000000ff00627202 */ /* 0x000fe20000000f00 */
[----:B------:R-:W-:Y:S01]  /*1470*/  @P5 HADD2.F32 R62, -RZ, R60.H0_H0 ;  /* 0x2000003cff3e5230 */ /* 0x000fe20000004100 */
[----:B------:R-:W-:Y:S02]  /*1480*/  @P4 FMUL.FTZ R98, R66, R117 ;  /* 0x0000007542624220 */ /* 0x000fe40000410000 */
[----:B------:R-:W-:Y:S01]  /*1490*/  FMUL.FTZ R60, R29, R66 ;  /* 0x000000421d3c7220 */ /* 0x000fe20000410000 */
[----:B------:R-:W-:Y:S01]  /*14a0*/  HFMA2.MMA R66, -RZ, RZ, 0, 0 ;  /* 0x00000000ff427435 */ /* 0x000fe200000001ff */
[----:B------:R-:W-:Y:S02]  /*14b0*/  @P3 FMUL.FTZ R112, R61, R116 ;  /* 0x000000743d703220 */ /* 0x000fe40000410000 */
[----:B------:R-:W-:Y:S01]  /*14c0*/  FMUL.FTZ R61, R28, R61 ;  /* 0x0000003d1c3d7220 */ /* 0x000fe20000410000 */
[----:B------:R-:W-:-:S02]  /*14d0*/  FSEL R60, R60, RZ, P4 ;  /* 0x000000ff3c3c7208 */ /* 0x000fc40002000000 */
[----:B------:R-:W-:Y:S02]  /*14e0*/  @P5 FMUL.FTZ R66, R113, R62 ;  /* 0x0000003e71425220 */ /* 0x000fe40000410000 */
[----:B------:R-:W-:Y:S01]  /*14f0*/  FMUL.FTZ R62, R30, R113 ;  /* 0x000000711e3e7220 */ /* 0x000fe20000410000 */
[----:B------:R-:W-:Y:S01]  /*1500*/  FSEL R113, R67, RZ, P6 ;  /* 0x000000ff43717208 */ /* 0x000fe20003000000 */
[----:B------:R-:W0:Y:S01]  /*1510*/  F2F.F16.F32 R60, R60 ;  /* 0x0000003c003c7304 */ /* 0x000e220000200800 */
[----:B------:R-:W-:Y:S02]  /*1520*/  FSEL R67, R61, RZ, P3 ;  /* 0x000000ff3d437208 */ /* 0x000fe40001800000 */
[----:B------:R-:W-:-:S05]  /*1530*/  FSEL R62, R62, RZ, P5 ;  /* 0x000000ff3e3e7208 */ /* 0x000fca0002800000 */
[----:B------:R-:W1:Y:S08]  /*1540*/  F2F.F16.F32 R113, R113 ;  /* 0x0000007100717304 */ /* 0x000e700000200800 */
[----:B------:R1:W2:Y:S01]  /*1550*/  F2F.F16.F32 R63, R62 ;  /* 0x0000003e003f7304 */ /* 0x0002a20000200800 */
[----:B0-----:R-:W-:-:S07]  /*1560*/  IMAD.WIDE.U32 R60, R60, 0x10000, RZ ;  /* 0x000100003c3c7825 */ /* 0x001fce00078e00ff */
[----:B------:R-:W0:Y:S01]  /*1570*/  F2F.F16.F32 R67, R67 ;  /* 0x0000004300437304 */ /* 0x000e220000200800 */
[----:B-1----:R-:W-:-:S04]  /*1580*/  SHF.L.U32 R62, R113, 0x10, RZ ;  /* 0x00000010713e7819 */ /* 0x002fc800000006ff */
[----:B--2---:R-:W-:Y:S01]  /*1590*/  LOP3.LUT R61, R61, R62, R63, 0xfe, !PT ;  /* 0x0000003e3d3d7212 */ /* 0x004fe200078efe3f */
[----:B------:R-:W-:Y:S01]  /*15a0*/  IMAD.WIDE.U32 R62, R99, R122, c[0x0][0x248] ;  /* 0x00009200633e7625 */ /* 0x000fe200078e007a */
[----:B------:R-:W-:-:S03]  /*15b0*/  @P0 MOV R99, 0x10 ;  /* 0x0000001000630802 */ /* 0x000fc60000000f00 */
[----:B------:R-:W-:Y:S01]  /*15c0*/  IMAD.WIDE.U32 R122, R94, R122, c[0x0][0x170] ;  /* 0x00005c005e7a7625 */ /* 0x000fe200078e007a */
[----:B0-----:R-:W-:-:S03]  /*15d0*/  LOP3.LUT R60, R60, R67, RZ, 0xfc, !PT ;  /* 0x000000433c3c7212 */ /* 0x001fc600078efcff */
[----:B------:R-:W-:Y:S02]  /*15e0*/  FADD.FTZ R67, R111, -R108 ;  /* 0x8000006c6f437221 */ /* 0x000fe40000010000 */
[----:B------:R-:W-:Y:S01]  /*15f0*/  FADD.FTZ R113, R110, -R105 ;  /* 0x800000696e717221 */ /* 0x000fe20000010000 */
[----:B------:R0:W-:Y:S01]  /*1600*/  STG.E.64 [R62.64], R60 ;  /* 0x0000003c3e007986 */ /* 0x0001e2000c101b04 */
[----:B------:R-:W-:-:S03]  /*1610*/  @P0 IMAD.WIDE.U32 R104, R94, R99, c[0x0][0x258] ;  /* 0x000096005e680625 */ /* 0x000fc600078e0063 */
[----:B------:R-:W2:Y:S01]  /*1620*/  LDG.E.64 R122, [R122.64] ;  /* 0x000000047a7a7981 */ /* 0x000ea2000c1e1b00 */
[C---:B------:R-:W-:Y:S01]  /*1630*/  FMUL.FTZ R99, R92.reuse, R67 ;  /* 0x000000435c637220 */ /* 0x040fe20000410000 */
[----:B------:R-:W-:Y:S01]  /*1640*/  @P6 SHF.R.U32.HI R124, RZ, 0x10, R125 ;  /* 0x00000010ff7c6819 */ /* 0x000fe2000001167d */
[C---:B------:R-:W-:Y:S01]  /*1650*/  FMUL.FTZ R111, R92.reuse, R107 ;  /* 0x0000006b5c6f7220 */ /* 0x040fe20000410000 */
[----:B------:R-:W-:Y:S01]  /*1660*/  HFMA2.MMA R108, -RZ, RZ, 0, 0 ;  /* 0x00000000ff6c7435 */ /* 0x000fe200000001ff */
[----:B------:R-:W-:Y:S01]  /*1670*/  FMUL.FTZ R116, R92, R113 ;  /* 0x000000715c747220 */ /* 0x000fe20000410000 */
[----:B------:R-:W-:Y:S01]  /*1680*/  LOP3.LUT P3, RZ, R91, 0xff00, RZ, 0xc0, !PT ;  /* 0x0000ff005bff7812 */ /* 0x000fe2000786c0ff */
[----:B------:R-:W-:Y:S01]  /*1690*/  @P1 FADD.FTZ R99, R50, R99 ;  /* 0x0000006332631221 */ /* 0x000fe20000010000 */
[----:B------:R-:W-:Y:S01]  /*16a0*/  @P6 HADD2.F32 R67, -RZ, R124.H0_H0 ;  /* 0x2000007cff436230 */ /* 0x000fe20000004100 */
[C---:B------:R-:W-:Y:S01]  /*16b0*/  FMUL.FTZ R110, R106.reuse, R89 ;  /* 0x000000596a6e7220 */ /* 0x040fe20000410000 */
[----:B0-----:R-:W-:Y:S01]  /*16c0*/  SEL R61, R106, R57, P2 ;  /* 0x000000396a3d7207 */ /* 0x001fe20001000000 */
[----:B------:R-:W-:Y:S01]  /*16d0*/  @P1 FADD.FTZ R111, R48, R111 ;  /* 0x0000006f306f1221 */ /* 0x000fe20000010000 */
[----:B------:R-:W-:Y:S01]  /*16e0*/  SEL R62, R99, R58, P2 ;  /* 0x0000003a633e7207 */ /* 0x000fe20001000000 */
[----:B------:R-:W-:Y:S01]  /*16f0*/  @P1 FADD.FTZ R116, R51, R116 ;  /* 0x0000007433741221 */ /* 0x000fe20000010000 */
[----:B------:R-:W-:Y:S01]  /*1700*/  LEA R106, P4, R94, c[0x0][0x248], 0x3 ;  /* 0x000092005e6a7a11 */ /* 0x000fe200078818ff */
[----:B------:R-:W-:Y:S01]  /*1710*/  FMUL.FTZ R110, R110, c[0x0][0x1e8] ;  /* 0x00007a006e6e7a20 */ /* 0x000fe20000410000 */
[----:B------:R-:W-:Y:S01]  /*1720*/  SEL R60, R111, R56, P2 ;  /* 0x000000386f3c7207 */ /* 0x000fe20001000000 */
[----:B------:R-:W-:Y:S01]  /*1730*/  FMUL.FTZ R99, R99, R89 ;  /* 0x0000005963637220 */ /* 0x000fe20000410000 */
[----:B------:R-:W-:Y:S01]  /*1740*/  SEL R63, R116, R59, P2 ;  /* 0x0000003b743f7207 */ /* 0x000fe20001000000 */
[----:B------:R-:W-:Y:S01]  /*1750*/  FMUL.FTZ R107, R25, R110 ;  /* 0x0000006e196b7220 */ /* 0x000fe20000410000 */
[----:B------:R-:W-:Y:S01]  /*1760*/  LOP3.LUT P5, RZ, R91, 0xff000000, RZ, 0xc0, !PT ;  /* 0xff0000005bff7812 */ /* 0x000fe200078ac0ff */
[----:B------:R-:W-:-:S02]  /*1770*/  FMUL.FTZ R99, R99, c[0x0][0x1e8] ;  /* 0x00007a0063637a20 */ /* 0x000fc40000410000 */
[----:B------:R-:W-:Y:S01]  /*1780*/  FMUL.FTZ R116, R116, R89 ;  /* 0x0000005974747220 */ /* 0x000fe20000410000 */
[----:B------:R0:W-:Y:S01]  /*1790*/  @P0 STG.E.128 [R104.64], R60 ;  /* 0x0000003c68000986 */ /* 0x0001e2000c101d04 */
[----:B------:R-:W-:Y:S01]  /*17a0*/  @P6 FMUL.FTZ R108, R114, R67 ;  /* 0x00000043726c6220 */ /* 0x000fe20000410000 */
[----:B------:R-:W-:Y:S02]  /*17b0*/  FSEL R109, R107, RZ, P3 ;  /* 0x000000ff6b6d7208 */ /* 0x000fe40001800000 */
[----:B------:R-:W-:Y:S02]  /*17c0*/  LOP3.LUT P6, RZ, R91, 0xff0000, RZ, 0xc0, !PT ;  /* 0x00ff00005bff7812 */ /* 0x000fe400078cc0ff */
[----:B------:R-:W-:Y:S01]  /*17d0*/  LEA.HI.X R107, R94, c[0x0][0x24c], RZ, 0x3, P4 ;  /* 0x000093005e6b7a11 */ /* 0x000fe200020f1cff */
[----:B------:R-:W-:Y:S01]  /*17e0*/  FMUL.FTZ R94, R116, c[0x0][0x1e8] ;  /* 0x00007a00745e7a20 */ /* 0x000fe20000410000 */
[----:B------:R-:W-:Y:S01]  /*17f0*/  SHF.L.U32 R67, R93, 0x3, RZ ;  /* 0x000000035d437819 */ /* 0x000fe200000006ff */
[----:B------:R1:W3:Y:S01]  /*1800*/  F2F.F16.F32 R113, R109 ;  /* 0x0000006d00717304 */ /* 0x0002e20000200800 */
        /* <DEDUP_REMOVED lines=10> */
[----:B------:R-:W-:Y:S01]  /*18b0*/  F2F.F16.F32 R111, R111 ;  /* 0x0000006f006f7304 */ /* 0x000fe20000200800 */
[----:B------:R-:W-:-:S04]  /*18c0*/  LOP3.LUT P4, RZ, R91, 0xff, RZ, 0xc0, !PT ;  /* 0x000000ff5bff7812 */ /* 0x000fc8000788c0ff */
[----:B------:R-:W-:Y:S01]  /*18d0*/  FSEL R91, R62, RZ, P4 ;  /* 0x000000ff3e5b7208 */ /* 0x000fe20002000000 */
[----:B---3--:R-:W-:Y:S02]  /*18e0*/  IMAD.WIDE.U32 R62, R113, 0x10000, RZ ;  /* 0x00010000713e7825 */ /* 0x008fe400078e00ff */
[----:B------:R-:W0:Y:S08]  /*18f0*/  F2F.F16.F32 R109, R109 ;  /* 0x0000006d006d7304 */ /* 0x000e300000200800 */
[----:B------:R-:W1:Y:S01]  /*1900*/  F2F.F16.F32 R91, R91 ;  /* 0x0000005b005b7304 */ /* 0x000e620000200800 */
[----:B0-----:R-:W-:-:S04]  /*1910*/  SHF.L.U32 R113, R109, 0x10, RZ ;  /* 0x000000106d717819 */ /* 0x001fc800000006ff */
[----:B------:R-:W-:Y:S02]  /*1920*/  LOP3.LUT R63, R63, R113, R111, 0xfe, !PT ;  /* 0x000000713f3f7212 */ /* 0x000fe400078efe6f */
[----:B-1----:R-:W-:-:S05]  /*1930*/  LOP3.LUT R62, R62, R91, RZ, 0xfc, !PT ;  /* 0x0000005b3e3e7212 */ /* 0x002fca00078efcff */
[----:B------:R2:W-:Y:S04]  /*1940*/  STG.E.64 [R106.64], R62 ;  /* 0x0000003e6a007986 */ /* 0x0005e8000c101b04 */
[----:B------:R-:W3:Y:S01]  /*1950*/  LDG.E.64 R60, [R60.64] ;  /* 0x000000043c3c7981 */ /* 0x000ee2000c1e1b00 */
[-CC-:B------:R-:W-:Y:S01]  /*1960*/  FFMA.FTZ R70, R70, R65.reuse, R64.reuse ;  /* 0x0000004146467223 */ /* 0x180fe20000010040 */
[----:B------:R-:W-:Y:S01]  /*1970*/  IADD3 R97, R97, c[0x0][0x160], RZ ;  /* 0x0000580061617a10 */ /* 0x000fe20007ffe0ff */
[-CC-:B------:R-:W-:Y:S02]  /*1980*/  FFMA.FTZ R69, R69, R65.reuse, R64.reuse ;  /* 0x0000004145457223 */ /* 0x180fe40000010040 */
[-CC-:B------:R-:W-:Y:S02]  /*1990*/  FFMA.FTZ R101, R101, R65.reuse, R64.reuse ;  /* 0x0000004165657223 */ /* 0x180fe40000010040 */
[----:B------:R-:W-:Y:S01]  /*19a0*/  FFMA.FTZ R64, R102, R65, R64 ;  /* 0x0000004166407223 */ /* 0x000fe20000010040 */
[----:B------:R-:W-:Y:S01]  /*19b0*/  MOV R65, RZ ;  /* 0x000000ff00417202 */ /* 0x000fe20000000f00 */
[----:B------:R-:W-:-:S02]  /*19c0*/  FADD.FTZ R71, R71, -R70 ;  /* 0x8000004647477221 */ /* 0x000fc40000010000 */
[----:B------:R-:W-:Y:S02]  /*19d0*/  FADD.FTZ R103, R103, -R64 ;  /* 0x8000004067677221 */ /* 0x000fe40000010000 */
[----:B------:R-:W-:Y:S02]  /*19e0*/  FMUL.FTZ R64, R92, R71 ;  /* 0x000000475c407220 */ /* 0x000fe40000410000 */
[----:B------:R-:W-:Y:S02]  /*19f0*/  FADD.FTZ R101, R100, -R101 ;  /* 0x8000006564657221 */ /* 0x000fe40000010000 */
[----:B------:R-:W-:Y:S02]  /*1a00*/  @P1 FADD.FTZ R64, R53, R64 ;  /* 0x0000004035401221 */ /* 0x000fe40000010000 */
[----:B------:R-:W-:Y:S02]  /*1a10*/  FMUL.FTZ R100, R92, R103 ;  /* 0x000000675c647220 */ /* 0x000fe40000410000 */
[C---:B------:R-:W-:Y:S01]  /*1a20*/  FMUL.FTZ R70, R64.reuse, R89 ;  /* 0x0000005940467220 */ /* 0x040fe20000410000 */
[----:B------:R-:W-:Y:S01]  /*1a30*/  SEL R57, R64, R57, P2 ;  /* 0x0000003940397207 */ /* 0x000fe20001000000 */
[----:B------:R-:W-:Y:S01]  /*1a40*/  FADD.FTZ R69, R68, -R69 ;  /* 0x8000004544457221 */ /* 0x000fe20000010000 */
[----:B------:R-:W-:Y:S01]  /*1a50*/  HFMA2.MMA R68, -RZ, RZ, 0, 0 ;  /* 0x00000000ff447435 */ /* 0x000fe200000001ff */
[----:B------:R-:W-:-:S02]  /*1a60*/  FMUL.FTZ R70, R70, c[0x0][0x1e8] ;  /* 0x00007a0046467a20 */ /* 0x000fc40000410000 */
[C---:B------:R-:W-:Y:S01]  /*1a70*/  FMUL.FTZ R91, R92.reuse, R101 ;  /* 0x000000655c5b7220 */ /* 0x040fe20000410000 */
[----:B------:R-:W-:Y:S01]  /*1a80*/  MOV R101, RZ ;  /* 0x000000ff00657202 */ /* 0x000fe20000000f00 */
[----:B------:R-:W-:Y:S02]  /*1a90*/  @P1 FADD.FTZ R100, R55, R100 ;  /* 0x0000006437641221 */ /* 0x000fe40000010000 */
[----:B------:R-:W-:Y:S02]  /*1aa0*/  FMUL.FTZ R71, R92, R69 ;  /* 0x000000455c477220 */ /* 0x000fe40000410000 */
[----:B------:R-:W-:Y:S01]  /*1ab0*/  @P1 FADD.FTZ R91, R54, R91 ;  /* 0x0000005b365b1221 */ /* 0x000fe20000010000 */
[C---:B------:R-:W-:Y:S01]  /*1ac0*/  SEL R59, R100.reuse, R59, P2 ;  /* 0x0000003b643b7207 */ /* 0x040fe20001000000 */
[-C--:B------:R-:W-:Y:S02]  /*1ad0*/  FMUL.FTZ R92, R100, R89.reuse ;  /* 0x00000059645c7220 */ /* 0x080fe40000410000 */
[----:B------:R-:W-:Y:S01]  /*1ae0*/  @P1 FADD.FTZ R71, R52, R71 ;  /* 0x0000004734471221 */ /* 0x000fe20000010000 */
[----:B------:R-:W-:Y:S01]  /*1af0*/  LOP3.LUT P1, RZ, R90, 0xff000000, RZ, 0xc0, !PT ;  /* 0xff0000005aff7812 */ /* 0x000fe2000782c0ff */
[CC--:B------:R-:W-:Y:S01]  /*1b00*/  FMUL.FTZ R69, R91.reuse, R89.reuse ;  /* 0x000000595b457220 */ /* 0x0c0fe20000410000 */
[----:B------:R-:W-:Y:S01]  /*1b10*/  SEL R58, R91, R58, P2 ;  /* 0x0000003a5b3a7207 */ /* 0x000fe20001000000 */
[----:B------:R-:W-:Y:S01]  /*1b20*/  FMUL.FTZ R92, R92, c[0x0][0x1e8] ;  /* 0x00007a005c5c7a20 */ /* 0x000fe20000410000 */
[C---:B------:R-:W-:Y:S01]  /*1b30*/  SEL R56, R71.reuse, R56, P2 ;  /* 0x0000003847387207 */ /* 0x040fe20001000000 */
[----:B------:R-:W-:Y:S01]  /*1b40*/  FMUL.FTZ R89, R71, R89 ;  /* 0x0000005947597220 */ /* 0x000fe20000410000 */
[----:B------:R-:W-:Y:S01]  /*1b50*/  @P0 LEA R64, P2, R93, c[0x0][0x258], 0x4 ;  /* 0x000096005d400a11 */ /* 0x000fe200078420ff */
[----:B------:R-:W-:Y:S01]  /*1b60*/  FMUL.FTZ R69, R69, c[0x0][0x1e8] ;  /* 0x00007a0045457a20 */ /* 0x000fe20000410000 */
[----:B------:R-:W-:Y:S01]  /*1b70*/  HFMA2.MMA R91, -RZ, RZ, 0, 0 ;  /* 0x00000000ff5b7435 */ /* 0x000fe200000001ff */
[----:B------:R-:W-:Y:S01]  /*1b80*/  FMUL.FTZ R103, R23, R92 ;  /* 0x0000005c17677220 */ /* 0x000fe20000410000 */
[----:B------:R-:W-:Y:S01]  /*1b90*/  MOV R71, RZ ;  /* 0x000000ff00477202 */ /* 0x000fe20000000f00 */
[----:B------:R-:W-:-:S02]  /*1ba0*/  FMUL.FTZ R89, R89, c[0x0][0x1e8] ;  /* 0x00007a0059597a20 */ /* 0x000fc40000410000 */
[----:B------:R-:W-:Y:S02]  /*1bb0*/  FMUL.FTZ R102, R22, R69 ;  /* 0x0000004516667220 */ /* 0x000fe40000410000 */
[----:B------:R-:W-:Y:S02]  /*1bc0*/  FADD.FTZ R5, R66, R5 ;  /* 0x0000000542057221 */ /* 0x000fe40000010000 */
[----:B------:R-:W-:Y:S02]  /*1bd0*/  FADD.FTZ R19, R112, R19 ;  /* 0x0000001370137221 */ /* 0x000fe40000010000 */
[----:B------:R-:W-:Y:S02]  /*1be0*/  FADD.FTZ R9, R98, R9 ;  /* 0x0000000962097221 */ /* 0x000fe40000010000 */
[----:B------:R-:W-:Y:S01]  /*1bf0*/  FADD.FTZ R7, R108, R7 ;  /* 0x000000076c077221 */ /* 0x000fe20000010000 */
[----:B--2---:R-:W-:Y:S02]  /*1c00*/  @P4 MOV R62, R122 ;  /* 0x0000007a003e4202 */ /* 0x004fe40000000f00 */
[----:B------:R-:W-:-:S03]  /*1c10*/  @P3 SHF.R.U64 R63, R122, 0x10, R123 ;  /* 0x000000107a3f3819 */ /* 0x000fc6000000127b */
[----:B------:R-:W-:Y:S02]  /*1c20*/  @P4 HADD2.F32 R62, -RZ, R62.H0_H0 ;  /* 0x2000003eff3e4230 */ /* 0x000fe40000004100 */
[----:B------:R-:W-:-:S03]  /*1c30*/  @P3 HADD2.F32 R63, -RZ, R63.H0_H0 ;  /* 0x2000003fff3f3230 */ /* 0x000fc60000004100 */
[----:B------:R-:W-:Y:S01]  /*1c40*/  @P4 FMUL.FTZ R65, R105, R62 ;  /* 0x0000003e69414220 */ /* 0x000fe20000410000 */
[----:B------:R-:W-:Y:S01]  /*1c50*/  LOP3.LUT P4, RZ, R90, 0xff00, RZ, 0xc0, !PT ;  /* 0x0000ff005aff7812 */ /* 0x000fe2000788c0ff */
[----:B------:R-:W-:Y:S01]  /*1c60*/  FMUL.FTZ R62, R21, R70 ;  /* 0x00000046153e7220 */ /* 0x000fe20000410000 */
[----:B------:R-:W-:Y:S01]  /*1c70*/  FSEL R105, R103, RZ, P1 ;  /* 0x000000ff67697208 */ /* 0x000fe20000800000 */
[----:B------:R-:W-:Y:S01]  /*1c80*/  @P3 FMUL.FTZ R68, R110, R63 ;  /* 0x0000003f6e443220 */ /* 0x000fe20000410000 */
[----:B------:R-:W-:Y:S01]  /*1c90*/  LOP3.LUT P3, RZ, R90, 0xff0000, RZ, 0xc0, !PT ;  /* 0x00ff00005aff7812 */ /* 0x000fe2000786c0ff */
[----:B------:R-:W-:Y:S01]  /*1ca0*/  FADD.FTZ R8, R65, R8 ;  /* 0x0000000841087221 */ /* 0x000fe20000010000 */
[----:B------:R-:W-:Y:S01]  /*1cb0*/  FSEL R63, R62, RZ, P4 ;  /* 0x000000ff3e3f7208 */ /* 0x000fe20002000000 */
[----:B------:R-:W-:Y:S01]  /*1cc0*/  FADD.FTZ R73, R68, R73 ;  /* 0x0000004944497221 */ /* 0x000fe20000010000 */
[----:B------:R-:W-:Y:S01]  /*1cd0*/  @P6 MOV R62, R123 ;  /* 0x0000007b003e6202 */ /* 0x000fe20000000f00 */
[----:B------:R-:W0:Y:S01]  /*1ce0*/  F2F.F16.F32 R105, R105 ;  /* 0x0000006900697304 */ /* 0x000e220000200800 */
[----:B------:R-:W-:-:S02]  /*1cf0*/  FSEL R102, R102, RZ, P3 ;  /* 0x000000ff66667208 */ /* 0x000fc40001800000 */
[----:B------:R-:W-:Y:S01]  /*1d00*/  @P0 LEA.HI.X R65, R93, c[0x0][0x25c], RZ, 0x4, P2 ;  /* 0x000097005d410a11 */ /* 0x000fe200010f24ff */
[----:B------:R-:W-:Y:S01]  /*1d10*/  @P6 HADD2.F32 R62, -RZ, R62.H0_H0 ;  /* 0x2000003eff3e6230 */ /* 0x000fe20000004100 */
[----:B------:R-:W-:Y:S02]  /*1d20*/  IADD3 R66, P2, R67, c[0x0][0x248], RZ ;  /* 0x0000920043427a10 */ /* 0x000fe40007f5e0ff */
[----:B------:R-:W-:Y:S01]  /*1d30*/  @P5 SHF.R.U32.HI R103, RZ, 0x10, R123 ;  /* 0x00000010ff675819 */ /* 0x000fe2000001167b */
[----:B------:R-:W1:Y:S01]  /*1d40*/  F2F.F16.F32 R63, R63 ;  /* 0x0000003f003f7304 */ /* 0x000e620000200800 */
[----:B------:R-:W-:Y:S01]  /*1d50*/  @P6 FMUL.FTZ R101, R99, R62 ;  /* 0x0000003e63656220 */ /* 0x000fe20000410000 */
[----:B------:R-:W-:Y:S01]  /*1d60*/  LOP3.LUT P6, RZ, R90, 0xff, RZ, 0xc0, !PT ;  /* 0x000000ff5aff7812 */ /* 0x000fe200078cc0ff */
[----:B------:R-:W-:Y:S01]  /*1d70*/  FMUL.FTZ R62, R20, R89 ;  /* 0x00000059143e7220 */ /* 0x000fe20000410000 */
[----:B------:R-:W-:Y:S01]  /*1d80*/  IADD3.X R67, R104, c[0x0][0x24c], RZ, P2, !PT ;  /* 0x0000930068437a10 */ /* 0x000fe200017fe4ff */
[----:B------:R-:W-:Y:S01]  /*1d90*/  HFMA2.MMA R99, -RZ, RZ, 0, 0 ;  /* 0x00000000ff637435 */ /* 0x000fe200000001ff */
[----:B------:R2:W-:Y:S01]  /*1da0*/  @P0 STG.E.128 [R64.64], R56 ;  /* 0x0000003840000986 */ /* 0x0005e2000c101d04 */
[----:B------:R-:W-:Y:S01]  /*1db0*/  @P5 HADD2.F32 R103, -RZ, R103.H0_H0 ;  /* 0x20000067ff675230 */ /* 0x000fe20000004100 */
[----:B------:R-:W-:Y:S01]  /*1dc0*/  FSEL R90, R62, RZ, P6 ;  /* 0x000000ff3e5a7208 */ /* 0x000fe20003000000 */
[----:B------:R-:W4:Y:S01]  /*1dd0*/  F2F.F16.F32 R102, R102 ;  /* 0x0000006600667304 */ /* 0x000f220000200800 */
[----:B0-----:R-:W-:Y:S01]  /*1de0*/  SHF.L.U32 R107, R105, 0x10, RZ ;  /* 0x00000010696b7819 */ /* 0x001fe200000006ff */
[----:B------:R-:W-:Y:S01]  /*1df0*/  FADD.FTZ R6, R101, R6 ;  /* 0x0000000665067221 */ /* 0x000fe20000010000 */
[----:B------:R-:W-:Y:S01]  /*1e00*/  ISETP.GE.AND P0, PT, R97, c[0x0][0x164], PT ;  /* 0x0000590061007a0c */ /* 0x000fe20003f06270 */
[----:B------:R-:W-:Y:S01]  /*1e10*/  @P5 FMUL.FTZ R99, R94, R103 ;  /* 0x000000675e635220 */ /* 0x000fe20000410000 */
[----:B------:R-:W-:Y:S01]  /*1e20*/  LOP3.LUT P5, RZ, R95, 0xff, RZ, 0xc0, !PT ;  /* 0x000000ff5fff7812 */ /* 0x000fe200078ac0ff */
[----:B-1----:R-:W-:-:S02]  /*1e30*/  IMAD.WIDE.U32 R62, R63, 0x10000, RZ ;  /* 0x000100003f3e7825 */ /* 0x002fc400078e00ff */
[----:B------:R-:W0:Y:S01]  /*1e40*/  F2F.F16.F32 R109, R90 ;  /* 0x0000005a006d7304 */ /* 0x000e220000200800 */
[----:B------:R-:W-:Y:S01]  /*1e50*/  SEL R95, RZ, 0x1, P5 ;  /* 0x00000001ff5f7807 */ /* 0x000fe20002800000 */
[----:B------:R-:W-:Y:S01]  /*1e60*/  FADD.FTZ R18, R99, R18 ;  /* 0x0000001263127221 */ /* 0x000fe20000010000 */
[----:B----4-:R-:W-:Y:S02]  /*1e70*/  LOP3.LUT R63, R63, R107, R102, 0xfe, !PT ;  /* 0x0000006b3f3f7212 */ /* 0x010fe400078efe66 */
[----:B0-----:R-:W-:-:S05]  /*1e80*/  LOP3.LUT R62, R62, R109, RZ, 0xfc, !PT ;  /* 0x0000006d3e3e7212 */ /* 0x001fca00078efcff */
[----:B------:R0:W-:Y:S01]  /*1e90*/  STG.E.64 [R66.64], R62 ;  /* 0x0000003e42007986 */ /* 0x0001e2000c101b04 */
[----:B---3--:R-:W-:Y:S02]  /*1ea0*/  @P6 MOV R68, R60 ;  /* 0x0000003c00446202 */ /* 0x008fe40000000f00 */
[--C-:B------:R-:W-:Y:S02]  /*1eb0*/  @P4 SHF.R.U64 R94, R60, 0x10, R61.reuse ;  /* 0x000000103c5e4819 */ /* 0x100fe4000000123d */
[----:B------:R-:W-:Y:S01]  /*1ec0*/  @P3 MOV R90, R61 ;  /* 0x0000003d005a3202 */ /* 0x000fe20000000f00 */
[----:B------:R-:W-:Y:S01]  /*1ed0*/  @P6 HADD2.F32 R68, -RZ, R68.H0_H0 ;  /* 0x20000044ff446230 */ /* 0x000fe20000004100 */
[----:B------:R-:W-:Y:S01]  /*1ee0*/  @P1 SHF.R.U32.HI R93, RZ, 0x10, R61 ;  /* 0x00000010ff5d1819 */ /* 0x000fe2000001163d */
[----:B--2---:R-:W-:Y:S01]  /*1ef0*/  @P4 HADD2.F32 R65, -RZ, R94.H0_H0 ;  /* 0x2000005eff414230 */ /* 0x004fe20000004100 */
[----:B------:R-:W-:Y:S01]  /*1f00*/  CS2R R60, SRZ ;  /* 0x00000000003c7805 */ /* 0x000fe2000001ff00 */
[----:B------:R-:W-:Y:S01]  /*1f10*/  @P3 HADD2.F32 R90, -RZ, R90.H0_H0 ;  /* 0x2000005aff5a3230 */ /* 0x000fe20000004100 */
[----:B------:R-:W-:Y:S01]  /*1f20*/  @P6 FMUL.FTZ R61, R89, R68 ;  /* 0x00000044593d6220 */ /* 0x000fe20000410000 */
[----:B------:R-:W-:Y:S01]  /*1f30*/  @P1 HADD2.F32 R93, -RZ, R93.H0_H0 ;  /* 0x2000005dff5d1230 */ /* 0x000fe20000004100 */
[----:B------:R-:W-:-:S02]  /*1f40*/  @P4 FMUL.FTZ R60, R70, R65 ;  /* 0x00000041463c4220 */ /* 0x000fc40000410000 */
[----:B------:R-:W-:Y:S02]  /*1f50*/  @P3 FMUL.FTZ R91, R69, R90 ;  /* 0x0000005a455b3220 */ /* 0x000fe40000410000 */
[----:B------:R-:W-:Y:S02]  /*1f60*/  @P1 FMUL.FTZ R71, R92, R93 ;  /* 0x0000005d5c471220 */ /* 0x000fe40000410000 */
[----:B------:R-:W-:Y:S02]  /*1f70*/  FADD.FTZ R72, R61, R72 ;  /* 0x000000483d487221 */ /* 0x000fe40000010000 */
[----:B------:R-:W-:Y:S02]  /*1f80*/  FADD.FTZ R3, R60, R3 ;  /* 0x000000033c037221 */ /* 0x000fe40000010000 */
[----:B------:R-:W-:Y:S02]  /*1f90*/  FADD.FTZ R4, R91, R4 ;  /* 0x000000045b047221 */ /* 0x000fe40000010000 */
[----:B------:R-:W-:Y:S01]  /*1fa0*/  FADD.FTZ R2, R71, R2 ;  /* 0x0000000247027221 */ /* 0x000fe20000010000 */
[----:B0-----:R-:W-:Y:S01]  /*1fb0*/  @P0 CALL.REL.NOINC `(.L_x_5339) ;  /* 0x0000001000000944 */ /* 0x001fe20003c00000 */
[----:B------:R-:W-:Y:S05]  /*1fc0*/  BRA `(.L_x_5340) ;  /* 0xffffe3d000007947 */ /* 0x000fea000383ffff */
.L_x_5339:
        /* <DEDUP_REMOVED lines=32> */
.L_x_5336:
        /* <DEDUP_REMOVED lines=19> */
.L_x_5337:
[----:B------:R-:W-:Y:S01]  /*2300*/  HFMA2.MMA R67, -RZ, RZ, 0, 9.5367431640625e-07 ;  /* 0x00000010ff437435 */ /* 0x000fe200000001ff */
[----:B------:R-:W-:-:S02]  /*2310*/  MOV R124, R63 ;  /* 0x0000003f007c7202 */ /* 0x000fc40000000f00 */
[----:B------:R-:W-:Y:S02]  /*2320*/  MOV R122, 0x1f ;  /* 0x0000001f007a7802 */ /* 0x000fe40000000f00 */
[----:B------:R-:W-:Y:S02]  /*2330*/  MOV R65, 0xffffffff ;  /* 0xffffffff00417802 */ /* 0x000fe40000000f00 */
[----:B------:R-:W-:Y:S02]  /*2340*/  MOV R60, 0x2360 ;  /* 0x00002360003c7802 */ /* 0x000fe40000000f00 */
[----:B-----5:R-:W-:Y:S05]  /*2350*/  CALL.REL.NOINC `($__internal_155_$__cuda_sm70_shflsync_down_p) ;  /* 0x0000046000007944 */ /* 0x020fea0003c00000 */
[----:B-1----:R-:W-:Y:S01]  /*2360*/  MOV R66, R67 ;  /* 0x0000004300427202 */ /* 0x002fe20000000f00 */
[----:B0-----:R-:W-:Y:S05]  /*2370*/  BRA `(.L_x_5341) ;  /* 0xffffeab000007947 */ /* 0x001fea000383ffff */
.L_x_5338:
[----:B------:R-:W-:Y:S01]  /*2380*/  HFMA2.MMA R67, -RZ, RZ, 0, 9.5367431640625e-07 ;  /* 0x00000010ff437435 */ /* 0x000fe200000001ff */
[----:B------:R-:W-:Y:S02]  /*2390*/  MOV R124, R64 ;  /* 0x00000040007c7202 */ /* 0x000fe40000000f00 */
[----:B------:R-:W-:Y:S02]  /*23a0*/  MOV R122, 0x1f ;  /* 0x0000001f007a7802 */ /* 0x000fe40000000f00 */
[----:B------:R-:W-:-:S02]  /*23b0*/  MOV R65, 0xffffffff ;  /* 0xffffffff00417802 */ /* 0x000fc40000000f00 */
[----:B------:R-:W-:Y:S02]  /*23c0*/  MOV R60, 0x23e0 ;  /* 0x000023e0003c7802 */ /* 0x000fe40000000f00 */
[----:B01---5:R-:W-:Y:S05]  /*23d0*/  CALL.REL.NOINC `($__internal_155_$__cuda_sm70_shflsync_down_p) ;  /* 0x000003e000007944 */ /* 0x023fea0003c00000 */
[----:B------:R-:W-:Y:S01]  /*23e0*/  FADD.FTZ R63, R63, R66 ;  /* 0x000000423f3f7221 */ /* 0x000fe20000010000 */
[----:B0-----:R-:W-:Y:S01]  /*23f0*/  MOV R122, 0x1f ;  /* 0x0000001f007a7802 */ /* 0x001fe20000000f00 */
[----:B-1----:R-:W-:Y:S01]  /*2400*/  FADD.FTZ R64, R64, R67 ;  /* 0x0000004340407221 */ /* 0x002fe20000010000 */
[----:B------:R-:W-:Y:S01]  /*2410*/  HFMA2.MMA R67, -RZ, RZ, 0, 4.76837158203125e-07 ;  /* 0x00000008ff437435 */ /* 0x000fe200000001ff */
[----:B------:R-:W-:Y:S02]  /*2420*/  MOV R65, 0xffffffff ;  /* 0xffffffff00417802 */ /* 0x000fe40000000f00 */
[----:B------:R-:W-:Y:S02]  /*2430*/  MOV R124, R63 ;  /* 0x0000003f007c7202 */ /* 0x000fe40000000f00 */
[----:B------:R-:W-:Y:S02]  /*2440*/  MOV R60, 0x2460 ;  /* 0x00002460003c7802 */ /* 0x000fe40000000f00 */
[----:B------:R-:W-:Y:S05]  /*2450*/  CALL.REL.NOINC `($__internal_155_$__cuda_sm70_shflsync_down_p) ;  /* 0x0000036000007944 */ /* 0x000fea0003c00000 */
[----:B-1----:R-:W-:Y:S01]  /*2460*/  MOV R66, R67 ;  /* 0x0000004300427202 */ /* 0x002fe20000000f00 */
[----:B------:R-:W-:Y:S01]  /*2470*/  HFMA2.MMA R67, -RZ, RZ, 0, 4.76837158203125e-07 ;  /* 0x00000008ff437435 */ /* 0x000fe200000001ff */
[----:B0-----:R-:W-:-:S02]  /*2480*/  MOV R124, R64 ;  /* 0x00000040007c7202 */ /* 0x001fc40000000f00 */
[----:B------:R-:W-:Y:S02]  /*2490*/  MOV R122, 0x1f ;  /* 0x0000001f007a7802 */ /* 0x000fe40000000f00 */
[----:B------:R-:W-:Y:S02]  /*24a0*/  MOV R65, 0xffffffff ;  /* 0xffffffff00417802 */ /* 0x000fe40000000f00 */
[----:B------:R-:W-:Y:S02]  /*24b0*/  MOV R60, 0x24d0 ;  /* 0x000024d0003c7802 */ /* 0x000fe40000000f00 */
[----:B------:R-:W-:Y:S05]  /*24c0*/  CALL.REL.NOINC `($__internal_155_$__cuda_sm70_shflsync_down_p) ;  /* 0x000002f000007944 */ /* 0x000fea0003c00000 */
[----:B------:R-:W-:Y:S01]  /*24d0*/  FADD.FTZ R63, R66, R63 ;  /* 0x0000003f423f7221 */ /* 0x000fe20000010000 */
[----:B0-----:R-:W-:Y:S01]  /*24e0*/  MOV R122, 0x1f ;  /* 0x0000001f007a7802 */ /* 0x001fe20000000f00 */
[----:B-1----:R-:W-:Y:S01]  /*24f0*/  FADD.FTZ R64, R64, R67 ;  /* 0x0000004340407221 */ /* 0x002fe20000010000 */
[----:B------:R-:W-:Y:S01]  /*2500*/  HFMA2.MMA R67, -RZ, RZ, 0, 2.384185791015625e-07 ;  /* 0x00000004ff437435 */ /* 0x000fe200000001ff */
[----:B------:R-:W-:Y:S02]  /*2510*/  MOV R65, 0xffffffff ;  /* 0xffffffff00417802 */ /* 0x000fe40000000f00 */
[----:B------:R-:W-:-:S02]  /*2520*/  MOV R124, R63 ;  /* 0x0000003f007c7202 */ /* 0x000fc40000000f00 */
[----:B------:R-:W-:Y:S02]  /*2530*/  MOV R60, 0x2550 ;  /* 0x00002550003c7802 */ /* 0x000fe40000000f00 */
[----:B------:R-:W-:Y:S05]  /*2540*/  CALL.REL.NOINC `($__internal_155_$__cuda_sm70_shflsync_down_p) ;  /* 0x0000027000007944 */ /* 0x000fea0003c00000 */
[----:B-1----:R-:W-:Y:S01]  /*2550*/  MOV R66, R67 ;  /* 0x0000004300427202 */ /* 0x002fe20000000f00 */
[----:B------:R-:W-:Y:S01]  /*2560*/  HFMA2.MMA R67, -RZ, RZ, 0, 2.384185791015625e-07 ;  /* 0x00000004ff437435 */ /* 0x000fe200000001ff */
[----:B0-----:R-:W-:Y:S02]  /*2570*/  MOV R124, R64 ;  /* 0x00000040007c7202 */ /* 0x001fe40000000f00 */
[----:B------:R-:W-:Y:S02]  /*2580*/  MOV R122, 0x1f ;  /* 0x0000001f007a7802 */ /* 0x000fe40000000f00 */
[----:B------:R-:W-:Y:S02]  /*2590*/  MOV R65, 0xffffffff ;  /* 0xffffffff00417802 */ /* 0x000fe40000000f00 */
[----:B------:R-:W-:Y:S02]  /*25a0*/  MOV R60, 0x25c0 ;  /* 0x000025c0003c7802 */ /* 0x000fe40000000f00 */
[----:B------:R-:W-:Y:S05]  /*25b0*/  CALL.REL.NOINC `($__internal_155_$__cuda_sm70_shflsync_down_p) ;  /* 0x0000020000007944 */ /* 0x000fea0003c00000 */
[----:B------:R-:W-:Y:S01]  /*25c0*/  FADD.FTZ R63, R66, R63 ;  /* 0x0000003f423f7221 */ /* 0x000fe20000010000 */
[----:B0-----:R-:W-:Y:S01]  /*25d0*/  MOV R122, 0x1f ;  /* 0x0000001f007a7802 */ /* 0x001fe20000000f00 */
[----:B-1----:R-:W-:Y:S01]  /*25e0*/  FADD.FTZ R64, R64, R67 ;  /* 0x0000004340407221 */ /* 0x002fe20000010000 */
[----:B------:R-:W-:Y:S01]  /*25f0*/  HFMA2.MMA R67, -RZ, RZ, 0, 1.1920928955078125e-07 ;  /* 0x00000002ff437435 */ /* 0x000fe200000001ff */
[----:B------:R-:W-:-:S02]  /*2600*/  MOV R65, 0xffffffff ;  /* 0xffffffff00417802 */ /* 0x000fc40000000f00 */
[----:B------:R-:W-:Y:S02]  /*2610*/  MOV R124, R63 ;  /* 0x0000003f007c7202 */ /* 0x000fe40000000f00 */
[----:B------:R-:W-:Y:S02]  /*2620*/  MOV R60, 0x2640 ;  /* 0x00002640003c7802 */ /* 0x000fe40000000f00 */
[----:B------:R-:W-:Y:S05]  /*2630*/  CALL.REL.NOINC `($__internal_155_$__cuda_sm70_shflsync_down_p) ;  /* 0x0000018000007944 */ /* 0x000fea0003c00000 */
[----:B-1----:R-:W-:Y:S01]  /*2640*/  MOV R66, R67 ;  /* 0x0000004300427202 */ /* 0x002fe20000000f00 */
[----:B------:R-:W-:Y:S01]  /*2650*/  HFMA2.MMA R67, -RZ, RZ, 0, 1.1920928955078125e-07 ;  /* 0x00000002ff437435 */ /* 0x000fe200000001ff */
[----:B0-----:R-:W-:Y:S02]  /*2660*/  MOV R124, R64 ;  /* 0x00000040007c7202 */ /* 0x001fe40000000f00 */
[----:B------:R-:W-:Y:S02]  /*2670*/  MOV R122, 0x1f ;  /* 0x0000001f007a7802 */ /* 0x000fe40000000f00 */
[----:B------:R-:W-:Y:S02]  /*2680*/  MOV R65, 0xffffffff ;  /* 0xffffffff00417802 */ /* 0x000fe40000000f00 */
[----:B------:R-:W-:-:S02]  /*2690*/  MOV R60, 0x26b0 ;  /* 0x000026b0003c7802 */ /* 0x000fc40000000f00 */
[----:B------:R-:W-:Y:S05]  /*26a0*/  CALL.REL.NOINC `($__internal_155_$__cuda_sm70_shflsync_down_p) ;  /* 0x0000011000007944 */ /* 0x000fea0003c00000 */
[----:B------:R-:W-:Y:S01]  /*26b0*/  FADD.FTZ R63, R66, R63 ;  /* 0x0000003f423f7221 */ /* 0x000fe20000010000 */
[----:B0-----:R-:W-:Y:S01]  /*26c0*/  MOV R122, 0x1f ;  /* 0x0000001f007a7802 */ /* 0x001fe20000000f00 */
[----:B-1----:R-:W-:Y:S01]  /*26d0*/  FADD.FTZ R66, R64, R67 ;  /* 0x0000004340427221 */ /* 0x002fe20000010000 */
[----:B------:R-:W-:Y:S01]  /*26e0*/  HFMA2.MMA R67, -RZ, RZ, 0, 5.9604644775390625e-08 ;  /* 0x00000001ff437435 */ /* 0x000fe200000001ff */
[----:B------:R-:W-:-:S02]  /*26f0*/  MOV R65, 0xffffffff ;  /* 0xffffffff00417802 */ /* 0x000fc40000000f00 */
[----:B------:R-:W-:Y:S02]  /*2700*/  MOV R124, R63 ;  /* 0x0000003f007c7202 */ /* 0x000fe40000000f00 */
[----:B------:R-:W-:Y:S02]  /*2710*/  MOV R60, 0x2730 ;  /* 0x00002730003c7802 */ /* 0x000fe40000000f00 */
[----:B------:R-:W-:Y:S05]  /*2720*/  CALL.REL.NOINC `($__internal_155_$__cuda_sm70_shflsync_down_p) ;  /* 0x0000009000007944 */ /* 0x000fea0003c00000 */
[----:B-1----:R-:W-:Y:S01]  /*2730*/  MOV R64, R67 ;  /* 0x0000004300407202 */ /* 0x002fe20000000f00 */
[----:B------:R-:W-:Y:S01]  /*2740*/  HFMA2.MMA R67, -RZ, RZ, 0, 5.9604644775390625e-08 ;  /* 0x00000001ff437435 */ /* 0x000fe200000001ff */
[----:B0-----:R-:W-:Y:S02]  /*2750*/  MOV R124, R66 ;  /* 0x00000042007c7202 */ /* 0x001fe40000000f00 */
[----:B------:R-:W-:Y:S02]  /*2760*/  MOV R122, 0x1f ;  /* 0x0000001f007a7802 */ /* 0x000fe40000000f00 */
[----:B------:R-:W-:Y:S02]  /*2770*/  MOV R65, 0xffffffff ;  /* 0xffffffff00417802 */ /* 0x000fe40000000f00 */
[----:B------:R-:W-:-:S02]  /*2780*/  MOV R60, 0x27a0 ;  /* 0x000027a0003c7802 */ /* 0x000fc40000000f00 */
[----:B------:R-:W-:Y:S05]  /*2790*/  CALL.REL.NOINC `($__internal_155_$__cuda_sm70_shflsync_down_p) ;  /* 0x0000002000007944 */ /* 0x000fea0003c00000 */
[----:B-1----:R-:W-:Y:S01]  /*27a0*/  MOV R61, R67 ;  /* 0x00000043003d7202 */ /* 0x002fe20000000f00 */
[----:B0-----:R-:W-:Y:S05]  /*27b0*/  BRA `(.L_x_5342) ;  /* 0xffffe79000007947 */ /* 0x001fea000383ffff */
        .weak           $__internal_155_$__cuda_sm70_shflsync_down_p
        .type           $__internal_155_$__cuda_sm70_shflsync_down_p,@function
        .size           $__internal_155_$__cuda_sm70_shflsync_down_p,(.L_x_6804 - $__internal_155_$__cuda_sm70_shflsync_down_p)
$__internal_155_$__cuda_sm70_shflsync_down_p:
[----:B------:R-:W-:Y:S01]  /*27c0*/  HFMA2.MMA R61, -RZ, RZ, 0, 0 ;  /* 0x00000000ff3d7435 */ /* 0x000fe200000001ff */
[----:B------:R-:W-:Y:S04]  /*27d0*/  WARPSYNC R65 ;  /* 0x0000004100007348 */ /* 0x000fe80003800000 */
[----:B------:R0:W1:Y:S01]  /*27e0*/  SHFL.DOWN PT, R67, R124, R67, R122 ;  /* 0x080000437c437389 */ /* 0x00006200000e007a */
[----:B------:R-:W-:Y:S05]  /*27f0*/  RET.REL.NODEC R60 `(_ZN10layer_norm13ln_bwd_kernelINS_13Kernel_traitsIf6__halffS2_fjLj1536ELj1ELj1ELj4ELj8ENS_18Kernel_traits_baseILj1536EfS2_fS2_fjLj128EEEEELb1ELb1ELb0ELb1EEEvNS_9BwdParamsE) ;  /* 0xffffd8003c007950 */ /* 0x000fea0003c3ffff */
.L_x_5343:
        /* <DEDUP_REMOVED lines=16> */
.L_x_6804:


//--------------------- .text._ZN10layer_norm22ln_bwd_finalize_kernelINS_22Kernel_traits_finalizeILj1536Ef6__halffS2_fjLb1ELj1024ELj4ENS_18Kernel_traits_baseILj1536EfS2_fS2_fjLj1024EEEEELb1ELb0EEEvNS_9BwdParamsE --------------------------
	.section	.text._ZN10layer_norm22ln_bwd_finalize_kernelINS_22Kernel_traits_finalizeILj1536Ef6__halffS2_fjLb1ELj1024ELj4ENS_18Kernel_traits_baseILj1536EfS2_fS2_fjLj1024EEEEELb1ELb0EEEvNS_9BwdParamsE,"ax",@progbits
	.sectioninfo	@"SHI_REGISTERS=32"
	.align	128
        .global         _ZN10layer_norm22ln_bwd_finalize_kernelINS_22Kernel_traits_finalizeILj1536Ef6__halffS2_fjLb1ELj1024ELj4ENS_18Kernel_traits_baseILj1536EfS2_fS2_fjLj1024EEEEELb1ELb0EEEvNS_9BwdParamsE
        .type           _ZN10layer_norm22ln_bwd_finalize_kernelINS_22Kernel_traits_finalizeILj1536Ef6__halffS2_fjLb1ELj1024ELj4ENS_18Kernel_traits_baseILj1536EfS2_fS2_fjLj1024EEEEELb1ELb0EEEvNS_9BwdParamsE,@function
        .size           _ZN10layer_norm22ln_bwd_finalize_kernelINS_22Kernel_traits_finalizeILj1536Ef6__halffS2_fjLb1ELj1024ELj4ENS_18Kernel_traits_baseILj1536EfS2_fS2_fjLj1024EEEEELb1ELb0EEEvNS_9BwdParamsE,(.L_x_6805 - _ZN10layer_norm22ln_bwd_finalize_kernelINS_22Kernel_traits_finalizeILj1536Ef6__halffS2_fjLb1ELj1024ELj4ENS_18Kernel_traits_baseILj1536EfS2_fS2_fjLj1024EEEEELb1ELb0EEEvNS_9BwdParamsE)
        .other          _ZN10layer_norm22ln_bwd_finalize_kernelINS_22Kernel_traits_finalizeILj1536Ef6__halffS2_fjLb1ELj1024ELj4ENS_18Kernel_traits_baseILj1536EfS2_fS2_fjLj1024EEEEELb1ELb0EEEvNS_9BwdParamsE,@"STO_CUDA_ENTRY STV_DEFAULT"
_ZN10layer_norm22ln_bwd_finalize_kernelINS_22Kernel_traits_finalizeILj1536Ef6__halffS2_fjLb1ELj1024ELj4ENS_18Kernel_traits_baseILj1536EfS2_fS2_fjLj1024EEEEELb1ELb0EEEvNS_9BwdParamsE:
.text._ZN10layer_norm22ln_bwd_finalize_kernelINS_22Kernel_traits_finalizeILj1536Ef6__halffS2_fjLb1ELj1024ELj4ENS_18Kernel_traits_baseILj1536EfS2_fS2_fjLj1024EEEEELb1ELb0EEEvNS_9BwdParamsE:
        /* <DEDUP_REMOVED lines=19> */
.L_x_5357:
        /* <DEDUP_REMOVED lines=33> */
.L_x_5348:
        /* <DEDUP_REMOVED lines=47> */
.L_x_5347:
[----:B------:R-:W-:Y:S05]  /*0630*/  BSYNC B1 ;  /* 0x0000000000017941 */ /* 0x000fea0003800000 */
.L_x_5346:
        /* <DEDUP_REMOVED lines=29> */
.L_x_5350:
[----:B------:R-:W-:Y:S05]  /*0810*/  BSYNC B1 ;  /* 0x0000000000017941 */ /* 0x000fea0003800000 */
.L_x_5349:
        /* <DEDUP_REMOVED lines=14> */
.L_x_5351:
[----:B------:R-:W-:Y:S05]  /*0900*/  BSYNC B1 ;  /* 0x0000000000017941 */ /* 0x000fea0003800000 */
.L_x_5345:
[----:B------:R-:W-:Y:S05]  /*0910*/  BSYNC B0 ;  /* 0x0000000000007941 */ /* 0x000fea0003800000 */
.L_x_5344:
        /* <DEDUP_REMOVED lines=12> */
.L_x_5358:
        /* <DEDUP_REMOVED lines=27> */
.L_x_5359:
        /* <DEDUP_REMOVED lines=9> */
.L_x_5352:
        /* <DEDUP_REMOVED lines=18> */
.L_x_5356:
[----:B------:R-:W-:Y:S05]  /*0d40*/  BSYNC B0 ;  /* 0x0000000000007941 */ /* 0x000fea0003800000 */
.L_x_5355:
[C---:B------:R-:W-:Y:S02]  /*0d50*/  ISETP.GT.U32.AND P1, PT, R4.reuse, -0x601, PT ;  /* 0xfffff9ff0400780c */ /* 0x040fe40003f24070 */
[----:B------:R-:W-:-:S02]  /*0d60*/  IADD3 R4, R4, 0x600, RZ ;  /* 0x0000060004047810 */ /* 0x000fc40007ffe0ff */
[----:B------:R-:W-:-:S09]  /*0d70*/  IADD3 R5, R5, 0x300, RZ ;  /* 0x0000030005057810 */ /* 0x000fd20007ffe0ff */
[----:B01----:R-:W-:Y:S05]  /*0d80*/  @P1 BRA `(.L_x_5357) ;  /* 0xfffff3a000001947 */ /* 0x003fea000383ffff */
[----:B------:R-:W-:Y:S05]  /*0d90*/  EXIT ;  /* 0x000000000000794d */ /* 0x000fea0003800000 */
.L_x_5353:
[----:B------:R-:W-:Y:S01]  /*0da0*/  HFMA2.MMA R17, -RZ, RZ, 0, 5.9604644775390625e-08 ;  /* 0x00000001ff117435 */ /* 0x000fe200000001ff */
[----:B---3--:R-:W-:Y:S01]  /*0db0*/  MOV R18, R10 ;  /* 0x0000000a00127202 */ /* 0x008fe20000000f00 */
[----:B------:R-:W-:Y:S01]  /*0dc0*/  IMAD.MOV.U32 R14, RZ, RZ, 0x1f ;  /* 0x0000001fff0e7424 */ /* 0x000fe200078e00ff */
[----:B------:R-:W-:Y:S02]  /*0dd0*/  MOV R19, 0xffffffff ;  /* 0xffffffff00137802 */ /* 0x000fe40000000f00 */
[----:B------:R-:W-:Y:S02]  /*0de0*/  MOV R8, 0xe00 ;  /* 0x00000e0000087802 */ /* 0x000fe40000000f00 */
[----:B012---:R-:W-:Y:S05]  /*0df0*/  CALL.REL.NOINC `($__internal_156_$__cuda_sm70_shflsync_bfly_p) ;  /* 0x0000059000007944 */ /* 0x007fea0003c00000 */
[----:B01----:R-:W-:Y:S05]  /*0e00*/  BRA `(.L_x_5358) ;  /* 0xfffffbd000007947 */ /* 0x003fea000383ffff */
.L_x_5354:
[----:B------:R-:W-:Y:S01]  /*0e10*/  HFMA2.MMA R17, -RZ, RZ, 0, 1.1920928955078125e-07 ;  /* 0x00000002ff117435 */ /* 0x000fe200000001ff */
[----:B------:R-:W-:Y:S01]  /*0e20*/  IMAD.MOV.U32 R14, RZ, RZ, 0x1f ;  /* 0x0000001fff0e7424 */ /* 0x000fe200078e00ff */
[----:B------:R-:W-:Y:S02]  /*0e30*/  MOV R19, 0xffffffff ;  /* 0xffffffff00137802 */ /* 0x000fe40000000f00 */
[----:B------:R-:W-:Y:S02]  /*0e40*/  MOV R8, 0xe60 ;  /* 0x00000e6000087802 */ /* 0x000fe40000000f00 */
[----:B0123--:R-:W-:Y:S05]  /*0e50*/  CALL.REL.NOINC `($__internal_156_$__cuda_sm70_shflsync_bfly_p) ;  /* 0x0000053000007944 */ /* 0x00ffea0003c00000 */
[----:B0-----:R-:W-:Y:S01]  /*0e60*/  HFMA2.MMA R17, -RZ, RZ, 0, 2.384185791015625e-07 ;  /* 0x00000004ff117435 */ /* 0x001fe200000001ff */
[----:B-1----:R-:W-:Y:S01]  /*0e70*/  FADD.FTZ R18, R18, R14 ;  /* 0x0000000e12127221 */ /* 0x002fe20000010000 */
[----:B------:R-:W-:Y:S01]  /*0e80*/  MOV R19, 0xffffffff ;  /* 0xffffffff00137802 */ /* 0x000fe20000000f00 */
[----:B------:R-:W-:Y:S01]  /*0e90*/  IMAD.MOV.U32 R14, RZ, RZ, 0x1f ;  /* 0x0000001fff0e7424 */ /* 0x000fe200078e00ff */
[----:B------:R-:W-:-:S02]  /*0ea0*/  MOV R8, 0xec0 ;  /* 0x00000ec000087802 */ /* 0x000fc40000000f00 */
[----:B------:R-:W-:Y:S05]  /*0eb0*/  CALL.REL.NOINC `($__internal_156_$__cuda_sm70_shflsync_bfly_p) ;  /* 0x000004d000007944 */ /* 0x000fea0003c00000 */
[----:B0-----:R-:W-:Y:S01]  /*0ec0*/  HFMA2.MMA R17, -RZ, RZ, 0, 4.76837158203125e-07 ;  /* 0x00000008ff117435 */ /* 0x001fe200000001ff */
[----:B-1----:R-:W-:Y:S01]  /*0ed0*/  FADD.FTZ R18, R18, R14 ;  /* 0x0000000e12127221 */ /* 0x002fe20000010000 */
[----:B------:R-:W-:Y:S01]  /*0ee0*/  MOV R19, 0xffffffff ;  /* 0xffffffff00137802 */ /* 0x000fe20000000f00 */
[----:B------:R-:W-:Y:S01]  /*0ef0*/  IMAD.MOV.U32 R14, RZ, RZ, 0x1f ;  /* 0x0000001fff0e7424 */ /* 0x000fe200078e00ff */
[----:B------:R-:W-:-:S02]  /*0f00*/  MOV R8, 0xf20 ;  /* 0x00000f2000087802 */ /* 0x000fc40000000f00 */
[----:B------:R-:W-:Y:S05]  /*0f10*/  CALL.REL.NOINC `($__internal_156_$__cuda_sm70_shflsync_bfly_p) ;  /* 0x0000047000007944 */ /* 0x000fea0003c00000 */
[----:B-1----:R-:W-:Y:S01]  /*0f20*/  FADD.FTZ R10, R18, R14 ;  /* 0x0000000e120a7221 */ /* 0x002fe20000010000 */
[----:B0-----:R-:W-:Y:S01]  /*0f30*/  HFMA2.MMA R17, -RZ, RZ, 0, 9.5367431640625e-07 ;  /* 0x00000010ff117435 */ /* 0x001fe200000001ff */
[----:B------:R-:W-:Y:S01]  /*0f40*/  IMAD.MOV.U32 R14, RZ, RZ, 0x1f ;  /* 0x0000001fff0e7424 */ /* 0x000fe200078e00ff */
[----:B------:R-:W-:-:S02]  /*0f50*/  MOV R19, 0xffffffff ;  /* 0xffffffff00137802 */ /* 0x000fc40000000f00 */
[----:B------:R-:W-:Y:S02]  /*0f60*/  MOV R18, R10 ;  /* 0x0000000a00127202 */ /* 0x000fe40000000f00 */
[----:B------:R-:W-:Y:S02]  /*0f70*/  MOV R8, 0xf90 ;  /* 0x00000f9000087802 */ /* 0x000fe40000000f00 */
[----:B------:R-:W-:Y:S05]  /*0f80*/  CALL.REL.NOINC `($__internal_156_$__cuda_sm70_shflsync_bfly_p) ;  /* 0x0000040000007944 */ /* 0x000fea0003c00000 */
[----:B0-----:R-:W-:Y:S01]  /*0f90*/  HFMA2.MMA R17, -RZ, RZ, 0, 5.9604644775390625e-08 ;  /* 0x00000001ff117435 */ /* 0x001fe200000001ff */
[----:B-1----:R-:W-:Y:S01]  /*0fa0*/  IMAD.MOV.U32 R13, RZ, RZ, R14 ;  /* 0x000000ffff0d7224 */ /* 0x002fe200078e000e */
[----:B------:R-:W-:Y:S01]  /*0fb0*/  MOV R18, R15 ;  /* 0x0000000f00127202 */ /* 0x000fe20000000f00 */
[----:B------:R-:W-:Y:S01]  /*0fc0*/  IMAD.MOV.U32 R14, RZ, RZ, 0x1f ;  /* 0x0000001fff0e7424 */ /* 0x000fe200078e00ff */
[----:B------:R-:W-:Y:S02]  /*0fd0*/  MOV R19, 0xffffffff ;  /* 0xffffffff00137802 */ /* 0x000fe40000000f00 */
[----:B------:R-:W-:Y:S02]  /*0fe0*/  MOV R8, 0x1000 ;  /* 0x0000100000087802 */ /* 0x000fe40000000f00 */
[----:B------:R-:W-:Y:S05]  /*0ff0*/  CALL.REL.NOINC `($__internal_156_$__cuda_sm70_shflsync_bfly_p) ;  /* 0x0000039000007944 */ /* 0x000fea0003c00000 */
[----:B0-----:R-:W-:Y:S01]  /*1000*/  HFMA2.MMA R17, -RZ, RZ, 0, 1.1920928955078125e-07 ;  /* 0x00000002ff117435 */ /* 0x001fe200000001ff */
[----:B-1----:R-:W-:Y:S01]  /*1010*/  FADD.FTZ R18, R15, R14 ;  /* 0x0000000e0f127221 */ /* 0x002fe20000010000 */
[----:B------:R-:W-:Y:S01]  /*1020*/  MOV R19, 0xffffffff ;  /* 0xffffffff00137802 */ /* 0x000fe20000000f00 */
[----:B------:R-:W-:Y:S01]  /*1030*/  IMAD.MOV.U32 R14, RZ, RZ, 0x1f ;  /* 0x0000001fff0e7424 */ /* 0x000fe200078e00ff */
[----:B------:R-:W-:-:S02]  /*1040*/  MOV R8, 0x1060 ;  /* 0x0000106000087802 */ /* 0x000fc40000000f00 */
[----:B------:R-:W-:Y:S05]  /*1050*/  CALL.REL.NOINC `($__internal_156_$__cuda_sm70_shflsync_bfly_p) ;  /* 0x0000033000007944 */ /* 0x000fea0003c00000 */
        /* <DEDUP_REMOVED lines=14> */
[----:B------:R-:W-:Y:S01]  /*1140*/  MOV R14, 0x1f ;  /* 0x0000001f000e7802 */ /* 0x000fe20000000f00 */
[----:B------:R-:W-:Y:S01]  /*1150*/  IMAD.MOV.U32 R19, RZ, RZ, -0x1 ;  /* 0xffffffffff137424 */ /* 0x000fe200078e00ff */
[----:B------:R-:W-:-:S02]  /*1160*/  MOV R8, 0x1190 ;  /* 0x0000119000087802 */ /* 0x000fc40000000f00 */
[----:B------:R-:W-:Y:S02]  /*1170*/  MOV R18, R12 ;  /* 0x0000000c00127202 */ /* 0x000fe40000000f00 */
[----:B------:R-:W-:Y:S05]  /*1180*/  CALL.REL.NOINC `($__internal_156_$__cuda_sm70_shflsync_bfly_p) ;  /* 0x0000020000007944 */ /* 0x000fea0003c00000 */
[----:B-1----:R-:W-:Y:S01]  /*1190*/  MOV R15, R14 ;  /* 0x0000000e000f7202 */ /* 0x002fe20000000f00 */
[----:B------:R-:W-:Y:S01]  /*11a0*/  HFMA2.MMA R14, -RZ, RZ, 0, 1.847743988037109375e-06 ;  /* 0x0000001fff0e7435 */ /* 0x000fe200000001ff */
[----:B0-----:R-:W-:Y:S01]  /*11b0*/  MOV R18, R11 ;  /* 0x0000000b00127202 */ /* 0x001fe20000000f00 */
        /* <DEDUP_REMOVED lines=13> */
[----:B------:R-:W-:Y:S01]  /*1290*/  IMAD.MOV.U32 R19, RZ, RZ, -0x1 ;  /* 0xffffffffff137424 */ /* 0x000fe200078e00ff */
[----:B------:R-:W-:-:S02]  /*12a0*/  MOV R8, 0x12c0 ;  /* 0x000012c000087802 */ /* 0x000fc40000000f00 */
[----:B------:R-:W-:Y:S05]  /*12b0*/  CALL.REL.NOINC `($__internal_156_$__cuda_sm70_shflsync_bfly_p) ;  /* 0x000000d000007944 */ /* 0x000fea0003c00000 */
[----:B0-----:R-:W-:Y:S01]  /*12c0*/  HFMA2.MMA R17, -RZ, RZ, 0, 4.76837158203125e-07 ;  /* 0x00000008ff117435 */ /* 0x001fe200000001ff */
[----:B-1----:R-:W-:Y:S01]  /*12d0*/  FADD.FTZ R18, R18, R14 ;  /* 0x0000000e12127221 */ /* 0x002fe20000010000 */
[----:B------:R-:W-:-:S02]  /*12e0*/  MOV R14, 0x1f ;  /* 0x0000001f000e7802 */ /* 0x000fc40000000f00 */
[----:B------:R-:W-:Y:S02]  /*12f0*/  MOV R19, 0xffffffff ;  /* 0xffffffff00137802 */ /* 0x000fe40000000f00 */
[----:B------:R-:W-:Y:S02]  /*1300*/  MOV R8, 0x1320 ;  /* 0x0000132000087802 */ /* 0x000fe40000000f00 */
[----:B------:R-:W-:Y:S05]  /*1310*/  CALL.REL.NOINC `($__internal_156_$__cuda_sm70_shflsync_bfly_p) ;  /* 0x0000007000007944 */ /* 0x000fea0003c00000 */
[----:B01----:R-:W-:Y:S01]  /*1320*/  FADD.FTZ R18, R18, R14 ;  /* 0x0000000e12127221 */ /* 0x003fe20000010000 */
[----:B------:R-:W-:Y:S01]  /*1330*/  HFMA2.MMA R14, -RZ, RZ, 0, 1.847743988037109375e-06 ;  /* 0x0000001fff0e7435 */ /* 0x000fe200000001ff */
[----:B------:R-:W-:Y:S01]  /*1340*/  IMAD.MOV.U32 R17, RZ, RZ, 0x10 ;  /* 0x00000010ff117424 */ /* 0x000fe200078e00ff */
[----:B------:R-:W-:Y:S02]  /*1350*/  MOV R19, 0xffffffff ;  /* 0xffffffff00137802 */ /* 0x000fe40000000f00 */
[----:B------:R-:W-:Y:S02]  /*1360*/  MOV R8, 0x1380 ;  /* 0x0000138000087802 */ /* 0x000fe40000000f00 */
[----:B------:R-:W-:Y:S05]  /*1370*/  CALL.REL.NOINC `($__internal_156_$__cuda_sm70_shflsync_bfly_p) ;  /* 0x0000001000007944 */ /* 0x000fea0003c00000 */
[----:B01----:R-:W-:Y:S05]  /*1380*/  BRA `(.L_x_5359) ;  /* 0xfffff80000007947 */ /* 0x003fea000383ffff */
        .weak           $__internal_156_$__cuda_sm70_shflsync_bfly_p
        .type           $__internal_156_$__cuda_sm70_shflsync_bfly_p,@function
        .size           $__internal_156_$__cuda_sm70_shflsync_bfly_p,(.L_x_6805 - $__internal_156_$__cuda_sm70_shflsync_bfly_p)
$__internal_156_$__cuda_sm70_shflsync_bfly_p:
[----:B------:R-:W-:Y:S01]  /*1390*/  HFMA2.MMA R9, -RZ, RZ, 0, 0 ;  /* 0x00000000ff097435 */ /* 0x000fe200000001ff */
[----:B------:R-:W-:Y:S04]  /*13a0*/  WARPSYNC R19 ;  /* 0x0000001300007348 */ /* 0x000fe80003800000 */
[----:B------:R0:W1:Y:S01]  /*13b0*/  SHFL.BFLY PT, R14, R18, R17, R14 ;  /* 0x0c000011120e7389 */ /* 0x00006200000e000e */
[----:B------:R-:W-:Y:S05]  /*13c0*/  RET.REL.NODEC R8 `(_ZN10layer_norm22ln_bwd_finalize_kernelINS_22Kernel_traits_finalizeILj1536Ef6__halffS2_fjLb1ELj1024ELj4ENS_18Kernel_traits_baseILj1536EfS2_fS2_fjLj1024EEEEELb1ELb0EEEvNS_9BwdParamsE) ;  /* 0xffffec3008007950 */ /* 0x000fea0003c3ffff */
.L_x_5360:
        /* <DEDUP_REMOVED lines=11> */
.L_x_6805:


//--------------------- .text._ZN10layer_norm13ln_bwd_kernelINS_13Kernel_traitsIf6__halffS2_fjLj1536ELj1ELj1ELj4ELj8ENS_18Kernel_traits_baseILj1536EfS2_fS2_fjLj128EEEEELb1ELb1ELb1ELb0EEEvNS_9BwdParamsE --------------------------
	.section	.text._ZN10layer_norm13ln_bwd_kernelINS_13Kernel_traitsIf6__halffS2_fjLj1536ELj1ELj1ELj4ELj8ENS_18Kernel_traits_baseILj1536EfS2_fS2_fjLj128EEEEELb1ELb1ELb1ELb0EEEvNS_9BwdParamsE,"ax",@progbits
	.sectioninfo	@"SHI_REGISTERS=137"
	.align	128
        .global         _ZN10layer_norm13ln_bwd_kernelINS_13Kernel_traitsIf6__halffS2_fjLj1536ELj1ELj1ELj4ELj8ENS_18Kernel_traits_baseILj1536EfS2_fS2_fjLj128EEEEELb1ELb1ELb1ELb0EEEvNS_9BwdParamsE
        .type           _ZN10layer_norm13ln_bwd_kernelINS_13Kernel_traitsIf6__halffS2_fjLj1536ELj1ELj1ELj4ELj8ENS_18Kernel_traits_baseILj1536EfS2_fS2_fjLj128EEEEELb1ELb1ELb1ELb0EEEvNS_9BwdParamsE,@function
        .size           _ZN10layer_norm13ln_bwd_kernelINS_13Kernel_traitsIf6__halffS2_fjLj1536ELj1ELj1ELj4ELj8ENS_18Kernel_traits_baseILj1536EfS2_fS2_fjLj128EEEEELb1ELb1ELb1ELb0EEEvNS_9BwdParamsE,(.L_x_6806 - _ZN10layer_norm13ln_bwd_kernelINS_13Kernel_traitsIf6__halffS2_fjLj1536ELj1ELj1ELj4ELj8ENS_18Kernel_traits_baseILj1536EfS2_fS2_fjLj128EEEEELb1ELb1ELb1ELb0EEEvNS_9BwdParamsE)
        .other          _ZN10layer_norm13ln_bwd_kernelINS_13Kernel_traitsIf6__halffS2_fjLj1536ELj1ELj1ELj4ELj8ENS_18Kernel_traits_baseILj1536EfS2_fS2_fjLj128EEEEELb1ELb1ELb1ELb0EEEvNS_9BwdParamsE,@"STO_CUDA_ENTRY STV_DEFAULT"
_ZN10layer_norm13ln_bwd_kernelINS_13Kernel_traitsIf6__halffS2_fjLj1536ELj1ELj1ELj4ELj8ENS_18Kernel_traits_baseILj1536EfS2_fS2_fjLj128EEEEELb1ELb1ELb1ELb0EEEvNS_9BwdParamsE:
.text._ZN10layer_norm13ln_bwd_kernelINS_13Kernel_traitsIf6__halffS2_fjLj1536ELj1ELj1ELj4ELj8ENS_18Kernel_traits_baseILj1536EfS2_fS2_fjLj128EEEEELb1ELb1ELb1ELb0EEEvNS_9BwdParamsE:
        /* <DEDUP_REMOVED lines=15> */
[----:B------:R-:W-:Y:S01]  /*00f0*/  @P3 MOV R7, 0x10 ;  /* 0x0000001000073802 */ /* 0x000fe20000000f00 */
        /* <DEDUP_REMOVED lines=36> */
[----:B------:R-:W-:Y:S01]  /*0340*/  HFMA2.MMA R37, -RZ, RZ, 0, 0 ;  /* 0x00000000ff257435 */ /* 0x000fe200000001ff */
[----:B------:R-:W-:-:S06]  /*0350*/  IMAD.MOV.U32 R88, RZ, RZ, 0x1 ;  /* 0x00000001ff587424 */ /* 0x000fcc00078e00ff */
.L_x_5439:
        /* <DEDUP_REMOVED lines=34> */
.L_x_5365:
[----:B------:R-:W-:Y:S05]  /*0580*/  BSYNC B1 ;  /* 0x0000000000017941 */ /* 0x000fea0003800000 */
.L_x_5364:
        /* <DEDUP_REMOVED lines=10> */
.L_x_5367:
[----:B------:R-:W-:Y:S05]  /*0630*/  BSYNC B1 ;  /* 0x0000000000017941 */ /* 0x000fea0003800000 */
.L_x_5366:
[----:B------:R-:W-:Y:S01]  /*0640*/  HFMA2.MMA R134, -RZ, RZ, 0, 0 ;  /* 0x00000000ff867435 */ /* 0x000fe200000001ff */
        /* <DEDUP_REMOVED lines=10> */
.L_x_5363:
[----:B---3--:R-:W-:-:S06]  /*06f0*/  IMAD.WIDE R80, R0, R127, c[0x0][0x1a0] ;  /* 0x0000680000507625 */ /* 0x008fcc00078e027f */
[----:B------:R-:W2:Y:S01]  /*0700*/  LDG.E R80, [R80.64] ;  /* 0x0000000450507981 */ /* 0x000ea2000c1e1900 */
[----:B-----5:R-:W-:Y:S01]  /*0710*/  ISETP.GE.AND P0, PT, R124, 0x1, PT ;  /* 0x000000017c00780c */ /* 0x020fe20003f06270 */
[----:B------:R-:W-:Y:S01]  /*0720*/  CS2R R130, SRZ ;  /* 0x0000000000827805 */ /* 0x000fe2000001ff00 */
[----:B------:R-:W-:Y:S01]  /*0730*/  IADD3 R82, R86, -0x1, RZ ;  /* 0xffffffff56527810 */ /* 0x000fe20007ffe0ff */
[----:B------:R-:W-:Y:S01]  /*0740*/  BSSY B1, `(.L_x_5369) ;  /* 0x0000040000017945 */ /* 0x000fe20003800000 */
[----:B------:R-:W-:Y:S01]  /*0750*/  MOV R134, RZ ;  /* 0x000000ff00867202 */ /* 0x000fe20000000f00 */
        /* <DEDUP_REMOVED lines=13> */
[----:B------:R-:W-:Y:S01]  /*0830*/  HFMA2.MMA R84, -RZ, RZ, 0, 4.76837158203125e-07 ;  /* 0x00000008ff547435 */ /* 0x000fe200000001ff */
[----:B------:R-:W-:-:S06]  /*0840*/  IMAD.WIDE.U32 R80, R90, R129, c[0x0][0x188] ;  /* 0x000062005a507625 */ /* 0x000fcc00078e0081 */
[----:B------:R-:W2:Y:S03]  /*0850*/  LDG.E.128 R80, [R80.64] ;  /* 0x0000000450507981 */ /* 0x000ea6000c1e1d00 */
[----:B------:R-:W-:-:S06]  /*0860*/  IMAD.WIDE.U32 R84, R133, R84, c[0x0][0x208] ;  /* 0x0000820085547625 */ /* 0x000fcc00078e0054 */
        /* <DEDUP_REMOVED lines=9> */
[----:B--2---:R-:W-:Y:S02]  /*0900*/  FADD.FTZ R100, -R128, R81 ;  /* 0x0000005180647221 */ /* 0x004fe40000010100 */
[----:B---3--:R-:W-:Y:S01]  /*0910*/  IMAD.MOV.U32 R102, RZ, RZ, R84 ;  /* 0x000000ffff667224 */ /* 0x008fe200078e0054 */
[----:B------:R-:W-:Y:S01]  /*0920*/  SHF.R.U64 R106, R84, 0x10, R85 ;  /* 0x00000010546a7819 */ /* 0x000fe20000001255 */
[----:B------:R-:W-:Y:S01]  /*0930*/  FADD.FTZ R84, -R128, R80 ;  /* 0x0000005080547221 */ /* 0x000fe20000010100 */
[----:B------:R-:W-:-:S02]  /*0940*/  MOV R104, R85 ;  /* 0x0000005500687202 */ /* 0x000fc40000000f00 */
[----:B-1----:R-:W-:Y:S01]  /*0950*/  HADD2.F32 R3, -RZ, R102.H0_H0 ;  /* 0x20000066ff037230 */ /* 0x002fe20000004100 */
[----:B------:R-:W-:Y:S01]  /*0960*/  SHF.R.U32.HI R105, RZ, 0x10, R85 ;  /* 0x00000010ff697819 */ /* 0x000fe20000011655 */
[C---:B------:R-:W-:Y:S01]  /*0970*/  FADD.FTZ R80, -R128.reuse, R83 ;  /* 0x0000005380507221 */ /* 0x040fe20000010100 */
[----:B------:R-:W-:Y:S01]  /*0980*/  HADD2.F32 R2, -RZ, R106.H0_H0 ;  /* 0x2000006aff027230 */ /* 0x000fe20000004100 */
[----:B------:R-:W-:Y:S01]  /*0990*/  FADD.FTZ R82, -R128, R82 ;  /* 0x0000005280527221 */ /* 0x000fe20000010100 */
[----:B------:R-:W-:Y:S01]  /*09a0*/  HADD2.F32 R81, -RZ, R104.H0_H0 ;  /* 0x20000068ff517230 */ /* 0x000fe20000004100 */
[C---:B------:R-:W-:Y:S02]  /*09b0*/  FMUL.FTZ R101, R89.reuse, R84 ;  /* 0x0000005459657220 */ /* 0x040fe40000410000 */
[----:B------:R-:W-:Y:S02]  /*09c0*/  FMUL.FTZ R100, R89, R100 ;  /* 0x0000006459647220 */ /* 0x000fe40000410000 */
[----:B------:R-:W-:-:S02]  /*09d0*/  FMUL.FTZ R104, R60, R3 ;  /* 0x000000033c687220 */ /* 0x000fc40000410000 */
[C---:B------:R-:W-:Y:S01]  /*09e0*/  FMUL.FTZ R102, R89.reuse, R80 ;  /* 0x0000005059667220 */ /* 0x040fe20000410000 */
[----:B------:R-:W-:Y:S01]  /*09f0*/  HADD2.F32 R80, -RZ, R105.H0_H0 ;  /* 0x20000069ff507230 */ /* 0x000fe20000004100 */
[----:B------:R-:W-:Y:S02]  /*0a00*/  FMUL.FTZ R103, R89, R82 ;  /* 0x0000005259677220 */ /* 0x000fe40000410000 */
[----:B------:R-:W-:Y:S02]  /*0a10*/  FADD.FTZ R24, R24, R3 ;  /* 0x0000000318187221 */ /* 0x000fe40000010000 */
[----:B------:R-:W-:Y:S02]  /*0a20*/  FFMA.FTZ R36, R101, R3, R36 ;  /* 0x0000000365247223 */ /* 0x000fe40000010024 */
[----:B------:R-:W-:Y:S02]  /*0a30*/  FADD.FTZ R25, R25, R2 ;  /* 0x0000000219197221 */ /* 0x000fe40000010000 */
[----:B------:R-:W-:-:S02]  /*0a40*/  FFMA.FTZ R37, R100, R2, R37 ;  /* 0x0000000264257223 */ /* 0x000fc40000010025 */
[----:B------:R-:W-:Y:S02]  /*0a50*/  FMUL.FTZ R105, R61, R2 ;  /* 0x000000023d697220 */ /* 0x000fe40000410000 */
[----:B------:R-:W-:Y:S02]  /*0a60*/  FADD.FTZ R2, RZ, R104 ;  /* 0x00000068ff027221 */ /* 0x000fe40000010000 */
[----:B------:R-:W-:Y:S02]  /*0a70*/  FFMA.FTZ R3, R101, R104, RZ ;  /* 0x0000006865037223 */ /* 0x000fe400000100ff */
        /* <DEDUP_REMOVED lines=12> */
.L_x_5370:
[----:B0-----:R-:W-:Y:S05]  /*0b40*/  BSYNC B1 ;  /* 0x0000000000017941 */ /* 0x001fea0003800000 */
.L_x_5369:
        /* <DEDUP_REMOVED lines=15> */
[----:B------:R-:W-:Y:S02]  /*0c40*/  IADD3 R132, R132, 0x80, RZ ;  /* 0x0000008084847810 */ /* 0x000fe40007ffe0ff */
[----:B---3--:R-:W-:Y:S02]  /*0c50*/  MOV R118, R2 ;  /* 0x0000000200767202 */ /* 0x008fe40000000f00 */
[----:B------:R-:W-:Y:S01]  /*0c60*/  SHF.R.U64 R122, R2, 0x10, R3 ;  /* 0x00000010027a7819 */ /* 0x000fe20000001203 */
[C---:B--2---:R-:W-:Y:S01]  /*0c70*/  FADD.FTZ R2, -R128.reuse, R83 ;  /* 0x0000005380027221 */ /* 0x044fe20000010100 */
[--C-:B------:R-:W-:Y:S01]  /*0c80*/  SHF.R.U32.HI R121, RZ, 0x10, R3.reuse ;  /* 0x00000010ff797819 */ /* 0x100fe20000011603 */
[----:B------:R-:W-:Y:S01]  /*0c90*/  IMAD.MOV.U32 R120, RZ, RZ, R3 ;  /* 0x000000ffff787224 */ /* 0x000fe200078e0003 */
[----:B------:R-:W-:Y:S01]  /*0ca0*/  HADD2.F32 R3, -RZ, R118.H0_H0 ;  /* 0x20000076ff037230 */ /* 0x000fe20000004100 */
[----:B------:R-:W-:-:S02]  /*0cb0*/  FADD.FTZ R116, -R128, R81 ;  /* 0x0000005180747221 */ /* 0x000fc40000010100 */
[----:B------:R-:W-:Y:S02]  /*0cc0*/  FADD.FTZ R80, -R128, R80 ;  /* 0x0000005080507221 */ /* 0x000fe40000010100 */
[C---:B------:R-:W-:Y:S01]  /*0cd0*/  FMUL.FTZ R118, R89.reuse, R2 ;  /* 0x0000000259767220 */ /* 0x040fe20000410000 */
[----:B------:R-:W-:Y:S01]  /*0ce0*/  HADD2.F32 R2, -RZ, R122.H0_H0 ;  /* 0x2000007aff027230 */ /* 0x000fe20000004100 */
[C---:B------:R-:W-:Y:S01]  /*0cf0*/  FMUL.FTZ R116, R89.reuse, R116 ;  /* 0x0000007459747220 */ /* 0x040fe20000410000 */
[----:B------:R-:W-:Y:S01]  /*0d00*/  HADD2.F32 R81, -RZ, R120.H0_H0 ;  /* 0x20000078ff517230 */ /* 0x000fe20000004100 */
[----:B------:R-:W-:Y:S02]  /*0d10*/  FMUL.FTZ R117, R89, R80 ;  /* 0x0000005059757220 */ /* 0x000fe40000410000 */
[----:B------:R-:W-:Y:S01]  /*0d20*/  FMUL.FTZ R120, R52, R3 ;  /* 0x0000000334787220 */ /* 0x000fe20000410000 */
[----:B------:R-:W-:Y:S01]  /*0d30*/  HADD2.F32 R80, -RZ, R121.H0_H0 ;  /* 0x20000079ff507230 */ /* 0x000fe20000004100 */
[----:B------:R-:W-:-:S02]  /*0d40*/  FADD.FTZ R21, R21, R2 ;  /* 0x0000000215157221 */ /* 0x000fc40000010000 */
[-C--:B------:R-:W-:Y:S02]  /*0d50*/  FFMA.FTZ R33, R116, R2.reuse, R33 ;  /* 0x0000000274217223 */ /* 0x080fe40000010021 */
[----:B------:R-:W-:Y:S02]  /*0d60*/  FMUL.FTZ R121, R53, R2 ;  /* 0x0000000235797220 */ /* 0x000fe40000410000 */
[----:B------:R-:W-:Y:S02]  /*0d70*/  FADD.FTZ R82, -R128, R82 ;  /* 0x0000005280527221 */ /* 0x000fe40000010100 */
        /* <DEDUP_REMOVED lines=17> */
.L_x_5372:
[----:B0-----:R-:W-:Y:S05]  /*0e90*/  BSYNC B1 ;  /* 0x0000000000017941 */ /* 0x001fea0003800000 */
.L_x_5371:
[----:B------:R-:W-:Y:S05]  /*0ea0*/  @!P3 BRA `(.L_x_5368) ;  /* 0x000002f00000b947 */ /* 0x000fea0003800000 */
[----:B------:R-:W-:Y:S01]  /*0eb0*/  HFMA2.MMA R2, -RZ, RZ, 0, 4.76837158203125e-07 ;  /* 0x00000008ff027435 */ /* 0x000fe200000001ff */
[----:B------:R-:W-:Y:S01]  /*0ec0*/  IMAD.WIDE.U32 R80, R132, R129, c[0x0][0x188] ;  /* 0x0000620084507625 */ /* 0x000fe200078e0081 */
[----:B------:R-:W-:-:S05]  /*0ed0*/  ISETP.NE.U32.AND P0, PT, RZ, c[0x0][0x218], PT ;  /* 0x00008600ff007a0c */ /* 0x000fca0003f05070 */
[----:B------:R-:W2:Y:S03]  /*0ee0*/  LDG.E.128 R80, [R80.64] ;  /* 0x0000000450507981 */ /* 0x000ea6000c1e1d00 */
[----:B------:R-:W-:-:S06]  /*0ef0*/  IMAD.WIDE.U32 R2, R133, R2, c[0x0][0x208] ;  /* 0x0000820085027625 */ /* 0x000fcc00078e0002 */
[----:B------:R-:W3:Y:S01]  /*0f00*/  LDG.E.64 R2, [R2.64] ;  /* 0x0000000402027981 */ /* 0x000ee2000c1e1b00 */
        /* <DEDUP_REMOVED lines=8> */
[--C-:B------:R-:W-:Y:S02]  /*0f90*/  SHF.R.U64 R115, R2, 0x10, R3.reuse ;  /* 0x0000001002737819 */ /* 0x100fe40000001203 */
[----:B------:R-:W-:Y:S02]  /*0fa0*/  MOV R112, R3 ;  /* 0x0000000300707202 */ /* 0x000fe40000000f00 */
[----:B------:R-:W-:Y:S01]  /*0fb0*/  SHF.R.U32.HI R113, RZ, 0x10, R3 ;  /* 0x00000010ff717819 */ /* 0x000fe20000011603 */
[----:B------:R-:W-:Y:S01]  /*0fc0*/  HADD2.F32 R3, -RZ, R110.H0_H0 ;  /* 0x2000006eff037230 */ /* 0x000fe20000004100 */
[C---:B------:R-:W-:Y:S01]  /*0fd0*/  FMUL.FTZ R108, R89.reuse, R108 ;  /* 0x0000006c596c7220 */ /* 0x040fe20000410000 */
[----:B------:R-:W-:Y:S01]  /*0fe0*/  HADD2.F32 R2, -RZ, R115.H0_H0 ;  /* 0x20000073ff027230 */ /* 0x000fe20000004100 */
[----:B------:R-:W-:-:S02]  /*0ff0*/  FMUL.FTZ R109, R89, R80 ;  /* 0x00000050596d7220 */ /* 0x000fc40000410000 */
[----:B------:R-:W-:Y:S01]  /*1000*/  FMUL.FTZ R110, R40, R3 ;  /* 0x00000003286e7220 */ /* 0x000fe20000410000 */
[----:B------:R-:W-:Y:S01]  /*1010*/  HADD2.F32 R80, -RZ, R113.H0_H0 ;  /* 0x20000071ff507230 */ /* 0x000fe20000004100 */
[----:B------:R-:W-:Y:S01]  /*1020*/  FADD.FTZ R17, R17, R2 ;  /* 0x0000000211117221 */ /* 0x000fe20000010000 */
[----:B------:R-:W-:Y:S01]  /*1030*/  HADD2.F32 R81, -RZ, R112.H0_H0 ;  /* 0x20000070ff517230 */ /* 0x000fe20000004100 */
[-C--:B------:R-:W-:Y:S02]  /*1040*/  FFMA.FTZ R29, R108, R2.reuse, R29 ;  /* 0x000000026c1d7223 */ /* 0x080fe4000001001d */
[----:B------:R-:W-:Y:S02]  /*1050*/  FMUL.FTZ R113, R41, R2 ;  /* 0x0000000229717220 */ /* 0x000fe40000410000 */
[----:B------:R-:W-:Y:S02]  /*1060*/  FADD.FTZ R82, -R128, R82 ;  /* 0x0000005280527221 */ /* 0x000fe40000010100 */
        /* <DEDUP_REMOVED lines=19> */
.L_x_5368:
[----:B0-----:R-:W-:Y:S05]  /*11a0*/  BSYNC B0 ;  /* 0x0000000000007941 */ /* 0x001fea0003800000 */
.L_x_5362:
[----:B------:R-:W-:Y:S02]  /*11b0*/  LOP3.LUT P5, RZ, R88, 0xff, RZ, 0xc0, !PT ;  /* 0x000000ff58ff7812 */ /* 0x000fe400078ac0ff */
[----:B-1----:R-:W-:-:S02]  /*11c0*/  SHF.R.U32.HI R80, RZ, 0x5, R125 ;  /* 0x00000005ff507819 */ /* 0x002fc4000001167d */
[----:B------:R-:W-:Y:S02]  /*11d0*/  LOP3.LUT P0, RZ, R125, 0x1f, RZ, 0xc0, !PT ;  /* 0x0000001f7dff7812 */ /* 0x000fe4000780c0ff */
[----:B------:R-:W-:-:S07]  /*11e0*/  LOP3.LUT R127, R80, 0x7fffffc, RZ, 0xc0, !PT ;  /* 0x07fffffc507f7812 */ /* 0x000fce00078ec0ff */
[----:B------:R-:W-:Y:S01]  /*11f0*/  @!P5 IADD3 R127, R127, 0x4, RZ ;  /* 0x000000047f7fd810 */ /* 0x000fe20007ffe0ff */
[----:B------:R-:W-:Y:S05]  /*1200*/  BRA.DIV ~URZ, `(.L_x_5373) ;  /* 0x00001f827f007947 */ /* 0x000fea000b800000 */
[----:B------:R0:W1:Y:S02]  /*1210*/  SHFL.DOWN PT, R82, R131, 0x10, 0x1f ;  /* 0x0a001f0083527f89 */ /* 0x00006400000e0000 */
.L_x_5440:
        /* <DEDUP_REMOVED lines=18> */
.L_x_5441:
[----:B------:R-:W-:Y:S01]  /*1340*/  @!P0 LOP3.LUT R80, R80, 0x3, RZ, 0xc0, !PT ;  /* 0x0000000350508812 */ /* 0x000fe200078ec0ff */
[----:B--2---:R-:W-:Y:S01]  /*1350*/  FADD.FTZ R2, R85, R84 ;  /* 0x0000005455027221 */ /* 0x004fe20000010000 */
[----:B------:R-:W-:Y:S01]  /*1360*/  WARPSYNC 0xffffffff ;  /* 0xffffffff00007948 */ /* 0x000fe20003800000 */
[----:B-1----:R-:W-:Y:S01]  /*1370*/  FADD.FTZ R3, R3, R86 ;  /* 0x0000005603037221 */ /* 0x002fe20000010000 */
[----:B------:R-:W-:Y:S01]  /*1380*/  ISETP.GE.AND P5, PT, R124, 0x1, PT ;  /* 0x000000017c00780c */ /* 0x000fe20003fa6270 */
        /* <DEDUP_REMOVED lines=49> */
.L_x_5378:
[----:B------:R-:W-:Y:S05]  /*16a0*/  BSYNC B1 ;  /* 0x0000000000017941 */ /* 0x000fea0003800000 */
.L_x_5377:
        /* <DEDUP_REMOVED lines=8> */
.L_x_5380:
[----:B------:R-:W-:Y:S05]  /*1730*/  BSYNC B1 ;  /* 0x0000000000017941 */ /* 0x000fea0003800000 */
.L_x_5379:
[----:B------:R-:W-:Y:S01]  /*1740*/  BSSY B1, `(.L_x_5381) ;  /* 0x000000d000017945 */ /* 0x000fe20003800000 */
[----:B------:R-:W-:Y:S05]  /*1750*/  @!P5 BRA `(.L_x_5382) ;  /* 0x000000b00000d947 */ /* 0x000fea0003800000 */
[----:B------:R-:W-:Y:S01]  /*1760*/  LOP3.LUT P0, RZ, R97, 0xff, RZ, 0xc0, !PT ;  /* 0x000000ff61ff7812 */ /* 0x000fe2000780c0ff */
        /* <DEDUP_REMOVED lines=10> */
.L_x_5382:
[----:B------:R-:W-:Y:S05]  /*1810*/  BSYNC B1 ;  /* 0x0000000000017941 */ /* 0x000fea0003800000 */
.L_x_5381:
        /* <DEDUP_REMOVED lines=8> */
.L_x_5384:
[----:B------:R-:W-:Y:S05]  /*18a0*/  BSYNC B1 ;  /* 0x0000000000017941 */ /* 0x000fea0003800000 */
.L_x_5383:
[----:B------:R-:W-:Y:S01]  /*18b0*/  BSSY B1, `(.L_x_5385) ;  /* 0x000000d000017945 */ /* 0x000fe20003800000 */
[----:B------:R-:W-:Y:S05]  /*18c0*/  @!P5 BRA `(.L_x_5386) ;  /* 0x000000b00000d947 */ /* 0x000fea0003800000 */
[----:B------:R-:W-:Y:S01]  /*18d0*/  LOP3.LUT P0, RZ, R97, 0xff00, RZ, 0xc0, !PT ;  /* 0x0000ff0061ff7812 */ /* 0x000fe2000780c0ff */
        /* <DEDUP_REMOVED lines=10> */
.L_x_5386:
[----:B------:R-:W-:Y:S05]  /*1980*/  BSYNC B1 ;  /* 0x0000000000017941 */ /* 0x000fea0003800000 */
.L_x_5385:
        /* <DEDUP_REMOVED lines=8> */
.L_x_5388:
[----:B------:R-:W-:Y:S05]  /*1a10*/  BSYNC B1 ;  /* 0x0000000000017941 */ /* 0x000fea0003800000 */
.L_x_5387:
[----:B------:R-:W-:Y:S01]  /*1a20*/  BSSY B1, `(.L_x_5389) ;  /* 0x000000d000017945 */ /* 0x000fe20003800000 */
[----:B------:R-:W-:Y:S05]  /*1a30*/  @!P5 BRA `(.L_x_5390) ;  /* 0x000000b00000d947 */ /* 0x000fea0003800000 */
[----:B------:R-:W-:Y:S01]  /*1a40*/  LOP3.LUT P0, RZ, R97, 0xff0000, RZ, 0xc0, !PT ;  /* 0x00ff000061ff7812 */ /* 0x000fe2000780c0ff */
        /* <DEDUP_REMOVED lines=10> */
.L_x_5390:
[----:B------:R-:W-:Y:S05]  /*1af0*/  BSYNC B1 ;  /* 0x0000000000017941 */ /* 0x000fea0003800000 */
.L_x_5389:
        /* <DEDUP_REMOVED lines=8> */
.L_x_5392:
[----:B------:R-:W-:Y:S05]  /*1b80*/  BSYNC B1 ;  /* 0x0000000000017941 */ /* 0x000fea0003800000 */
.L_x_5391:
        /* <DEDUP_REMOVED lines=22> */
.L_x_5394:
[----:B------:R-:W-:Y:S05]  /*1cf0*/  BSYNC B1 ;  /* 0x0000000000017941 */ /* 0x000fea0003800000 */
.L_x_5393:
        /* <DEDUP_REMOVED lines=10> */
.L_x_5396:
[----:B------:R-:W-:Y:S05]  /*1da0*/  BSYNC B1 ;  /* 0x0000000000017941 */ /* 0x000fea0003800000 */
.L_x_5395:
[----:B------:R-:W-:Y:S02]  /*1db0*/  IADD3 R90, R90, 0x80, RZ ;  /* 0x000000805a5a7810 */ /* 0x000fe40007ffe0ff */
[----:B------:R-:W-:Y:S02]  /*1dc0*/  IADD3 R82, R82, 0x80, RZ ;  /* 0x0000008052527810 */ /* 0x000fe40007ffe0ff */
.L_x_5376:
[----:B------:R-:W-:Y:S05]  /*1dd0*/  BSYNC B0 ;  /* 0x0000000000007941 */ /* 0x000fea0003800000 */
.L_x_5375:
        /* <DEDUP_REMOVED lines=25> */
.L_x_5400:
[----:B------:R-:W-:Y:S05]  /*1f70*/  BSYNC B1 ;  /* 0x0000000000017941 */ /* 0x000fea0003800000 */
.L_x_5399:
        /* <DEDUP_REMOVED lines=8> */
.L_x_5402:
[----:B------:R-:W-:Y:S05]  /*2000*/  BSYNC B1 ;  /* 0x0000000000017941 */ /* 0x000fea0003800000 */
.L_x_5401:
[----:B------:R-:W-:Y:S01]  /*2010*/  BSSY B1, `(.L_x_5403) ;  /* 0x000000d000017945 */ /* 0x000fe20003800000 */
[----:B------:R-:W-:Y:S05]  /*2020*/  @!P5 BRA `(.L_x_5404) ;  /* 0x000000b00000d947 */ /* 0x000fea0003800000 */
[----:B------:R-:W-:Y:S01]  /*2030*/  LOP3.LUT P0, RZ, R99, 0xff, RZ, 0xc0, !PT ;  /* 0x000000ff63ff7812 */ /* 0x000fe2000780c0ff */
[----:B------:R-:W-:Y:S02]  /*2040*/  FMUL.FTZ R2, R81, c[0x0][0x1ec] ;  /* 0x00007b0051027a20 */ /* 0x000fe40000410000 */
[----:B------:R-:W-:Y:S02]  /*2050*/  IMAD.MOV.U32 R3, RZ, RZ, RZ ;  /* 0x000000ffff037224 */ /* 0x000fe400078e00ff */
        /* <DEDUP_REMOVED lines=8> */
.L_x_5404:
[----:B------:R-:W-:Y:S05]  /*20e0*/  BSYNC B1 ;  /* 0x0000000000017941 */ /* 0x000fea0003800000 */
.L_x_5403:
        /* <DEDUP_REMOVED lines=8> */
.L_x_5406:
[----:B------:R-:W-:Y:S05]  /*2170*/  BSYNC B1 ;  /* 0x0000000000017941 */ /* 0x000fea0003800000 */
.L_x_5405:
[----:B------:R-:W-:Y:S01]  /*2180*/  BSSY B1, `(.L_x_5407) ;  /* 0x000000d000017945 */ /* 0x000fe20003800000 */
[----:B------:R-:W-:Y:S05]  /*2190*/  @!P5 BRA `(.L_x_5408) ;  /* 0x000000b00000d947 */ /* 0x000fea0003800000 */
[----:B------:R-:W-:Y:S01]  /*21a0*/  LOP3.LUT P0, RZ, R99, 0xff00, RZ, 0xc0, !PT ;  /* 0x0000ff0063ff7812 */ /* 0x000fe2000780c0ff */
[----:B------:R-:W-:-:S04]  /*21b0*/  FMUL.FTZ R2, R80, c[0x0][0x1ec] ;  /* 0x00007b0050027a20 */ /* 0x000fc80000410000 */
[----:B------:R-:W-:Y:S01]  /*21c0*/  FMUL.FTZ R94, R2, c[0x0][0x1e8] ;  /* 0x00007a00025e7a20 */ /* 0x000fe20000410000 */
[----:B------:R-:W-:-:S03]  /*21d0*/  MOV R2, RZ ;  /* 0x000000ff00027202 */ /* 0x000fc60000000f00 */
[----:B------:R-:W-:-:S04]  /*21e0*/  FMUL.FTZ R3, R49, R94 ;  /* 0x0000005e31037220 */ /* 0x000fc80000410000 */
[----:B------:R-:W-:Y:S01]  /*21f0*/  @P0 HADD2.F32 R87, -RZ, R92.H0_H0 ;  /* 0x2000005cff570230 */ /* 0x000fe20000004100 */
[----:B------:R-:W-:-:S04]  /*2200*/  FSEL R3, R3, RZ, P0 ;  /* 0x000000ff03037208 */ /* 0x000fc80000000000 */
[----:B------:R-:W-:Y:S01]  /*2210*/  @P0 FMUL.FTZ R2, R87, R94 ;  /* 0x0000005e57020220 */ /* 0x000fe20000410000 */
[----:B------:R-:W-:-:S03]  /*2220*/  F2FP.PACK_AB R3, RZ, R3 ;  /* 0x00000003ff03723e */ /* 0x000fc600000000ff */
[----:B------:R-:W-:Y:S01]  /*2230*/  FADD.FTZ R9, R9, R2 ;  /* 0x0000000209097221 */ /* 0x000fe20000010000 */
[----:B------:R-:W-:Y:S02]  /*2240*/  PRMT R94, R3, 0x7610, R94 ;  /* 0x00007610035e7816 */ /* 0x000fe4000000005e */
.L_x_5408:
[----:B------:R-:W-:Y:S05]  /*2250*/  BSYNC B1 ;  /* 0x0000000000017941 */ /* 0x000fea0003800000 */
.L_x_5407:
        /* <DEDUP_REMOVED lines=8> */
.L_x_5410:
[----:B------:R-:W-:Y:S05]  /*22e0*/  BSYNC B1 ;  /* 0x0000000000017941 */ /* 0x000fea0003800000 */
.L_x_5409:
[----:B------:R-:W-:Y:S01]  /*22f0*/  BSSY B1, `(.L_x_5411) ;  /* 0x000000d000017945 */ /* 0x000fe20003800000 */
[----:B------:R-:W-:Y:S05]  /*2300*/  @!P5 BRA `(.L_x_5412) ;  /* 0x000000b00000d947 */ /* 0x000fea0003800000 */
[----:B------:R-:W-:Y:S01]  /*2310*/  LOP3.LUT P0, RZ, R99, 0xff0000, RZ, 0xc0, !PT ;  /* 0x00ff000063ff7812 */ /* 0x000fe2000780c0ff */
        /* <DEDUP_REMOVED lines=10> */
.L_x_5412:
[----:B------:R-:W-:Y:S05]  /*23c0*/  BSYNC B1 ;  /* 0x0000000000017941 */ /* 0x000fea0003800000 */
.L_x_5411:
        /* <DEDUP_REMOVED lines=8> */
.L_x_5414:
[----:B------:R-:W-:Y:S05]  /*2450*/  BSYNC B1 ;  /* 0x0000000000017941 */ /* 0x000fea0003800000 */
.L_x_5413:
        /* <DEDUP_REMOVED lines=22> */
.L_x_5416:
[----:B------:R-:W-:Y:S05]  /*25c0*/  BSYNC B1 ;  /* 0x0000000000017941 */ /* 0x000fea0003800000 */
.L_x_5415:
        /* <DEDUP_REMOVED lines=10> */
.L_x_5418:
[----:B------:R-:W-:Y:S05]  /*2670*/  BSYNC B1 ;  /* 0x0000000000017941 */ /* 0x000fea0003800000 */
.L_x_5417:
[----:B------:R-:W-:Y:S02]  /*2680*/  IADD3 R90, R90, 0x80, RZ ;  /* 0x000000805a5a7810 */ /* 0x000fe40007ffe0ff */
[----:B------:R-:W-:Y:S02]  /*2690*/  IADD3 R82, R82, 0x80, RZ ;  /* 0x0000008052527810 */ /* 0x000fe40007ffe0ff */
.L_x_5398:
[----:B------:R-:W-:Y:S05]  /*26a0*/  BSYNC B0 ;  /* 0x0000000000007941 */ /* 0x000fea0003800000 */
.L_x_5397:
        /* <DEDUP_REMOVED lines=25> */
.L_x_5422:
[----:B------:R-:W-:Y:S05]  /*2840*/  BSYNC B1 ;  /* 0x0000000000017941 */ /* 0x000fea0003800000 */
.L_x_5421:
        /* <DEDUP_REMOVED lines=8> */
.L_x_5424:
[----:B------:R-:W-:Y:S05]  /*28d0*/  BSYNC B1 ;  /* 0x0000000000017941 */ /* 0x000fea0003800000 */
.L_x_5423:
        /* <DEDUP_REMOVED lines=13> */
.L_x_5426:
[----:B------:R-:W-:Y:S05]  /*29b0*/  BSYNC B1 ;  /* 0x0000000000017941 */ /* 0x000fea0003800000 */
.L_x_5425:
        /* <DEDUP_REMOVED lines=8> */
.L_x_5428:
[----:B------:R-:W-:Y:S05]  /*2a40*/  BSYNC B1 ;  /* 0x0000000000017941 */ /* 0x000fea0003800000 */
.L_x_5427:
[----:B------:R-:W-:Y:S01]  /*2a50*/  BSSY B1, `(.L_x_5429) ;  /* 0x000000d000017945 */ /* 0x000fe20003800000 */
[----:B------:R-:W-:Y:S05]  /*2a60*/  @!P5 BRA `(.L_x_5430) ;  /* 0x000000b00000d947 */ /* 0x000fea0003800000 */
[----:B------:R-:W-:Y:S01]  /*2a70*/  LOP3.LUT P0, RZ, R98, 0xff00, RZ, 0xc0, !PT ;  /* 0x0000ff0062ff7812 */ /* 0x000fe2000780c0ff */
[----:B------:R-:W-:-:S04]  /*2a80*/  FMUL.FTZ R2, R80, c[0x0][0x1ec] ;  /* 0x00007b0050027a20 */ /* 0x000fc80000410000 */
[----:B------:R-:W-:Y:S01]  /*2a90*/  FMUL.FTZ R94, R2, c[0x0][0x1e8] ;  /* 0x00007a00025e7a20 */ /* 0x000fe20000410000 */
[----:B------:R-:W-:-:S03]  /*2aa0*/  HFMA2.MMA R2, -RZ, RZ, 0, 0 ;  /* 0x00000000ff027435 */ /* 0x000fc600000001ff */
[----:B------:R-:W-:-:S04]  /*2ab0*/  FMUL.FTZ R3, R45, R94 ;  /* 0x0000005e2d037220 */ /* 0x000fc80000410000 */
[----:B------:R-:W-:Y:S01]  /*2ac0*/  @P0 HADD2.F32 R87, -RZ, R92.H0_H0 ;  /* 0x2000005cff570230 */ /* 0x000fe20000004100 */
[----:B------:R-:W-:-:S04]  /*2ad0*/  FSEL R3, R3, RZ, P0 ;  /* 0x000000ff03037208 */ /* 0x000fc80000000000 */
[----:B------:R-:W-:Y:S01]  /*2ae0*/  @P0 FMUL.FTZ R2, R87, R94 ;  /* 0x0000005e57020220 */ /* 0x000fe20000410000 */
[----:B------:R-:W-:-:S03]  /*2af0*/  F2FP.PACK_AB R3, RZ, R3 ;  /* 0x00000003ff03723e */ /* 0x000fc600000000ff */
[----:B------:R-:W-:Y:S01]  /*2b00*/  FADD.FTZ R5, R5, R2 ;  /* 0x0000000205057221 */ /* 0x000fe20000010000 */
[----:B------:R-:W-:Y:S02]  /*2b10*/  PRMT R94, R3, 0x7610, R94 ;  /* 0x00007610035e7816 */ /* 0x000fe4000000005e */
.L_x_5430:
[----:B------:R-:W-:Y:S05]  /*2b20*/  BSYNC B1 ;  /* 0x0000000000017941 */ /* 0x000fea0003800000 */
.L_x_5429:
        /* <DEDUP_REMOVED lines=8> */
.L_x_5432:
[----:B------:R-:W-:Y:S05]  /*2bb0*/  BSYNC B1 ;  /* 0x0000000000017941 */ /* 0x000fea0003800000 */
.L_x_5431:
        /* <DEDUP_REMOVED lines=13> */
.L_x_5434:
[----:B------:R-:W-:Y:S05]  /*2c90*/  BSYNC B1 ;  /* 0x0000000000017941 */ /* 0x000fea0003800000 */
.L_x_5433:
        /* <DEDUP_REMOVED lines=12> */
.L_x_5436:
[----:B------:R-:W-:Y:S05]  /*2d60*/  BSYNC B1 ;  /* 0x0000000000017941 */ /* 0x000fea0003800000 */
.L_x_5435:
        /* <DEDUP_REMOVED lines=9> */
[----:B0-----:R-:W-:-:S03]  /*2e00*/  HFMA2.MMA R2, -RZ, RZ, 0, 0 ;  /* 0x00000000ff027435 */ /* 0x001fc600000001ff */
        /* <DEDUP_REMOVED lines=8> */
.L_x_5438:
[----:B------:R-:W-:Y:S05]  /*2e90*/  BSYNC B1 ;  /* 0x0000000000017941 */ /* 0x000fea0003800000 */
.L_x_5437:
        /* <DEDUP_REMOVED lines=9> */
.L_x_5420:
[----:B------:R-:W-:Y:S05]  /*2f30*/  BSYNC B0 ;  /* 0x0000000000007941 */ /* 0x000fea0003800000 */
.L_x_5419:
[----:B------:R-:W-:Y:S02]  /*2f40*/  IADD3 R0, R0, c[0x0][0x160], RZ ;  /* 0x0000580000007a10 */ /* 0x000fe40007ffe0ff */
[----:B------:R-:W-:Y:S02]  /*2f50*/  LOP3.LUT P4, RZ, R88, 0xff, RZ, 0xc0, !PT ;  /* 0x000000ff58ff7812 */ /* 0x000fe4000788c0ff */
[----:B------:R-:W-:Y:S02]  /*2f60*/  ISETP.GE.AND P0, PT, R0, c[0x0][0x164], PT ;  /* 0x0000590000007a0c */ /* 0x000fe40003f06270 */
[----:B------:R-:W-:-:S11]  /*2f70*/  SEL R88, RZ, 0x1, P4 ;  /* 0x00000001ff587807 */ /* 0x000fd60002000000 */
[----:B0----5:R-:W-:Y:S01]  /*2f80*/  @P0 CALL.REL.NOINC `(.L_x_5361) ;  /* 0x0000001000000944 */ /* 0x021fe20003c00000 */
[----:B------:R-:W-:Y:S05]  /*2f90*/  BRA `(.L_x_5439) ;  /* 0xffffd3c000007947 */ /* 0x000fea000383ffff */
.L_x_5361:
[----:B-1----:R-:W0:Y:S01]  /*2fa0*/  S2UR UR6, SR_CTAID.X ;  /* 0x00000000000679c3 */ /* 0x002e220000002500 */
        /* <DEDUP_REMOVED lines=30> */
.L_x_5373:
[----:B------:R-:W-:Y:S01]  /*3190*/  HFMA2.MMA R128, -RZ, RZ, 0, 9.5367431640625e-07 ;  /* 0x00000010ff807435 */ /* 0x000fe200000001ff */
[----:B------:R-:W-:Y:S01]  /*31a0*/  MOV R83, R131 ;  /* 0x0000008300537202 */ /* 0x000fe20000000f00 */
[----:B------:R-:W-:Y:S01]  /*31b0*/  IMAD.MOV.U32 R87, RZ, RZ, 0x1f ;  /* 0x0000001fff577424 */ /* 0x000fe200078e00ff */
[----:B------:R-:W-:-:S02]  /*31c0*/  MOV R130, 0xffffffff ;  /* 0xffffffff00827802 */ /* 0x000fc40000000f00 */
[----:B------:R-:W-:Y:S02]  /*31d0*/  MOV R2, 0x31f0 ;  /* 0x000031f000027802 */ /* 0x000fe40000000f00 */
[----:B-----5:R-:W-:Y:S05]  /*31e0*/  CALL.REL.NOINC `($__internal_157_$__cuda_sm70_shflsync_down_p) ;  /* 0x0000046000007944 */ /* 0x020fea0003c00000 */
[----:B-1----:R-:W-:Y:S01]  /*31f0*/  MOV R82, R83 ;  /* 0x0000005300527202 */ /* 0x002fe20000000f00 */
[----:B0-----:R-:W-:Y:S05]  /*3200*/  BRA `(.L_x_5440) ;  /* 0xffffe01000007947 */ /* 0x001fea000383ffff */
.L_x_5374:
[----:B------:R-:W-:Y:S01]  /*3210*/  HFMA2.MMA R128, -RZ, RZ, 0, 9.5367431640625e-07 ;  /* 0x00000010ff807435 */ /* 0x000fe200000001ff */
[----:B------:R-:W-:Y:S01]  /*3220*/  IMAD.MOV.U32 R83, RZ, RZ, R134 ;  /* 0x000000ffff537224 */ /* 0x000fe200078e0086 */
[----:B------:R-:W-:Y:S01]  /*3230*/  MOV R87, 0x1f ;  /* 0x0000001f00577802 */ /* 0x000fe20000000f00 */
[----:B------:R-:W-:Y:S01]  /*3240*/  IMAD.MOV.U32 R130, RZ, RZ, -0x1 ;  /* 0xffffffffff827424 */ /* 0x000fe200078e00ff */
[----:B------:R-:W-:Y:S02]  /*3250*/  MOV R2, 0x3270 ;  /* 0x0000327000027802 */ /* 0x000fe40000000f00 */
[----:B01---5:R-:W-:Y:S05]  /*3260*/  CALL.REL.NOINC `($__internal_157_$__cuda_sm70_shflsync_down_p) ;  /* 0x000003e000007944 */ /* 0x023fea0003c00000 */
[----:B------:R-:W-:Y:S01]  /*3270*/  FADD.FTZ R82, R82, R131 ;  /* 0x0000008352527221 */ /* 0x000fe20000010000 */
[----:B0-----:R-:W-:Y:S01]  /*3280*/  HFMA2.MMA R128, -RZ, RZ, 0, 4.76837158203125e-07 ;  /* 0x00000008ff807435 */ /* 0x001fe200000001ff */
[----:B-1----:R-:W-:Y:S01]  /*3290*/  FADD.FTZ R134, R134, R83 ;  /* 0x0000005386867221 */ /* 0x002fe20000010000 */
[----:B------:R-:W-:Y:S01]  /*32a0*/  MOV R87, 0x1f ;  /* 0x0000001f00577802 */ /* 0x000fe20000000f00 */
[----:B------:R-:W-:Y:S01]  /*32b0*/  IMAD.MOV.U32 R130, RZ, RZ, -0x1 ;  /* 0xffffffffff827424 */ /* 0x000fe200078e00ff */
[----:B------:R-:W-:-:S02]  /*32c0*/  MOV R83, R82 ;  /* 0x0000005200537202 */ /* 0x000fc40000000f00 */
[----:B------:R-:W-:Y:S02]  /*32d0*/  MOV R2, 0x32f0 ;  /* 0x000032f000027802 */ /* 0x000fe40000000f00 */
[----:B------:R-:W-:Y:S05]  /*32e0*/  CALL.REL.NOINC `($__internal_157_$__cuda_sm70_shflsync_down_p) ;  /* 0x0000036000007944 */ /* 0x000fea0003c00000 */
[----:B0-----:R-:W-:Y:S01]  /*32f0*/  HFMA2.MMA R128, -RZ, RZ, 0, 4.76837158203125e-07 ;  /* 0x00000008ff807435 */ /* 0x001fe200000001ff */
[----:B-1----:R-:W-:Y:S01]  /*3300*/  MOV R81, R83 ;  /* 0x0000005300517202 */ /* 0x002fe20000000f00 */
[----:B------:R-:W-:Y:S01]  /*3310*/  IMAD.MOV.U32 R83, RZ, RZ, R134 ;  /* 0x000000ffff537224 */ /* 0x000fe200078e0086 */
[----:B------:R-:W-:Y:S01]  /*3320*/  MOV R87, 0x1f ;  /* 0x0000001f00577802 */ /* 0x000fe20000000f00 */
[----:B------:R-:W-:Y:S01]  /*3330*/  IMAD.MOV.U32 R130, RZ, RZ, -0x1 ;  /* 0xffffffffff827424 */ /* 0x000fe200078e00ff */
[----:B------:R-:W-:Y:S02]  /*3340*/  MOV R2, 0x3360 ;  /* 0x0000336000027802 */ /* 0x000fe40000000f00 */
[----:B------:R-:W-:Y:S05]  /*3350*/  CALL.REL.NOINC `($__internal_157_$__cuda_sm70_shflsync_down_p) ;  /* 0x000002f000007944 */ /* 0x000fea0003c00000 */
[----:B------:R-:W-:Y:S01]  /*3360*/  FADD.FTZ R82, R81, R82 ;  /* 0x0000005251527221 */ /* 0x000fe20000010000 */
[----:B0-----:R-:W-:Y:S01]  /*3370*/  HFMA2.MMA R128, -RZ, RZ, 0, 2.384185791015625e-07 ;  /* 0x00000004ff807435 */ /* 0x001fe200000001ff */
[----:B-1----:R-:W-:Y:S01]  /*3380*/  FADD.FTZ R134, R134, R83 ;  /* 0x0000005386867221 */ /* 0x002fe20000010000 */
[----:B------:R-:W-:Y:S01]  /*3390*/  MOV R87, 0x1f ;  /* 0x0000001f00577802 */ /* 0x000fe20000000f00 */
[----:B------:R-:W-:Y:S01]  /*33a0*/  IMAD.MOV.U32 R130, RZ, RZ, -0x1 ;  /* 0xffffffffff827424 */ /* 0x000fe200078e00ff */
[----:B------:R-:W-:-:S02]  /*33b0*/  MOV R83, R82 ;  /* 0x0000005200537202 */ /* 0x000fc40000000f00 */
[----:B------:R-:W-:Y:S02]  /*33c0*/  MOV R2, 0x33e0 ;  /* 0x000033e000027802 */ /* 0x000fe40000000f00 */
[----:B------:R-:W-:Y:S05]  /*33d0*/  CALL.REL.NOINC `($__internal_157_$__cuda_sm70_shflsync_down_p) ;  /* 0x0000027000007944 */ /* 0x000fea0003c00000 */
[----:B0-----:R-:W-:Y:S01]  /*33e0*/  HFMA2.MMA R128, -RZ, RZ, 0, 2.384185791015625e-07 ;  /* 0x00000004ff807435 */ /* 0x001fe200000001ff */
[----:B-1----:R-:W-:Y:S01]  /*33f0*/  MOV R81, R83 ;  /* 0x0000005300517202 */ /* 0x002fe20000000f00 */
[----:B------:R-:W-:Y:S01]  /*3400*/  IMAD.MOV.U32 R83, RZ, RZ, R134 ;  /* 0x000000ffff537224 */ /* 0x000fe200078e0086 */
[----:B------:R-:W-:Y:S01]  /*3410*/  MOV R87, 0x1f ;  /* 0x0000001f00577802 */ /* 0x000fe20000000f00 */
[----:B------:R-:W-:Y:S01]  /*3420*/  IMAD.MOV.U32 R130, RZ, RZ, -0x1 ;  /* 0xffffffffff827424 */ /* 0x000fe200078e00ff */
[----:B------:R-:W-:Y:S02]  /*3430*/  MOV R2, 0x3450 ;  /* 0x0000345000027802 */ /* 0x000fe40000000f00 */
[----:B------:R-:W-:Y:S05]  /*3440*/  CALL.REL.NOINC `($__internal_157_$__cuda_sm70_shflsync_down_p) ;  /* 0x0000020000007944 */ /* 0x000fea0003c00000 */
[----:B------:R-:W-:Y:S01]  /*3450*/  FADD.FTZ R82, R81, R82 ;  /* 0x0000005251527221 */ /* 0x000fe20000010000 */
[----:B0-----:R-:W-:Y:S01]  /*3460*/  HFMA2.MMA R128, -RZ, RZ, 0, 1.1920928955078125e-07 ;  /* 0x00000002ff807435 */ /* 0x001fe200000001ff */
[----:B-1----:R-:W-:Y:S01]  /*3470*/  FADD.FTZ R86, R134, R83 ;  /* 0x0000005386567221 */ /* 0x002fe20000010000 */
[----:B------:R-:W-:Y:S01]  /*3480*/  MOV R87, 0x1f ;  /* 0x0000001f00577802 */ /* 0x000fe20000000f00 */
[----:B------:R-:W-:Y:S01]  /*3490*/  IMAD.MOV.U32 R130, RZ, RZ, -0x1 ;  /* 0xffffffffff827424 */ /* 0x000fe200078e00ff */
[----:B------:R-:W-:-:S02]  /*34a0*/  MOV R83, R82 ;  /* 0x0000005200537202 */ /* 0x000fc40000000f00 */
[----:B------:R-:W-:Y:S02]  /*34b0*/  MOV R2, 0x34d0 ;  /* 0x000034d000027802 */ /* 0x000fe40000000f00 */
[----:B------:R-:W-:Y:S05]  /*34c0*/  CALL.REL.NOINC `($__internal_157_$__cuda_sm70_shflsync_down_p) ;  /* 0x0000018000007944 */ /* 0x000fea0003c00000 */
[----:B0-----:R-:W-:Y:S01]  /*34d0*/  HFMA2.MMA R128, -RZ, RZ, 0, 1.1920928955078125e-07 ;  /* 0x00000002ff807435 */ /* 0x001fe200000001ff */
[----:B-1----:R-:W-:Y:S01]  /*34e0*/  MOV R81, R83 ;  /* 0x0000005300517202 */ /* 0x002fe20000000f00 */
[----:B------:R-:W-:Y:S01]  /*34f0*/  IMAD.MOV.U32 R83, RZ, RZ, R86 ;  /* 0x000000ffff537224 */ /* 0x000fe200078e0056 */
[----:B------:R-:W-:Y:S01]  /*3500*/  MOV R87, 0x1f ;  /* 0x0000001f00577802 */ /* 0x000fe20000000f00 */
[----:B------:R-:W-:Y:S01]  /*3510*/  IMAD.MOV.U32 R130, RZ, RZ, -0x1 ;  /* 0xffffffffff827424 */ /* 0x000fe200078e00ff */
[----:B------:R-:W-:Y:S02]  /*3520*/  MOV R2, 0x3540 ;  /* 0x0000354000027802 */ /* 0x000fe40000000f00 */
[----:B------:R-:W-:Y:S05]  /*3530*/  CALL.REL.NOINC `($__internal_157_$__cuda_sm70_shflsync_down_p) ;  /* 0x0000011000007944 */ /* 0x000fea0003c00000 */
[----:B------:R-:W-:Y:S01]  /*3540*/  FADD.FTZ R84, R81, R82 ;  /* 0x0000005251547221 */ /* 0x000fe20000010000 */
[----:B0-----:R-:W-:Y:S01]  /*3550*/  HFMA2.MMA R128, -RZ, RZ, 0, 5.9604644775390625e-08 ;  /* 0x00000001ff807435 */ /* 0x001fe200000001ff */
[----:B-1----:R-:W-:Y:S01]  /*3560*/  FADD.FTZ R86, R86, R83 ;  /* 0x0000005356567221 */ /* 0x002fe20000010000 */
[----:B------:R-:W-:Y:S01]  /*3570*/  MOV R87, 0x1f ;  /* 0x0000001f00577802 */ /* 0x000fe20000000f00 */
[----:B------:R-:W-:Y:S01]  /*3580*/  IMAD.MOV.U32 R130, RZ, RZ, -0x1 ;  /* 0xffffffffff827424 */ /* 0x000fe200078e00ff */
[----:B------:R-:W-:-:S02]  /*3590*/  MOV R83, R84 ;  /* 0x0000005400537202 */ /* 0x000fc40000000f00 */
[----:B------:R-:W-:Y:S02]  /*35a0*/  MOV R2, 0x35c0 ;  /* 0x000035c000027802 */ /* 0x000fe40000000f00 */
[----:B------:R-:W-:Y:S05]  /*35b0*/  CALL.REL.NOINC `($__internal_157_$__cuda_sm70_shflsync_down_p) ;  /* 0x0000009000007944 */ /* 0x000fea0003c00000 */
[----:B0-----:R-:W-:Y:S01]  /*35c0*/  HFMA2.MMA R128, -RZ, RZ, 0, 5.9604644775390625e-08 ;  /* 0x00000001ff807435 */ /* 0x001fe200000001ff */
[----:B-1----:R-:W-:Y:S01]  /*35d0*/  MOV R85, R83 ;  /* 0x0000005300557202 */ /* 0x002fe20000000f00 */
[----:B------:R-:W-:Y:S01]  /*35e0*/  IMAD.MOV.U32 R83, RZ, RZ, R86 ;  /* 0x000000ffff537224 */ /* 0x000fe200078e0056 */
[----:B------:R-:W-:Y:S01]  /*35f0*/  MOV R87, 0x1f ;  /* 0x0000001f00577802 */ /* 0x000fe20000000f00 */
[----:B------:R-:W-:Y:S01]  /*3600*/  IMAD.MOV.U32 R130, RZ, RZ, -0x1 ;  /* 0xffffffffff827424 */ /* 0x000fe200078e00ff */
[----:B------:R-:W-:Y:S02]  /*3610*/  MOV R2, 0x3630 ;  /* 0x0000363000027802 */ /* 0x000fe40000000f00 */
[----:B------:R-:W-:Y:S05]  /*3620*/  CALL.REL.NOINC `($__internal_157_$__cuda_sm70_shflsync_down_p) ;  /* 0x0000002000007944 */ /* 0x000fea0003c00000 */
[----:B-1----:R-:W-:Y:S01]  /*3630*/  MOV R3, R83 ;  /* 0x0000005300037202 */ /* 0x002fe20000000f00 */
[----:B0-----:R-:W-:Y:S05]  /*3640*/  BRA `(.L_x_5441) ;  /* 0xffffdcf000007947 */ /* 0x001fea000383ffff */
        .weak           $__internal_157_$__cuda_sm70_shflsync_down_p
        .type           $__internal_157_$__cuda_sm70_shflsync_down_p,@function
        .size           $__internal_157_$__cuda_sm70_shflsync_down_p,(.L_x_6806 - $__internal_157_$__cuda_sm70_shflsync_down_p)
$__internal_157_$__cuda_sm70_shflsync_down_p:
[----:B------:R-:W-:Y:S01]  /*3650*/  HFMA2.MMA R3, -RZ, RZ, 0, 0 ;  /* 0x00000000ff037435 */ /* 0x000fe200000001ff */
[----:B------:R-:W-:Y:S04]  /*3660*/  WARPSYNC R130 ;  /* 0x0000008200007348 */ /* 0x000fe80003800000 */
[----:B------:R0:W1:Y:S01]  /*3670*/  SHFL.DOWN PT, R83, R83, R128, R87 ;  /* 0x0800008053537389 */ /* 0x00006200000e0057 */
[----:B------:R-:W-:Y:S05]  /*3680*/  RET.REL.NODEC R2 `(_ZN10layer_norm13ln_bwd_kernelINS_13Kernel_traitsIf6__halffS2_fjLj1536ELj1ELj1ELj4ELj8ENS_18Kernel_traits_baseILj1536EfS2_fS2_fjLj128EEEEELb1ELb1ELb1ELb0EEEvNS_9BwdParamsE) ;  /* 0xffffc97002007950 */ /* 0x000fea0003c3ffff */
.L_x_5442:
        /* <DEDUP_REMOVED lines=15> */
.L_x_6806:


//--------------------- .text._ZN10layer_norm22ln_bwd_finalize_kernelINS_22Kernel_traits_finalizeILj1536Ef6__halffS2_fjLb1ELj1024ELj4ENS_18Kernel_traits_baseILj1536EfS2_fS2_fjLj1024EEEEELb1ELb1EEEvNS_9BwdParamsE --------------------------
	.section	.text._ZN10layer_norm22ln_bwd_finalize_kernelINS_22Kernel_traits_finalizeILj1536Ef6__halffS2_fjLb1ELj1024ELj4ENS_18Kernel_traits_baseILj1536EfS2_fS2_fjLj1024EEEEELb1ELb1EEEvNS_9BwdParamsE,"ax",@progbits
	.sectioninfo	@"SHI_REGISTERS=32"
	.align	128
        .global         _ZN10layer_norm22ln_bwd_finalize_kernelINS_22Kernel_traits_finalizeILj1536Ef6__halffS2_fjLb1ELj1024ELj4ENS_18Kernel_traits_baseILj1536EfS2_fS2_fjLj1024EEEEELb1ELb1EEEvNS_9BwdParamsE
        .type           _ZN10layer_norm22ln_bwd_finalize_kernelINS_22Kernel_traits_finalizeILj1536Ef6__halffS2_fjLb1ELj1024ELj4ENS_18Kernel_traits_baseILj1536EfS2_fS2_fjLj1024EEEEELb1ELb1EEEvNS_9BwdParamsE,@function
        .size           _ZN10layer_norm22ln_bwd_finalize_kernelINS_22Kernel_traits_finalizeILj1536Ef6__halffS2_fjLb1ELj1024ELj4ENS_18Kernel_traits_baseILj1536EfS2_fS2_fjLj1024EEEEELb1ELb1EEEvNS_9BwdParamsE,(.L_x_6807 - _ZN10layer_norm22ln_bwd_finalize_kernelINS_22Kernel_traits_finalizeILj1536Ef6__halffS2_fjLb1ELj1024ELj4ENS_18Kernel_traits_baseILj1536EfS2_fS2_fjLj1024EEEEELb1ELb1EEEvNS_9BwdParamsE)
        .other          _ZN10layer_norm22ln_bwd_finalize_kernelINS_22Kernel_traits_finalizeILj1536Ef6__halffS2_fjLb1ELj1024ELj4ENS_18Kernel_traits_baseILj1536EfS2_fS2_fjLj1024EEEEELb1ELb1EEEvNS_9BwdParamsE,@"STO_CUDA_ENTRY STV_DEFAULT"
_ZN10layer_norm22ln_bwd_finalize_kernelINS_22Kernel_traits_finalizeILj1536Ef6__halffS2_fjLb1ELj1024ELj4ENS_18Kernel_traits_baseILj1536EfS2_fS2_fjLj1024EEEEELb1ELb1EEEvNS_9BwdParamsE:
.text._ZN10layer_norm22ln_bwd_finalize_kernelINS_22Kernel_traits_finalizeILj1536Ef6__halffS2_fjLb1ELj1024ELj4ENS_18Kernel_traits_baseILj1536EfS2_fS2_fjLj1024EEEEELb1ELb1EEEvNS_9BwdParamsE:
        /* <DEDUP_REMOVED lines=19> */
.L_x_5455:
        /* <DEDUP_REMOVED lines=32> */
.L_x_5447:
        /* <DEDUP_REMOVED lines=47> */
.L_x_5446:
[----:B------:R-:W-:Y:S05]  /*0620*/  BSYNC B1 ;  /* 0x0000000000017941 */ /* 0x000fea0003800000 */
.L_x_5445:
        /* <DEDUP_REMOVED lines=29> */
.L_x_5449:
[----:B------:R-:W-:Y:S05]  /*0800*/  BSYNC B1 ;  /* 0x0000000000017941 */ /* 0x000fea0003800000 */
.L_x_5448:
        /* <DEDUP_REMOVED lines=13> */
.L_x_5444:
[----:B------:R-:W-:Y:S05]  /*08e0*/  BSYNC B0 ;  /* 0x0000000000007941 */ /* 0x000fea0003800000 */
.L_x_5443:
        /* <DEDUP_REMOVED lines=12> */
.L_x_5456:
        /* <DEDUP_REMOVED lines=27> */
.L_x_5457:
        /* <DEDUP_REMOVED lines=9> */
.L_x_5450:
        /* <DEDUP_REMOVED lines=16> */
.L_x_5454:
[----:B------:R-:W-:Y:S05]  /*0cf0*/  BSYNC B0 ;  /* 0x0000000000007941 */ /* 0x000fea0003800000 */
.L_x_5453:
[C---:B------:R-:W-:Y:S02]  /*0d00*/  ISETP.GT.U32.AND P1, PT, R4.reuse, -0x601, PT ;  /* 0xfffff9ff0400780c */ /* 0x040fe40003f24070 */
[----:B------:R-:W-:-:S02]  /*0d10*/  IADD3 R4, R4, 0x600, RZ ;  /* 0x0000060004047810 */ /* 0x000fc40007ffe0ff */
[----:B------:R-:W-:-:S09]  /*0d20*/  IADD3 R5, R5, 0x300, RZ ;  /* 0x0000030005057810 */ /* 0x000fd20007ffe0ff */
[----:B012---:R-:W-:Y:S05]  /*0d30*/  @P1 BRA `(.L_x_5455) ;  /* 0xfffff3f000001947 */ /* 0x007fea000383ffff */
[----:B------:R-:W-:Y:S05]  /*0d40*/  EXIT ;  /* 0x000000000000794d */ /* 0x000fea0003800000 */
.L_x_5451:
[----:B------:R-:W-:Y:S01]  /*0d50*/  HFMA2.MMA R14, -RZ, RZ, 0, 1.847743988037109375e-06 ;  /* 0x0000001fff0e7435 */ /* 0x000fe200000001ff */
[----:B---3--:R-:W-:Y:S01]  /*0d60*/  IMAD.MOV.U32 R18, RZ, RZ, R10 ;  /* 0x000000ffff127224 */ /* 0x008fe200078e000a */
[----:B------:R-:W-:Y:S01]  /*0d70*/  MOV R17, 0x1 ;  /* 0x0000000100117802 */ /* 0x000fe20000000f00 */
[----:B------:R-:W-:Y:S01]  /*0d80*/  IMAD.MOV.U32 R19, RZ, RZ, -0x1 ;  /* 0xffffffffff137424 */ /* 0x000fe200078e00ff */
[----:B------:R-:W-:Y:S02]  /*0d90*/  MOV R8, 0xdb0 ;  /* 0x00000db000087802 */ /* 0x000fe40000000f00 */
[----:B012---:R-:W-:Y:S05]  /*0da0*/  CALL.REL.NOINC `($__internal_158_$__cuda_sm70_shflsync_bfly_p) ;  /* 0x0000059000007944 */ /* 0x007fea0003c00000 */
[----:B01----:R-:W-:Y:S05]  /*0db0*/  BRA `(.L_x_5456) ;  /* 0xfffffbf000007947 */ /* 0x003fea000383ffff */
.L_x_5452:
[----:B------:R-:W-:Y:S01]  /*0dc0*/  HFMA2.MMA R14, -RZ, RZ, 0, 1.847743988037109375e-06 ;  /* 0x0000001fff0e7435 */ /* 0x000fe200000001ff */
[----:B------:R-:W-:Y:S01]  /*0dd0*/  MOV R17, 0x2 ;  /* 0x0000000200117802 */ /* 0x000fe20000000f00 */
[----:B------:R-:W-:Y:S01]  /*0de0*/  IMAD.MOV.U32 R19, RZ, RZ, -0x1 ;  /* 0xffffffffff137424 */ /* 0x000fe200078e00ff */
[----:B------:R-:W-:-:S03]  /*0df0*/  MOV R8, 0xe10 ;  /* 0x00000e1000087802 */ /* 0x000fc60000000f00 */
[----:B0123--:R-:W-:Y:S05]  /*0e00*/  CALL.REL.NOINC `($__internal_158_$__cuda_sm70_shflsync_bfly_p) ;  /* 0x0000053000007944 */ /* 0x00ffea0003c00000 */
[----:B01----:R-:W-:Y:S01]  /*0e10*/  FADD.FTZ R18, R18, R14 ;  /* 0x0000000e12127221 */ /* 0x003fe20000010000 */
[----:B------:R-:W-:Y:S01]  /*0e20*/  HFMA2.MMA R14, -RZ, RZ, 0, 1.847743988037109375e-06 ;  /* 0x0000001fff0e7435 */ /* 0x000fe200000001ff */
[----:B------:R-:W-:Y:S01]  /*0e30*/  MOV R17, 0x4 ;  /* 0x0000000400117802 */ /* 0x000fe20000000f00 */
[----:B------:R-:W-:Y:S01]  /*0e40*/  IMAD.MOV.U32 R19, RZ, RZ, -0x1 ;  /* 0xffffffffff137424 */ /* 0x000fe200078e00ff */
[----:B------:R-:W-:-:S03]  /*0e50*/  MOV R8, 0xe70 ;  /* 0x00000e7000087802 */ /* 0x000fc60000000f00 */
[----:B------:R-:W-:Y:S05]  /*0e60*/  CALL.REL.NOINC `($__internal_158_$__cuda_sm70_shflsync_bfly_p) ;  /* 0x000004d000007944 */ /* 0x000fea0003c00000 */
[----:B01----:R-:W-:Y:S01]  /*0e70*/  FADD.FTZ R18, R18, R14 ;  /* 0x0000000e12127221 */ /* 0x003fe20000010000 */
[----:B------:R-:W-:Y:S01]  /*0e80*/  HFMA2.MMA R14, -RZ, RZ, 0, 1.847743988037109375e-06 ;  /* 0x0000001fff0e7435 */ /* 0x000fe200000001ff */
[----:B------:R-:W-:-:S02]  /*0e90*/  MOV R17, 0x8 ;  /* 0x0000000800117802 */ /* 0x000fc40000000f00 */
[----:B------:R-:W-:Y:S02]  /*0ea0*/  MOV R19, 0xffffffff ;  /* 0xffffffff00137802 */ /* 0x000fe40000000f00 */
[----:B------:R-:W-:Y:S02]  /*0eb0*/  MOV R8, 0xed0 ;  /* 0x00000ed000087802 */ /* 0x000fe40000000f00 */
[----:B------:R-:W-:Y:S05]  /*0ec0*/  CALL.REL.NOINC `($__internal_158_$__cuda_sm70_shflsync_bfly_p) ;  /* 0x0000047000007944 */ /* 0x000fea0003c00000 */
[----:B-1----:R-:W-:Y:S01]  /*0ed0*/  FADD.FTZ R10, R18, R14 ;  /* 0x0000000e120a7221 */ /* 0x002fe20000010000 */
[----:B------:R-:W-:Y:S01]  /*0ee0*/  HFMA2.MMA R14, -RZ, RZ, 0, 1.847743988037109375e-06 ;  /* 0x0000001fff0e7435 */ /* 0x000fe200000001ff */
[----:B0-----:R-:W-:Y:S01]  /*0ef0*/  IMAD.MOV.U32 R17, RZ, RZ, 0x10 ;  /* 0x00000010ff117424 */ /* 0x001fe200078e00ff */
[----:B------:R-:W-:Y:S02]  /*0f00*/  MOV R19, 0xffffffff ;  /* 0xffffffff00137802 */ /* 0x000fe40000000f00 */
[----:B------:R-:W-:Y:S02]  /*0f10*/  MOV R18, R10 ;  /* 0x0000000a00127202 */ /* 0x000fe40000000f00 */
[----:B------:R-:W-:Y:S02]  /*0f20*/  MOV R8, 0xf40 ;  /* 0x00000f4000087802 */ /* 0x000fe40000000f00 */
[----:B------:R-:W-:Y:S05]  /*0f30*/  CALL.REL.NOINC `($__internal_158_$__cuda_sm70_shflsync_bfly_p) ;  /* 0x0000040000007944 */ /* 0x000fea0003c00000 */
[----:B0-----:R-:W-:Y:S01]  /*0f40*/  HFMA2.MMA R17, -RZ, RZ, 0, 5.9604644775390625e-08 ;  /* 0x00000001ff117435 */ /* 0x001fe200000001ff */
[----:B-1----:R-:W-:Y:S01]  /*0f50*/  IMAD.MOV.U32 R13, RZ, RZ, R14 ;  /* 0x000000ffff0d7224 */ /* 0x002fe200078e000e */
[----:B------:R-:W-:Y:S01]  /*0f60*/  MOV R18, R15 ;  /* 0x0000000f00127202 */ /* 0x000fe20000000f00 */
[----:B------:R-:W-:Y:S01]  /*0f70*/  IMAD.MOV.U32 R19, RZ, RZ, -0x1 ;  /* 0xffffffffff137424 */ /* 0x000fe200078e00ff */
[----:B------:R-:W-:-:S02]  /*0f80*/  MOV R14, 0x1f ;  /* 0x0000001f000e7802 */ /* 0x000fc40000000f00 */
[----:B------:R-:W-:Y:S02]  /*0f90*/  MOV R8, 0xfb0 ;  /* 0x00000fb000087802 */ /* 0x000fe40000000f00 */
[----:B------:R-:W-:Y:S05]  /*0fa0*/  CALL.REL.NOINC `($__internal_158_$__cuda_sm70_shflsync_bfly_p) ;  /* 0x0000039000007944 */ /* 0x000fea0003c00000 */
[----:B0-----:R-:W-:Y:S01]  /*0fb0*/  HFMA2.MMA R17, -RZ, RZ, 0, 1.1920928955078125e-07 ;  /* 0x00000002ff117435 */ /* 0x001fe200000001ff */
[----:B-1----:R-:W-:Y:S01]  /*0fc0*/  FADD.FTZ R18, R15, R14 ;  /* 0x0000000e0f127221 */ /* 0x002fe20000010000 */
[----:B------:R-:W-:Y:S02]  /*0fd0*/  MOV R14, 0x1f ;  /* 0x0000001f000e7802 */ /* 0x000fe40000000f00 */
[----:B------:R-:W-:Y:S02]  /*0fe0*/  MOV R19, 0xffffffff ;  /* 0xffffffff00137802 */ /* 0x000fe40000000f00 */
[----:B------:R-:W-:Y:S02]  /*0ff0*/  MOV R8, 0x1010 ;  /* 0x0000101000087802 */ /* 0x000fe40000000f00 */
[----:B------:R-:W-:Y:S05]  /*1000*/  CALL.REL.NOINC `($__internal_158_$__cuda_sm70_shflsync_bfly_p) ;  /* 0x0000033000007944 */ /* 0x000fea0003c00000 */
[----:B01----:R-:W-:Y:S01]  /*1010*/  FADD.FTZ R18, R18, R14 ;  /* 0x0000000e12127221 */ /* 0x003fe20000010000 */
[----:B------:R-:W-:Y:S01]  /*1020*/  HFMA2.MMA R14, -RZ, RZ, 0, 1.847743988037109375e-06 ;  /* 0x0000001fff0e7435 */ /* 0x000fe200000001ff */
[----:B------:R-:W-:Y:S01]  /*1030*/  IMAD.MOV.U32 R17, RZ, RZ, 0x4 ;  /* 0x00000004ff117424 */ /* 0x000fe200078e00ff */
[----:B------:R-:W-:Y:S02]  /*1040*/  MOV R19, 0xffffffff ;  /* 0xffffffff00137802 */ /* 0x000fe40000000f00 */
[----:B------:R-:W-:-:S02]  /*1050*/  MOV R8, 0x1070 ;  /* 0x0000107000087802 */ /* 0x000fc40000000f00 */
[----:B------:R-:W-:Y:S05]  /*1060*/  CALL.REL.NOINC `($__internal_158_$__cuda_sm70_shflsync_bfly_p) ;  /* 0x000002d000007944 */ /* 0x000fea0003c00000 */
[----:B0-----:R-:W-:Y:S01]  /*1070*/  HFMA2.MMA R17, -RZ, RZ, 0, 4.76837158203125e-07 ;  /* 0x00000008ff117435 */ /* 0x001fe200000001ff */
[----:B-1----:R-:W-:Y:S01]  /*1080*/  FADD.FTZ R18, R18, R14 ;  /* 0x0000000e12127221 */ /* 0x002fe20000010000 */
[----:B------:R-:W-:Y:S01]  /*1090*/  MOV R19, 0xffffffff ;  /* 0xffffffff00137802 */ /* 0x000fe20000000f00 */
[----:B------:R-:W-:Y:S01]  /*10a0*/  IMAD.MOV.U32 R14, RZ, RZ, 0x1f ;  /* 0x0000001fff0e7424 */ /* 0x000fe200078e00ff */
[----:B------:R-:W-:-:S02]  /*10b0*/  MOV R8, 0x10d0 ;  /* 0x000010d000087802 */ /* 0x000fc40000000f00 */
[----:B------:R-:W-:Y:S05]  /*10c0*/  CALL.REL.NOINC `($__internal_158_$__cuda_sm70_shflsync_bfly_p) ;  /* 0x0000027000007944 */ /* 0x000fea0003c00000 */
[----:B-1----:R-:W-:Y:S01]  /*10d0*/  FADD.FTZ R12, R18, R14 ;  /* 0x0000000e120c7221 */ /* 0x002fe20000010000 */
[----:B0-----:R-:W-:Y:S01]  /*10e0*/  HFMA2.MMA R17, -RZ, RZ, 0, 9.5367431640625e-07 ;  /* 0x00000010ff117435 */ /* 0x001fe200000001ff */
[----:B------:R-:W-:Y:S01]  /*10f0*/  MOV R14, 0x1f ;  /* 0x0000001f000e7802 */ /* 0x000fe20000000f00 */
[----:B------:R-:W-:Y:S01]  /*1100*/  IMAD.MOV.U32 R19, RZ, RZ, -0x1 ;  /* 0xffffffffff137424 */ /* 0x000fe200078e00ff */
[----:B------:R-:W-:-:S02]  /*1110*/  MOV R8, 0x1140 ;  /* 0x0000114000087802 */ /* 0x000fc40000000f00 */
[----:B------:R-:W-:Y:S02]  /*1120*/  MOV R18, R12 ;  /* 0x0000000c00127202 */ /* 0x000fe40000000f00 */
[----:B------:R-:W-:Y:S05]  /*1130*/  CALL.REL.NOINC `($__internal_158_$__cuda_sm70_shflsync_bfly_p) ;  /* 0x0000020000007944 */ /* 0x000fea0003c00000 */
[----:B-1----:R-:W-:Y:S01]  /*1140*/  MOV R15, R14 ;  /* 0x0000000e000f7202 */ /* 0x002fe20000000f00 */
[----:B------:R-:W-:Y:S01]  /*1150*/  HFMA2.MMA R14, -RZ, RZ, 0, 1.847743988037109375e-06 ;  /* 0x0000001fff0e7435 */ /* 0x000fe200000001ff */
[----:B0-----:R-:W-:Y:S01]  /*1160*/  MOV R18, R11 ;  /* 0x0000000b00127202 */ /* 0x001fe20000000f00 */
[----:B------:R-:W-:Y:S01]  /*1170*/  IMAD.MOV.U32 R17, RZ, RZ, 0x1 ;  /* 0x00000001ff117424 */ /* 0x000fe200078e00ff */
[----:B------:R-:W-:Y:S02]  /*1180*/  MOV R19, 0xffffffff ;  /* 0xffffffff00137802 */ /* 0x000fe40000000f00 */
[----:B------:R-:W-:Y:S02]  /*1190*/  MOV R8, 0x11b0 ;  /* 0x000011b000087802 */ /* 0x000fe40000000f00 */
[----:B------:R-:W-:Y:S05]  /*11a0*/  CALL.REL.NOINC `($__internal_158_$__cuda_sm70_shflsync_bfly_p) ;  /* 0x0000019000007944 */ /* 0x000fea0003c00000 */
[----:B0-----:R-:W-:Y:S01]  /*11b0*/  HFMA2.MMA R17, -RZ, RZ, 0, 1.1920928955078125e-07 ;  /* 0x00000002ff117435 */ /* 0x001fe200000001ff */
[----:B-1----:R-:W-:Y:S01]  /*11c0*/  FADD.FTZ R18, R11, R14 ;  /* 0x0000000e0b127221 */ /* 0x002fe20000010000 */
[----:B------:R-:W-:Y:S01]  /*11d0*/  MOV R19, 0xffffffff ;  /* 0xffffffff00137802 */ /* 0x000fe20000000f00 */
[----:B------:R-:W-:Y:S01]  /*11e0*/  IMAD.MOV.U32 R14, RZ, RZ, 0x1f ;  /* 0x0000001fff0e7424 */ /* 0x000fe200078e00ff */
[----:B------:R-:W-:-:S02]  /*11f0*/  MOV R8, 0x1210 ;  /* 0x0000121000087802 */ /* 0x000fc40000000f00 */
[----:B------:R-:W-:Y:S05]  /*1200*/  CALL.REL.NOINC `($__internal_158_$__cuda_sm70_shflsync_bfly_p) ;  /* 0x0000013000007944 */ /* 0x000fea0003c00000 */
[----:B0-----:R-:W-:Y:S01]  /*1210*/  HFMA2.MMA R17, -RZ, RZ, 0, 2.384185791015625e-07 ;  /* 0x00000004ff117435 */ /* 0x001fe200000001ff */
[----:B-1----:R-:W-:Y:S01]  /*1220*/  FADD.FTZ R18, R18, R14 ;  /* 0x0000000e12127221 */ /* 0x002fe20000010000 */
[----:B------:R-:W-:Y:S01]  /*1230*/  MOV R14, 0x1f ;  /* 0x0000001f000e7802 */ /* 0x000fe20000000f00 */
[----:B------:R-:W-:Y:S01]  /*1240*/  IMAD.MOV.U32 R19, RZ, RZ, -0x1 ;  /* 0xffffffffff137424 */ /* 0x000fe200078e00ff */
[----:B------:R-:W-:-:S02]  /*1250*/  MOV R8, 0x1270 ;  /* 0x0000127000087802 */ /* 0x000fc40000000f00 */
[----:B------:R-:W-:Y:S05]  /*1260*/  CALL.REL.NOINC `($__internal_158_$__cuda_sm70_shflsync_bfly_p) ;  /* 0x000000d000007944 */ /* 0x000fea0003c00000 */
[----:B0-----:R-:W-:Y:S01]  /*1270*/  HFMA2.MMA R17, -RZ, RZ, 0, 4.76837158203125e-07 ;  /* 0x00000008ff117435 */ /* 0x001fe200000001ff */
[----:B-1----:R-:W-:Y:S01]  /*1280*/  FADD.FTZ R18, R18, R14 ;  /* 0x0000000e12127221 */ /* 0x002fe20000010000 */
[----:B------:R-:W-:-:S02]  /*1290*/  MOV R14, 0x1f ;  /* 0x0000001f000e7802 */ /* 0x000fc40000000f00 */
[----:B------:R-:W-:Y:S02]  /*12a0*/  MOV R19, 0xffffffff ;  /* 0xffffffff00137802 */ /* 0x000fe40000000f00 */
[----:B------:R-:W-:Y:S02]  /*12b0*/  MOV R8, 0x12d0 ;  /* 0x000012d000087802 */ /* 0x000fe40000000f00 */
[----:B------:R-:W-:Y:S05]  /*12c0*/  CALL.REL.NOINC `($__internal_158_$__cuda_sm70_shflsync_bfly_p) ;  /* 0x0000007000007944 */ /* 0x000fea0003c00000 */
[----:B01----:R-:W-:Y:S01]  /*12d0*/  FADD.FTZ R18, R18, R14 ;  /* 0x0000000e12127221 */ /* 0x003fe20000010000 */
[----:B------:R-:W-:Y:S01]  /*12e0*/  HFMA2.MMA R14, -RZ, RZ, 0, 1.847743988037109375e-06 ;  /* 0x0000001fff0e7435 */ /* 0x000fe200000001ff */
[----:B------:R-:W-:Y:S01]  /*12f0*/  IMAD.MOV.U32 R17, RZ, RZ, 0x10 ;  /* 0x00000010ff117424 */ /* 0x000fe200078e00ff */
[----:B------:R-:W-:Y:S02]  /*1300*/  MOV R19, 0xffffffff ;  /* 0xffffffff00137802 */ /* 0x000fe40000000f00 */
[----:B------:R-:W-:Y:S02]  /*1310*/  MOV R8, 0x1330 ;  /* 0x0000133000087802 */ /* 0x000fe40000000f00 */
[----:B------:R-:W-:Y:S05]  /*1320*/  CALL.REL.NOINC `($__internal_158_$__cuda_sm70_shflsync_bfly_p) ;  /* 0x0000001000007944 */ /* 0x000fea0003c00000 */
[----:B01----:R-:W-:Y:S05]  /*1330*/  BRA `(.L_x_5457) ;  /* 0xfffff82000007947 */ /* 0x003fea000383ffff */
        .weak           $__internal_158_$__cuda_sm70_shflsync_bfly_p
        .type           $__internal_158_$__cuda_sm70_shflsync_bfly_p,@function
        .size           $__internal_158_$__cuda_sm70_shflsync_bfly_p,(.L_x_6807 - $__internal_158_$__cuda_sm70_shflsync_bfly_p)
$__internal_158_$__cuda_sm70_shflsync_bfly_p:
[----:B------:R-:W-:Y:S01]  /*1340*/  HFMA2.MMA R9, -RZ, RZ, 0, 0 ;  /* 0x00000000ff097435 */ /* 0x000fe200000001ff */
[----:B------:R-:W-:Y:S04]  /*1350*/  WARPSYNC R19 ;  /* 0x0000001300007348 */ /* 0x000fe80003800000 */
[----:B------:R0:W1:Y:S01]  /*1360*/  SHFL.BFLY PT, R14, R18, R17, R14 ;  /* 0x0c000011120e7389 */ /* 0x00006200000e000e */
[----:B------:R-:W-:Y:S05]  /*1370*/  RET.REL.NODEC R8 `(_ZN10layer_norm22ln_bwd_finalize_kernelINS_22Kernel_traits_finalizeILj1536Ef6__halffS2_fjLb1ELj1024ELj4ENS_18Kernel_traits_baseILj1536EfS2_fS2_fjLj1024EEEEELb1ELb1EEEvNS_9BwdParamsE) ;  /* 0xffffec8008007950 */ /* 0x000fea0003c3ffff */
.L_x_5458:
        /* <DEDUP_REMOVED lines=16> */
.L_x_6807:


//--------------------- .text._ZN10layer_norm13ln_bwd_kernelINS_13Kernel_traitsIf6__halffS2_fjLj1536ELj1ELj1ELj4ELj8ENS_18Kernel_traits_baseILj1536EfS2_fS2_fjLj128EEEEELb1ELb1ELb1ELb1EEEvNS_9BwdParamsE --------------------------
	.section	.text._ZN10layer_norm13ln_bwd_kernelINS_13Kernel_traitsIf6__halffS2_fjLj1536ELj1ELj1ELj4ELj8ENS_18Kernel_traits_baseILj1536EfS2_fS2_fjLj128EEEEELb1ELb1ELb1ELb1EEEvNS_9BwdParamsE,"ax",@progbits
	.sectioninfo	@"SHI_REGISTERS=138"
	.align	128
        .global         _ZN10layer_norm13ln_bwd_kernelINS_13Kernel_traitsIf6__halffS2_fjLj1536ELj1ELj1ELj4ELj8ENS_18Kernel_traits_baseILj1536EfS2_fS2_fjLj128EEEEELb1ELb1ELb1ELb1EEEvNS_9BwdParamsE
        .type           _ZN10layer_norm13ln_bwd_kernelINS_13Kernel_traitsIf6__halffS2_fjLj1536ELj1ELj1ELj4ELj8ENS_18Kernel_traits_baseILj1536EfS2_fS2_fjLj128EEEEELb1ELb1ELb1ELb1EEEvNS_9BwdParamsE,@function
        .size           _ZN10layer_norm13ln_bwd_kernelINS_13Kernel_traitsIf6__halffS2_fjLj1536ELj1ELj1ELj4ELj8ENS_18Kernel_traits_baseILj1536EfS2_fS2_fjLj128EEEEELb1ELb1ELb1ELb1EEEvNS_9BwdParamsE,(.L_x_6808 - _ZN10layer_norm13ln_bwd_kernelINS_13Kernel_traitsIf6__halffS2_fjLj1536ELj1ELj1ELj4ELj8ENS_18Kernel_traits_baseILj1536EfS2_fS2_fjLj128EEEEELb1ELb1ELb1ELb1EEEvNS_9BwdParamsE)
        .other          _ZN10layer_norm13ln_bwd_kernelINS_13Kernel_traitsIf6__halffS2_fjLj1536ELj1ELj1ELj4ELj8ENS_18Kernel_traits_baseILj1536EfS2_fS2_fjLj128EEEEELb1ELb1ELb1ELb1EEEvNS_9BwdParamsE,@"STO_CUDA_ENTRY STV_DEFAULT"
_ZN10layer_norm13ln_bwd_kernelINS_13Kernel_traitsIf6__halffS2_fjLj1536ELj1ELj1ELj4ELj8ENS_18Kernel_traits_baseILj1536EfS2_fS2_fjLj128EEEEELb1ELb1ELb1ELb1EEEvNS_9BwdParamsE:
.text._ZN10layer_norm13ln_bwd_kernelINS_13Kernel_traitsIf6__halffS2_fjLj1536ELj1ELj1ELj4ELj8ENS_18Kernel_traits_baseILj1536EfS2_fS2_fjLj128EEEEELb1ELb1ELb1ELb1EEEvNS_9BwdParamsE:
        /* <DEDUP_REMOVED lines=26> */
.L_x_5459:
[----:B------:R-:W-:-:S04]  /*01a0*/  SHF.L.U32 R2, R0, 0x4, RZ ;  /* 0x0000000400027819 */ /* 0x000fc800000006ff */
[----:B------:R-:W-:-:S04]  /*01b0*/  LOP3.LUT R4, R2, 0x7f0, RZ, 0xc0, !PT ;  /* 0x000007f002047812 */ /* 0x000fc800078ec0ff */
[C---:B------:R-:W-:Y:S02]  /*01c0*/  IADD3 R2, P0, R4.reuse, c[0x0][0x1b0], RZ ;  /* 0x00006c0004027a10 */ /* 0x040fe40007f1e0ff */
[----:B------:R-:W-:-:S03]  /*01d0*/  IADD3 R4, P1, R4, c[0x0][0x1c8], RZ ;  /* 0x0000720004047a10 */ /* 0x000fc60007f3e0ff */
[----:B------:R-:W-:Y:S01]  /*01e0*/  IMAD.X R3, RZ, RZ, c[0x0][0x1b4], P0 ;  /* 0x00006d00ff037624 */ /* 0x000fe200000e06ff */
[----:B------:R-:W-:-:S04]  /*01f0*/  IADD3.X R5, RZ, c[0x0][0x1cc], RZ, P1, !PT ;  /* 0x00007300ff057a10 */ /* 0x000fc80000ffe4ff */
        /* <DEDUP_REMOVED lines=26> */
.L_x_5524:
        /* <DEDUP_REMOVED lines=43> */
.L_x_5462:
        /* <DEDUP_REMOVED lines=10> */
[C---:B------:R-:W-:Y:S01]  /*06f0*/  IMAD.WIDE.U32 R110, R114.reuse, R115, c[0x0][0x208] ;  /* 0x00008200726e7625 */ /* 0x040fe200078e0073 */
[----:B------:R-:W-:Y:S01]  /*0700*/  IADD3 R114, R114, 0x100, RZ ;  /* 0x0000010072727810 */ /* 0x000fe20007ffe0ff */
[----:B------:R-:W3:Y:S02]  /*0710*/  LDG.E.128 R80, [R80.64] ;  /* 0x0000000450507981 */ /* 0x000ee4000c1e1d00 */
[-C--:B------:R-:W-:Y:S02]  /*0720*/  IMAD.WIDE.U32 R86, R107, R89.reuse, c[0x0][0x188] ;  /* 0x000062006b567625 */ /* 0x080fe400078e0059 */
[----:B------:R-:W4:Y:S02]  /*0730*/  LDG.E.64 R110, [R110.64] ;  /* 0x000000046e6e7981 */ /* 0x000f24000c1e1b00 */
[----:B------:R-:W-:Y:S02]  /*0740*/  IMAD.WIDE.U32 R88, R100, R89, c[0x0][0x188] ;  /* 0x0000620064587625 */ /* 0x000fe400078e0059 */
[----:B0-----:R-:W3:Y:S02]  /*0750*/  LDG.E.128 R84, [R86.64] ;  /* 0x0000000456547981 */ /* 0x001ee4000c1e1d00 */
[----:B------:R-:W-:-:S02]  /*0760*/  IMAD.WIDE.U32 R112, R112, R115, c[0x0][0x208] ;  /* 0x0000820070707625 */ /* 0x000fc400078e0073 */
[----:B------:R-:W3:Y:S02]  /*0770*/  LDG.E.128 R88, [R88.64] ;  /* 0x0000000458587981 */ /* 0x000ee4000c1e1d00 */
[----:B------:R-:W-:Y:S02]  /*0780*/  IMAD.WIDE.U32 R114, R114, R115, c[0x0][0x208] ;  /* 0x0000820072727625 */ /* 0x000fe400078e0073 */
[----:B------:R-:W3:Y:S04]  /*0790*/  LDG.E.64 R112, [R112.64] ;  /* 0x0000000470707981 */ /* 0x000ee8000c1e1b00 */
[----:B------:R-:W3:Y:S01]  /*07a0*/  LDG.E.64 R114, [R114.64] ;  /* 0x0000000472727981 */ /* 0x000ee2000c1e1b00 */
        /* <DEDUP_REMOVED lines=12> */
[----:B-1----:R-:W-:Y:S02]  /*0870*/  ISETP.NE.AND P0, PT, R97, RZ, PT ;  /* 0x000000ff6100720c */ /* 0x002fe40003f05270 */
        /* <DEDUP_REMOVED lines=8> */
[----:B--2---:R-:W-:-:S02]  /*0900*/  FSEL R130, R122, RZ, !P0 ;  /* 0x000000ff7a827208 */ /* 0x004fc40004000000 */
[----:B----4-:R-:W-:Y:S02]  /*0910*/  MOV R122, R110 ;  /* 0x0000006e007a7202 */ /* 0x010fe40000000f00 */
[----:B------:R-:W-:Y:S01]  /*0920*/  SHF.R.U64 R128, R110, 0x10, R111 ;  /* 0x000000106e807819 */ /* 0x000fe2000000126f */
[C---:B---3--:R-:W-:Y:S02]  /*0930*/  FADD.FTZ R80, -R130.reuse, R80 ;  /* 0x0000005082507221 */ /* 0x048fe40000010100 */
[C---:B------:R-:W-:Y:S01]  /*0940*/  FADD.FTZ R110, -R130.reuse, R81 ;  /* 0x00000051826e7221 */ /* 0x040fe20000010100 */
[----:B0-----:R-:W-:Y:S01]  /*0950*/  HADD2.F32 R3, -RZ, R122.H0_H0 ;  /* 0x2000007aff037230 */ /* 0x001fe20000004100 */
[C---:B------:R-:W-:Y:S02]  /*0960*/  FADD.FTZ R2, -R130.reuse, R90 ;  /* 0x0000005a82027221 */ /* 0x040fe40000010100 */
[C---:B------:R-:W-:Y:S01]  /*0970*/  FADD.FTZ R82, -R130.reuse, R82 ;  /* 0x0000005282527221 */ /* 0x040fe20000010100 */
[----:B------:R-:W-:Y:S01]  /*0980*/  MOV R81, R112 ;  /* 0x0000007000517202 */ /* 0x000fe20000000f00 */
[----:B------:R-:W-:Y:S01]  /*0990*/  FADD.FTZ R92, -R130, R83 ;  /* 0x00000053825c7221 */ /* 0x000fe20000010100 */
[----:B------:R-:W-:Y:S01]  /*09a0*/  SHF.R.U64 R126, R112, 0x10, R113 ;  /* 0x00000010707e7819 */ /* 0x000fe20000001271 */
[----:B------:R-:W-:Y:S01]  /*09b0*/  FADD.FTZ R84, -R130, R84 ;  /* 0x0000005482547221 */ /* 0x000fe20000010100 */
[----:B------:R-:W-:Y:S01]  /*09c0*/  SHF.R.U64 R124, R114, 0x10, R115 ;  /* 0x00000010727c7819 */ /* 0x000fe20000001273 */
[----:B------:R-:W-:-:S02]  /*09d0*/  IMAD.MOV.U32 R93, RZ, RZ, R114 ;  /* 0x000000ffff5d7224 */ /* 0x000fc400078e0072 */
[C---:B------:R-:W-:Y:S02]  /*09e0*/  FADD.FTZ R112, -R130.reuse, R85 ;  /* 0x0000005582707221 */ /* 0x040fe40000010100 */
[C---:B------:R-:W-:Y:S02]  /*09f0*/  FADD.FTZ R86, -R130.reuse, R86 ;  /* 0x0000005682567221 */ /* 0x040fe40000010100 */
[C---:B------:R-:W-:Y:S02]  /*0a00*/  FADD.FTZ R114, -R130.reuse, R87 ;  /* 0x0000005782727221 */ /* 0x040fe40000010100 */
[C---:B------:R-:W-:Y:S02]  /*0a10*/  FADD.FTZ R88, -R130.reuse, R88 ;  /* 0x0000005882587221 */ /* 0x040fe40000010100 */
[----:B-1----:R-:W-:Y:S02]  /*0a20*/  FADD.FTZ R116, -R130, R89 ;  /* 0x0000005982747221 */ /* 0x002fe40000010100 */
[----:B------:R-:W-:Y:S01]  /*0a30*/  FMUL.FTZ R119, R99, R2 ;  /* 0x0000000263777220 */ /* 0x000fe20000410000 */
[----:B------:R-:W-:Y:S01]  /*0a40*/  HADD2.F32 R2, -RZ, R128.H0_H0 ;  /* 0x20000080ff027230 */ /* 0x000fe20000004100 */
[----:B------:R-:W-:-:S02]  /*0a50*/  IMAD.MOV.U32 R123, RZ, RZ, R111 ;  /* 0x000000ffff7b7224 */ /* 0x000fc400078e006f */
[----:B------:R-:W-:Y:S02]  /*0a60*/  FADD.FTZ R130, -R130, R91 ;  /* 0x0000005b82827221 */ /* 0x000fe40000010100 */
[C---:B------:R-:W-:Y:S02]  /*0a70*/  FMUL.FTZ R91, R99.reuse, R80 ;  /* 0x00000050635b7220 */ /* 0x040fe40000410000 */
[C---:B------:R-:W-:Y:S02]  /*0a80*/  FMUL.FTZ R90, R99.reuse, R110 ;  /* 0x0000006e635a7220 */ /* 0x040fe40000410000 */
[----:B------:R-:W-:Y:S01]  /*0a90*/  FMUL.FTZ R118, R36, R3 ;  /* 0x0000000324767220 */ /* 0x000fe20000410000 */
[----:B------:R-:W-:Y:S01]  /*0aa0*/  SHF.R.U32.HI R127, RZ, 0x10, R111 ;  /* 0x00000010ff7f7819 */ /* 0x000fe2000001166f */
[----:B------:R-:W-:Y:S01]  /*0ab0*/  HADD2.F32 R81, -RZ, R81.H0_H0 ;  /* 0x20000051ff517230 */ /* 0x000fe20000004100 */
[----:B------:R-:W-:Y:S01]  /*0ac0*/  MOV R83, R113 ;  /* 0x0000007100537202 */ /* 0x000fe20000000f00 */
[----:B------:R-:W-:Y:S01]  /*0ad0*/  HADD2.F32 R123, -RZ, R123.H0_H0 ;  /* 0x2000007bff7b7230 */ /* 0x000fe20000004100 */
[----:B------:R-:W-:Y:S01]  /*0ae0*/  SHF.R.U32.HI R125, RZ, 0x10, R113 ;  /* 0x00000010ff7d7819 */ /* 0x000fe20000011671 */
        /* <DEDUP_REMOVED lines=23> */
[----:B------:R-:W-:Y:S01]  /*0c60*/  FFMA.FTZ R43, R110, R80, R43 ;  /* 0x000000506e2b7223 */ /* 0x000fe2000001002b */
[----:B------:R-:W-:Y:S01]  /*0c70*/  HADD2.F32 R80, -RZ, R126.H0_H0 ;  /* 0x2000007eff507230 */ /* 0x000fe20000004100 */
[----:B------:R-:W-:Y:S02]  /*0c80*/  FADD.FTZ R81, R2, R123 ;  /* 0x0000007b02517221 */ /* 0x000fe40000010000 */
[----:B------:R-:W-:Y:S01]  /*0c90*/  FFMA.FTZ R3, R110, R123, R3 ;  /* 0x0000007b6e037223 */ /* 0x000fe20000010003 */
[----:B------:R-:W-:Y:S01]  /*0ca0*/  HADD2.F32 R83, -RZ, R83.H0_H0 ;  /* 0x20000053ff537230 */ /* 0x000fe20000004100 */
[----:B------:R-:W-:Y:S01]  /*0cb0*/  FMUL.FTZ R112, R99, R112 ;  /* 0x0000007063707220 */ /* 0x000fe20000410000 */
[----:B------:R-:W-:Y:S01]  /*0cc0*/  HADD2.F32 R82, -RZ, R125.H0_H0 ;  /* 0x2000007dff527230 */ /* 0x000fe20000004100 */
[----:B------:R-:W-:-:S02]  /*0cd0*/  FMUL.FTZ R125, R33, R80 ;  /* 0x00000050217d7220 */ /* 0x000fc40000410000 */
[----:B------:R-:W-:Y:S02]  /*0ce0*/  FADD.FTZ R2, R81, R122 ;  /* 0x0000007a51027221 */ /* 0x000fe40000010000 */
[----:B------:R-:W-:Y:S01]  /*0cf0*/  FFMA.FTZ R3, R113, R122, R3 ;  /* 0x0000007a71037223 */ /* 0x000fe20000010003 */
[----:B------:R-:W-:Y:S01]  /*0d00*/  MOV R94, R115 ;  /* 0x00000073005e7202 */ /* 0x000fe20000000f00 */
[----:B------:R-:W-:Y:S01]  /*0d10*/  HADD2.F32 R84, -RZ, R124.H0_H0 ;  /* 0x2000007cff547230 */ /* 0x000fe20000004100 */
[----:B------:R-:W-:Y:S01]  /*0d20*/  SHF.R.U32.HI R95, RZ, 0x10, R115 ;  /* 0x00000010ff5f7819 */ /* 0x000fe20000011673 */
[----:B------:R-:W-:Y:S02]  /*0d30*/  FMUL.FTZ R115, R99, R86 ;  /* 0x0000005663737220 */ /* 0x000fe40000410000 */
[----:B------:R-:W-:Y:S02]  /*0d40*/  FMUL.FTZ R124, R34, R83 ;  /* 0x00000053227c7220 */ /* 0x000fe40000410000 */
[----:B------:R-:W-:-:S02]  /*0d50*/  FADD.FTZ R81, R2, R125 ;  /* 0x0000007d02517221 */ /* 0x000fc40000010000 */
[----:B------:R-:W-:Y:S01]  /*0d60*/  FFMA.FTZ R3, R112, R125, R3 ;  /* 0x0000007d70037223 */ /* 0x000fe20000010003 */
[----:B------:R-:W-:Y:S01]  /*0d70*/  HADD2.F32 R93, -RZ, R93.H0_H0 ;  /* 0x2000005dff5d7230 */ /* 0x000fe20000004100 */
[----:B------:R-:W-:Y:S02]  /*0d80*/  FMUL.FTZ R114, R99, R114 ;  /* 0x0000007263727220 */ /* 0x000fe40000410000 */
[----:B------:R-:W-:Y:S02]  /*0d90*/  FMUL.FTZ R127, R35, R82 ;  /* 0x00000052237f7220 */ /* 0x000fe40000410000 */
        /* <DEDUP_REMOVED lines=10> */
[----:B------:R-:W-:Y:S01]  /*0e40*/  FFMA.FTZ R3, R117, R126, R3 ;  /* 0x0000007e75037223 */ /* 0x000fe20000010003 */
[----:B------:R-:W-:Y:S01]  /*0e50*/  HADD2.F32 R86, -RZ, R95.H0_H0 ;  /* 0x2000005fff567230 */ /* 0x000fe20000004100 */
        /* <DEDUP_REMOVED lines=23> */
.L_x_5463:
[----:B------:R-:W-:Y:S05]  /*0fd0*/  BSYNC B0 ;  /* 0x0000000000007941 */ /* 0x000fea0003800000 */
.L_x_5461:
[----:B------:R-:W-:Y:S02]  /*0fe0*/  LOP3.LUT P1, RZ, R98, 0xff, RZ, 0xc0, !PT ;  /* 0x000000ff62ff7812 */ /* 0x000fe4000782c0ff */
[----:B0-----:R-:W-:-:S02]  /*0ff0*/  SHF.R.U32.HI R80, RZ, 0x5, R0 ;  /* 0x00000005ff507819 */ /* 0x001fc40000011600 */
[----:B------:R-:W-:Y:S02]  /*1000*/  LOP3.LUT P0, RZ, R0, 0x1f, RZ, 0xc0, !PT ;  /* 0x0000001f00ff7812 */ /* 0x000fe4000780c0ff */
[----:B------:R-:W-:-:S07]  /*1010*/  LOP3.LUT R93, R80, 0x7fffffc, RZ, 0xc0, !PT ;  /* 0x07fffffc505d7812 */ /* 0x000fce00078ec0ff */
[----:B------:R-:W-:Y:S01]  /*1020*/  @!P1 IADD3 R93, R93, 0x4, RZ ;  /* 0x000000045d5d9810 */ /* 0x000fe20007ffe0ff */
[----:B------:R-:W-:Y:S05]  /*1030*/  BRA.DIV ~URZ, `(.L_x_5464) ;  /* 0x00001db27f007947 */ /* 0x000fea000b800000 */
[----:B------:R0:W2:Y:S02]  /*1040*/  SHFL.DOWN PT, R81, R86, 0x10, 0x1f ;  /* 0x0a001f0056517f89 */ /* 0x0000a400000e0000 */
.L_x_5525:
        /* <DEDUP_REMOVED lines=18> */
.L_x_5526:
        /* <DEDUP_REMOVED lines=46> */
[C---:B---3--:R-:W-:Y:S02]  /*1450*/  @P6 PRMT R101, R2.reuse, 0x7610, R101 ;  /* 0x0000761002656816 */ /* 0x048fe40000000065 */
[--C-:B------:R-:W-:Y:S02]  /*1460*/  @P6 SHF.R.U64 R2, R2, 0x10, R3.reuse ;  /* 0x0000001002026819 */ /* 0x100fe40000001203 */
[--C-:B------:R-:W-:Y:S02]  /*1470*/  @P6 SHF.R.U32.HI R81, RZ, 0x10, R3.reuse ;  /* 0x00000010ff516819 */ /* 0x100fe40000011603 */
        /* <DEDUP_REMOVED lines=12> */
.L_x_5467:
[----:B------:R-:W-:Y:S05]  /*1540*/  BSYNC B0 ;  /* 0x0000000000007941 */ /* 0x000fea0003800000 */
.L_x_5466:
        /* <DEDUP_REMOVED lines=13> */
.L_x_5469:
[----:B------:R-:W-:Y:S05]  /*1620*/  BSYNC B0 ;  /* 0x0000000000007941 */ /* 0x000fea0003800000 */
.L_x_5468:
        /* <DEDUP_REMOVED lines=8> */
.L_x_5471:
[----:B------:R-:W-:Y:S05]  /*16b0*/  BSYNC B0 ;  /* 0x0000000000007941 */ /* 0x000fea0003800000 */
.L_x_5470:
        /* <DEDUP_REMOVED lines=13> */
.L_x_5473:
[----:B------:R-:W-:Y:S05]  /*1790*/  BSYNC B0 ;  /* 0x0000000000007941 */ /* 0x000fea0003800000 */
.L_x_5472:
        /* <DEDUP_REMOVED lines=8> */
.L_x_5475:
[----:B------:R-:W-:Y:S05]  /*1820*/  BSYNC B0 ;  /* 0x0000000000007941 */ /* 0x000fea0003800000 */
.L_x_5474:
        /* <DEDUP_REMOVED lines=13> */
.L_x_5477:
[----:B------:R-:W-:Y:S05]  /*1900*/  BSYNC B0 ;  /* 0x0000000000007941 */ /* 0x000fea0003800000 */
.L_x_5476:
        /* <DEDUP_REMOVED lines=8> */
.L_x_5479:
[----:B------:R-:W-:Y:S05]  /*1990*/  BSYNC B0 ;  /* 0x0000000000007941 */ /* 0x000fea0003800000 */
.L_x_5478:
[----:B------:R-:W-:Y:S01]  /*19a0*/  BSSY B0, `(.L_x_5480) ;  /* 0x000000d000007945 */ /* 0x000fe20003800000 */
[----:B------:R-:W-:Y:S05]  /*19b0*/  @!P6 BRA `(.L_x_5481) ;  /* 0x000000b00000e947 */ /* 0x000fea0003800000 */
[----:B------:R-:W-:Y:S01]  /*19c0*/  LOP3.LUT P2, RZ, R133, 0xff000000, RZ, 0xc0, !PT ;  /* 0xff00000085ff7812 */ /* 0x000fe2000784c0ff */
        /* <DEDUP_REMOVED lines=10> */
.L_x_5481:
[----:B------:R-:W-:Y:S05]  /*1a70*/  BSYNC B0 ;  /* 0x0000000000007941 */ /* 0x000fea0003800000 */
.L_x_5480:
        /* <DEDUP_REMOVED lines=32> */
.L_x_5483:
[----:B0-----:R-:W-:Y:S05]  /*1c80*/  BSYNC B0 ;  /* 0x0000000000007941 */ /* 0x001fea0003800000 */
.L_x_5482:
        /* <DEDUP_REMOVED lines=10> */
.L_x_5485:
[----:B------:R-:W-:Y:S05]  /*1d30*/  BSYNC B0 ;  /* 0x0000000000007941 */ /* 0x000fea0003800000 */
.L_x_5484:
        /* <DEDUP_REMOVED lines=8> */
.L_x_5487:
[----:B------:R-:W-:Y:S05]  /*1dc0*/  BSYNC B0 ;  /* 0x0000000000007941 */ /* 0x000fea0003800000 */
.L_x_5486:
        /* <DEDUP_REMOVED lines=13> */
.L_x_5489:
[----:B------:R-:W-:Y:S05]  /*1ea0*/  BSYNC B0 ;  /* 0x0000000000007941 */ /* 0x000fea0003800000 */
.L_x_5488:
        /* <DEDUP_REMOVED lines=8> */
.L_x_5491:
[----:B------:R-:W-:Y:S05]  /*1f30*/  BSYNC B0 ;  /* 0x0000000000007941 */ /* 0x000fea0003800000 */
.L_x_5490:
        /* <DEDUP_REMOVED lines=13> */
.L_x_5493:
[----:B------:R-:W-:Y:S05]  /*2010*/  BSYNC B0 ;  /* 0x0000000000007941 */ /* 0x000fea0003800000 */
.L_x_5492:
        /* <DEDUP_REMOVED lines=8> */
.L_x_5495:
[----:B------:R-:W-:Y:S05]  /*20a0*/  BSYNC B0 ;  /* 0x0000000000007941 */ /* 0x000fea0003800000 */
.L_x_5494:
        /* <DEDUP_REMOVED lines=13> */
.L_x_5497:
[----:B------:R-:W-:Y:S05]  /*2180*/  BSYNC B0 ;  /* 0x0000000000007941 */ /* 0x000fea0003800000 */
.L_x_5496:
        /* <DEDUP_REMOVED lines=8> */
.L_x_5499:
[----:B------:R-:W-:Y:S05]  /*2210*/  BSYNC B0 ;  /* 0x0000000000007941 */ /* 0x000fea0003800000 */
.L_x_5498:
        /* <DEDUP_REMOVED lines=13> */
.L_x_5501:
[----:B------:R-:W-:Y:S05]  /*22f0*/  BSYNC B0 ;  /* 0x0000000000007941 */ /* 0x000fea0003800000 */
.L_x_5500:
        /* <DEDUP_REMOVED lines=21> */
.L_x_5503:
[----:B------:R-:W-:Y:S05]  /*2450*/  BSYNC B0 ;  /* 0x0000000000007941 */ /* 0x000fea0003800000 */
.L_x_5502:
[----:B------:R-:W-:Y:S01]  /*2460*/  BSSY B0, `(.L_x_5504) ;  /* 0x000000a000007945 */ /* 0x000fe20003800000 */
[----:B------:R-:W-:Y:S01]  /*2470*/  IADD3 R92, R92, 0x100, RZ ;  /* 0x000001005c5c7810 */ /* 0x000fe20007ffe0ff */
        /* <DEDUP_REMOVED lines=8> */
.L_x_5505:
[----:B------:R-:W-:Y:S05]  /*2500*/  BSYNC B0 ;  /* 0x0000000000007941 */ /* 0x000fea0003800000 */
.L_x_5504:
        /* <DEDUP_REMOVED lines=8> */
.L_x_5507:
[----:B------:R-:W-:Y:S05]  /*2590*/  BSYNC B0 ;  /* 0x0000000000007941 */ /* 0x000fea0003800000 */
.L_x_5506:
[----:B------:R-:W-:Y:S01]  /*25a0*/  BSSY B0, `(.L_x_5508) ;  /* 0x000000d000007945 */ /* 0x000fe20003800000 */
[----:B------:R-:W-:Y:S05]  /*25b0*/  @!P6 BRA `(.L_x_5509) ;  /* 0x000000b00000e947 */ /* 0x000fea0003800000 */
[----:B------:R-:W-:Y:S01]  /*25c0*/  LOP3.LUT P4, RZ, R108, 0xff, RZ, 0xc0, !PT ;  /* 0x000000ff6cff7812 */ /* 0x000fe2000788c0ff */
[----:B0-----:R-:W-:Y:S01]  /*25d0*/  FMUL.FTZ R2, R87, c[0x0][0x1ec] ;  /* 0x00007b0057027a20 */ /* 0x001fe20000410000 */
        /* <DEDUP_REMOVED lines=9> */
.L_x_5509:
[----:B------:R-:W-:Y:S05]  /*2670*/  BSYNC B0 ;  /* 0x0000000000007941 */ /* 0x000fea0003800000 */
.L_x_5508:
        /* <DEDUP_REMOVED lines=17> */
.L_x_5511:
[----:B------:R-:W-:Y:S05]  /*2790*/  BSYNC B0 ;  /* 0x0000000000007941 */ /* 0x000fea0003800000 */
.L_x_5510:
        /* <DEDUP_REMOVED lines=13> */
.L_x_5513:
[----:B------:R-:W-:Y:S05]  /*2870*/  BSYNC B0 ;  /* 0x0000000000007941 */ /* 0x000fea0003800000 */
.L_x_5512:
        /* <DEDUP_REMOVED lines=8> */
.L_x_5515:
[----:B------:R-:W-:Y:S05]  /*2900*/  BSYNC B0 ;  /* 0x0000000000007941 */ /* 0x000fea0003800000 */
.L_x_5514:
[----:B------:R-:W-:Y:S01]  /*2910*/  BSSY B0, `(.L_x_5516) ;  /* 0x000000d000007945 */ /* 0x000fe20003800000 */
[----:B------:R-:W-:Y:S05]  /*2920*/  @!P6 BRA `(.L_x_5517) ;  /* 0x000000b00000e947 */ /* 0x000fea0003800000 */
[----:B------:R-:W-:Y:S01]  /*2930*/  LOP3.LUT P1, RZ, R108, 0xff0000, RZ, 0xc0, !PT ;  /* 0x00ff00006cff7812 */ /* 0x000fe2000782c0ff */
        /* <DEDUP_REMOVED lines=10> */
.L_x_5517:
[----:B------:R-:W-:Y:S05]  /*29e0*/  BSYNC B0 ;  /* 0x0000000000007941 */ /* 0x000fea0003800000 */
.L_x_5516:
        /* <DEDUP_REMOVED lines=8> */
.L_x_5519:
[----:B------:R-:W-:Y:S05]  /*2a70*/  BSYNC B0 ;  /* 0x0000000000007941 */ /* 0x000fea0003800000 */
.L_x_5518:
        /* <DEDUP_REMOVED lines=18> */
.L_x_5521:
[----:B------:R-:W-:Y:S05]  /*2ba0*/  BSYNC B0 ;  /* 0x0000000000007941 */ /* 0x000fea0003800000 */
.L_x_5520:
[----:B------:R-:W-:Y:S01]  /*2bb0*/  BSSY B0, `(.L_x_5522) ;  /* 0x000000a000007945 */ /* 0x000fe20003800000 */
        /* <DEDUP_REMOVED lines=9> */
.L_x_5523:
[----:B------:R-:W-:Y:S05]  /*2c50*/  BSYNC B0 ;  /* 0x0000000000007941 */ /* 0x000fea0003800000 */
.L_x_5522:
[----:B------:R-:W-:Y:S02]  /*2c60*/  IADD3 R96, R96, c[0x0][0x160], RZ ;  /* 0x0000580060607a10 */ /* 0x000fe40007ffe0ff */
[----:B------:R-:W-:Y:S02]  /*2c70*/  LOP3.LUT P1, RZ, R98, 0xff, RZ, 0xc0, !PT ;  /* 0x000000ff62ff7812 */ /* 0x000fe4000782c0ff */
[----:B------:R-:W-:Y:S02]  /*2c80*/  ISETP.GE.AND P0, PT, R96, c[0x0][0x164], PT ;  /* 0x0000590060007a0c */ /* 0x000fe40003f06270 */
[----:B------:R-:W-:-:S11]  /*2c90*/  SEL R98, RZ, 0x1, P1 ;  /* 0x00000001ff627807 */ /* 0x000fd60000800000 */
[----:B0-----:R-:W-:Y:S01]  /*2ca0*/  @P0 CALL.REL.NOINC `(.L_x_5460) ;  /* 0x0000001000000944 */ /* 0x001fe20003c00000 */
[----:B------:R-:W-:Y:S05]  /*2cb0*/  BRA `(.L_x_5524) ;  /* 0xffffd6e000007947 */ /* 0x000fea000383ffff */
.L_x_5460:
        /* <DEDUP_REMOVED lines=19> */
.L_x_5464:
[----:B------:R-:W-:Y:S01]  /*2df0*/  HFMA2.MMA R84, -RZ, RZ, 0, 1.847743988037109375e-06 ;  /* 0x0000001fff547435 */ /* 0x000fe200000001ff */
[----:B------:R-:W-:Y:S01]  /*2e00*/  MOV R82, R86 ;  /* 0x0000005600527202 */ /* 0x000fe20000000f00 */
[----:B------:R-:W-:Y:S01]  /*2e10*/  IMAD.MOV.U32 R89, RZ, RZ, 0x10 ;  /* 0x00000010ff597424 */ /* 0x000fe200078e00ff */
[----:B------:R-:W-:-:S02]  /*2e20*/  MOV R95, 0xffffffff ;  /* 0xffffffff005f7802 */ /* 0x000fc40000000f00 */
[----:B------:R-:W-:Y:S02]  /*2e30*/  MOV R2, 0x2e50 ;  /* 0x00002e5000027802 */ /* 0x000fe40000000f00 */
[----:B-1---5:R-:W-:Y:S05]  /*2e40*/  CALL.REL.NOINC `($__internal_159_$__cuda_sm70_shflsync_down_p) ;  /* 0x0000046000007944 */ /* 0x022fea0003c00000 */
[----:B-1----:R-:W-:Y:S01]  /*2e50*/  IMAD.MOV.U32 R81, RZ, RZ, R82 ;  /* 0x000000ffff517224 */ /* 0x002fe200078e0052 */
[----:B0-----:R-:W-:Y:S05]  /*2e60*/  BRA `(.L_x_5525) ;  /* 0xffffe1e000007947 */ /* 0x001fea000383ffff */
.L_x_5465:
[----:B------:R-:W-:Y:S01]  /*2e70*/  HFMA2.MMA R89, -RZ, RZ, 0, 9.5367431640625e-07 ;  /* 0x00000010ff597435 */ /* 0x000fe200000001ff */
[----:B------:R-:W-:Y:S01]  /*2e80*/  MOV R82, R87 ;  /* 0x0000005700527202 */ /* 0x000fe20000000f00 */
[----:B------:R-:W-:Y:S01]  /*2e90*/  IMAD.MOV.U32 R84, RZ, RZ, 0x1f ;  /* 0x0000001fff547424 */ /* 0x000fe200078e00ff */
[----:B------:R-:W-:Y:S02]  /*2ea0*/  MOV R95, 0xffffffff ;  /* 0xffffffff005f7802 */ /* 0x000fe40000000f00 */
[----:B------:R-:W-:Y:S02]  /*2eb0*/  MOV R2, 0x2ed0 ;  /* 0x00002ed000027802 */ /* 0x000fe40000000f00 */
[----:B012--5:R-:W-:Y:S05]  /*2ec0*/  CALL.REL.NOINC `($__internal_159_$__cuda_sm70_shflsync_down_p) ;  /* 0x000003e000007944 */ /* 0x027fea0003c00000 */
[----:B------:R-:W-:Y:S01]  /*2ed0*/  FADD.FTZ R86, R81, R86 ;  /* 0x0000005651567221 */ /* 0x000fe20000010000 */
[----:B0-----:R-:W-:Y:S01]  /*2ee0*/  HFMA2.MMA R89, -RZ, RZ, 0, 4.76837158203125e-07 ;  /* 0x00000008ff597435 */ /* 0x001fe200000001ff */
[----:B-1----:R-:W-:Y:S01]  /*2ef0*/  FADD.FTZ R87, R87, R82 ;  /* 0x0000005257577221 */ /* 0x002fe20000010000 */
[----:B------:R-:W-:Y:S01]  /*2f00*/  MOV R95, 0xffffffff ;  /* 0xffffffff005f7802 */ /* 0x000fe20000000f00 */
[----:B------:R-:W-:Y:S01]  /*2f10*/  IMAD.MOV.U32 R84, RZ, RZ, 0x1f ;  /* 0x0000001fff547424 */ /* 0x000fe200078e00ff */
[----:B------:R-:W-:-:S02]  /*2f20*/  MOV R82, R86 ;  /* 0x0000005600527202 */ /* 0x000fc40000000f00 */
[----:B------:R-:W-:Y:S02]  /*2f30*/  MOV R2, 0x2f50 ;  /* 0x00002f5000027802 */ /* 0x000fe40000000f00 */
[----:B------:R-:W-:Y:S05]  /*2f40*/  CALL.REL.NOINC `($__internal_159_$__cuda_sm70_shflsync_down_p) ;  /* 0x0000036000007944 */ /* 0x000fea0003c00000 */
[----:B0-----:R-:W-:Y:S01]  /*2f50*/  HFMA2.MMA R89, -RZ, RZ, 0, 4.76837158203125e-07 ;  /* 0x00000008ff597435 */ /* 0x001fe200000001ff */
[----:B-1----:R-:W-:Y:S01]  /*2f60*/  IMAD.MOV.U32 R81, RZ, RZ, R82 ;  /* 0x000000ffff517224 */ /* 0x002fe200078e0052 */
[----:B------:R-:W-:Y:S01]  /*2f70*/  MOV R82, R87 ;  /* 0x0000005700527202 */ /* 0x000fe20000000f00 */
[----:B------:R-:W-:Y:S01]  /*2f80*/  IMAD.MOV.U32 R84, RZ, RZ, 0x1f ;  /* 0x0000001fff547424 */ /* 0x000fe200078e00ff */
[----:B------:R-:W-:Y:S02]  /*2f90*/  MOV R95, 0xffffffff ;  /* 0xffffffff005f7802 */ /* 0x000fe40000000f00 */
[----:B------:R-:W-:Y:S02]  /*2fa0*/  MOV R2, 0x2fc0 ;  /* 0x00002fc000027802 */ /* 0x000fe40000000f00 */
[----:B------:R-:W-:Y:S05]  /*2fb0*/  CALL.REL.NOINC `($__internal_159_$__cuda_sm70_shflsync_down_p) ;  /* 0x000002f000007944 */ /* 0x000fea0003c00000 */
[----:B------:R-:W-:Y:S01]  /*2fc0*/  FADD.FTZ R86, R81, R86 ;  /* 0x0000005651567221 */ /* 0x000fe20000010000 */
[----:B0-----:R-:W-:Y:S01]  /*2fd0*/  HFMA2.MMA R89, -RZ, RZ, 0, 2.384185791015625e-07 ;  /* 0x00000004ff597435 */ /* 0x001fe200000001ff */
[----:B-1----:R-:W-:Y:S01]  /*2fe0*/  FADD.FTZ R87, R87, R82 ;  /* 0x0000005257577221 */ /* 0x002fe20000010000 */
[----:B------:R-:W-:Y:S01]  /*2ff0*/  MOV R95, 0xffffffff ;  /* 0xffffffff005f7802 */ /* 0x000fe20000000f00 */
[----:B------:R-:W-:Y:S01]  /*3000*/  IMAD.MOV.U32 R84, RZ, RZ, 0x1f ;  /* 0x0000001fff547424 */ /* 0x000fe200078e00ff */
[----:B------:R-:W-:-:S02]  /*3010*/  MOV R82, R86 ;  /* 0x0000005600527202 */ /* 0x000fc40000000f00 */
[----:B------:R-:W-:Y:S02]  /*3020*/  MOV R2, 0x3040 ;  /* 0x0000304000027802 */ /* 0x000fe40000000f00 */
[----:B------:R-:W-:Y:S05]  /*3030*/  CALL.REL.NOINC `($__internal_159_$__cuda_sm70_shflsync_down_p) ;  /* 0x0000027000007944 */ /* 0x000fea0003c00000 */
[----:B0-----:R-:W-:Y:S01]  /*3040*/  HFMA2.MMA R89, -RZ, RZ, 0, 2.384185791015625e-07 ;  /* 0x00000004ff597435 */ /* 0x001fe200000001ff */
[----:B-1----:R-:W-:Y:S01]  /*3050*/  IMAD.MOV.U32 R81, RZ, RZ, R82 ;  /* 0x000000ffff517224 */ /* 0x002fe200078e0052 */
[----:B------:R-:W-:Y:S01]  /*3060*/  MOV R82, R87 ;  /* 0x0000005700527202 */ /* 0x000fe20000000f00 */
[----:B------:R-:W-:Y:S01]  /*3070*/  IMAD.MOV.U32 R84, RZ, RZ, 0x1f ;  /* 0x0000001fff547424 */ /* 0x000fe200078e00ff */
[----:B------:R-:W-:Y:S02]  /*3080*/  MOV R95, 0xffffffff ;  /* 0xffffffff005f7802 */ /* 0x000fe40000000f00 */
[----:B------:R-:W-:Y:S02]  /*3090*/  MOV R2, 0x30b0 ;  /* 0x000030b000027802 */ /* 0x000fe40000000f00 */
[----:B------:R-:W-:Y:S05]  /*30a0*/  CALL.REL.NOINC `($__internal_159_$__cuda_sm70_shflsync_down_p) ;  /* 0x0000020000007944 */ /* 0x000fea0003c00000 */
[----:B------:R-:W-:Y:S01]  /*30b0*/  FADD.FTZ R86, R81, R86 ;  /* 0x0000005651567221 */ /* 0x000fe20000010000 */
[----:B0-----:R-:W-:Y:S01]  /*30c0*/  HFMA2.MMA R89, -RZ, RZ, 0, 1.1920928955078125e-07 ;  /* 0x00000002ff597435 */ /* 0x001fe200000001ff */
[----:B-1----:R-:W-:Y:S01]  /*30d0*/  FADD.FTZ R85, R87, R82 ;  /* 0x0000005257557221 */ /* 0x002fe20000010000 */
[----:B------:R-:W-:Y:S01]  /*30e0*/  MOV R95, 0xffffffff ;  /* 0xffffffff005f7802 */ /* 0x000fe20000000f00 */
[----:B------:R-:W-:Y:S01]  /*30f0*/  IMAD.MOV.U32 R84, RZ, RZ, 0x1f ;  /* 0x0000001fff547424 */ /* 0x000fe200078e00ff */
[----:B------:R-:W-:-:S02]  /*3100*/  MOV R82, R86 ;  /* 0x0000005600527202 */ /* 0x000fc40000000f00 */
[----:B------:R-:W-:Y:S02]  /*3110*/  MOV R2, 0x3130 ;  /* 0x0000313000027802 */ /* 0x000fe40000000f00 */
[----:B------:R-:W-:Y:S05]  /*3120*/  CALL.REL.NOINC `($__internal_159_$__cuda_sm70_shflsync_down_p) ;  /* 0x0000018000007944 */ /* 0x000fea0003c00000 */
[----:B0-----:R-:W-:Y:S01]  /*3130*/  HFMA2.MMA R89, -RZ, RZ, 0, 1.1920928955078125e-07 ;  /* 0x00000002ff597435 */ /* 0x001fe200000001ff */
[----:B-1----:R-:W-:Y:S01]  /*3140*/  IMAD.MOV.U32 R81, RZ, RZ, R82 ;  /* 0x000000ffff517224 */ /* 0x002fe200078e0052 */
[----:B------:R-:W-:Y:S01]  /*3150*/  MOV R82, R85 ;  /* 0x0000005500527202 */ /* 0x000fe20000000f00 */
[----:B------:R-:W-:Y:S01]  /*3160*/  IMAD.MOV.U32 R95, RZ, RZ, -0x1 ;  /* 0xffffffffff5f7424 */ /* 0x000fe200078e00ff */
[----:B------:R-:W-:Y:S02]  /*3170*/  MOV R84, 0x1f ;  /* 0x0000001f00547802 */ /* 0x000fe40000000f00 */
[----:B------:R-:W-:Y:S02]  /*3180*/  MOV R2, 0x31a0 ;  /* 0x000031a000027802 */ /* 0x000fe40000000f00 */
[----:B------:R-:W-:Y:S05]  /*3190*/  CALL.REL.NOINC `($__internal_159_$__cuda_sm70_shflsync_down_p) ;  /* 0x0000011000007944 */ /* 0x000fea0003c00000 */
[----:B------:R-:W-:Y:S01]  /*31a0*/  FADD.FTZ R83, R81, R86 ;  /* 0x0000005651537221 */ /* 0x000fe20000010000 */
[----:B0-----:R-:W-:Y:S01]  /*31b0*/  HFMA2.MMA R89, -RZ, RZ, 0, 5.9604644775390625e-08 ;  /* 0x00000001ff597435 */ /* 0x001fe200000001ff */
[----:B-1----:R-:W-:Y:S01]  /*31c0*/  FADD.FTZ R85, R85, R82 ;  /* 0x0000005255557221 */ /* 0x002fe20000010000 */
[----:B------:R-:W-:Y:S01]  /*31d0*/  MOV R84, 0x1f ;  /* 0x0000001f00547802 */ /* 0x000fe20000000f00 */
[----:B------:R-:W-:Y:S01]  /*31e0*/  IMAD.MOV.U32 R82, RZ, RZ, R83 ;  /* 0x000000ffff527224 */ /* 0x000fe200078e0053 */
[----:B------:R-:W-:-:S02]  /*31f0*/  MOV R95, 0xffffffff ;  /* 0xffffffff005f7802 */ /* 0x000fc40000000f00 */
[----:B------:R-:W-:Y:S02]  /*3200*/  MOV R2, 0x3220 ;  /* 0x0000322000027802 */ /* 0x000fe40000000f00 */
[----:B------:R-:W-:Y:S05]  /*3210*/  CALL.REL.NOINC `($__internal_159_$__cuda_sm70_shflsync_down_p) ;  /* 0x0000009000007944 */ /* 0x000fea0003c00000 */
[----:B0-----:R-:W-:Y:S01]  /*3220*/  HFMA2.MMA R89, -RZ, RZ, 0, 5.9604644775390625e-08 ;  /* 0x00000001ff597435 */ /* 0x001fe200000001ff */
[----:B-1----:R-:W-:Y:S01]  /*3230*/  MOV R88, R82 ;  /* 0x0000005200587202 */ /* 0x002fe20000000f00 */
[----:B------:R-:W-:Y:S01]  /*3240*/  IMAD.MOV.U32 R84, RZ, RZ, 0x1f ;  /* 0x0000001fff547424 */ /* 0x000fe200078e00ff */
[----:B------:R-:W-:Y:S02]  /*3250*/  MOV R82, R85 ;  /* 0x0000005500527202 */ /* 0x000fe40000000f00 */
[----:B------:R-:W-:Y:S02]  /*3260*/  MOV R95, 0xffffffff ;  /* 0xffffffff005f7802 */ /* 0x000fe40000000f00 */
[----:B------:R-:W-:Y:S02]  /*3270*/  MOV R2, 0x3290 ;  /* 0x0000329000027802 */ /* 0x000fe40000000f00 */
[----:B------:R-:W-:Y:S05]  /*3280*/  CALL.REL.NOINC `($__internal_159_$__cuda_sm70_shflsync_down_p) ;  /* 0x0000002000007944 */ /* 0x000fea0003c00000 */
[----:B-1----:R-:W-:Y:S01]  /*3290*/  MOV R2, R82 ;  /* 0x0000005200027202 */ /* 0x002fe20000000f00 */
[----:B0-----:R-:W-:Y:S05]  /*32a0*/  BRA `(.L_x_5526) ;  /* 0xffffdec000007947 */ /* 0x001fea000383ffff */
        .weak           $__internal_159_$__cuda_sm70_shflsync_down_p
        .type           $__internal_159_$__cuda_sm70_shflsync_down_p,@function
        .size           $__internal_159_$__cuda_sm70_shflsync_down_p,(.L_x_6808 - $__internal_159_$__cuda_sm70_shflsync_down_p)
$__internal_159_$__cuda_sm70_shflsync_down_p:
[----:B------:R-:W-:Y:S01]  /*32b0*/  HFMA2.MMA R3, -RZ, RZ, 0, 0 ;  /* 0x00000000ff037435 */ /* 0x000fe200000001ff */
[----:B------:R-:W-:Y:S04]  /*32c0*/  WARPSYNC R95 ;  /* 0x0000005f00007348 */ /* 0x000fe80003800000 */
[----:B------:R0:W1:Y:S01]  /*32d0*/  SHFL.DOWN PT, R82, R82, R89, R84 ;  /* 0x0800005952527389 */ /* 0x00006200000e0054 */
[----:B------:R-:W-:Y:S05]  /*32e0*/  RET.REL.NODEC R2 `(_ZN10layer_norm13ln_bwd_kernelINS_13Kernel_traitsIf6__halffS2_fjLj1536ELj1ELj1ELj4ELj8ENS_18Kernel_traits_baseILj1536EfS2_fS2_fjLj128EEEEELb1ELb1ELb1ELb1EEEvNS_9BwdParamsE) ;  /* 0xffffcd1002007950 */ /* 0x000fea0003c3ffff */
.L_x_5527:
        /* <DEDUP_REMOVED lines=9> */
.L_x_6808:


//--------------------- .text._ZN10layer_norm13ln_bwd_kernelINS_13Kernel_traitsI6__halfffffjLj1536ELj1ELj1ELj4ELj16ENS_18Kernel_traits_baseILj1536ES2_ffffjLj128EEEEELb0ELb0ELb0ELb0EEEvNS_9BwdParamsE --------------------------
	.section	.text._ZN10layer_norm13ln_bwd_kernelINS_13Kernel_traitsI6__halfffffjLj1536ELj1ELj1ELj4ELj16ENS_18Kernel_traits_baseILj1536ES2_ffffjLj128EEEEELb0ELb0ELb0ELb0EEEvNS_9BwdParamsE,"ax",@progbits
	.sectioninfo	@"SHI_REGISTERS=96"
	.align	128
        .global         _ZN10layer_norm13ln_bwd_kernelINS_13Kernel_traitsI6__halfffffjLj1536ELj1ELj1ELj4ELj16ENS_18Kernel_traits_baseILj1536ES2_ffffjLj128EEEEELb0ELb0ELb0ELb0EEEvNS_9BwdParamsE
        .type           _ZN10layer_norm13ln_bwd_kernelINS_13Kernel_traitsI6__halfffffjLj1536ELj1ELj1ELj4ELj16ENS_18Kernel_traits_baseILj1536ES2_ffffjLj128EEEEELb0ELb0ELb0ELb0EEEvNS_9BwdParamsE,@function
        .size           _ZN10layer_norm13ln_bwd_kernelINS_13Kernel_traitsI6__halfffffjLj1536ELj1ELj1ELj4ELj16ENS_18Kernel_traits_baseILj1536ES2_ffffjLj128EEEEELb0ELb0ELb0ELb0EEEvNS_9BwdParamsE,(.L_x_6809 - _ZN10layer_norm13ln_bwd_kernelINS_13Kernel_traitsI6__halfffffjLj1536ELj1ELj1ELj4ELj16ENS_18Kernel_traits_baseILj1536ES2_ffffjLj128EEEEELb0ELb0ELb0ELb0EEEvNS_9BwdParamsE)
        .other          _ZN10layer_norm13ln_bwd_kernelINS_13Kernel_traitsI6__halfffffjLj1536ELj1ELj1ELj4ELj16ENS_18Kernel_traits_baseILj1536ES2_ffffjLj128EEEEELb0ELb0ELb0ELb0EEEvNS_9BwdParamsE,@"STO_CUDA_ENTRY STV_DEFAULT"
_ZN10layer_norm13ln_bwd_kernelINS_13Kernel_traitsI6__halfffffjLj1536ELj1ELj1ELj4ELj16ENS_18Kernel_traits_baseILj1536ES2_ffffjLj128EEEEELb0ELb0ELb0ELb0EEEvNS_9BwdParamsE:
.text._ZN10layer_norm13ln_bwd_kernelINS_13Kernel_traitsI6__halfffffjLj1536ELj1ELj1ELj4ELj16ENS_18Kernel_traits_baseILj1536ES2_ffffjLj128EEEEELb0ELb0ELb0ELb0EEEvNS_9BwdParamsE:
        /* <DEDUP_REMOVED lines=16> */
[----:B------:R-:W-:Y:S01]  /*0100*/  @P2 LOP3.LUT R8, R8, 0x80, RZ, 0xfc, !PT ;  /* 0x0000008008082812 */ /* 0x000fe200078efcff */
[----:B------:R-:W0:Y:S03]  /*0110*/  S2UR UR6, SR_CTAID.X ;  /* 0x00000000000679c3 */ /* 0x000e260000002500 */
[----:B------:R0:W5:Y:S01]  /*0120*/  @P2 LDG.E.64 R4, [R2.64] ;  /* 0x0000000402042981 */ /* 0x000162000c1e1b00 */
[C---:B------:R-:W-:Y:S01]  /*0130*/  @P3 IMAD.WIDE.U32 R12, R8.reuse, R13, c[0x0][0x1b0] ;  /* 0x00006c00080c3625 */ /* 0x040fe200078e000d */
[----:B------:R-:W-:-:S04]  /*0140*/  @P3 IADD3 R8, R8, 0x80, RZ ;  /* 0x0000008008083810 */ /* 0x000fc80007ffe0ff */
[----:B------:R1:W5:Y:S01]  /*0150*/  @P3 LDG.E.64 R6, [R12.64] ;  /* 0x000000040c063981 */ /* 0x000362000c1e1b00 */
[----:B------:R-:W-:-:S05]  /*0160*/  @P4 IMAD.WIDE.U32 R8, R8, R9, c[0x0][0x1b0] ;  /* 0x00006c0008084625 */ /* 0x000fca00078e0009 */
        /* <DEDUP_REMOVED lines=17> */
[----:B-----5:R-:W-:Y:S01]  /*0280*/  MOV R89, R4 ;  /* 0x0000000400597202 */ /* 0x020fe20000000f00 */
[----:B------:R-:W-:Y:S01]  /*0290*/  HFMA2.MMA R77, -RZ, RZ, 0, 5.9604644775390625e-08 ;  /* 0x00000001ff4d7435 */ /* 0x000fe200000001ff */
[----:B------:R-:W-:-:S02]  /*02a0*/  SHF.R.U64 R88, R4, 0x10, R5 ;  /* 0x0000001004587819 */ /* 0x000fc40000001205 */
        /* <DEDUP_REMOVED lines=22> */
[----:B0-----:R-:W-:Y:S02]  /*0410*/  HADD2.F32 R78, -RZ, R78.H0_H0 ;  /* 0x2000004eff4e7230 */ /* 0x001fe40000004100 */
.L_x_5543:
[----:B------:R-:W-:Y:S02]  /*0420*/  ISETP.NE.U32.AND P0, PT, RZ, c[0x0][0x1c0], PT ;  /* 0x00007000ff007a0c */ /* 0x000fe40003f05070 */
[----:B------:R-:W-:Y:S02]  /*0430*/  MOV R55, 0x4 ;  /* 0x0000000400377802 */ /* 0x000fe40000000f00 */
[----:B------:R-:W-:-:S03]  /*0440*/  ISETP.NE.AND.EX P0, PT, RZ, c[0x0][0x1c4], PT, P0 ;  /* 0x00007100ff007a0c */ /* 0x000fc60003f05300 */
[----:B------:R-:W-:Y:S01]  /*0450*/  IMAD.WIDE R52, R2, R55, c[0x0][0x1a0] ;  /* 0x0000680002347625 */ /* 0x000fe200078e0237 */
[----:B------:R-:W-:-:S04]  /*0460*/  SHF.R.S32.HI R5, RZ, 0x1f, R2 ;  /* 0x0000001fff057819 */ /* 0x000fc80000011402 */
[----:B------:R0:W2:Y:S05]  /*0470*/  LDG.E R73, [R52.64] ;  /* 0x0000000434497981 */ /* 0x0000aa000c1e1900 */
[----:B0-----:R-:W-:-:S04]  /*0480*/  @P0 LEA R52, P1, R2, c[0x0][0x1c0], 0x2 ;  /* 0x0000700002340a11 */ /* 0x001fc800078210ff */
[----:B------:R-:W-:Y:S02]  /*0490*/  @P0 LEA.HI.X R53, R2, c[0x0][0x1c4], R5, 0x2, P1 ;  /* 0x0000710002350a11 */ /* 0x000fe400008f1405 */
[----:B------:R-:W-:-:S06]  /*04a0*/  MOV R5, 0x3f800000 ;  /* 0x3f80000000057802 */ /* 0x000fcc0000000f00 */
[----:B------:R0:W5:Y:S02]  /*04b0*/  @P0 LDG.E R5, [R52.64] ;  /* 0x0000000434050981 */ /* 0x000164000c1e1900 */
[----:B0-----:R-:W-:-:S05]  /*04c0*/  IMAD.WIDE R52, R2, R55, c[0x0][0x1a8] ;  /* 0x00006a0002347625 */ /* 0x001fca00078e0237 */
[----:B------:R0:W5:Y:S01]  /*04d0*/  LDG.E R6, [R52.64] ;  /* 0x0000000434067981 */ /* 0x000162000c1e1900 */
[----:B------:R-:W-:Y:S01]  /*04e0*/  IMAD R0, R2, c[0x0][0x168], RZ ;  /* 0x00005a0002007a24 */ /* 0x000fe200078e02ff */
[----:B------:R-:W-:Y:S01]  /*04f0*/  ISETP.NE.AND P0, PT, R92, RZ, PT ;  /* 0x000000ff5c00720c */ /* 0x000fe20003f05270 */
[----:B------:R-:W-:Y:S01]  /*0500*/  BSSY B0, `(.L_x_5529) ;  /* 0x0000031000007945 */ /* 0x000fe20003800000 */
[----:B------:R-:W-:Y:S02]  /*0510*/  CS2R R66, SRZ ;  /* 0x0000000000427805 */ /* 0x000fe4000001ff00 */
[----:B------:R-:W-:-:S04]  /*0520*/  SHF.R.S32.HI R55, RZ, 0x1f, R0 ;  /* 0x0000001fff377819 */ /* 0x000fc80000011400 */
[----:B------:R-:W-:Y:S02]  /*0530*/  LEA.HI R0, R55, R0, RZ, 0x2 ;  /* 0x0000000037007211 */ /* 0x000fe400078f10ff */
[----:B------:R-:W-:-:S04]  /*0540*/  LOP3.LUT R55, R91, 0x7f, RZ, 0xc0, !PT ;  /* 0x0000007f5b377812 */ /* 0x000fc800078ec0ff */
[----:B------:R-:W-:-:S04]  /*0550*/  LEA.HI.SX32 R0, R0, R55, 0x1e ;  /* 0x0000003700007211 */ /* 0x000fc800078ff2ff */
[----:B------:R-:W-:Y:S02]  /*0560*/  MOV R75, R0 ;  /* 0x00000000004b7202 */ /* 0x000fe40000000f00 */
[----:B--2---:R-:W-:Y:S01]  /*0570*/  FSEL R73, R73, RZ, !P0 ;  /* 0x000000ff49497208 */ /* 0x004fe20004000000 */
[----:B------:R-:W-:Y:S05]  /*0580*/  @!P2 BRA `(.L_x_5530) ;  /* 0x000002800000a947 */ /* 0x000fea0003800000 */
[----:B0-----:R-:W-:Y:S01]  /*0590*/  HFMA2.MMA R53, -RZ, RZ, 0, 9.5367431640625e-07 ;  /* 0x00000010ff357435 */ /* 0x001fe200000001ff */
[----:B------:R-:W-:-:S04]  /*05a0*/  LEA R64, P0, R0, c[0x0][0x188], 0x4 ;  /* 0x0000620000407a11 */ /* 0x000fc800078020ff */
[----:B------:R-:W-:-:S05]  /*05b0*/  LEA.HI.X R65, R0, c[0x0][0x18c], RZ, 0x4, P0 ;  /* 0x0000630000417a11 */ /* 0x000fca00000f24ff */
[----:B------:R-:W-:Y:S01]  /*05c0*/  IMAD.WIDE.U32 R52, R0, R53, c[0x0][0x208] ;  /* 0x0000820000347625 */ /* 0x000fe200078e0035 */
[----:B------:R-:W2:Y:S05]  /*05d0*/  LDG.E.128 R64, [R64.64] ;  /* 0x0000000440407981 */ /* 0x000eaa000c1e1d00 */
[----:B------:R-:W3:Y:S01]  /*05e0*/  LDG.E.128 R52, [R52.64] ;  /* 0x0000000434347981 */ /* 0x000ee2000c1e1d00 */
[----:B------:R-:W-:-:S04]  /*05f0*/  ISETP.NE.U32.AND P0, PT, RZ, c[0x0][0x218], PT ;  /* 0x00008600ff007a0c */ /* 0x000fc80003f05070 */
[----:B------:R-:W-:-:S13]  /*0600*/  ISETP.NE.AND.EX P0, PT, RZ, c[0x0][0x21c], PT, P0 ;  /* 0x00008700ff007a0c */ /* 0x000fda0003f05300 */
[----:B------:R-:W-:-:S04]  /*0610*/  @P0 LEA R10, P1, R0, c[0x0][0x218], 0x4 ;  /* 0x00008600000a0a11 */ /* 0x000fc800078220ff */
[----:B------:R-:W-:-:S05]  /*0620*/  @P0 LEA.HI.X R11, R0, c[0x0][0x21c], RZ, 0x4, P1 ;  /* 0x00008700000b0a11 */ /* 0x000fca00008f24ff */
[----:B------:R0:W5:Y:S01]  /*0630*/  @P0 LDG.E.128 R12, [R10.64] ;  /* 0x000000040a0c0981 */ /* 0x000162000c1e1d00 */
[C---:B--2---:R-:W-:Y:S02]  /*0640*/  FADD.FTZ R3, -R73.reuse, R64 ;  /* 0x0000004049037221 */ /* 0x044fe40000010100 */
[----:B------:R-:W-:Y:S02]  /*0650*/  FADD.FTZ R9, -R73, R65 ;  /* 0x0000004149097221 */ /* 0x000fe40000010100 */
[----:B-----5:R-:W-:Y:S02]  /*0660*/  FMUL.FTZ R64, R6, R3 ;  /* 0x0000000306407220 */ /* 0x020fe40000410000 */
[----:B---3--:R-:W-:Y:S02]  /*0670*/  FMUL.FTZ R4, R89, R52 ;  /* 0x0000003459047220 */ /* 0x008fe40000410000 */
[----:B------:R-:W-:Y:S02]  /*0680*/  FADD.FTZ R75, -R73, R66 ;  /* 0x00000042494b7221 */ /* 0x000fe40000010100 */
[----:B------:R-:W-:-:S02]  /*0690*/  FADD.FTZ R24, R24, R52 ;  /* 0x0000003418187221 */ /* 0x000fc40000010000 */
[----:B------:R-:W-:Y:S02]  /*06a0*/  FMUL.FTZ R65, R6, R9 ;  /* 0x0000000906417220 */ /* 0x000fe40000410000 */
[----:B------:R-:W-:Y:S02]  /*06b0*/  FFMA.FTZ R36, R52, R64, R36 ;  /* 0x0000004034247223 */ /* 0x000fe40000010024 */
[----:B------:R-:W-:Y:S02]  /*06c0*/  FMUL.FTZ R76, R88, R53 ;  /* 0x00000035584c7220 */ /* 0x000fe40000410000 */
[----:B0-----:R-:W-:Y:S02]  /*06d0*/  FADD.FTZ R11, RZ, R4 ;  /* 0x00000004ff0b7221 */ /* 0x001fe40000010000 */
[----:B------:R-:W-:Y:S02]  /*06e0*/  FFMA.FTZ R52, R64, R4, RZ ;  /* 0x0000000440347223 */ /* 0x000fe400000100ff */
[----:B------:R-:W-:-:S02]  /*06f0*/  FADD.FTZ R25, R25, R53 ;  /* 0x0000003519197221 */ /* 0x000fc40000010000 */
[----:B------:R-:W-:Y:S01]  /*0700*/  FMUL.FTZ R3, R6, R75 ;  /* 0x0000004b06037220 */ /* 0x000fe20000410000 */
[----:B------:R-:W-:Y:S01]  /*0710*/  IADD3 R75, R0, 0x80, RZ ;  /* 0x00000080004b7810 */ /* 0x000fe20007ffe0ff */
        /* <DEDUP_REMOVED lines=15> */
.L_x_5530:
[----:B0-----:R-:W-:Y:S05]  /*0810*/  BSYNC B0 ;  /* 0x0000000000007941 */ /* 0x001fea0003800000 */
.L_x_5529:
[----:B------:R-:W-:Y:S01]  /*0820*/  BSSY B0, `(.L_x_5531) ;  /* 0x000002a000007945 */ /* 0x000fe20003800000 */
[----:B------:R-:W-:Y:S05]  /*0830*/  @!P3 BRA `(.L_x_5532) ;  /* 0x000002800000b947 */ /* 0x000fea0003800000 */
[C---:B------:R-:W-:Y:S02]  /*0840*/  LEA R52, P0, R75.reuse, c[0x0][0x188], 0x4 ;  /* 0x000062004b347a11 */ /* 0x040fe400078020ff */
[----:B------:R-:W-:Y:S02]  /*0850*/  MOV R56, 0x10 ;  /* 0x0000001000387802 */ /* 0x000fe40000000f00 */
[----:B------:R-:W-:-:S03]  /*0860*/  LEA.HI.X R53, R75, c[0x0][0x18c], RZ, 0x4, P0 ;  /* 0x000063004b357a11 */ /* 0x000fc600000f24ff */
[----:B------:R-:W-:-:S03]  /*0870*/  IMAD.WIDE.U32 R56, R75, R56, c[0x0][0x208] ;  /* 0x000082004b387625 */ /* 0x000fc600078e0038 */
[----:B------:R-:W2:Y:S04]  /*0880*/  LDG.E.128 R52, [R52.64] ;  /* 0x0000000434347981 */ /* 0x000ea8000c1e1d00 */
[----:B------:R-:W3:Y:S01]  /*0890*/  LDG.E.128 R56, [R56.64] ;  /* 0x0000000438387981 */ /* 0x000ee2000c1e1d00 */
[----:B------:R-:W-:-:S04]  /*08a0*/  ISETP.NE.U32.AND P0, PT, RZ, c[0x0][0x218], PT ;  /* 0x00008600ff007a0c */ /* 0x000fc80003f05070 */
[----:B------:R-:W-:-:S13]  /*08b0*/  ISETP.NE.AND.EX P0, PT, RZ, c[0x0][0x21c], PT, P0 ;  /* 0x00008700ff007a0c */ /* 0x000fda0003f05300 */
[----:B------:R-:W-:-:S04]  /*08c0*/  @P0 LEA R68, P1, R75, c[0x0][0x218], 0x4 ;  /* 0x000086004b440a11 */ /* 0x000fc800078220ff */
[----:B------:R-:W-:-:S05]  /*08d0*/  @P0 LEA.HI.X R69, R75, c[0x0][0x21c], RZ, 0x4, P1 ;  /* 0x000087004b450a11 */ /* 0x000fca00008f24ff */
[----:B------:R0:W5:Y:S01]  /*08e0*/  @P0 LDG.E.128 R40, [R68.64] ;  /* 0x0000000444280981 */ /* 0x000162000c1e1d00 */
[----:B------:R-:W-:Y:S01]  /*08f0*/  IADD3 R75, R75, 0x80, RZ ;  /* 0x000000804b4b7810 */ /* 0x000fe20007ffe0ff */
[C---:B--2---:R-:W-:Y:S02]  /*0900*/  FADD.FTZ R71, -R73.reuse, R52 ;  /* 0x0000003449477221 */ /* 0x044fe40000010100 */
[C---:B------:R-:W-:Y:S02]  /*0910*/  FADD.FTZ R93, -R73.reuse, R53 ;  /* 0x00000035495d7221 */ /* 0x040fe40000010100 */
[----:B-----5:R-:W-:Y:S02]  /*0920*/  FMUL.FTZ R71, R6, R71 ;  /* 0x0000004706477220 */ /* 0x020fe40000410000 */
[----:B------:R-:W-:Y:S02]  /*0930*/  FADD.FTZ R54, -R73, R54 ;  /* 0x0000003649367221 */ /* 0x000fe40000010100 */
[----:B---3--:R-:W-:-:S02]  /*0940*/  FMUL.FTZ R70, R85, R56 ;  /* 0x0000003855467220 */ /* 0x008fc40000410000 */
[----:B------:R-:W-:Y:S02]  /*0950*/  FADD.FTZ R20, R20, R56 ;  /* 0x0000003814147221 */ /* 0x000fe40000010000 */
[----:B0-----:R-:W-:Y:S02]  /*0960*/  FMUL.FTZ R69, R6, R93 ;  /* 0x0000005d06457220 */ /* 0x001fe40000410000 */
[----:B------:R-:W-:Y:S02]  /*0970*/  FFMA.FTZ R32, R56, R71, R32 ;  /* 0x0000004738207223 */ /* 0x000fe40000010020 */
[----:B------:R-:W-:Y:S02]  /*0980*/  FADD.FTZ R55, -R73, R55 ;  /* 0x0000003749377221 */ /* 0x000fe40000010100 */
        /* <DEDUP_REMOVED lines=19> */
.L_x_5532:
[----:B------:R-:W-:Y:S05]  /*0ac0*/  BSYNC B0 ;  /* 0x0000000000007941 */ /* 0x000fea0003800000 */
.L_x_5531:
[----:B------:R-:W-:Y:S01]  /*0ad0*/  BSSY B0, `(.L_x_5533) ;  /* 0x0000029000007945 */ /* 0x000fe20003800000 */
[----:B------:R-:W-:Y:S05]  /*0ae0*/  @!P4 BRA `(.L_x_5534) ;  /* 0x000002700000c947 */ /* 0x000fea0003800000 */
[----:B------:R-:W-:Y:S01]  /*0af0*/  HFMA2.MMA R52, -RZ, RZ, 0, 9.5367431640625e-07 ;  /* 0x00000010ff347435 */ /* 0x000fe200000001ff */
        /* <DEDUP_REMOVED lines=11> */
[C---:B------:R-:W-:Y:S02]  /*0bb0*/  FADD.FTZ R93, -R73.reuse, R61 ;  /* 0x0000003d495d7221 */ /* 0x040fe40000010100 */
[C---:B------:R-:W-:Y:S02]  /*0bc0*/  FADD.FTZ R62, -R73.reuse, R62 ;  /* 0x0000003e493e7221 */ /* 0x040fe40000010100 */
[----:B------:R-:W-:Y:S02]  /*0bd0*/  FADD.FTZ R73, -R73, R63 ;  /* 0x0000003f49497221 */ /* 0x000fe40000010100 */
[----:B0----5:R-:W-:Y:S02]  /*0be0*/  FMUL.FTZ R74, R6, R7 ;  /* 0x00000007064a7220 */ /* 0x021fe40000410000 */
[----:B---3--:R-:W-:-:S02]  /*0bf0*/  FMUL.FTZ R63, R81, R52 ;  /* 0x00000034513f7220 */ /* 0x008fc40000410000 */
[----:B------:R-:W-:Y:S02]  /*0c00*/  FADD.FTZ R16, R16, R52 ;  /* 0x0000003410107221 */ /* 0x000fe40000010000 */
[----:B------:R-:W-:Y:S02]  /*0c10*/  FMUL.FTZ R72, R6, R93 ;  /* 0x0000005d06487220 */ /* 0x000fe40000410000 */
[----:B------:R-:W-:Y:S02]  /*0c20*/  FFMA.FTZ R28, R52, R74, R28 ;  /* 0x0000004a341c7223 */ /* 0x000fe4000001001c */
        /* <DEDUP_REMOVED lines=19> */
.L_x_5534:
[----:B------:R-:W-:Y:S05]  /*0d60*/  BSYNC B0 ;  /* 0x0000000000007941 */ /* 0x000fea0003800000 */
.L_x_5533:
[----:B------:R-:W-:Y:S02]  /*0d70*/  LOP3.LUT P1, RZ, R77, 0xff, RZ, 0xc0, !PT ;  /* 0x000000ff4dff7812 */ /* 0x000fe4000782c0ff */
[----:B------:R-:W-:Y:S02]  /*0d80*/  SHF.R.U32.HI R75, RZ, 0x5, R91 ;  /* 0x00000005ff4b7819 */ /* 0x000fe4000001165b */
[----:B------:R-:W-:-:S02]  /*0d90*/  LOP3.LUT P0, RZ, R91, 0x1f, RZ, 0xc0, !PT ;  /* 0x0000001f5bff7812 */ /* 0x000fc4000780c0ff */
[----:B------:R-:W-:-:S07]  /*0da0*/  LOP3.LUT R73, R75, 0x7fffffc, RZ, 0xc0, !PT ;  /* 0x07fffffc4b497812 */ /* 0x000fce00078ec0ff */
[----:B------:R-:W-:Y:S01]  /*0db0*/  @!P1 IADD3 R73, R73, 0x4, RZ ;  /* 0x0000000449499810 */ /* 0x000fe20007ffe0ff */
[----:B------:R-:W-:Y:S05]  /*0dc0*/  BRA.DIV ~URZ, `(.L_x_5535) ;  /* 0x00000b527f007947 */ /* 0x000fea000b800000 */
[----:B------:R0:W1:Y:S02]  /*0dd0*/  SHFL.DOWN PT, R55, R67, 0x10, 0x1f ;  /* 0x0a001f0043377f89 */ /* 0x00006400000e0000 */
.L_x_5544:
        /* <DEDUP_REMOVED lines=10> */
[----:B-1----:R-:W-:Y:S02]  /*0e80*/  FADD.FTZ R90, R52, R55 ;  /* 0x00000037345a7221 */ /* 0x002fe40000010000 */
[----:B0-----:R-:W-:-:S03]  /*0e90*/  FADD.FTZ R93, R54, R67 ;  /* 0x00000043365d7221 */ /* 0x001fc60000010000 */
[----:B------:R-:W0:Y:S04]  /*0ea0*/  SHFL.DOWN PT, R67, R90, 0x2, 0x1f ;  /* 0x08401f005a437f89 */ /* 0x000e2800000e0000 */
[----:B------:R-:W1:Y:S01]  /*0eb0*/  SHFL.DOWN PT, R66, R93, 0x2, 0x1f ;  /* 0x08401f005d427f89 */ /* 0x000e6200000e0000 */
[----:B0-----:R-:W-:Y:S02]  /*0ec0*/  FADD.FTZ R67, R90, R67 ;  /* 0x000000435a437221 */ /* 0x001fe40000010000 */
[----:B-1----:R-:W-:-:S03]  /*0ed0*/  FADD.FTZ R66, R93, R66 ;  /* 0x000000425d427221 */ /* 0x002fc60000010000 */
[----:B------:R0:W1:Y:S04]  /*0ee0*/  SHFL.DOWN PT, R55, R67, 0x1, 0x1f ;  /* 0x08201f0043377f89 */ /* 0x00006800000e0000 */
[----:B------:R0:W2:Y:S02]  /*0ef0*/  SHFL.DOWN PT, R53, R66, 0x1, 0x1f ;  /* 0x08201f0042357f89 */ /* 0x0000a400000e0000 */
.L_x_5545:
        /* <DEDUP_REMOVED lines=28> */
[-CC-:B------:R-:W-:Y:S01]  /*10c0*/  FFMA.FTZ R67, R3, R73.reuse, R75.reuse ;  /* 0x0000004903437223 */ /* 0x180fe2000001004b */
[----:B------:R-:W-:Y:S01]  /*10d0*/  ISETP.NE.AND.EX P1, PT, RZ, c[0x0][0x25c], PT, P1 ;  /* 0x00009700ff007a0c */ /* 0x000fe20003f25310 */
[----:B------:R-:W-:Y:S02]  /*10e0*/  FFMA.FTZ R52, R9, R73, R75 ;  /* 0x0000004909347223 */ /* 0x000fe4000001004b */
[----:B------:R-:W-:-:S02]  /*10f0*/  FADD.FTZ R55, R76, -R55 ;  /* 0x800000374c377221 */ /* 0x000fc40000010000 */
[----:B------:R-:W-:Y:S02]  /*1100*/  FADD.FTZ R53, R4, -R53 ;  /* 0x8000003504357221 */ /* 0x000fe40000010000 */
[----:B------:R-:W-:Y:S02]  /*1110*/  FADD.FTZ R67, R10, -R67 ;  /* 0x800000430a437221 */ /* 0x000fe40000010000 */
[----:B------:R-:W-:Y:S02]  /*1120*/  FADD.FTZ R52, R11, -R52 ;  /* 0x800000340b347221 */ /* 0x000fe40000010000 */
[C---:B-----5:R-:W-:Y:S02]  /*1130*/  FMUL.FTZ R54, R6.reuse, R55 ;  /* 0x0000003706367220 */ /* 0x060fe40000410000 */
[C---:B------:R-:W-:Y:S02]  /*1140*/  FMUL.FTZ R93, R6.reuse, R53 ;  /* 0x00000035065d7220 */ /* 0x040fe40000410000 */
[C---:B------:R-:W-:Y:S01]  /*1150*/  FMUL.FTZ R55, R6.reuse, R67 ;  /* 0x0000004306377220 */ /* 0x040fe20000410000 */
[----:B------:R-:W-:Y:S01]  /*1160*/  MOV R67, 0x10 ;  /* 0x0000001000437802 */ /* 0x000fe20000000f00 */
        /* <DEDUP_REMOVED lines=9> */
[----:B------:R-:W-:-:S05]  /*1200*/  SEL R51, R66, R51, P1 ;  /* 0x0000003342337207 */ /* 0x000fca0000800000 */
[----:B------:R0:W-:Y:S02]  /*1210*/  @P1 STG.E.128 [R52.64], R48 ;  /* 0x0000003034001986 */ /* 0x0001e4000c101d04 */
[-C--:B0-----:R-:W-:Y:S02]  /*1220*/  FMUL.FTZ R53, R54, R5.reuse ;  /* 0x0000000536357220 */ /* 0x081fe40000410000 */
[-C--:B------:R-:W-:Y:S02]  /*1230*/  FMUL.FTZ R54, R55, R5.reuse ;  /* 0x0000000537367220 */ /* 0x080fe40000410000 */
[-C--:B------:R-:W-:Y:S02]  /*1240*/  FMUL.FTZ R55, R66, R5.reuse ;  /* 0x0000000542377220 */ /* 0x080fe40000410000 */
[----:B------:R-:W-:Y:S02]  /*1250*/  FMUL.FTZ R52, R93, R5 ;  /* 0x000000055d347220 */ /* 0x000fe40000410000 */
[C---:B------:R-:W-:Y:S01]  /*1260*/  IMAD.WIDE.U32 R66, R0.reuse, R67, c[0x0][0x248] ;  /* 0x0000920000427625 */ /* 0x040fe200078e0043 */
[----:B------:R-:W-:-:S04]  /*1270*/  IADD3 R0, R0, 0x80, RZ ;  /* 0x0000008000007810 */ /* 0x000fc80007ffe0ff */
[----:B------:R0:W-:Y:S03]  /*1280*/  STG.E.128 [R66.64], R52 ;  /* 0x0000003442007986 */ /* 0x0001e6000c101d04 */
.L_x_5538:
[----:B------:R-:W-:Y:S05]  /*1290*/  BSYNC B0 ;  /* 0x0000000000007941 */ /* 0x000fea0003800000 */
.L_x_5537:
        /* <DEDUP_REMOVED lines=15> */
[C---:B------:R-:W-:Y:S01]  /*1390*/  FMUL.FTZ R55, R6.reuse, R67 ;  /* 0x0000004306377220 */ /* 0x040fe20000410000 */
[----:B------:R-:W-:Y:S01]  /*13a0*/  HFMA2.MMA R67, -RZ, RZ, 0, 9.5367431640625e-07 ;  /* 0x00000010ff437435 */ /* 0x000fe200000001ff */
[----:B------:R-:W-:-:S02]  /*13b0*/  FMUL.FTZ R93, R6, R53 ;  /* 0x00000035065d7220 */ /* 0x000fc40000410000 */
[----:B------:R-:W-:Y:S02]  /*13c0*/  FMUL.FTZ R66, R6, R52 ;  /* 0x0000003406427220 */ /* 0x000fe40000410000 */
[----:B------:R-:W-:Y:S02]  /*13d0*/  @P1 FADD.FTZ R93, R40, R93 ;  /* 0x0000005d285d1221 */ /* 0x000fe40000010000 */
[----:B------:R-:W-:Y:S02]  /*13e0*/  @P1 FADD.FTZ R54, R41, R54 ;  /* 0x0000003629361221 */ /* 0x000fe40000010000 */
[----:B------:R-:W-:Y:S01]  /*13f0*/  @P1 FADD.FTZ R55, R42, R55 ;  /* 0x000000372a371221 */ /* 0x000fe20000010000 */
[----:B------:R-:W-:Y:S01]  /*1400*/  SEL R48, R93, R48, P0 ;  /* 0x000000305d307207 */ /* 0x000fe20000000000 */
[----:B------:R-:W-:Y:S01]  /*1410*/  @P1 FADD.FTZ R66, R43, R66 ;  /* 0x000000422b421221 */ /* 0x000fe20000010000 */
[----:B------:R-:W-:Y:S01]  /*1420*/  SEL R49, R54, R49, P0 ;  /* 0x0000003136317207 */ /* 0x000fe20000000000 */
[----:B------:R-:W-:Y:S01]  /*1430*/  @P0 IMAD.WIDE.U32 R52, R0, R67, c[0x0][0x258] ;  /* 0x0000960000340625 */ /* 0x000fe200078e0043 */
[----:B------:R-:W-:-:S02]  /*1440*/  SEL R50, R55, R50, P0 ;  /* 0x0000003237327207 */ /* 0x000fc40000000000 */
        /* <DEDUP_REMOVED lines=9> */
.L_x_5540:
[----:B------:R-:W-:Y:S05]  /*14e0*/  BSYNC B0 ;  /* 0x0000000000007941 */ /* 0x000fea0003800000 */
.L_x_5539:
        /* <DEDUP_REMOVED lines=16> */
[----:B------:R-:W-:Y:S01]  /*15f0*/  MOV R67, 0x10 ;  /* 0x0000001000437802 */ /* 0x000fe20000000f00 */
        /* <DEDUP_REMOVED lines=10> */
[----:B------:R-:W-:Y:S01]  /*16a0*/  SEL R51, R6, R51, P1 ;  /* 0x0000003306337207 */ /* 0x000fe20000800000 */
[----:B------:R-:W-:-:S04]  /*16b0*/  IMAD.WIDE.U32 R66, R0, R67, c[0x0][0x248] ;  /* 0x0000920000427625 */ /* 0x000fc800078e0043 */
[----:B------:R0:W-:Y:S02]  /*16c0*/  @P1 STG.E.128 [R52.64], R48 ;  /* 0x0000003034001986 */ /* 0x0001e4000c101d04 */
[-C--:B0-----:R-:W-:Y:S02]  /*16d0*/  FMUL.FTZ R52, R55, R5.reuse ;  /* 0x0000000537347220 */ /* 0x081fe40000410000 */
[-C--:B------:R-:W-:Y:S02]  /*16e0*/  FMUL.FTZ R53, R54, R5.reuse ;  /* 0x0000000536357220 */ /* 0x080fe40000410000 */
[-C--:B------:R-:W-:Y:S02]  /*16f0*/  FMUL.FTZ R54, R73, R5.reuse ;  /* 0x0000000549367220 */ /* 0x080fe40000410000 */
[----:B------:R-:W-:-:S05]  /*1700*/  FMUL.FTZ R55, R6, R5 ;  /* 0x0000000506377220 */ /* 0x000fca0000410000 */
[----:B------:R0:W-:Y:S02]  /*1710*/  STG.E.128 [R66.64], R52 ;  /* 0x0000003442007986 */ /* 0x0001e4000c101d04 */
.L_x_5542:
[----:B------:R-:W-:Y:S05]  /*1720*/  BSYNC B0 ;  /* 0x0000000000007941 */ /* 0x000fea0003800000 */
.L_x_5541:
[----:B------:R-:W-:Y:S02]  /*1730*/  IADD3 R2, R2, c[0x0][0x160], RZ ;  /* 0x0000580002027a10 */ /* 0x000fe40007ffe0ff */
[----:B------:R-:W-:Y:S02]  /*1740*/  LOP3.LUT P1, RZ, R77, 0xff, RZ, 0xc0, !PT ;  /* 0x000000ff4dff7812 */ /* 0x000fe4000782c0ff */
[----:B------:R-:W-:Y:S02]  /*1750*/  ISETP.GE.AND P0, PT, R2, c[0x0][0x164], PT ;  /* 0x0000590002007a0c */ /* 0x000fe40003f06270 */
[----:B------:R-:W-:-:S11]  /*1760*/  SEL R77, RZ, 0x1, P1 ;  /* 0x00000001ff4d7807 */ /* 0x000fd60000800000 */
[----:B0----5:R-:W-:Y:S01]  /*1770*/  @P0 CALL.REL.NOINC `(.L_x_5528) ;  /* 0x0000001000000944 */ /* 0x021fe20003c00000 */
[----:B------:R-:W-:Y:S05]  /*1780*/  BRA `(.L_x_5543) ;  /* 0xffffec9000007947 */ /* 0x000fea000383ffff */
.L_x_5528:
        /* <DEDUP_REMOVED lines=25> */
.L_x_5535:
[----:B------:R-:W-:Y:S01]  /*1920*/  HFMA2.MMA R54, -RZ, RZ, 0, 9.5367431640625e-07 ;  /* 0x00000010ff367435 */ /* 0x000fe200000001ff */
[----:B------:R-:W-:Y:S02]  /*1930*/  MOV R53, R67 ;  /* 0x0000004300357202 */ /* 0x000fe40000000f00 */
[----:B------:R-:W-:Y:S02]  /*1940*/  MOV R93, 0x1f ;  /* 0x0000001f005d7802 */ /* 0x000fe40000000f00 */
[----:B------:R-:W-:-:S02]  /*1950*/  MOV R90, 0xffffffff ;  /* 0xffffffff005a7802 */ /* 0x000fc40000000f00 */
[----:B------:R-:W-:Y:S02]  /*1960*/  MOV R52, 0x1980 ;  /* 0x0000198000347802 */ /* 0x000fe40000000f00 */
[----:B-----5:R-:W-:Y:S05]  /*1970*/  CALL.REL.NOINC `($__internal_160_$__cuda_sm70_shflsync_down_p) ;  /* 0x0000046000007944 */ /* 0x020fea0003c00000 */
[----:B-1----:R-:W-:Y:S01]  /*1980*/  MOV R55, R54 ;  /* 0x0000003600377202 */ /* 0x002fe20000000f00 */
[----:B------:R-:W-:Y:S05]  /*1990*/  BRA `(.L_x_5544) ;  /* 0xfffff44000007947 */ /* 0x000fea000383ffff */
.L_x_5536:
[----:B------:R-:W-:Y:S01]  /*19a0*/  HFMA2.MMA R54, -RZ, RZ, 0, 9.5367431640625e-07 ;  /* 0x00000010ff367435 */ /* 0x000fe200000001ff */
[----:B------:R-:W-:Y:S02]  /*19b0*/  MOV R53, R66 ;  /* 0x0000004200357202 */ /* 0x000fe40000000f00 */
[----:B------:R-:W-:Y:S02]  /*19c0*/  MOV R93, 0x1f ;  /* 0x0000001f005d7802 */ /* 0x000fe40000000f00 */
[----:B------:R-:W-:Y:S02]  /*19d0*/  MOV R90, 0xffffffff ;  /* 0xffffffff005a7802 */ /* 0x000fe40000000f00 */
[----:B------:R-:W-:Y:S02]  /*19e0*/  MOV R52, 0x1a00 ;  /* 0x00001a0000347802 */ /* 0x000fe40000000f00 */
[----:B01---5:R-:W-:Y:S05]  /*19f0*/  CALL.REL.NOINC `($__internal_160_$__cuda_sm70_shflsync_down_p) ;  /* 0x000003e000007944 */ /* 0x023fea0003c00000 */
[----:B------:R-:W-:Y:S01]  /*1a00*/  FADD.FTZ R67, R55, R67 ;  /* 0x0000004337437221 */ /* 0x000fe20000010000 */
[----:B------:R-:W-:Y:S01]  /*1a10*/  MOV R93, 0x1f ;  /* 0x0000001f005d7802 */ /* 0x000fe20000000f00 */
[----:B-1----:R-:W-:Y:S01]  /*1a20*/  FADD.FTZ R66, R66, R54 ;  /* 0x0000003642427221 */ /* 0x002fe20000010000 */
[----:B------:R-:W-:Y:S01]  /*1a30*/  HFMA2.MMA R54, -RZ, RZ, 0, 4.76837158203125e-07 ;  /* 0x00000008ff367435 */ /* 0x000fe200000001ff */
[----:B------:R-:W-:-:S02]  /*1a40*/  MOV R90, 0xffffffff ;  /* 0xffffffff005a7802 */ /* 0x000fc40000000f00 */
[----:B------:R-:W-:Y:S02]  /*1a50*/  MOV R53, R67 ;  /* 0x0000004300357202 */ /* 0x000fe40000000f00 */
[----:B------:R-:W-:Y:S02]  /*1a60*/  MOV R52, 0x1a80 ;  /* 0x00001a8000347802 */ /* 0x000fe40000000f00 */
[----:B------:R-:W-:Y:S05]  /*1a70*/  CALL.REL.NOINC `($__internal_160_$__cuda_sm70_shflsync_down_p) ;  /* 0x0000036000007944 */ /* 0x000fea0003c00000 */
[----:B-1----:R-:W-:Y:S01]  /*1a80*/  MOV R55, R54 ;  /* 0x0000003600377202 */ /* 0x002fe20000000f00 */
[----:B------:R-:W-:Y:S01]  /*1a90*/  HFMA2.MMA R54, -RZ, RZ, 0, 4.76837158203125e-07 ;  /* 0x00000008ff367435 */ /* 0x000fe200000001ff */
[----:B------:R-:W-:Y:S02]  /*1aa0*/  MOV R53, R66 ;  /* 0x0000004200357202 */ /* 0x000fe40000000f00 */
[----:B------:R-:W-:Y:S02]  /*1ab0*/  MOV R93, 0x1f ;  /* 0x0000001f005d7802 */ /* 0x000fe40000000f00 */
[----:B------:R-:W-:Y:S02]  /*1ac0*/  MOV R90, 0xffffffff ;  /* 0xffffffff005a7802 */ /* 0x000fe40000000f00 */
[----:B------:R-:W-:-:S02]  /*1ad0*/  MOV R52, 0x1af0 ;  /* 0x00001af000347802 */ /* 0x000fc40000000f00 */
[----:B------:R-:W-:Y:S05]  /*1ae0*/  CALL.REL.NOINC `($__internal_160_$__cuda_sm70_shflsync_down_p) ;  /* 0x000002f000007944 */ /* 0x000fea0003c00000 */
[----:B------:R-:W-:Y:S01]  /*1af0*/  FADD.FTZ R67, R55, R67 ;  /* 0x0000004337437221 */ /* 0x000fe20000010000 */
[----:B------:R-:W-:Y:S01]  /*1b00*/  MOV R93, 0x1f ;  /* 0x0000001f005d7802 */ /* 0x000fe20000000f00 */
[----:B-1----:R-:W-:Y:S01]  /*1b10*/  FADD.FTZ R66, R66, R54 ;  /* 0x0000003642427221 */ /* 0x002fe20000010000 */
[----:B------:R-:W-:Y:S01]  /*1b20*/  HFMA2.MMA R54, -RZ, RZ, 0, 2.384185791015625e-07 ;  /* 0x00000004ff367435 */ /* 0x000fe200000001ff */
[----:B------:R-:W-:-:S02]  /*1b30*/  MOV R90, 0xffffffff ;  /* 0xffffffff005a7802 */ /* 0x000fc40000000f00 */
[----:B------:R-:W-:Y:S02]  /*1b40*/  MOV R53, R67 ;  /* 0x0000004300357202 */ /* 0x000fe40000000f00 */
[----:B------:R-:W-:Y:S02]  /*1b50*/  MOV R52, 0x1b70 ;  /* 0x00001b7000347802 */ /* 0x000fe40000000f00 */
[----:B------:R-:W-:Y:S05]  /*1b60*/  CALL.REL.NOINC `($__internal_160_$__cuda_sm70_shflsync_down_p) ;  /* 0x0000027000007944 */ /* 0x000fea0003c00000 */
[----:B-1----:R-:W-:Y:S01]  /*1b70*/  MOV R55, R54 ;  /* 0x0000003600377202 */ /* 0x002fe20000000f00 */
[----:B------:R-:W-:Y:S01]  /*1b80*/  HFMA2.MMA R54, -RZ, RZ, 0, 2.384185791015625e-07 ;  /* 0x00000004ff367435 */ /* 0x000fe200000001ff */
        /* <DEDUP_REMOVED lines=8> */
[----:B------:R-:W-:Y:S01]  /*1c10*/  HFMA2.MMA R54, -RZ, RZ, 0, 1.1920928955078125e-07 ;  /* 0x00000002ff367435 */ /* 0x000fe200000001ff */
[----:B------:R-:W-:-:S02]  /*1c20*/  MOV R90, 0xffffffff ;  /* 0xffffffff005a7802 */ /* 0x000fc40000000f00 */
[----:B------:R-:W-:Y:S02]  /*1c30*/  MOV R53, R67 ;  /* 0x0000004300357202 */ /* 0x000fe40000000f00 */
[----:B------:R-:W-:Y:S02]  /*1c40*/  MOV R52, 0x1c60 ;  /* 0x00001c6000347802 */ /* 0x000fe40000000f00 */
[----:B------:R-:W-:Y:S05]  /*1c50*/  CALL.REL.NOINC `($__internal_160_$__cuda_sm70_shflsync_down_p) ;  /* 0x0000018000007944 */ /* 0x000fea0003c00000 */
[----:B-1----:R-:W-:Y:S01]  /*1c60*/  MOV R55, R54 ;  /* 0x0000003600377202 */ /* 0x002fe20000000f00 */
[----:B------:R-:W-:Y:S01]  /*1c70*/  HFMA2.MMA R54, -RZ, RZ, 0, 1.1920928955078125e-07 ;  /* 0x00000002ff367435 */ /* 0x000fe200000001ff */
        /* <DEDUP_REMOVED lines=8> */
[----:B------:R-:W-:Y:S01]  /*1d00*/  HFMA2.MMA R54, -RZ, RZ, 0, 5.9604644775390625e-08 ;  /* 0x00000001ff367435 */ /* 0x000fe200000001ff */
[----:B------:R-:W-:-:S02]  /*1d10*/  MOV R90, 0xffffffff ;  /* 0xffffffff005a7802 */ /* 0x000fc40000000f00 */
[----:B------:R-:W-:Y:S02]  /*1d20*/  MOV R53, R67 ;  /* 0x0000004300357202 */ /* 0x000fe40000000f00 */
[----:B------:R-:W-:Y:S02]  /*1d30*/  MOV R52, 0x1d50 ;  /* 0x00001d5000347802 */ /* 0x000fe40000000f00 */
[----:B------:R-:W-:Y:S05]  /*1d40*/  CALL.REL.NOINC `($__internal_160_$__cuda_sm70_shflsync_down_p) ;  /* 0x0000009000007944 */ /* 0x000fea0003c00000 */
[----:B-1----:R-:W-:Y:S01]  /*1d50*/  MOV R55, R54 ;  /* 0x0000003600377202 */ /* 0x002fe20000000f00 */
[----:B------:R-:W-:Y:S01]  /*1d60*/  HFMA2.MMA R54, -RZ, RZ, 0, 5.9604644775390625e-08 ;  /* 0x00000001ff367435 */ /* 0x000fe200000001ff */
[----:B------:R-:W-:Y:S02]  /*1d70*/  MOV R53, R66 ;  /* 0x0000004200357202 */ /* 0x000fe40000000f00 */
[----:B------:R-:W-:Y:S02]  /*1d80*/  MOV R93, 0x1f ;  /* 0x0000001f005d7802 */ /* 0x000fe40000000f00 */
[----:B------:R-:W-:Y:S02]  /*1d90*/  MOV R90, 0xffffffff ;  /* 0xffffffff005a7802 */ /* 0x000fe40000000f00 */
[----:B------:R-:W-:-:S02]  /*1da0*/  MOV R52, 0x1dc0 ;  /* 0x00001dc000347802 */ /* 0x000fc40000000f00 */
[----:B------:R-:W-:Y:S05]  /*1db0*/  CALL.REL.NOINC `($__internal_160_$__cuda_sm70_shflsync_down_p) ;  /* 0x0000002000007944 */ /* 0x000fea0003c00000 */
[----:B-1----:R-:W-:Y:S01]  /*1dc0*/  MOV R53, R54 ;  /* 0x0000003600357202 */ /* 0x002fe20000000f00 */
[----:B------:R-:W-:Y:S05]  /*1dd0*/  BRA `(.L_x_5545) ;  /* 0xfffff12000007947 */ /* 0x000fea000383ffff */
        .weak           $__internal_160_$__cuda_sm70_shflsync_down_p
        .type           $__internal_160_$__cuda_sm70_shflsync_down_p,@function
        .size           $__internal_160_$__cuda_sm70_shflsync_down_p,(.L_x_6809 - $__internal_160_$__cuda_sm70_shflsync_down_p)
$__internal_160_$__cuda_sm70_shflsync_down_p:
[----:B------:R-:W-:Y:S04]  /*1de0*/  WARPSYNC R90 ;  /* 0x0000005a00007348 */ /* 0x000fe80003800000 */
[----:B------:R0:W1:Y:S02]  /*1df0*/  SHFL.DOWN PT, R54, R53, R54, R93 ;  /* 0x0800003635367389 */ /* 0x00006400000e005d */
[----:B0-----:R-:W-:-:S06]  /*1e00*/  HFMA2.MMA R53, -RZ, RZ, 0, 0 ;  /* 0x00000000ff357435 */ /* 0x001fcc00000001ff */
[----:B------:R-:W-:Y:S05]  /*1e10*/  RET.REL.NODEC R52 `(_ZN10layer_norm13ln_bwd_kernelINS_13Kernel_traitsI6__halfffffjLj1536ELj1ELj1ELj4ELj16ENS_18Kernel_traits_baseILj1536ES2_ffffjLj128EEEEELb0ELb0ELb0ELb0EEEvNS_9BwdParamsE) ;  /* 0xffffe1e034007950 */ /* 0x000fea0003c3ffff */
.L_x_5546:
        /* <DEDUP_REMOVED lines=14> */
.L_x_6809:


//--------------------- .text._ZN10layer_norm13ln_bwd_kernelINS_13Kernel_traitsI6__halfffffjLj1536ELj1ELj1ELj4ELj16ENS_18Kernel_traits_baseILj1536ES2_ffffjLj128EEEEELb0ELb0ELb0ELb1EEEvNS_9BwdParamsE --------------------------
	.section	.text._ZN10layer_norm13ln_bwd_kernelINS_13Kernel_traitsI6__halfffffjLj1536ELj1ELj1ELj4ELj16ENS_18Kernel_traits_baseILj1536ES2_ffffjLj128EEEEELb0ELb0ELb0ELb1EEEvNS_9BwdParamsE,"ax",@progbits
	.sectioninfo	@"SHI_REGISTERS=107"
	.align	128
        .global         _ZN10layer_norm13ln_bwd_kernelINS_13Kernel_traitsI6__halfffffjLj1536ELj1ELj1ELj4ELj16ENS_18Kernel_traits_baseILj1536ES2_ffffjLj128EEEEELb0ELb0ELb0ELb1EEEvNS_9BwdParamsE
        .type           _ZN10layer_norm13ln_bwd_kernelINS_13Kernel_traitsI6__halfffffjLj1536ELj1ELj1ELj4ELj16ENS_18Kernel_traits_baseILj1536ES2_ffffjLj128EEEEELb0ELb0ELb0ELb1EEEvNS_9BwdParamsE,@function
        .size           _ZN10layer_norm13ln_bwd_kernelINS_13Kernel_traitsI6__halfffffjLj1536ELj1ELj1ELj4ELj16ENS_18Kernel_traits_baseILj1536ES2_ffffjLj128EEEEELb0ELb0ELb0ELb1EEEvNS_9BwdParamsE,(.L_x_6810 - _ZN10layer_norm13ln_bwd_kernelINS_13Kernel_traitsI6__halfffffjLj1536ELj1ELj1ELj4ELj16ENS_18Kernel_traits_baseILj1536ES2_ffffjLj128EEEEELb0ELb0ELb0ELb1EEEvNS_9BwdParamsE)
        .other          _ZN10layer_norm13ln_bwd_kernelINS_13Kernel_traitsI6__halfffffjLj1536ELj1ELj1ELj4ELj16ENS_18Kernel_traits_baseILj1536ES2_ffffjLj128EEEEELb0ELb0ELb0ELb1EEEvNS_9BwdParamsE,@"STO_CUDA_ENTRY STV_DEFAULT"
_ZN10layer_norm13ln_bwd_kernelINS_13Kernel_traitsI6__halfffffjLj1536ELj1ELj1ELj4ELj16ENS_18Kernel_traits_baseILj1536ES2_ffffjLj128EEEEELb0ELb0ELb0ELb1EEEvNS_9BwdParamsE:
.text._ZN10layer_norm13ln_bwd_kernelINS_13Kernel_traitsI6__halfffffjLj1536ELj1ELj1ELj4ELj16ENS_18Kernel_traits_baseILj1536ES2_ffffjLj128EEEEELb0ELb0ELb0ELb1EEEvNS_9BwdParamsE:
        /* <DEDUP_REMOVED lines=21> */
.L_x_5547:
        /* <DEDUP_REMOVED lines=9> */
[----:B------:R-:W-:Y:S01]  /*01e0*/  HFMA2.MMA R80, -RZ, RZ, 0, 0 ;  /* 0x00000000ff507435 */ /* 0x000fe200000001ff */
[----:B------:R-:W-:Y:S01]  /*01f0*/  CS2R R74, SRZ ;  /* 0x00000000004a7805 */ /* 0x000fe2000001ff00 */
[----:B------:R-:W-:Y:S01]  /*0200*/  HFMA2.MMA R76, -RZ, RZ, 0, 0 ;  /* 0x00000000ff4c7435 */ /* 0x000fe200000001ff */
[----:B------:R-:W-:Y:S01]  /*0210*/  CS2R R72, SRZ ;  /* 0x0000000000487805 */ /* 0x000fe2000001ff00 */
        /* <DEDUP_REMOVED lines=8> */
[----:B------:R-:W-:-:S02]  /*02a0*/  MOV R59, RZ ;  /* 0x000000ff003b7202 */ /* 0x000fc40000000f00 */
[----:B------:R-:W-:Y:S02]  /*02b0*/  MOV R55, RZ ;  /* 0x000000ff00377202 */ /* 0x000fe40000000f00 */
        /* <DEDUP_REMOVED lines=12> */
[----:B------:R-:W-:Y:S01]  /*0380*/  MOV R82, RZ ;  /* 0x000000ff00527202 */ /* 0x000fe20000000f00 */
[----:B------:R-:W-:Y:S01]  /*0390*/  HADD2.F32 R58, -RZ, R58.H0_H0 ;  /* 0x2000003aff3a7230 */ /* 0x000fe20000004100 */
[----:B------:R-:W-:Y:S01]  /*03a0*/  MOV R78, RZ ;  /* 0x000000ff004e7202 */ /* 0x000fe20000000f00 */
[----:B------:R-:W-:-:S02]  /*03b0*/  HADD2.F32 R56, -RZ, R56.H0_H0 ;  /* 0x20000038ff387230 */ /* 0x000fc40000004100 */
[----:B------:R-:W-:Y:S02]  /*03c0*/  HADD2.F32 R54, -RZ, R54.H0_H0 ;  /* 0x20000036ff367230 */ /* 0x000fe40000004100 */
[----:B------:R-:W-:Y:S02]  /*03d0*/  HADD2.F32 R52, -RZ, R52.H0_H0 ;  /* 0x20000034ff347230 */ /* 0x000fe40000004100 */
[----:B------:R-:W-:Y:S02]  /*03e0*/  HADD2.F32 R50, -RZ, R50.H0_H0 ;  /* 0x20000032ff327230 */ /* 0x000fe40000004100 */
[----:B------:R-:W-:Y:S02]  /*03f0*/  HADD2.F32 R0, -RZ, R0.H0_H0 ;  /* 0x20000000ff007230 */ /* 0x000fe40000004100 */
.L_x_5554:
[----:B------:R-:W-:Y:S01]  /*0400*/  IMAD R2, R84, c[0x0][0x168], RZ ;  /* 0x00005a0054027a24 */ /* 0x000fe200078e02ff */
[----:B------:R-:W-:Y:S02]  /*0410*/  LOP3.LUT R20, R86, 0x7f, RZ, 0xc0, !PT ;  /* 0x0000007f56147812 */ /* 0x000fe400078ec0ff */
[----:B------:R-:W-:Y:S02]  /*0420*/  MOV R37, 0x4 ;  /* 0x0000000400257802 */ /* 0x000fe40000000f00 */
[----:B------:R-:W-:-:S04]  /*0430*/  SHF.R.S32.HI R3, RZ, 0x1f, R2 ;  /* 0x0000001fff037819 */ /* 0x000fc80000011402 */
[----:B------:R-:W-:-:S04]  /*0440*/  LEA.HI R3, R3, R2, RZ, 0x2 ;  /* 0x0000000203037211 */ /* 0x000fc800078f10ff */
[----:B------:R-:W-:Y:S01]  /*0450*/  LEA.HI.SX32 R45, R3, R20, 0x1e ;  /* 0x00000014032d7211 */ /* 0x000fe200078ff2ff */
[----:B------:R-:W-:-:S03]  /*0460*/  IMAD.WIDE R2, R84, R37, c[0x0][0x1a0] ;  /* 0x0000680054027625 */ /* 0x000fc600078e0225 */
[C---:B------:R-:W-:Y:S02]  /*0470*/  SHF.L.U32 R95, R45.reuse, 0x4, RZ ;  /* 0x000000042d5f7819 */ /* 0x040fe400000006ff */
[----:B------:R-:W-:Y:S01]  /*0480*/  IADD3 R47, R45, 0x80, RZ ;  /* 0x000000802d2f7810 */ /* 0x000fe20007ffe0ff */
[----:B------:R0:W2:Y:S01]  /*0490*/  LDG.E R97, [R2.64] ;  /* 0x0000000402617981 */ /* 0x0000a2000c1e1900 */
[----:B------:R-:W-:Y:S02]  /*04a0*/  SHF.R.U32.HI R96, RZ, 0x1c, R45 ;  /* 0x0000001cff607819 */ /* 0x000fe4000001162d */
[----:B------:R-:W-:Y:S02]  /*04b0*/  IADD3 R20, P0, R95, c[0x0][0x188], RZ ;  /* 0x000062005f147a10 */ /* 0x000fe40007f1e0ff */
[----:B------:R-:W-:Y:S02]  /*04c0*/  SHF.L.U32 R93, R47, 0x4, RZ ;  /* 0x000000042f5d7819 */ /* 0x000fe400000006ff */
[----:B------:R-:W-:-:S02]  /*04d0*/  IADD3.X R21, R96, c[0x0][0x18c], RZ, P0, !PT ;  /* 0x0000630060157a10 */ /* 0x000fc400007fe4ff */
[----:B------:R-:W-:Y:S02]  /*04e0*/  SHF.R.U32.HI R90, RZ, 0x1c, R47 ;  /* 0x0000001cff5a7819 */ /* 0x000fe4000001162f */
[----:B------:R-:W-:Y:S02]  /*04f0*/  IADD3 R28, P0, R93, c[0x0][0x188], RZ ;  /* 0x000062005d1c7a10 */ /* 0x000fe40007f1e0ff */
[----:B------:R-:W-:Y:S01]  /*0500*/  MOV R40, 0x10 ;  /* 0x0000001000287802 */ /* 0x000fe20000000f00 */
[----:B------:R-:W-:Y:S01]  /*0510*/  IMAD.WIDE R36, R84, R37, c[0x0][0x1a8] ;  /* 0x00006a0054247625 */ /* 0x000fe200078e0225 */
[----:B------:R-:W-:Y:S01]  /*0520*/  IADD3.X R29, R90, c[0x0][0x18c], RZ, P0, !PT ;  /* 0x000063005a1d7a10 */ /* 0x000fe200007fe4ff */
[----:B------:R-:W3:Y:S02]  /*0530*/  LDG.E.128 R20, [R20.64] ;  /* 0x0000000414147981 */ /* 0x000ee4000c1e1d00 */
[-C--:B------:R-:W-:Y:S02]  /*0540*/  IMAD.WIDE.U32 R24, R45, R40.reuse, c[0x0][0x208] ;  /* 0x000082002d187625 */ /* 0x080fe400078e0028 */
[----:B------:R1:W4:Y:S04]  /*0550*/  LDG.E R92, [R36.64] ;  /* 0x00000004245c7981 */ /* 0x000328000c1e1900 */
[----:B------:R-:W4:Y:S01]  /*0560*/  LDG.E.128 R28, [R28.64] ;  /* 0x000000041c1c7981 */ /* 0x000f22000c1e1d00 */
[----:B------:R-:W-:-:S03]  /*0570*/  IMAD.WIDE.U32 R32, R47, R40, c[0x0][0x208] ;  /* 0x000082002f207625 */ /* 0x000fc600078e0028 */
[----:B------:R-:W4:Y:S01]  /*0580*/  LDG.E.128 R24, [R24.64] ;  /* 0x0000000418187981 */ /* 0x000f22000c1e1d00 */
[----:B------:R-:W-:-:S03]  /*0590*/  IADD3 R49, R45, 0x100, RZ ;  /* 0x000001002d317810 */ /* 0x000fc60007ffe0ff */
[----:B------:R-:W4:Y:S01]  /*05a0*/  LDG.E.128 R32, [R32.64] ;  /* 0x0000000420207981 */ /* 0x000f22000c1e1d00 */
[----:B------:R-:W-:Y:S02]  /*05b0*/  SHF.L.U32 R94, R49, 0x4, RZ ;  /* 0x00000004315e7819 */ /* 0x000fe400000006ff */
[----:B------:R-:W-:Y:S02]  /*05c0*/  SHF.R.U32.HI R88, RZ, 0x1c, R49 ;  /* 0x0000001cff587819 */ /* 0x000fe40000011631 */
[----:B-1----:R-:W-:-:S04]  /*05d0*/  IADD3 R36, P0, R94, c[0x0][0x188], RZ ;  /* 0x000062005e247a10 */ /* 0x002fc80007f1e0ff */
[----:B------:R-:W-:Y:S01]  /*05e0*/  IADD3.X R37, R88, c[0x0][0x18c], RZ, P0, !PT ;  /* 0x0000630058257a10 */ /* 0x000fe200007fe4ff */
[----:B------:R-:W-:-:S05]  /*05f0*/  IMAD.WIDE.U32 R40, R49, R40, c[0x0][0x208] ;  /* 0x0000820031287625 */ /* 0x000fca00078e0028 */
[----:B------:R-:W4:Y:S04]  /*0600*/  LDG.E.128 R36, [R36.64] ;  /* 0x0000000424247981 */ /* 0x000f28000c1e1d00 */
[----:B------:R-:W4:Y:S01]  /*0610*/  LDG.E.128 R40, [R40.64] ;  /* 0x0000000428287981 */ /* 0x000f22000c1e1d00 */
[----:B------:R-:W-:-:S04]  /*0620*/  ISETP.NE.U32.AND P0, PT, RZ, c[0x0][0x1c0], PT ;  /* 0x00007000ff007a0c */ /* 0x000fc80003f05070 */
[----:B------:R-:W-:Y:S02]  /*0630*/  ISETP.NE.AND.EX P0, PT, RZ, c[0x0][0x1c4], PT, P0 ;  /* 0x00007100ff007a0c */ /* 0x000fe40003f05300 */
[----:B------:R-:W-:Y:S02]  /*0640*/  ISETP.NE.U32.AND P1, PT, RZ, c[0x0][0x218], PT ;  /* 0x00008600ff007a0c */ /* 0x000fe40003f25070 */
[----:B0-----:R-:W-:Y:S02]  /*0650*/  SHF.R.S32.HI R3, RZ, 0x1f, R84 ;  /* 0x0000001fff037819 */ /* 0x001fe40000011454 */
[----:B------:R-:W-:Y:S02]  /*0660*/  ISETP.NE.AND.EX P1, PT, RZ, c[0x0][0x21c], PT, P1 ;  /* 0x00008700ff007a0c */ /* 0x000fe40003f25310 */
[----:B------:R-:W-:-:S05]  /*0670*/  MOV R91, 0x3f800000 ;  /* 0x3f800000005b7802 */ /* 0x000fca0000000f00 */
[----:B------:R-:W-:-:S04]  /*0680*/  @P0 LEA R2, P2, R84, c[0x0][0x1c0], 0x2 ;  /* 0x0000700054020a11 */ /* 0x000fc800078410ff */
[----:B------:R-:W-:Y:S01]  /*0690*/  @P0 LEA.HI.X R3, R84, c[0x0][0x1c4], R3, 0x2, P2 ;  /* 0x0000710054030a11 */ /* 0x000fe200010f1403 */
[----:B------:R-:W-:Y:S01]  /*06a0*/  ULDC.U8 UR6, c[0x0][0x1f0] ;  /* 0x00007c0000067ab9 */ /* 0x000fe20000000000 */
[----:B------:R-:W-:-:S03]  /*06b0*/  @P1 LEA R44, P3, R45, c[0x0][0x218], 0x4 ;  /* 0x000086002d2c1a11 */ /* 0x000fc600078620ff */
[----:B------:R0:W5:Y:S01]  /*06c0*/  @P0 LDG.E R91, [R2.64] ;  /* 0x00000004025b0981 */ /* 0x000162000c1e1900 */
[----:B------:R-:W-:Y:S02]  /*06d0*/  ISETP.NE.AND P0, PT, RZ, UR6, PT ;  /* 0x00000006ff007c0c */ /* 0x000fe4000bf05270 */
[----:B------:R-:W-:Y:S02]  /*06e0*/  @P1 LEA.HI.X R45, R45, c[0x0][0x21c], RZ, 0x4, P3 ;  /* 0x000087002d2d1a11 */ /* 0x000fe400018f24ff */
[----:B------:R-:W-:-:S03]  /*06f0*/  @P1 LEA R48, P3, R49, c[0x0][0x218], 0x4 ;  /* 0x0000860031301a11 */ /* 0x000fc600078620ff */
[----:B------:R1:W5:Y:S01]  /*0700*/  @P1 LDG.E.128 R4, [R44.64] ;  /* 0x000000042c041981 */ /* 0x000362000c1e1d00 */
[----:B------:R-:W-:-:S05]  /*0710*/  @P1 LEA.HI.X R49, R49, c[0x0][0x21c], RZ, 0x4, P3 ;  /* 0x0000870031311a11 */ /* 0x000fca00018f24ff */
[----:B------:R0:W5:Y:S01]  /*0720*/  @P1 LDG.E.128 R12, [R48.64] ;  /* 0x00000004300c1981 */ /* 0x000162000c1e1d00 */
[----:B------:R-:W-:-:S04]  /*0730*/  @P1 LEA R46, P2, R47, c[0x0][0x218], 0x4 ;  /* 0x000086002f2e1a11 */ /* 0x000fc800078420ff */
[----:B------:R-:W-:-:S05]  /*0740*/  @P1 LEA.HI.X R47, R47, c[0x0][0x21c], RZ, 0x4, P2 ;  /* 0x000087002f2f1a11 */ /* 0x000fca00010f24ff */
[----:B------:R0:W5:Y:S01]  /*0750*/  @P1 LDG.E.128 R8, [R46.64] ;  /* 0x000000042e081981 */ /* 0x000162000c1e1d00 */
[----:B------:R-:W-:Y:S02]  /*0760*/  LOP3.LUT P1, RZ, R51, 0xff, RZ, 0xc0, !PT ;  /* 0x000000ff33ff7812 */ /* 0x000fe4000782c0ff */
[----:B--2---:R-:W-:-:S05]  /*0770*/  FSEL R104, R97, RZ, !P0 ;  /* 0x000000ff61687208 */ /* 0x004fca0004000000 */
[C---:B---3--:R-:W-:Y:S02]  /*0780*/  FADD.FTZ R21, -R104.reuse, R21 ;  /* 0x0000001568157221 */ /* 0x048fe40000010100 */
[----:B------:R-:W-:Y:S02]  /*0790*/  FADD.FTZ R97, -R104, R20 ;  /* 0x0000001468617221 */ /* 0x000fe40000010100 */
[----:B----4-:R-:W-:Y:S02]  /*07a0*/  FMUL.FTZ R98, R92, R21 ;  /* 0x000000155c627220 */ /* 0x010fe40000410000 */
[C---:B0-----:R-:W-:Y:S02]  /*07b0*/  FADD.FTZ R3, -R104.reuse, R28 ;  /* 0x0000001c68037221 */ /* 0x041fe40000010100 */
[----:B------:R-:W-:Y:S02]  /*07c0*/  FADD.FTZ R21, -R104, R30 ;  /* 0x0000001e68157221 */ /* 0x000fe40000010100 */
[----:B------:R-:W-:-:S02]  /*07d0*/  FMUL.FTZ R30, R92, R3 ;  /* 0x000000035c1e7220 */ /* 0x000fc40000410000 */
[----:B------:R-:W-:Y:S02]  /*07e0*/  FMUL.FTZ R48, R89, R24 ;  /* 0x0000001859307220 */ /* 0x000fe40000410000 */
[----:B------:R-:W-:Y:S02]  /*07f0*/  FADD.FTZ R3, -R104, R31 ;  /* 0x0000001f68037221 */ /* 0x000fe40000010100 */
[----:B------:R-:W-:Y:S02]  /*0800*/  FMUL.FTZ R97, R92, R97 ;  /* 0x000000615c617220 */ /* 0x000fe40000410000 */
[----:B------:R-:W-:Y:S02]  /*0810*/  FMUL.FTZ R101, R58, R25 ;  /* 0x000000193a657220 */ /* 0x000fe40000410000 */
[----:B-1----:R-:W-:Y:S02]  /*0820*/  FMUL.FTZ R44, R92, R3 ;  /* 0x000000035c2c7220 */ /* 0x002fe40000410000 */
[----:B------:R-:W-:-:S02]  /*0830*/  FADD.FTZ R2, RZ, R48 ;  /* 0x00000030ff027221 */ /* 0x000fc40000010000 */
[----:B------:R-:W-:Y:S02]  /*0840*/  FADD.FTZ R99, -R104, R22 ;  /* 0x0000001668637221 */ /* 0x000fe40000010100 */
[----:B------:R-:W-:Y:S02]  /*0850*/  FFMA.FTZ R3, R97, R48, RZ ;  /* 0x0000003061037223 */ /* 0x000fe400000100ff */
[C---:B------:R-:W-:Y:S02]  /*0860*/  FADD.FTZ R69, R32.reuse, R69 ;  /* 0x0000004520457221 */ /* 0x040fe40000010000 */
[----:B------:R-:W-:Y:S02]  /*0870*/  FFMA.FTZ R57, R32, R30, R57 ;  /* 0x0000001e20397223 */ /* 0x000fe40000010039 */
[----:B------:R-:W-:Y:S02]  /*0880*/  FMUL.FTZ R45, R85, R32 ;  /* 0x00000020552d7220 */ /* 0x000fe40000410000 */
[----:B------:R-:W-:-:S02]  /*0890*/  FMUL.FTZ R32, R92, R21 ;  /* 0x000000155c207220 */ /* 0x000fc40000410000 */
[----:B------:R-:W-:Y:S02]  /*08a0*/  FMUL.FTZ R102, R87, R26 ;  /* 0x0000001a57667220 */ /* 0x000fe40000410000 */
[----:B------:R-:W-:Y:S02]  /*08b0*/  FADD.FTZ R21, R2, R101 ;  /* 0x0000006502157221 */ /* 0x000fe40000010000 */
[----:B------:R-:W-:Y:S02]  /*08c0*/  FADD.FTZ R23, -R104, R23 ;  /* 0x0000001768177221 */ /* 0x000fe40000010100 */
[----:B------:R-:W-:Y:S02]  /*08d0*/  FMUL.FTZ R99, R92, R99 ;  /* 0x000000635c637220 */ /* 0x000fe40000410000 */
[----:B------:R-:W-:Y:S02]  /*08e0*/  FFMA.FTZ R3, R98, R101, R3 ;  /* 0x0000006562037223 */ /* 0x000fe40000010003 */
[----:B------:R-:W-:-:S02]  /*08f0*/  FMUL.FTZ R103, R56, R27 ;  /* 0x0000001b38677220 */ /* 0x000fc40000410000 */
[----:B------:R-:W-:Y:S02]  /*0900*/  FADD.FTZ R2, R21, R102 ;  /* 0x0000006615027221 */ /* 0x000fe40000010000 */
[----:B------:R-:W-:Y:S02]  /*0910*/  FMUL.FTZ R100, R92, R23 ;  /* 0x000000175c647220 */ /* 0x000fe40000410000 */
[----:B------:R-:W-:Y:S02]  /*0920*/  FFMA.FTZ R3, R99, R102, R3 ;  /* 0x0000006663037223 */ /* 0x000fe40000010003 */
[----:B------:R-:W-:Y:S02]  /*0930*/  FADD.FTZ R29, -R104, R29 ;  /* 0x0000001d681d7221 */ /* 0x000fe40000010100 */
[----:B------:R-:W-:Y:S02]  /*0940*/  FADD.FTZ R2, R2, R103 ;  /* 0x0000006702027221 */ /* 0x000fe40000010000 */
[----:B------:R-:W-:-:S02]  /*0950*/  FFMA.FTZ R21, R100, R103, R3 ;  /* 0x0000006764157223 */ /* 0x000fc40000010003 */
[----:B------:R-:W-:Y:S02]  /*0960*/  FMUL.FTZ R31, R92, R29 ;  /* 0x0000001d5c1f7220 */ /* 0x000fe40000410000 */
[----:B------:R-:W-:Y:S02]  /*0970*/  FMUL.FTZ R46, R54, R33 ;  /* 0x00000021362e7220 */ /* 0x000fe40000410000 */
[----:B------:R-:W-:Y:S02]  /*0980*/  FADD.FTZ R3, R2, R45 ;  /* 0x0000002d02037221 */ /* 0x000fe40000010000 */
[----:B------:R-:W-:Y:S02]  /*0990*/  FFMA.FTZ R2, R30, R45, R21 ;  /* 0x0000002d1e027223 */ /* 0x000fe40000010015 */
[C---:B------:R-:W-:Y:S02]  /*09a0*/  FADD.FTZ R76, R33.reuse, R76 ;  /* 0x0000004c214c7221 */ /* 0x040fe40000010000 */
[----:B------:R-:W-:-:S02]  /*09b0*/  FFMA.FTZ R64, R33, R31, R64 ;  /* 0x0000001f21407223 */ /* 0x000fc40000010040 */
[----:B------:R-:W-:Y:S02]  /*09c0*/  FADD.FTZ R33, -R104, R36 ;  /* 0x0000002468217221 */ /* 0x000fe40000010100 */
[----:B------:R-:W-:Y:S02]  /*09d0*/  FMUL.FTZ R47, R83, R34 ;  /* 0x00000022532f7220 */ /* 0x000fe40000410000 */
[----:B------:R-:W-:Y:S02]  /*09e0*/  FADD.FTZ R22, R3, R46 ;  /* 0x0000002e03167221 */ /* 0x000fe40000010000 */
[----:B------:R-:W-:Y:S02]  /*09f0*/  FFMA.FTZ R2, R31, R46, R2 ;  /* 0x0000002e1f027223 */ /* 0x000fe40000010002 */
[----:B------:R-:W-:Y:S02]  /*0a00*/  FMUL.FTZ R33, R92, R33 ;  /* 0x000000215c217220 */ /* 0x000fe40000410000 */
[----:B------:R-:W-:-:S02]  /*0a10*/  FMUL.FTZ R49, R52, R35 ;  /* 0x0000002334317220 */ /* 0x000fc40000410000 */
[----:B------:R-:W-:Y:S02]  /*0a20*/  FADD.FTZ R37, -R104, R37 ;  /* 0x0000002568257221 */ /* 0x000fe40000010100 */
[----:B------:R-:W-:Y:S02]  /*0a30*/  FADD.FTZ R22, R22, R47 ;  /* 0x0000002f16167221 */ /* 0x000fe40000010000 */
[----:B------:R-:W-:Y:S02]  /*0a40*/  FFMA.FTZ R2, R32, R47, R2 ;  /* 0x0000002f20027223 */ /* 0x000fe40000010002 */
[C---:B------:R-:W-:Y:S02]  /*0a50*/  FADD.FTZ R71, R34.reuse, R71 ;  /* 0x0000004722477221 */ /* 0x040fe40000010000 */
[----:B------:R-:W-:Y:S02]  /*0a60*/  FFMA.FTZ R59, R34, R32, R59 ;  /* 0x00000020223b7223 */ /* 0x000fe4000001003b */
[----:B------:R-:W-:-:S02]  /*0a70*/  FADD.FTZ R78, R35, R78 ;  /* 0x0000004e234e7221 */ /* 0x000fc40000010000 */
[----:B------:R-:W-:Y:S02]  /*0a80*/  FFMA.FTZ R66, R35, R44, R66 ;  /* 0x0000002c23427223 */ /* 0x000fe40000010042 */
[C---:B------:R-:W-:Y:S02]  /*0a90*/  FADD.FTZ R73, R40.reuse, R73 ;  /* 0x0000004928497221 */ /* 0x040fe40000010000 */
[----:B------:R-:W-:Y:S02]  /*0aa0*/  FFMA.FTZ R61, R40, R33, R61 ;  /* 0x00000021283d7223 */ /* 0x000fe4000001003d */
[----:B------:R-:W-:Y:S02]  /*0ab0*/  FADD.FTZ R35, -R104, R38 ;  /* 0x0000002668237221 */ /* 0x000fe40000010100 */
[----:B------:R-:W-:Y:S02]  /*0ac0*/  FMUL.FTZ R40, R81, R40 ;  /* 0x0000002851287220 */ /* 0x000fe40000410000 */
[----:B------:R-:W-:-:S02]  /*0ad0*/  FMUL.FTZ R34, R92, R37 ;  /* 0x000000255c227220 */ /* 0x000fc40000410000 */
[----:B------:R-:W-:Y:S02]  /*0ae0*/  FADD.FTZ R3, R22, R49 ;  /* 0x0000003116037221 */ /* 0x000fe40000010000 */
[----:B------:R-:W-:Y:S02]  /*0af0*/  FFMA.FTZ R21, R44, R49, R2 ;  /* 0x000000312c157223 */ /* 0x000fe40000010002 */
[C---:B------:R-:W-:Y:S02]  /*0b00*/  FADD.FTZ R80, R41.reuse, R80 ;  /* 0x0000005029507221 */ /* 0x040fe40000010000 */
[----:B------:R-:W-:Y:S02]  /*0b10*/  FFMA.FTZ R68, R41, R34, R68 ;  /* 0x0000002229447223 */ /* 0x000fe40000010044 */
[----:B------:R-:W-:Y:S02]  /*0b20*/  FMUL.FTZ R35, R92, R35 ;  /* 0x000000235c237220 */ /* 0x000fe40000410000 */
[----:B------:R-:W-:-:S02]  /*0b30*/  FADD.FTZ R2, R3, R40 ;  /* 0x0000002803027221 */ /* 0x000fc40000010000 */
[----:B------:R-:W-:Y:S02]  /*0b40*/  FMUL.FTZ R41, R50, R41 ;  /* 0x0000002932297220 */ /* 0x000fe40000410000 */
[----:B------:R-:W-:Y:S01]  /*0b50*/  FFMA.FTZ R3, R33, R40, R21 ;  /* 0x0000002821037223 */ /* 0x000fe20000010015 */
[----:B------:R-:W-:Y:S01]  /*0b60*/  SHF.R.U32.HI R20, RZ, 0x5, R86 ;  /* 0x00000005ff147819 */ /* 0x000fe20000011656 */
[C---:B------:R-:W-:Y:S02]  /*0b70*/  FADD.FTZ R75, R42.reuse, R75 ;  /* 0x0000004b2a4b7221 */ /* 0x040fe40000010000 */
[----:B------:R-:W-:Y:S02]  /*0b80*/  FFMA.FTZ R63, R42, R35, R63 ;  /* 0x000000232a3f7223 */ /* 0x000fe4000001003f */
[----:B------:R-:W-:Y:S02]  /*0b90*/  FADD.FTZ R39, -R104, R39 ;  /* 0x0000002768277221 */ /* 0x000fe40000010100 */
[----:B------:R-:W-:-:S02]  /*0ba0*/  FMUL.FTZ R42, R79, R42 ;  /* 0x0000002a4f2a7220 */ /* 0x000fc40000410000 */
[----:B------:R-:W-:Y:S02]  /*0bb0*/  FADD.FTZ R21, R2, R41 ;  /* 0x0000002902157221 */ /* 0x000fe40000010000 */
[----:B------:R-:W-:Y:S01]  /*0bc0*/  FFMA.FTZ R3, R34, R41, R3 ;  /* 0x0000002922037223 */ /* 0x000fe20000010003 */
[----:B------:R-:W-:Y:S01]  /*0bd0*/  LOP3.LUT R28, R20, 0x7fffffc, RZ, 0xc0, !PT ;  /* 0x07fffffc141c7812 */ /* 0x000fe200078ec0ff */
[----:B------:R-:W-:Y:S02]  /*0be0*/  FMUL.FTZ R37, R92, R39 ;  /* 0x000000275c257220 */ /* 0x000fe40000410000 */
[----:B------:R-:W-:Y:S02]  /*0bf0*/  FMUL.FTZ R36, R0, R43 ;  /* 0x0000002b00247220 */ /* 0x000fe40000410000 */
[----:B------:R-:W-:Y:S02]  /*0c00*/  FADD.FTZ R21, R21, R42 ;  /* 0x0000002a15157221 */ /* 0x000fe40000010000 */
[----:B------:R-:W-:Y:S01]  /*0c10*/  FFMA.FTZ R3, R35, R42, R3 ;  /* 0x0000002a23037223 */ /* 0x000fe20000010003 */
[----:B------:R-:W-:Y:S01]  /*0c20*/  LOP3.LUT P0, RZ, R86, 0x1f, RZ, 0xc0, !PT ;  /* 0x0000001f56ff7812 */ /* 0x000fe2000780c0ff */
[C---:B------:R-:W-:Y:S01]  /*0c30*/  FADD.FTZ R65, R24.reuse, R65 ;  /* 0x0000004118417221 */ /* 0x040fe20000010000 */
[----:B------:R-:W-:Y:S01]  /*0c40*/  SEL R28, R77, R28, !P1 ;  /* 0x0000001c4d1c7207 */ /* 0x000fe20004800000 */
[----:B------:R-:W-:-:S02]  /*0c50*/  FFMA.FTZ R53, R24, R97, R53 ;  /* 0x0000006118357223 */ /* 0x000fc40000010035 */
[C---:B------:R-:W-:Y:S02]  /*0c60*/  FADD.FTZ R72, R25.reuse, R72 ;  /* 0x0000004819487221 */ /* 0x040fe40000010000 */
[----:B------:R-:W-:Y:S02]  /*0c70*/  FFMA.FTZ R60, R25, R98, R60 ;  /* 0x00000062193c7223 */ /* 0x000fe4000001003c */
[C---:B------:R-:W-:Y:S02]  /*0c80*/  FADD.FTZ R67, R26.reuse, R67 ;  /* 0x000000431a437221 */ /* 0x040fe40000010000 */
[----:B------:R-:W-:Y:S02]  /*0c90*/  FFMA.FTZ R55, R26, R99, R55 ;  /* 0x000000631a377223 */ /* 0x000fe40000010037 */
[C---:B------:R-:W-:Y:S02]  /*0ca0*/  FADD.FTZ R74, R27.reuse, R74 ;  /* 0x0000004a1b4a7221 */ /* 0x040fe40000010000 */
[----:B------:R-:W-:-:S02]  /*0cb0*/  FFMA.FTZ R62, R27, R100, R62 ;  /* 0x000000641b3e7223 */ /* 0x000fc4000001003e */
[C---:B------:R-:W-:Y:S02]  /*0cc0*/  FADD.FTZ R82, R43.reuse, R82 ;  /* 0x000000522b527221 */ /* 0x040fe40000010000 */
[----:B------:R-:W-:Y:S02]  /*0cd0*/  FFMA.FTZ R70, R43, R37, R70 ;  /* 0x000000252b467223 */ /* 0x000fe40000010046 */
[----:B------:R-:W-:Y:S02]  /*0ce0*/  FADD.FTZ R24, R21, R36 ;  /* 0x0000002415187221 */ /* 0x000fe40000010000 */
[----:B------:R-:W-:Y:S01]  /*0cf0*/  FFMA.FTZ R23, R37, R36, R3 ;  /* 0x0000002425177223 */ /* 0x000fe20000010003 */
[----:B------:R-:W-:Y:S05]  /*0d00*/  BRA.DIV ~URZ, `(.L_x_5549) ;  /* 0x00000b827f007947 */ /* 0x000fea000b800000 */
[----:B------:R0:W1:Y:S02]  /*0d10*/  SHFL.DOWN PT, R21, R24, 0x10, 0x1f ;  /* 0x0a001f0018157f89 */ /* 0x00006400000e0000 */
.L_x_5555:
        /* <DEDUP_REMOVED lines=18> */
.L_x_5556:
[----:B------:R-:W-:Y:S01]  /*0e40*/  @!P0 LOP3.LUT R21, R20, 0x3, RZ, 0xc0, !PT ;  /* 0x0000000314158812 */ /* 0x000fe200078ec0ff */
[----:B--2---:R-:W-:Y:S01]  /*0e50*/  FADD.FTZ R2, R26, R23 ;  /* 0x000000171a027221 */ /* 0x004fe20000010000 */
[----:B------:R-:W-:Y:S01]  /*0e60*/  ULDC.U8 UR6, c[0x0][0x1f0] ;  /* 0x00007c0000067ab9 */ /* 0x000fe20000000000 */
[----:B0-----:R-:W-:Y:S01]  /*0e70*/  FADD.FTZ R3, R38, R25 ;  /* 0x0000001926037221 */ /* 0x001fe20000010000 */
[----:B------:R-:W-:Y:S02]  /*0e80*/  @!P0 IADD3 R29, R28, R21, RZ ;  /* 0x000000151c1d8210 */ /* 0x000fe40007ffe0ff */
[----:B------:R-:W-:Y:S01]  /*0e90*/  ISETP.NE.AND P1, PT, RZ, UR6, PT ;  /* 0x00000006ff007c0c */ /* 0x000fe2000bf25270 */
[----:B------:R-:W-:Y:S01]  /*0ea0*/  WARPSYNC 0xffffffff ;  /* 0xffffffff00007948 */ /* 0x000fe20003800000 */
[----:B------:R-:W-:Y:S01]  /*0eb0*/  ISETP.NE.U32.AND P2, PT, RZ, c[0x0][0x258], PT ;  /* 0x00009600ff007a0c */ /* 0x000fe20003f45070 */
[----:B------:R0:W-:Y:S04]  /*0ec0*/  @!P0 STS.64 [R29.X8+0x1800], R2 ;  /* 0x001800021d008388 */ /* 0x0001e80000008a00 */
[----:B------:R-:W-:Y:S01]  /*0ed0*/  BAR.SYNC.DEFER_BLOCKING 0x0 ;  /* 0x0000000000007b1d */ /* 0x000fe20000010000 */
[----:B------:R-:W-:-:S02]  /*0ee0*/  ISETP.NE.U32.AND P0, PT, RZ, c[0x0][0x218], PT ;  /* 0x00008600ff007a0c */ /* 0x000fc40003f05070 */
[----:B------:R-:W-:Y:S02]  /*0ef0*/  ISETP.NE.AND.EX P2, PT, RZ, c[0x0][0x25c], PT, P2 ;  /* 0x00009700ff007a0c */ /* 0x000fe40003f45320 */
[----:B------:R-:W-:Y:S02]  /*0f00*/  ISETP.NE.AND.EX P0, PT, RZ, c[0x0][0x21c], PT, P0 ;  /* 0x00008700ff007a0c */ /* 0x000fe40003f05300 */
[----:B0-----:R-:W-:-:S04]  /*0f10*/  IADD3 R2, P3, R95, c[0x0][0x248], RZ ;  /* 0x000092005f027a10 */ /* 0x001fc80007f7e0ff */
[----:B------:R-:W-:Y:S01]  /*0f20*/  IADD3.X R3, R96, c[0x0][0x24c], RZ, P3, !PT ;  /* 0x0000930060037a10 */ /* 0x000fe20001ffe4ff */
[----:B-1----:R-:W0:Y:S04]  /*0f30*/  LDS.128 R20, [R28.X8+0x1800] ;  /* 0x001800001c147984 */ /* 0x002e280000008c00 */
        /* <DEDUP_REMOVED lines=21> */
[----:B------:R-:W-:Y:S02]  /*1090*/  FADD.FTZ R103, R103, -R100 ;  /* 0x8000006467677221 */ /* 0x000fe40000010000 */
[C---:B------:R-:W-:Y:S02]  /*10a0*/  FMUL.FTZ R99, R92.reuse, R99 ;  /* 0x000000635c637220 */ /* 0x040fe40000410000 */
[C---:B------:R-:W-:Y:S02]  /*10b0*/  FMUL.FTZ R26, R92.reuse, R103 ;  /* 0x000000675c1a7220 */ /* 0x040fe40000410000 */
[C---:B------:R-:W-:Y:S02]  /*10c0*/  FMUL.FTZ R24, R92.reuse, R101 ;  /* 0x000000655c187220 */ /* 0x040fe40000410000 */
[----:B------:R-:W-:-:S02]  /*10d0*/  FMUL.FTZ R97, R92, R97 ;  /* 0x000000615c617220 */ /* 0x000fc40000410000 */
[----:B-----5:R-:W-:Y:S02]  /*10e0*/  @P0 FADD.FTZ R26, R7, R26 ;  /* 0x0000001a071a0221 */ /* 0x020fe40000010000 */
[----:B------:R-:W-:Y:S02]  /*10f0*/  @P0 FADD.FTZ R99, R6, R99 ;  /* 0x0000006306630221 */ /* 0x000fe40000010000 */
[----:B------:R-:W-:Y:S02]  /*1100*/  @P0 FADD.FTZ R24, R5, R24 ;  /* 0x0000001805180221 */ /* 0x000fe40000010000 */
[----:B------:R-:W-:Y:S02]  /*1110*/  @P0 FADD.FTZ R97, R4, R97 ;  /* 0x0000006104610221 */ /* 0x000fe40000010000 */
[-C--:B------:R-:W-:Y:S02]  /*1120*/  FMUL.FTZ R23, R26, R91.reuse ;  /* 0x0000005b1a177220 */ /* 0x080fe40000410000 */
[----:B------:R-:W-:-:S02]  /*1130*/  FMUL.FTZ R22, R99, R91 ;  /* 0x0000005b63167220 */ /* 0x000fc40000410000 */
[-C--:B------:R-:W-:Y:S02]  /*1140*/  FMUL.FTZ R21, R24, R91.reuse ;  /* 0x0000005b18157220 */ /* 0x080fe40000410000 */
[----:B------:R-:W-:Y:S01]  /*1150*/  FMUL.FTZ R20, R97, R91 ;  /* 0x0000005b61147220 */ /* 0x000fe20000410000 */
[----:B------:R-:W-:Y:S05]  /*1160*/  @!P1 BRA `(.L_x_5551) ;  /* 0x0000007000009947 */ /* 0x000fea0003800000 */
[----:B------:R-:W-:Y:S02]  /*1170*/  IADD3 R28, P3, R95, c[0x0][0x258], RZ ;  /* 0x000096005f1c7a10 */ /* 0x000fe40007f7e0ff */
[----:B------:R-:W-:Y:S02]  /*1180*/  SEL R27, R26, R19, P2 ;  /* 0x000000131a1b7207 */ /* 0x000fe40001000000 */
[----:B------:R-:W-:Y:S02]  /*1190*/  SEL R25, R24, R17, P2 ;  /* 0x0000001118197207 */ /* 0x000fe40001000000 */
[----:B------:R-:W-:Y:S02]  /*11a0*/  SEL R26, R99, R18, P2 ;  /* 0x00000012631a7207 */ /* 0x000fe40001000000 */
[----:B------:R-:W-:-:S02]  /*11b0*/  IADD3.X R29, R96, c[0x0][0x25c], RZ, P3, !PT ;  /* 0x00009700601d7a10 */ /* 0x000fc40001ffe4ff */
[----:B------:R-:W-:-:S05]  /*11c0*/  SEL R24, R97, R16, P2 ;  /* 0x0000001061187207 */ /* 0x000fca0001000000 */
[----:B------:R0:W-:Y:S02]  /*11d0*/  STG.E.128 [R28.64], R24 ;  /* 0x000000181c007986 */ /* 0x0001e4000c101d04 */
.L_x_5551:
[----:B------:R1:W-:Y:S01]  /*11e0*/  STG.E.128 [R2.64], R20 ;  /* 0x0000001402007986 */ /* 0x0003e2000c101d04 */
[-CC-:B------:R-:W-:Y:S02]  /*11f0*/  FFMA.FTZ R30, R30, R39.reuse, R38.reuse ;  /* 0x000000271e1e7223 */ /* 0x180fe40000010026 */
        /* <DEDUP_REMOVED lines=8> */
[C---:B0-----:R-:W-:Y:S02]  /*1280*/  FMUL.FTZ R24, R92.reuse, R31 ;  /* 0x0000001f5c187220 */ /* 0x041fe40000410000 */
[C---:B------:R-:W-:Y:S02]  /*1290*/  FMUL.FTZ R47, R92.reuse, R47 ;  /* 0x0000002f5c2f7220 */ /* 0x040fe40000410000 */
[----:B------:R-:W-:-:S02]  /*12a0*/  FMUL.FTZ R26, R92, R49 ;  /* 0x000000315c1a7220 */ /* 0x000fc40000410000 */
[----:B------:R-:W-:Y:S02]  /*12b0*/  @P0 FADD.FTZ R45, R8, R45 ;  /* 0x0000002d082d0221 */ /* 0x000fe40000010000 */
[----:B------:R-:W-:Y:S02]  /*12c0*/  @P0 FADD.FTZ R24, R9, R24 ;  /* 0x0000001809180221 */ /* 0x000fe40000010000 */
[----:B------:R-:W-:Y:S02]  /*12d0*/  @P0 FADD.FTZ R47, R10, R47 ;  /* 0x0000002f0a2f0221 */ /* 0x000fe40000010000 */
[----:B------:R-:W-:Y:S01]  /*12e0*/  @P0 FADD.FTZ R26, R11, R26 ;  /* 0x0000001a0b1a0221 */ /* 0x000fe20000010000 */
[----:B------:R-:W-:Y:S05]  /*12f0*/  @!P1 BRA `(.L_x_5552) ;  /* 0x0000007000009947 */ /* 0x000fea0003800000 */
[----:B-1----:R-:W-:Y:S02]  /*1300*/  IADD3 R2, P3, R93, c[0x0][0x258], RZ ;  /* 0x000096005d027a10 */ /* 0x002fe40007f7e0ff */
[----:B------:R-:W-:Y:S02]  /*1310*/  SEL R23, R26, R19, P2 ;  /* 0x000000131a177207 */ /* 0x000fe40001000000 */
[----:B------:R-:W-:-:S02]  /*1320*/  SEL R22, R47, R18, P2 ;  /* 0x000000122f167207 */ /* 0x000fc40001000000 */
[----:B------:R-:W-:Y:S02]  /*1330*/  SEL R21, R24, R17, P2 ;  /* 0x0000001118157207 */ /* 0x000fe40001000000 */
[----:B------:R-:W-:Y:S02]  /*1340*/  IADD3.X R3, R90, c[0x0][0x25c], RZ, P3, !PT ;  /* 0x000097005a037a10 */ /* 0x000fe40001ffe4ff */
[----:B------:R-:W-:-:S05]  /*1350*/  SEL R20, R45, R16, P2 ;  /* 0x000000102d147207 */ /* 0x000fca0001000000 */
[----:B------:R0:W-:Y:S02]  /*1360*/  STG.E.128 [R2.64], R20 ;  /* 0x0000001402007986 */ /* 0x0001e4000c101d04 */
.L_x_5552:
[-CC-:B-1----:R-:W-:Y:S01]  /*1370*/  FFMA.FTZ R33, R33, R39.reuse, R38.reuse ;  /* 0x0000002721217223 */ /* 0x182fe20000010026 */
[----:B0-----:R-:W-:Y:S01]  /*1380*/  IADD3 R2, P3, R93, c[0x0][0x248], RZ ;  /* 0x000092005d027a10 */ /* 0x001fe20007f7e0ff */
[-CC-:B------:R-:W-:Y:S01]  /*1390*/  FFMA.FTZ R34, R34, R39.reuse, R38.reuse ;  /* 0x0000002722227223 */ /* 0x180fe20000010026 */
[C---:B------:R-:W-:Y:S01]  /*13a0*/  @P1 IADD3 R28, P4, R94.reuse, c[0x0][0x258], RZ ;  /* 0x000096005e1c1a10 */ /* 0x040fe20007f9e0ff */
[-CC-:B------:R-:W-:Y:S01]  /*13b0*/  FFMA.FTZ R35, R35, R39.reuse, R38.reuse ;  /* 0x0000002723237223 */ /* 0x180fe20000010026 */
[----:B------:R-:W-:Y:S01]  /*13c0*/  IADD3 R94, P5, R94, c[0x0][0x248], RZ ;  /* 0x000092005e5e7a10 */ /* 0x000fe20007fbe0ff */
[----:B------:R-:W-:Y:S01]  /*13d0*/  FFMA.FTZ R37, R37, R39, R38 ;  /* 0x0000002725257223 */ /* 0x000fe20000010026 */
[----:B------:R-:W-:Y:S01]  /*13e0*/  IADD3.X R3, R90, c[0x0][0x24c], RZ, P3, !PT ;  /* 0x000093005a037a10 */ /* 0x000fe20001ffe4ff */
[----:B------:R-:W-:Y:S01]  /*13f0*/  FADD.FTZ R33, R40, -R33 ;  /* 0x8000002128217221 */ /* 0x000fe20000010000 */
[C---:B------:R-:W-:Y:S01]  /*1400*/  @P1 IADD3.X R29, R88.reuse, c[0x0][0x25c], RZ, P4, !PT ;  /* 0x00009700581d1a10 */ /* 0x040fe200027fe4ff */
[----:B------:R-:W-:Y:S01]  /*1410*/  FADD.FTZ R41, R41, -R34 ;  /* 0x8000002229297221 */ /* 0x000fe20000010000 */
[----:B------:R-:W-:Y:S01]  /*1420*/  IADD3.X R95, R88, c[0x0][0x24c], RZ, P5, !PT ;  /* 0x00009300585f7a10 */ /* 0x000fe20002ffe4ff */
[----:B------:R-:W-:Y:S01]  /*1430*/  FADD.FTZ R35, R42, -R35 ;  /* 0x800000232a237221 */ /* 0x000fe20000010000 */
[----:B------:R-:W-:Y:S01]  /*1440*/  IADD3 R84, R84, c[0x0][0x160], RZ ;  /* 0x0000580054547a10 */ /* 0x000fe20007ffe0ff */
[----:B------:R-:W-:-:S02]  /*1450*/  FADD.FTZ R37, R36, -R37 ;  /* 0x8000002524257221 */ /* 0x000fc40000010000 */
[C---:B------:R-:W-:Y:S02]  /*1460*/  FMUL.FTZ R33, R92.reuse, R33 ;  /* 0x000000215c217220 */ /* 0x040fe40000410000 */
[C---:B------:R-:W-:Y:S02]  /*1470*/  FMUL.FTZ R30, R92.reuse, R41 ;  /* 0x000000295c1e7220 */ /* 0x040fe40000410000 */
[C---:B------:R-:W-:Y:S02]  /*1480*/  FMUL.FTZ R35, R92.reuse, R35 ;  /* 0x000000235c237220 */ /* 0x040fe40000410000 */
[----:B------:R-:W-:Y:S02]  /*1490*/  FMUL.FTZ R92, R92, R37 ;  /* 0x000000255c5c7220 */ /* 0x000fe40000410000 */
[----:B------:R-:W-:Y:S02]  /*14a0*/  @P0 FADD.FTZ R33, R12, R33 ;  /* 0x000000210c210221 */ /* 0x000fe40000010000 */
[----:B------:R-:W-:-:S02]  /*14b0*/  @P0 FADD.FTZ R30, R13, R30 ;  /* 0x0000001e0d1e0221 */ /* 0x000fc40000010000 */
        /* <DEDUP_REMOVED lines=8> */
[-C--:B------:R-:W-:Y:S01]  /*1540*/  FMUL.FTZ R21, R24, R91.reuse ;  /* 0x0000005b18157220 */ /* 0x080fe20000410000 */
[----:B------:R-:W-:Y:S01]  /*1550*/  ISETP.GE.AND P0, PT, R84, c[0x0][0x164], PT ;  /* 0x0000590054007a0c */ /* 0x000fe20003f06270 */
[----:B------:R-:W-:-:S02]  /*1560*/  FMUL.FTZ R20, R45, R91 ;  /* 0x0000005b2d147220 */ /* 0x000fc40000410000 */
[-C--:B------:R-:W-:Y:S02]  /*1570*/  FMUL.FTZ R24, R33, R91.reuse ;  /* 0x0000005b21187220 */ /* 0x080fe40000410000 */
[-C--:B------:R-:W-:Y:S01]  /*1580*/  FMUL.FTZ R25, R30, R91.reuse ;  /* 0x0000005b1e197220 */ /* 0x080fe20000410000 */
[----:B------:R0:W-:Y:S01]  /*1590*/  STG.E.128 [R2.64], R20 ;  /* 0x0000001402007986 */ /* 0x0001e2000c101d04 */
[-C--:B------:R-:W-:Y:S02]  /*15a0*/  FMUL.FTZ R26, R35, R91.reuse ;  /* 0x0000005b231a7220 */ /* 0x080fe40000410000 */
[----:B------:R-:W-:Y:S01]  /*15b0*/  FMUL.FTZ R27, R92, R91 ;  /* 0x0000005b5c1b7220 */ /* 0x000fe20000410000 */
[----:B------:R0:W-:Y:S01]  /*15c0*/  @P1 STG.E.128 [R28.64], R16 ;  /* 0x000000101c001986 */ /* 0x0001e2000c101d04 */
[----:B------:R-:W-:-:S03]  /*15d0*/  LOP3.LUT P1, RZ, R51, 0xff, RZ, 0xc0, !PT ;  /* 0x000000ff33ff7812 */ /* 0x000fc6000782c0ff */
[----:B------:R0:W-:Y:S01]  /*15e0*/  STG.E.128 [R94.64], R24 ;  /* 0x000000185e007986 */ /* 0x0001e2000c101d04 */
[----:B------:R-:W-:Y:S01]  /*15f0*/  SEL R51, RZ, 0x1, P1 ;  /* 0x00000001ff337807 */ /* 0x000fe20000800000 */
[----:B0-----:R-:W-:Y:S01]  /*1600*/  @P0 CALL.REL.NOINC `(.L_x_5553) ;  /* 0x0000001000000944 */ /* 0x001fe20003c00000 */
[----:B------:R-:W-:Y:S05]  /*1610*/  BRA `(.L_x_5554) ;  /* 0xffffede000007947 */ /* 0x000fea000383ffff */
.L_x_5553:
        /* <DEDUP_REMOVED lines=24> */
.L_x_5548:
        /* <DEDUP_REMOVED lines=15> */
.L_x_5549:
[----:B------:R-:W-:Y:S01]  /*1890*/  HFMA2.MMA R27, -RZ, RZ, 0, 9.5367431640625e-07 ;  /* 0x00000010ff1b7435 */ /* 0x000fe200000001ff */
[----:B------:R-:W-:-:S02]  /*18a0*/  MOV R22, R24 ;  /* 0x0000001800167202 */ /* 0x000fc40000000f00 */
[----:B------:R-:W-:Y:S02]  /*18b0*/  MOV R38, 0x1f ;  /* 0x0000001f00267802 */ /* 0x000fe40000000f00 */
[----:B------:R-:W-:Y:S02]  /*18c0*/  MOV R29, 0xffffffff ;  /* 0xffffffff001d7802 */ /* 0x000fe40000000f00 */
[----:B------:R-:W-:Y:S02]  /*18d0*/  MOV R2, 0x18f0 ;  /* 0x000018f000027802 */ /* 0x000fe40000000f00 */
[----:B-----5:R-:W-:Y:S05]  /*18e0*/  CALL.REL.NOINC `($__internal_161_$__cuda_sm70_shflsync_down_p) ;  /* 0x0000045000007944 */ /* 0x020fea0003c00000 */
[----:B-1----:R-:W-:Y:S01]  /*18f0*/  MOV R21, R38 ;  /* 0x0000002600157202 */ /* 0x002fe20000000f00 */
[----:B0-----:R-:W-:Y:S05]  /*1900*/  BRA `(.L_x_5555) ;  /* 0xfffff41000007947 */ /* 0x001fea000383ffff */
.L_x_5550:
[----:B------:R-:W-:Y:S01]  /*1910*/  HFMA2.MMA R27, -RZ, RZ, 0, 9.5367431640625e-07 ;  /* 0x00000010ff1b7435 */ /* 0x000fe200000001ff */
[----:B------:R-:W-:Y:S01]  /*1920*/  IMAD.MOV.U32 R22, RZ, RZ, R23 ;  /* 0x000000ffff167224 */ /* 0x000fe200078e0017 */
[----:B------:R-:W-:Y:S02]  /*1930*/  MOV R38, 0x1f ;  /* 0x0000001f00267802 */ /* 0x000fe40000000f00 */
[----:B------:R-:W-:Y:S02]  /*1940*/  MOV R29, 0xffffffff ;  /* 0xffffffff001d7802 */ /* 0x000fe40000000f00 */
[----:B------:R-:W-:-:S02]  /*1950*/  MOV R2, 0x1970 ;  /* 0x0000197000027802 */ /* 0x000fc40000000f00 */
[----:B01---5:R-:W-:Y:S05]  /*1960*/  CALL.REL.NOINC `($__internal_161_$__cuda_sm70_shflsync_down_p) ;  /* 0x000003d000007944 */ /* 0x023fea0003c00000 */
[----:B------:R-:W-:Y:S01]  /*1970*/  FADD.FTZ R24, R24, R21 ;  /* 0x0000001518187221 */ /* 0x000fe20000010000 */
[----:B0-----:R-:W-:Y:S01]  /*1980*/  HFMA2.MMA R27, -RZ, RZ, 0, 4.76837158203125e-07 ;  /* 0x00000008ff1b7435 */ /* 0x001fe200000001ff */
[----:B-1----:R-:W-:Y:S01]  /*1990*/  FADD.FTZ R23, R23, R38 ;  /* 0x0000002617177221 */ /* 0x002fe20000010000 */
[----:B------:R-:W-:-:S02]  /*19a0*/  MOV R38, 0x1f ;  /* 0x0000001f00267802 */ /* 0x000fc40000000f00 */
[----:B------:R-:W-:Y:S02]  /*19b0*/  MOV R29, 0xffffffff ;  /* 0xffffffff001d7802 */ /* 0x000fe40000000f00 */
[----:B------:R-:W-:Y:S02]  /*19c0*/  MOV R22, R24 ;  /* 0x0000001800167202 */ /* 0x000fe40000000f00 */
[----:B------:R-:W-:Y:S02]  /*19d0*/  MOV R2, 0x19f0 ;  /* 0x000019f000027802 */ /* 0x000fe40000000f00 */
[----:B------:R-:W-:Y:S05]  /*19e0*/  CALL.REL.NOINC `($__internal_161_$__cuda_sm70_shflsync_down_p) ;  /* 0x0000035000007944 */ /* 0x000fea0003c00000 */
[----:B0-----:R-:W-:Y:S01]  /*19f0*/  HFMA2.MMA R27, -RZ, RZ, 0, 4.76837158203125e-07 ;  /* 0x00000008ff1b7435 */ /* 0x001fe200000001ff */
[----:B-1----:R-:W-:Y:S02]  /*1a00*/  MOV R21, R38 ;  /* 0x0000002600157202 */ /* 0x002fe40000000f00 */
[----:B------:R-:W-:Y:S02]  /*1a10*/  MOV R22, R23 ;  /* 0x0000001700167202 */ /* 0x000fe40000000f00 */
[----:B------:R-:W-:Y:S02]  /*1a20*/  MOV R38, 0x1f ;  /* 0x0000001f00267802 */ /* 0x000fe40000000f00 */
[----:B------:R-:W-:-:S02]  /*1a30*/  MOV R29, 0xffffffff ;  /* 0xffffffff001d7802 */ /* 0x000fc40000000f00 */
[----:B------:R-:W-:Y:S02]  /*1a40*/  MOV R2, 0x1a60 ;  /* 0x00001a6000027802 */ /* 0x000fe40000000f00 */
[----:B------:R-:W-:Y:S05]  /*1a50*/  CALL.REL.NOINC `($__internal_161_$__cuda_sm70_shflsync_down_p) ;  /* 0x000002e000007944 */ /* 0x000fea0003c00000 */
[----:B------:R-:W-:Y:S01]  /*1a60*/  FADD.FTZ R24, R21, R24 ;  /* 0x0000001815187221 */ /* 0x000fe20000010000 */
[----:B0-----:R-:W-:Y:S01]  /*1a70*/  HFMA2.MMA R27, -RZ, RZ, 0, 2.384185791015625e-07 ;  /* 0x00000004ff1b7435 */ /* 0x001fe200000001ff */
[----:B-1----:R-:W-:Y:S01]  /*1a80*/  FADD.FTZ R23, R23, R38 ;  /* 0x0000002617177221 */ /* 0x002fe20000010000 */
[----:B------:R-:W-:Y:S02]  /*1a90*/  MOV R38, 0x1f ;  /* 0x0000001f00267802 */ /* 0x000fe40000000f00 */
[----:B------:R-:W-:Y:S02]  /*1aa0*/  MOV R29, 0xffffffff ;  /* 0xffffffff001d7802 */ /* 0x000fe40000000f00 */
[----:B------:R-:W-:Y:S02]  /*1ab0*/  MOV R22, R24 ;  /* 0x0000001800167202 */ /* 0x000fe40000000f00 */
[----:B------:R-:W-:Y:S02]  /*1ac0*/  MOV R2, 0x1ae0 ;  /* 0x00001ae000027802 */ /* 0x000fe40000000f00 */
[----:B------:R-:W-:Y:S05]  /*1ad0*/  CALL.REL.NOINC `($__internal_161_$__cuda_sm70_shflsync_down_p) ;  /* 0x0000026000007944 */ /* 0x000fea0003c00000 */
[----:B0-----:R-:W-:Y:S01]  /*1ae0*/  HFMA2.MMA R27, -RZ, RZ, 0, 2.384185791015625e-07 ;  /* 0x00000004ff1b7435 */ /* 0x001fe200000001ff */
[----:B-1----:R-:W-:Y:S01]  /*1af0*/  MOV R21, R38 ;  /* 0x0000002600157202 */ /* 0x002fe20000000f00 */
[----:B------:R-:W-:Y:S01]  /*1b00*/  IMAD.MOV.U32 R38, RZ, RZ, 0x1f ;  /* 0x0000001fff267424 */ /* 0x000fe200078e00ff */
[----:B------:R-:W-:-:S02]  /*1b10*/  MOV R22, R23 ;  /* 0x0000001700167202 */ /* 0x000fc40000000f00 */
[----:B------:R-:W-:Y:S02]  /*1b20*/  MOV R29, 0xffffffff ;  /* 0xffffffff001d7802 */ /* 0x000fe40000000f00 */
[----:B------:R-:W-:Y:S02]  /*1b30*/  MOV R2, 0x1b50 ;  /* 0x00001b5000027802 */ /* 0x000fe40000000f00 */
[----:B------:R-:W-:Y:S05]  /*1b40*/  CALL.REL.NOINC `($__internal_161_$__cuda_sm70_shflsync_down_p) ;  /* 0x000001f000007944 */ /* 0x000fea0003c00000 */
[----:B------:R-:W-:Y:S01]  /*1b50*/  FADD.FTZ R24, R21, R24 ;  /* 0x0000001815187221 */ /* 0x000fe20000010000 */
[----:B0-----:R-:W-:Y:S01]  /*1b60*/  HFMA2.MMA R27, -RZ, RZ, 0, 1.1920928955078125e-07 ;  /* 0x00000002ff1b7435 */ /* 0x001fe200000001ff */
[----:B-1----:R-:W-:Y:S01]  /*1b70*/  FADD.FTZ R25, R23, R38 ;  /* 0x0000002617197221 */ /* 0x002fe20000010000 */
[----:B------:R-:W-:Y:S02]  /*1b80*/  MOV R38, 0x1f ;  /* 0x0000001f00267802 */ /* 0x000fe40000000f00 */
[----:B------:R-:W-:Y:S02]  /*1b90*/  MOV R29, 0xffffffff ;  /* 0xffffffff001d7802 */ /* 0x000fe40000000f00 */
[----:B------:R-:W-:Y:S02]  /*1ba0*/  MOV R22, R24 ;  /* 0x0000001800167202 */ /* 0x000fe40000000f00 */
[----:B------:R-:W-:-:S02]  /*1bb0*/  MOV R2, 0x1bd0 ;  /* 0x00001bd000027802 */ /* 0x000fc40000000f00 */
[----:B------:R-:W-:Y:S05]  /*1bc0*/  CALL.REL.NOINC `($__internal_161_$__cuda_sm70_shflsync_down_p) ;  /* 0x0000017000007944 */ /* 0x000fea0003c00000 */
[----:B0-----:R-:W-:Y:S01]  /*1bd0*/  HFMA2.MMA R27, -RZ, RZ, 0, 1.1920928955078125e-07 ;  /* 0x00000002ff1b7435 */ /* 0x001fe200000001ff */
[----:B-1----:R-:W-:-:S02]  /*1be0*/  MOV R21, R38 ;  /* 0x0000002600157202 */ /* 0x002fc40000000f00 */
[----:B------:R-:W-:Y:S02]  /*1bf0*/  MOV R22, R25 ;  /* 0x0000001900167202 */ /* 0x000fe40000000f00 */
[----:B------:R-:W-:Y:S02]  /*1c00*/  MOV R38, 0x1f ;  /* 0x0000001f00267802 */ /* 0x000fe40000000f00 */
[----:B------:R-:W-:Y:S02]  /*1c10*/  MOV R29, 0xffffffff ;  /* 0xffffffff001d7802 */ /* 0x000fe40000000f00 */
[----:B------:R-:W-:Y:S02]  /*1c20*/  MOV R2, 0x1c40 ;  /* 0x00001c4000027802 */ /* 0x000fe40000000f00 */
[----:B------:R-:W-:Y:S05]  /*1c30*/  CALL.REL.NOINC `($__internal_161_$__cuda_sm70_shflsync_down_p) ;  /* 0x0000010000007944 */ /* 0x000fea0003c00000 */
[----:B------:R-:W-:Y:S01]  /*1c40*/  FADD.FTZ R23, R21, R24 ;  /* 0x0000001815177221 */ /* 0x000fe20000010000 */
[----:B0-----:R-:W-:Y:S01]  /*1c50*/  HFMA2.MMA R27, -RZ, RZ, 0, 5.9604644775390625e-08 ;  /* 0x00000001ff1b7435 */ /* 0x001fe200000001ff */
[----:B-1----:R-:W-:Y:S01]  /*1c60*/  FADD.FTZ R25, R25, R38 ;  /* 0x0000002619197221 */ /* 0x002fe20000010000 */
[----:B------:R-:W-:Y:S02]  /*1c70*/  MOV R38, 0x1f ;  /* 0x0000001f00267802 */ /* 0x000fe40000000f00 */
[----:B------:R-:W-:-:S02]  /*1c80*/  MOV R29, 0xffffffff ;  /* 0xffffffff001d7802 */ /* 0x000fc40000000f00 */
[----:B------:R-:W-:Y:S02]  /*1c90*/  MOV R22, R23 ;  /* 0x0000001700167202 */ /* 0x000fe40000000f00 */
[----:B------:R-:W-:Y:S02]  /*1ca0*/  MOV R2, 0x1cc0 ;  /* 0x00001cc000027802 */ /* 0x000fe40000000f00 */
[----:B------:R-:W-:Y:S05]  /*1cb0*/  CALL.REL.NOINC `($__internal_161_$__cuda_sm70_shflsync_down_p) ;  /* 0x0000008000007944 */ /* 0x000fea0003c00000 */
[----:B0-----:R-:W-:Y:S01]  /*1cc0*/  HFMA2.MMA R27, -RZ, RZ, 0, 5.9604644775390625e-08 ;  /* 0x00000001ff1b7435 */ /* 0x001fe200000001ff */
[----:B-1----:R-:W-:Y:S02]  /*1cd0*/  MOV R26, R38 ;  /* 0x00000026001a7202 */ /* 0x002fe40000000f00 */
[----:B------:R-:W-:Y:S02]  /*1ce0*/  MOV R22, R25 ;  /* 0x0000001900167202 */ /* 0x000fe40000000f00 */
[----:B------:R-:W-:Y:S02]  /*1cf0*/  MOV R38, 0x1f ;  /* 0x0000001f00267802 */ /* 0x000fe40000000f00 */
[----:B------:R-:W-:Y:S02]  /*1d00*/  MOV R29, 0xffffffff ;  /* 0xffffffff001d7802 */ /* 0x000fe40000000f00 */
[----:B------:R-:W-:-:S02]  /*1d10*/  MOV R2, 0x1d30 ;  /* 0x00001d3000027802 */ /* 0x000fc40000000f00 */
[----:B------:R-:W-:Y:S05]  /*1d20*/  CALL.REL.NOINC `($__internal_161_$__cuda_sm70_shflsync_down_p) ;  /* 0x0000001000007944 */ /* 0x000fea0003c00000 */
[----:B01----:R-:W-:Y:S05]  /*1d30*/  BRA `(.L_x_5556) ;  /* 0xfffff10000007947 */ /* 0x003fea000383ffff */
        .weak           $__internal_161_$__cuda_sm70_shflsync_down_p
        .type           $__internal_161_$__cuda_sm70_shflsync_down_p,@function
        .size           $__internal_161_$__cuda_sm70_shflsync_down_p,(.L_x_6810 - $__internal_161_$__cuda_sm70_shflsync_down_p)
$__internal_161_$__cuda_sm70_shflsync_down_p:
[----:B------:R-:W-:Y:S01]  /*1d40*/  HFMA2.MMA R3, -RZ, RZ, 0, 0 ;  /* 0x00000000ff037435 */ /* 0x000fe200000001ff */
[----:B------:R-:W-:Y:S04]  /*1d50*/  WARPSYNC R29 ;  /* 0x0000001d00007348 */ /* 0x000fe80003800000 */
[----:B------:R0:W1:Y:S01]  /*1d60*/  SHFL.DOWN PT, R38, R22, R27, R38 ;  /* 0x0800001b16267389 */ /* 0x00006200000e0026 */
[----:B------:R-:W-:Y:S05]  /*1d70*/  RET.REL.NODEC R2 `(_ZN10layer_norm13ln_bwd_kernelINS_13Kernel_traitsI6__halfffffjLj1536ELj1ELj1ELj4ELj16ENS_18Kernel_traits_baseILj1536ES2_ffffjLj128EEEEELb0ELb0ELb0ELb1EEEvNS_9BwdParamsE) ;  /* 0xffffe28002007950 */ /* 0x000fea0003c3ffff */
.L_x_5557:
        /* <DEDUP_REMOVED lines=16> */
.L_x_6810:


//--------------------- .text._ZN10layer_norm13ln_bwd_kernelINS_13Kernel_traitsI6__halfffffjLj1536ELj1ELj1ELj4ELj16ENS_18Kernel_traits_baseILj1536ES2_ffffjLj128EEEEELb0ELb0ELb1ELb0EEEvNS_9BwdParamsE --------------------------
	.section	.text._ZN10layer_norm13ln_bwd_kernelINS_13Kernel_traitsI6__halfffffjLj1536ELj1ELj1ELj4ELj16ENS_18Kernel_traits_baseILj1536ES2_ffffjLj128EEEEELb0ELb0ELb1ELb0EEEvNS_9BwdParamsE,"ax",@progbits
	.sectioninfo	@"SHI_REGISTERS=109"
	.align	128
        .global         _ZN10layer_norm13ln_bwd_kernelINS_13Kernel_traitsI6__halfffffjLj1536ELj1ELj1ELj4ELj16ENS_18Kernel_traits_baseILj1536ES2_ffffjLj128EEEEELb0ELb0ELb1ELb0EEEvNS_9BwdParamsE
        .type           _ZN10layer_norm13ln_bwd_kernelINS_13Kernel_traitsI6__halfffffjLj1536ELj1ELj1ELj4ELj16ENS_18Kernel_traits_baseILj1536ES2_ffffjLj128EEEEELb0ELb0ELb1ELb0EEEvNS_9BwdParamsE,@function
        .size           _ZN10layer_norm13ln_bwd_kernelINS_13Kernel_traitsI6__halfffffjLj1536ELj1ELj1ELj4ELj16ENS_18Kernel_traits_baseILj1536ES2_ffffjLj128EEEEELb0ELb0ELb1ELb0EEEvNS_9BwdParamsE,(.L_x_6811 - _ZN10layer_norm13ln_bwd_kernelINS_13Kernel_traitsI6__halfffffjLj1536ELj1ELj1ELj4ELj16ENS_18Kernel_traits_baseILj1536ES2_ffffjLj128EEEEELb0ELb0ELb1ELb0EEEvNS_9BwdParamsE)
        .other          _ZN10layer_norm13ln_bwd_kernelINS_13Kernel_traitsI6__halfffffjLj1536ELj1ELj1ELj4ELj16ENS_18Kernel_traits_baseILj1536ES2_ffffjLj128EEEEELb0ELb0ELb1ELb0EEEvNS_9BwdParamsE,@"STO_CUDA_ENTRY STV_DEFAULT"
_ZN10layer_norm13ln_bwd_kernelINS_13Kernel_traitsI6__halfffffjLj1536ELj1ELj1ELj4ELj16ENS_18Kernel_traits_baseILj1536ES2_ffffjLj128EEEEELb0ELb0ELb1ELb0EEEvNS_9BwdParamsE:
.text._ZN10layer_norm13ln_bwd_kernelINS_13Kernel_traitsI6__halfffffjLj1536ELj1ELj1ELj4ELj16ENS_18Kernel_traits_baseILj1536ES2_ffffjLj128EEEEELb0ELb0ELb1ELb0EEEvNS_9BwdParamsE:
        /* <DEDUP_REMOVED lines=42> */
[----:B------:R-:W-:Y:S01]  /*02a0*/  MOV R16, R13 ;  /* 0x0000000d00107202 */ /* 0x000fe20000000f00 */
[----:B------:R-:W-:Y:S01]  /*02b0*/  IMAD.MOV.U32 R11, RZ, RZ, R8 ;  /* 0x000000ffff0b7224 */ /* 0x000fe200078e0008 */
[----:B------:R-:W-:Y:S01]  /*02c0*/  MOV R10, R7 ;  /* 0x00000007000a7202 */ /* 0x000fe20000000f00 */
[----:B------:R-:W-:Y:S01]  /*02d0*/  IMAD.MOV.U32 R5, RZ, RZ, R6 ;  /* 0x000000ffff057224 */ /* 0x000fe200078e0006 */
[----:B------:R-:W-:Y:S01]  /*02e0*/  MOV R14, R9 ;  /* 0x00000009000e7202 */ /* 0x000fe20000000f00 */
[----:B------:R-:W-:Y:S01]  /*02f0*/  IMAD.MOV.U32 R22, RZ, RZ, 0x1 ;  /* 0x00000001ff167424 */ /* 0x000fe200078e00ff */
[----:B------:R-:W-:Y:S01]  /*0300*/  SHF.R.U32.HI R17, RZ, 0x10, R13 ;  /* 0x00000010ff117819 */ /* 0x000fe2000001160d */
[----:B------:R-:W-:Y:S01]  /*0310*/  HFMA2.MMA R25, -RZ, RZ, 0, 0 ;  /* 0x00000000ff197435 */ /* 0x000fe200000001ff */
        /* <DEDUP_REMOVED lines=8> */
[----:B------:R-:W-:Y:S01]  /*03a0*/  SHF.R.U64 R18, R12, 0x10, R13 ;  /* 0x000000100c127819 */ /* 0x000fe2000000120d */
[----:B------:R-:W-:-:S02]  /*03b0*/  HADD2.F32 R13, -RZ, R15.H0_H0 ;  /* 0x2000000fff0d7230 */ /* 0x000fc40000004100 */
[----:B------:R-:W-:Y:S02]  /*03c0*/  HADD2.F32 R15, -RZ, R16.H0_H0 ;  /* 0x20000010ff0f7230 */ /* 0x000fe40000004100 */
[----:B------:R-:W-:Y:S02]  /*03d0*/  HADD2.F32 R11, -RZ, R14.H0_H0 ;  /* 0x2000000eff0b7230 */ /* 0x000fe40000004100 */
[----:B------:R-:W-:Y:S01]  /*03e0*/  HADD2.F32 R16, -RZ, R17.H0_H0 ;  /* 0x20000011ff107230 */ /* 0x000fe20000004100 */
[----:B------:R-:W-:Y:S01]  /*03f0*/  PRMT R17, R22, 0x7610, R17 ;  /* 0x0000761016117816 */ /* 0x000fe20000000011 */
[----:B------:R-:W-:Y:S02]  /*0400*/  HADD2.F32 R8, -RZ, R21.H0_H0 ;  /* 0x20000015ff087230 */ /* 0x000fe40000004100 */
[----:B------:R-:W-:Y:S02]  /*0410*/  HADD2.F32 R10, -RZ, R20.H0_H0 ;  /* 0x20000014ff0a7230 */ /* 0x000fe40000004100 */
[----:B------:R-:W-:-:S02]  /*0420*/  HADD2.F32 R12, -RZ, R19.H0_H0 ;  /* 0x20000013ff0c7230 */ /* 0x000fc40000004100 */
[----:B0-----:R-:W-:Y:S02]  /*0430*/  HADD2.F32 R14, -RZ, R18.H0_H0 ;  /* 0x20000012ff0e7230 */ /* 0x001fe40000004100 */
.L_x_5604:
        /* <DEDUP_REMOVED lines=14> */
[----:B------:R-:W-:Y:S01]  /*0520*/  IMAD.WIDE.U32 R88, R72, R99, c[0x0][0x218] ;  /* 0x0000860048587625 */ /* 0x000fe200078e0063 */
[----:B--2---:R-:W-:-:S13]  /*0530*/  ISETP.GT.AND P2, PT, R68, RZ, PT ;  /* 0x000000ff4400720c */ /* 0x004fda0003f44270 */
[----:B------:R-:W-:Y:S05]  /*0540*/  @P2 BRA `(.L_x_5560) ;  /* 0x000001b000002947 */ /* 0x000fea0003800000 */
[----:B0-----:R-:W-:Y:S01]  /*0550*/  BSSY B1, `(.L_x_5561) ;  /* 0x0000008000017945 */ /* 0x001fe20003800000 */
[----:B------:R-:W-:Y:S01]  /*0560*/  IMAD.MOV.U32 R64, RZ, RZ, R72 ;  /* 0x000000ffff407224 */ /* 0x000fe200078e0048 */
[----:B------:R-:W-:Y:S05]  /*0570*/  @!P0 BRA `(.L_x_5562) ;  /* 0x0000005000008947 */ /* 0x000fea0003800000 */
[----:B------:R-:W-:-:S04]  /*0580*/  ISETP.NE.U32.AND P3, PT, RZ, c[0x0][0x218], PT ;  /* 0x00008600ff007a0c */ /* 0x000fc80003f65070 */
[----:B------:R-:W-:-:S13]  /*0590*/  ISETP.NE.AND.EX P3, PT, RZ, c[0x0][0x21c], PT, P3 ;  /* 0x00008700ff007a0c */ /* 0x000fda0003f65330 */
[----:B------:R-:W-:Y:S05]  /*05a0*/  @!P3 BRA `(.L_x_5563) ;  /* 0x000000100000b947 */ /* 0x000fea0003800000 */
[----:B------:R0:W5:Y:S02]  /*05b0*/  LDG.E.128 R44, [R88.64] ;  /* 0x00000004582c7981 */ /* 0x000164000c1e1d00 */
.L_x_5563:
[----:B------:R-:W-:Y:S02]  /*05c0*/  IADD3 R64, R72, 0x80, RZ ;  /* 0x0000008048407810 */ /* 0x000fe40007ffe0ff */
.L_x_5562:
[----:B------:R-:W-:Y:S05]  /*05d0*/  BSYNC B1 ;  /* 0x0000000000017941 */ /* 0x000fea0003800000 */
.L_x_5561:
[----:B------:R-:W-:Y:S01]  /*05e0*/  BSSY B1, `(.L_x_5564) ;  /* 0x0000008000017945 */ /* 0x000fe20003800000 */
[----:B------:R-:W-:Y:S05]  /*05f0*/  @!P1 BRA `(.L_x_5565) ;  /* 0x0000006000009947 */ /* 0x000fea0003800000 */
[----:B------:R-:W-:-:S04]  /*0600*/  ISETP.NE.U32.AND P3, PT, RZ, c[0x0][0x218], PT ;  /* 0x00008600ff007a0c */ /* 0x000fc80003f65070 */
[----:B------:R-:W-:-:S13]  /*0610*/  ISETP.NE.AND.EX P3, PT, RZ, c[0x0][0x21c], PT, P3 ;  /* 0x00008700ff007a0c */ /* 0x000fda0003f65330 */
[----:B------:R-:W-:Y:S05]  /*0620*/  @!P3 BRA `(.L_x_5566) ;  /* 0x000000200000b947 */ /* 0x000fea0003800000 */
[----:B------:R-:W-:-:S06]  /*0630*/  IMAD.WIDE.U32 R20, R64, R99, c[0x0][0x218] ;  /* 0x0000860040147625 */ /* 0x000fcc00078e0063 */
[----:B------:R-:W5:Y:S02]  /*0640*/  LDG.E.128 R20, [R20.64] ;  /* 0x0000000414147981 */ /* 0x000f64000c1e1d00 */
.L_x_5566:
[----:B------:R-:W-:Y:S02]  /*0650*/  IADD3 R64, R64, 0x80, RZ ;  /* 0x0000008040407810 */ /* 0x000fe40007ffe0ff */
.L_x_5565:
[----:B------:R-:W-:Y:S05]  /*0660*/  BSYNC B1 ;  /* 0x0000000000017941 */ /* 0x000fea0003800000 */
.L_x_5564:
        /* <DEDUP_REMOVED lines=9> */
.L_x_5560:
[----:B0-----:R-:W-:-:S06]  /*0700*/  IMAD.WIDE R64, R4, R101, c[0x0][0x1a0] ;  /* 0x0000680004407625 */ /* 0x001fcc00078e0265 */
        /* <DEDUP_REMOVED lines=13> */
[----:B------:R-:W-:-:S04]  /*07e0*/  IMAD.WIDE.U32 R64, R72, R99, c[0x0][0x188] ;  /* 0x0000620048407625 */ /* 0x000fc800078e0063 */
[----:B------:R-:W-:Y:S02]  /*07f0*/  IMAD.WIDE.U32 R68, R104, R99, c[0x0][0x208] ;  /* 0x0000820068447625 */ /* 0x000fe400078e0063 */
[----:B------:R-:W2:Y:S01]  /*0800*/  LDG.E.128 R64, [R64.64] ;  /* 0x0000000440407981 */ /* 0x000ea2000c1e1d00 */
[----:B------:R-:W-:-:S03]  /*0810*/  ISETP.NE.U32.AND P3, PT, RZ, c[0x0][0x218], PT ;  /* 0x00008600ff007a0c */ /* 0x000fc60003f65070 */
[----:B------:R-:W3:Y:S01]  /*0820*/  LDG.E.128 R68, [R68.64] ;  /* 0x0000000444447981 */ /* 0x000ee2000c1e1d00 */
[----:B------:R-:W-:-:S13]  /*0830*/  ISETP.NE.AND.EX P3, PT, RZ, c[0x0][0x21c], PT, P3 ;  /* 0x00008700ff007a0c */ /* 0x000fda0003f65330 */
[----:B------:R0:W5:Y:S01]  /*0840*/  @P3 LDG.E.128 R44, [R88.64] ;  /* 0x00000004582c3981 */ /* 0x000162000c1e1d00 */
[----:B------:R-:W-:Y:S02]  /*0850*/  IADD3 R106, R72, 0x80, RZ ;  /* 0x00000080486a7810 */ /* 0x000fe40007ffe0ff */
[----:B------:R-:W-:Y:S01]  /*0860*/  IADD3 R104, R104, 0x80, RZ ;  /* 0x0000008068687810 */ /* 0x000fe20007ffe0ff */
[C---:B--2---:R-:W-:Y:S02]  /*0870*/  FADD.FTZ R77, -R100.reuse, R64 ;  /* 0x00000040644d7221 */ /* 0x044fe40000010100 */
[C---:B------:R-:W-:Y:S02]  /*0880*/  FADD.FTZ R81, -R100.reuse, R65 ;  /* 0x0000004164517221 */ /* 0x040fe40000010100 */
[----:B------:R-:W-:Y:S02]  /*0890*/  FADD.FTZ R83, -R100, R66 ;  /* 0x0000004264537221 */ /* 0x000fe40000010100 */
[----:B-----5:R-:W-:-:S02]  /*08a0*/  FMUL.FTZ R77, R18, R77 ;  /* 0x0000004d124d7220 */ /* 0x020fc40000410000 */
[----:B---3--:R-:W-:Y:S02]  /*08b0*/  FMUL.FTZ R84, R5, R68 ;  /* 0x0000004405547220 */ /* 0x008fe40000410000 */
[----:B------:R-:W-:Y:S02]  /*08c0*/  FMUL.FTZ R78, R18, R81 ;  /* 0x00000051124e7220 */ /* 0x000fe40000410000 */
[----:B------:R-:W-:Y:S02]  /*08d0*/  FADD.FTZ R67, -R100, R67 ;  /* 0x0000004364437221 */ /* 0x000fe40000010100 */
[----:B------:R-:W-:Y:S02]  /*08e0*/  FMUL.FTZ R81, R18, R83 ;  /* 0x0000005312517220 */ /* 0x000fe40000410000 */
[----:B------:R-:W-:Y:S02]  /*08f0*/  FMUL.FTZ R83, R6, R69 ;  /* 0x0000004506537220 */ /* 0x000fe40000410000 */
[----:B------:R-:W-:-:S02]  /*0900*/  FADD.FTZ R64, RZ, R84 ;  /* 0x00000054ff407221 */ /* 0x000fc40000010000 */
[----:B------:R-:W-:Y:S02]  /*0910*/  FFMA.FTZ R65, R77, R84, RZ ;  /* 0x000000544d417223 */ /* 0x000fe400000100ff */
        /* <DEDUP_REMOVED lines=17> */
.L_x_5569:
[----:B0-----:R-:W-:Y:S05]  /*0a30*/  BSYNC B1 ;  /* 0x0000000000017941 */ /* 0x001fea0003800000 */
.L_x_5568:
[----:B------:R-:W-:Y:S01]  /*0a40*/  BSSY B1, `(.L_x_5570) ;  /* 0x0000028000017945 */ /* 0x000fe20003800000 */
[----:B------:R-:W-:Y:S05]  /*0a50*/  @!P1 BRA `(.L_x_5571) ;  /* 0x0000026000009947 */ /* 0x000fea0003800000 */
[----:B------:R-:W-:-:S04]  /*0a60*/  IMAD.WIDE.U32 R64, R106, R99, c[0x0][0x188] ;  /* 0x000062006a407625 */ /* 0x000fc800078e0063 */
[----:B------:R-:W-:Y:S02]  /*0a70*/  IMAD.WIDE.U32 R68, R104, R99, c[0x0][0x208] ;  /* 0x0000820068447625 */ /* 0x000fe400078e0063 */
[----:B------:R-:W2:Y:S01]  /*0a80*/  LDG.E.128 R64, [R64.64] ;  /* 0x0000000440407981 */ /* 0x000ea2000c1e1d00 */
[----:B------:R-:W-:-:S03]  /*0a90*/  ISETP.NE.U32.AND P3, PT, RZ, c[0x0][0x218], PT ;  /* 0x00008600ff007a0c */ /* 0x000fc60003f65070 */
[----:B------:R-:W3:Y:S01]  /*0aa0*/  LDG.E.128 R68, [R68.64] ;  /* 0x0000000444447981 */ /* 0x000ee2000c1e1d00 */
[----:B------:R-:W-:-:S13]  /*0ab0*/  ISETP.NE.AND.EX P3, PT, RZ, c[0x0][0x21c], PT, P3 ;  /* 0x00008700ff007a0c */ /* 0x000fda0003f65330 */
[----:B------:R-:W-:-:S05]  /*0ac0*/  @P3 IMAD.WIDE.U32 R88, R106, R99, c[0x0][0x218] ;  /* 0x000086006a583625 */ /* 0x000fca00078e0063 */
        /* <DEDUP_REMOVED lines=8> */
[C---:B------:R-:W-:Y:S02]  /*0b50*/  FMUL.FTZ R76, R18.reuse, R79 ;  /* 0x0000004f124c7220 */ /* 0x040fe40000410000 */
        /* <DEDUP_REMOVED lines=22> */
.L_x_5571:
[----:B0-----:R-:W-:Y:S05]  /*0cc0*/  BSYNC B1 ;  /* 0x0000000000017941 */ /* 0x001fea0003800000 */
.L_x_5570:
[----:B------:R-:W-:-:S13]  /*0cd0*/  ISETP.GE.U32.AND P3, PT, R2, 0x180, PT ;  /* 0x000001800200780c */ /* 0x000fda0003f66070 */
        /* <DEDUP_REMOVED lines=9> */
[C---:B--2---:R-:W-:Y:S02]  /*0d70*/  FADD.FTZ R73, -R100.reuse, R64 ;  /* 0x0000004064497221 */ /* 0x044fe40000010100 */
[----:B------:R-:W-:Y:S02]  /*0d80*/  FADD.FTZ R87, -R100, R65 ;  /* 0x0000004164577221 */ /* 0x000fe40000010100 */
[C---:B-----5:R-:W-:Y:S02]  /*0d90*/  FMUL.FTZ R73, R18.reuse, R73 ;  /* 0x0000004912497220 */ /* 0x060fe40000410000 */
[----:B---3--:R-:W-:Y:S02]  /*0da0*/  FMUL.FTZ R80, R13, R68 ;  /* 0x000000440d507220 */ /* 0x008fe40000410000 */
[----:B------:R-:W-:Y:S02]  /*0db0*/  FMUL.FTZ R74, R18, R87 ;  /* 0x00000057124a7220 */ /* 0x000fe40000410000 */
[----:B------:R-:W-:-:S02]  /*0dc0*/  FADD.FTZ R91, -R100, R66 ;  /* 0x00000042645b7221 */ /* 0x000fc40000010100 */
        /* <DEDUP_REMOVED lines=22> */
.L_x_5567:
[----:B0-----:R-:W-:Y:S05]  /*0f30*/  BSYNC B0 ;  /* 0x0000000000007941 */ /* 0x001fea0003800000 */
.L_x_5559:
[----:B------:R-:W-:Y:S02]  /*0f40*/  LOP3.LUT P4, RZ, R17, 0xff, RZ, 0xc0, !PT ;  /* 0x000000ff11ff7812 */ /* 0x000fe4000788c0ff */
[----:B------:R-:W-:Y:S02]  /*0f50*/  SHF.R.U32.HI R66, RZ, 0x5, R0 ;  /* 0x00000005ff427819 */ /* 0x000fe40000011600 */
[----:B------:R-:W-:-:S02]  /*0f60*/  LOP3.LUT P3, RZ, R0, 0x1f, RZ, 0xc0, !PT ;  /* 0x0000001f00ff7812 */ /* 0x000fc4000786c0ff */
[----:B------:R-:W-:-:S07]  /*0f70*/  LOP3.LUT R99, R66, 0x7fffffc, RZ, 0xc0, !PT ;  /* 0x07fffffc42637812 */ /* 0x000fce00078ec0ff */
[----:B------:R-:W-:Y:S01]  /*0f80*/  @!P4 IADD3 R99, R99, 0x4, RZ ;  /* 0x000000046363c810 */ /* 0x000fe20007ffe0ff */
[----:B------:R-:W-:Y:S05]  /*0f90*/  BRA.DIV ~URZ, `(.L_x_5572) ;  /* 0x000013327f007947 */ /* 0x000fea000b800000 */
[----:B------:R0:W1:Y:S02]  /*0fa0*/  SHFL.DOWN PT, R68, R101, 0x10, 0x1f ;  /* 0x0a001f0065447f89 */ /* 0x00006400000e0000 */
.L_x_5605:
        /* <DEDUP_REMOVED lines=18> */
.L_x_5606:
[----:B------:R-:W-:Y:S01]  /*10d0*/  @!P3 LOP3.LUT R66, R66, 0x3, RZ, 0xc0, !PT ;  /* 0x000000034242b812 */ /* 0x000fe200078ec0ff */
[----:B01----:R-:W-:Y:S01]  /*10e0*/  FADD.FTZ R89, R100, R89 ;  /* 0x0000005964597221 */ /* 0x003fe20000010000 */
[----:B------:R-:W-:Y:S01]  /*10f0*/  WARPSYNC 0xffffffff ;  /* 0xffffffff00007948 */ /* 0x000fe20003800000 */
[----:B--2---:R-:W-:Y:S01]  /*1100*/  FADD.FTZ R88, R71, R70 ;  /* 0x0000004647587221 */ /* 0x004fe20000010000 */
[----:B------:R-:W-:Y:S01]  /*1110*/  ISETP.NE.AND P4, PT, R3, RZ, PT ;  /* 0x000000ff0300720c */ /* 0x000fe20003f85270 */
[----:B------:R-:W-:Y:S01]  /*1120*/  @!P3 IMAD.IADD R100, R99, 0x1, R66 ;  /* 0x000000016364b824 */ /* 0x000fe200078e0242 */
[----:B------:R-:W-:Y:S04]  /*1130*/  BSSY B0, `(.L_x_5574) ;  /* 0x0000062000007945 */ /* 0x000fe80003800000 */
[----:B------:R-:W-:Y:S04]  /*1140*/  @!P3 STS.64 [R100.X8+0x1800], R88 ;  /* 0x001800586400b388 */ /* 0x000fe80000008a00 */
[----:B------:R-:W-:Y:S01]  /*1150*/  BAR.SYNC.DEFER_BLOCKING 0x0 ;  /* 0x0000000000007b1d */ /* 0x000fe20000010000 */
[----:B-----5:R-:W-:-:S13]  /*1160*/  ISETP.GE.AND P3, PT, R19, 0x1, PT ;  /* 0x000000011300780c */ /* 0x020fda0003f66270 */
        /* <DEDUP_REMOVED lines=29> */
[----:B------:R-:W-:Y:S02]  /*1340*/  @!P2 ISETP.NE.U32.AND P5, PT, RZ, c[0x0][0x218], PT ;  /* 0x00008600ff00aa0c */ /* 0x000fe40003fa5070 */
[----:B------:R-:W-:Y:S02]  /*1350*/  @!P2 ISETP.NE.AND.EX P4, PT, RZ, c[0x0][0x21c], PT, P4 ;  /* 0x00008700ff00aa0c */ /* 0x000fe40003f85340 */
[----:B------:R-:W-:Y:S02]  /*1360*/  @!P2 ISETP.NE.AND.EX P5, PT, RZ, c[0x0][0x21c], PT, P5 ;  /* 0x00008700ff00aa0c */ /* 0x000fe40003fa5350 */
[----:B------:R-:W-:Y:S02]  /*1370*/  @!P2 FSEL R71, R46, RZ, P4 ;  /* 0x000000ff2e47a208 */ /* 0x000fe40002000000 */
[----:B------:R-:W-:-:S02]  /*1380*/  ISETP.NE.U32.AND P4, PT, RZ, c[0x0][0x258], PT ;  /* 0x00009600ff007a0c */ /* 0x000fc40003f85070 */
        /* <DEDUP_REMOVED lines=8> */
.L_x_5577:
[----:B------:R-:W-:Y:S05]  /*1410*/  BSYNC B1 ;  /* 0x0000000000017941 */ /* 0x000fea0003800000 */
.L_x_5576:
[----:B------:R-:W-:Y:S01]  /*1420*/  ISETP.NE.U32.AND P5, PT, RZ, c[0x0][0x258], PT ;  /* 0x00009600ff007a0c */ /* 0x000fe20003fa5070 */
[----:B------:R-:W-:Y:S01]  /*1430*/  BSSY B1, `(.L_x_5578) ;  /* 0x000000c000017945 */ /* 0x000fe20003800000 */
[----:B------:R-:W-:Y:S02]  /*1440*/  ISETP.NE.AND.EX P4, PT, RZ, c[0x0][0x25c], PT, P4 ;  /* 0x00009700ff007a0c */ /* 0x000fe40003f85340 */
[----:B------:R-:W-:-:S04]  /*1450*/  ISETP.NE.AND.EX P5, PT, RZ, c[0x0][0x25c], PT, P5 ;  /* 0x00009700ff007a0c */ /* 0x000fc80003fa5350 */
[C---:B------:R-:W-:Y:S01]  /*1460*/  SEL R60, R65.reuse, R60, P5 ;  /* 0x0000003c413c7207 */ /* 0x040fe20002800000 */
[----:B------:R-:W-:Y:S01]  /*1470*/  FMUL.FTZ R65, R65, c[0x0][0x1ec] ;  /* 0x00007b0041417a20 */ /* 0x000fe20000410000 */
[----:B------:R-:W-:Y:S05]  /*1480*/  @!P2 BRA `(.L_x_5579) ;  /* 0x000000600000a947 */ /* 0x000fea0003800000 */
[----:B------:R-:W-:Y:S01]  /*1490*/  ISETP.NE.U32.AND P6, PT, RZ, c[0x0][0x218], PT ;  /* 0x00008600ff007a0c */ /* 0x000fe20003fc5070 */
[----:B------:R-:W-:-:S03]  /*14a0*/  FFMA.FTZ R64, R78, R69, R70 ;  /* 0x000000454e407223 */ /* 0x000fc60000010046 */
[----:B------:R-:W-:Y:S01]  /*14b0*/  ISETP.NE.AND.EX P6, PT, RZ, c[0x0][0x21c], PT, P6 ;  /* 0x00008700ff007a0c */ /* 0x000fe20003fc5360 */
[----:B------:R-:W-:-:S04]  /*14c0*/  FADD.FTZ R67, R83, -R64 ;  /* 0x8000004053437221 */ /* 0x000fc80000010000 */
[----:B------:R-:W-:-:S08]  /*14d0*/  FMUL.FTZ R64, R18, R67 ;  /* 0x0000004312407220 */ /* 0x000fd00000410000 */
[----:B------:R-:W-:Y:S02]  /*14e0*/  @P6 FADD.FTZ R64, R45, R64 ;  /* 0x000000402d406221 */ /* 0x000fe40000010000 */
.L_x_5579:
[----:B------:R-:W-:Y:S05]  /*14f0*/  BSYNC B1 ;  /* 0x0000000000017941 */ /* 0x000fea0003800000 */
.L_x_5578:
[----:B------:R-:W-:Y:S01]  /*1500*/  BSSY B1, `(.L_x_5580) ;  /* 0x0000009000017945 */ /* 0x000fe20003800000 */
        /* <DEDUP_REMOVED lines=8> */
.L_x_5581:
[----:B------:R-:W-:Y:S05]  /*1590*/  BSYNC B1 ;  /* 0x0000000000017941 */ /* 0x000fea0003800000 */
.L_x_5580:
        /* <DEDUP_REMOVED lines=9> */
.L_x_5583:
[----:B------:R-:W-:Y:S05]  /*1630*/  BSYNC B1 ;  /* 0x0000000000017941 */ /* 0x000fea0003800000 */
.L_x_5582:
[C---:B------:R-:W-:Y:S01]  /*1640*/  SEL R63, R66.reuse, R63, P5 ;  /* 0x0000003f423f7207 */ /* 0x040fe20002800000 */
[----:B------:R-:W-:Y:S01]  /*1650*/  FMUL.FTZ R66, R66, c[0x0][0x1ec] ;  /* 0x00007b0042427a20 */ /* 0x000fe20000410000 */
[----:B------:R-:W-:Y:S01]  /*1660*/  ISETP.GT.AND P5, PT, R19, RZ, PT ;  /* 0x000000ff1300720c */ /* 0x000fe20003fa4270 */
[----:B------:R-:W-:Y:S02]  /*1670*/  FMUL.FTZ R64, R64, c[0x0][0x1ec] ;  /* 0x00007b0040407a20 */ /* 0x000fe40000410000 */
[----:B------:R-:W-:Y:S01]  /*1680*/  FMUL.FTZ R71, R71, c[0x0][0x1ec] ;  /* 0x00007b0047477a20 */ /* 0x000fe20000410000 */
[----:B------:R-:W-:Y:S01]  /*1690*/  SEL R28, R65, R28, P5 ;  /* 0x0000001c411c7207 */ /* 0x000fe20002800000 */
[----:B------:R-:W-:Y:S01]  /*16a0*/  @P4 IMAD.MOV.U32 R67, RZ, RZ, 0x10 ;  /* 0x00000010ff434424 */ /* 0x000fe200078e00ff */
[----:B------:R-:W-:Y:S02]  /*16b0*/  @P3 MOV R65, 0x10 ;  /* 0x0000001000413802 */ /* 0x000fe40000000f00 */
[----:B------:R-:W-:Y:S01]  /*16c0*/  SEL R31, R66, R31, P5 ;  /* 0x0000001f421f7207 */ /* 0x000fe20002800000 */
[----:B------:R-:W-:Y:S01]  /*16d0*/  @P4 IMAD.WIDE.U32 R66, R72, R67, c[0x0][0x258] ;  /* 0x0000960048424625 */ /* 0x000fe200078e0043 */
[----:B------:R-:W-:-:S02]  /*16e0*/  SEL R29, R64, R29, P5 ;  /* 0x0000001d401d7207 */ /* 0x000fc40002800000 */
[----:B------:R-:W-:Y:S01]  /*16f0*/  SEL R30, R71, R30, P5 ;  /* 0x0000001e471e7207 */ /* 0x000fe20002800000 */
[----:B------:R-:W-:Y:S01]  /*1700*/  @P3 IMAD.WIDE.U32 R64, R68, R65, c[0x0][0x248] ;  /* 0x0000920044403625 */ /* 0x000fe200078e0041 */
[----:B------:R0:W-:Y:S01]  /*1710*/  @P4 STG.E.128 [R66.64], R60 ;  /* 0x0000003c42004986 */ /* 0x0001e2000c101d04 */
[----:B------:R-:W-:Y:S02]  /*1720*/  IADD3 R72, R72, 0x80, RZ ;  /* 0x0000008048487810 */ /* 0x000fe40007ffe0ff */
[----:B------:R-:W-:Y:S01]  /*1730*/  IADD3 R68, R68, 0x80, RZ ;  /* 0x0000008044447810 */ /* 0x000fe20007ffe0ff */
[----:B------:R0:W-:Y:S04]  /*1740*/  @P3 STG.E.128 [R64.64], R28 ;  /* 0x0000001c40003986 */ /* 0x0001e8000c101d04 */
.L_x_5575:
[----:B------:R-:W-:Y:S05]  /*1750*/  BSYNC B0 ;  /* 0x0000000000007941 */ /* 0x000fea0003800000 */
.L_x_5574:
[----:B------:R-:W-:Y:S01]  /*1760*/  BSSY B0, `(.L_x_5584) ;  /* 0x000004b000007945 */ /* 0x000fe20003800000 */
[----:B------:R-:W-:Y:S05]  /*1770*/  @!P1 BRA `(.L_x_5585) ;  /* 0x0000049000009947 */ /* 0x000fea0003800000 */
[----:B------:R-:W-:Y:S01]  /*1780*/  @!P2 ISETP.NE.U32.AND P4, PT, RZ, c[0x0][0x218], PT ;  /* 0x00008600ff00aa0c */ /* 0x000fe20003f85070 */
[----:B------:R-:W-:Y:S01]  /*1790*/  BSSY B1, `(.L_x_5586) ;  /* 0x0000014000017945 */ /* 0x000fe20003800000 */
[----:B------:R-:W-:Y:S02]  /*17a0*/  @!P2 ISETP.NE.U32.AND P5, PT, RZ, c[0x0][0x218], PT ;  /* 0x00008600ff00aa0c */ /* 0x000fe40003fa5070 */
[----:B------:R-:W-:-:S02]  /*17b0*/  @!P2 ISETP.NE.AND.EX P4, PT, RZ, c[0x0][0x21c], PT, P4 ;  /* 0x00008700ff00aa0c */ /* 0x000fc40003f85340 */
[----:B------:R-:W-:Y:S02]  /*17c0*/  @!P2 ISETP.NE.AND.EX P5, PT, RZ, c[0x0][0x21c], PT, P5 ;  /* 0x00008700ff00aa0c */ /* 0x000fe40003fa5350 */
[----:B0-----:R-:W-:Y:S02]  /*17d0*/  @!P2 FSEL R65, R20, RZ, P4 ;  /* 0x000000ff1441a208 */ /* 0x001fe40002000000 */
[----:B------:R-:W-:Y:S02]  /*17e0*/  @!P2 ISETP.NE.U32.AND P4, PT, RZ, c[0x0][0x218], PT ;  /* 0x00008600ff00aa0c */ /* 0x000fe40003f85070 */
[----:B------:R-:W-:Y:S02]  /*17f0*/  @!P2 FSEL R64, R21, RZ, P5 ;  /* 0x000000ff1540a208 */ /* 0x000fe40002800000 */
[----:B------:R-:W-:Y:S02]  /*1800*/  @!P2 ISETP.NE.U32.AND P5, PT, RZ, c[0x0][0x218], PT ;  /* 0x00008600ff00aa0c */ /* 0x000fe40003fa5070 */
[----:B------:R-:W-:-:S02]  /*1810*/  @!P2 ISETP.NE.AND.EX P4, PT, RZ, c[0x0][0x21c], PT, P4 ;  /* 0x00008700ff00aa0c */ /* 0x000fc40003f85340 */
[----:B------:R-:W-:Y:S02]  /*1820*/  @!P2 ISETP.NE.AND.EX P5, PT, RZ, c[0x0][0x21c], PT, P5 ;  /* 0x00008700ff00aa0c */ /* 0x000fe40003fa5350 */
[----:B------:R-:W-:Y:S02]  /*1830*/  @!P2 FSEL R71, R22, RZ, P4 ;  /* 0x000000ff1647a208 */ /* 0x000fe40002000000 */
        /* <DEDUP_REMOVED lines=9> */
.L_x_5587:
[----:B------:R-:W-:Y:S05]  /*18d0*/  BSYNC B1 ;  /* 0x0000000000017941 */ /* 0x000fea0003800000 */
.L_x_5586:
        /* <DEDUP_REMOVED lines=13> */
.L_x_5589:
[----:B------:R-:W-:Y:S05]  /*19b0*/  BSYNC B1 ;  /* 0x0000000000017941 */ /* 0x000fea0003800000 */
.L_x_5588:
        /* <DEDUP_REMOVED lines=9> */
.L_x_5591:
[----:B------:R-:W-:Y:S05]  /*1a50*/  BSYNC B1 ;  /* 0x0000000000017941 */ /* 0x000fea0003800000 */
.L_x_5590:
        /* <DEDUP_REMOVED lines=9> */
.L_x_5593:
[----:B------:R-:W-:Y:S05]  /*1af0*/  BSYNC B1 ;  /* 0x0000000000017941 */ /* 0x000fea0003800000 */
.L_x_5592:
[----:B------:R-:W-:Y:S01]  /*1b00*/  SEL R63, R66, R63, P5 ;  /* 0x0000003f423f7207 */ /* 0x000fe20002800000 */
[----:B------:R-:W-:Y:S01]  /*1b10*/  FMUL.FTZ R64, R64, c[0x0][0x1ec] ;  /* 0x00007b0040407a20 */ /* 0x000fe20000410000 */
[----:B------:R-:W-:Y:S01]  /*1b20*/  ISETP.GT.AND P5, PT, R19, RZ, PT ;  /* 0x000000ff1300720c */ /* 0x000fe20003fa4270 */
[----:B------:R-:W-:Y:S01]  /*1b30*/  FMUL.FTZ R66, R66, c[0x0][0x1ec] ;  /* 0x00007b0042427a20 */ /* 0x000fe20000410000 */
[----:B------:R-:W-:Y:S01]  /*1b40*/  @P3 MOV R67, 0x10 ;  /* 0x0000001000433802 */ /* 0x000fe20000000f00 */
[----:B------:R-:W-:Y:S01]  /*1b50*/  FMUL.FTZ R71, R71, c[0x0][0x1ec] ;  /* 0x00007b0047477a20 */ /* 0x000fe20000410000 */
[----:B------:R-:W-:Y:S01]  /*1b60*/  SEL R28, R65, R28, P5 ;  /* 0x0000001c411c7207 */ /* 0x000fe20002800000 */
[----:B------:R-:W-:Y:S01]  /*1b70*/  @P4 IMAD.MOV.U32 R65, RZ, RZ, 0x10 ;  /* 0x00000010ff414424 */ /* 0x000fe200078e00ff */
[----:B------:R-:W-:Y:S02]  /*1b80*/  SEL R29, R64, R29, P5 ;  /* 0x0000001d401d7207 */ /* 0x000fe40002800000 */
[----:B------:R-:W-:Y:S01]  /*1b90*/  SEL R31, R66, R31, P5 ;  /* 0x0000001f421f7207 */ /* 0x000fe20002800000 */
[----:B------:R-:W-:Y:S01]  /*1ba0*/  @P4 IMAD.WIDE.U32 R64, R72, R65, c[0x0][0x258] ;  /* 0x0000960048404625 */ /* 0x000fe200078e0041 */
[----:B------:R-:W-:-:S02]  /*1bb0*/  SEL R30, R71, R30, P5 ;  /* 0x0000001e471e7207 */ /* 0x000fc40002800000 */
[----:B------:R-:W-:Y:S01]  /*1bc0*/  IADD3 R72, R72, 0x80, RZ ;  /* 0x0000008048487810 */ /* 0x000fe20007ffe0ff */
[C---:B------:R-:W-:Y:S01]  /*1bd0*/  @P3 IMAD.WIDE.U32 R66, R68.reuse, R67, c[0x0][0x248] ;  /* 0x0000920044423625 */ /* 0x040fe200078e0043 */
[----:B------:R0:W-:Y:S01]  /*1be0*/  @P4 STG.E.128 [R64.64], R60 ;  /* 0x0000003c40004986 */ /* 0x0001e2000c101d04 */
[----:B------:R-:W-:-:S03]  /*1bf0*/  IADD3 R68, R68, 0x80, RZ ;  /* 0x0000008044447810 */ /* 0x000fc60007ffe0ff */
[----:B------:R0:W-:Y:S04]  /*1c00*/  @P3 STG.E.128 [R66.64], R28 ;  /* 0x0000001c42003986 */ /* 0x0001e8000c101d04 */
.L_x_5585:
[----:B------:R-:W-:Y:S05]  /*1c10*/  BSYNC B0 ;  /* 0x0000000000007941 */ /* 0x000fea0003800000 */
.L_x_5584:
[----:B------:R-:W-:Y:S01]  /*1c20*/  ISETP.GE.U32.AND P4, PT, R2, 0x180, PT ;  /* 0x000001800200780c */ /* 0x000fe20003f86070 */
[----:B------:R-:W-:-:S12]  /*1c30*/  BSSY B0, `(.L_x_5594) ;  /* 0x0000049000007945 */ /* 0x000fd80003800000 */
[----:B------:R-:W-:Y:S05]  /*1c40*/  @!P4 BRA `(.L_x_5595) ;  /* 0x000004700000c947 */ /* 0x000fea0003800000 */
[----:B------:R-:W-:Y:S01]  /*1c50*/  @!P2 ISETP.NE.U32.AND P4, PT, RZ, c[0x0][0x218], PT ;  /* 0x00008600ff00aa0c */ /* 0x000fe20003f85070 */
[----:B------:R-:W-:Y:S01]  /*1c60*/  BSSY B1, `(.L_x_5596) ;  /* 0x0000014000017945 */ /* 0x000fe20003800000 */
[----:B------:R-:W-:Y:S02]  /*1c70*/  @!P2 ISETP.NE.U32.AND P5, PT, RZ, c[0x0][0x218], PT ;  /* 0x00008600ff00aa0c */ /* 0x000fe40003fa5070 */
[----:B------:R-:W-:Y:S02]  /*1c80*/  @!P2 ISETP.NE.AND.EX P4, PT, RZ, c[0x0][0x21c], PT, P4 ;  /* 0x00008700ff00aa0c */ /* 0x000fe40003f85340 */
[----:B------:R-:W-:Y:S02]  /*1c90*/  @!P2 ISETP.NE.AND.EX P5, PT, RZ, c[0x0][0x21c], PT, P5 ;  /* 0x00008700ff00aa0c */ /* 0x000fe40003fa5350 */
[----:B0-----:R-:W-:Y:S02]  /*1ca0*/  @!P2 FSEL R65, R48, RZ, P4 ;  /* 0x000000ff3041a208 */ /* 0x001fe40002000000 */
        /* <DEDUP_REMOVED lines=15> */
.L_x_5597:
[----:B------:R-:W-:Y:S05]  /*1da0*/  BSYNC B1 ;  /* 0x0000000000017941 */ /* 0x000fea0003800000 */
.L_x_5596:
[----:B------:R-:W-:Y:S01]  /*1db0*/  ISETP.NE.U32.AND P5, PT, RZ, c[0x0][0x258], PT ;  /* 0x00009600ff007a0c */ /* 0x000fe20003fa5070 */
[----:B------:R-:W-:Y:S01]  /*1dc0*/  BSSY B1, `(.L_x_5598) ;  /* 0x000000a000017945 */ /* 0x000fe20003800000 */
[----:B------:R-:W-:Y:S02]  /*1dd0*/  ISETP.NE.AND.EX P4, PT, RZ, c[0x0][0x25c], PT, P4 ;  /* 0x00009700ff007a0c */ /* 0x000fe40003f85340 */
[----:B------:R-:W-:Y:S01]  /*1de0*/  ISETP.NE.AND.EX P5, PT, RZ, c[0x0][0x25c], PT, P5 ;  /* 0x00009700ff007a0c */ /* 0x000fe20003fa5350 */
[----:B------:R-:W-:Y:S07]  /*1df0*/  @!P2 BRA `(.L_x_5599) ;  /* 0x000000600000a947 */ /* 0x000fee0003800000 */
[----:B------:R-:W-:Y:S01]  /*1e00*/  ISETP.NE.U32.AND P6, PT, RZ, c[0x0][0x218], PT ;  /* 0x00008600ff007a0c */ /* 0x000fe20003fc5070 */
[----:B------:R-:W-:-:S03]  /*1e10*/  FFMA.FTZ R64, R74, R69, R70 ;  /* 0x000000454a407223 */ /* 0x000fc60000010046 */
[----:B------:R-:W-:Y:S01]  /*1e20*/  ISETP.NE.AND.EX P6, PT, RZ, c[0x0][0x21c], PT, P6 ;  /* 0x00008700ff007a0c */ /* 0x000fe20003fc5360 */
[----:B------:R-:W-:-:S04]  /*1e30*/  FADD.FTZ R67, R87, -R64 ;  /* 0x8000004057437221 */ /* 0x000fc80000010000 */
[----:B------:R-:W-:-:S08]  /*1e40*/  FMUL.FTZ R64, R18, R67 ;  /* 0x0000004312407220 */ /* 0x000fd00000410000 */
[----:B------:R-:W-:Y:S02]  /*1e50*/  @P6 FADD.FTZ R64, R49, R64 ;  /* 0x0000004031406221 */ /* 0x000fe40000010000 */
.L_x_5599:
[----:B------:R-:W-:Y:S05]  /*1e60*/  BSYNC B1 ;  /* 0x0000000000017941 */ /* 0x000fea0003800000 */
.L_x_5598:
        /* <DEDUP_REMOVED lines=8> */
.L_x_5601:
[----:B------:R-:W-:Y:S05]  /*1ef0*/  BSYNC B1 ;  /* 0x0000000000017941 */ /* 0x000fea0003800000 */
.L_x_5600:
        /* <DEDUP_REMOVED lines=8> */
.L_x_5603:
[----:B------:R-:W-:Y:S05]  /*1f80*/  BSYNC B1 ;  /* 0x0000000000017941 */ /* 0x000fea0003800000 */
.L_x_5602:
[----:B------:R-:W-:Y:S01]  /*1f90*/  FMUL.FTZ R18, R64, c[0x0][0x1ec] ;  /* 0x00007b0040127a20 */ /* 0x000fe20000410000 */
[----:B------:R-:W-:Y:S01]  /*1fa0*/  ISETP.GT.AND P2, PT, R19, RZ, PT ;  /* 0x000000ff1300720c */ /* 0x000fe20003f44270 */
[C---:B------:R-:W-:Y:S01]  /*1fb0*/  FMUL.FTZ R67, R65.reuse, c[0x0][0x1ec] ;  /* 0x00007b0041437a20 */ /* 0x040fe20000410000 */
[----:B------:R-:W-:Y:S01]  /*1fc0*/  SEL R60, R65, R60, P4 ;  /* 0x0000003c413c7207 */ /* 0x000fe20002000000 */
[----:B------:R-:W-:Y:S01]  /*1fd0*/  FMUL.FTZ R19, R71, c[0x0][0x1ec] ;  /* 0x00007b0047137a20 */ /* 0x000fe20000410000 */
[----:B------:R-:W-:Y:S01]  /*1fe0*/  SEL R29, R18, R29, P2 ;  /* 0x0000001d121d7207 */ /* 0x000fe20001000000 */
[----:B------:R-:W-:Y:S01]  /*1ff0*/  FMUL.FTZ R18, R66, c[0x0][0x1ec] ;  /* 0x00007b0042127a20 */ /* 0x000fe20000410000 */
[----:B------:R-:W-:Y:S01]  /*2000*/  SEL R28, R67, R28, P2 ;  /* 0x0000001c431c7207 */ /* 0x000fe20001000000 */
[----:B------:R-:W-:Y:S01]  /*2010*/  @P5 IMAD.MOV.U32 R65, RZ, RZ, 0x10 ;  /* 0x00000010ff415424 */ /* 0x000fe200078e00ff */
[----:B------:R-:W-:Y:S02]  /*2020*/  @P3 MOV R67, 0x10 ;  /* 0x0000001000433802 */ /* 0x000fe40000000f00 */
[----:B------:R-:W-:Y:S01]  /*2030*/  SEL R61, R64, R61, P4 ;  /* 0x0000003d403d7207 */ /* 0x000fe20002000000 */
[----:B------:R-:W-:Y:S01]  /*2040*/  @P5 IMAD.WIDE.U32 R64, R72, R65, c[0x0][0x258] ;  /* 0x0000960048405625 */ /* 0x000fe200078e0041 */
[----:B------:R-:W-:-:S02]  /*2050*/  SEL R62, R71, R62, P4 ;  /* 0x0000003e473e7207 */ /* 0x000fc40002000000 */
[----:B------:R-:W-:Y:S02]  /*2060*/  SEL R30, R19, R30, P2 ;  /* 0x0000001e131e7207 */ /* 0x000fe40001000000 */
[----:B------:R-:W-:Y:S02]  /*2070*/  SEL R63, R66, R63, P4 ;  /* 0x0000003f423f7207 */ /* 0x000fe40002000000 */
[----:B------:R-:W-:Y:S01]  /*2080*/  SEL R31, R18, R31, P2 ;  /* 0x0000001f121f7207 */ /* 0x000fe20001000000 */
[----:B------:R-:W-:Y:S02]  /*2090*/  @P3 IMAD.WIDE.U32 R18, R68, R67, c[0x0][0x248] ;  /* 0x0000920044123625 */ /* 0x000fe400078e0043 */
[----:B------:R0:W-:Y:S04]  /*20a0*/  @P5 STG.E.128 [R64.64], R60 ;  /* 0x0000003c40005986 */ /* 0x0001e8000c101d04 */
[----:B------:R0:W-:Y:S02]  /*20b0*/  @P3 STG.E.128 [R18.64], R28 ;  /* 0x0000001c12003986 */ /* 0x0001e4000c101d04 */
.L_x_5595:
[----:B------:R-:W-:Y:S05]  /*20c0*/  BSYNC B0 ;  /* 0x0000000000007941 */ /* 0x000fea0003800000 */
.L_x_5594:
[----:B------:R-:W-:Y:S02]  /*20d0*/  IADD3 R4, R4, c[0x0][0x160], RZ ;  /* 0x0000580004047a10 */ /* 0x000fe40007ffe0ff */
[----:B------:R-:W-:-:S02]  /*20e0*/  LOP3.LUT P3, RZ, R17, 0xff, RZ, 0xc0, !PT ;  /* 0x000000ff11ff7812 */ /* 0x000fc4000786c0ff */
[----:B------:R-:W-:Y:S02]  /*20f0*/  ISETP.GE.AND P2, PT, R4, c[0x0][0x164], PT ;  /* 0x0000590004007a0c */ /* 0x000fe40003f46270 */
[----:B------:R-:W-:-:S11]  /*2100*/  SEL R17, RZ, 0x1, P3 ;  /* 0x00000001ff117807 */ /* 0x000fd60001800000 */
[----:B0-----:R-:W-:Y:S01]  /*2110*/  @P2 CALL.REL.NOINC `(.L_x_5558) ;  /* 0x0000001000002944 */ /* 0x001fe20003c00000 */
[----:B------:R-:W-:Y:S05]  /*2120*/  BRA `(.L_x_5604) ;  /* 0xffffe31000007947 */ /* 0x000fea000383ffff */
.L_x_5558:
        /* <DEDUP_REMOVED lines=26> */
.L_x_5572:
[----:B------:R-:W-:Y:S01]  /*22d0*/  HFMA2.MMA R88, -RZ, RZ, 0, 1.847743988037109375e-06 ;  /* 0x0000001fff587435 */ /* 0x000fe200000001ff */
[----:B------:R-:W-:Y:S01]  /*22e0*/  MOV R69, R101 ;  /* 0x0000006500457202 */ /* 0x000fe20000000f00 */
[----:B------:R-:W-:Y:S01]  /*22f0*/  IMAD.MOV.U32 R100, RZ, RZ, 0x10 ;  /* 0x00000010ff647424 */ /* 0x000fe200078e00ff */
[----:B------:R-:W-:Y:S02]  /*2300*/  MOV R103, 0xffffffff ;  /* 0xffffffff00677802 */ /* 0x000fe40000000f00 */
[----:B------:R-:W-:-:S02]  /*2310*/  MOV R64, 0x2330 ;  /* 0x0000233000407802 */ /* 0x000fc40000000f00 */
[----:B-----5:R-:W-:Y:S05]  /*2320*/  CALL.REL.NOINC `($__internal_162_$__cuda_sm70_shflsync_down_p) ;  /* 0x0000045000007944 */ /* 0x020fea0003c00000 */
[----:B-1----:R-:W-:Y:S01]  /*2330*/  IMAD.MOV.U32 R68, RZ, RZ, R100 ;  /* 0x000000ffff447224 */ /* 0x002fe200078e0064 */
[----:B0-----:R-:W-:Y:S05]  /*2340*/  BRA `(.L_x_5605) ;  /* 0xffffec6000007947 */ /* 0x001fea000383ffff */
.L_x_5573:
[----:B------:R-:W-:Y:S01]  /*2350*/  HFMA2.MMA R100, -RZ, RZ, 0, 9.5367431640625e-07 ;  /* 0x00000010ff647435 */ /* 0x000fe200000001ff */
[----:B------:R-:W-:Y:S01]  /*2360*/  MOV R69, R102 ;  /* 0x0000006600457202 */ /* 0x000fe20000000f00 */
[----:B------:R-:W-:Y:S01]  /*2370*/  IMAD.MOV.U32 R88, RZ, RZ, 0x1f ;  /* 0x0000001fff587424 */ /* 0x000fe200078e00ff */
[----:B------:R-:W-:-:S02]  /*2380*/  MOV R103, 0xffffffff ;  /* 0xffffffff00677802 */ /* 0x000fc40000000f00 */
[----:B------:R-:W-:Y:S02]  /*2390*/  MOV R64, 0x23b0 ;  /* 0x000023b000407802 */ /* 0x000fe40000000f00 */
[----:B01---5:R-:W-:Y:S05]  /*23a0*/  CALL.REL.NOINC `($__internal_162_$__cuda_sm70_shflsync_down_p) ;  /* 0x000003d000007944 */ /* 0x023fea0003c00000 */
[----:B------:R-:W-:Y:S01]  /*23b0*/  FADD.FTZ R68, R68, R101 ;  /* 0x0000006544447221 */ /* 0x000fe20000010000 */
[----:B0-----:R-:W-:Y:S01]  /*23c0*/  MOV R103, 0xffffffff ;  /* 0xffffffff00677802 */ /* 0x001fe20000000f00 */
[----:B-1----:R-:W-:Y:S01]  /*23d0*/  FADD.FTZ R71, R102, R100 ;  /* 0x0000006466477221 */ /* 0x002fe20000010000 */
[----:B------:R-:W-:Y:S01]  /*23e0*/  HFMA2.MMA R100, -RZ, RZ, 0, 4.76837158203125e-07 ;  /* 0x00000008ff647435 */ /* 0x000fe200000001ff */
[----:B------:R-:W-:Y:S01]  /*23f0*/  IMAD.MOV.U32 R88, RZ, RZ, 0x1f ;  /* 0x0000001fff587424 */ /* 0x000fe200078e00ff */
[----:B------:R-:W-:Y:S02]  /*2400*/  MOV R69, R68 ;  /* 0x0000004400457202 */ /* 0x000fe40000000f00 */
[----:B------:R-:W-:Y:S02]  /*2410*/  MOV R64, 0x2430 ;  /* 0x0000243000407802 */ /* 0x000fe40000000f00 */
[----:B------:R-:W-:Y:S05]  /*2420*/  CALL.REL.NOINC `($__internal_162_$__cuda_sm70_shflsync_down_p) ;  /* 0x0000035000007944 */ /* 0x000fea0003c00000 */
[----:B-1----:R-:W-:Y:S01]  /*2430*/  IMAD.MOV.U32 R67, RZ, RZ, R100 ;  /* 0x000000ffff437224 */ /* 0x002fe200078e0064 */
[----:B------:R-:W-:Y:S01]  /*2440*/  HFMA2.MMA R100, -RZ, RZ, 0, 4.76837158203125e-07 ;  /* 0x00000008ff647435 */ /* 0x000fe200000001ff */
[----:B0-----:R-:W-:Y:S01]  /*2450*/  MOV R69, R71 ;  /* 0x0000004700457202 */ /* 0x001fe20000000f00 */
[----:B------:R-:W-:Y:S01]  /*2460*/  IMAD.MOV.U32 R88, RZ, RZ, 0x1f ;  /* 0x0000001fff587424 */ /* 0x000fe200078e00ff */
[----:B------:R-:W-:-:S02]  /*2470*/  MOV R103, 0xffffffff ;  /* 0xffffffff00677802 */ /* 0x000fc40000000f00 */
[----:B------:R-:W-:Y:S02]  /*2480*/  MOV R64, 0x24a0 ;  /* 0x000024a000407802 */ /* 0x000fe40000000f00 */
[----:B------:R-:W-:Y:S05]  /*2490*/  CALL.REL.NOINC `($__internal_162_$__cuda_sm70_shflsync_down_p) ;  /* 0x000002e000007944 */ /* 0x000fea0003c00000 */
[----:B------:R-:W-:Y:S01]  /*24a0*/  FADD.FTZ R68, R67, R68 ;  /* 0x0000004443447221 */ /* 0x000fe20000010000 */
[----:B0-----:R-:W-:Y:S01]  /*24b0*/  MOV R103, 0xffffffff ;  /* 0xffffffff00677802 */ /* 0x001fe20000000f00 */
[----:B-1----:R-:W-:Y:S01]  /*24c0*/  FADD.FTZ R71, R71, R100 ;  /* 0x0000006447477221 */ /* 0x002fe20000010000 */
[----:B------:R-:W-:Y:S01]  /*24d0*/  HFMA2.MMA R100, -RZ, RZ, 0, 2.384185791015625e-07 ;  /* 0x00000004ff647435 */ /* 0x000fe200000001ff */
[----:B------:R-:W-:Y:S01]  /*24e0*/  IMAD.MOV.U32 R88, RZ, RZ, 0x1f ;  /* 0x0000001fff587424 */ /* 0x000fe200078e00ff */
[----:B------:R-:W-:Y:S02]  /*24f0*/  MOV R69, R68 ;  /* 0x0000004400457202 */ /* 0x000fe40000000f00 */
[----:B------:R-:W-:Y:S02]  /*2500*/  MOV R64, 0x2520 ;  /* 0x0000252000407802 */ /* 0x000fe40000000f00 */
[----:B------:R-:W-:Y:S05]  /*2510*/  CALL.REL.NOINC `($__internal_162_$__cuda_sm70_shflsync_down_p) ;  /* 0x0000026000007944 */ /* 0x000fea0003c00000 */
[----:B-1----:R-:W-:Y:S01]  /*2520*/  IMAD.MOV.U32 R67, RZ, RZ, R100 ;  /* 0x000000ffff437224 */ /* 0x002fe200078e0064 */
[----:B------:R-:W-:Y:S01]  /*2530*/  HFMA2.MMA R100, -RZ, RZ, 0, 2.384185791015625e-07 ;  /* 0x00000004ff647435 */ /* 0x000fe200000001ff */
        /* <DEDUP_REMOVED lines=8> */
[----:B------:R-:W-:Y:S01]  /*25c0*/  HFMA2.MMA R100, -RZ, RZ, 0, 1.1920928955078125e-07 ;  /* 0x00000002ff647435 */ /* 0x000fe200000001ff */
[----:B------:R-:W-:Y:S01]  /*25d0*/  IMAD.MOV.U32 R88, RZ, RZ, 0x1f ;  /* 0x0000001fff587424 */ /* 0x000fe200078e00ff */
[----:B------:R-:W-:Y:S02]  /*25e0*/  MOV R69, R68 ;  /* 0x0000004400457202 */ /* 0x000fe40000000f00 */
[----:B------:R-:W-:Y:S02]  /*25f0*/  MOV R64, 0x2610 ;  /* 0x0000261000407802 */ /* 0x000fe40000000f00 */
[----:B------:R-:W-:Y:S05]  /*2600*/  CALL.REL.NOINC `($__internal_162_$__cuda_sm70_shflsync_down_p) ;  /* 0x0000017000007944 */ /* 0x000fea0003c00000 */
[----:B-1----:R-:W-:Y:S01]  /*2610*/  IMAD.MOV.U32 R67, RZ, RZ, R100 ;  /* 0x000000ffff437224 */ /* 0x002fe200078e0064 */
[----:B------:R-:W-:Y:S01]  /*2620*/  HFMA2.MMA R100, -RZ, RZ, 0, 1.1920928955078125e-07 ;  /* 0x00000002ff647435 */ /* 0x000fe200000001ff */
        /* <DEDUP_REMOVED lines=8> */
[----:B------:R-:W-:Y:S01]  /*26b0*/  HFMA2.MMA R100, -RZ, RZ, 0, 5.9604644775390625e-08 ;  /* 0x00000001ff647435 */ /* 0x000fe200000001ff */
[----:B------:R-:W-:Y:S01]  /*26c0*/  IMAD.MOV.U32 R88, RZ, RZ, 0x1f ;  /* 0x0000001fff587424 */ /* 0x000fe200078e00ff */
[----:B------:R-:W-:Y:S02]  /*26d0*/  MOV R69, R70 ;  /* 0x0000004600457202 */ /* 0x000fe40000000f00 */
[----:B------:R-:W-:Y:S02]  /*26e0*/  MOV R64, 0x2700 ;  /* 0x0000270000407802 */ /* 0x000fe40000000f00 */
[----:B------:R-:W-:Y:S05]  /*26f0*/  CALL.REL.NOINC `($__internal_162_$__cuda_sm70_shflsync_down_p) ;  /* 0x0000008000007944 */ /* 0x000fea0003c00000 */
[----:B-1----:R-:W-:Y:S01]  /*2700*/  IMAD.MOV.U32 R71, RZ, RZ, R100 ;  /* 0x000000ffff477224 */ /* 0x002fe200078e0064 */
[----:B------:R-:W-:Y:S01]  /*2710*/  HFMA2.MMA R100, -RZ, RZ, 0, 5.9604644775390625e-08 ;  /* 0x00000001ff647435 */ /* 0x000fe200000001ff */
[----:B0-----:R-:W-:Y:S01]  /*2720*/  MOV R69, R89 ;  /* 0x0000005900457202 */ /* 0x001fe20000000f00 */
[----:B------:R-:W-:Y:S01]  /*2730*/  IMAD.MOV.U32 R88, RZ, RZ, 0x1f ;  /* 0x0000001fff587424 */ /* 0x000fe200078e00ff */
[----:B------:R-:W-:-:S02]  /*2740*/  MOV R103, 0xffffffff ;  /* 0xffffffff00677802 */ /* 0x000fc40000000f00 */
[----:B------:R-:W-:Y:S02]  /*2750*/  MOV R64, 0x2770 ;  /* 0x0000277000407802 */ /* 0x000fe40000000f00 */
[----:B------:R-:W-:Y:S05]  /*2760*/  CALL.REL.NOINC `($__internal_162_$__cuda_sm70_shflsync_down_p) ;  /* 0x0000001000007944 */ /* 0x000fea0003c00000 */
[----:B01----:R-:W-:Y:S05]  /*2770*/  BRA `(.L_x_5606) ;  /* 0xffffe95000007947 */ /* 0x003fea000383ffff */
        .weak           $__internal_162_$__cuda_sm70_shflsync_down_p
        .type           $__internal_162_$__cuda_sm70_shflsync_down_p,@function
        .size           $__internal_162_$__cuda_sm70_shflsync_down_p,(.L_x_6811 - $__internal_162_$__cuda_sm70_shflsync_down_p)
$__internal_162_$__cuda_sm70_shflsync_down_p:
[----:B------:R-:W-:Y:S01]  /*2780*/  HFMA2.MMA R65, -RZ, RZ, 0, 0 ;  /* 0x00000000ff417435 */ /* 0x000fe200000001ff */
[----:B------:R-:W-:Y:S04]  /*2790*/  WARPSYNC R103 ;  /* 0x0000006700007348 */ /* 0x000fe80003800000 */
[----:B------:R0:W1:Y:S01]  /*27a0*/  SHFL.DOWN PT, R100, R69, R100, R88 ;  /* 0x0800006445647389 */ /* 0x00006200000e0058 */
[----:B------:R-:W-:Y:S05]  /*27b0*/  RET.REL.NODEC R64 `(_ZN10layer_norm13ln_bwd_kernelINS_13Kernel_traitsI6__halfffffjLj1536ELj1ELj1ELj4ELj16ENS_18Kernel_traits_baseILj1536ES2_ffffjLj128EEEEELb0ELb0ELb1ELb0EEEvNS_9BwdParamsE) ;  /* 0xffffd84040007950 */ /* 0x000fea0003c3ffff */
.L_x_5607:
        /* <DEDUP_REMOVED lines=12> */
.L_x_6811:


//--------------------- .text._ZN10layer_norm13ln_bwd_kernelINS_13Kernel_traitsI6__halfffffjLj1536ELj1ELj1ELj4ELj16ENS_18Kernel_traits_baseILj1536ES2_ffffjLj128EEEEELb0ELb0ELb1ELb1EEEvNS_9BwdParamsE --------------------------
	.section	.text._ZN10layer_norm13ln_bwd_kernelINS_13Kernel_traitsI6__halfffffjLj1536ELj1ELj1ELj4ELj16ENS_18Kernel_traits_baseILj1536ES2_ffffjLj128EEEEELb0ELb0ELb1ELb1EEEvNS_9BwdParamsE,"ax",@progbits
	.sectioninfo	@"SHI_REGISTERS=112"
	.align	128
        .global         _ZN10layer_norm13ln_bwd_kernelINS_13Kernel_traitsI6__halfffffjLj1536ELj1ELj1ELj4ELj16ENS_18Kernel_traits_baseILj1536ES2_ffffjLj128EEEEELb0ELb0ELb1ELb1EEEvNS_9BwdParamsE
        .type           _ZN10layer_norm13ln_bwd_kernelINS_13Kernel_traitsI6__halfffffjLj1536ELj1ELj1ELj4ELj16ENS_18Kernel_traits_baseILj1536ES2_ffffjLj128EEEEELb0ELb0ELb1ELb1EEEvNS_9BwdParamsE,@function
        .size           _ZN10layer_norm13ln_bwd_kernelINS_13Kernel_traitsI6__halfffffjLj1536ELj1ELj1ELj4ELj16ENS_18Kernel_traits_baseILj1536ES2_ffffjLj128EEEEELb0ELb0ELb1ELb1EEEvNS_9BwdParamsE,(.L_x_6812 - _ZN10layer_norm13ln_bwd_kernelINS_13Kernel_traitsI6__halfffffjLj1536ELj1ELj1ELj4ELj16ENS_18Kernel_traits_baseILj1536ES2_ffffjLj128EEEEELb0ELb0ELb1ELb1EEEvNS_9BwdParamsE)
        .other          _ZN10layer_norm13ln_bwd_kernelINS_13Kernel_traitsI6__halfffffjLj1536ELj1ELj1ELj4ELj16ENS_18Kernel_traits_baseILj1536ES2_ffffjLj128EEEEELb0ELb0ELb1ELb1EEEvNS_9BwdParamsE,@"STO_CUDA_ENTRY STV_DEFAULT"
_ZN10layer_norm13ln_bwd_kernelINS_13Kernel_traitsI6__halfffffjLj1536ELj1ELj1ELj4ELj16ENS_18Kernel_traits_baseILj1536ES2_ffffjLj128EEEEELb0ELb0ELb1ELb1EEEvNS_9BwdParamsE:
.text._ZN10layer_norm13ln_bwd_kernelINS_13Kernel_traitsI6__halfffffjLj1536ELj1ELj1ELj4ELj16ENS_18Kernel_traits_baseILj1536ES2_ffffjLj128EEEEELb0ELb0ELb1ELb1EEEvNS_9BwdParamsE:
        /* <DEDUP_REMOVED lines=21> */
.L_x_5608:
[----:B------:R-:W-:-:S04]  /*0150*/  SHF.L.U32 R0, R84, 0x3, RZ ;  /* 0x0000000354007819 */ /* 0x000fc800000006ff */
[----:B------:R-:W-:-:S04]  /*0160*/  LOP3.LUT R0, R0, 0x3f8, RZ, 0xc0, !PT ;  /* 0x000003f800007812 */ /* 0x000fc800078ec0ff */
[----:B------:R-:W-:-:S04]  /*0170*/  IADD3 R2, P0, R0, c[0x0][0x1b0], RZ ;  /* 0x00006c0000027a10 */ /* 0x000fc80007f1e0ff */
[----:B------:R-:W-:-:S05]  /*0180*/  IADD3.X R3, RZ, c[0x0][0x1b4], RZ, P0, !PT ;  /* 0x00006d00ff037a10 */ /* 0x000fca00007fe4ff */
[----:B------:R-:W2:Y:S04]  /*0190*/  LDG.E.64 R86, [R2.64] ;  /* 0x0000000402567981 */ /* 0x000ea8000c1e1b00 */
[----:B------:R-:W3:Y:S04]  /*01a0*/  LDG.E.64 R12, [R2.64+0x400] ;  /* 0x00040004020c7981 */ /* 0x000ee8000c1e1b00 */
[----:B------:R-:W4:Y:S01]  /*01b0*/  LDG.E.64 R16, [R2.64+0x800] ;  /* 0x0008000402107981 */ /* 0x000f22000c1e1b00 */
[----:B------:R-:W0:Y:S01]  /*01c0*/  LDC.U8 R10, c[0x0][0x1f0] ;  /* 0x00007c00ff0a7b82 */ /* 0x000e220000000000 */
        /* <DEDUP_REMOVED lines=31> */
[----:B0-----:R-:W-:Y:S02]  /*03c0*/  HADD2.F32 R3, -RZ, R3.H0_H0 ;  /* 0x20000003ff037230 */ /* 0x001fe40000004100 */
.L_x_5644:
[----:B------:R-:W-:-:S05]  /*03d0*/  MOV R79, 0x4 ;  /* 0x00000004004f7802 */ /* 0x000fca0000000f00 */
        /* <DEDUP_REMOVED lines=29> */
.L_x_5611:
[----:B0-----:R-:W-:Y:S01]  /*05b0*/  IADD3 R60, R64, -0x1, RZ ;  /* 0xffffffff403c7810 */ /* 0x001fe20007ffe0ff */
[----:B------:R-:W-:-:S04]  /*05c0*/  IMAD.WIDE R76, R14, R79, c[0x0][0x1a0] ;  /* 0x000068000e4c7625 */ /* 0x000fc800078e024f */
[----:B------:R-:W-:Y:S01]  /*05d0*/  IMAD R62, R60, c[0x0][0x168], RZ ;  /* 0x00005a003c3e7a24 */ /* 0x000fe200078e02ff */
[----:B------:R0:W2:Y:S01]  /*05e0*/  LDG.E R86, [R76.64] ;  /* 0x000000044c567981 */ /* 0x0000a2000c1e1900 */
[----:B------:R-:W-:-:S03]  /*05f0*/  IMAD.WIDE.U32 R60, R104, R83, c[0x0][0x188] ;  /* 0x00006200683c7625 */ /* 0x000fc600078e0053 */
[----:B------:R-:W-:-:S04]  /*0600*/  SHF.R.S32.HI R63, RZ, 0x1f, R62 ;  /* 0x0000001fff3f7819 */ /* 0x000fc8000001143e */
[----:B------:R-:W-:-:S04]  /*0610*/  LEA.HI R63, R63, R62, RZ, 0x2 ;  /* 0x0000003e3f3f7211 */ /* 0x000fc800078f10ff */
[----:B------:R-:W-:Y:S01]  /*0620*/  LEA.HI.SX32 R80, R63, R66, 0x1e ;  /* 0x000000423f507211 */ /* 0x000fe200078ff2ff */
[-C--:B------:R-:W-:Y:S01]  /*0630*/  IMAD.WIDE.U32 R68, R102, R83.reuse, c[0x0][0x188] ;  /* 0x0000620066447625 */ /* 0x080fe200078e0053 */
[----:B------:R-:W3:Y:S03]  /*0640*/  LDG.E.128 R60, [R60.64] ;  /* 0x000000043c3c7981 */ /* 0x000ee6000c1e1d00 */
[CC--:B------:R-:W-:Y:S02]  /*0650*/  IMAD.WIDE.U32 R64, R80.reuse, R83.reuse, c[0x0][0x208] ;  /* 0x0000820050407625 */ /* 0x0c0fe400078e0053 */
[----:B------:R-:W4:Y:S04]  /*0660*/  LDG.E.128 R68, [R68.64] ;  /* 0x0000000444447981 */ /* 0x000f28000c1e1d00 */
[----:B------:R-:W4:Y:S01]  /*0670*/  LDG.E.128 R64, [R64.64] ;  /* 0x0000000440407981 */ /* 0x000f22000c1e1d00 */
[----:B------:R-:W-:Y:S01]  /*0680*/  IADD3 R72, R80, 0x80, RZ ;  /* 0x0000008050487810 */ /* 0x000fe20007ffe0ff */
[----:B------:R-:W-:-:S04]  /*0690*/  IMAD.WIDE.U32 R78, R0, R83, c[0x0][0x188] ;  /* 0x00006200004e7625 */ /* 0x000fc800078e0053 */
[----:B------:R-:W-:Y:S02]  /*06a0*/  IMAD.WIDE.U32 R72, R72, R83, c[0x0][0x208] ;  /* 0x0000820048487625 */ /* 0x000fe400078e0053 */
[----:B0-----:R-:W4:Y:S04]  /*06b0*/  LDG.E.128 R76, [R78.64] ;  /* 0x000000044e4c7981 */ /* 0x001f28000c1e1d00 */
[----:B------:R-:W4:Y:S01]  /*06c0*/  LDG.E.128 R72, [R72.64] ;  /* 0x0000000448487981 */ /* 0x000f22000c1e1d00 */
[----:B------:R-:W-:-:S05]  /*06d0*/  IADD3 R80, R80, 0x100, RZ ;  /* 0x0000010050507810 */ /* 0x000fca0007ffe0ff */
[----:B------:R-:W-:-:S06]  /*06e0*/  IMAD.WIDE.U32 R80, R80, R83, c[0x0][0x208] ;  /* 0x0000820050507625 */ /* 0x000fcc00078e0053 */
[----:B------:R-:W4:Y:S01]  /*06f0*/  LDG.E.128 R80, [R80.64] ;  /* 0x0000000450507981 */ /* 0x000f22000c1e1d00 */
[----:B------:R-:W-:-:S04]  /*0700*/  ISETP.NE.U32.AND P0, PT, RZ, c[0x0][0x218], PT ;  /* 0x00008600ff007a0c */ /* 0x000fc80003f05070 */
[----:B------:R-:W-:-:S13]  /*0710*/  ISETP.NE.AND.EX P0, PT, RZ, c[0x0][0x21c], PT, P0 ;  /* 0x00008700ff007a0c */ /* 0x000fda0003f05300 */
[----:B------:R0:W5:Y:S04]  /*0720*/  @P0 LDG.E.128 R40, [R98.64] ;  /* 0x0000000462280981 */ /* 0x000168000c1e1d00 */
[----:B------:R0:W5:Y:S04]  /*0730*/  @P0 LDG.E.128 R44, [R96.64] ;  /* 0x00000004602c0981 */ /* 0x000168000c1e1d00 */
[----:B------:R0:W5:Y:S01]  /*0740*/  @P0 LDG.E.128 R48, [R94.64] ;  /* 0x000000045e300981 */ /* 0x000162000c1e1d00 */
[----:B------:R-:W-:-:S04]  /*0750*/  ISETP.NE.AND P0, PT, R10, RZ, PT ;  /* 0x000000ff0a00720c */ /* 0x000fc80003f05270 */
[----:B--2---:R-:W-:-:S05]  /*0760*/  FSEL R106, R86, RZ, !P0 ;  /* 0x000000ff566a7208 */ /* 0x004fca0004000000 */
[C---:B---3--:R-:W-:Y:S02]  /*0770*/  FADD.FTZ R61, -R106.reuse, R61 ;  /* 0x0000003d6a3d7221 */ /* 0x048fe40000010100 */
[C---:B------:R-:W-:Y:S02]  /*0780*/  FADD.FTZ R93, -R106.reuse, R60 ;  /* 0x0000003c6a5d7221 */ /* 0x040fe40000010100 */
[----:B------:R-:W-:Y:S02]  /*0790*/  FADD.FTZ R63, -R106, R63 ;  /* 0x0000003f6a3f7221 */ /* 0x000fe40000010100 */
[----:B-----5:R-:W-:Y:S02]  /*07a0*/  FMUL.FTZ R88, R2, R61 ;  /* 0x0000003d02587220 */ /* 0x020fe40000410000 */
[----:B----4-:R-:W-:Y:S02]  /*07b0*/  FADD.FTZ R61, -R106, R68 ;  /* 0x000000446a3d7221 */ /* 0x010fe40000010100 */
[----:B------:R-:W-:-:S02]  /*07c0*/  FMUL.FTZ R93, R2, R93 ;  /* 0x0000005d025d7220 */ /* 0x000fc40000410000 */
[----:B------:R-:W-:Y:S02]  /*07d0*/  FMUL.FTZ R92, R89, R64 ;  /* 0x00000040595c7220 */ /* 0x000fe40000410000 */
[----:B------:R-:W-:Y:S02]  /*07e0*/  FMUL.FTZ R86, R2, R63 ;  /* 0x0000003f02567220 */ /* 0x000fe40000410000 */
[----:B------:R-:W-:Y:S02]  /*07f0*/  FADD.FTZ R63, -R106, R69 ;  /* 0x000000456a3f7221 */ /* 0x000fe40000010100 */
[----:B------:R-:W-:Y:S02]  /*0800*/  FMUL.FTZ R69, R2, R61 ;  /* 0x0000003d02457220 */ /* 0x000fe40000410000 */
[----:B------:R-:W-:Y:S02]  /*0810*/  FADD.FTZ R91, -R106, R62 ;  /* 0x0000003e6a5b7221 */ /* 0x000fe40000010100 */
[----:B------:R-:W-:-:S02]  /*0820*/  FMUL.FTZ R101, R8, R65 ;  /* 0x0000004108657220 */ /* 0x000fc40000410000 */
[----:B------:R-:W-:Y:S02]  /*0830*/  FADD.FTZ R60, RZ, R92 ;  /* 0x0000005cff3c7221 */ /* 0x000fe40000010000 */
[----:B------:R-:W-:Y:S02]  /*0840*/  FFMA.FTZ R61, R93, R92, RZ ;  /* 0x0000005c5d3d7223 */ /* 0x000fe400000100ff */
[C---:B------:R-:W-:Y:S02]  /*0850*/  FMUL.FTZ R68, R2.reuse, R63 ;  /* 0x0000003f02447220 */ /* 0x040fe40000410000 */
[----:B------:R-:W-:Y:S02]  /*0860*/  FMUL.FTZ R91, R2, R91 ;  /* 0x0000005b025b7220 */ /* 0x000fe40000410000 */
[----:B------:R-:W-:Y:S02]  /*0870*/  FMUL.FTZ R100, R87, R66 ;  /* 0x0000004257647220 */ /* 0x000fe40000410000 */
[----:B------:R-:W-:-:S02]  /*0880*/  FADD.FTZ R63, R60, R101 ;  /* 0x000000653c3f7221 */ /* 0x000fc40000010000 */
[----:B------:R-:W-:Y:S02]  /*0890*/  FFMA.FTZ R61, R88, R101, R61 ;  /* 0x00000065583d7223 */ /* 0x000fe4000001003d */
[----:B------:R-:W-:Y:S02]  /*08a0*/  FFMA.FTZ R37, R65, R88, R37 ;  /* 0x0000005841257223 */ /* 0x000fe40000010025 */
[----:B------:R-:W-:Y:S02]  /*08b0*/  FADD.FTZ R25, R25, R65 ;  /* 0x0000004119197221 */ /* 0x000fe40000010000 */
[----:B------:R-:W-:Y:S02]  /*08c0*/  FADD.FTZ R65, -R106, R70 ;  /* 0x000000466a417221 */ /* 0x000fe40000010100 */
[----:B------:R-:W-:Y:S02]  /*08d0*/  FMUL.FTZ R103, R7, R67 ;  /* 0x0000004307677220 */ /* 0x000fe40000410000 */
[----:B------:R-:W-:-:S02]  /*08e0*/  FADD.FTZ R60, R63, R100 ;  /* 0x000000643f3c7221 */ /* 0x000fc40000010000 */
[----:B------:R-:W-:Y:S02]  /*08f0*/  FFMA.FTZ R61, R91, R100, R61 ;  /* 0x000000645b3d7223 */ /* 0x000fe4000001003d */
[----:B------:R-:W-:Y:S02]  /*0900*/  FFMA.FTZ R39, R67, R86, R39 ;  /* 0x0000005643277223 */ /* 0x000fe40000010027 */
[----:B------:R-:W-:Y:S02]  /*0910*/  FADD.FTZ R27, R27, R67 ;  /* 0x000000431b1b7221 */ /* 0x000fe40000010000 */
[----:B------:R-:W-:Y:S02]  /*0920*/  FADD.FTZ R67, -R106, R71 ;  /* 0x000000476a437221 */ /* 0x000fe40000010100 */
[----:B------:R-:W-:Y:S02]  /*0930*/  FMUL.FTZ R71, R2, R65 ;  /* 0x0000004102477220 */ /* 0x000fe40000410000 */
[----:B------:R-:W-:-:S02]  /*0940*/  FFMA.FTZ R32, R72, R69, R32 ;  /* 0x0000004548207223 */ /* 0x000fc40000010020 */
[----:B------:R-:W-:Y:S02]  /*0950*/  FADD.FTZ R20, R20, R72 ;  /* 0x0000004814147221 */ /* 0x000fe40000010000 */
[----:B------:R-:W-:Y:S02]  /*0960*/  FMUL.FTZ R72, R85, R72 ;  /* 0x0000004855487220 */ /* 0x000fe40000410000 */
[----:B------:R-:W-:Y:S02]  /*0970*/  FADD.FTZ R65, R60, R103 ;  /* 0x000000673c417221 */ /* 0x000fe40000010000 */
[----:B------:R-:W-:Y:S02]  /*0980*/  FFMA.FTZ R61, R86, R103, R61 ;  /* 0x00000067563d7223 */ /* 0x000fe4000001003d */
[----:B------:R-:W-:Y:S02]  /*0990*/  FADD.FTZ R77, -R106, R77 ;  /* 0x0000004d6a4d7221 */ /* 0x000fe40000010100 */
[----:B------:R-:W-:-:S02]  /*09a0*/  FFMA.FTZ R33, R73, R68, R33 ;  /* 0x0000004449217223 */ /* 0x000fc40000010021 */
[----:B------:R-:W-:Y:S02]  /*09b0*/  FADD.FTZ R21, R21, R73 ;  /* 0x0000004915157221 */ /* 0x000fe40000010000 */
[----:B------:R-:W-:Y:S02]  /*09c0*/  FADD.FTZ R63, -R106, R78 ;  /* 0x0000004e6a3f7221 */ /* 0x000fe40000010100 */
[----:B------:R-:W-:Y:S02]  /*09d0*/  FMUL.FTZ R73, R6, R73 ;  /* 0x0000004906497220 */ /* 0x000fe40000410000 */
[----:B------:R-:W-:Y:S02]  /*09e0*/  FADD.FTZ R60, R65, R72 ;  /* 0x00000048413c7221 */ /* 0x000fe40000010000 */
[----:B------:R-:W-:Y:S02]  /*09f0*/  FFMA.FTZ R61, R69, R72, R61 ;  /* 0x00000048453d7223 */ /* 0x000fe4000001003d */
[----:B------:R-:W-:-:S02]  /*0a00*/  FADD.FTZ R105, -R106, R76 ;  /* 0x0000004c6a697221 */ /* 0x000fc40000010100 */
[C---:B------:R-:W-:Y:S02]  /*0a10*/  FMUL.FTZ R76, R2.reuse, R77 ;  /* 0x0000004d024c7220 */ /* 0x040fe40000410000 */
[----:B------:R-:W-:Y:S02]  /*0a20*/  FMUL.FTZ R70, R2, R67 ;  /* 0x0000004302467220 */ /* 0x000fe40000410000 */
[----:B------:R-:W-:Y:S02]  /*0a30*/  FFMA.FTZ R34, R74, R71, R34 ;  /* 0x000000474a227223 */ /* 0x000fe40000010022 */
[----:B------:R-:W-:Y:S02]  /*0a40*/  FADD.FTZ R22, R22, R74 ;  /* 0x0000004a16167221 */ /* 0x000fe40000010000 */
[----:B------:R-:W-:Y:S02]  /*0a50*/  FMUL.FTZ R77, R2, R63 ;  /* 0x0000003f024d7220 */ /* 0x000fe40000410000 */
[----:B------:R-:W-:-:S02]  /*0a60*/  FMUL.FTZ R74, R15, R74 ;  /* 0x0000004a0f4a7220 */ /* 0x000fc40000410000 */
[----:B------:R-:W-:Y:S02]  /*0a70*/  FADD.FTZ R63, R60, R73 ;  /* 0x000000493c3f7221 */ /* 0x000fe40000010000 */
[----:B------:R-:W-:Y:S02]  /*0a80*/  FFMA.FTZ R61, R68, R73, R61 ;  /* 0x00000049443d7223 */ /* 0x000fe4000001003d */
        /* <DEDUP_REMOVED lines=9> */
[----:B------:R-:W-:-:S02]  /*0b20*/  FADD.FTZ R63, R60, R75 ;  /* 0x0000004b3c3f7221 */ /* 0x000fc40000010000 */
[----:B------:R-:W-:Y:S02]  /*0b30*/  FFMA.FTZ R61, R70, R75, R61 ;  /* 0x0000004b463d7223 */ /* 0x000fe4000001003d */
[----:B------:R-:W-:Y:S02]  /*0b40*/  FFMA.FTZ R29, R81, R76, R29 ;  /* 0x0000004c511d7223 */ /* 0x000fe4000001001d */
[----:B------:R-:W-:Y:S02]  /*0b50*/  FADD.FTZ R17, R17, R81 ;  /* 0x0000005111117221 */ /* 0x000fe40000010000 */
[----:B------:R-:W-:Y:S02]  /*0b60*/  FMUL.FTZ R81, R4, R81 ;  /* 0x0000005104517220 */ /* 0x000fe40000410000 */
[----:B------:R-:W-:Y:S02]  /*0b70*/  FADD.FTZ R60, R63, R80 ;  /* 0x000000503f3c7221 */ /* 0x000fe40000010000 */
[----:B------:R-:W-:-:S02]  /*0b80*/  FFMA.FTZ R61, R105, R80, R61 ;  /* 0x00000050693d7223 */ /* 0x000fc4000001003d */
[----:B------:R-:W-:Y:S02]  /*0b90*/  FFMA.FTZ R30, R82, R77, R30 ;  /* 0x0000004d521e7223 */ /* 0x000fe4000001001e */
[----:B------:R-:W-:Y:S02]  /*0ba0*/  FADD.FTZ R18, R18, R82 ;  /* 0x0000005212127221 */ /* 0x000fe40000010000 */
[----:B------:R-:W-:Y:S02]  /*0bb0*/  FADD.FTZ R79, -R106, R79 ;  /* 0x0000004f6a4f7221 */ /* 0x000fe40000010100 */
[----:B------:R-:W-:Y:S02]  /*0bc0*/  FMUL.FTZ R82, R12, R82 ;  /* 0x000000520c527220 */ /* 0x000fe40000410000 */
[----:B------:R-:W-:Y:S02]  /*0bd0*/  FADD.FTZ R63, R60, R81 ;  /* 0x000000513c3f7221 */ /* 0x000fe40000010000 */
[----:B------:R-:W-:-:S02]  /*0be0*/  FFMA.FTZ R61, R76, R81, R61 ;  /* 0x000000514c3d7223 */ /* 0x000fc4000001003d */
[----:B------:R-:W-:Y:S02]  /*0bf0*/  FMUL.FTZ R106, R2, R79 ;  /* 0x0000004f026a7220 */ /* 0x000fe40000410000 */
[----:B------:R-:W-:Y:S02]  /*0c00*/  FMUL.FTZ R107, R3, R83 ;  /* 0x00000053036b7220 */ /* 0x000fe40000410000 */
[----:B------:R-:W-:Y:S02]  /*0c10*/  FADD.FTZ R60, R63, R82 ;  /* 0x000000523f3c7221 */ /* 0x000fe40000010000 */
[----:B------:R-:W-:Y:S02]  /*0c20*/  FFMA.FTZ R61, R77, R82, R61 ;  /* 0x000000524d3d7223 */ /* 0x000fe4000001003d */
[----:B------:R-:W-:Y:S02]  /*0c30*/  FFMA.FTZ R36, R64, R93, R36 ;  /* 0x0000005d40247223 */ /* 0x000fe40000010024 */
[----:B------:R-:W-:-:S02]  /*0c40*/  FADD.FTZ R24, R24, R64 ;  /* 0x0000004018187221 */ /* 0x000fc40000010000 */
[----:B------:R-:W-:Y:S02]  /*0c50*/  FFMA.FTZ R38, R66, R91, R38 ;  /* 0x0000005b42267223 */ /* 0x000fe40000010026 */
[----:B------:R-:W-:Y:S02]  /*0c60*/  FADD.FTZ R26, R26, R66 ;  /* 0x000000421a1a7221 */ /* 0x000fe40000010000 */
[----:B------:R-:W-:Y:S02]  /*0c70*/  FFMA.FTZ R31, R83, R106, R31 ;  /* 0x0000006a531f7223 */ /* 0x000fe4000001001f */
[----:B------:R-:W-:Y:S02]  /*0c80*/  FADD.FTZ R19, R19, R83 ;  /* 0x0000005313137221 */ /* 0x000fe40000010000 */
[----:B------:R-:W-:Y:S02]  /*0c90*/  FADD.FTZ R62, R60, R107 ;  /* 0x0000006b3c3e7221 */ /* 0x000fe40000010000 */
[----:B------:R-:W-:-:S02]  /*0ca0*/  FFMA.FTZ R63, R106, R107, R61 ;  /* 0x0000006b6a3f7223 */ /* 0x000fc4000001003d */
.L_x_5612:
[----:B0-----:R-:W-:Y:S05]  /*0cb0*/  BSYNC B0 ;  /* 0x0000000000007941 */ /* 0x001fea0003800000 */
.L_x_5610:
[----:B------:R-:W-:Y:S02]  /*0cc0*/  SHF.R.U32.HI R60, RZ, 0x7, R84 ;  /* 0x00000007ff3c7819 */ /* 0x000fe40000011654 */
[----:B------:R-:W-:-:S02]  /*0cd0*/  LOP3.LUT P0, RZ, R9, 0xff, RZ, 0xc0, !PT ;  /* 0x000000ff09ff7812 */ /* 0x000fc4000780c0ff */
[----:B------:R-:W-:-:S04]  /*0ce0*/  SHF.L.U32 R60, R60, 0x2, RZ ;  /* 0x000000023c3c7819 */ /* 0x000fc800000006ff */
[----:B------:R-:W-:Y:S01]  /*0cf0*/  SEL R83, R11, R60, !P0 ;  /* 0x0000003c0b537207 */ /* 0x000fe20004000000 */
[----:B------:R-:W-:Y:S05]  /*0d00*/  BRA.DIV ~URZ, `(.L_x_5613) ;  /* 0x000011d27f007947 */ /* 0x000fea000b800000 */
[----:B------:R0:W1:Y:S02]  /*0d10*/  SHFL.DOWN PT, R65, R62, 0x10, 0x1f ;  /* 0x0a001f003e417f89 */ /* 0x00006400000e0000 */
.L_x_5645:
        /* <DEDUP_REMOVED lines=18> */
.L_x_5646:
[----:B------:R-:W-:Y:S01]  /*0e40*/  LOP3.LUT P0, RZ, R84, 0x1f, RZ, 0xc0, !PT ;  /* 0x0000001f54ff7812 */ /* 0x000fe2000780c0ff */
[----:B--2---:R-:W-:Y:S01]  /*0e50*/  FADD.FTZ R78, R78, R63 ;  /* 0x0000003f4e4e7221 */ /* 0x004fe20000010000 */
[----:B------:R-:W-:Y:S01]  /*0e60*/  WARPSYNC 0xffffffff ;  /* 0xffffffff00007948 */ /* 0x000fe20003800000 */
[----:B-1----:R-:W-:Y:S01]  /*0e70*/  FADD.FTZ R79, R60, R67 ;  /* 0x000000433c4f7221 */ /* 0x002fe20000010000 */
[----:B-----5:R-:W-:Y:S01]  /*0e80*/  ISETP.GE.AND P6, PT, R90, 0x1, PT ;  /* 0x000000015a00780c */ /* 0x020fe20003fc6270 */
[----:B------:R-:W-:Y:S01]  /*0e90*/  BSSY B0, `(.L_x_5615) ;  /* 0x0000044000007945 */ /* 0x000fe20003800000 */
[----:B------:R-:W-:Y:S02]  /*0ea0*/  @!P5 ISETP.NE.U32.AND P2, PT, RZ, c[0x0][0x218], PT ;  /* 0x00008600ff00da0c */ /* 0x000fe40003f45070 */
[----:B------:R-:W-:Y:S02]  /*0eb0*/  @!P5 ISETP.NE.U32.AND P3, PT, RZ, c[0x0][0x218], PT ;  /* 0x00008600ff00da0c */ /* 0x000fe40003f65070 */
[----:B------:R-:W-:-:S02]  /*0ec0*/  @!P5 ISETP.NE.U32.AND P4, PT, RZ, c[0x0][0x218], PT ;  /* 0x00008600ff00da0c */ /* 0x000fc40003f85070 */
[----:B------:R-:W-:Y:S02]  /*0ed0*/  @!P5 ISETP.NE.AND.EX P2, PT, RZ, c[0x0][0x21c], PT, P2 ;  /* 0x00008700ff00da0c */ /* 0x000fe40003f45320 */
[----:B------:R-:W-:Y:S02]  /*0ee0*/  @!P0 SHF.R.U32.HI R61, RZ, 0x5, R84 ;  /* 0x00000005ff3d8819 */ /* 0x000fe40000011654 */
[----:B------:R-:W-:Y:S02]  /*0ef0*/  @!P5 ISETP.NE.AND.EX P3, PT, RZ, c[0x0][0x21c], PT, P3 ;  /* 0x00008700ff00da0c */ /* 0x000fe40003f65330 */
[----:B------:R-:W-:Y:S02]  /*0f00*/  @!P0 LOP3.LUT R62, R61, 0x3, RZ, 0xc0, !PT ;  /* 0x000000033d3e8812 */ /* 0x000fe400078ec0ff */
[----:B------:R-:W-:Y:S02]  /*0f10*/  @!P5 ISETP.NE.AND.EX P4, PT, RZ, c[0x0][0x21c], PT, P4 ;  /* 0x00008700ff00da0c */ /* 0x000fe40003f85340 */
[----:B------:R-:W-:-:S02]  /*0f20*/  @!P0 IADD3 R94, R83, R62, RZ ;  /* 0x0000003e535e8210 */ /* 0x000fc40007ffe0ff */
[----:B------:R-:W-:Y:S02]  /*0f30*/  @!P5 FSEL R99, R40, RZ, P2 ;  /* 0x000000ff2863d208 */ /* 0x000fe40001000000 */
[----:B------:R-:W-:Y:S01]  /*0f40*/  @P6 IADD3 R96, R90, -0x1, RZ ;  /* 0xffffffff5a606810 */ /* 0x000fe20007ffe0ff */
[----:B------:R1:W-:Y:S04]  /*0f50*/  @!P0 STS.64 [R94.X8+0x1800], R78 ;  /* 0x0018004e5e008388 */ /* 0x0003e80000008a00 */
[----:B------:R-:W-:Y:S01]  /*0f60*/  BAR.SYNC.DEFER_BLOCKING 0x0 ;  /* 0x0000000000007b1d */ /* 0x000fe20000010000 */
[----:B------:R-:W-:Y:S01]  /*0f70*/  ISETP.NE.AND P0, PT, R10, RZ, PT ;  /* 0x000000ff0a00720c */ /* 0x000fe20003f05270 */
[----:B------:R-:W-:Y:S01]  /*0f80*/  @P6 IMAD R96, R96, c[0x0][0x168], RZ ;  /* 0x00005a0060606a24 */ /* 0x000fe200078e02ff */
[----:B------:R-:W-:-:S02]  /*0f90*/  @!P5 ISETP.NE.U32.AND P2, PT, RZ, c[0x0][0x218], PT ;  /* 0x00008600ff00da0c */ /* 0x000fc40003f45070 */
[----:B------:R-:W-:Y:S02]  /*0fa0*/  @!P5 FSEL R98, R41, RZ, P3 ;  /* 0x000000ff2962d208 */ /* 0x000fe40001800000 */
[----:B------:R-:W-:Y:S02]  /*0fb0*/  @!P5 FSEL R109, R42, RZ, P4 ;  /* 0x000000ff2a6dd208 */ /* 0x000fe40002000000 */
[----:B------:R-:W-:Y:S02]  /*0fc0*/  ISETP.NE.U32.AND P3, PT, RZ, c[0x0][0x258], PT ;  /* 0x00009600ff007a0c */ /* 0x000fe40003f65070 */
[----:B------:R-:W-:Y:S02]  /*0fd0*/  @!P5 ISETP.NE.U32.AND P4, PT, RZ, c[0x0][0x218], PT ;  /* 0x00008600ff00da0c */ /* 0x000fe40003f85070 */
[----:B------:R-:W-:Y:S02]  /*0fe0*/  @!P5 ISETP.NE.AND.EX P2, PT, RZ, c[0x0][0x21c], PT, P2 ;  /* 0x00008700ff00da0c */ /* 0x000fe40003f45320 */
[----:B------:R-:W-:-:S02]  /*0ff0*/  @!P5 ISETP.NE.AND.EX P4, PT, RZ, c[0x0][0x21c], PT, P4 ;  /* 0x00008700ff00da0c */ /* 0x000fc40003f85340 */
[----:B------:R-:W-:Y:S02]  /*1000*/  ISETP.NE.AND.EX P3, PT, RZ, c[0x0][0x25c], PT, P3 ;  /* 0x00009700ff007a0c */ /* 0x000fe40003f65330 */
[----:B-1----:R-:W-:Y:S02]  /*1010*/  @!P5 FSEL R94, R45, RZ, P4 ;  /* 0x000000ff2d5ed208 */ /* 0x002fe40002000000 */
[----:B------:R-:W-:Y:S02]  /*1020*/  @!P5 ISETP.NE.U32.AND P4, PT, RZ, c[0x0][0x218], PT ;  /* 0x00008600ff00da0c */ /* 0x000fe40003f85070 */
[----:B------:R-:W-:Y:S01]  /*1030*/  ISETP.NE.U32.AND P1, PT, RZ, c[0x0][0x258], PT ;  /* 0x00009600ff007a0c */ /* 0x000fe20003f25070 */
[----:B0-----:R-:W0:Y:S01]  /*1040*/  LDS.128 R60, [R83.X8+0x1800] ;  /* 0x00180000533c7984 */ /* 0x001e220000008c00 */
[----:B------:R-:W-:Y:S02]  /*1050*/  @!P5 ISETP.NE.AND.EX P4, PT, RZ, c[0x0][0x21c], PT, P4 ;  /* 0x00008700ff00da0c */ /* 0x000fe40003f85340 */
[----:B------:R-:W-:Y:S01]  /*1060*/  ISETP.NE.AND.EX P1, PT, RZ, c[0x0][0x25c], PT, P1 ;  /* 0x00009700ff007a0c */ /* 0x000fe20003f25310 */
[----:B------:R1:W2:Y:S02]  /*1070*/  LDS.128 R64, [R83.X8+0x1810] ;  /* 0x0018100053407984 */ /* 0x0002a40000008c00 */
[----:B------:R-:W-:-:S02]  /*1080*/  @P3 MOV R97, 0x10 ;  /* 0x0000001000613802 */ /* 0x000fc40000000f00 */
[----:B-1----:R-:W-:Y:S02]  /*1090*/  @!P5 FSEL R83, R44, RZ, P2 ;  /* 0x000000ff2c53d208 */ /* 0x002fe40001000000 */
[----:B------:R-:W-:-:S04]  /*10a0*/  @!P5 ISETP.NE.U32.AND P2, PT, RZ, c[0x0][0x218], PT ;  /* 0x00008600ff00da0c */ /* 0x000fc80003f45070 */
[----:B------:R-:W-:Y:S01]  /*10b0*/  @!P5 ISETP.NE.AND.EX P2, PT, RZ, c[0x0][0x21c], PT, P2 ;  /* 0x00008700ff00da0c */ /* 0x000fe20003f45320 */
[----:B0-----:R-:W-:Y:S02]  /*10c0*/  FADD.FTZ R95, RZ, R60 ;  /* 0x0000003cff5f7221 */ /* 0x001fe40000010000 */
[----:B------:R-:W-:Y:S01]  /*10d0*/  FADD.FTZ R60, RZ, R61 ;  /* 0x0000003dff3c7221 */ /* 0x000fe20000010000 */
[----:B------:R-:W-:Y:S01]  /*10e0*/  @P6 SHF.R.S32.HI R61, RZ, 0x1f, R96 ;  /* 0x0000001fff3d6819 */ /* 0x000fe20000011460 */
[----:B------:R-:W-:Y:S01]  /*10f0*/  FADD.FTZ R95, R62, R95 ;  /* 0x0000005f3e5f7221 */ /* 0x000fe20000010000 */
[----:B------:R-:W-:Y:S01]  /*1100*/  @P6 LOP3.LUT R62, R84, 0x7f, RZ, 0xc0, !PT ;  /* 0x0000007f543e6812 */ /* 0x000fe200078ec0ff */
[----:B------:R-:W-:Y:S01]  /*1110*/  FADD.FTZ R60, R63, R60 ;  /* 0x0000003c3f3c7221 */ /* 0x000fe20000010000 */
[----:B------:R-:W-:Y:S01]  /*1120*/  @P6 LEA.HI R61, R61, R96, RZ, 0x2 ;  /* 0x000000603d3d6211 */ /* 0x000fe200078f10ff */
[----:B--2---:R-:W-:Y:S01]  /*1130*/  FADD.FTZ R95, R95, R64 ;  /* 0x000000405f5f7221 */ /* 0x004fe20000010000 */
[----:B------:R-:W-:Y:S01]  /*1140*/  @!P5 FSEL R96, R47, RZ, P2 ;  /* 0x000000ff2f60d208 */ /* 0x000fe20001000000 */
[----:B------:R-:W-:Y:S01]  /*1150*/  FADD.FTZ R60, R60, R65 ;  /* 0x000000413c3c7221 */ /* 0x000fe20000010000 */
[----:B------:R-:W-:Y:S01]  /*1160*/  @!P5 ISETP.NE.U32.AND P2, PT, RZ, c[0x0][0x218], PT ;  /* 0x00008600ff00da0c */ /* 0x000fe20003f45070 */
[----:B------:R-:W-:-:S02]  /*1170*/  FADD.FTZ R66, R66, R95 ;  /* 0x0000005f42427221 */ /* 0x000fc40000010000 */
[----:B------:R-:W-:Y:S01]  /*1180*/  FADD.FTZ R60, R67, R60 ;  /* 0x0000003c433c7221 */ /* 0x000fe20000010000 */
[----:B------:R-:W-:Y:S01]  /*1190*/  @!P5 FSEL R67, R48, RZ, P4 ;  /* 0x000000ff3043d208 */ /* 0x000fe20002000000 */
[----:B------:R-:W-:Y:S02]  /*11a0*/  FMUL.FTZ R66, R66, c[0x0][0x1e0] ;  /* 0x0000780042427a20 */ /* 0x000fe40000410000 */
[----:B------:R-:W-:-:S03]  /*11b0*/  FMUL.FTZ R79, R60, c[0x0][0x1e0] ;  /* 0x000078003c4f7a20 */ /* 0x000fc60000410000 */
[----:B------:R-:W-:Y:S01]  /*11c0*/  FSEL R78, R66, RZ, !P0 ;  /* 0x000000ff424e7208 */ /* 0x000fe20004000000 */
[----:B------:R-:W-:Y:S01]  /*11d0*/  HFMA2.MMA R66, -RZ, RZ, 0, 0 ;  /* 0x00000000ff427435 */ /* 0x000fe200000001ff */
[----:B------:R-:W-:-:S04]  /*11e0*/  @!P5 ISETP.NE.U32.AND P0, PT, RZ, c[0x0][0x218], PT ;  /* 0x00008600ff00da0c */ /* 0x000fc80003f05070 */
[----:B------:R-:W-:Y:S02]  /*11f0*/  @!P5 ISETP.NE.AND.EX P0, PT, RZ, c[0x0][0x21c], PT, P0 ;  /* 0x00008700ff00da0c */ /* 0x000fe40003f05300 */
[----:B------:R-:W-:Y:S02]  /*1200*/  @P6 LEA.HI.SX32 R66, R61, R62, 0x1e ;  /* 0x0000003e3d426211 */ /* 0x000fe400078ff2ff */
[----:B------:R-:W-:Y:S02]  /*1210*/  @!P5 FSEL R108, R43, RZ, P0 ;  /* 0x000000ff2b6cd208 */ /* 0x000fe40000000000 */
[----:B------:R-:W-:-:S04]  /*1220*/  @!P5 ISETP.NE.U32.AND P0, PT, RZ, c[0x0][0x218], PT ;  /* 0x00008600ff00da0c */ /* 0x000fc80003f05070 */
[----:B------:R-:W-:-:S04]  /*1230*/  @!P5 ISETP.NE.AND.EX P0, PT, RZ, c[0x0][0x21c], PT, P0 ;  /* 0x00008700ff00da0c */ /* 0x000fc80003f05300 */
[----:B------:R-:W-:Y:S02]  /*1240*/  @!P5 FSEL R95, R46, RZ, P0 ;  /* 0x000000ff2e5fd208 */ /* 0x000fe40000000000 */
[----:B------:R-:W-:Y:S01]  /*1250*/  ISETP.GT.AND P0, PT, R90, RZ, PT ;  /* 0x000000ff5a00720c */ /* 0x000fe20003f04270 */
[----:B------:R-:W-:Y:S07]  /*1260*/  @!P5 BRA `(.L_x_5616) ;  /* 0x000000600000d947 */ /* 0x000fee0003800000 */
[----:B------:R-:W-:Y:S01]  /*1270*/  ISETP.NE.U32.AND P4, PT, RZ, c[0x0][0x218], PT ;  /* 0x00008600ff007a0c */ /* 0x000fe20003f85070 */
[----:B------:R-:W-:-:S03]  /*1280*/  FFMA.FTZ R61, R93, R79, R78 ;  /* 0x0000004f5d3d7223 */ /* 0x000fc6000001004e */
[----:B------:R-:W-:Y:S01]  /*1290*/  ISETP.NE.AND.EX P4, PT, RZ, c[0x0][0x21c], PT, P4 ;  /* 0x00008700ff007a0c */ /* 0x000fe20003f85340 */
[----:B------:R-:W-:-:S04]  /*12a0*/  FADD.FTZ R61, R92, -R61 ;  /* 0x8000003d5c3d7221 */ /* 0x000fc80000010000 */
[----:B------:R-:W-:-:S08]  /*12b0*/  FMUL.FTZ R99, R2, R61 ;  /* 0x0000003d02637220 */ /* 0x000fd00000410000 */
[----:B------:R-:W-:Y:S02]  /*12c0*/  @P4 FADD.FTZ R99, R40, R99 ;  /* 0x0000006328634221 */ /* 0x000fe40000010000 */
.L_x_5616:
[----:B------:R-:W-:Y:S05]  /*12d0*/  BSYNC B0 ;  /* 0x0000000000007941 */ /* 0x000fea0003800000 */
.L_x_5615:
        /* <DEDUP_REMOVED lines=8> */
.L_x_5618:
[----:B------:R-:W-:Y:S05]  /*1360*/  BSYNC B0 ;  /* 0x0000000000007941 */ /* 0x000fea0003800000 */
.L_x_5617:
        /* <DEDUP_REMOVED lines=8> */
.L_x_5620:
[----:B------:R-:W-:Y:S05]  /*13f0*/  BSYNC B0 ;  /* 0x0000000000007941 */ /* 0x000fea0003800000 */
.L_x_5619:
        /* <DEDUP_REMOVED lines=8> */
.L_x_5622:
[----:B------:R-:W-:Y:S05]  /*1480*/  BSYNC B0 ;  /* 0x0000000000007941 */ /* 0x000fea0003800000 */
.L_x_5621:
[----:B------:R-:W-:Y:S05]  /*1490*/  @!P3 BRA `(.L_x_5623) ;  /* 0x000000700000b947 */ /* 0x000fea0003800000 */
[----:B------:R-:W-:Y:S01]  /*14a0*/  IMAD.MOV.U32 R65, RZ, RZ, 0x10 ;  /* 0x00000010ff417424 */ /* 0x000fe200078e00ff */
[----:B------:R-:W-:Y:S02]  /*14b0*/  SEL R62, R109, R54, P1 ;  /* 0x000000366d3e7207 */ /* 0x000fe40000800000 */
[----:B------:R-:W-:Y:S01]  /*14c0*/  SEL R61, R98, R53, P1 ;  /* 0x00000035623d7207 */ /* 0x000fe20000800000 */
[----:B------:R-:W-:Y:S01]  /*14d0*/  IMAD.WIDE.U32 R64, R104, R65, c[0x0][0x258] ;  /* 0x0000960068407625 */ /* 0x000fe200078e0041 */
[----:B------:R-:W-:Y:S02]  /*14e0*/  SEL R60, R99, R52, P1 ;  /* 0x00000034633c7207 */ /* 0x000fe40000800000 */
[----:B------:R-:W-:-:S05]  /*14f0*/  SEL R63, R108, R55, P1 ;  /* 0x000000376c3f7207 */ /* 0x000fca0000800000 */
[----:B------:R0:W-:Y:S02]  /*1500*/  STG.E.128 [R64.64], R60 ;  /* 0x0000003c40007986 */ /* 0x0001e4000c101d04 */
.L_x_5623:
[----:B------:R-:W-:Y:S01]  /*1510*/  BSSY B0, `(.L_x_5624) ;  /* 0x000000e000007945 */ /* 0x000fe20003800000 */
[----:B------:R-:W-:Y:S05]  /*1520*/  @!P6 BRA `(.L_x_5625) ;  /* 0x000000c00000e947 */ /* 0x000fea0003800000 */
[----:B0-----:R-:W-:Y:S01]  /*1530*/  HFMA2.MMA R65, -RZ, RZ, 0, 9.5367431640625e-07 ;  /* 0x00000010ff417435 */ /* 0x001fe200000001ff */
[----:B------:R-:W-:Y:S01]  /*1540*/  FMUL.FTZ R108, R108, c[0x0][0x1ec] ;  /* 0x00007b006c6c7a20 */ /* 0x000fe20000410000 */
[----:B------:R-:W-:Y:S01]  /*1550*/  ISETP.GT.AND P4, PT, R90, RZ, PT ;  /* 0x000000ff5a00720c */ /* 0x000fe20003f84270 */
[----:B------:R-:W-:Y:S02]  /*1560*/  FMUL.FTZ R109, R109, c[0x0][0x1ec] ;  /* 0x00007b006d6d7a20 */ /* 0x000fe40000410000 */
[----:B------:R-:W-:Y:S01]  /*1570*/  FMUL.FTZ R98, R98, c[0x0][0x1ec] ;  /* 0x00007b0062627a20 */ /* 0x000fe20000410000 */
[----:B------:R-:W-:Y:S01]  /*1580*/  SEL R63, R108, R59, P4 ;  /* 0x0000003b6c3f7207 */ /* 0x000fe20002000000 */
[----:B------:R-:W-:Y:S01]  /*1590*/  FMUL.FTZ R99, R99, c[0x0][0x1ec] ;  /* 0x00007b0063637a20 */ /* 0x000fe20000410000 */
[----:B------:R-:W-:Y:S02]  /*15a0*/  SEL R62, R109, R58, P4 ;  /* 0x0000003a6d3e7207 */ /* 0x000fe40002000000 */
[----:B------:R-:W-:Y:S01]  /*15b0*/  IMAD.WIDE.U32 R64, R66, R65, c[0x0][0x248] ;  /* 0x0000920042407625 */ /* 0x000fe200078e0041 */
[----:B------:R-:W-:-:S02]  /*15c0*/  SEL R61, R98, R57, P4 ;  /* 0x00000039623d7207 */ /* 0x000fc40002000000 */
[----:B------:R-:W-:-:S05]  /*15d0*/  SEL R60, R99, R56, P4 ;  /* 0x00000038633c7207 */ /* 0x000fca0002000000 */
[----:B------:R0:W-:Y:S02]  /*15e0*/  STG.E.128 [R64.64], R60 ;  /* 0x0000003c40007986 */ /* 0x0001e4000c101d04 */
.L_x_5625:
[----:B------:R-:W-:Y:S05]  /*15f0*/  BSYNC B0 ;  /* 0x0000000000007941 */ /* 0x000fea0003800000 */
.L_x_5624:
        /* <DEDUP_REMOVED lines=8> */
.L_x_5627:
[----:B------:R-:W-:Y:S05]  /*1680*/  BSYNC B0 ;  /* 0x0000000000007941 */ /* 0x000fea0003800000 */
.L_x_5626:
        /* <DEDUP_REMOVED lines=8> */
.L_x_5629:
[----:B------:R-:W-:Y:S05]  /*1710*/  BSYNC B0 ;  /* 0x0000000000007941 */ /* 0x000fea0003800000 */
.L_x_5628:
        /* <DEDUP_REMOVED lines=8> */
.L_x_5631:
[----:B------:R-:W-:Y:S05]  /*17a0*/  BSYNC B0 ;  /* 0x0000000000007941 */ /* 0x000fea0003800000 */
.L_x_5630:
        /* <DEDUP_REMOVED lines=8> */
.L_x_5633:
[----:B------:R-:W-:Y:S05]  /*1830*/  BSYNC B0 ;  /* 0x0000000000007941 */ /* 0x000fea0003800000 */
.L_x_5632:
[----:B0-----:R-:W-:Y:S01]  /*1840*/  @P3 IMAD.WIDE.U32 R64, R102, R97, c[0x0][0x258] ;  /* 0x0000960066403625 */ /* 0x001fe200078e0061 */
[----:B------:R-:W-:Y:S01]  /*1850*/  SEL R62, R95, R54, P1 ;  /* 0x000000365f3e7207 */ /* 0x000fe20000800000 */
[----:B------:R-:W-:Y:S01]  /*1860*/  BSSY B0, `(.L_x_5634) ;  /* 0x0000016000007945 */ /* 0x000fe20003800000 */
[----:B------:R-:W-:Y:S02]  /*1870*/  @P3 SEL R61, R94, R53, P1 ;  /* 0x000000355e3d3207 */ /* 0x000fe40000800000 */
[----:B------:R-:W-:Y:S02]  /*1880*/  @P3 SEL R60, R83, R52, P1 ;  /* 0x00000034533c3207 */ /* 0x000fe40000800000 */
[----:B------:R-:W-:Y:S02]  /*1890*/  @P3 SEL R63, R96, R55, P1 ;  /* 0x00000037603f3207 */ /* 0x000fe40000800000 */
[----:B------:R-:W-:Y:S02]  /*18a0*/  @!P5 ISETP.NE.AND.EX P2, PT, RZ, c[0x0][0x21c], PT, P2 ;  /* 0x00008700ff00da0c */ /* 0x000fe40003f45320 */
[----:B------:R-:W-:Y:S01]  /*18b0*/  @!P5 ISETP.NE.U32.AND P4, PT, RZ, c[0x0][0x218], PT ;  /* 0x00008600ff00da0c */ /* 0x000fe20003f85070 */
[----:B------:R0:W-:Y:S01]  /*18c0*/  @P3 STG.E.128 [R64.64], R60 ;  /* 0x0000003c40003986 */ /* 0x0001e2000c101d04 */
[----:B------:R-:W-:Y:S01]  /*18d0*/  @!P5 FSEL R98, R49, RZ, P2 ;  /* 0x000000ff3162d208 */ /* 0x000fe20001000000 */
[----:B------:R-:W-:Y:S05]  /*18e0*/  @!P6 BRA `(.L_x_5635) ;  /* 0x000000d00000e947 */ /* 0x000fea0003800000 */
[----:B0-----:R-:W-:Y:S01]  /*18f0*/  IADD3 R64, R66, 0x80, RZ ;  /* 0x0000008042407810 */ /* 0x001fe20007ffe0ff */
[----:B------:R-:W-:Y:S01]  /*1900*/  FMUL.FTZ R96, R96, c[0x0][0x1ec] ;  /* 0x00007b0060607a20 */ /* 0x000fe20000410000 */
[----:B------:R-:W-:Y:S01]  /*1910*/  MOV R65, 0x10 ;  /* 0x0000001000417802 */ /* 0x000fe20000000f00 */
[----:B------:R-:W-:Y:S01]  /*1920*/  FMUL.FTZ R95, R95, c[0x0][0x1ec] ;  /* 0x00007b005f5f7a20 */ /* 0x000fe20000410000 */
[----:B------:R-:W-:Y:S01]  /*1930*/  ISETP.GT.AND P2, PT, R90, RZ, PT ;  /* 0x000000ff5a00720c */ /* 0x000fe20003f44270 */
[----:B------:R-:W-:-:S02]  /*1940*/  FMUL.FTZ R94, R94, c[0x0][0x1ec] ;  /* 0x00007b005e5e7a20 */ /* 0x000fc40000410000 */
[----:B------:R-:W-:Y:S01]  /*1950*/  FMUL.FTZ R83, R83, c[0x0][0x1ec] ;  /* 0x00007b0053537a20 */ /* 0x000fe20000410000 */
[----:B------:R-:W-:Y:S01]  /*1960*/  SEL R63, R96, R59, P2 ;  /* 0x0000003b603f7207 */ /* 0x000fe20001000000 */
[----:B------:R-:W-:Y:S01]  /*1970*/  IMAD.WIDE.U32 R64, R64, R65, c[0x0][0x248] ;  /* 0x0000920040407625 */ /* 0x000fe200078e0041 */
[----:B------:R-:W-:Y:S02]  /*1980*/  SEL R62, R95, R58, P2 ;  /* 0x0000003a5f3e7207 */ /* 0x000fe40001000000 */
[----:B------:R-:W-:Y:S02]  /*1990*/  SEL R61, R94, R57, P2 ;  /* 0x000000395e3d7207 */ /* 0x000fe40001000000 */
[----:B------:R-:W-:-:S05]  /*19a0*/  SEL R60, R83, R56, P2 ;  /* 0x00000038533c7207 */ /* 0x000fca0001000000 */
[----:B------:R0:W-:Y:S02]  /*19b0*/  STG.E.128 [R64.64], R60 ;  /* 0x0000003c40007986 */ /* 0x0001e4000c101d04 */
.L_x_5635:
[----:B------:R-:W-:Y:S05]  /*19c0*/  BSYNC B0 ;  /* 0x0000000000007941 */ /* 0x000fea0003800000 */
.L_x_5634:
        /* <DEDUP_REMOVED lines=8> */
.L_x_5637:
[----:B------:R-:W-:Y:S05]  /*1a50*/  BSYNC B0 ;  /* 0x0000000000007941 */ /* 0x000fea0003800000 */
.L_x_5636:
        /* <DEDUP_REMOVED lines=8> */
.L_x_5639:
[----:B------:R-:W-:Y:S05]  /*1ae0*/  BSYNC B0 ;  /* 0x0000000000007941 */ /* 0x000fea0003800000 */
.L_x_5638:
[----:B------:R-:W-:Y:S01]  /*1af0*/  @!P5 ISETP.NE.U32.AND P2, PT, RZ, c[0x0][0x218], PT ;  /* 0x00008600ff00da0c */ /* 0x000fe20003f45070 */
[----:B------:R-:W-:Y:S01]  /*1b00*/  BSSY B0, `(.L_x_5640) ;  /* 0x000000e000007945 */ /* 0x000fe20003800000 */
[C---:B------:R-:W-:Y:S01]  /*1b10*/  SEL R52, R67.reuse, R52, P1 ;  /* 0x0000003443347207 */ /* 0x040fe20000800000 */
[----:B------:R-:W-:Y:S01]  /*1b20*/  FMUL.FTZ R67, R67, c[0x0][0x1ec] ;  /* 0x00007b0043437a20 */ /* 0x000fe20000410000 */
[----:B------:R-:W-:Y:S01]  /*1b30*/  @!P5 ISETP.NE.AND.EX P2, PT, RZ, c[0x0][0x21c], PT, P2 ;  /* 0x00008700ff00da0c */ /* 0x000fe20003f45320 */
[----:B0-----:R-:W-:Y:S01]  /*1b40*/  FMUL.FTZ R60, R98, c[0x0][0x1ec] ;  /* 0x00007b00623c7a20 */ /* 0x001fe20000410000 */
        /* <DEDUP_REMOVED lines=9> */
.L_x_5641:
[----:B------:R-:W-:Y:S05]  /*1be0*/  BSYNC B0 ;  /* 0x0000000000007941 */ /* 0x000fea0003800000 */
.L_x_5640:
[----:B------:R-:W-:Y:S01]  /*1bf0*/  FMUL.FTZ R63, R61, c[0x0][0x1ec] ;  /* 0x00007b003d3f7a20 */ /* 0x000fe20000410000 */
[----:B------:R-:W-:Y:S01]  /*1c00*/  BSSY B0, `(.L_x_5642) ;  /* 0x000000e000007945 */ /* 0x000fe20003800000 */
[----:B------:R-:W-:Y:S02]  /*1c10*/  SEL R57, R60, R57, P0 ;  /* 0x000000393c397207 */ /* 0x000fe40000000000 */
[----:B------:R-:W-:Y:S02]  /*1c20*/  SEL R56, R67, R56, P0 ;  /* 0x0000003843387207 */ /* 0x000fe40000000000 */
[----:B------:R-:W-:Y:S02]  /*1c30*/  SEL R53, R98, R53, P1 ;  /* 0x0000003562357207 */ /* 0x000fe40000800000 */
[----:B------:R-:W-:Y:S02]  /*1c40*/  SEL R54, R61, R54, P1 ;  /* 0x000000363d367207 */ /* 0x000fe40000800000 */
[----:B------:R-:W-:-:S02]  /*1c50*/  SEL R58, R63, R58, P0 ;  /* 0x0000003a3f3a7207 */ /* 0x000fc40000000000 */
        /* <DEDUP_REMOVED lines=8> */
.L_x_5643:
[----:B------:R-:W-:Y:S05]  /*1ce0*/  BSYNC B0 ;  /* 0x0000000000007941 */ /* 0x000fea0003800000 */
.L_x_5642:
[----:B------:R-:W-:Y:S01]  /*1cf0*/  @P3 MOV R63, 0x10 ;  /* 0x00000010003f3802 */ /* 0x000fe20000000f00 */
[----:B------:R-:W-:Y:S01]  /*1d00*/  FMUL.FTZ R2, R60, c[0x0][0x1ec] ;  /* 0x00007b003c027a20 */ /* 0x000fe20000410000 */
[----:B------:R-:W-:Y:S02]  /*1d10*/  @P6 IADD3 R61, R66, 0x100, RZ ;  /* 0x00000100423d6810 */ /* 0x000fe40007ffe0ff */
[----:B------:R-:W-:Y:S01]  /*1d20*/  @P6 MOV R64, 0x10 ;  /* 0x0000001000406802 */ /* 0x000fe20000000f00 */
[----:B------:R-:W-:Y:S01]  /*1d30*/  @P3 IMAD.WIDE.U32 R62, R0, R63, c[0x0][0x258] ;  /* 0x00009600003e3625 */ /* 0x000fe200078e003f */
[----:B------:R-:W-:Y:S02]  /*1d40*/  SEL R55, R60, R55, P1 ;  /* 0x000000373c377207 */ /* 0x000fe40000800000 */
[----:B------:R-:W-:Y:S01]  /*1d50*/  SEL R59, R2, R59, P0 ;  /* 0x0000003b023b7207 */ /* 0x000fe20000000000 */
[----:B------:R-:W-:Y:S01]  /*1d60*/  @P6 IMAD.WIDE.U32 R60, R61, R64, c[0x0][0x248] ;  /* 0x000092003d3c6625 */ /* 0x000fe200078e0040 */
[----:B------:R-:W-:Y:S01]  /*1d70*/  IADD3 R14, R14, c[0x0][0x160], RZ ;  /* 0x000058000e0e7a10 */ /* 0x000fe20007ffe0ff */
[----:B------:R0:W-:Y:S01]  /*1d80*/  @P3 STG.E.128 [R62.64], R52 ;  /* 0x000000343e003986 */ /* 0x0001e2000c101d04 */
[----:B------:R-:W-:-:S02]  /*1d90*/  LOP3.LUT P1, RZ, R9, 0xff, RZ, 0xc0, !PT ;  /* 0x000000ff09ff7812 */ /* 0x000fc4000782c0ff */
[----:B------:R-:W-:Y:S01]  /*1da0*/  ISETP.GE.AND P0, PT, R14, c[0x0][0x164], PT ;  /* 0x000059000e007a0c */ /* 0x000fe20003f06270 */
[----:B------:R0:W-:Y:S01]  /*1db0*/  @P6 STG.E.128 [R60.64], R56 ;  /* 0x000000383c006986 */ /* 0x0001e2000c101d04 */
[----:B------:R-:W-:-:S11]  /*1dc0*/  SEL R9, RZ, 0x1, P1 ;  /* 0x00000001ff097807 */ /* 0x000fd60000800000 */
[----:B0-----:R-:W-:Y:S01]  /*1dd0*/  @P0 CALL.REL.NOINC `(.L_x_5609) ;  /* 0x0000001000000944 */ /* 0x001fe20003c00000 */
[----:B------:R-:W-:Y:S05]  /*1de0*/  BRA `(.L_x_5644) ;  /* 0xffffe5e000007947 */ /* 0x000fea000383ffff */
.L_x_5609:
        /* <DEDUP_REMOVED lines=15> */
.L_x_5613:
[----:B------:R-:W-:Y:S01]  /*1ee0*/  HFMA2.MMA R79, -RZ, RZ, 0, 9.5367431640625e-07 ;  /* 0x00000010ff4f7435 */ /* 0x000fe200000001ff */
[----:B------:R-:W-:-:S02]  /*1ef0*/  MOV R64, R62 ;  /* 0x0000003e00407202 */ /* 0x000fc40000000f00 */
[----:B------:R-:W-:Y:S02]  /*1f00*/  MOV R66, 0x1f ;  /* 0x0000001f00427802 */ /* 0x000fe40000000f00 */
[----:B------:R-:W-:Y:S02]  /*1f10*/  MOV R95, 0xffffffff ;  /* 0xffffffff005f7802 */ /* 0x000fe40000000f00 */
[----:B------:R-:W-:Y:S02]  /*1f20*/  MOV R60, 0x1f40 ;  /* 0x00001f40003c7802 */ /* 0x000fe40000000f00 */
[----:B-----5:R-:W-:Y:S05]  /*1f30*/  CALL.REL.NOINC `($__internal_163_$__cuda_sm70_shflsync_down_p) ;  /* 0x0000046000007944 */ /* 0x020fea0003c00000 */
[----:B-1----:R-:W-:Y:S01]  /*1f40*/  MOV R65, R64 ;  /* 0x0000004000417202 */ /* 0x002fe20000000f00 */
[----:B0-----:R-:W-:Y:S05]  /*1f50*/  BRA `(.L_x_5645) ;  /* 0xffffedc000007947 */ /* 0x001fea000383ffff */
.L_x_5614:
[----:B------:R-:W-:Y:S01]  /*1f60*/  HFMA2.MMA R79, -RZ, RZ, 0, 9.5367431640625e-07 ;  /* 0x00000010ff4f7435 */ /* 0x000fe200000001ff */
[----:B------:R-:W-:Y:S01]  /*1f70*/  IMAD.MOV.U32 R64, RZ, RZ, R63 ;  /* 0x000000ffff407224 */ /* 0x000fe200078e003f */
[----:B------:R-:W-:Y:S02]  /*1f80*/  MOV R66, 0x1f ;  /* 0x0000001f00427802 */ /* 0x000fe40000000f00 */
[----:B------:R-:W-:Y:S02]  /*1f90*/  MOV R95, 0xffffffff ;  /* 0xffffffff005f7802 */ /* 0x000fe40000000f00 */
[----:B------:R-:W-:-:S02]  /*1fa0*/  MOV R60, 0x1fc0 ;  /* 0x00001fc0003c7802 */ /* 0x000fc40000000f00 */
[----:B01---5:R-:W-:Y:S05]  /*1fb0*/  CALL.REL.NOINC `($__internal_163_$__cuda_sm70_shflsync_down_p) ;  /* 0x000003e000007944 */ /* 0x023fea0003c00000 */
[----:B------:R-:W-:Y:S01]  /*1fc0*/  FADD.FTZ R65, R65, R62 ;  /* 0x0000003e41417221 */ /* 0x000fe20000010000 */
[----:B0-----:R-:W-:Y:S01]  /*1fd0*/  HFMA2.MMA R79, -RZ, RZ, 0, 4.76837158203125e-07 ;  /* 0x00000008ff4f7435 */ /* 0x001fe200000001ff */
[----:B-1----:R-:W-:Y:S01]  /*1fe0*/  FADD.FTZ R63, R63, R64 ;  /* 0x000000403f3f7221 */ /* 0x002fe20000010000 */
[----:B------:R-:W-:Y:S01]  /*1ff0*/  MOV R66, 0x1f ;  /* 0x0000001f00427802 */ /* 0x000fe20000000f00 */
[----:B------:R-:W-:Y:S01]  /*2000*/  IMAD.MOV.U32 R95, RZ, RZ, -0x1 ;  /* 0xffffffffff5f7424 */ /* 0x000fe200078e00ff */
[----:B------:R-:W-:-:S02]  /*2010*/  MOV R64, R65 ;  /* 0x0000004100407202 */ /* 0x000fc40000000f00 */
[----:B------:R-:W-:Y:S02]  /*2020*/  MOV R60, 0x2040 ;  /* 0x00002040003c7802 */ /* 0x000fe40000000f00 */
[----:B------:R-:W-:Y:S05]  /*2030*/  CALL.REL.NOINC `($__internal_163_$__cuda_sm70_shflsync_down_p) ;  /* 0x0000036000007944 */ /* 0x000fea0003c00000 */
[----:B0-----:R-:W-:Y:S01]  /*2040*/  HFMA2.MMA R79, -RZ, RZ, 0, 4.76837158203125e-07 ;  /* 0x00000008ff4f7435 */ /* 0x001fe200000001ff */
[----:B-1----:R-:W-:Y:S01]  /*2050*/  MOV R62, R64 ;  /* 0x00000040003e7202 */ /* 0x002fe20000000f00 */
[----:B------:R-:W-:Y:S01]  /*2060*/  IMAD.MOV.U32 R95, RZ, RZ, -0x1 ;  /* 0xffffffffff5f7424 */ /* 0x000fe200078e00ff */
[----:B------:R-:W-:Y:S02]  /*2070*/  MOV R64, R63 ;  /* 0x0000003f00407202 */ /* 0x000fe40000000f00 */
[----:B------:R-:W-:Y:S02]  /*2080*/  MOV R66, 0x1f ;  /* 0x0000001f00427802 */ /* 0x000fe40000000f00 */
[----:B------:R-:W-:Y:S02]  /*2090*/  MOV R60, 0x20b0 ;  /* 0x000020b0003c7802 */ /* 0x000fe40000000f00 */
[----:B------:R-:W-:Y:S05]  /*20a0*/  CALL.REL.NOINC `($__internal_163_$__cuda_sm70_shflsync_down_p) ;  /* 0x000002f000007944 */ /* 0x000fea0003c00000 */
[----:B------:R-:W-:Y:S01]  /*20b0*/  FADD.FTZ R65, R62, R65 ;  /* 0x000000413e417221 */ /* 0x000fe20000010000 */
[----:B0-----:R-:W-:Y:S01]  /*20c0*/  HFMA2.MMA R79, -RZ, RZ, 0, 2.384185791015625e-07 ;  /* 0x00000004ff4f7435 */ /* 0x001fe200000001ff */
[----:B-1----:R-:W-:Y:S01]  /*20d0*/  FADD.FTZ R63, R63, R64 ;  /* 0x000000403f3f7221 */ /* 0x002fe20000010000 */
[----:B------:R-:W-:-:S02]  /*20e0*/  MOV R66, 0x1f ;  /* 0x0000001f00427802 */ /* 0x000fc40000000f00 */
[----:B------:R-:W-:Y:S02]  /*20f0*/  MOV R95, 0xffffffff ;  /* 0xffffffff005f7802 */ /* 0x000fe40000000f00 */
[----:B------:R-:W-:Y:S02]  /*2100*/  MOV R64, R65 ;  /* 0x0000004100407202 */ /* 0x000fe40000000f00 */
[----:B------:R-:W-:Y:S02]  /*2110*/  MOV R60, 0x2130 ;  /* 0x00002130003c7802 */ /* 0x000fe40000000f00 */
[----:B------:R-:W-:Y:S05]  /*2120*/  CALL.REL.NOINC `($__internal_163_$__cuda_sm70_shflsync_down_p) ;  /* 0x0000027000007944 */ /* 0x000fea0003c00000 */
[----:B0-----:R-:W-:Y:S01]  /*2130*/  HFMA2.MMA R79, -RZ, RZ, 0, 2.384185791015625e-07 ;  /* 0x00000004ff4f7435 */ /* 0x001fe200000001ff */
[----:B-1----:R-:W-:Y:S01]  /*2140*/  MOV R62, R64 ;  /* 0x00000040003e7202 */ /* 0x002fe20000000f00 */
[----:B------:R-:W-:Y:S01]  /*2150*/  IMAD.MOV.U32 R64, RZ, RZ, R63 ;  /* 0x000000ffff407224 */ /* 0x000fe200078e003f */
[----:B------:R-:W-:Y:S02]  /*2160*/  MOV R66, 0x1f ;  /* 0x0000001f00427802 */ /* 0x000fe40000000f00 */
[----:B------:R-:W-:Y:S02]  /*2170*/  MOV R95, 0xffffffff ;  /* 0xffffffff005f7802 */ /* 0x000fe40000000f00 */
[----:B------:R-:W-:-:S02]  /*2180*/  MOV R60, 0x21a0 ;  /* 0x000021a0003c7802 */ /* 0x000fc40000000f00 */
[----:B------:R-:W-:Y:S05]  /*2190*/  CALL.REL.NOINC `($__internal_163_$__cuda_sm70_shflsync_down_p) ;  /* 0x0000020000007944 */ /* 0x000fea0003c00000 */
[----:B------:R-:W-:Y:S01]  /*21a0*/  FADD.FTZ R65, R62, R65 ;  /* 0x000000413e417221 */ /* 0x000fe20000010000 */
[----:B0-----:R-:W-:Y:S01]  /*21b0*/  HFMA2.MMA R79, -RZ, RZ, 0, 1.1920928955078125e-07 ;  /* 0x00000002ff4f7435 */ /* 0x001fe200000001ff */
[----:B-1----:R-:W-:Y:S01]  /*21c0*/  FADD.FTZ R67, R63, R64 ;  /* 0x000000403f437221 */ /* 0x002fe20000010000 */
[----:B------:R-:W-:Y:S01]  /*21d0*/  MOV R66, 0x1f ;  /* 0x0000001f00427802 */ /* 0x000fe20000000f00 */
[----:B------:R-:W-:Y:S01]  /*21e0*/  IMAD.MOV.U32 R95, RZ, RZ, -0x1 ;  /* 0xffffffffff5f7424 */ /* 0x000fe200078e00ff */
[----:B------:R-:W-:-:S02]  /*21f0*/  MOV R64, R65 ;  /* 0x0000004100407202 */ /* 0x000fc40000000f00 */
[----:B------:R-:W-:Y:S02]  /*2200*/  MOV R60, 0x2220 ;  /* 0x00002220003c7802 */ /* 0x000fe40000000f00 */
[----:B------:R-:W-:Y:S05]  /*2210*/  CALL.REL.NOINC `($__internal_163_$__cuda_sm70_shflsync_down_p) ;  /* 0x0000018000007944 */ /* 0x000fea0003c00000 */
[----:B0-----:R-:W-:Y:S01]  /*2220*/  HFMA2.MMA R79, -RZ, RZ, 0, 1.1920928955078125e-07 ;  /* 0x00000002ff4f7435 */ /* 0x001fe200000001ff */
[----:B-1----:R-:W-:Y:S01]  /*2230*/  MOV R62, R64 ;  /* 0x00000040003e7202 */ /* 0x002fe20000000f00 */
[----:B------:R-:W-:Y:S01]  /*2240*/  IMAD.MOV.U32 R95, RZ, RZ, -0x1 ;  /* 0xffffffffff5f7424 */ /* 0x000fe200078e00ff */
[----:B------:R-:W-:Y:S02]  /*2250*/  MOV R64, R67 ;  /* 0x0000004300407202 */ /* 0x000fe40000000f00 */
[----:B------:R-:W-:Y:S02]  /*2260*/  MOV R66, 0x1f ;  /* 0x0000001f00427802 */ /* 0x000fe40000000f00 */
[----:B------:R-:W-:Y:S02]  /*2270*/  MOV R60, 0x2290 ;  /* 0x00002290003c7802 */ /* 0x000fe40000000f00 */
[----:B------:R-:W-:Y:S05]  /*2280*/  CALL.REL.NOINC `($__internal_163_$__cuda_sm70_shflsync_down_p) ;  /* 0x0000011000007944 */ /* 0x000fea0003c00000 */
[----:B------:R-:W-:Y:S01]  /*2290*/  FADD.FTZ R63, R62, R65 ;  /* 0x000000413e3f7221 */ /* 0x000fe20000010000 */
[----:B0-----:R-:W-:Y:S01]  /*22a0*/  HFMA2.MMA R79, -RZ, RZ, 0, 5.9604644775390625e-08 ;  /* 0x00000001ff4f7435 */ /* 0x001fe200000001ff */
[----:B-1----:R-:W-:Y:S01]  /*22b0*/  FADD.FTZ R67, R67, R64 ;  /* 0x0000004043437221 */ /* 0x002fe20000010000 */
[----:B------:R-:W-:-:S02]  /*22c0*/  MOV R66, 0x1f ;  /* 0x0000001f00427802 */ /* 0x000fc40000000f00 */
[----:B------:R-:W-:Y:S02]  /*22d0*/  MOV R95, 0xffffffff ;  /* 0xffffffff005f7802 */ /* 0x000fe40000000f00 */
[----:B------:R-:W-:Y:S02]  /*22e0*/  MOV R64, R63 ;  /* 0x0000003f00407202 */ /* 0x000fe40000000f00 */
[----:B------:R-:W-:Y:S02]  /*22f0*/  MOV R60, 0x2310 ;  /* 0x00002310003c7802 */ /* 0x000fe40000000f00 */
[----:B------:R-:W-:Y:S05]  /*2300*/  CALL.REL.NOINC `($__internal_163_$__cuda_sm70_shflsync_down_p) ;  /* 0x0000009000007944 */ /* 0x000fea0003c00000 */
[----:B0-----:R-:W-:Y:S01]  /*2310*/  HFMA2.MMA R79, -RZ, RZ, 0, 5.9604644775390625e-08 ;  /* 0x00000001ff4f7435 */ /* 0x001fe200000001ff */
[----:B-1----:R-:W-:Y:S01]  /*2320*/  MOV R78, R64 ;  /* 0x00000040004e7202 */ /* 0x002fe20000000f00 */
[----:B------:R-:W-:Y:S01]  /*2330*/  IMAD.MOV.U32 R64, RZ, RZ, R67 ;  /* 0x000000ffff407224 */ /* 0x000fe200078e0043 */
[----:B------:R-:W-:Y:S02]  /*2340*/  MOV R66, 0x1f ;  /* 0x0000001f00427802 */ /* 0x000fe40000000f00 */
[----:B------:R-:W-:Y:S02]  /*2350*/  MOV R95, 0xffffffff ;  /* 0xffffffff005f7802 */ /* 0x000fe40000000f00 */
[----:B------:R-:W-:-:S02]  /*2360*/  MOV R60, 0x2380 ;  /* 0x00002380003c7802 */ /* 0x000fc40000000f00 */
[----:B------:R-:W-:Y:S05]  /*2370*/  CALL.REL.NOINC `($__internal_163_$__cuda_sm70_shflsync_down_p) ;  /* 0x0000002000007944 */ /* 0x000fea0003c00000 */
[----:B-1----:R-:W-:Y:S01]  /*2380*/  MOV R60, R64 ;  /* 0x00000040003c7202 */ /* 0x002fe20000000f00 */
[----:B0-----:R-:W-:Y:S05]  /*2390*/  BRA `(.L_x_5646) ;  /* 0xffffeaa000007947 */ /* 0x001fea000383ffff */
        .weak           $__internal_163_$__cuda_sm70_shflsync_down_p
        .type           $__internal_163_$__cuda_sm70_shflsync_down_p,@function
        .size           $__internal_163_$__cuda_sm70_shflsync_down_p,(.L_x_6812 - $__internal_163_$__cuda_sm70_shflsync_down_p)
$__internal_163_$__cuda_sm70_shflsync_down_p:
[----:B------:R-:W-:Y:S01]  /*23a0*/  HFMA2.MMA R61, -RZ, RZ, 0, 0 ;  /* 0x00000000ff3d7435 */ /* 0x000fe200000001ff */
[----:B------:R-:W-:Y:S04]  /*23b0*/  WARPSYNC R95 ;  /* 0x0000005f00007348 */ /* 0x000fe80003800000 */
[----:B------:R0:W1:Y:S01]  /*23c0*/  SHFL.DOWN PT, R64, R64, R79, R66 ;  /* 0x0800004f40407389 */ /* 0x00006200000e0042 */
[----:B------:R-:W-:Y:S05]  /*23d0*/  RET.REL.NODEC R60 `(_ZN10layer_norm13ln_bwd_kernelINS_13Kernel_traitsI6__halfffffjLj1536ELj1ELj1ELj4ELj16ENS_18Kernel_traits_baseILj1536ES2_ffffjLj128EEEEELb0ELb0ELb1ELb1EEEvNS_9BwdParamsE) ;  /* 0xffffdc203c007950 */ /* 0x000fea0003c3ffff */
.L_x_5647:
        /* <DEDUP_REMOVED lines=10> */
.L_x_6812:


//--------------------- .text._ZN10layer_norm13ln_bwd_kernelINS_13Kernel_traitsI6__halfffffjLj1536ELj1ELj1ELj4ELj16ENS_18Kernel_traits_baseILj1536ES2_ffffjLj128EEEEELb0ELb1ELb0ELb0EEEvNS_9BwdParamsE --------------------------
	.section	.text._ZN10layer_norm13ln_bwd_kernelINS_13Kernel_traitsI6__halfffffjLj1536ELj1ELj1ELj4ELj16ENS_18Kernel_traits_baseILj1536ES2_ffffjLj128EEEEELb0ELb1ELb0ELb0EEEvNS_9BwdParamsE,"ax",@progbits
	.sectioninfo	@"SHI_REGISTERS=128"
	.align	128
        .global         _ZN10layer_norm13ln_bwd_kernelINS_13Kernel_traitsI6__halfffffjLj1536ELj1ELj1ELj4ELj16ENS_18Kernel_traits_baseILj1536ES2_ffffjLj128EEEEELb0ELb1ELb0ELb0EEEvNS_9BwdParamsE
        .type           _ZN10layer_norm13ln_bwd_kernelINS_13Kernel_traitsI6__halfffffjLj1536ELj1ELj1ELj4ELj16ENS_18Kernel_traits_baseILj1536ES2_ffffjLj128EEEEELb0ELb1ELb0ELb0EEEvNS_9BwdParamsE,@function
        .size           _ZN10layer_norm13ln_bwd_kernelINS_13Kernel_traitsI6__halfffffjLj1536ELj1ELj1ELj4ELj16ENS_18Kernel_traits_baseILj1536ES2_ffffjLj128EEEEELb0ELb1ELb0ELb0EEEvNS_9BwdParamsE,(.L_x_6813 - _ZN10layer_norm13ln_bwd_kernelINS_13Kernel_traitsI6__halfffffjLj1536ELj1ELj1ELj4ELj16ENS_18Kernel_traits_baseILj1536ES2_ffffjLj128EEEEELb0ELb1ELb0ELb0EEEvNS_9BwdParamsE)
        .other          _ZN10layer_norm13ln_bwd_kernelINS_13Kernel_traitsI6__halfffffjLj1536ELj1ELj1ELj4ELj16ENS_18Kernel_traits_baseILj1536ES2_ffffjLj128EEEEELb0ELb1ELb0ELb0EEEvNS_9BwdParamsE,@"STO_CUDA_ENTRY STV_DEFAULT"
_ZN10layer_norm13ln_bwd_kernelINS_13Kernel_traitsI6__halfffffjLj1536ELj1ELj1ELj4ELj16ENS_18Kernel_traits_baseILj1536ES2_ffffjLj128EEEEELb0ELb1ELb0ELb0EEEvNS_9BwdParamsE:
.text._ZN10layer_norm13ln_bwd_kernelINS_13Kernel_traitsI6__halfffffjLj1536ELj1ELj1ELj4ELj16ENS_18Kernel_traits_baseILj1536ES2_ffffjLj128EEEEELb0ELb1ELb0ELb0EEEvNS_9BwdParamsE:
        /* <DEDUP_REMOVED lines=21> */
[----:B------:R-:W-:Y:S02]  /*0150*/  @P2 IMAD.WIDE.U32 R2, R90, R5, c[0x0][0x1b0] ;  /* 0x00006c005a022625 */ /* 0x000fe400078e0005 */
[----:B------:R0:W5:Y:S02]  /*0160*/  @P3 LDG.E.64 R12, [R10.64] ;  /* 0x000000040a0c3981 */ /* 0x000164000c1e1b00 */
[CC--:B------:R-:W-:Y:S02]  /*0170*/  @P4 IMAD.WIDE.U32 R14, R0.reuse, R19.reuse, c[0x0][0x1b0] ;  /* 0x00006c00000e4625 */ /* 0x0c0fe400078e0013 */
[----:B------:R0:W5:Y:S02]  /*0180*/  @P2 LDG.E.64 R84, [R2.64] ;  /* 0x0000000402542981 */ /* 0x000164000c1e1b00 */
[----:B------:R-:W-:-:S02]  /*0190*/  @P4 IMAD.WIDE.U32 R18, R0, R19, c[0x0][0x1c8] ;  /* 0x0000720000124625 */ /* 0x000fc400078e0013 */
[----:B------:R0:W5:Y:S02]  /*01a0*/  @P4 LDG.E.64 R16, [R14.64] ;  /* 0x000000040e104981 */ /* 0x000164000c1e1b00 */
[----:B------:R-:W-:Y:S02]  /*01b0*/  @P2 IMAD.WIDE.U32 R4, R90, R5, c[0x0][0x1c8] ;  /* 0x000072005a042625 */ /* 0x000fe400078e0005 */
[----:B------:R0:W5:Y:S04]  /*01c0*/  @P4 LDG.E.64 R24, [R18.64] ;  /* 0x0000000412184981 */ /* 0x000168000c1e1b00 */
[----:B------:R0:W5:Y:S01]  /*01d0*/  @P2 LDG.E.64 R80, [R4.64] ;  /* 0x0000000404502981 */ /* 0x000162000c1e1b00 */
[----:B------:R-:W1:Y:S01]  /*01e0*/  S2UR UR6, SR_CTAID.X ;  /* 0x00000000000679c3 */ /* 0x000e620000002500 */
[----:B------:R-:W-:Y:S01]  /*01f0*/  SHF.R.U32.HI R91, RZ, 0x7, R78 ;  /* 0x00000007ff5b7819 */ /* 0x000fe2000001164e */
[----:B------:R-:W-:Y:S01]  /*0200*/  CS2R R20, SRZ ;  /* 0x0000000000147805 */ /* 0x000fe2000001ff00 */
[----:B------:R-:W-:Y:S01]  /*0210*/  CS2R R22, SRZ ;  /* 0x0000000000167805 */ /* 0x000fe2000001ff00 */
[----:B------:R-:W-:Y:S01]  /*0220*/  CS2R R56, SRZ ;  /* 0x0000000000387805 */ /* 0x000fe2000001ff00 */
[----:B------:R-:W-:Y:S01]  /*0230*/  CS2R R58, SRZ ;  /* 0x00000000003a7805 */ /* 0x000fe2000001ff00 */
        /* <DEDUP_REMOVED lines=18> */
[----:B-----5:R-:W-:Y:S01]  /*0360*/  MOV R2, R8 ;  /* 0x0000000800027202 */ /* 0x020fe20000000f00 */
[----:B------:R-:W-:Y:S01]  /*0370*/  HADD2.F32 R87, -RZ, R84.H0_H0 ;  /* 0x20000054ff577230 */ /* 0x000fe20000004100 */
[--C-:B------:R-:W-:Y:S01]  /*0380*/  SHF.R.U64 R3, R8, 0x10, R9.reuse ;  /* 0x0000001008037819 */ /* 0x100fe20000001209 */
[----:B------:R-:W-:Y:S01]  /*0390*/  HADD2.F32 R83, -RZ, R80.H0_H0 ;  /* 0x20000050ff537230 */ /* 0x000fe20000004100 */
[----:B------:R-:W-:Y:S01]  /*03a0*/  MOV R4, R9 ;  /* 0x0000000900047202 */ /* 0x000fe20000000f00 */
[----:B------:R-:W-:Y:S01]  /*03b0*/  HFMA2.MMA R79, -RZ, RZ, 0, 5.9604644775390625e-08 ;  /* 0x00000001ff4f7435 */ /* 0x000fe200000001ff */
[----:B------:R-:W-:Y:S01]  /*03c0*/  SHF.R.U32.HI R5, RZ, 0x10, R9 ;  /* 0x00000010ff057819 */ /* 0x000fe20000011609 */
[----:B------:R-:W-:Y:S01]  /*03d0*/  HFMA2.MMA R21, -RZ, RZ, 0, 0 ;  /* 0x00000000ff157435 */ /* 0x000fe200000001ff */
[----:B------:R-:W-:Y:S01]  /*03e0*/  MOV R6, R16 ;  /* 0x0000001000067202 */ /* 0x000fe20000000f00 */
[----:B------:R-:W-:Y:S01]  /*03f0*/  HADD2.F32 R2, -RZ, R2.H0_H0 ;  /* 0x20000002ff027230 */ /* 0x000fe20000004100 */
[----:B------:R-:W-:Y:S01]  /*0400*/  SHF.R.U64 R7, R16, 0x10, R17 ;  /* 0x0000001010077819 */ /* 0x000fe20000001211 */
[----:B------:R-:W-:Y:S01]  /*0410*/  HADD2.F32 R3, -RZ, R3.H0_H0 ;  /* 0x20000003ff037230 */ /* 0x000fe20000004100 */
[----:B------:R-:W-:Y:S01]  /*0420*/  SHF.R.U64 R11, R12, 0x10, R13 ;  /* 0x000000100c0b7819 */ /* 0x000fe2000000120d */
[----:B------:R-:W-:Y:S01]  /*0430*/  HADD2.F32 R4, -RZ, R4.H0_H0 ;  /* 0x20000004ff047230 */ /* 0x000fe20000004100 */
        /* <DEDUP_REMOVED lines=34> */
.L_x_5663:
[----:B------:R-:W-:Y:S02]  /*0660*/  MOV R70, 0x4 ;  /* 0x0000000400467802 */ /* 0x000fe40000000f00 */
[----:B------:R-:W-:-:S02]  /*0670*/  ISETP.NE.U32.AND P0, PT, RZ, c[0x0][0x1c0], PT ;  /* 0x00007000ff007a0c */ /* 0x000fc40003f05070 */
[----:B------:R-:W-:Y:S01]  /*0680*/  SHF.R.S32.HI R74, RZ, 0x1f, R89 ;  /* 0x0000001fff4a7819 */ /* 0x000fe20000011459 */
[----:B------:R-:W-:Y:S01]  /*0690*/  IMAD.WIDE R72, R89, R70, c[0x0][0x1a0] ;  /* 0x0000680059487625 */ /* 0x000fe200078e0246 */
[----:B------:R-:W-:-:S03]  /*06a0*/  ISETP.NE.AND.EX P0, PT, RZ, c[0x0][0x1c4], PT, P0 ;  /* 0x00007100ff007a0c */ /* 0x000fc60003f05300 */
[C---:B------:R-:W-:Y:S02]  /*06b0*/  IMAD.WIDE R70, R89.reuse, R70, c[0x0][0x1a8] ;  /* 0x00006a0059467625 */ /* 0x040fe400078e0246 */
[----:B------:R-:W2:Y:S04]  /*06c0*/  LDG.E R72, [R72.64] ;  /* 0x0000000448487981 */ /* 0x000ea8000c1e1900 */
[----:B------:R0:W5:Y:S04]  /*06d0*/  LDG.E R100, [R70.64] ;  /* 0x0000000446647981 */ /* 0x000168000c1e1900 */
[----:B------:R-:W-:-:S04]  /*06e0*/  @P0 LEA R68, P1, R89, c[0x0][0x1c0], 0x2 ;  /* 0x0000700059440a11 */ /* 0x000fc800078210ff */
[C---:B------:R-:W-:Y:S01]  /*06f0*/  @P0 LEA.HI.X R69, R89.reuse, c[0x0][0x1c4], R74, 0x2, P1 ;  /* 0x0000710059450a11 */ /* 0x040fe200008f144a */
[----:B------:R-:W-:Y:S01]  /*0700*/  IMAD R74, R89, c[0x0][0x168], RZ ;  /* 0x00005a00594a7a24 */ /* 0x000fe200078e02ff */
[----:B------:R-:W-:-:S04]  /*0710*/  MOV R102, 0x3f800000 ;  /* 0x3f80000000667802 */ /* 0x000fc80000000f00 */
[----:B------:R-:W-:Y:S02]  /*0720*/  SHF.R.S32.HI R75, RZ, 0x1f, R74 ;  /* 0x0000001fff4b7819 */ /* 0x000fe4000001144a */
[----:B------:R0:W5:Y:S02]  /*0730*/  @P0 LDG.E R102, [R68.64] ;  /* 0x0000000444660981 */ /* 0x000164000c1e1900 */
[----:B------:R-:W-:Y:S01]  /*0740*/  LEA.HI R75, R75, R74, RZ, 0x2 ;  /* 0x0000004a4b4b7211 */ /* 0x000fe200078f10ff */
[----:B------:R-:W-:Y:S01]  /*0750*/  BSSY B0, `(.L_x_5649) ;  /* 0x0000031000007945 */ /* 0x000fe20003800000 */
[----:B------:R-:W-:Y:S02]  /*0760*/  ISETP.NE.AND P0, PT, R0, RZ, PT ;  /* 0x000000ff0000720c */ /* 0x000fe40003f05270 */
[----:B------:R-:W-:Y:S02]  /*0770*/  LEA.HI.SX32 R101, R75, R90, 0x1e ;  /* 0x0000005a4b657211 */ /* 0x000fe400078ff2ff */
[----:B------:R-:W-:-:S02]  /*0780*/  LOP3.LUT P1, RZ, R79, 0xff, RZ, 0xc0, !PT ;  /* 0x000000ff4fff7812 */ /* 0x000fc4000782c0ff */
[----:B------:R-:W-:Y:S02]  /*0790*/  MOV R121, RZ ;  /* 0x000000ff00797202 */ /* 0x000fe40000000f00 */
[----:B------:R-:W-:Y:S02]  /*07a0*/  MOV R119, RZ ;  /* 0x000000ff00777202 */ /* 0x000fe40000000f00 */
[----:B------:R-:W-:Y:S02]  /*07b0*/  MOV R99, R101 ;  /* 0x0000006500637202 */ /* 0x000fe40000000f00 */
[----:B--2---:R-:W-:Y:S01]  /*07c0*/  FSEL R98, R72, RZ, !P0 ;  /* 0x000000ff48627208 */ /* 0x004fe20004000000 */
[----:B------:R-:W-:Y:S05]  /*07d0*/  @!P2 BRA `(.L_x_5650) ;  /* 0x000002800000a947 */ /* 0x000fea0003800000 */
[C---:B0-----:R-:W-:Y:S02]  /*07e0*/  LEA R68, P0, R101.reuse, c[0x0][0x188], 0x4 ;  /* 0x0000620065447a11 */ /* 0x041fe400078020ff */
        /* <DEDUP_REMOVED lines=15> */
[----:B------:R-:W-:Y:S01]  /*08e0*/  FMUL.FTZ R96, R100, R99 ;  /* 0x0000006364607220 */ /* 0x000fe20000410000 */
[----:B------:R-:W-:Y:S01]  /*08f0*/  IADD3 R99, R101, 0x80, RZ ;  /* 0x0000008065637810 */ /* 0x000fe20007ffe0ff */
[----:B------:R-:W-:-:S02]  /*0900*/  FMUL.FTZ R113, R86, R73 ;  /* 0x0000004956717220 */ /* 0x000fc40000410000 */
[----:B------:R-:W-:Y:S02]  /*0910*/  FADD.FTZ R68, RZ, R108 ;  /* 0x0000006cff447221 */ /* 0x000fe40000010000 */
[----:B------:R-:W-:Y:S02]  /*0920*/  FFMA.FTZ R69, R97, R108, RZ ;  /* 0x0000006c61457223 */ /* 0x000fe400000100ff */
[----:B------:R-:W-:Y:S02]  /*0930*/  FADD.FTZ R115, -R98, R71 ;  /* 0x0000004762737221 */ /* 0x000fe40000010100 */
[----:B------:R-:W-:Y:S02]  /*0940*/  FMUL.FTZ R111, R100, R111 ;  /* 0x0000006f646f7220 */ /* 0x000fe40000410000 */
[----:B------:R-:W-:Y:S02]  /*0950*/  FMUL.FTZ R122, R85, R74 ;  /* 0x0000004a557a7220 */ /* 0x000fe40000410000 */
[----:B------:R-:W-:-:S02]  /*0960*/  FADD.FTZ R71, R68, R113 ;  /* 0x0000007144477221 */ /* 0x000fc40000010000 */
[----:B------:R-:W-:Y:S02]  /*0970*/  FFMA.FTZ R69, R96, R113, R69 ;  /* 0x0000007160457223 */ /* 0x000fe40000010045 */
[----:B0-----:R-:W-:Y:S02]  /*0980*/  FMUL.FTZ R120, R100, R115 ;  /* 0x0000007364787220 */ /* 0x001fe40000410000 */
[----:B------:R-:W-:Y:S02]  /*0990*/  FADD.FTZ R68, R71, R122 ;  /* 0x0000007a47447221 */ /* 0x000fe40000010000 */
[----:B------:R-:W-:Y:S02]  /*09a0*/  FMUL.FTZ R115, R84, R75 ;  /* 0x0000004b54737220 */ /* 0x000fe40000410000 */
        /* <DEDUP_REMOVED lines=11> */
.L_x_5650:
[----:B0-----:R-:W-:Y:S05]  /*0a60*/  BSYNC B0 ;  /* 0x0000000000007941 */ /* 0x001fea0003800000 */
.L_x_5649:
        /* <DEDUP_REMOVED lines=16> */
[----:B------:R-:W-:Y:S02]  /*0b70*/  FADD.FTZ R109, -R98, R70 ;  /* 0x00000046626d7221 */ /* 0x000fe40000010100 */
[----:B-----5:R-:W-:Y:S02]  /*0b80*/  FMUL.FTZ R95, R100, R95 ;  /* 0x0000005f645f7220 */ /* 0x020fe40000410000 */
[----:B---3--:R-:W-:-:S02]  /*0b90*/  FMUL.FTZ R106, R2, R72 ;  /* 0x00000048026a7220 */ /* 0x008fc40000410000 */
[C---:B------:R-:W-:Y:S02]  /*0ba0*/  FMUL.FTZ R94, R100.reuse, R103 ;  /* 0x00000067645e7220 */ /* 0x040fe40000410000 */
        /* <DEDUP_REMOVED lines=22> */
.L_x_5652:
[----:B------:R-:W-:Y:S05]  /*0d10*/  BSYNC B0 ;  /* 0x0000000000007941 */ /* 0x000fea0003800000 */
.L_x_5651:
[----:B------:R-:W-:Y:S01]  /*0d20*/  BSSY B0, `(.L_x_5653) ;  /* 0x0000029000007945 */ /* 0x000fe20003800000 */
[----:B------:R-:W-:Y:S05]  /*0d30*/  @!P4 BRA `(.L_x_5654) ;  /* 0x000002700000c947 */ /* 0x000fea0003800000 */
[----:B------:R-:W-:Y:S02]  /*0d40*/  LEA R68, P0, R99, c[0x0][0x188], 0x4 ;  /* 0x0000620063447a11 */ /* 0x000fe400078020ff */
[----:B------:R-:W-:-:S02]  /*0d50*/  MOV R72, 0x10 ;  /* 0x0000001000487802 */ /* 0x000fc40000000f00 */
[C---:B------:R-:W-:Y:S02]  /*0d60*/  LEA.HI.X R69, R99.reuse, c[0x0][0x18c], RZ, 0x4, P0 ;  /* 0x0000630063457a11 */ /* 0x040fe400000f24ff */
[----:B------:R-:W-:Y:S01]  /*0d70*/  ISETP.NE.U32.AND P0, PT, RZ, c[0x0][0x218], PT ;  /* 0x00008600ff007a0c */ /* 0x000fe20003f05070 */
[----:B------:R-:W-:-:S03]  /*0d80*/  IMAD.WIDE.U32 R72, R99, R72, c[0x0][0x208] ;  /* 0x0000820063487625 */ /* 0x000fc600078e0048 */
[----:B------:R-:W2:Y:S01]  /*0d90*/  LDG.E.128 R68, [R68.64] ;  /* 0x0000000444447981 */ /* 0x000ea2000c1e1d00 */
[----:B------:R-:W-:-:S03]  /*0da0*/  ISETP.NE.AND.EX P0, PT, RZ, c[0x0][0x21c], PT, P0 ;  /* 0x00008700ff007a0c */ /* 0x000fc60003f05300 */
[----:B------:R-:W3:Y:S10]  /*0db0*/  LDG.E.128 R72, [R72.64] ;  /* 0x0000000448487981 */ /* 0x000ef4000c1e1d00 */
        /* <DEDUP_REMOVED lines=31> */
.L_x_5654:
[----:B0-----:R-:W-:Y:S05]  /*0fb0*/  BSYNC B0 ;  /* 0x0000000000007941 */ /* 0x001fea0003800000 */
.L_x_5653:
[----:B------:R-:W-:Y:S01]  /*0fc0*/  SEL R123, R88, R91, !P1 ;  /* 0x0000005b587b7207 */ /* 0x000fe20004800000 */
[----:B------:R-:W-:Y:S05]  /*0fd0*/  BRA.DIV ~URZ, `(.L_x_5655) ;  /* 0x00000e727f007947 */ /* 0x000fea000b800000 */
[----:B------:R0:W1:Y:S02]  /*0fe0*/  SHFL.DOWN PT, R74, R121, 0x10, 0x1f ;  /* 0x0a001f00794a7f89 */ /* 0x00006400000e0000 */
.L_x_5664:
        /* <DEDUP_REMOVED lines=18> */
.L_x_5665:
[----:B------:R-:W-:Y:S01]  /*1110*/  LOP3.LUT P0, RZ, R78, 0x1f, RZ, 0xc0, !PT ;  /* 0x0000001f4eff7812 */ /* 0x000fe2000780c0ff */
[----:B-1-3--:R-:W-:Y:S01]  /*1120*/  FADD.FTZ R98, R75, R98 ;  /* 0x000000624b627221 */ /* 0x00afe20000010000 */
[----:B------:R-:W-:Y:S01]  /*1130*/  WARPSYNC 0xffffffff ;  /* 0xffffffff00007948 */ /* 0x000fe20003800000 */
[----:B--2---:R-:W-:Y:S01]  /*1140*/  FADD.FTZ R99, R68, R99 ;  /* 0x0000006344637221 */ /* 0x004fe20000010000 */
[----:B------:R-:W-:Y:S09]  /*1150*/  BSSY B0, `(.L_x_5657) ;  /* 0x0000046000007945 */ /* 0x000ff20003800000 */
[----:B------:R-:W1:Y:S02]  /*1160*/  @!P0 S2R R78, SR_TID.X ;  /* 0x00000000004e8919 */ /* 0x000e640000002100 */
[----:B-1----:R-:W-:-:S04]  /*1170*/  @!P0 SHF.R.U32.HI R69, RZ, 0x5, R78 ;  /* 0x00000005ff458819 */ /* 0x002fc8000001164e */
[----:B------:R-:W-:-:S04]  /*1180*/  @!P0 LOP3.LUT R70, R69, 0x3, RZ, 0xc0, !PT ;  /* 0x0000000345468812 */ /* 0x000fc800078ec0ff */
[----:B------:R-:W-:-:S05]  /*1190*/  @!P0 IADD3 R119, R123, R70, RZ ;  /* 0x000000467b778210 */ /* 0x000fca0007ffe0ff */
[----:B------:R-:W-:Y:S04]  /*11a0*/  @!P0 STS.64 [R119.X8+0x1800], R98 ;  /* 0x0018006277008388 */ /* 0x000fe80000008a00 */
[----:B------:R-:W-:Y:S01]  /*11b0*/  BAR.SYNC.DEFER_BLOCKING 0x0 ;  /* 0x0000000000007b1d */ /* 0x000fe20000010000 */
[----:B------:R-:W-:-:S05]  /*11c0*/  ISETP.NE.AND P0, PT, R0, RZ, PT ;  /* 0x000000ff0000720c */ /* 0x000fca0003f05270 */
[----:B------:R-:W1:Y:S04]  /*11d0*/  LDS.128 R68, [R123.X8+0x1800] ;  /* 0x001800007b447984 */ /* 0x000e680000008c00 */
[----:B------:R-:W2:Y:S01]  /*11e0*/  LDS.128 R72, [R123.X8+0x1810] ;  /* 0x001810007b487984 */ /* 0x000ea20000008c00 */
[----:B01----:R-:W-:Y:S02]  /*11f0*/  FADD.FTZ R121, RZ, R68 ;  /* 0x00000044ff797221 */ /* 0x003fe40000010000 */
[----:B------:R-:W-:Y:S02]  /*1200*/  FADD.FTZ R68, RZ, R69 ;  /* 0x00000045ff447221 */ /* 0x000fe40000010000 */
[----:B------:R-:W-:Y:S02]  /*1210*/  FADD.FTZ R121, R70, R121 ;  /* 0x0000007946797221 */ /* 0x000fe40000010000 */
[----:B------:R-:W-:-:S02]  /*1220*/  FADD.FTZ R68, R71, R68 ;  /* 0x0000004447447221 */ /* 0x000fc40000010000 */
[----:B--2---:R-:W-:Y:S02]  /*1230*/  FADD.FTZ R121, R121, R72 ;  /* 0x0000004879797221 */ /* 0x004fe40000010000 */
[----:B------:R-:W-:Y:S02]  /*1240*/  FADD.FTZ R68, R68, R73 ;  /* 0x0000004944447221 */ /* 0x000fe40000010000 */
[----:B------:R-:W-:Y:S02]  /*1250*/  FADD.FTZ R74, R74, R121 ;  /* 0x000000794a4a7221 */ /* 0x000fe40000010000 */
[----:B------:R-:W-:Y:S02]  /*1260*/  FADD.FTZ R68, R75, R68 ;  /* 0x000000444b447221 */ /* 0x000fe40000010000 */
[----:B------:R-:W-:Y:S02]  /*1270*/  FMUL.FTZ R74, R74, c[0x0][0x1e0] ;  /* 0x000078004a4a7a20 */ /* 0x000fe40000410000 */
[----:B------:R-:W-:-:S03]  /*1280*/  FMUL.FTZ R99, R68, c[0x0][0x1e0] ;  /* 0x0000780044637a20 */ /* 0x000fc60000410000 */
[----:B------:R-:W-:Y:S01]  /*1290*/  FSEL R98, R74, RZ, !P0 ;  /* 0x000000ff4a627208 */ /* 0x000fe20004000000 */
[----:B------:R-:W-:Y:S05]  /*12a0*/  @!P2 BRA `(.L_x_5658) ;  /* 0x000003000000a947 */ /* 0x000fea0003800000 */
[----:B------:R-:W-:-:S10]  /*12b0*/  HFMA2.MMA R68, -RZ, RZ, 0, 9.5367431640625e-07 ;  /* 0x00000010ff447435 */ /* 0x000fd400000001ff */
[----:B------:R-:W-:-:S06]  /*12c0*/  IMAD.WIDE.U32 R68, R101, R68, c[0x0][0x170] ;  /* 0x00005c0065447625 */ /* 0x000fcc00078e0044 */
[----:B------:R-:W2:Y:S01]  /*12d0*/  LDG.E.128 R68, [R68.64] ;  /* 0x0000000444447981 */ /* 0x000ea2000c1e1d00 */
[----:B------:R-:W-:Y:S01]  /*12e0*/  ISETP.NE.U32.AND P1, PT, RZ, c[0x0][0x218], PT ;  /* 0x00008600ff007a0c */ /* 0x000fe20003f25070 */
[-CC-:B------:R-:W-:Y:S01]  /*12f0*/  FFMA.FTZ R73, R97, R99.reuse, R98.reuse ;  /* 0x0000006361497223 */ /* 0x180fe20000010062 */
[----:B------:R-:W-:Y:S01]  /*1300*/  ISETP.NE.U32.AND P5, PT, RZ, c[0x0][0x258], PT ;  /* 0x00009600ff007a0c */ /* 0x000fe20003fa5070 */
[-CC-:B------:R-:W-:Y:S01]  /*1310*/  FFMA.FTZ R72, R96, R99.reuse, R98.reuse ;  /* 0x0000006360487223 */ /* 0x180fe20000010062 */
[----:B------:R-:W-:Y:S01]  /*1320*/  ISETP.NE.AND.EX P1, PT, RZ, c[0x0][0x21c], PT, P1 ;  /* 0x00008700ff007a0c */ /* 0x000fe20003f25310 */
[----:B------:R-:W-:Y:S01]  /*1330*/  FFMA.FTZ R119, R111, R99, R98 ;  /* 0x000000636f777223 */ /* 0x000fe20000010062 */
[----:B------:R-:W-:Y:S01]  /*1340*/  ISETP.NE.U32.AND P0, PT, RZ, c[0x0][0x258], PT ;  /* 0x00009600ff007a0c */ /* 0x000fe20003f05070 */
[----:B------:R-:W-:Y:S01]  /*1350*/  FADD.FTZ R73, R108, -R73 ;  /* 0x800000496c497221 */ /* 0x000fe20000010000 */
[----:B------:R-:W-:Y:S01]  /*1360*/  ISETP.NE.AND.EX P5, PT, RZ, c[0x0][0x25c], PT, P5 ;  /* 0x00009700ff007a0c */ /* 0x000fe20003fa5350 */
[----:B------:R-:W-:Y:S01]  /*1370*/  FADD.FTZ R75, R113, -R72 ;  /* 0x80000048714b7221 */ /* 0x000fe20000010000 */
[----:B------:R-:W-:Y:S01]  /*1380*/  ISETP.NE.AND.EX P0, PT, RZ, c[0x0][0x25c], PT, P0 ;  /* 0x00009700ff007a0c */ /* 0x000fe20003f05300 */
[----:B------:R-:W-:-:S02]  /*1390*/  FADD.FTZ R119, R122, -R119 ;  /* 0x800000777a777221 */ /* 0x000fc40000010000 */
[----:B------:R-:W-:Y:S02]  /*13a0*/  FFMA.FTZ R72, R120, R99, R98 ;  /* 0x0000006378487223 */ /* 0x000fe40000010062 */
[C---:B-----5:R-:W-:Y:S02]  /*13b0*/  FMUL.FTZ R73, R100.reuse, R73 ;  /* 0x0000004964497220 */ /* 0x060fe40000410000 */
[----:B------:R-:W-:Y:S02]  /*13c0*/  FMUL.FTZ R119, R100, R119 ;  /* 0x0000007764777220 */ /* 0x000fe40000410000 */
[----:B------:R-:W-:Y:S02]  /*13d0*/  FADD.FTZ R121, R115, -R72 ;  /* 0x8000004873797221 */ /* 0x000fe40000010000 */
[----:B------:R-:W-:Y:S02]  /*13e0*/  @P1 FADD.FTZ R73, R52, R73 ;  /* 0x0000004934491221 */ /* 0x000fe40000010000 */
[----:B------:R-:W-:-:S02]  /*13f0*/  @P1 FADD.FTZ R119, R54, R119 ;  /* 0x0000007736771221 */ /* 0x000fc40000010000 */
[C---:B------:R-:W-:Y:S01]  /*1400*/  FMUL.FTZ R72, R100.reuse, R75 ;  /* 0x0000004b64487220 */ /* 0x040fe20000410000 */
[----:B------:R-:W-:Y:S01]  /*1410*/  SEL R24, R73, R24, P0 ;  /* 0x0000001849187207 */ /* 0x000fe20000000000 */
[----:B------:R-:W-:Y:S01]  /*1420*/  FMUL.FTZ R121, R100, R121 ;  /* 0x0000007964797220 */ /* 0x000fe20000410000 */
[----:B------:R-:W-:Y:S01]  /*1430*/  SEL R26, R119, R26, P0 ;  /* 0x0000001a771a7207 */ /* 0x000fe20000000000 */
[----:B------:R-:W-:Y:S02]  /*1440*/  @P1 FADD.FTZ R72, R53, R72 ;  /* 0x0000004835481221 */ /* 0x000fe40000010000 */
[----:B------:R-:W-:Y:S01]  /*1450*/  @P1 FADD.FTZ R121, R55, R121 ;  /* 0x0000007937791221 */ /* 0x000fe20000010000 */
[----:B------:R-:W-:Y:S01]  /*1460*/  @P5 LEA R124, P1, R101, c[0x0][0x258], 0x4 ;  /* 0x00009600657c5a11 */ /* 0x000fe200078220ff */
[-C--:B------:R-:W-:Y:S01]  /*1470*/  FMUL.FTZ R73, R73, R102.reuse ;  /* 0x0000006649497220 */ /* 0x080fe20000410000 */
[C---:B------:R-:W-:Y:S01]  /*1480*/  SEL R25, R72.reuse, R25, P0 ;  /* 0x0000001948197207 */ /* 0x040fe20000000000 */
[-C--:B------:R-:W-:Y:S01]  /*1490*/  FMUL.FTZ R119, R119, R102.reuse ;  /* 0x0000006677777220 */ /* 0x080fe20000410000 */
[----:B------:R-:W-:Y:S01]  /*14a0*/  SEL R27, R121, R27, P0 ;  /* 0x0000001b791b7207 */ /* 0x000fe20000000000 */
[----:B------:R-:W-:Y:S01]  /*14b0*/  FMUL.FTZ R74, R72, R102 ;  /* 0x00000066484a7220 */ /* 0x000fe20000410000 */
[----:B------:R-:W-:Y:S01]  /*14c0*/  @P5 LEA.HI.X R125, R101, c[0x0][0x25c], RZ, 0x4, P1 ;  /* 0x00009700657d5a11 */ /* 0x000fe200008f24ff */
[----:B------:R-:W-:-:S04]  /*14d0*/  FMUL.FTZ R72, R83, R73 ;  /* 0x0000004953487220 */ /* 0x000fc80000410000 */
[----:B------:R0:W-:Y:S01]  /*14e0*/  @P5 STG.E.128 [R124.64], R24 ;  /* 0x000000187c005986 */ /* 0x0001e2000c101d04 */
[----:B--2---:R-:W-:Y:S01]  /*14f0*/  FFMA.FTZ R40, R73, R68, R40 ;  /* 0x0000004449287223 */ /* 0x004fe20000010028 */
[----:B------:R-:W-:Y:S01]  /*1500*/  LEA R68, P0, R101, c[0x0][0x248], 0x4 ;  /* 0x0000920065447a11 */ /* 0x000fe200078020ff */
[-C--:B------:R-:W-:Y:S02]  /*1510*/  FFMA.FTZ R42, R70, R119.reuse, R42 ;  /* 0x00000077462a7223 */ /* 0x080fe4000001002a */
[----:B------:R-:W-:Y:S02]  /*1520*/  FMUL.FTZ R70, R121, R102 ;  /* 0x0000006679467220 */ /* 0x000fe40000410000 */
[-C--:B------:R-:W-:Y:S01]  /*1530*/  FFMA.FTZ R41, R69, R74.reuse, R41 ;  /* 0x0000004a45297223 */ /* 0x080fe20000010029 */
[C---:B------:R-:W-:Y:S01]  /*1540*/  LEA.HI.X R69, R101.reuse, c[0x0][0x24c], RZ, 0x4, P0 ;  /* 0x0000930065457a11 */ /* 0x040fe200000f24ff */
[----:B------:R-:W-:Y:S01]  /*1550*/  FMUL.FTZ R73, R82, R74 ;  /* 0x0000004a52497220 */ /* 0x000fe20000410000 */
[----:B------:R-:W-:Y:S01]  /*1560*/  IADD3 R101, R101, 0x80, RZ ;  /* 0x0000008065657810 */ /* 0x000fe20007ffe0ff */
[----:B------:R-:W-:-:S02]  /*1570*/  FMUL.FTZ R74, R81, R119 ;  /* 0x00000077514a7220 */ /* 0x000fc40000410000 */
[-C--:B------:R-:W-:Y:S02]  /*1580*/  FMUL.FTZ R75, R80, R70.reuse ;  /* 0x00000046504b7220 */ /* 0x080fe40000410000 */
[----:B------:R-:W-:-:S03]  /*1590*/  FFMA.FTZ R43, R71, R70, R43 ;  /* 0x00000046472b7223 */ /* 0x000fc6000001002b */
[----:B------:R0:W-:Y:S04]  /*15a0*/  STG.E.128 [R68.64], R72 ;  /* 0x0000004844007986 */ /* 0x0001e8000c101d04 */
.L_x_5658:
[----:B------:R-:W-:Y:S05]  /*15b0*/  BSYNC B0 ;  /* 0x0000000000007941 */ /* 0x000fea0003800000 */
.L_x_5657:
[----:B------:R-:W-:Y:S01]  /*15c0*/  BSSY B0, `(.L_x_5659) ;  /* 0x0000032000007945 */ /* 0x000fe20003800000 */
[----:B------:R-:W-:Y:S05]  /*15d0*/  @!P3 BRA `(.L_x_5660) ;  /* 0x000003000000b947 */ /* 0x000fea0003800000 */
[----:B0-----:R-:W-:-:S05]  /*15e0*/  MOV R68, 0x10 ;  /* 0x0000001000447802 */ /* 0x001fca0000000f00 */
        /* <DEDUP_REMOVED lines=40> */
[----:B------:R-:W-:Y:S01]  /*1870*/  LEA.HI.X R69, R101, c[0x0][0x24c], RZ, 0x4, P0 ;  /* 0x0000930065457a11 */ /* 0x000fe200000f24ff */
[----:B------:R-:W-:Y:S01]  /*1880*/  FMUL.FTZ R73, R11, R74 ;  /* 0x0000004a0b497220 */ /* 0x000fe20000410000 */
[----:B------:R-:W-:Y:S01]  /*1890*/  IADD3 R101, R101, 0x80, RZ ;  /* 0x0000008065657810 */ /* 0x000fe20007ffe0ff */
[----:B------:R-:W-:-:S02]  /*18a0*/  FMUL.FTZ R74, R12, R119 ;  /* 0x000000770c4a7220 */ /* 0x000fc40000410000 */
[-C--:B------:R-:W-:Y:S02]  /*18b0*/  FMUL.FTZ R75, R13, R70.reuse ;  /* 0x000000460d4b7220 */ /* 0x080fe40000410000 */
[----:B------:R-:W-:-:S03]  /*18c0*/  FFMA.FTZ R47, R71, R70, R47 ;  /* 0x00000046472f7223 */ /* 0x000fc6000001002f */
[----:B------:R0:W-:Y:S04]  /*18d0*/  STG.E.128 [R68.64], R72 ;  /* 0x0000004844007986 */ /* 0x0001e8000c101d04 */
.L_x_5660:
[----:B------:R-:W-:Y:S05]  /*18e0*/  BSYNC B0 ;  /* 0x0000000000007941 */ /* 0x000fea0003800000 */
.L_x_5659:
[----:B------:R-:W-:Y:S01]  /*18f0*/  BSSY B0, `(.L_x_5661) ;  /* 0x0000031000007945 */ /* 0x000fe20003800000 */
[----:B------:R-:W-:Y:S05]  /*1900*/  @!P4 BRA `(.L_x_5662) ;  /* 0x000002f00000c947 */ /* 0x000fea0003800000 */
[----:B0-----:R-:W-:-:S10]  /*1910*/  HFMA2.MMA R68, -RZ, RZ, 0, 9.5367431640625e-07 ;  /* 0x00000010ff447435 */ /* 0x001fd400000001ff */
[----:B------:R-:W-:-:S06]  /*1920*/  IMAD.WIDE.U32 R68, R101, R68, c[0x0][0x170] ;  /* 0x00005c0065447625 */ /* 0x000fcc00078e0044 */
[----:B------:R-:W2:Y:S01]  /*1930*/  LDG.E.128 R68, [R68.64] ;  /* 0x0000000444447981 */ /* 0x000ea2000c1e1d00 */
[----:B------:R-:W-:Y:S01]  /*1940*/  ISETP.NE.U32.AND P1, PT, RZ, c[0x0][0x218], PT ;  /* 0x00008600ff007a0c */ /* 0x000fe20003f25070 */
[-CC-:B------:R-:W-:Y:S01]  /*1950*/  FFMA.FTZ R73, R93, R99.reuse, R98.reuse ;  /* 0x000000635d497223 */ /* 0x180fe20000010062 */
[----:B------:R-:W-:Y:S01]  /*1960*/  ISETP.NE.U32.AND P0, PT, RZ, c[0x0][0x258], PT ;  /* 0x00009600ff007a0c */ /* 0x000fe20003f05070 */
[-CC-:B------:R-:W-:Y:S01]  /*1970*/  FFMA.FTZ R72, R92, R99.reuse, R98.reuse ;  /* 0x000000635c487223 */ /* 0x180fe20000010062 */
[----:B------:R-:W-:Y:S01]  /*1980*/  ISETP.NE.AND.EX P1, PT, RZ, c[0x0][0x21c], PT, P1 ;  /* 0x00008700ff007a0c */ /* 0x000fe20003f25310 */
[-CC-:B------:R-:W-:Y:S01]  /*1990*/  FFMA.FTZ R119, R105, R99.reuse, R98.reuse ;  /* 0x0000006369777223 */ /* 0x180fe20000010062 */
[----:B------:R-:W-:Y:S01]  /*19a0*/  ISETP.NE.AND.EX P0, PT, RZ, c[0x0][0x25c], PT, P0 ;  /* 0x00009700ff007a0c */ /* 0x000fe20003f05300 */
[----:B------:R-:W-:Y:S01]  /*19b0*/  FFMA.FTZ R99, R112, R99, R98 ;  /* 0x0000006370637223 */ /* 0x000fe20000010062 */
[----:B------:R-:W-:Y:S01]  /*19c0*/  ISETP.NE.U32.AND P5, PT, RZ, c[0x0][0x258], PT ;  /* 0x00009600ff007a0c */ /* 0x000fe20003fa5070 */
[----:B------:R-:W-:-:S02]  /*19d0*/  FADD.FTZ R73, R104, -R73 ;  /* 0x8000004968497221 */ /* 0x000fc40000010000 */
[----:B------:R-:W-:Y:S01]  /*19e0*/  FADD.FTZ R75, R107, -R72 ;  /* 0x800000486b4b7221 */ /* 0x000fe20000010000 */
[----:B------:R-:W-:Y:S01]  /*19f0*/  ISETP.NE.AND.EX P5, PT, RZ, c[0x0][0x25c], PT, P5 ;  /* 0x00009700ff007a0c */ /* 0x000fe20003fa5350 */
[----:B------:R-:W-:Y:S02]  /*1a00*/  FADD.FTZ R119, R114, -R119 ;  /* 0x8000007772777221 */ /* 0x000fe40000010000 */
[----:B------:R-:W-:Y:S02]  /*1a10*/  FADD.FTZ R99, R110, -R99 ;  /* 0x800000636e637221 */ /* 0x000fe40000010000 */
[C---:B-----5:R-:W-:Y:S02]  /*1a20*/  FMUL.FTZ R73, R100.reuse, R73 ;  /* 0x0000004964497220 */ /* 0x060fe40000410000 */
[C---:B------:R-:W-:Y:S02]  /*1a30*/  FMUL.FTZ R72, R100.reuse, R75 ;  /* 0x0000004b64487220 */ /* 0x040fe40000410000 */
[----:B------:R-:W-:-:S02]  /*1a40*/  FMUL.FTZ R119, R100, R119 ;  /* 0x0000007764777220 */ /* 0x000fc40000410000 */
[----:B------:R-:W-:Y:S02]  /*1a50*/  FMUL.FTZ R74, R100, R99 ;  /* 0x00000063644a7220 */ /* 0x000fe40000410000 */
[----:B------:R-:W-:Y:S02]  /*1a60*/  @P1 FADD.FTZ R73, R64, R73 ;  /* 0x0000004940491221 */ /* 0x000fe40000010000 */
[----:B------:R-:W-:Y:S02]  /*1a70*/  @P1 FADD.FTZ R72, R65, R72 ;  /* 0x0000004841481221 */ /* 0x000fe40000010000 */
[----:B------:R-:W-:Y:S01]  /*1a80*/  @P1 FADD.FTZ R119, R66, R119 ;  /* 0x0000007742771221 */ /* 0x000fe20000010000 */
[----:B------:R-:W-:Y:S01]  /*1a90*/  SEL R24, R73, R24, P5 ;  /* 0x0000001849187207 */ /* 0x000fe20002800000 */
[----:B------:R-:W-:Y:S01]  /*1aa0*/  @P1 FADD.FTZ R74, R67, R74 ;  /* 0x0000004a434a1221 */ /* 0x000fe20000010000 */
[----:B------:R-:W-:Y:S01]  /*1ab0*/  @P0 LEA R124, P1, R101, c[0x0][0x258], 0x4 ;  /* 0x00009600657c0a11 */ /* 0x000fe200078220ff */
[-C--:B------:R-:W-:Y:S01]  /*1ac0*/  FMUL.FTZ R73, R73, R102.reuse ;  /* 0x0000006649497220 */ /* 0x080fe20000410000 */
[C---:B------:R-:W-:Y:S01]  /*1ad0*/  SEL R25, R72.reuse, R25, P5 ;  /* 0x0000001948197207 */ /* 0x040fe20002800000 */
[----:B------:R-:W-:Y:S01]  /*1ae0*/  FMUL.FTZ R100, R72, R102 ;  /* 0x0000006648647220 */ /* 0x000fe20000410000 */
[C---:B------:R-:W-:Y:S01]  /*1af0*/  SEL R26, R119.reuse, R26, P5 ;  /* 0x0000001a771a7207 */ /* 0x040fe20002800000 */
[-C--:B------:R-:W-:Y:S01]  /*1b00*/  FMUL.FTZ R119, R119, R102.reuse ;  /* 0x0000006677777220 */ /* 0x080fe20000410000 */
[C---:B------:R-:W-:Y:S01]  /*1b10*/  SEL R27, R74.reuse, R27, P5 ;  /* 0x0000001b4a1b7207 */ /* 0x040fe20002800000 */
[----:B------:R-:W-:Y:S01]  /*1b20*/  FMUL.FTZ R102, R74, R102 ;  /* 0x000000664a667220 */ /* 0x000fe20000410000 */
[----:B------:R-:W-:Y:S01]  /*1b30*/  @P0 LEA.HI.X R125, R101, c[0x0][0x25c], RZ, 0x4, P1 ;  /* 0x00009700657d0a11 */ /* 0x000fe200008f24ff */
[----:B------:R-:W-:-:S02]  /*1b40*/  FMUL.FTZ R72, R14, R73 ;  /* 0x000000490e487220 */ /* 0x000fc40000410000 */
[----:B------:R-:W-:Y:S02]  /*1b50*/  FMUL.FTZ R74, R76, R119 ;  /* 0x000000774c4a7220 */ /* 0x000fe40000410000 */
[----:B------:R0:W-:Y:S01]  /*1b60*/  @P0 STG.E.128 [R124.64], R24 ;  /* 0x000000187c000986 */ /* 0x0001e2000c101d04 */
[----:B------:R-:W-:Y:S01]  /*1b70*/  LEA R98, P0, R101, c[0x0][0x248], 0x4 ;  /* 0x0000920065627a11 */ /* 0x000fe200078020ff */
[----:B------:R-:W-:-:S03]  /*1b80*/  FMUL.FTZ R75, R77, R102 ;  /* 0x000000664d4b7220 */ /* 0x000fc60000410000 */
[----:B------:R-:W-:Y:S01]  /*1b90*/  LEA.HI.X R99, R101, c[0x0][0x24c], RZ, 0x4, P0 ;  /* 0x0000930065637a11 */ /* 0x000fe200000f24ff */
[----:B--2---:R-:W-:Y:S02]  /*1ba0*/  FFMA.FTZ R48, R73, R68, R48 ;  /* 0x0000004449307223 */ /* 0x004fe40000010030 */
[-C--:B------:R-:W-:Y:S02]  /*1bb0*/  FMUL.FTZ R73, R15, R100.reuse ;  /* 0x000000640f497220 */ /* 0x080fe40000410000 */
[----:B------:R-:W-:Y:S02]  /*1bc0*/  FFMA.FTZ R49, R69, R100, R49 ;  /* 0x0000006445317223 */ /* 0x000fe40000010031 */
[----:B------:R-:W-:Y:S01]  /*1bd0*/  FFMA.FTZ R50, R70, R119, R50 ;  /* 0x0000007746327223 */ /* 0x000fe20000010032 */
[----:B------:R0:W-:Y:S01]  /*1be0*/  STG.E.128 [R98.64], R72 ;  /* 0x0000004862007986 */ /* 0x0001e2000c101d04 */
[----:B------:R-:W-:-:S03]  /*1bf0*/  FFMA.FTZ R51, R71, R102, R51 ;  /* 0x0000006647337223 */ /* 0x000fc60000010033 */
.L_x_5662:
[----:B------:R-:W-:Y:S05]  /*1c00*/  BSYNC B0 ;  /* 0x0000000000007941 */ /* 0x000fea0003800000 */
.L_x_5661:
[----:B------:R-:W-:Y:S02]  /*1c10*/  IADD3 R89, R89, c[0x0][0x160], RZ ;  /* 0x0000580059597a10 */ /* 0x000fe40007ffe0ff */
[----:B------:R-:W-:-:S02]  /*1c20*/  LOP3.LUT P1, RZ, R79, 0xff, RZ, 0xc0, !PT ;  /* 0x000000ff4fff7812 */ /* 0x000fc4000782c0ff */
[----:B------:R-:W-:Y:S02]  /*1c30*/  ISETP.GE.AND P0, PT, R89, c[0x0][0x164], PT ;  /* 0x0000590059007a0c */ /* 0x000fe40003f06270 */
[----:B------:R-:W-:-:S11]  /*1c40*/  SEL R79, RZ, 0x1, P1 ;  /* 0x00000001ff4f7807 */ /* 0x000fd60000800000 */
[----:B0----5:R-:W-:Y:S01]  /*1c50*/  @P0 CALL.REL.NOINC `(.L_x_5648) ;  /* 0x0000001000000944 */ /* 0x021fe20003c00000 */
[----:B------:R-:W-:Y:S05]  /*1c60*/  BRA `(.L_x_5663) ;  /* 0xffffe9f000007947 */ /* 0x000fea000383ffff */
.L_x_5648:
        /* <DEDUP_REMOVED lines=30> */
.L_x_5655:
[----:B------:R-:W-:Y:S01]  /*1e50*/  HFMA2.MMA R72, -RZ, RZ, 0, 9.5367431640625e-07 ;  /* 0x00000010ff487435 */ /* 0x000fe200000001ff */
[----:B------:R-:W-:-:S02]  /*1e60*/  MOV R73, R121 ;  /* 0x0000007900497202 */ /* 0x000fc40000000f00 */
[----:B------:R-:W-:Y:S02]  /*1e70*/  MOV R71, 0x1f ;  /* 0x0000001f00477802 */ /* 0x000fe40000000f00 */
[----:B------:R-:W-:Y:S02]  /*1e80*/  MOV R70, 0xffffffff ;  /* 0xffffffff00467802 */ /* 0x000fe40000000f00 */
[----:B------:R-:W-:Y:S02]  /*1e90*/  MOV R68, 0x1eb0 ;  /* 0x00001eb000447802 */ /* 0x000fe40000000f00 */
[----:B-----5:R-:W-:Y:S05]  /*1ea0*/  CALL.REL.NOINC `($__internal_164_$__cuda_sm70_shflsync_down_p) ;  /* 0x0000046000007944 */ /* 0x020fea0003c00000 */
[----:B-1----:R-:W-:Y:S01]  /*1eb0*/  MOV R74, R70 ;  /* 0x00000046004a7202 */ /* 0x002fe20000000f00 */
[----:B0-----:R-:W-:Y:S05]  /*1ec0*/  BRA `(.L_x_5664) ;  /* 0xfffff12000007947 */ /* 0x001fea000383ffff */
.L_x_5656:
[----:B------:R-:W-:Y:S01]  /*1ed0*/  HFMA2.MMA R72, -RZ, RZ, 0, 9.5367431640625e-07 ;  /* 0x00000010ff487435 */ /* 0x000fe200000001ff */
[----:B------:R-:W-:Y:S02]  /*1ee0*/  MOV R73, R119 ;  /* 0x0000007700497202 */ /* 0x000fe40000000f00 */
[----:B------:R-:W-:Y:S02]  /*1ef0*/  MOV R71, 0x1f ;  /* 0x0000001f00477802 */ /* 0x000fe40000000f00 */
[----:B------:R-:W-:-:S02]  /*1f00*/  MOV R70, 0xffffffff ;  /* 0xffffffff00467802 */ /* 0x000fc40000000f00 */
[----:B------:R-:W-:Y:S02]  /*1f10*/  MOV R68, 0x1f30 ;  /* 0x00001f3000447802 */ /* 0x000fe40000000f00 */
[----:B01---5:R-:W-:Y:S05]  /*1f20*/  CALL.REL.NOINC `($__internal_164_$__cuda_sm70_shflsync_down_p) ;  /* 0x000003e000007944 */ /* 0x023fea0003c00000 */
[----:B------:R-:W-:Y:S01]  /*1f30*/  FADD.FTZ R121, R74, R121 ;  /* 0x000000794a797221 */ /* 0x000fe20000010000 */
[----:B0-----:R-:W-:Y:S01]  /*1f40*/  HFMA2.MMA R72, -RZ, RZ, 0, 4.76837158203125e-07 ;  /* 0x00000008ff487435 */ /* 0x001fe200000001ff */
[----:B-1----:R-:W-:Y:S01]  /*1f50*/  FADD.FTZ R119, R119, R70 ;  /* 0x0000004677777221 */ /* 0x002fe20000010000 */
[----:B------:R-:W-:Y:S02]  /*1f60*/  MOV R71, 0x1f ;  /* 0x0000001f00477802 */ /* 0x000fe40000000f00 */
[----:B------:R-:W-:Y:S02]  /*1f70*/  MOV R70, 0xffffffff ;  /* 0xffffffff00467802 */ /* 0x000fe40000000f00 */
[----:B------:R-:W-:Y:S02]  /*1f80*/  MOV R73, R121 ;  /* 0x0000007900497202 */ /* 0x000fe40000000f00 */
[----:B------:R-:W-:Y:S02]  /*1f90*/  MOV R68, 0x1fb0 ;  /* 0x00001fb000447802 */ /* 0x000fe40000000f00 */
[----:B------:R-:W-:Y:S05]  /*1fa0*/  CALL.REL.NOINC `($__internal_164_$__cuda_sm70_shflsync_down_p) ;  /* 0x0000036000007944 */ /* 0x000fea0003c00000 */
[----:B0-----:R-:W-:Y:S01]  /*1fb0*/  HFMA2.MMA R72, -RZ, RZ, 0, 4.76837158203125e-07 ;  /* 0x00000008ff487435 */ /* 0x001fe200000001ff */
[----:B-1----:R-:W-:-:S02]  /*1fc0*/  MOV R74, R70 ;  /* 0x00000046004a7202 */ /* 0x002fc40000000f00 */
[----:B------:R-:W-:Y:S02]  /*1fd0*/  MOV R73, R119 ;  /* 0x0000007700497202 */ /* 0x000fe40000000f00 */
[----:B------:R-:W-:Y:S02]  /*1fe0*/  MOV R71, 0x1f ;  /* 0x0000001f00477802 */ /* 0x000fe40000000f00 */
[----:B------:R-:W-:Y:S02]  /*1ff0*/  MOV R70, 0xffffffff ;  /* 0xffffffff00467802 */ /* 0x000fe40000000f00 */
[----:B------:R-:W-:Y:S02]  /*2000*/  MOV R68, 0x2020 ;  /* 0x0000202000447802 */ /* 0x000fe40000000f00 */
[----:B------:R-:W-:Y:S05]  /*2010*/  CALL.REL.NOINC `($__internal_164_$__cuda_sm70_shflsync_down_p) ;  /* 0x000002f000007944 */ /* 0x000fea0003c00000 */
[----:B------:R-:W-:Y:S01]  /*2020*/  FADD.FTZ R121, R74, R121 ;  /* 0x000000794a797221 */ /* 0x000fe20000010000 */
[----:B0-----:R-:W-:Y:S01]  /*2030*/  HFMA2.MMA R72, -RZ, RZ, 0, 2.384185791015625e-07 ;  /* 0x00000004ff487435 */ /* 0x001fe200000001ff */
[----:B-1----:R-:W-:Y:S01]  /*2040*/  FADD.FTZ R119, R119, R70 ;  /* 0x0000004677777221 */ /* 0x002fe20000010000 */
[----:B------:R-:W-:Y:S02]  /*2050*/  MOV R71, 0x1f ;  /* 0x0000001f00477802 */ /* 0x000fe40000000f00 */
[----:B------:R-:W-:-:S02]  /*2060*/  MOV R70, 0xffffffff ;  /* 0xffffffff00467802 */ /* 0x000fc40000000f00 */
[----:B------:R-:W-:Y:S02]  /*2070*/  MOV R73, R121 ;  /* 0x0000007900497202 */ /* 0x000fe40000000f00 */
[----:B------:R-:W-:Y:S02]  /*2080*/  MOV R68, 0x20a0 ;  /* 0x000020a000447802 */ /* 0x000fe40000000f00 */
[----:B------:R-:W-:Y:S05]  /*2090*/  CALL.REL.NOINC `($__internal_164_$__cuda_sm70_shflsync_down_p) ;  /* 0x0000027000007944 */ /* 0x000fea0003c00000 */
[----:B0-----:R-:W-:Y:S01]  /*20a0*/  HFMA2.MMA R72, -RZ, RZ, 0, 2.384185791015625e-07 ;  /* 0x00000004ff487435 */ /* 0x001fe200000001ff */
[----:B-1----:R-:W-:Y:S02]  /*20b0*/  MOV R74, R70 ;  /* 0x00000046004a7202 */ /* 0x002fe40000000f00 */
[----:B------:R-:W-:Y:S02]  /*20c0*/  MOV R73, R119 ;  /* 0x0000007700497202 */ /* 0x000fe40000000f00 */
[----:B------:R-:W-:Y:S02]  /*20d0*/  MOV R71, 0x1f ;  /* 0x0000001f00477802 */ /* 0x000fe40000000f00 */
[----:B------:R-:W-:Y:S02]  /*20e0*/  MOV R70, 0xffffffff ;  /* 0xffffffff00467802 */ /* 0x000fe40000000f00 */
[----:B------:R-:W-:-:S02]  /*20f0*/  MOV R68, 0x2110 ;  /* 0x0000211000447802 */ /* 0x000fc40000000f00 */
[----:B------:R-:W-:Y:S05]  /*2100*/  CALL.REL.NOINC `($__internal_164_$__cuda_sm70_shflsync_down_p) ;  /* 0x0000020000007944 */ /* 0x000fea0003c00000 */
[----:B------:R-:W-:Y:S01]  /*2110*/  FADD.FTZ R121, R74, R121 ;  /* 0x000000794a797221 */ /* 0x000fe20000010000 */
[----:B0-----:R-:W-:Y:S01]  /*2120*/  HFMA2.MMA R72, -RZ, RZ, 0, 1.1920928955078125e-07 ;  /* 0x00000002ff487435 */ /* 0x001fe200000001ff */
[----:B-1----:R-:W-:Y:S01]  /*2130*/  FADD.FTZ R99, R119, R70 ;  /* 0x0000004677637221 */ /* 0x002fe20000010000 */
[----:B------:R-:W-:-:S02]  /*2140*/  MOV R71, 0x1f ;  /* 0x0000001f00477802 */ /* 0x000fc40000000f00 */
[----:B------:R-:W-:Y:S02]  /*2150*/  MOV R70, 0xffffffff ;  /* 0xffffffff00467802 */ /* 0x000fe40000000f00 */
[----:B------:R-:W-:Y:S02]  /*2160*/  MOV R73, R121 ;  /* 0x0000007900497202 */ /* 0x000fe40000000f00 */
[----:B------:R-:W-:Y:S02]  /*2170*/  MOV R68, 0x2190 ;  /* 0x0000219000447802 */ /* 0x000fe40000000f00 */
[----:B------:R-:W-:Y:S05]  /*2180*/  CALL.REL.NOINC `($__internal_164_$__cuda_sm70_shflsync_down_p) ;  /* 0x0000018000007944 */ /* 0x000fea0003c00000 */
[----:B0-----:R-:W-:Y:S01]  /*2190*/  HFMA2.MMA R72, -RZ, RZ, 0, 1.1920928955078125e-07 ;  /* 0x00000002ff487435 */ /* 0x001fe200000001ff */
[----:B-1----:R-:W-:Y:S02]  /*21a0*/  MOV R74, R70 ;  /* 0x00000046004a7202 */ /* 0x002fe40000000f00 */
[----:B------:R-:W-:Y:S02]  /*21b0*/  MOV R73, R99 ;  /* 0x0000006300497202 */ /* 0x000fe40000000f00 */
[----:B------:R-:W-:Y:S02]  /*21c0*/  MOV R71, 0x1f ;  /* 0x0000001f00477802 */ /* 0x000fe40000000f00 */
[----:B------:R-:W-:-:S02]  /*21d0*/  MOV R70, 0xffffffff ;  /* 0xffffffff00467802 */ /* 0x000fc40000000f00 */
[----:B------:R-:W-:Y:S02]  /*21e0*/  MOV R68, 0x2200 ;  /* 0x0000220000447802 */ /* 0x000fe40000000f00 */
[----:B------:R-:W-:Y:S05]  /*21f0*/  CALL.REL.NOINC `($__internal_164_$__cuda_sm70_shflsync_down_p) ;  /* 0x0000011000007944 */ /* 0x000fea0003c00000 */
[----:B------:R-:W-:Y:S01]  /*2200*/  FADD.FTZ R98, R74, R121 ;  /* 0x000000794a627221 */ /* 0x000fe20000010000 */
[----:B0-----:R-:W-:Y:S01]  /*2210*/  HFMA2.MMA R72, -RZ, RZ, 0, 5.9604644775390625e-08 ;  /* 0x00000001ff487435 */ /* 0x001fe200000001ff */
[----:B-1----:R-:W-:Y:S01]  /*2220*/  FADD.FTZ R99, R99, R70 ;  /* 0x0000004663637221 */ /* 0x002fe20000010000 */
[----:B------:R-:W-:Y:S02]  /*2230*/  MOV R71, 0x1f ;  /* 0x0000001f00477802 */ /* 0x000fe40000000f00 */
[----:B------:R-:W-:Y:S02]  /*2240*/  MOV R70, 0xffffffff ;  /* 0xffffffff00467802 */ /* 0x000fe40000000f00 */
[----:B------:R-:W-:Y:S02]  /*2250*/  MOV R73, R98 ;  /* 0x0000006200497202 */ /* 0x000fe40000000f00 */
[----:B------:R-:W-:Y:S02]  /*2260*/  MOV R68, 0x2280 ;  /* 0x0000228000447802 */ /* 0x000fe40000000f00 */
[----:B------:R-:W-:Y:S05]  /*2270*/  CALL.REL.NOINC `($__internal_164_$__cuda_sm70_shflsync_down_p) ;  /* 0x0000009000007944 */ /* 0x000fea0003c00000 */
[----:B0-----:R-:W-:Y:S01]  /*2280*/  HFMA2.MMA R72, -RZ, RZ, 0, 5.9604644775390625e-08 ;  /* 0x00000001ff487435 */ /* 0x001fe200000001ff */
[----:B-1----:R-:W-:-:S02]  /*2290*/  MOV R75, R70 ;  /* 0x00000046004b7202 */ /* 0x002fc40000000f00 */
[----:B------:R-:W-:Y:S02]  /*22a0*/  MOV R73, R99 ;  /* 0x0000006300497202 */ /* 0x000fe40000000f00 */
[----:B------:R-:W-:Y:S02]  /*22b0*/  MOV R71, 0x1f ;  /* 0x0000001f00477802 */ /* 0x000fe40000000f00 */
[----:B------:R-:W-:Y:S02]  /*22c0*/  MOV R70, 0xffffffff ;  /* 0xffffffff00467802 */ /* 0x000fe40000000f00 */
[----:B------:R-:W-:Y:S02]  /*22d0*/  MOV R68, 0x22f0 ;  /* 0x000022f000447802 */ /* 0x000fe40000000f00 */
[----:B------:R-:W-:Y:S05]  /*22e0*/  CALL.REL.NOINC `($__internal_164_$__cuda_sm70_shflsync_down_p) ;  /* 0x0000002000007944 */ /* 0x000fea0003c00000 */
[----:B-1----:R-:W-:Y:S01]  /*22f0*/  MOV R68, R70 ;  /* 0x0000004600447202 */ /* 0x002fe20000000f00 */
[----:B0-----:R-:W-:Y:S05]  /*2300*/  BRA `(.L_x_5665) ;  /* 0xffffee0000007947 */ /* 0x001fea000383ffff */
        .weak           $__internal_164_$__cuda_sm70_shflsync_down_p
        .type           $__internal_164_$__cuda_sm70_shflsync_down_p,@function
        .size           $__internal_164_$__cuda_sm70_shflsync_down_p,(.L_x_6813 - $__internal_164_$__cuda_sm70_shflsync_down_p)
$__internal_164_$__cuda_sm70_shflsync_down_p:
[----:B------:R-:W-:Y:S01]  /*2310*/  HFMA2.MMA R69, -RZ, RZ, 0, 0 ;  /* 0x00000000ff457435 */ /* 0x000fe200000001ff */
[----:B------:R-:W-:Y:S04]  /*2320*/  WARPSYNC R70 ;  /* 0x0000004600007348 */ /* 0x000fe80003800000 */
[----:B------:R0:W1:Y:S01]  /*2330*/  SHFL.DOWN PT, R70, R73, R72, R71 ;  /* 0x0800004849467389 */ /* 0x00006200000e0047 */
[----:B------:R-:W-:Y:S05]  /*2340*/  RET.REL.NODEC R68 `(_ZN10layer_norm13ln_bwd_kernelINS_13Kernel_traitsI6__halfffffjLj1536ELj1ELj1ELj4ELj16ENS_18Kernel_traits_baseILj1536ES2_ffffjLj128EEEEELb0ELb1ELb0ELb0EEEvNS_9BwdParamsE) ;  /* 0xffffdcb044007950 */ /* 0x000fea0003c3ffff */
.L_x_5666:
        /* <DEDUP_REMOVED lines=11> */
.L_x_6813:


//--------------------- .text._ZN10layer_norm13ln_bwd_kernelINS_13Kernel_traitsI6__halfffffjLj1536ELj1ELj1ELj4ELj16ENS_18Kernel_traits_baseILj1536ES2_ffffjLj128EEEEELb0ELb1ELb0ELb1EEEvNS_9BwdParamsE --------------------------
	.section	.text._ZN10layer_norm13ln_bwd_kernelINS_13Kernel_traitsI6__halfffffjLj1536ELj1ELj1ELj4ELj16ENS_18Kernel_traits_baseILj1536ES2_ffffjLj128EEEEELb0ELb1ELb0ELb1EEEvNS_9BwdParamsE,"ax",@progbits
	.sectioninfo	@"SHI_REGISTERS=125"
	.align	128
        .global         _ZN10layer_norm13ln_bwd_kernelINS_13Kernel_traitsI6__halfffffjLj1536ELj1ELj1ELj4ELj16ENS_18Kernel_traits_baseILj1536ES2_ffffjLj128EEEEELb0ELb1ELb0ELb1EEEvNS_9BwdParamsE
        .type           _ZN10layer_norm13ln_bwd_kernelINS_13Kernel_traitsI6__halfffffjLj1536ELj1ELj1ELj4ELj16ENS_18Kernel_traits_baseILj1536ES2_ffffjLj128EEEEELb0ELb1ELb0ELb1EEEvNS_9BwdParamsE,@function
        .size           _ZN10layer_norm13ln_bwd_kernelINS_13Kernel_traitsI6__halfffffjLj1536ELj1ELj1ELj4ELj16ENS_18Kernel_traits_baseILj1536ES2_ffffjLj128EEEEELb0ELb1ELb0ELb1EEEvNS_9BwdParamsE,(.L_x_6814 - _ZN10layer_norm13ln_bwd_kernelINS_13Kernel_traitsI6__halfffffjLj1536ELj1ELj1ELj4ELj16ENS_18Kernel_traits_baseILj1536ES2_ffffjLj128EEEEELb0ELb1ELb0ELb1EEEvNS_9BwdParamsE)
        .other          _ZN10layer_norm13ln_bwd_kernelINS_13Kernel_traitsI6__halfffffjLj1536ELj1ELj1ELj4ELj16ENS_18Kernel_traits_baseILj1536ES2_ffffjLj128EEEEELb0ELb1ELb0ELb1EEEvNS_9BwdParamsE,@"STO_CUDA_ENTRY STV_DEFAULT"
_ZN10layer_norm13ln_bwd_kernelINS_13Kernel_traitsI6__halfffffjLj1536ELj1ELj1ELj4ELj16ENS_18Kernel_traits_baseILj1536ES2_ffffjLj128EEEEELb0ELb1ELb0ELb1EEEvNS_9BwdParamsE:
.text._ZN10layer_norm13ln_bwd_kernelINS_13Kernel_traitsI6__halfffffjLj1536ELj1ELj1ELj4ELj16ENS_18Kernel_traits_baseILj1536ES2_ffffjLj128EEEEELb0ELb1ELb0ELb1EEEvNS_9BwdParamsE:
        /* <DEDUP_REMOVED lines=26> */
.L_x_5667:
        /* <DEDUP_REMOVED lines=20> */
[----:B0-----:R-:W-:Y:S01]  /*02e0*/  CS2R R2, SRZ ;  /* 0x0000000000027805 */ /* 0x001fe2000001ff00 */
        /* <DEDUP_REMOVED lines=48> */
.L_x_5672:
[----:B------:R-:W-:Y:S01]  /*05f0*/  IMAD R40, R102, c[0x0][0x168], RZ ;  /* 0x00005a0066287a24 */ /* 0x000fe200078e02ff */
[----:B------:R-:W-:Y:S02]  /*0600*/  MOV R105, 0x4 ;  /* 0x0000000400697802 */ /* 0x000fe40000000f00 */
[----:B------:R-:W-:-:S02]  /*0610*/  LOP3.LUT R106, R17, 0x7f, RZ, 0xc0, !PT ;  /* 0x0000007f116a7812 */ /* 0x000fc400078ec0ff */
[----:B------:R-:W-:Y:S01]  /*0620*/  SHF.R.S32.HI R41, RZ, 0x1f, R40 ;  /* 0x0000001fff297819 */ /* 0x000fe20000011428 */
[----:B------:R-:W-:Y:S01]  /*0630*/  IMAD.WIDE R54, R102, R105, c[0x0][0x1a0] ;  /* 0x0000680066367625 */ /* 0x000fe200078e0269 */
[----:B------:R-:W-:Y:S02]  /*0640*/  MOV R112, 0x10 ;  /* 0x0000001000707802 */ /* 0x000fe40000000f00 */
[----:B------:R-:W-:Y:S02]  /*0650*/  LEA.HI R41, R41, R40, RZ, 0x2 ;  /* 0x0000002829297211 */ /* 0x000fe400078f10ff */
[----:B------:R0:W2:Y:S02]  /*0660*/  LDG.E R117, [R54.64] ;  /* 0x0000000436757981 */ /* 0x0000a4000c1e1900 */
[----:B------:R-:W-:-:S04]  /*0670*/  LEA.HI.SX32 R106, R41, R106, 0x1e ;  /* 0x0000006a296a7211 */ /* 0x000fc800078ff2ff */
[C---:B------:R-:W-:Y:S01]  /*0680*/  IADD3 R107, R106.reuse, 0x80, RZ ;  /* 0x000000806a6b7810 */ /* 0x040fe20007ffe0ff */
[----:B------:R-:W-:-:S04]  /*0690*/  IMAD.WIDE.U32 R40, R106, R112, c[0x0][0x188] ;  /* 0x000062006a287625 */ /* 0x000fc800078e0070 */
[----:B------:R-:W-:Y:S02]  /*06a0*/  IMAD.WIDE R104, R102, R105, c[0x0][0x1a8] ;  /* 0x00006a0066687625 */ /* 0x000fe400078e0269 */
[----:B------:R-:W3:Y:S02]  /*06b0*/  LDG.E.128 R40, [R40.64] ;  /* 0x0000000428287981 */ /* 0x000ee4000c1e1d00 */
[CC--:B------:R-:W-:Y:S02]  /*06c0*/  IMAD.WIDE.U32 R48, R107.reuse, R112.reuse, c[0x0][0x188] ;  /* 0x000062006b307625 */ /* 0x0c0fe400078e0070 */
[----:B------:R1:W4:Y:S02]  /*06d0*/  LDG.E R104, [R104.64] ;  /* 0x0000000468687981 */ /* 0x000324000c1e1900 */
[CC--:B------:R-:W-:Y:S02]  /*06e0*/  IMAD.WIDE.U32 R44, R106.reuse, R112.reuse, c[0x0][0x208] ;  /* 0x000082006a2c7625 */ /* 0x0c0fe400078e0070 */
[----:B------:R-:W4:Y:S04]  /*06f0*/  LDG.E.128 R48, [R48.64] ;  /* 0x0000000430307981 */ /* 0x000f28000c1e1d00 */
[----:B------:R-:W4:Y:S01]  /*0700*/  LDG.E.128 R44, [R44.64] ;  /* 0x000000042c2c7981 */ /* 0x000f22000c1e1d00 */
[----:B------:R-:W-:Y:S01]  /*0710*/  IMAD.WIDE.U32 R52, R107, R112, c[0x0][0x208] ;  /* 0x000082006b347625 */ /* 0x000fe200078e0070 */
[----:B------:R-:W-:-:S05]  /*0720*/  IADD3 R103, R106, 0x100, RZ ;  /* 0x000001006a677810 */ /* 0x000fca0007ffe0ff */
[----:B0-----:R-:W4:Y:S01]  /*0730*/  LDG.E.128 R52, [R52.64] ;  /* 0x0000000434347981 */ /* 0x001f22000c1e1d00 */
[----:B------:R-:W-:-:S04]  /*0740*/  IMAD.WIDE.U32 R56, R103, R112, c[0x0][0x188] ;  /* 0x0000620067387625 */ /* 0x000fc800078e0070 */
[----:B------:R-:W-:Y:S02]  /*0750*/  IMAD.WIDE.U32 R60, R103, R112, c[0x0][0x208] ;  /* 0x00008200673c7625 */ /* 0x000fe400078e0070 */
[----:B------:R-:W4:Y:S04]  /*0760*/  LDG.E.128 R56, [R56.64] ;  /* 0x0000000438387981 */ /* 0x000f28000c1e1d00 */
[----:B------:R-:W4:Y:S01]  /*0770*/  LDG.E.128 R60, [R60.64] ;  /* 0x000000043c3c7981 */ /* 0x000f22000c1e1d00 */
[----:B------:R-:W-:-:S04]  /*0780*/  ISETP.NE.U32.AND P0, PT, RZ, c[0x0][0x1c0], PT ;  /* 0x00007000ff007a0c */ /* 0x000fc80003f05070 */
[----:B------:R-:W-:Y:S02]  /*0790*/  ISETP.NE.AND.EX P0, PT, RZ, c[0x0][0x1c4], PT, P0 ;  /* 0x00007100ff007a0c */ /* 0x000fe40003f05300 */
[----:B-1----:R-:W-:Y:S02]  /*07a0*/  SHF.R.S32.HI R105, RZ, 0x1f, R102 ;  /* 0x0000001fff697819 */ /* 0x002fe40000011466 */
[----:B------:R-:W-:-:S09]  /*07b0*/  ISETP.NE.U32.AND P1, PT, RZ, c[0x0][0x218], PT ;  /* 0x00008600ff007a0c */ /* 0x000fd20003f25070 */
[C---:B------:R-:W-:Y:S02]  /*07c0*/  @P0 LEA R108, P2, R102.reuse, c[0x0][0x1c0], 0x2 ;  /* 0x00007000666c0a11 */ /* 0x040fe400078410ff */
[----:B------:R-:W-:Y:S02]  /*07d0*/  ISETP.NE.AND.EX P1, PT, RZ, c[0x0][0x21c], PT, P1 ;  /* 0x00008700ff007a0c */ /* 0x000fe40003f25310 */
[----:B------:R-:W-:Y:S02]  /*07e0*/  @P0 LEA.HI.X R109, R102, c[0x0][0x1c4], R105, 0x2, P2 ;  /* 0x00007100666d0a11 */ /* 0x000fe400010f1469 */
[----:B------:R-:W-:Y:S01]  /*07f0*/  MOV R105, 0x3f800000 ;  /* 0x3f80000000697802 */ /* 0x000fe20000000f00 */
[----:B------:R-:W-:-:S05]  /*0800*/  ULDC.U8 UR6, c[0x0][0x1f0] ;  /* 0x00007c0000067ab9 */ /* 0x000fca0000000000 */
[----:B------:R0:W5:Y:S01]  /*0810*/  @P0 LDG.E R105, [R108.64] ;  /* 0x000000046c690981 */ /* 0x000162000c1e1900 */
[----:B------:R-:W-:Y:S02]  /*0820*/  ISETP.NE.AND P0, PT, RZ, UR6, PT ;  /* 0x00000006ff007c0c */ /* 0x000fe4000bf05270 */
[----:B------:R-:W-:-:S04]  /*0830*/  @P1 IMAD.WIDE.U32 R110, R107, R112, c[0x0][0x218] ;  /* 0x000086006b6e1625 */ /* 0x000fc800078e0070 */
[-C--:B------:R-:W-:Y:S01]  /*0840*/  @P1 IMAD.WIDE.U32 R114, R106, R112.reuse, c[0x0][0x218] ;  /* 0x000086006a721625 */ /* 0x080fe200078e0070 */
[----:B------:R4:W5:Y:S04]  /*0850*/  @P1 LDG.E.128 R28, [R110.64] ;  /* 0x000000046e1c1981 */ /* 0x000968000c1e1d00 */
[----:B------:R1:W5:Y:S01]  /*0860*/  @P1 LDG.E.128 R24, [R114.64] ;  /* 0x0000000472181981 */ /* 0x000362000c1e1d00 */
[----:B------:R-:W-:-:S05]  /*0870*/  @P1 IMAD.WIDE.U32 R112, R103, R112, c[0x0][0x218] ;  /* 0x0000860067701625 */ /* 0x000fca00078e0070 */
[----:B------:R0:W5:Y:S01]  /*0880*/  @P1 LDG.E.128 R32, [R112.64] ;  /* 0x0000000470201981 */ /* 0x000162000c1e1d00 */
[----:B------:R-:W-:Y:S02]  /*0890*/  LOP3.LUT P1, RZ, R17, 0x1f, RZ, 0xc0, !PT ;  /* 0x0000001f11ff7812 */ /* 0x000fe4000782c0ff */
[----:B--2---:R-:W-:-:S05]  /*08a0*/  FSEL R121, R117, RZ, !P0 ;  /* 0x000000ff75797208 */ /* 0x004fca0004000000 */
[----:B---3--:R-:W-:-:S04]  /*08b0*/  FADD.FTZ R41, -R121, R41 ;  /* 0x0000002979297221 */ /* 0x008fc80000010100 */
[C---:B----4-:R-:W-:Y:S02]  /*08c0*/  FMUL.FTZ R110, R104.reuse, R41 ;  /* 0x00000029686e7220 */ /* 0x050fe40000410000 */
[C---:B------:R-:W-:Y:S02]  /*08d0*/  FADD.FTZ R117, -R121.reuse, R40 ;  /* 0x0000002879757221 */ /* 0x040fe40000010100 */
[C---:B------:R-:W-:Y:S02]  /*08e0*/  FADD.FTZ R41, -R121.reuse, R48 ;  /* 0x0000003079297221 */ /* 0x040fe40000010100 */
[----:B------:R-:W-:Y:S02]  /*08f0*/  FADD.FTZ R111, -R121, R50 ;  /* 0x00000032796f7221 */ /* 0x000fe40000010100 */
[----:B------:R-:W-:Y:S02]  /*0900*/  FMUL.FTZ R50, R104, R41 ;  /* 0x0000002968327220 */ /* 0x000fe40000410000 */
[----:B-1----:R-:W-:-:S02]  /*0910*/  FMUL.FTZ R114, R101, R44 ;  /* 0x0000002c65727220 */ /* 0x002fc40000410000 */
[C---:B------:R-:W-:Y:S02]  /*0920*/  FADD.FTZ R41, -R121.reuse, R51 ;  /* 0x0000003379297221 */ /* 0x040fe40000010100 */
[----:B0-----:R-:W-:Y:S02]  /*0930*/  FMUL.FTZ R109, R104, R117 ;  /* 0x00000075686d7220 */ /* 0x001fe40000410000 */
[----:B------:R-:W-:Y:S02]  /*0940*/  FADD.FTZ R119, -R121, R42 ;  /* 0x0000002a79777221 */ /* 0x000fe40000010100 */
[----:B------:R-:W-:Y:S02]  /*0950*/  FMUL.FTZ R117, R100, R45 ;  /* 0x0000002d64757220 */ /* 0x000fe40000410000 */
[----:B------:R-:W-:Y:S02]  /*0960*/  FMUL.FTZ R118, R104, R41 ;  /* 0x0000002968767220 */ /* 0x000fe40000410000 */
[----:B------:R-:W-:-:S02]  /*0970*/  FADD.FTZ R40, RZ, R114 ;  /* 0x00000072ff287221 */ /* 0x000fc40000010000 */
[----:B------:R-:W-:Y:S02]  /*0980*/  FFMA.FTZ R41, R109, R114, RZ ;  /* 0x000000726d297223 */ /* 0x000fe400000100ff */
        /* <DEDUP_REMOVED lines=11> */
[----:B------:R-:W-:Y:S02]  /*0a40*/  FADD.FTZ R49, -R121, R49 ;  /* 0x0000003179317221 */ /* 0x000fe40000010100 */
[----:B------:R-:W-:Y:S02]  /*0a50*/  FFMA.FTZ R42, R115, R120, R42 ;  /* 0x00000078732a7223 */ /* 0x000fe4000001002a */
[C---:B------:R-:W-:Y:S02]  /*0a60*/  FADD.FTZ R65, R52.reuse, R65 ;  /* 0x0000004134417221 */ /* 0x040fe40000010000 */
[----:B------:R-:W-:Y:S02]  /*0a70*/  FFMA.FTZ R67, R52, R50, R67 ;  /* 0x0000003234437223 */ /* 0x000fe40000010043 */
[----:B------:R-:W-:Y:S02]  /*0a80*/  FMUL.FTZ R111, R104, R111 ;  /* 0x0000006f686f7220 */ /* 0x000fe40000410000 */
[----:B------:R-:W-:-:S02]  /*0a90*/  FMUL.FTZ R52, R96, R53 ;  /* 0x0000003560347220 */ /* 0x000fc40000410000 */
[----:B------:R-:W-:Y:S02]  /*0aa0*/  FADD.FTZ R43, R40, R113 ;  /* 0x00000071282b7221 */ /* 0x000fe40000010000 */
[----:B------:R-:W-:Y:S02]  /*0ab0*/  FMUL.FTZ R51, R104, R49 ;  /* 0x0000003168337220 */ /* 0x000fe40000410000 */
[----:B------:R-:W-:Y:S02]  /*0ac0*/  FFMA.FTZ R40, R50, R113, R42 ;  /* 0x0000007132287223 */ /* 0x000fe4000001002a */
[C---:B------:R-:W-:Y:S02]  /*0ad0*/  FADD.FTZ R76, R45.reuse, R76 ;  /* 0x0000004c2d4c7221 */ /* 0x040fe40000010000 */
[----:B------:R-:W-:Y:S02]  /*0ae0*/  FFMA.FTZ R78, R45, R110, R78 ;  /* 0x0000006e2d4e7223 */ /* 0x000fe4000001004e */
[----:B------:R-:W-:-:S02]  /*0af0*/  FADD.FTZ R21, R54, R21 ;  /* 0x0000001536157221 */ /* 0x000fc40000010000 */
[----:B------:R-:W-:Y:S02]  /*0b00*/  FFMA.FTZ R23, R54, R111, R23 ;  /* 0x0000006f36177223 */ /* 0x000fe40000010017 */
[----:B------:R-:W-:Y:S02]  /*0b10*/  FMUL.FTZ R54, R95, R54 ;  /* 0x000000365f367220 */ /* 0x000fe40000410000 */
[----:B------:R-:W-:Y:S02]  /*0b20*/  FADD.FTZ R45, -R121, R56 ;  /* 0x00000038792d7221 */ /* 0x000fe40000010100 */
[----:B------:R-:W-:Y:S02]  /*0b30*/  FADD.FTZ R43, R43, R52 ;  /* 0x000000342b2b7221 */ /* 0x000fe40000010000 */
        /* <DEDUP_REMOVED lines=10> */
[----:B------:R-:W-:Y:S02]  /*0be0*/  FADD.FTZ R41, -R121, R58 ;  /* 0x0000003a79297221 */ /* 0x000fe40000010100 */
[C---:B------:R-:W-:Y:S02]  /*0bf0*/  FADD.FTZ R2, R60.reuse, R2 ;  /* 0x000000023c027221 */ /* 0x040fe40000010000 */
[----:B------:R-:W-:Y:S02]  /*0c00*/  FFMA.FTZ R20, R60, R57, R20 ;  /* 0x000000393c147223 */ /* 0x000fe40000010014 */
[----:B------:R-:W-:-:S02]  /*0c10*/  FMUL.FTZ R56, R104, R47 ;  /* 0x0000002f68387220 */ /* 0x000fc40000410000 */
[----:B------:R-:W-:Y:S02]  /*0c20*/  FADD.FTZ R43, R42, R55 ;  /* 0x000000372a2b7221 */ /* 0x000fe40000010000 */
[----:B------:R-:W-:Y:S02]  /*0c30*/  FMUL.FTZ R60, R93, R60 ;  /* 0x0000003c5d3c7220 */ /* 0x000fe40000410000 */
[----:B------:R-:W-:Y:S02]  /*0c40*/  FFMA.FTZ R42, R118, R55, R40 ;  /* 0x00000037762a7223 */ /* 0x000fe40000010028 */
[----:B------:R-:W-:Y:S02]  /*0c50*/  FADD.FTZ R121, -R121, R59 ;  /* 0x0000003b79797221 */ /* 0x000fe40000010100 */
[C---:B------:R-:W-:Y:S02]  /*0c60*/  FADD.FTZ R0, R61.reuse, R0 ;  /* 0x000000003d007221 */ /* 0x040fe40000010000 */
        /* <DEDUP_REMOVED lines=8> */
[C---:B------:R-:W-:Y:S02]  /*0cf0*/  FADD.FTZ R4, R62.reuse, R4 ;  /* 0x000000043e047221 */ /* 0x040fe40000010000 */
[----:B------:R-:W-:Y:S02]  /*0d00*/  FFMA.FTZ R18, R62, R59, R18 ;  /* 0x0000003b3e127223 */ /* 0x000fe40000010012 */
[----:B------:R-:W-:Y:S02]  /*0d10*/  FMUL.FTZ R58, R90, R63 ;  /* 0x0000003f5a3a7220 */ /* 0x000fe40000410000 */
[----:B------:R-:W-:Y:S02]  /*0d20*/  FMUL.FTZ R62, R104, R121 ;  /* 0x00000079683e7220 */ /* 0x000fe40000410000 */
[----:B------:R-:W-:-:S02]  /*0d30*/  FADD.FTZ R43, R43, R108 ;  /* 0x0000006c2b2b7221 */ /* 0x000fc40000010000 */
[----:B------:R-:W-:Y:S02]  /*0d40*/  FFMA.FTZ R41, R59, R108, R41 ;  /* 0x0000006c3b297223 */ /* 0x000fe40000010029 */
[C---:B------:R-:W-:Y:S02]  /*0d50*/  FADD.FTZ R73, R44.reuse, R73 ;  /* 0x000000492c497221 */ /* 0x040fe40000010000 */
[----:B------:R-:W-:Y:S02]  /*0d60*/  FFMA.FTZ R75, R44, R109, R75 ;  /* 0x0000006d2c4b7223 */ /* 0x000fe4000001004b */
[C---:B------:R-:W-:Y:S02]  /*0d70*/  FADD.FTZ R69, R46.reuse, R69 ;  /* 0x000000452e457221 */ /* 0x040fe40000010000 */
[----:B------:R-:W-:Y:S02]  /*0d80*/  FFMA.FTZ R71, R46, R112, R71 ;  /* 0x000000702e477223 */ /* 0x000fe40000010047 */
[----:B------:R-:W-:-:S02]  /*0d90*/  FADD.FTZ R68, R53, R68 ;  /* 0x0000004435447221 */ /* 0x000fc40000010000 */
[----:B------:R-:W-:Y:S02]  /*0da0*/  FFMA.FTZ R70, R53, R51, R70 ;  /* 0x0000003335467223 */ /* 0x000fe40000010046 */
[C---:B------:R-:W-:Y:S02]  /*0db0*/  FADD.FTZ R3, R63.reuse, R3 ;  /* 0x000000033f037221 */ /* 0x040fe40000010000 */
[----:B------:R-:W-:Y:S02]  /*0dc0*/  FFMA.FTZ R19, R63, R62, R19 ;  /* 0x0000003e3f137223 */ /* 0x000fe40000010013 */
[----:B------:R-:W-:Y:S02]  /*0dd0*/  FADD.FTZ R47, R43, R58 ;  /* 0x0000003a2b2f7221 */ /* 0x000fe40000010000 */
[----:B------:R-:W-:Y:S01]  /*0de0*/  FFMA.FTZ R49, R62, R58, R41 ;  /* 0x0000003a3e317223 */ /* 0x000fe20000010029 */
[----:B------:R-:W-:Y:S05]  /*0df0*/  BRA.DIV ~URZ, `(.L_x_5669) ;  /* 0x00000e927f007947 */ /* 0x000fea000b800000 */
[----:B------:R0:W1:Y:S02]  /*0e00*/  SHFL.DOWN PT, R46, R47, 0x10, 0x1f ;  /* 0x0a001f002f2e7f89 */ /* 0x00006400000e0000 */
.L_x_5673:
        /* <DEDUP_REMOVED lines=18> */
.L_x_5674:
        /* <DEDUP_REMOVED lines=17> */
[----:B------:R-:W-:Y:S04]  /*1040*/  @!P1 STS.64 [R53.X8+0x1800], R48 ;  /* 0x0018003035009388 */ /* 0x000fe80000008a00 */
[----:B------:R-:W-:Y:S01]  /*1050*/  BAR.SYNC.DEFER_BLOCKING 0x0 ;  /* 0x0000000000007b1d */ /* 0x000fe20000010000 */
[----:B------:R-:W-:-:S04]  /*1060*/  ISETP.NE.U32.AND P1, PT, RZ, c[0x0][0x218], PT ;  /* 0x00008600ff007a0c */ /* 0x000fc80003f25070 */
[----:B------:R-:W-:Y:S01]  /*1070*/  ISETP.NE.AND.EX P1, PT, RZ, c[0x0][0x21c], PT, P1 ;  /* 0x00008700ff007a0c */ /* 0x000fe20003f25310 */
        /* <DEDUP_REMOVED lines=20> */
[----:B------:R-:W-:Y:S01]  /*11c0*/  HFMA2.MMA R109, -RZ, RZ, 0, 9.5367431640625e-07 ;  /* 0x00000010ff6d7435 */ /* 0x000fe200000001ff */
        /* <DEDUP_REMOVED lines=8> */
[----:B------:R-:W-:Y:S02]  /*1250*/  FFMA.FTZ R50, R50, R116, R63 ;  /* 0x0000007432327223 */ /* 0x000fe4000001003f */
[----:B------:R-:W-:Y:S01]  /*1260*/  @P1 FADD.FTZ R112, R25, R112 ;  /* 0x0000007019701221 */ /* 0x000fe20000010000 */
[----:B------:R-:W-:Y:S01]  /*1270*/  SEL R44, R53, R36, P0 ;  /* 0x00000024352c7207 */ /* 0x000fe20000000000 */
[----:B------:R-:W-:Y:S02]  /*1280*/  @P1 FADD.FTZ R117, R26, R117 ;  /* 0x000000751a751221 */ /* 0x000fe40000010000 */
[----:B------:R-:W-:Y:S01]  /*1290*/  @P1 FADD.FTZ R110, R27, R110 ;  /* 0x0000006e1b6e1221 */ /* 0x000fe20000010000 */
[----:B------:R-:W-:Y:S01]  /*12a0*/  SEL R45, R112, R37, P0 ;  /* 0x00000025702d7207 */ /* 0x000fe20000000000 */
[--C-:B------:R-:W-:Y:S01]  /*12b0*/  FFMA.FTZ R49, R51, R116, R63.reuse ;  /* 0x0000007433317223 */ /* 0x100fe2000001003f */
[----:B------:R-:W-:Y:S01]  /*12c0*/  SEL R46, R117, R38, P0 ;  /* 0x00000026752e7207 */ /* 0x000fe20000000000 */
[-CC-:B------:R-:W-:Y:S01]  /*12d0*/  FFMA.FTZ R119, R111, R116.reuse, R63.reuse ;  /* 0x000000746f777223 */ /* 0x180fe2000001003f */
[----:B------:R-:W-:Y:S01]  /*12e0*/  SEL R47, R110, R39, P0 ;  /* 0x000000276e2f7207 */ /* 0x000fe20000000000 */
[----:B------:R-:W-:-:S02]  /*12f0*/  FFMA.FTZ R118, R118, R116, R63 ;  /* 0x0000007476767223 */ /* 0x000fc4000001003f */
[----:B------:R-:W-:Y:S02]  /*1300*/  FADD.FTZ R51, R113, -R50 ;  /* 0x8000003271337221 */ /* 0x000fe40000010000 */
[----:B------:R-:W-:-:S04]  /*1310*/  IMAD.WIDE.U32 R40, R106, R109, c[0x0][0x170] ;  /* 0x00005c006a287625 */ /* 0x000fc800078e006d */
[----:B------:R-:W-:Y:S02]  /*1320*/  FMUL.FTZ R113, R53, R105 ;  /* 0x0000006935717220 */ /* 0x000fe40000410000 */
[----:B------:R-:W-:Y:S01]  /*1330*/  FADD.FTZ R121, R52, -R49 ;  /* 0x8000003134797221 */ /* 0x000fe20000010000 */
[----:B------:R-:W2:Y:S01]  /*1340*/  LDG.E.128 R40, [R40.64] ;  /* 0x0000000428287981 */ /* 0x000ea2000c1e1d00 */
[----:B------:R-:W-:Y:S02]  /*1350*/  FADD.FTZ R53, R54, -R119 ;  /* 0x8000007736357221 */ /* 0x000fe40000010000 */
[----:B------:R-:W-:Y:S02]  /*1360*/  FADD.FTZ R55, R55, -R118 ;  /* 0x8000007637377221 */ /* 0x000fe40000010000 */
[----:B------:R-:W-:-:S04]  /*1370*/  @P2 IMAD.WIDE.U32 R114, R106, R109, c[0x0][0x258] ;  /* 0x000096006a722625 */ /* 0x000fc800078e006d */
[-C--:B------:R-:W-:Y:S02]  /*1380*/  FMUL.FTZ R112, R112, R105.reuse ;  /* 0x0000006970707220 */ /* 0x080fe40000410000 */
[-C--:B------:R-:W-:Y:S02]  /*1390*/  FMUL.FTZ R111, R117, R105.reuse ;  /* 0x00000069756f7220 */ /* 0x080fe40000410000 */
[----:B------:R-:W-:Y:S02]  /*13a0*/  FMUL.FTZ R110, R110, R105 ;  /* 0x000000696e6e7220 */ /* 0x000fe40000410000 */
[C---:B------:R-:W-:Y:S02]  /*13b0*/  FMUL.FTZ R117, R104.reuse, R51 ;  /* 0x0000003368757220 */ /* 0x040fe40000410000 */
[C---:B------:R-:W-:Y:S02]  /*13c0*/  FMUL.FTZ R120, R104.reuse, R121 ;  /* 0x0000007968787220 */ /* 0x040fe40000410000 */
[----:B------:R-:W-:-:S02]  /*13d0*/  FMUL.FTZ R53, R104, R53 ;  /* 0x0000003568357220 */ /* 0x000fc40000410000 */
[----:B------:R-:W-:Y:S01]  /*13e0*/  FMUL.FTZ R52, R104, R55 ;  /* 0x0000003768347220 */ /* 0x000fe20000410000 */
[----:B------:R0:W-:Y:S01]  /*13f0*/  @P2 STG.E.128 [R114.64], R44 ;  /* 0x0000002c72002986 */ /* 0x0001e2000c101d04 */
[----:B------:R-:W-:-:S04]  /*1400*/  IMAD.WIDE.U32 R118, R107, R109, c[0x0][0x170] ;  /* 0x00005c006b767625 */ /* 0x000fc800078e006d */
[----:B------:R-:W-:Y:S01]  /*1410*/  @P2 IMAD.WIDE.U32 R54, R107, R109, c[0x0][0x258] ;  /* 0x000096006b362625 */ /* 0x000fe200078e006d */
[----:B------:R-:W-:-:S03]  /*1420*/  IADD3 R107, R106, 0x80, RZ ;  /* 0x000000806a6b7810 */ /* 0x000fc60007ffe0ff */
[----:B------:R-:W-:-:S04]  /*1430*/  IMAD.WIDE.U32 R48, R106, R109, c[0x0][0x248] ;  /* 0x000092006a307625 */ /* 0x000fc800078e006d */
[----:B------:R-:W-:Y:S02]  /*1440*/  @P1 FADD.FTZ R117, R28, R117 ;  /* 0x000000751c751221 */ /* 0x000fe40000010000 */
[----:B------:R-:W-:Y:S02]  /*1450*/  @P1 FADD.FTZ R120, R29, R120 ;  /* 0x000000781d781221 */ /* 0x000fe40000010000 */
[----:B------:R-:W-:Y:S02]  /*1460*/  @P1 FADD.FTZ R53, R30, R53 ;  /* 0x000000351e351221 */ /* 0x000fe40000010000 */
[----:B0-----:R-:W-:Y:S02]  /*1470*/  FMUL.FTZ R44, R89, R113 ;  /* 0x00000071592c7220 */ /* 0x001fe40000410000 */
[----:B------:R-:W-:Y:S02]  /*1480*/  FMUL.FTZ R45, R88, R112 ;  /* 0x00000070582d7220 */ /* 0x000fe40000410000 */
[----:B------:R-:W-:-:S02]  /*1490*/  FMUL.FTZ R46, R87, R111 ;  /* 0x0000006f572e7220 */ /* 0x000fc40000410000 */
[----:B------:R-:W-:Y:S02]  /*14a0*/  FMUL.FTZ R47, R86, R110 ;  /* 0x0000006e562f7220 */ /* 0x000fe40000410000 */
[----:B------:R-:W-:Y:S01]  /*14b0*/  @P1 FADD.FTZ R52, R31, R52 ;  /* 0x000000341f341221 */ /* 0x000fe20000010000 */
[----:B------:R-:W-:Y:S02]  /*14c0*/  LEA R114, P4, R107, c[0x0][0x248], 0x4 ;  /* 0x000092006b727a11 */ /* 0x000fe400078820ff */
[----:B------:R0:W-:Y:S01]  /*14d0*/  STG.E.128 [R48.64], R44 ;  /* 0x0000002c30007986 */ /* 0x0001e2000c101d04 */
[----:B------:R-:W-:Y:S02]  /*14e0*/  SEL R50, R53, R38, P0 ;  /* 0x0000002635327207 */ /* 0x000fe40000000000 */
[----:B------:R-:W-:Y:S02]  /*14f0*/  SEL R51, R52, R39, P0 ;  /* 0x0000002734337207 */ /* 0x000fe40000000000 */
[----:B------:R-:W-:Y:S01]  /*1500*/  IADD3 R122, R106, 0x100, RZ ;  /* 0x000001006a7a7810 */ /* 0x000fe20007ffe0ff */
[-C--:B------:R-:W-:Y:S01]  /*1510*/  FMUL.FTZ R106, R52, R105.reuse ;  /* 0x00000069346a7220 */ /* 0x080fe20000410000 */
[----:B------:R-:W-:Y:S01]  /*1520*/  LEA.HI.X R115, R107, c[0x0][0x24c], RZ, 0x4, P4 ;  /* 0x000093006b737a11 */ /* 0x000fe200020f24ff */
[----:B------:R-:W-:Y:S01]  /*1530*/  FMUL.FTZ R107, R53, R105 ;  /* 0x00000069356b7220 */ /* 0x000fe20000410000 */
[----:B0-----:R-:W-:-:S02]  /*1540*/  SEL R48, R117, R36, P0 ;  /* 0x0000002475307207 */ /* 0x001fc40000000000 */
[C---:B------:R-:W-:Y:S01]  /*1550*/  SEL R49, R120.reuse, R37, P0 ;  /* 0x0000002578317207 */ /* 0x040fe20000000000 */
[-C--:B------:R-:W-:Y:S01]  /*1560*/  FMUL.FTZ R117, R117, R105.reuse ;  /* 0x0000006975757220 */ /* 0x080fe20000410000 */
[----:B------:R-:W3:Y:S01]  /*1570*/  LDG.E.128 R44, [R118.64] ;  /* 0x00000004762c7981 */ /* 0x000ee2000c1e1d00 */
[----:B------:R-:W-:Y:S02]  /*1580*/  FMUL.FTZ R120, R120, R105 ;  /* 0x0000006978787220 */ /* 0x000fe40000410000 */
[----:B------:R-:W-:Y:S01]  /*1590*/  FMUL.FTZ R52, R81, R117 ;  /* 0x0000007551347220 */ /* 0x000fe20000410000 */
[----:B------:R0:W-:Y:S01]  /*15a0*/  @P2 STG.E.128 [R54.64], R48 ;  /* 0x0000003036002986 */ /* 0x0001e2000c101d04 */
[----:B------:R-:W-:Y:S02]  /*15b0*/  FMUL.FTZ R53, R82, R120 ;  /* 0x0000007852357220 */ /* 0x000fe40000410000 */
[----:B0-----:R-:W-:Y:S02]  /*15c0*/  FMUL.FTZ R54, R80, R107 ;  /* 0x0000006b50367220 */ /* 0x001fe40000410000 */
[----:B------:R-:W-:-:S02]  /*15d0*/  FMUL.FTZ R55, R83, R106 ;  /* 0x0000006a53377220 */ /* 0x000fc40000410000 */
[----:B------:R-:W-:-:S03]  /*15e0*/  IMAD.WIDE.U32 R48, R122, R109, c[0x0][0x170] ;  /* 0x00005c007a307625 */ /* 0x000fc600078e006d */
[----:B------:R0:W-:Y:S04]  /*15f0*/  STG.E.128 [R114.64], R52 ;  /* 0x0000003472007986 */ /* 0x0001e8000c101d04 */
[----:B------:R-:W4:Y:S01]  /*1600*/  LDG.E.128 R48, [R48.64] ;  /* 0x0000000430307981 */ /* 0x000f22000c1e1d00 */
[-CC-:B------:R-:W-:Y:S02]  /*1610*/  FFMA.FTZ R57, R57, R116.reuse, R63.reuse ;  /* 0x0000007439397223 */ /* 0x180fe4000001003f */
[-CC-:B------:R-:W-:Y:S02]  /*1620*/  FFMA.FTZ R56, R56, R116.reuse, R63.reuse ;  /* 0x0000007438387223 */ /* 0x180fe4000001003f */
[-CC-:B------:R-:W-:Y:S02]  /*1630*/  FFMA.FTZ R59, R59, R116.reuse, R63.reuse ;  /* 0x000000743b3b7223 */ /* 0x180fe4000001003f */
[----:B------:R-:W-:-:S02]  /*1640*/  FFMA.FTZ R63, R62, R116, R63 ;  /* 0x000000743e3f7223 */ /* 0x000fc4000001003f */
[----:B------:R-:W-:Y:S02]  /*1650*/  FADD.FTZ R57, R60, -R57 ;  /* 0x800000393c397221 */ /* 0x000fe40000010000 */
[----:B------:R-:W-:Y:S02]  /*1660*/  FADD.FTZ R61, R61, -R56 ;  /* 0x800000383d3d7221 */ /* 0x000fe40000010000 */
[----:B------:R-:W-:Y:S02]  /*1670*/  FADD.FTZ R59, R108, -R59 ;  /* 0x8000003b6c3b7221 */ /* 0x000fe40000010000 */
[----:B------:R-:W-:Y:S02]  /*1680*/  FADD.FTZ R63, R58, -R63 ;  /* 0x8000003f3a3f7221 */ /* 0x000fe40000010000 */
[C---:B------:R-:W-:Y:S02]  /*1690*/  FMUL.FTZ R57, R104.reuse, R57 ;  /* 0x0000003968397220 */ /* 0x040fe40000410000 */
[----:B0-----:R-:W-:-:S02]  /*16a0*/  FMUL.FTZ R52, R104, R61 ;  /* 0x0000003d68347220 */ /* 0x001fc40000410000 */
[C---:B------:R-:W-:Y:S02]  /*16b0*/  FMUL.FTZ R59, R104.reuse, R59 ;  /* 0x0000003b683b7220 */ /* 0x040fe40000410000 */
[----:B------:R-:W-:Y:S02]  /*16c0*/  FMUL.FTZ R104, R104, R63 ;  /* 0x0000003f68687220 */ /* 0x000fe40000410000 */
[----:B------:R-:W-:Y:S02]  /*16d0*/  @P1 FADD.FTZ R57, R32, R57 ;  /* 0x0000003920391221 */ /* 0x000fe40000010000 */
[----:B------:R-:W-:Y:S02]  /*16e0*/  @P1 FADD.FTZ R52, R33, R52 ;  /* 0x0000003421341221 */ /* 0x000fe40000010000 */
[----:B------:R-:W-:Y:S02]  /*16f0*/  @P1 FADD.FTZ R59, R34, R59 ;  /* 0x0000003b223b1221 */ /* 0x000fe40000010000 */
[----:B------:R-:W-:Y:S01]  /*1700*/  @P1 FADD.FTZ R104, R35, R104 ;  /* 0x0000006823681221 */ /* 0x000fe20000010000 */
[----:B------:R-:W-:Y:S01]  /*1710*/  LEA R56, P4, R122, c[0x0][0x248], 0x4 ;  /* 0x000092007a387a11 */ /* 0x000fe200078820ff */
[----:B------:R-:W-:-:S02]  /*1720*/  FMUL.FTZ R60, R57, R105 ;  /* 0x00000069393c7220 */ /* 0x000fc40000410000 */
[-C--:B------:R-:W-:Y:S02]  /*1730*/  FMUL.FTZ R61, R52, R105.reuse ;  /* 0x00000069343d7220 */ /* 0x080fe40000410000 */
[CC--:B------:R-:W-:Y:S02]  /*1740*/  FMUL.FTZ R62, R59.reuse, R105.reuse ;  /* 0x000000693b3e7220 */ /* 0x0c0fe40000410000 */
[----:B------:R-:W-:Y:S01]  /*1750*/  FMUL.FTZ R108, R104, R105 ;  /* 0x00000069686c7220 */ /* 0x000fe20000410000 */
[----:B------:R-:W-:Y:S01]  /*1760*/  SEL R38, R59, R38, P0 ;  /* 0x000000263b267207 */ /* 0x000fe20000000000 */
[----:B------:R-:W-:Y:S01]  /*1770*/  @P2 IMAD.WIDE.U32 R58, R103, R109, c[0x0][0x258] ;  /* 0x00009600673a2625 */ /* 0x000fe200078e006d */
[----:B------:R-:W-:Y:S02]  /*1780*/  SEL R36, R57, R36, P0 ;  /* 0x0000002439247207 */ /* 0x000fe40000000000 */
[----:B------:R-:W-:Y:S01]  /*1790*/  SEL R37, R52, R37, P0 ;  /* 0x0000002534257207 */ /* 0x000fe20000000000 */
[----:B------:R-:W-:Y:S01]  /*17a0*/  FMUL.FTZ R52, R79, R60 ;  /* 0x0000003c4f347220 */ /* 0x000fe20000410000 */
[----:B------:R-:W-:Y:S01]  /*17b0*/  SEL R39, R104, R39, P0 ;  /* 0x0000002768277207 */ /* 0x000fe20000000000 */
[----:B------:R-:W-:Y:S01]  /*17c0*/  FMUL.FTZ R53, R84, R61 ;  /* 0x0000003d54357220 */ /* 0x000fe20000410000 */
[----:B------:R-:W-:Y:S01]  /*17d0*/  LEA.HI.X R57, R122, c[0x0][0x24c], RZ, 0x4, P4 ;  /* 0x000093007a397a11 */ /* 0x000fe200020f24ff */
[----:B------:R-:W-:-:S02]  /*17e0*/  FMUL.FTZ R54, R77, R62 ;  /* 0x0000003e4d367220 */ /* 0x000fc40000410000 */
[----:B------:R-:W-:Y:S01]  /*17f0*/  FMUL.FTZ R55, R85, R108 ;  /* 0x0000006c55377220 */ /* 0x000fe20000410000 */
[----:B------:R0:W-:Y:S01]  /*1800*/  @P2 STG.E.128 [R58.64], R36 ;  /* 0x000000243a002986 */ /* 0x0001e2000c101d04 */
[----:B------:R-:W-:-:S03]  /*1810*/  IADD3 R102, R102, c[0x0][0x160], RZ ;  /* 0x0000580066667a10 */ /* 0x000fc60007ffe0ff */
[----:B------:R0:W-:Y:S01]  /*1820*/  STG.E.128 [R56.64], R52 ;  /* 0x0000003438007986 */ /* 0x0001e2000c101d04 */
[----:B------:R-:W-:Y:S02]  /*1830*/  ISETP.GE.AND P0, PT, R102, c[0x0][0x164], PT ;  /* 0x0000590066007a0c */ /* 0x000fe40003f06270 */
[----:B------:R-:W-:Y:S01]  /*1840*/  SEL R116, RZ, 0x1, P3 ;  /* 0x00000001ff747807 */ /* 0x000fe20001800000 */
[----:B--2---:R-:W-:Y:S02]  /*1850*/  FFMA.FTZ R6, R113, R40, R6 ;  /* 0x0000002871067223 */ /* 0x004fe40000010006 */
[----:B------:R-:W-:Y:S02]  /*1860*/  FFMA.FTZ R5, R41, R112, R5 ;  /* 0x0000007029057223 */ /* 0x000fe40000010005 */
[----:B------:R-:W-:Y:S02]  /*1870*/  FFMA.FTZ R8, R42, R111, R8 ;  /* 0x0000006f2a087223 */ /* 0x000fe40000010008 */
[----:B------:R-:W-:-:S02]  /*1880*/  FFMA.FTZ R7, R43, R110, R7 ;  /* 0x0000006e2b077223 */ /* 0x000fc40000010007 */
[----:B---3--:R-:W-:Y:S02]  /*1890*/  FFMA.FTZ R10, R117, R44, R10 ;  /* 0x0000002c750a7223 */ /* 0x008fe4000001000a */
[----:B------:R-:W-:Y:S02]  /*18a0*/  FFMA.FTZ R9, R45, R120, R9 ;  /* 0x000000782d097223 */ /* 0x000fe40000010009 */
[----:B------:R-:W-:Y:S02]  /*18b0*/  FFMA.FTZ R15, R46, R107, R15 ;  /* 0x0000006b2e0f7223 */ /* 0x000fe4000001000f */
[----:B------:R-:W-:Y:S02]  /*18c0*/  FFMA.FTZ R16, R47, R106, R16 ;  /* 0x0000006a2f107223 */ /* 0x000fe40000010010 */
[----:B----4-:R-:W-:Y:S02]  /*18d0*/  FFMA.FTZ R13, R60, R48, R13 ;  /* 0x000000303c0d7223 */ /* 0x010fe4000001000d */
[----:B------:R-:W-:-:S02]  /*18e0*/  FFMA.FTZ R14, R49, R61, R14 ;  /* 0x0000003d310e7223 */ /* 0x000fc4000001000e */
[----:B------:R-:W-:Y:S02]  /*18f0*/  FFMA.FTZ R11, R50, R62, R11 ;  /* 0x0000003e320b7223 */ /* 0x000fe4000001000b */
[----:B------:R-:W-:Y:S01]  /*1900*/  FFMA.FTZ R12, R51, R108, R12 ;  /* 0x0000006c330c7223 */ /* 0x000fe2000001000c */
[----:B0-----:R-:W-:Y:S01]  /*1910*/  @P0 CALL.REL.NOINC `(.L_x_5671) ;  /* 0x0000001000000944 */ /* 0x001fe20003c00000 */
[----:B------:R-:W-:Y:S05]  /*1920*/  BRA `(.L_x_5672) ;  /* 0xffffecc000007947 */ /* 0x000fea000383ffff */
.L_x_5671:
        /* <DEDUP_REMOVED lines=35> */
.L_x_5668:
[----:B------:R-:W0:Y:S01]  /*1b60*/  S2UR UR6, SR_CTAID.X ;  /* 0x00000000000679c3 */ /* 0x000e220000002500 */
[----:B------:R-:W-:-:S02]  /*1b70*/  MOV R7, 0x10 ;  /* 0x0000001000077802 */ /* 0x000fc40000000f00 */
        /* <DEDUP_REMOVED lines=17> */
.L_x_5669:
[----:B------:R-:W-:Y:S01]  /*1c90*/  HFMA2.MMA R44, -RZ, RZ, 0, 9.5367431640625e-07 ;  /* 0x00000010ff2c7435 */ /* 0x000fe200000001ff */
[----:B------:R-:W-:-:S02]  /*1ca0*/  MOV R45, R47 ;  /* 0x0000002f002d7202 */ /* 0x000fc40000000f00 */
[----:B------:R-:W-:Y:S02]  /*1cb0*/  MOV R43, 0x1f ;  /* 0x0000001f002b7802 */ /* 0x000fe40000000f00 */
[----:B------:R-:W-:Y:S02]  /*1cc0*/  MOV R42, 0xffffffff ;  /* 0xffffffff002a7802 */ /* 0x000fe40000000f00 */
[----:B------:R-:W-:Y:S02]  /*1cd0*/  MOV R40, 0x1cf0 ;  /* 0x00001cf000287802 */ /* 0x000fe40000000f00 */
[----:B-----5:R-:W-:Y:S05]  /*1ce0*/  CALL.REL.NOINC `($__internal_165_$__cuda_sm70_shflsync_down_p) ;  /* 0x0000046000007944 */ /* 0x020fea0003c00000 */
[----:B-1----:R-:W-:Y:S01]  /*1cf0*/  MOV R46, R42 ;  /* 0x0000002a002e7202 */ /* 0x002fe20000000f00 */
[----:B0-----:R-:W-:Y:S05]  /*1d00*/  BRA `(.L_x_5673) ;  /* 0xfffff10000007947 */ /* 0x001fea000383ffff */
.L_x_5670:
[----:B------:R-:W-:Y:S01]  /*1d10*/  HFMA2.MMA R44, -RZ, RZ, 0, 9.5367431640625e-07 ;  /* 0x00000010ff2c7435 */ /* 0x000fe200000001ff */
[----:B------:R-:W-:Y:S02]  /*1d20*/  MOV R45, R49 ;  /* 0x00000031002d7202 */ /* 0x000fe40000000f00 */
[----:B------:R-:W-:Y:S02]  /*1d30*/  MOV R43, 0x1f ;  /* 0x0000001f002b7802 */ /* 0x000fe40000000f00 */
[----:B------:R-:W-:-:S02]  /*1d40*/  MOV R42, 0xffffffff ;  /* 0xffffffff002a7802 */ /* 0x000fc40000000f00 */
[----:B------:R-:W-:Y:S02]  /*1d50*/  MOV R40, 0x1d70 ;  /* 0x00001d7000287802 */ /* 0x000fe40000000f00 */
[----:B01---5:R-:W-:Y:S05]  /*1d60*/  CALL.REL.NOINC `($__internal_165_$__cuda_sm70_shflsync_down_p) ;  /* 0x000003e000007944 */ /* 0x023fea0003c00000 */
[----:B------:R-:W-:Y:S01]  /*1d70*/  FADD.FTZ R47, R47, R46 ;  /* 0x0000002e2f2f7221 */ /* 0x000fe20000010000 */
[----:B0-----:R-:W-:Y:S01]  /*1d80*/  HFMA2.MMA R44, -RZ, RZ, 0, 4.76837158203125e-07 ;  /* 0x00000008ff2c7435 */ /* 0x001fe200000001ff */
[----:B-1----:R-:W-:Y:S01]  /*1d90*/  FADD.FTZ R49, R49, R42 ;  /* 0x0000002a31317221 */ /* 0x002fe20000010000 */
[----:B------:R-:W-:Y:S02]  /*1da0*/  MOV R43, 0x1f ;  /* 0x0000001f002b7802 */ /* 0x000fe40000000f00 */
[----:B------:R-:W-:Y:S02]  /*1db0*/  MOV R42, 0xffffffff ;  /* 0xffffffff002a7802 */ /* 0x000fe40000000f00 */
[----:B------:R-:W-:Y:S02]  /*1dc0*/  MOV R45, R47 ;  /* 0x0000002f002d7202 */ /* 0x000fe40000000f00 */
[----:B------:R-:W-:Y:S02]  /*1dd0*/  MOV R40, 0x1df0 ;  /* 0x00001df000287802 */ /* 0x000fe40000000f00 */
[----:B------:R-:W-:Y:S05]  /*1de0*/  CALL.REL.NOINC `($__internal_165_$__cuda_sm70_shflsync_down_p) ;  /* 0x0000036000007944 */ /* 0x000fea0003c00000 */
[----:B0-----:R-:W-:Y:S01]  /*1df0*/  HFMA2.MMA R44, -RZ, RZ, 0, 4.76837158203125e-07 ;  /* 0x00000008ff2c7435 */ /* 0x001fe200000001ff */
[----:B-1----:R-:W-:-:S02]  /*1e00*/  MOV R46, R42 ;  /* 0x0000002a002e7202 */ /* 0x002fc40000000f00 */
[----:B------:R-:W-:Y:S02]  /*1e10*/  MOV R45, R49 ;  /* 0x00000031002d7202 */ /* 0x000fe40000000f00 */
[----:B------:R-:W-:Y:S02]  /*1e20*/  MOV R43, 0x1f ;  /* 0x0000001f002b7802 */ /* 0x000fe40000000f00 */
[----:B------:R-:W-:Y:S02]  /*1e30*/  MOV R42, 0xffffffff ;  /* 0xffffffff002a7802 */ /* 0x000fe40000000f00 */
[----:B------:R-:W-:Y:S02]  /*1e40*/  MOV R40, 0x1e60 ;  /* 0x00001e6000287802 */ /* 0x000fe40000000f00 */
[----:B------:R-:W-:Y:S05]  /*1e50*/  CALL.REL.NOINC `($__internal_165_$__cuda_sm70_shflsync_down_p) ;  /* 0x000002f000007944 */ /* 0x000fea0003c00000 */
[----:B------:R-:W-:Y:S01]  /*1e60*/  FADD.FTZ R47, R46, R47 ;  /* 0x0000002f2e2f7221 */ /* 0x000fe20000010000 */
[----:B0-----:R-:W-:Y:S01]  /*1e70*/  HFMA2.MMA R44, -RZ, RZ, 0, 2.384185791015625e-07 ;  /* 0x00000004ff2c7435 */ /* 0x001fe200000001ff */
[----:B-1----:R-:W-:Y:S01]  /*1e80*/  FADD.FTZ R49, R49, R42 ;  /* 0x0000002a31317221 */ /* 0x002fe20000010000 */
[----:B------:R-:W-:Y:S02]  /*1e90*/  MOV R43, 0x1f ;  /* 0x0000001f002b7802 */ /* 0x000fe40000000f00 */
[----:B------:R-:W-:-:S02]  /*1ea0*/  MOV R42, 0xffffffff ;  /* 0xffffffff002a7802 */ /* 0x000fc40000000f00 */
[----:B------:R-:W-:Y:S02]  /*1eb0*/  MOV R45, R47 ;  /* 0x0000002f002d7202 */ /* 0x000fe40000000f00 */
[----:B------:R-:W-:Y:S02]  /*1ec0*/  MOV R40, 0x1ee0 ;  /* 0x00001ee000287802 */ /* 0x000fe40000000f00 */
[----:B------:R-:W-:Y:S05]  /*1ed0*/  CALL.REL.NOINC `($__internal_165_$__cuda_sm70_shflsync_down_p) ;  /* 0x0000027000007944 */ /* 0x000fea0003c00000 */
[----:B0-----:R-:W-:Y:S01]  /*1ee0*/  HFMA2.MMA R44, -RZ, RZ, 0, 2.384185791015625e-07 ;  /* 0x00000004ff2c7435 */ /* 0x001fe200000001ff */
[----:B-1----:R-:W-:Y:S02]  /*1ef0*/  MOV R46, R42 ;  /* 0x0000002a002e7202 */ /* 0x002fe40000000f00 */
[----:B------:R-:W-:Y:S02]  /*1f00*/  MOV R45, R49 ;  /* 0x00000031002d7202 */ /* 0x000fe40000000f00 */
[----:B------:R-:W-:Y:S02]  /*1f10*/  MOV R43, 0x1f ;  /* 0x0000001f002b7802 */ /* 0x000fe40000000f00 */
[----:B------:R-:W-:Y:S02]  /*1f20*/  MOV R42, 0xffffffff ;  /* 0xffffffff002a7802 */ /* 0x000fe40000000f00 */
[----:B------:R-:W-:-:S02]  /*1f30*/  MOV R40, 0x1f50 ;  /* 0x00001f5000287802 */ /* 0x000fc40000000f00 */
[----:B------:R-:W-:Y:S05]  /*1f40*/  CALL.REL.NOINC `($__internal_165_$__cuda_sm70_shflsync_down_p) ;  /* 0x0000020000007944 */ /* 0x000fea0003c00000 */
[----:B------:R-:W-:Y:S01]  /*1f50*/  FADD.FTZ R47, R46, R47 ;  /* 0x0000002f2e2f7221 */ /* 0x000fe20000010000 */
[----:B0-----:R-:W-:Y:S01]  /*1f60*/  HFMA2.MMA R44, -RZ, RZ, 0, 1.1920928955078125e-07 ;  /* 0x00000002ff2c7435 */ /* 0x001fe200000001ff */
[----:B-1----:R-:W-:Y:S01]  /*1f70*/  FADD.FTZ R49, R49, R42 ;  /* 0x0000002a31317221 */ /* 0x002fe20000010000 */
[----:B------:R-:W-:-:S02]  /*1f80*/  MOV R43, 0x1f ;  /* 0x0000001f002b7802 */ /* 0x000fc40000000f00 */
[----:B------:R-:W-:Y:S02]  /*1f90*/  MOV R42, 0xffffffff ;  /* 0xffffffff002a7802 */ /* 0x000fe40000000f00 */
[----:B------:R-:W-:Y:S02]  /*1fa0*/  MOV R45, R47 ;  /* 0x0000002f002d7202 */ /* 0x000fe40000000f00 */
[----:B------:R-:W-:Y:S02]  /*1fb0*/  MOV R40, 0x1fd0 ;  /* 0x00001fd000287802 */ /* 0x000fe40000000f00 */
[----:B------:R-:W-:Y:S05]  /*1fc0*/  CALL.REL.NOINC `($__internal_165_$__cuda_sm70_shflsync_down_p) ;  /* 0x0000018000007944 */ /* 0x000fea0003c00000 */
[----:B0-----:R-:W-:Y:S01]  /*1fd0*/  HFMA2.MMA R44, -RZ, RZ, 0, 1.1920928955078125e-07 ;  /* 0x00000002ff2c7435 */ /* 0x001fe200000001ff */
[----:B-1----:R-:W-:Y:S02]  /*1fe0*/  MOV R46, R42 ;  /* 0x0000002a002e7202 */ /* 0x002fe40000000f00 */
[----:B------:R-:W-:Y:S02]  /*1ff0*/  MOV R45, R49 ;  /* 0x00000031002d7202 */ /* 0x000fe40000000f00 */
[----:B------:R-:W-:Y:S02]  /*2000*/  MOV R43, 0x1f ;  /* 0x0000001f002b7802 */ /* 0x000fe40000000f00 */
[----:B------:R-:W-:-:S02]  /*2010*/  MOV R42, 0xffffffff ;  /* 0xffffffff002a7802 */ /* 0x000fc40000000f00 */
[----:B------:R-:W-:Y:S02]  /*2020*/  MOV R40, 0x2040 ;  /* 0x0000204000287802 */ /* 0x000fe40000000f00 */
[----:B------:R-:W-:Y:S05]  /*2030*/  CALL.REL.NOINC `($__internal_165_$__cuda_sm70_shflsync_down_p) ;  /* 0x0000011000007944 */ /* 0x000fea0003c00000 */
[----:B------:R-:W-:Y:S01]  /*2040*/  FADD.FTZ R48, R46, R47 ;  /* 0x0000002f2e307221 */ /* 0x000fe20000010000 */
[----:B0-----:R-:W-:Y:S01]  /*2050*/  HFMA2.MMA R44, -RZ, RZ, 0, 5.9604644775390625e-08 ;  /* 0x00000001ff2c7435 */ /* 0x001fe200000001ff */
[----:B-1----:R-:W-:Y:S01]  /*2060*/  FADD.FTZ R49, R49, R42 ;  /* 0x0000002a31317221 */ /* 0x002fe20000010000 */
[----:B------:R-:W-:Y:S02]  /*2070*/  MOV R43, 0x1f ;  /* 0x0000001f002b7802 */ /* 0x000fe40000000f00 */
[----:B------:R-:W-:Y:S02]  /*2080*/  MOV R42, 0xffffffff ;  /* 0xffffffff002a7802 */ /* 0x000fe40000000f00 */
[----:B------:R-:W-:Y:S02]  /*2090*/  MOV R45, R48 ;  /* 0x00000030002d7202 */ /* 0x000fe40000000f00 */
[----:B------:R-:W-:Y:S02]  /*20a0*/  MOV R40, 0x20c0 ;  /* 0x000020c000287802 */ /* 0x000fe40000000f00 */
[----:B------:R-:W-:Y:S05]  /*20b0*/  CALL.REL.NOINC `($__internal_165_$__cuda_sm70_shflsync_down_p) ;  /* 0x0000009000007944 */ /* 0x000fea0003c00000 */
[----:B0-----:R-:W-:Y:S01]  /*20c0*/  HFMA2.MMA R44, -RZ, RZ, 0, 5.9604644775390625e-08 ;  /* 0x00000001ff2c7435 */ /* 0x001fe200000001ff */
[----:B-1----:R-:W-:-:S02]  /*20d0*/  MOV R47, R42 ;  /* 0x0000002a002f7202 */ /* 0x002fc40000000f00 */
[----:B------:R-:W-:Y:S02]  /*20e0*/  MOV R45, R49 ;  /* 0x00000031002d7202 */ /* 0x000fe40000000f00 */
[----:B------:R-:W-:Y:S02]  /*20f0*/  MOV R43, 0x1f ;  /* 0x0000001f002b7802 */ /* 0x000fe40000000f00 */
[----:B------:R-:W-:Y:S02]  /*2100*/  MOV R42, 0xffffffff ;  /* 0xffffffff002a7802 */ /* 0x000fe40000000f00 */
[----:B------:R-:W-:Y:S02]  /*2110*/  MOV R40, 0x2130 ;  /* 0x0000213000287802 */ /* 0x000fe40000000f00 */
[----:B------:R-:W-:Y:S05]  /*2120*/  CALL.REL.NOINC `($__internal_165_$__cuda_sm70_shflsync_down_p) ;  /* 0x0000002000007944 */ /* 0x000fea0003c00000 */
[----:B-1----:R-:W-:Y:S01]  /*2130*/  MOV R40, R42 ;  /* 0x0000002a00287202 */ /* 0x002fe20000000f00 */
[----:B0-----:R-:W-:Y:S05]  /*2140*/  BRA `(.L_x_5674) ;  /* 0xffffede000007947 */ /* 0x001fea000383ffff */
        .weak           $__internal_165_$__cuda_sm70_shflsync_down_p
        .type           $__internal_165_$__cuda_sm70_shflsync_down_p,@function
        .size           $__internal_165_$__cuda_sm70_shflsync_down_p,(.L_x_6814 - $__internal_165_$__cuda_sm70_shflsync_down_p)
$__internal_165_$__cuda_sm70_shflsync_down_p:
[----:B------:R-:W-:Y:S01]  /*2150*/  HFMA2.MMA R41, -RZ, RZ, 0, 0 ;  /* 0x00000000ff297435 */ /* 0x000fe200000001ff */
[----:B------:R-:W-:Y:S04]  /*2160*/  WARPSYNC R42 ;  /* 0x0000002a00007348 */ /* 0x000fe80003800000 */
[----:B------:R0:W1:Y:S01]  /*2170*/  SHFL.DOWN PT, R42, R45, R44, R43 ;  /* 0x0800002c2d2a7389 */ /* 0x00006200000e002b */
[----:B------:R-:W-:Y:S05]  /*2180*/  RET.REL.NODEC R40 `(_ZN10layer_norm13ln_bwd_kernelINS_13Kernel_traitsI6__halfffffjLj1536ELj1ELj1ELj4ELj16ENS_18Kernel_traits_baseILj1536ES2_ffffjLj128EEEEELb0ELb1ELb0ELb1EEEvNS_9BwdParamsE) ;  /* 0xffffde7028007950 */ /* 0x000fea0003c3ffff */
.L_x_5675:
        /* <DEDUP_REMOVED lines=15> */
.L_x_6814:


//--------------------- .text._ZN10layer_norm13ln_bwd_kernelINS_13Kernel_traitsI6__halfffffjLj1536ELj1ELj1ELj4ELj16ENS_18Kernel_traits_baseILj1536ES2_ffffjLj128EEEEELb0ELb1ELb1ELb0EEEvNS_9BwdParamsE --------------------------
	.section	.text._ZN10layer_norm13ln_bwd_kernelINS_13Kernel_traitsI6__halfffffjLj1536ELj1ELj1ELj4ELj16ENS_18Kernel_traits_baseILj1536ES2_ffffjLj128EEEEELb0ELb1ELb1ELb0EEEvNS_9BwdParamsE,"ax",@progbits
	.sectioninfo	@"SHI_REGISTERS=136"
	.align	128
        .global         _ZN10layer_norm13ln_bwd_kernelINS_13Kernel_traitsI6__halfffffjLj1536ELj1ELj1ELj4ELj16ENS_18Kernel_traits_baseILj1536ES2_ffffjLj128EEEEELb0ELb1ELb1ELb0EEEvNS_9BwdParamsE
        .type           _ZN10layer_norm13ln_bwd_kernelINS_13Kernel_traitsI6__halfffffjLj1536ELj1ELj1ELj4ELj16ENS_18Kernel_traits_baseILj1536ES2_ffffjLj128EEEEELb0ELb1ELb1ELb0EEEvNS_9BwdParamsE,@function
        .size           _ZN10layer_norm13ln_bwd_kernelINS_13Kernel_traitsI6__halfffffjLj1536ELj1ELj1ELj4ELj16ENS_18Kernel_traits_baseILj1536ES2_ffffjLj128EEEEELb0ELb1ELb1ELb0EEEvNS_9BwdParamsE,(.L_x_6815 - _ZN10layer_norm13ln_bwd_kernelINS_13Kernel_traitsI6__halfffffjLj1536ELj1ELj1ELj4ELj16ENS_18Kernel_traits_baseILj1536ES2_ffffjLj128EEEEELb0ELb1ELb1ELb0EEEvNS_9BwdParamsE)
        .other          _ZN10layer_norm13ln_bwd_kernelINS_13Kernel_traitsI6__halfffffjLj1536ELj1ELj1ELj4ELj16ENS_18Kernel_traits_baseILj1536ES2_ffffjLj128EEEEELb0ELb1ELb1ELb0EEEvNS_9BwdParamsE,@"STO_CUDA_ENTRY STV_DEFAULT"
_ZN10layer_norm13ln_bwd_kernelINS_13Kernel_traitsI6__halfffffjLj1536ELj1ELj1ELj4ELj16ENS_18Kernel_traits_baseILj1536ES2_ffffjLj128EEEEELb0ELb1ELb1ELb0EEEvNS_9BwdParamsE:
.text._ZN10layer_norm13ln_bwd_kernelINS_13Kernel_traitsI6__halfffffjLj1536ELj1ELj1ELj4ELj16ENS_18Kernel_traits_baseILj1536ES2_ffffjLj128EEEEELb0ELb1ELb1ELb0EEEvNS_9BwdParamsE:
        /* <DEDUP_REMOVED lines=53> */
[----:B------:R-:W-:Y:S01]  /*0350*/  IMAD.MOV.U32 R8, RZ, RZ, R7 ;  /* 0x000000ffff087224 */ /* 0x000fe200078e0007 */
[--C-:B------:R-:W-:Y:S01]  /*0360*/  SHF.R.U64 R33, R12, 0x10, R13.reuse ;  /* 0x000000100c217819 */ /* 0x100fe2000000120d */
[----:B------:R-:W-:Y:S01]  /*0370*/  HFMA2.MMA R97, -RZ, RZ, 0, 5.9604644775390625e-08 ;  /* 0x00000001ff617435 */ /* 0x000fe200000001ff */
[----:B------:R-:W-:Y:S01]  /*0380*/  MOV R16, R13 ;  /* 0x0000000d00107202 */ /* 0x000fe20000000f00 */
[----:B------:R-:W-:Y:S01]  /*0390*/  IMAD.MOV.U32 R29, RZ, RZ, RZ ;  /* 0x000000ffff1d7224 */ /* 0x000fe200078e00ff */
[----:B------:R-:W-:Y:S01]  /*03a0*/  SHF.R.U32.HI R12, RZ, 0x10, R13 ;  /* 0x00000010ff0c7819 */ /* 0x000fe2000001160d */
[----:B------:R-:W-:Y:S01]  /*03b0*/  HADD2.F32 R9, -RZ, R9.H0_H0 ;  /* 0x20000009ff097230 */ /* 0x000fe20000004100 */
[----:B------:R-:W-:-:S02]  /*03c0*/  MOV R13, R18 ;  /* 0x00000012000d7202 */ /* 0x000fc40000000f00 */
[--C-:B------:R-:W-:Y:S01]  /*03d0*/  SHF.R.U64 R32, R18, 0x10, R19.reuse ;  /* 0x0000001012207819 */ /* 0x100fe20000001213 */
[----:B------:R-:W-:Y:S01]  /*03e0*/  HADD2.F32 R12, -RZ, R12.H0_H0 ;  /* 0x2000000cff0c7230 */ /* 0x000fe20000004100 */
[----:B------:R-:W-:Y:S01]  /*03f0*/  MOV R17, R19 ;  /* 0x0000001300117202 */ /* 0x000fe20000000f00 */
[----:B------:R-:W-:Y:S01]  /*0400*/  HADD2.F32 R13, -RZ, R13.H0_H0 ;  /* 0x2000000dff0d7230 */ /* 0x000fe20000004100 */
[----:B------:R-:W-:Y:S02]  /*0410*/  MOV R5, R6 ;  /* 0x0000000600057202 */ /* 0x000fe40000000f00 */
[----:B------:R-:W-:Y:S01]  /*0420*/  SHF.R.U32.HI R27, RZ, 0x10, R19 ;  /* 0x00000010ff1b7819 */ /* 0x000fe20000011613 */
[----:B------:R-:W-:Y:S01]  /*0430*/  IMAD.MOV.U32 R19, RZ, RZ, R11 ;  /* 0x000000ffff137224 */ /* 0x000fe200078e000b */
[----:B------:R-:W-:Y:S01]  /*0440*/  MOV R18, R10 ;  /* 0x0000000a00127202 */ /* 0x000fe20000000f00 */
[----:B------:R-:W-:Y:S01]  /*0450*/  HADD2.F32 R5, -RZ, R5.H0_H0 ;  /* 0x20000005ff057230 */ /* 0x000fe20000004100 */
[----:B------:R-:W-:-:S02]  /*0460*/  SHF.R.U64 R6, R6, 0x10, R7 ;  /* 0x0000001006067819 */ /* 0x000fc40000001207 */
[----:B------:R-:W-:Y:S01]  /*0470*/  SHF.R.U32.HI R34, RZ, 0x10, R7 ;  /* 0x00000010ff227819 */ /* 0x000fe20000011607 */
        /* <DEDUP_REMOVED lines=29> */
[----:B0-----:R-:W-:Y:S02]  /*0650*/  HADD2.F32 R96, -RZ, R96.H0_H0 ;  /* 0x20000060ff607230 */ /* 0x001fe40000004100 */
.L_x_5728:
        /* <DEDUP_REMOVED lines=18> */
[----:B------:R-:W-:Y:S01]  /*0780*/  MOV R84, R98 ;  /* 0x0000006200547202 */ /* 0x000fe20000000f00 */
[----:B------:R-:W-:Y:S05]  /*0790*/  @!P1 BRA `(.L_x_5680) ;  /* 0x0000005000009947 */ /* 0x000fea0003800000 */
[----:B------:R-:W-:-:S04]  /*07a0*/  ISETP.NE.U32.AND P0, PT, RZ, c[0x0][0x218], PT ;  /* 0x00008600ff007a0c */ /* 0x000fc80003f05070 */
[----:B------:R-:W-:-:S13]  /*07b0*/  ISETP.NE.AND.EX P0, PT, RZ, c[0x0][0x21c], PT, P0 ;  /* 0x00008700ff007a0c */ /* 0x000fda0003f05300 */
[----:B------:R-:W-:Y:S05]  /*07c0*/  @!P0 BRA `(.L_x_5681) ;  /* 0x0000001000008947 */ /* 0x000fea0003800000 */
[----:B------:R0:W5:Y:S02]  /*07d0*/  LDG.E.128 R60, [R118.64] ;  /* 0x00000004763c7981 */ /* 0x000164000c1e1d00 */
.L_x_5681:
[----:B------:R-:W-:Y:S02]  /*07e0*/  IADD3 R84, R98, 0x80, RZ ;  /* 0x0000008062547810 */ /* 0x000fe40007ffe0ff */
.L_x_5680:
[----:B------:R-:W-:Y:S05]  /*07f0*/  BSYNC B1 ;  /* 0x0000000000017941 */ /* 0x000fea0003800000 */
.L_x_5679:
[----:B------:R-:W-:Y:S01]  /*0800*/  BSSY B1, `(.L_x_5682) ;  /* 0x0000008000017945 */ /* 0x000fe20003800000 */
[----:B------:R-:W-:Y:S05]  /*0810*/  @!P2 BRA `(.L_x_5683) ;  /* 0x000000600000a947 */ /* 0x000fea0003800000 */
[----:B------:R-:W-:-:S04]  /*0820*/  ISETP.NE.U32.AND P0, PT, RZ, c[0x0][0x218], PT ;  /* 0x00008600ff007a0c */ /* 0x000fc80003f05070 */
[----:B------:R-:W-:-:S13]  /*0830*/  ISETP.NE.AND.EX P0, PT, RZ, c[0x0][0x21c], PT, P0 ;  /* 0x00008700ff007a0c */ /* 0x000fda0003f05300 */
[----:B------:R-:W-:Y:S05]  /*0840*/  @!P0 BRA `(.L_x_5684) ;  /* 0x0000002000008947 */ /* 0x000fea0003800000 */
[----:B------:R-:W-:-:S06]  /*0850*/  IMAD.WIDE.U32 R24, R84, R127, c[0x0][0x218] ;  /* 0x0000860054187625 */ /* 0x000fcc00078e007f */
[----:B------:R-:W5:Y:S02]  /*0860*/  LDG.E.128 R24, [R24.64] ;  /* 0x0000000418187981 */ /* 0x000f64000c1e1d00 */
.L_x_5684:
[----:B------:R-:W-:Y:S02]  /*0870*/  IADD3 R84, R84, 0x80, RZ ;  /* 0x0000008054547810 */ /* 0x000fe40007ffe0ff */
.L_x_5683:
[----:B------:R-:W-:Y:S05]  /*0880*/  BSYNC B1 ;  /* 0x0000000000017941 */ /* 0x000fea0003800000 */
.L_x_5682:
[----:B------:R-:W-:Y:S01]  /*0890*/  ISETP.NE.U32.AND P0, PT, RZ, c[0x0][0x218], PT ;  /* 0x00008600ff007a0c */ /* 0x000fe20003f05070 */
[----:B------:R-:W-:Y:S01]  /*08a0*/  HFMA2.MMA R129, -RZ, RZ, 0, 0 ;  /* 0x00000000ff817435 */ /* 0x000fe200000001ff */
[----:B------:R-:W-:Y:S02]  /*08b0*/  MOV R131, RZ ;  /* 0x000000ff00837202 */ /* 0x000fe40000000f00 */
[----:B------:R-:W-:-:S04]  /*08c0*/  ISETP.NE.AND.EX P0, PT, RZ, c[0x0][0x21c], PT, P0 ;  /* 0x00008700ff007a0c */ /* 0x000fc80003f05300 */
[----:B------:R-:W-:-:S13]  /*08d0*/  ISETP.LT.U32.OR P0, PT, R2, 0x180, !P0 ;  /* 0x000001800200780c */ /* 0x000fda0004701470 */
[----:B------:R-:W-:Y:S05]  /*08e0*/  @P0 BRA `(.L_x_5685) ;  /* 0x0000085000000947 */ /* 0x000fea0003800000 */
[----:B------:R-:W-:-:S06]  /*08f0*/  IMAD.WIDE.U32 R64, R84, R127, c[0x0][0x218] ;  /* 0x0000860054407625 */ /* 0x000fcc00078e007f */
[----:B------:R-:W5:Y:S01]  /*0900*/  LDG.E.128 R64, [R64.64] ;  /* 0x0000000440407981 */ /* 0x000f62000c1e1d00 */
[----:B------:R-:W-:Y:S05]  /*0910*/  BRA `(.L_x_5685) ;  /* 0x0000082000007947 */ /* 0x000fea0003800000 */
.L_x_5678:
        /* <DEDUP_REMOVED lines=24> */
[----:B------:R-:W-:Y:S02]  /*0aa0*/  FADD.FTZ R110, -R128, R85 ;  /* 0x00000055806e7221 */ /* 0x000fe40000010100 */
[C---:B-----5:R-:W-:Y:S02]  /*0ab0*/  FMUL.FTZ R101, R99.reuse, R100 ;  /* 0x0000006463657220 */ /* 0x060fe40000410000 */
[----:B------:R-:W-:-:S02]  /*0ac0*/  FMUL.FTZ R100, R99, R110 ;  /* 0x0000006e63647220 */ /* 0x000fc40000410000 */
[----:B---3--:R-:W-:Y:S02]  /*0ad0*/  FMUL.FTZ R110, R5, R88 ;  /* 0x00000058056e7220 */ /* 0x008fe40000410000 */
[----:B------:R-:W-:Y:S02]  /*0ae0*/  FADD.FTZ R86, -R128, R86 ;  /* 0x0000005680567221 */ /* 0x000fe40000010100 */
[----:B------:R-:W-:Y:S02]  /*0af0*/  FMUL.FTZ R111, R6, R89 ;  /* 0x00000059066f7220 */ /* 0x000fe40000410000 */
[----:B------:R-:W-:Y:S02]  /*0b00*/  FADD.FTZ R84, RZ, R110 ;  /* 0x0000006eff547221 */ /* 0x000fe40000010000 */
[----:B------:R-:W-:Y:S02]  /*0b10*/  FFMA.FTZ R85, R101, R110, RZ ;  /* 0x0000006e65557223 */ /* 0x000fe400000100ff */
        /* <DEDUP_REMOVED lines=19> */
.L_x_5687:
[----:B0-----:R-:W-:Y:S05]  /*0c50*/  BSYNC B1 ;  /* 0x0000000000017941 */ /* 0x001fea0003800000 */
.L_x_5686:
[----:B------:R-:W-:Y:S01]  /*0c60*/  BSSY B1, `(.L_x_5688) ;  /* 0x0000028000017945 */ /* 0x000fe20003800000 */
[----:B------:R-:W-:Y:S05]  /*0c70*/  @!P2 BRA `(.L_x_5689) ;  /* 0x000002600000a947 */ /* 0x000fea0003800000 */
[----:B------:R-:W-:-:S04]  /*0c80*/  IMAD.WIDE.U32 R84, R132, R127, c[0x0][0x188] ;  /* 0x0000620084547625 */ /* 0x000fc800078e007f */
[----:B------:R-:W-:Y:S02]  /*0c90*/  IMAD.WIDE.U32 R88, R130, R127, c[0x0][0x208] ;  /* 0x0000820082587625 */ /* 0x000fe400078e007f */
[----:B------:R-:W2:Y:S04]  /*0ca0*/  LDG.E.128 R84, [R84.64] ;  /* 0x0000000454547981 */ /* 0x000ea8000c1e1d00 */
[----:B------:R-:W3:Y:S01]  /*0cb0*/  LDG.E.128 R88, [R88.64] ;  /* 0x0000000458587981 */ /* 0x000ee2000c1e1d00 */
[----:B------:R-:W-:-:S04]  /*0cc0*/  ISETP.NE.U32.AND P0, PT, RZ, c[0x0][0x218], PT ;  /* 0x00008600ff007a0c */ /* 0x000fc80003f05070 */
[----:B------:R-:W-:-:S13]  /*0cd0*/  ISETP.NE.AND.EX P0, PT, RZ, c[0x0][0x21c], PT, P0 ;  /* 0x00008700ff007a0c */ /* 0x000fda0003f05300 */
[----:B------:R-:W-:-:S05]  /*0ce0*/  @P0 IMAD.WIDE.U32 R112, R132, R127, c[0x0][0x218] ;  /* 0x0000860084700625 */ /* 0x000fca00078e007f */
        /* <DEDUP_REMOVED lines=9> */
[----:B0-----:R-:W-:Y:S02]  /*0d80*/  FMUL.FTZ R113, R10, R89 ;  /* 0x000000590a717220 */ /* 0x001fe40000410000 */
        /* <DEDUP_REMOVED lines=21> */
.L_x_5689:
[----:B------:R-:W-:Y:S05]  /*0ee0*/  BSYNC B1 ;  /* 0x0000000000017941 */ /* 0x000fea0003800000 */
.L_x_5688:
        /* <DEDUP_REMOVED lines=10> */
[C---:B------:R-:W-:Y:S02]  /*0f90*/  FADD.FTZ R106, -R128.reuse, R85 ;  /* 0x00000055806a7221 */ /* 0x040fe40000010100 */
[C---:B-----5:R-:W-:Y:S02]  /*0fa0*/  FMUL.FTZ R105, R99.reuse, R104 ;  /* 0x0000006863697220 */ /* 0x060fe40000410000 */
[----:B------:R-:W-:Y:S02]  /*0fb0*/  FMUL.FTZ R104, R99, R106 ;  /* 0x0000006a63687220 */ /* 0x000fe40000410000 */
[----:B---3--:R-:W-:Y:S02]  /*0fc0*/  FMUL.FTZ R106, R13, R88 ;  /* 0x000000580d6a7220 */ /* 0x008fe40000410000 */
        /* <DEDUP_REMOVED lines=23> */
.L_x_5685:
[----:B0-----:R-:W-:Y:S05]  /*1140*/  BSYNC B0 ;  /* 0x0000000000007941 */ /* 0x001fea0003800000 */
.L_x_5677:
[----:B------:R-:W-:Y:S02]  /*1150*/  LOP3.LUT P5, RZ, R97, 0xff, RZ, 0xc0, !PT ;  /* 0x000000ff61ff7812 */ /* 0x000fe400078ac0ff */
[----:B------:R-:W-:Y:S02]  /*1160*/  SHF.R.U32.HI R86, RZ, 0x5, R0 ;  /* 0x00000005ff567819 */ /* 0x000fe40000011600 */
[----:B------:R-:W-:-:S02]  /*1170*/  LOP3.LUT P0, RZ, R0, 0x1f, RZ, 0xc0, !PT ;  /* 0x0000001f00ff7812 */ /* 0x000fc4000780c0ff */
[----:B------:R-:W-:-:S07]  /*1180*/  LOP3.LUT R127, R86, 0x7fffffc, RZ, 0xc0, !PT ;  /* 0x07fffffc567f7812 */ /* 0x000fce00078ec0ff */
[----:B------:R-:W-:Y:S01]  /*1190*/  @!P5 IADD3 R127, R127, 0x4, RZ ;  /* 0x000000047f7fd810 */ /* 0x000fe20007ffe0ff */
[----:B------:R-:W-:Y:S05]  /*11a0*/  BRA.DIV ~URZ, `(.L_x_5690) ;  /* 0x000015227f007947 */ /* 0x000fea000b800000 */
[----:B------:R0:W1:Y:S02]  /*11b0*/  SHFL.DOWN PT, R88, R129, 0x10, 0x1f ;  /* 0x0a001f0081587f89 */ /* 0x00006400000e0000 */
.L_x_5729:
        /* <DEDUP_REMOVED lines=18> */
.L_x_5730:
        /* <DEDUP_REMOVED lines=47> */
[----:B------:R-:W-:-:S05]  /*15d0*/  MOV R77, 0x10 ;  /* 0x00000010004d7802 */ /* 0x000fca0000000f00 */
[----:B------:R-:W-:-:S06]  /*15e0*/  IMAD.WIDE.U32 R76, R88, R77, c[0x0][0x170] ;  /* 0x00005c00584c7625 */ /* 0x000fcc00078e004d */
[----:B------:R-:W5:Y:S02]  /*15f0*/  LDG.E.128 R76, [R76.64] ;  /* 0x000000044c4c7981 */ /* 0x000f64000c1e1d00 */
.L_x_5695:
[----:B------:R-:W-:Y:S05]  /*1600*/  BSYNC B1 ;  /* 0x0000000000017941 */ /* 0x000fea0003800000 */
.L_x_5694:
        /* <DEDUP_REMOVED lines=8> */
.L_x_5697:
[----:B------:R-:W-:Y:S05]  /*1690*/  BSYNC B1 ;  /* 0x0000000000017941 */ /* 0x000fea0003800000 */
.L_x_5696:
        /* <DEDUP_REMOVED lines=8> */
.L_x_5699:
[----:B------:R-:W-:Y:S05]  /*1720*/  BSYNC B1 ;  /* 0x0000000000017941 */ /* 0x000fea0003800000 */
.L_x_5698:
        /* <DEDUP_REMOVED lines=8> */
.L_x_5701:
[----:B------:R-:W-:Y:S05]  /*17b0*/  BSYNC B1 ;  /* 0x0000000000017941 */ /* 0x000fea0003800000 */
.L_x_5700:
        /* <DEDUP_REMOVED lines=8> */
.L_x_5703:
[----:B------:R-:W-:Y:S05]  /*1840*/  BSYNC B1 ;  /* 0x0000000000017941 */ /* 0x000fea0003800000 */
.L_x_5702:
[----:B------:R-:W-:Y:S02]  /*1850*/  ISETP.NE.U32.AND P0, PT, RZ, c[0x0][0x258], PT ;  /* 0x00009600ff007a0c */ /* 0x000fe40003f05070 */
[----:B------:R-:W-:Y:S02]  /*1860*/  @P6 MOV R87, 0x10 ;  /* 0x0000001000576802 */ /* 0x000fe40000000f00 */
[----:B------:R-:W-:Y:S02]  /*1870*/  ISETP.NE.AND.EX P0, PT, RZ, c[0x0][0x25c], PT, P0 ;  /* 0x00009700ff007a0c */ /* 0x000fe40003f05300 */
[----:B------:R-:W-:Y:S01]  /*1880*/  @P5 MOV R85, 0x10 ;  /* 0x0000001000555802 */ /* 0x000fe20000000f00 */
[----:B------:R-:W-:Y:S01]  /*1890*/  @P6 IMAD.WIDE.U32 R86, R98, R87, c[0x0][0x258] ;  /* 0x0000960062566625 */ /* 0x000fe200078e0057 */
[C---:B------:R-:W-:Y:S02]  /*18a0*/  SEL R80, R91.reuse, R80, P0 ;  /* 0x000000505b507207 */ /* 0x040fe40000000000 */
[C---:B------:R-:W-:Y:S01]  /*18b0*/  SEL R81, R118.reuse, R81, P0 ;  /* 0x0000005176517207 */ /* 0x040fe20000000000 */
[----:B------:R-:W-:Y:S01]  /*18c0*/  @P5 FMUL.FTZ R91, R91, c[0x0][0x1ec] ;  /* 0x00007b005b5b5a20 */ /* 0x000fe20000410000 */
[C---:B------:R-:W-:Y:S01]  /*18d0*/  SEL R82, R119.reuse, R82, P0 ;  /* 0x0000005277527207 */ /* 0x040fe20000000000 */
[----:B------:R-:W-:Y:S01]  /*18e0*/  @P5 FMUL.FTZ R118, R118, c[0x0][0x1ec] ;  /* 0x00007b0076765a20 */ /* 0x000fe20000410000 */
[----:B------:R-:W-:Y:S01]  /*18f0*/  SEL R83, R126, R83, P0 ;  /* 0x000000537e537207 */ /* 0x000fe20000000000 */
[----:B------:R-:W-:Y:S01]  /*1900*/  @P5 FMUL.FTZ R119, R119, c[0x0][0x1ec] ;  /* 0x00007b0077775a20 */ /* 0x000fe20000410000 */
[----:B------:R-:W-:Y:S01]  /*1910*/  IADD3 R98, R98, 0x80, RZ ;  /* 0x0000008062627810 */ /* 0x000fe20007ffe0ff */
[----:B------:R-:W-:-:S02]  /*1920*/  @P5 FMUL.FTZ R126, R126, c[0x0][0x1ec] ;  /* 0x00007b007e7e5a20 */ /* 0x000fc40000410000 */
[C---:B------:R-:W-:Y:S01]  /*1930*/  @P5 IMAD.WIDE.U32 R84, R88.reuse, R85, c[0x0][0x248] ;  /* 0x0000920058545625 */ /* 0x040fe200078e0055 */
[----:B------:R0:W-:Y:S01]  /*1940*/  @P6 STG.E.128 [R86.64], R80 ;  /* 0x0000005056006986 */ /* 0x0001e2000c101d04 */
[----:B------:R-:W-:Y:S02]  /*1950*/  IADD3 R88, R88, 0x80, RZ ;  /* 0x0000008058587810 */ /* 0x000fe40007ffe0ff */
[----:B------:R-:W-:Y:S02]  /*1960*/  @P5 FMUL.FTZ R32, R17, R91 ;  /* 0x0000005b11205220 */ /* 0x000fe40000410000 */
[----:B------:R-:W-:Y:S02]  /*1970*/  @P5 FMUL.FTZ R33, R18, R118 ;  /* 0x0000007612215220 */ /* 0x000fe40000410000 */
[----:B------:R-:W-:Y:S02]  /*1980*/  @P5 FMUL.FTZ R34, R19, R119 ;  /* 0x0000007713225220 */ /* 0x000fe40000410000 */
[----:B------:R-:W-:-:S02]  /*1990*/  @P5 FMUL.FTZ R35, R20, R126 ;  /* 0x0000007e14235220 */ /* 0x000fc40000410000 */
[----:B-----5:R-:W-:Y:S02]  /*19a0*/  @P5 FFMA.FTZ R48, R76, R91, R48 ;  /* 0x0000005b4c305223 */ /* 0x020fe40000010030 */
[----:B------:R-:W-:Y:S01]  /*19b0*/  @P5 FFMA.FTZ R49, R77, R118, R49 ;  /* 0x000000764d315223 */ /* 0x000fe20000010031 */
[----:B------:R0:W-:Y:S01]  /*19c0*/  @P5 STG.E.128 [R84.64], R32 ;  /* 0x0000002054005986 */ /* 0x0001e2000c101d04 */
[----:B------:R-:W-:Y:S02]  /*19d0*/  @P5 FFMA.FTZ R50, R78, R119, R50 ;  /* 0x000000774e325223 */ /* 0x000fe40000010032 */
[----:B------:R-:W-:Y:S02]  /*19e0*/  @P5 FFMA.FTZ R51, R79, R126, R51 ;  /* 0x0000007e4f335223 */ /* 0x000fe40000010033 */
.L_x_5693:
[----:B------:R-:W-:Y:S05]  /*19f0*/  BSYNC B0 ;  /* 0x0000000000007941 */ /* 0x000fea0003800000 */
.L_x_5692:
[----:B------:R-:W-:Y:S01]  /*1a00*/  BSSY B0, `(.L_x_5704) ;  /* 0x0000054000007945 */ /* 0x000fe20003800000 */
[----:B------:R-:W-:Y:S05]  /*1a10*/  @!P2 BRA `(.L_x_5705) ;  /* 0x000005200000a947 */ /* 0x000fea0003800000 */
[----:B------:R-:W-:Y:S01]  /*1a20*/  @!P4 ISETP.NE.U32.AND P0, PT, RZ, c[0x0][0x218], PT ;  /* 0x00008600ff00ca0c */ /* 0x000fe20003f05070 */
[----:B------:R-:W-:Y:S01]  /*1a30*/  BSSY B1, `(.L_x_5706) ;  /* 0x0000012000017945 */ /* 0x000fe20003800000 */
[----:B------:R-:W-:Y:S02]  /*1a40*/  @!P4 ISETP.NE.U32.AND P6, PT, RZ, c[0x0][0x218], PT ;  /* 0x00008600ff00ca0c */ /* 0x000fe40003fc5070 */
[----:B------:R-:W-:-:S02]  /*1a50*/  @!P4 ISETP.NE.AND.EX P0, PT, RZ, c[0x0][0x21c], PT, P0 ;  /* 0x00008700ff00ca0c */ /* 0x000fc40003f05300 */
[----:B------:R-:W-:Y:S02]  /*1a60*/  @!P4 ISETP.NE.AND.EX P6, PT, RZ, c[0x0][0x21c], PT, P6 ;  /* 0x00008700ff00ca0c */ /* 0x000fe40003fc5360 */
[----:B------:R-:W-:Y:S02]  /*1a70*/  @!P4 FSEL R91, R24, RZ, P0 ;  /* 0x000000ff185bc208 */ /* 0x000fe40000000000 */
[----:B------:R-:W-:Y:S02]  /*1a80*/  @!P4 ISETP.NE.U32.AND P0, PT, RZ, c[0x0][0x218], PT ;  /* 0x00008600ff00ca0c */ /* 0x000fe40003f05070 */
[----:B------:R-:W-:Y:S02]  /*1a90*/  @!P4 FSEL R118, R25, RZ, P6 ;  /* 0x000000ff1976c208 */ /* 0x000fe40003000000 */
[----:B------:R-:W-:Y:S02]  /*1aa0*/  @!P4 ISETP.NE.AND.EX P0, PT, RZ, c[0x0][0x21c], PT, P0 ;  /* 0x00008700ff00ca0c */ /* 0x000fe40003f05300 */
[----:B------:R-:W-:-:S02]  /*1ab0*/  ISETP.NE.U32.AND P6, PT, RZ, c[0x0][0x258], PT ;  /* 0x00009600ff007a0c */ /* 0x000fc40003fc5070 */
[----:B------:R-:W-:Y:S02]  /*1ac0*/  @!P4 FSEL R119, R26, RZ, P0 ;  /* 0x000000ff1a77c208 */ /* 0x000fe40000000000 */
[----:B------:R-:W-:Y:S02]  /*1ad0*/  @!P4 ISETP.NE.U32.AND P0, PT, RZ, c[0x0][0x218], PT ;  /* 0x00008600ff00ca0c */ /* 0x000fe40003f05070 */
[----:B------:R-:W-:Y:S02]  /*1ae0*/  ISETP.NE.AND.EX P6, PT, RZ, c[0x0][0x25c], PT, P6 ;  /* 0x00009700ff007a0c */ /* 0x000fe40003fc5360 */
[----:B------:R-:W-:-:S04]  /*1af0*/  @!P4 ISETP.NE.AND.EX P0, PT, RZ, c[0x0][0x21c], PT, P0 ;  /* 0x00008700ff00ca0c */ /* 0x000fc80003f05300 */
[----:B------:R-:W-:Y:S01]  /*1b00*/  @!P4 FSEL R126, R27, RZ, P0 ;  /* 0x000000ff1b7ec208 */ /* 0x000fe20000000000 */
[----:B------:R-:W-:Y:S05]  /*1b10*/  @!P5 BRA `(.L_x_5707) ;  /* 0x000000300000d947 */ /* 0x000fea0003800000 */
[----:B------:R-:W-:-:S04]  /*1b20*/  IMAD.MOV.U32 R77, RZ, RZ, 0x10 ;  /* 0x00000010ff4d7424 */ /* 0x000fc800078e00ff */
[----:B------:R-:W-:-:S06]  /*1b30*/  IMAD.WIDE.U32 R76, R88, R77, c[0x0][0x170] ;  /* 0x00005c00584c7625 */ /* 0x000fcc00078e004d */
[----:B------:R-:W5:Y:S02]  /*1b40*/  LDG.E.128 R76, [R76.64] ;  /* 0x000000044c4c7981 */ /* 0x000f64000c1e1d00 */
.L_x_5707:
[----:B------:R-:W-:Y:S05]  /*1b50*/  BSYNC B1 ;  /* 0x0000000000017941 */ /* 0x000fea0003800000 */
.L_x_5706:
        /* <DEDUP_REMOVED lines=8> */
.L_x_5709:
[----:B------:R-:W-:Y:S05]  /*1be0*/  BSYNC B1 ;  /* 0x0000000000017941 */ /* 0x000fea0003800000 */
.L_x_5708:
        /* <DEDUP_REMOVED lines=8> */
.L_x_5711:
[----:B------:R-:W-:Y:S05]  /*1c70*/  BSYNC B1 ;  /* 0x0000000000017941 */ /* 0x000fea0003800000 */
.L_x_5710:
        /* <DEDUP_REMOVED lines=8> */
.L_x_5713:
[----:B------:R-:W-:Y:S05]  /*1d00*/  BSYNC B1 ;  /* 0x0000000000017941 */ /* 0x000fea0003800000 */
.L_x_5712:
        /* <DEDUP_REMOVED lines=8> */
.L_x_5715:
[----:B------:R-:W-:Y:S05]  /*1d90*/  BSYNC B1 ;  /* 0x0000000000017941 */ /* 0x000fea0003800000 */
.L_x_5714:
[----:B------:R-:W-:Y:S02]  /*1da0*/  ISETP.NE.U32.AND P0, PT, RZ, c[0x0][0x258], PT ;  /* 0x00009600ff007a0c */ /* 0x000fe40003f05070 */
[----:B0-----:R-:W-:Y:S02]  /*1db0*/  @P6 MOV R87, 0x10 ;  /* 0x0000001000576802 */ /* 0x001fe40000000f00 */
        /* <DEDUP_REMOVED lines=24> */
.L_x_5705:
[----:B------:R-:W-:Y:S05]  /*1f40*/  BSYNC B0 ;  /* 0x0000000000007941 */ /* 0x000fea0003800000 */
.L_x_5704:
        /* <DEDUP_REMOVED lines=18> */
[----:B------:R-:W-:-:S10]  /*2070*/  HFMA2.MMA R77, -RZ, RZ, 0, 9.5367431640625e-07 ;  /* 0x00000010ff4d7435 */ /* 0x000fd400000001ff */
[----:B------:R-:W-:-:S06]  /*2080*/  IMAD.WIDE.U32 R76, R88, R77, c[0x0][0x170] ;  /* 0x00005c00584c7625 */ /* 0x000fcc00078e004d */
[----:B------:R-:W5:Y:S02]  /*2090*/  LDG.E.128 R76, [R76.64] ;  /* 0x000000044c4c7981 */ /* 0x000f64000c1e1d00 */
.L_x_5719:
[----:B------:R-:W-:Y:S05]  /*20a0*/  BSYNC B1 ;  /* 0x0000000000017941 */ /* 0x000fea0003800000 */
.L_x_5718:
        /* <DEDUP_REMOVED lines=8> */
.L_x_5721:
[----:B------:R-:W-:Y:S05]  /*2130*/  BSYNC B1 ;  /* 0x0000000000017941 */ /* 0x000fea0003800000 */
.L_x_5720:
        /* <DEDUP_REMOVED lines=8> */
.L_x_5723:
[----:B------:R-:W-:Y:S05]  /*21c0*/  BSYNC B1 ;  /* 0x0000000000017941 */ /* 0x000fea0003800000 */
.L_x_5722:
        /* <DEDUP_REMOVED lines=8> */
.L_x_5725:
[----:B------:R-:W-:Y:S05]  /*2250*/  BSYNC B1 ;  /* 0x0000000000017941 */ /* 0x000fea0003800000 */
.L_x_5724:
[----:B------:R-:W-:Y:S01]  /*2260*/  ISETP.NE.U32.AND P0, PT, RZ, c[0x0][0x258], PT ;  /* 0x00009600ff007a0c */ /* 0x000fe20003f05070 */
[----:B------:R-:W-:Y:S01]  /*2270*/  BSSY B1, `(.L_x_5726) ;  /* 0x000000b000017945 */ /* 0x000fe20003800000 */
[----:B------:R-:W-:Y:S02]  /*2280*/  @P5 MOV R85, 0x10 ;  /* 0x0000001000555802 */ /* 0x000fe40000000f00 */
[----:B------:R-:W-:Y:S02]  /*2290*/  ISETP.NE.AND.EX P0, PT, RZ, c[0x0][0x25c], PT, P0 ;  /* 0x00009700ff007a0c */ /* 0x000fe40003f05300 */
[----:B------:R-:W-:Y:S01]  /*22a0*/  @P6 MOV R119, 0x10 ;  /* 0x0000001000776802 */ /* 0x000fe20000000f00 */
[----:B------:R-:W-:Y:S05]  /*22b0*/  @!P4 BRA `(.L_x_5727) ;  /* 0x000000600000c947 */ /* 0x000fea0003800000 */
[----:B------:R-:W-:Y:S01]  /*22c0*/  ISETP.NE.U32.AND P4, PT, RZ, c[0x0][0x218], PT ;  /* 0x00008600ff007a0c */ /* 0x000fe20003f85070 */
[----:B------:R-:W-:-:S03]  /*22d0*/  FFMA.FTZ R90, R124, R89, R90 ;  /* 0x000000597c5a7223 */ /* 0x000fc6000001005a */
[----:B------:R-:W-:Y:S01]  /*22e0*/  ISETP.NE.AND.EX P4, PT, RZ, c[0x0][0x21c], PT, P4 ;  /* 0x00008700ff007a0c */ /* 0x000fe20003f85340 */
[----:B------:R-:W-:-:S04]  /*22f0*/  FADD.FTZ R90, R121, -R90 ;  /* 0x8000005a795a7221 */ /* 0x000fc80000010000 */
[----:B------:R-:W-:-:S08]  /*2300*/  FMUL.FTZ R118, R99, R90 ;  /* 0x0000005a63767220 */ /* 0x000fd00000410000 */
[----:B------:R-:W-:Y:S02]  /*2310*/  @P4 FADD.FTZ R118, R67, R118 ;  /* 0x0000007643764221 */ /* 0x000fe40000010000 */
.L_x_5727:
[----:B------:R-:W-:Y:S05]  /*2320*/  BSYNC B1 ;  /* 0x0000000000017941 */ /* 0x000fea0003800000 */
.L_x_5726:
[C---:B------:R-:W-:Y:S01]  /*2330*/  SEL R80, R87.reuse, R80, P0 ;  /* 0x0000005057507207 */ /* 0x040fe20000000000 */
[----:B------:R-:W-:Y:S01]  /*2340*/  @P5 FMUL.FTZ R87, R87, c[0x0][0x1ec] ;  /* 0x00007b0057575a20 */ /* 0x000fe20000410000 */
[C---:B------:R-:W-:Y:S01]  /*2350*/  SEL R81, R86.reuse, R81, P0 ;  /* 0x0000005156517207 */ /* 0x040fe20000000000 */
[----:B------:R-:W-:Y:S01]  /*2360*/  @P5 FMUL.FTZ R86, R86, c[0x0][0x1ec] ;  /* 0x00007b0056565a20 */ /* 0x000fe20000410000 */
[C---:B------:R-:W-:Y:S01]  /*2370*/  SEL R82, R91.reuse, R82, P0 ;  /* 0x000000525b527207 */ /* 0x040fe20000000000 */
[----:B------:R-:W-:Y:S01]  /*2380*/  @P5 FMUL.FTZ R91, R91, c[0x0][0x1ec] ;  /* 0x00007b005b5b5a20 */ /* 0x000fe20000410000 */
[C---:B------:R-:W-:Y:S01]  /*2390*/  SEL R83, R118.reuse, R83, P0 ;  /* 0x0000005376537207 */ /* 0x040fe20000000000 */
[----:B------:R-:W-:Y:S02]  /*23a0*/  @P5 FMUL.FTZ R118, R118, c[0x0][0x1ec] ;  /* 0x00007b0076765a20 */ /* 0x000fe40000410000 */
[----:B------:R-:W-:-:S04]  /*23b0*/  @P6 IMAD.WIDE.U32 R98, R98, R119, c[0x0][0x258] ;  /* 0x0000960062626625 */ /* 0x000fc800078e0077 */
[----:B------:R-:W-:Y:S01]  /*23c0*/  @P5 IMAD.WIDE.U32 R84, R88, R85, c[0x0][0x248] ;  /* 0x0000920058545625 */ /* 0x000fe200078e0055 */
[----:B------:R0:W-:Y:S03]  /*23d0*/  @P6 STG.E.128 [R98.64], R80 ;  /* 0x0000005062006986 */ /* 0x0001e6000c101d04 */
        /* <DEDUP_REMOVED lines=9> */
.L_x_5717:
[----:B------:R-:W-:Y:S05]  /*2470*/  BSYNC B0 ;  /* 0x0000000000007941 */ /* 0x000fea0003800000 */
.L_x_5716:
[----:B------:R-:W-:Y:S02]  /*2480*/  IADD3 R3, R3, c[0x0][0x160], RZ ;  /* 0x0000580003037a10 */ /* 0x000fe40007ffe0ff */
[----:B------:R-:W-:Y:S02]  /*2490*/  LOP3.LUT P4, RZ, R97, 0xff, RZ, 0xc0, !PT ;  /* 0x000000ff61ff7812 */ /* 0x000fe4000788c0ff */
[----:B------:R-:W-:-:S02]  /*24a0*/  ISETP.GE.AND P0, PT, R3, c[0x0][0x164], PT ;  /* 0x0000590003007a0c */ /* 0x000fc40003f06270 */
[----:B------:R-:W-:-:S11]  /*24b0*/  SEL R97, RZ, 0x1, P4 ;  /* 0x00000001ff617807 */ /* 0x000fd60002000000 */
[----:B0-----:R-:W-:Y:S01]  /*24c0*/  @P0 CALL.REL.NOINC `(.L_x_5676) ;  /* 0x0000001000000944 */ /* 0x001fe20003c00000 */
[----:B------:R-:W-:Y:S05]  /*24d0*/  BRA `(.L_x_5728) ;  /* 0xffffe18000007947 */ /* 0x000fea000383ffff */
.L_x_5676:
        /* <DEDUP_REMOVED lines=31> */
.L_x_5690:
[----:B------:R-:W-:Y:S01]  /*26d0*/  HFMA2.MMA R119, -RZ, RZ, 0, 9.5367431640625e-07 ;  /* 0x00000010ff777435 */ /* 0x000fe200000001ff */
[----:B------:R-:W-:-:S02]  /*26e0*/  MOV R90, R129 ;  /* 0x00000081005a7202 */ /* 0x000fc40000000f00 */
[----:B------:R-:W-:Y:S02]  /*26f0*/  MOV R128, 0x1f ;  /* 0x0000001f00807802 */ /* 0x000fe40000000f00 */
[----:B------:R-:W-:Y:S02]  /*2700*/  MOV R133, 0xffffffff ;  /* 0xffffffff00857802 */ /* 0x000fe40000000f00 */
[----:B------:R-:W-:Y:S02]  /*2710*/  MOV R84, 0x2730 ;  /* 0x0000273000547802 */ /* 0x000fe40000000f00 */
[----:B-----5:R-:W-:Y:S05]  /*2720*/  CALL.REL.NOINC `($__internal_166_$__cuda_sm70_shflsync_down_p) ;  /* 0x0000046000007944 */ /* 0x020fea0003c00000 */
[----:B-1----:R-:W-:Y:S01]  /*2730*/  MOV R88, R90 ;  /* 0x0000005a00587202 */ /* 0x002fe20000000f00 */
[----:B0-----:R-:W-:Y:S05]  /*2740*/  BRA `(.L_x_5729) ;  /* 0xffffea7000007947 */ /* 0x001fea000383ffff */
.L_x_5691:
[----:B------:R-:W-:Y:S01]  /*2750*/  HFMA2.MMA R119, -RZ, RZ, 0, 9.5367431640625e-07 ;  /* 0x00000010ff777435 */ /* 0x000fe200000001ff */
[----:B------:R-:W-:Y:S01]  /*2760*/  IMAD.MOV.U32 R90, RZ, RZ, R131 ;  /* 0x000000ffff5a7224 */ /* 0x000fe200078e0083 */
[----:B------:R-:W-:Y:S02]  /*2770*/  MOV R128, 0x1f ;  /* 0x0000001f00807802 */ /* 0x000fe40000000f00 */
[----:B------:R-:W-:Y:S02]  /*2780*/  MOV R133, 0xffffffff ;  /* 0xffffffff00857802 */ /* 0x000fe40000000f00 */
[----:B------:R-:W-:-:S02]  /*2790*/  MOV R84, 0x27b0 ;  /* 0x000027b000547802 */ /* 0x000fc40000000f00 */
[----:B01---5:R-:W-:Y:S05]  /*27a0*/  CALL.REL.NOINC `($__internal_166_$__cuda_sm70_shflsync_down_p) ;  /* 0x000003e000007944 */ /* 0x023fea0003c00000 */
[----:B------:R-:W-:Y:S01]  /*27b0*/  FADD.FTZ R88, R88, R129 ;  /* 0x0000008158587221 */ /* 0x000fe20000010000 */
[----:B0-----:R-:W-:Y:S01]  /*27c0*/  HFMA2.MMA R119, -RZ, RZ, 0, 4.76837158203125e-07 ;  /* 0x00000008ff777435 */ /* 0x001fe200000001ff */
[----:B-1----:R-:W-:Y:S01]  /*27d0*/  FADD.FTZ R131, R131, R90 ;  /* 0x0000005a83837221 */ /* 0x002fe20000010000 */
[----:B------:R-:W-:Y:S01]  /*27e0*/  MOV R128, 0x1f ;  /* 0x0000001f00807802 */ /* 0x000fe20000000f00 */
[----:B------:R-:W-:Y:S01]  /*27f0*/  IMAD.MOV.U32 R90, RZ, RZ, R88 ;  /* 0x000000ffff5a7224 */ /* 0x000fe200078e0058 */
[----:B------:R-:W-:-:S02]  /*2800*/  MOV R133, 0xffffffff ;  /* 0xffffffff00857802 */ /* 0x000fc40000000f00 */
[----:B------:R-:W-:Y:S02]  /*2810*/  MOV R84, 0x2830 ;  /* 0x0000283000547802 */ /* 0x000fe40000000f00 */
[----:B------:R-:W-:Y:S05]  /*2820*/  CALL.REL.NOINC `($__internal_166_$__cuda_sm70_shflsync_down_p) ;  /* 0x0000036000007944 */ /* 0x000fea0003c00000 */
[----:B0-----:R-:W-:Y:S01]  /*2830*/  HFMA2.MMA R119, -RZ, RZ, 0, 4.76837158203125e-07 ;  /* 0x00000008ff777435 */ /* 0x001fe200000001ff */
[----:B-1----:R-:W-:Y:S02]  /*2840*/  MOV R87, R90 ;  /* 0x0000005a00577202 */ /* 0x002fe40000000f00 */
[----:B------:R-:W-:Y:S02]  /*2850*/  MOV R90, R131 ;  /* 0x00000083005a7202 */ /* 0x000fe40000000f00 */
[----:B------:R-:W-:Y:S02]  /*2860*/  MOV R128, 0x1f ;  /* 0x0000001f00807802 */ /* 0x000fe40000000f00 */
[----:B------:R-:W-:Y:S02]  /*2870*/  MOV R133, 0xffffffff ;  /* 0xffffffff00857802 */ /* 0x000fe40000000f00 */
[----:B------:R-:W-:Y:S02]  /*2880*/  MOV R84, 0x28a0 ;  /* 0x000028a000547802 */ /* 0x000fe40000000f00 */
[----:B------:R-:W-:Y:S05]  /*2890*/  CALL.REL.NOINC `($__internal_166_$__cuda_sm70_shflsync_down_p) ;  /* 0x000002f000007944 */ /* 0x000fea0003c00000 */
[----:B------:R-:W-:Y:S01]  /*28a0*/  FADD.FTZ R88, R87, R88 ;  /* 0x0000005857587221 */ /* 0x000fe20000010000 */
[----:B0-----:R-:W-:Y:S01]  /*28b0*/  HFMA2.MMA R119, -RZ, RZ, 0, 2.384185791015625e-07 ;  /* 0x00000004ff777435 */ /* 0x001fe200000001ff */
[----:B-1----:R-:W-:Y:S01]  /*28c0*/  FADD.FTZ R131, R131, R90 ;  /* 0x0000005a83837221 */ /* 0x002fe20000010000 */
[----:B------:R-:W-:Y:S01]  /*28d0*/  MOV R133, 0xffffffff ;  /* 0xffffffff00857802 */ /* 0x000fe20000000f00 */
[----:B------:R-:W-:Y:S01]  /*28e0*/  IMAD.MOV.U32 R128, RZ, RZ, 0x1f ;  /* 0x0000001fff807424 */ /* 0x000fe200078e00ff */
[----:B------:R-:W-:-:S02]  /*28f0*/  MOV R90, R88 ;  /* 0x00000058005a7202 */ /* 0x000fc40000000f00 */
[----:B------:R-:W-:Y:S02]  /*2900*/  MOV R84, 0x2920 ;  /* 0x0000292000547802 */ /* 0x000fe40000000f00 */
[----:B------:R-:W-:Y:S05]  /*2910*/  CALL.REL.NOINC `($__internal_166_$__cuda_sm70_shflsync_down_p) ;  /* 0x0000027000007944 */ /* 0x000fea0003c00000 */
[----:B0-----:R-:W-:Y:S01]  /*2920*/  HFMA2.MMA R119, -RZ, RZ, 0, 2.384185791015625e-07 ;  /* 0x00000004ff777435 */ /* 0x001fe200000001ff */
[----:B-1----:R-:W-:Y:S01]  /*2930*/  MOV R87, R90 ;  /* 0x0000005a00577202 */ /* 0x002fe20000000f00 */
[----:B------:R-:W-:Y:S01]  /*2940*/  IMAD.MOV.U32 R133, RZ, RZ, -0x1 ;  /* 0xffffffffff857424 */ /* 0x000fe200078e00ff */
[----:B------:R-:W-:Y:S02]  /*2950*/  MOV R90, R131 ;  /* 0x00000083005a7202 */ /* 0x000fe40000000f00 */
[----:B------:R-:W-:Y:S02]  /*2960*/  MOV R128, 0x1f ;  /* 0x0000001f00807802 */ /* 0x000fe40000000f00 */
[----:B------:R-:W-:Y:S02]  /*2970*/  MOV R84, 0x2990 ;  /* 0x0000299000547802 */ /* 0x000fe40000000f00 */
[----:B------:R-:W-:Y:S05]  /*2980*/  CALL.REL.NOINC `($__internal_166_$__cuda_sm70_shflsync_down_p) ;  /* 0x0000020000007944 */ /* 0x000fea0003c00000 */
[----:B------:R-:W-:Y:S01]  /*2990*/  FADD.FTZ R88, R87, R88 ;  /* 0x0000005857587221 */ /* 0x000fe20000010000 */
[----:B0-----:R-:W-:Y:S01]  /*29a0*/  HFMA2.MMA R119, -RZ, RZ, 0, 1.1920928955078125e-07 ;  /* 0x00000002ff777435 */ /* 0x001fe200000001ff */
[----:B-1----:R-:W-:Y:S01]  /*29b0*/  FADD.FTZ R91, R131, R90 ;  /* 0x0000005a835b7221 */ /* 0x002fe20000010000 */
[----:B------:R-:W-:-:S02]  /*29c0*/  MOV R128, 0x1f ;  /* 0x0000001f00807802 */ /* 0x000fc40000000f00 */
[----:B------:R-:W-:Y:S02]  /*29d0*/  MOV R133, 0xffffffff ;  /* 0xffffffff00857802 */ /* 0x000fe40000000f00 */
[----:B------:R-:W-:Y:S02]  /*29e0*/  MOV R90, R88 ;  /* 0x00000058005a7202 */ /* 0x000fe40000000f00 */
[----:B------:R-:W-:Y:S02]  /*29f0*/  MOV R84, 0x2a10 ;  /* 0x00002a1000547802 */ /* 0x000fe40000000f00 */
[----:B------:R-:W-:Y:S05]  /*2a00*/  CALL.REL.NOINC `($__internal_166_$__cuda_sm70_shflsync_down_p) ;  /* 0x0000018000007944 */ /* 0x000fea0003c00000 */
[----:B0-----:R-:W-:Y:S01]  /*2a10*/  HFMA2.MMA R128, -RZ, RZ, 0, 1.847743988037109375e-06 ;  /* 0x0000001fff807435 */ /* 0x001fe200000001ff */
[----:B-1----:R-:W-:Y:S01]  /*2a20*/  MOV R87, R90 ;  /* 0x0000005a00577202 */ /* 0x002fe20000000f00 */
[----:B------:R-:W-:Y:S01]  /*2a30*/  IMAD.MOV.U32 R119, RZ, RZ, 0x2 ;  /* 0x00000002ff777424 */ /* 0x000fe200078e00ff */
[----:B------:R-:W-:Y:S02]  /*2a40*/  MOV R90, R91 ;  /* 0x0000005b005a7202 */ /* 0x000fe40000000f00 */
[----:B------:R-:W-:Y:S02]  /*2a50*/  MOV R133, 0xffffffff ;  /* 0xffffffff00857802 */ /* 0x000fe40000000f00 */
[----:B------:R-:W-:-:S02]  /*2a60*/  MOV R84, 0x2a80 ;  /* 0x00002a8000547802 */ /* 0x000fc40000000f00 */
[----:B------:R-:W-:Y:S05]  /*2a70*/  CALL.REL.NOINC `($__internal_166_$__cuda_sm70_shflsync_down_p) ;  /* 0x0000011000007944 */ /* 0x000fea0003c00000 */
[----:B------:R-:W-:Y:S01]  /*2a80*/  FADD.FTZ R89, R87, R88 ;  /* 0x0000005857597221 */ /* 0x000fe20000010000 */
[----:B0-----:R-:W-:Y:S01]  /*2a90*/  HFMA2.MMA R119, -RZ, RZ, 0, 5.9604644775390625e-08 ;  /* 0x00000001ff777435 */ /* 0x001fe200000001ff */
[----:B-1----:R-:W-:Y:S01]  /*2aa0*/  FADD.FTZ R91, R91, R90 ;  /* 0x0000005a5b5b7221 */ /* 0x002fe20000010000 */
[----:B------:R-:W-:-:S02]  /*2ab0*/  MOV R128, 0x1f ;  /* 0x0000001f00807802 */ /* 0x000fc40000000f00 */
[----:B------:R-:W-:Y:S02]  /*2ac0*/  MOV R133, 0xffffffff ;  /* 0xffffffff00857802 */ /* 0x000fe40000000f00 */
[----:B------:R-:W-:Y:S02]  /*2ad0*/  MOV R90, R89 ;  /* 0x00000059005a7202 */ /* 0x000fe40000000f00 */
[----:B------:R-:W-:Y:S02]  /*2ae0*/  MOV R84, 0x2b00 ;  /* 0x00002b0000547802 */ /* 0x000fe40000000f00 */
[----:B------:R-:W-:Y:S05]  /*2af0*/  CALL.REL.NOINC `($__internal_166_$__cuda_sm70_shflsync_down_p) ;  /* 0x0000009000007944 */ /* 0x000fea0003c00000 */
[----:B0-----:R-:W-:Y:S01]  /*2b00*/  HFMA2.MMA R119, -RZ, RZ, 0, 5.9604644775390625e-08 ;  /* 0x00000001ff777435 */ /* 0x001fe200000001ff */
[----:B-1----:R-:W-:Y:S01]  /*2b10*/  IMAD.MOV.U32 R118, RZ, RZ, R90 ;  /* 0x000000ffff767224 */ /* 0x002fe200078e005a */
[----:B------:R-:W-:Y:S02]  /*2b20*/  MOV R90, R91 ;  /* 0x0000005b005a7202 */ /* 0x000fe40000000f00 */
[----:B------:R-:W-:Y:S02]  /*2b30*/  MOV R128, 0x1f ;  /* 0x0000001f00807802 */ /* 0x000fe40000000f00 */
[----:B------:R-:W-:-:S02]  /*2b40*/  MOV R133, 0xffffffff ;  /* 0xffffffff00857802 */ /* 0x000fc40000000f00 */
[----:B------:R-:W-:Y:S02]  /*2b50*/  MOV R84, 0x2b70 ;  /* 0x00002b7000547802 */ /* 0x000fe40000000f00 */
[----:B------:R-:W-:Y:S05]  /*2b60*/  CALL.REL.NOINC `($__internal_166_$__cuda_sm70_shflsync_down_p) ;  /* 0x0000002000007944 */ /* 0x000fea0003c00000 */
[----:B-1----:R-:W-:Y:S01]  /*2b70*/  MOV R84, R90 ;  /* 0x0000005a00547202 */ /* 0x002fe20000000f00 */
[----:B0-----:R-:W-:Y:S05]  /*2b80*/  BRA `(.L_x_5730) ;  /* 0xffffe75000007947 */ /* 0x001fea000383ffff */
        .weak           $__internal_166_$__cuda_sm70_shflsync_down_p
        .type           $__internal_166_$__cuda_sm70_shflsync_down_p,@function
        .size           $__internal_166_$__cuda_sm70_shflsync_down_p,(.L_x_6815 - $__internal_166_$__cuda_sm70_shflsync_down_p)
$__internal_166_$__cuda_sm70_shflsync_down_p:
[----:B------:R-:W-:Y:S01]  /*2b90*/  HFMA2.MMA R85, -RZ, RZ, 0, 0 ;  /* 0x00000000ff557435 */ /* 0x000fe200000001ff */
[----:B------:R-:W-:Y:S04]  /*2ba0*/  WARPSYNC R133 ;  /* 0x0000008500007348 */ /* 0x000fe80003800000 */
[----:B------:R0:W1:Y:S01]  /*2bb0*/  SHFL.DOWN PT, R90, R90, R119, R128 ;  /* 0x080000775a5a7389 */ /* 0x00006200000e0080 */
[----:B------:R-:W-:Y:S05]  /*2bc0*/  RET.REL.NODEC R84 `(_ZN10layer_norm13ln_bwd_kernelINS_13Kernel_traitsI6__halfffffjLj1536ELj1ELj1ELj4ELj16ENS_18Kernel_traits_baseILj1536ES2_ffffjLj128EEEEELb0ELb1ELb1ELb0EEEvNS_9BwdParamsE) ;  /* 0xffffd43054007950 */ /* 0x000fea0003c3ffff */
.L_x_5731:
        /* <DEDUP_REMOVED lines=11> */
.L_x_6815:


//--------------------- .text._ZN10layer_norm13ln_bwd_kernelINS_13Kernel_traitsI6__halfffffjLj1536ELj1ELj1ELj4ELj16ENS_18Kernel_traits_baseILj1536ES2_ffffjLj128EEEEELb0ELb1ELb1ELb1EEEvNS_9BwdParamsE --------------------------
	.section	.text._ZN10layer_norm13ln_bwd_kernelINS_13Kernel_traitsI6__halfffffjLj1536ELj1ELj1ELj4ELj16ENS_18Kernel_traits_baseILj1536ES2_ffffjLj128EEEEELb0ELb1ELb1ELb1EEEvNS_9BwdParamsE,"ax",@progbits
	.sectioninfo	@"SHI_REGISTERS=139"
	.align	128
        .global         _ZN10layer_norm13ln_bwd_kernelINS_13Kernel_traitsI6__halfffffjLj1536ELj1ELj1ELj4ELj16ENS_18Kernel_traits_baseILj1536ES2_ffffjLj128EEEEELb0ELb1ELb1ELb1EEEvNS_9BwdParamsE
        .type           _ZN10layer_norm13ln_bwd_kernelINS_13Kernel_traitsI6__halfffffjLj1536ELj1ELj1ELj4ELj16ENS_18Kernel_traits_baseILj1536ES2_ffffjLj128EEEEELb0ELb1ELb1ELb1EEEvNS_9BwdParamsE,@function
        .size           _ZN10layer_norm13ln_bwd_kernelINS_13Kernel_traitsI6__halfffffjLj1536ELj1ELj1ELj4ELj16ENS_18Kernel_traits_baseILj1536ES2_ffffjLj128EEEEELb0ELb1ELb1ELb1EEEvNS_9BwdParamsE,(.L_x_6816 - _ZN10layer_norm13ln_bwd_kernelINS_13Kernel_traitsI6__halfffffjLj1536ELj1ELj1ELj4ELj16ENS_18Kernel_traits_baseILj1536ES2_ffffjLj128EEEEELb0ELb1ELb1ELb1EEEvNS_9BwdParamsE)
        .other          _ZN10layer_norm13ln_bwd_kernelINS_13Kernel_traitsI6__halfffffjLj1536ELj1ELj1ELj4ELj16ENS_18Kernel_traits_baseILj1536ES2_ffffjLj128EEEEELb0ELb1ELb1ELb1EEEvNS_9BwdParamsE,@"STO_CUDA_ENTRY STV_DEFAULT"
_ZN10layer_norm13ln_bwd_kernelINS_13Kernel_traitsI6__halfffffjLj1536ELj1ELj1ELj4ELj16ENS_18Kernel_traits_baseILj1536ES2_ffffjLj128EEEEELb0ELb1ELb1ELb1EEEvNS_9BwdParamsE:
.text._ZN10layer_norm13ln_bwd_kernelINS_13Kernel_traitsI6__halfffffjLj1536ELj1ELj1ELj4ELj16ENS_18Kernel_traits_baseILj1536ES2_ffffjLj128EEEEELb0ELb1ELb1ELb1EEEvNS_9BwdParamsE:
        /* <DEDUP_REMOVED lines=26> */
.L_x_5732:
[----:B------:R-:W-:-:S04]  /*01a0*/  SHF.L.U32 R3, R0, 0x3, RZ ;  /* 0x0000000300037819 */ /* 0x000fc800000006ff */
[----:B------:R-:W-:-:S04]  /*01b0*/  LOP3.LUT R3, R3, 0x3f8, RZ, 0xc0, !PT ;  /* 0x000003f803037812 */ /* 0x000fc800078ec0ff */
[----:B------:R-:W-:-:S04]  /*01c0*/  IADD3 R6, P0, R3, c[0x0][0x1b0], RZ ;  /* 0x00006c0003067a10 */ /* 0x000fc80007f1e0ff */
[----:B------:R-:W-:Y:S02]  /*01d0*/  IADD3.X R7, RZ, c[0x0][0x1b4], RZ, P0, !PT ;  /* 0x00006d00ff077a10 */ /* 0x000fe400007fe4ff */
[----:B------:R-:W-:-:S03]  /*01e0*/  IADD3 R8, P0, R3, c[0x0][0x1c8], RZ ;  /* 0x0000720003087a10 */ /* 0x000fc60007f1e0ff */
[----:B------:R-:W2:Y:S01]  /*01f0*/  LDG.E.64 R4, [R6.64] ;  /* 0x0000000406047981 */ /* 0x000ea2000c1e1b00 */
[----:B------:R-:W-:-:S03]  /*0200*/  IADD3.X R9, RZ, c[0x0][0x1cc], RZ, P0, !PT ;  /* 0x00007300ff097a10 */ /* 0x000fc600007fe4ff */
[----:B------:R-:W3:Y:S04]  /*0210*/  LDG.E.64 R12, [R6.64+0x400] ;  /* 0x00040004060c7981 */ /* 0x000ee8000c1e1b00 */
[----:B------:R-:W4:Y:S04]  /*0220*/  LDG.E.64 R14, [R8.64+0x400] ;  /* 0x00040004080e7981 */ /* 0x000f28000c1e1b00 */
[----:B------:R-:W5:Y:S04]  /*0230*/  LDG.E.64 R20, [R6.64+0x800] ;  /* 0x0008000406147981 */ /* 0x000f68000c1e1b00 */
[----:B------:R-:W5:Y:S04]  /*0240*/  LDG.E.64 R10, [R8.64] ;  /* 0x00000004080a7981 */ /* 0x000f68000c1e1b00 */
        /* <DEDUP_REMOVED lines=28> */
[----:B------:R-:W-:Y:S02]  /*0410*/  SHF.R.U32.HI R104, RZ, 0x10, R13 ;  /* 0x00000010ff687819 */ /* 0x000fe4000001160d */
[--C-:B-----5:R-:W-:Y:S01]  /*0420*/  SHF.R.U64 R106, R20, 0x10, R21.reuse ;  /* 0x00000010146a7819 */ /* 0x120fe20000001215 */
[----:B0-----:R-:W-:Y:S01]  /*0430*/  HADD2.F32 R9, -RZ, R10.H0_H0 ;  /* 0x2000000aff097230 */ /* 0x001fe20000004100 */
[----:B------:R-:W-:Y:S02]  /*0440*/  SHF.R.U32.HI R108, RZ, 0x10, R21 ;  /* 0x00000010ff6c7819 */ /* 0x000fe40000011615 */
        /* <DEDUP_REMOVED lines=11> */
[----:B------:R-:W-:Y:S01]  /*0500*/  HADD2.F32 R14, -RZ, R23.H0_H0 ;  /* 0x20000017ff0e7230 */ /* 0x000fe20000004100 */
[----:B------:R-:W-:Y:S01]  /*0510*/  CS2R R22, SRZ ;  /* 0x0000000000167805 */ /* 0x000fe2000001ff00 */
        /* <DEDUP_REMOVED lines=12> */
.L_x_5763:
        /* <DEDUP_REMOVED lines=30> */
.L_x_5735:
        /* <DEDUP_REMOVED lines=10> */
[C---:B------:R-:W-:Y:S02]  /*0860*/  IMAD.WIDE.U32 R84, R100.reuse, R101, c[0x0][0x208] ;  /* 0x0000820064547625 */ /* 0x040fe400078e0065 */
[----:B------:R-:W4:Y:S04]  /*0870*/  LDG.E.128 R88, [R88.64] ;  /* 0x0000000458587981 */ /* 0x000f28000c1e1d00 */
[----:B------:R-:W4:Y:S01]  /*0880*/  LDG.E.128 R84, [R84.64] ;  /* 0x0000000454547981 */ /* 0x000f22000c1e1d00 */
[----:B------:R-:W-:-:S05]  /*0890*/  IADD3 R92, R100, 0x80, RZ ;  /* 0x00000080645c7810 */ /* 0x000fca0007ffe0ff */
[----:B------:R-:W-:-:S06]  /*08a0*/  IMAD.WIDE.U32 R92, R92, R101, c[0x0][0x208] ;  /* 0x000082005c5c7625 */ /* 0x000fcc00078e0065 */
[----:B------:R-:W4:Y:S01]  /*08b0*/  LDG.E.128 R92, [R92.64] ;  /* 0x000000045c5c7981 */ /* 0x000f22000c1e1d00 */
[----:B------:R-:W-:Y:S01]  /*08c0*/  IMAD.WIDE.U32 R98, R114, R101, c[0x0][0x188] ;  /* 0x0000620072627625 */ /* 0x000fe200078e0065 */
[----:B------:R-:W-:-:S05]  /*08d0*/  IADD3 R100, R100, 0x100, RZ ;  /* 0x0000010064647810 */ /* 0x000fca0007ffe0ff */
[----:B------:R-:W-:Y:S01]  /*08e0*/  IMAD.WIDE.U32 R100, R100, R101, c[0x0][0x208] ;  /* 0x0000820064647625 */ /* 0x000fe200078e0065 */
[----:B0-----:R-:W4:Y:S05]  /*08f0*/  LDG.E.128 R96, [R98.64] ;  /* 0x0000000462607981 */ /* 0x001f2a000c1e1d00 */
        /* <DEDUP_REMOVED lines=10> */
[----:B-----5:R-:W-:Y:S02]  /*09a0*/  FMUL.FTZ R115, R113, R80 ;  /* 0x0000005071737220 */ /* 0x020fe40000410000 */
[C---:B----4-:R-:W-:Y:S02]  /*09b0*/  FADD.FTZ R80, -R132.reuse, R89 ;  /* 0x0000005984507221 */ /* 0x050fe40000010100 */
[----:B------:R-:W-:Y:S02]  /*09c0*/  FADD.FTZ R116, -R132, R81 ;  /* 0x0000005184747221 */ /* 0x000fe40000010100 */
[----:B------:R-:W-:-:S02]  /*09d0*/  FMUL.FTZ R120, R3, R84 ;  /* 0x0000005403787220 */ /* 0x000fc40000410000 */
[C---:B------:R-:W-:Y:S02]  /*09e0*/  FMUL.FTZ R117, R113.reuse, R82 ;  /* 0x0000005271757220 */ /* 0x040fe40000410000 */
[----:B------:R-:W-:Y:S02]  /*09f0*/  FADD.FTZ R82, -R132, R90 ;  /* 0x0000005a84527221 */ /* 0x000fe40000010100 */
[C---:B------:R-:W-:Y:S02]  /*0a00*/  FMUL.FTZ R90, R113.reuse, R80 ;  /* 0x00000050715a7220 */ /* 0x040fe40000410000 */
[----:B------:R-:W-:Y:S02]  /*0a10*/  FMUL.FTZ R116, R113, R116 ;  /* 0x0000007471747220 */ /* 0x000fe40000410000 */
[----:B------:R-:W-:Y:S02]  /*0a20*/  FMUL.FTZ R121, R17, R85 ;  /* 0x0000005511797220 */ /* 0x000fe40000410000 */
[----:B------:R-:W-:-:S02]  /*0a30*/  FADD.FTZ R80, RZ, R120 ;  /* 0x00000078ff507221 */ /* 0x000fc40000010000 */
[----:B------:R-:W-:Y:S02]  /*0a40*/  FFMA.FTZ R81, R115, R120, RZ ;  /* 0x0000007873517223 */ /* 0x000fe400000100ff */
[C---:B------:R-:W-:Y:S02]  /*0a50*/  FADD.FTZ R118, -R132.reuse, R83 ;  /* 0x0000005384767221 */ /* 0x040fe40000010100 */
[----:B------:R-:W-:Y:S02]  /*0a60*/  FADD.FTZ R88, -R132, R88 ;  /* 0x0000005884587221 */ /* 0x000fe40000010100 */
[----:B------:R-:W-:Y:S02]  /*0a70*/  FMUL.FTZ R128, R4, R86 ;  /* 0x0000005604807220 */ /* 0x000fe40000410000 */
[----:B------:R-:W-:Y:S02]  /*0a80*/  FADD.FTZ R83, R80, R121 ;  /* 0x0000007950537221 */ /* 0x000fe40000010000 */
[----:B------:R-:W-:-:S02]  /*0a90*/  FFMA.FTZ R81, R116, R121, R81 ;  /* 0x0000007974517223 */ /* 0x000fc40000010051 */
[----:B------:R-:W-:Y:S02]  /*0aa0*/  FFMA.FTZ R20, R84, R115, R20 ;  /* 0x0000007354147223 */ /* 0x000fe40000010014 */
[----:B------:R-:W-:Y:S02]  /*0ab0*/  FADD.FTZ R44, R44, R84 ;  /* 0x000000542c2c7221 */ /* 0x000fe40000010000 */
[----:B------:R-:W-:Y:S02]  /*0ac0*/  FADD.FTZ R84, -R132, R91 ;  /* 0x0000005b84547221 */ /* 0x000fe40000010100 */
[C---:B------:R-:W-:Y:S02]  /*0ad0*/  FMUL.FTZ R91, R113.reuse, R88 ;  /* 0x00000058715b7220 */ /* 0x040fe40000410000 */
        /* <DEDUP_REMOVED lines=9> */
[----:B------:R-:W-:Y:S02]  /*0b70*/  FMUL.FTZ R89, R113, R82 ;  /* 0x0000005271597220 */ /* 0x000fe40000410000 */
        /* <DEDUP_REMOVED lines=11> */
[----:B------:R-:W-:Y:S02]  /*0c30*/  FFMA.FTZ R55, R95, R88, R55 ;  /* 0x000000585f377223 */ /* 0x000fe40000010037 */
[----:B------:R-:W-:Y:S02]  /*0c40*/  FADD.FTZ R43, R43, R95 ;  /* 0x0000005f2b2b7221 */ /* 0x000fe40000010000 */
[----:B------:R-:W-:Y:S02]  /*0c50*/  FADD.FTZ R98, -R132, R98 ;  /* 0x0000006284627221 */ /* 0x000fe40000010100 */
[----:B------:R-:W-:Y:S02]  /*0c60*/  FMUL.FTZ R95, R104, R95 ;  /* 0x0000005f685f7220 */ /* 0x000fe40000410000 */
[----:B------:R-:W-:-:S02]  /*0c70*/  FADD.FTZ R96, -R132, R96 ;  /* 0x0000006084607221 */ /* 0x000fc40000010100 */
[----:B------:R-:W-:Y:S02]  /*0c80*/  FADD.FTZ R80, R83, R94 ;  /* 0x0000005e53507221 */ /* 0x000fe40000010000 */
[----:B------:R-:W-:Y:S02]  /*0c90*/  FFMA.FTZ R81, R89, R94, R81 ;  /* 0x0000005e59517223 */ /* 0x000fe40000010051 */
[C---:B------:R-:W-:Y:S02]  /*0ca0*/  FADD.FTZ R82, -R132.reuse, R97 ;  /* 0x0000006184527221 */ /* 0x040fe40000010100 */
[----:B------:R-:W-:Y:S02]  /*0cb0*/  FADD.FTZ R132, -R132, R99 ;  /* 0x0000006384847221 */ /* 0x000fe40000010100 */
[C---:B------:R-:W-:Y:S02]  /*0cc0*/  FMUL.FTZ R97, R113.reuse, R98 ;  /* 0x0000006271617220 */ /* 0x040fe40000410000 */
        /* <DEDUP_REMOVED lines=31> */
.L_x_5736:
[----:B0-----:R-:W-:Y:S05]  /*0ec0*/  BSYNC B0 ;  /* 0x0000000000007941 */ /* 0x001fea0003800000 */
.L_x_5734:
[----:B------:R-:W-:Y:S02]  /*0ed0*/  LOP3.LUT P1, RZ, R16, 0xff, RZ, 0xc0, !PT ;  /* 0x000000ff10ff7812 */ /* 0x000fe4000782c0ff */
[----:B------:R-:W-:-:S02]  /*0ee0*/  SHF.R.U32.HI R84, RZ, 0x5, R0 ;  /* 0x00000005ff547819 */ /* 0x000fc40000011600 */
[----:B------:R-:W-:Y:S02]  /*0ef0*/  LOP3.LUT P0, RZ, R0, 0x1f, RZ, 0xc0, !PT ;  /* 0x0000001f00ff7812 */ /* 0x000fe4000780c0ff */
[----:B------:R-:W-:-:S07]  /*0f00*/  LOP3.LUT R123, R84, 0x7fffffc, RZ, 0xc0, !PT ;  /* 0x07fffffc547b7812 */ /* 0x000fce00078ec0ff */
[----:B------:R-:W-:Y:S01]  /*0f10*/  @!P1 IADD3 R123, R123, 0x4, RZ ;  /* 0x000000047b7b9810 */ /* 0x000fe20007ffe0ff */
[----:B------:R-:W-:Y:S05]  /*0f20*/  BRA.DIV ~URZ, `(.L_x_5737) ;  /* 0x000012b27f007947 */ /* 0x000fea000b800000 */
[----:B------:R0:W1:Y:S02]  /*0f30*/  SHFL.DOWN PT, R85, R82, 0x10, 0x1f ;  /* 0x0a001f0052557f89 */ /* 0x00006400000e0000 */
.L_x_5764:
        /* <DEDUP_REMOVED lines=18> */
.L_x_5765:
[----:B------:R-:W-:Y:S01]  /*1060*/  @!P0 LOP3.LUT R84, R84, 0x3, RZ, 0xc0, !PT ;  /* 0x0000000354548812 */ /* 0x000fe200078ec0ff */
[----:B--2---:R-:W-:Y:S01]  /*1070*/  FADD.FTZ R100, R100, R83 ;  /* 0x0000005364647221 */ /* 0x004fe20000010000 */
[----:B-----5:R-:W-:Y:S01]  /*1080*/  ISETP.GE.AND P6, PT, R135, 0x1, PT ;  /* 0x000000018700780c */ /* 0x020fe20003fc6270 */
[----:B-1----:R-:W-:Y:S01]  /*1090*/  FADD.FTZ R101, R80, R87 ;  /* 0x0000005750657221 */ /* 0x002fe20000010000 */
[----:B------:R-:W-:Y:S01]  /*10a0*/  @!P0 IADD3 R124, R123, R84, RZ ;  /* 0x000000547b7c8210 */ /* 0x000fe20007ffe0ff */
[----:B------:R-:W-:Y:S01]  /*10b0*/  WARPSYNC 0xffffffff ;  /* 0xffffffff00007948 */ /* 0x000fe20003800000 */
[----:B------:R-:W-:-:S03]  /*10c0*/  HFMA2.MMA R122, -RZ, RZ, 0, 0 ;  /* 0x00000000ff7a7435 */ /* 0x000fc600000001ff */
[----:B------:R-:W-:Y:S04]  /*10d0*/  @!P0 STS.64 [R124.X8+0x1800], R100 ;  /* 0x001800647c008388 */ /* 0x000fe80000008a00 */
[----:B------:R-:W-:Y:S02]  /*10e0*/  BAR.SYNC.DEFER_BLOCKING 0x0 ;  /* 0x0000000000007b1d */ /* 0x000fe40000010000 */
[----:B------:R-:W-:Y:S02]  /*10f0*/  @P6 IADD3 R135, R135, -0x1, RZ ;  /* 0xffffffff87876810 */ /* 0x000fe40007ffe0ff */
[----:B------:R-:W-:Y:S02]  /*1100*/  @P6 LOP3.LUT R81, R0, 0x7f, RZ, 0xc0, !PT ;  /* 0x0000007f00516812 */ /* 0x000fe400078ec0ff */
[----:B------:R-:W-:Y:S01]  /*1110*/  @P6 MOV R103, 0x10 ;  /* 0x0000001000676802 */ /* 0x000fe20000000f00 */
[----:B------:R-:W-:-:S05]  /*1120*/  @P6 IMAD R135, R135, c[0x0][0x168], RZ ;  /* 0x00005a0087876a24 */ /* 0x000fca00078e02ff */
[----:B------:R-:W-:-:S04]  /*1130*/  @P6 SHF.R.S32.HI R82, RZ, 0x1f, R135 ;  /* 0x0000001fff526819 */ /* 0x000fc80000011487 */
[----:B------:R-:W-:-:S04]  /*1140*/  @P6 LEA.HI R82, R82, R135, RZ, 0x2 ;  /* 0x0000008752526211 */ /* 0x000fc800078f10ff */
[----:B------:R-:W-:Y:S02]  /*1150*/  @P6 LEA.HI.SX32 R122, R82, R81, 0x1e ;  /* 0x00000051527a6211 */ /* 0x000fe400078ff2ff */
[----:B0-----:R-:W0:Y:S01]  /*1160*/  LDS.128 R80, [R123.X8+0x1800] ;  /* 0x001800007b507984 */ /* 0x001e220000008c00 */
[----:B------:R-:W-:Y:S02]  /*1170*/  @!P5 ISETP.NE.U32.AND P2, PT, RZ, c[0x0][0x218], PT ;  /* 0x00008600ff00da0c */ /* 0x000fe40003f45070 */
[----:B------:R-:W-:Y:S01]  /*1180*/  @P6 IMAD.WIDE.U32 R102, R122, R103, c[0x0][0x170] ;  /* 0x00005c007a666625 */ /* 0x000fe200078e0067 */
[----:B------:R-:W1:Y:S01]  /*1190*/  LDS.128 R84, [R123.X8+0x1810] ;  /* 0x001810007b547984 */ /* 0x000e620000008c00 */
[----:B------:R-:W-:Y:S01]  /*11a0*/  ISETP.NE.AND P3, PT, R15, RZ, PT ;  /* 0x000000ff0f00720c */ /* 0x000fe20003f65270 */
[----:B------:R-:W-:Y:S01]  /*11b0*/  BSSY B0, `(.L_x_5739) ;  /* 0x000001b000007945 */ /* 0x000fe20003800000 */
[----:B------:R-:W-:Y:S01]  /*11c0*/  ISETP.NE.U32.AND P0, PT, RZ, c[0x0][0x258], PT ;  /* 0x00009600ff007a0c */ /* 0x000fe20003f05070 */
[----:B------:R2:W5:Y:S01]  /*11d0*/  @P6 LDG.E.128 R68, [R102.64] ;  /* 0x0000000466446981 */ /* 0x000562000c1e1d00 */
[----:B------:R-:W-:-:S02]  /*11e0*/  @!P5 ISETP.NE.AND.EX P2, PT, RZ, c[0x0][0x21c], PT, P2 ;  /* 0x00008700ff00da0c */ /* 0x000fc40003f45320 */
[----:B------:R-:W-:Y:S02]  /*11f0*/  ISETP.NE.U32.AND P1, PT, RZ, c[0x0][0x258], PT ;  /* 0x00009600ff007a0c */ /* 0x000fe40003f25070 */
[----:B------:R-:W-:Y:S02]  /*1200*/  @!P5 ISETP.NE.U32.AND P4, PT, RZ, c[0x0][0x218], PT ;  /* 0x00008600ff00da0c */ /* 0x000fe40003f85070 */
[----:B------:R-:W-:Y:S01]  /*1210*/  ISETP.NE.AND.EX P0, PT, RZ, c[0x0][0x25c], PT, P0 ;  /* 0x00009700ff007a0c */ /* 0x000fe20003f05300 */
[----:B0-----:R-:W-:Y:S02]  /*1220*/  FADD.FTZ R125, RZ, R80 ;  /* 0x00000050ff7d7221 */ /* 0x001fe40000010000 */
[----:B------:R-:W-:Y:S01]  /*1230*/  FADD.FTZ R80, RZ, R81 ;  /* 0x00000051ff507221 */ /* 0x000fe20000010000 */
[----:B------:R-:W-:Y:S01]  /*1240*/  @!P5 FSEL R81, R56, RZ, P2 ;  /* 0x000000ff3851d208 */ /* 0x000fe20001000000 */
[----:B------:R-:W-:Y:S02]  /*1250*/  FADD.FTZ R125, R82, R125 ;  /* 0x0000007d527d7221 */ /* 0x000fe40000010000 */
[----:B------:R-:W-:-:S02]  /*1260*/  FADD.FTZ R80, R83, R80 ;  /* 0x0000005053507221 */ /* 0x000fc40000010000 */
[----:B-1----:R-:W-:Y:S02]  /*1270*/  FADD.FTZ R125, R125, R84 ;  /* 0x000000547d7d7221 */ /* 0x002fe40000010000 */
[----:B------:R-:W-:Y:S02]  /*1280*/  FADD.FTZ R80, R80, R85 ;  /* 0x0000005550507221 */ /* 0x000fe40000010000 */
[----:B------:R-:W-:Y:S02]  /*1290*/  FADD.FTZ R86, R86, R125 ;  /* 0x0000007d56567221 */ /* 0x000fe40000010000 */
[----:B------:R-:W-:Y:S02]  /*12a0*/  FADD.FTZ R80, R87, R80 ;  /* 0x0000005057507221 */ /* 0x000fe40000010000 */
[----:B------:R-:W-:Y:S02]  /*12b0*/  FMUL.FTZ R86, R86, c[0x0][0x1e0] ;  /* 0x0000780056567a20 */ /* 0x000fe40000410000 */
[----:B--2---:R-:W-:-:S03]  /*12c0*/  FMUL.FTZ R103, R80, c[0x0][0x1e0] ;  /* 0x0000780050677a20 */ /* 0x004fc60000410000 */
        /* <DEDUP_REMOVED lines=9> */
.L_x_5740:
[----:B------:R-:W-:Y:S05]  /*1360*/  BSYNC B0 ;  /* 0x0000000000007941 */ /* 0x000fea0003800000 */
.L_x_5739:
[----:B------:R-:W-:Y:S01]  /*1370*/  @P0 MOV R85, 0x10 ;  /* 0x0000001000550802 */ /* 0x000fe20000000f00 */
[----:B------:R-:W-:Y:S01]  /*1380*/  BSSY B0, `(.L_x_5741) ;  /* 0x0000015000007945 */ /* 0x000fe20003800000 */
[----:B------:R-:W-:Y:S01]  /*1390*/  @P6 MOV R87, 0x10 ;  /* 0x0000001000576802 */ /* 0x000fe20000000f00 */
[----:B------:R-:W-:Y:S01]  /*13a0*/  @P6 FMUL.FTZ R101, R81, c[0x0][0x1ec] ;  /* 0x00007b0051656a20 */ /* 0x000fe20000410000 */
[----:B------:R-:W-:Y:S01]  /*13b0*/  @!P5 ISETP.NE.U32.AND P2, PT, RZ, c[0x0][0x218], PT ;  /* 0x00008600ff00da0c */ /* 0x000fe20003f45070 */
[----:B------:R-:W-:Y:S01]  /*13c0*/  @P0 IMAD.WIDE.U32 R84, R134, R85, c[0x0][0x258] ;  /* 0x0000960086540625 */ /* 0x000fe200078e0055 */
[----:B------:R-:W-:Y:S02]  /*13d0*/  ISETP.NE.AND.EX P1, PT, RZ, c[0x0][0x25c], PT, P1 ;  /* 0x00009700ff007a0c */ /* 0x000fe40003f25310 */
[----:B------:R-:W-:Y:S01]  /*13e0*/  @!P5 ISETP.NE.AND.EX P4, PT, RZ, c[0x0][0x21c], PT, P4 ;  /* 0x00008700ff00da0c */ /* 0x000fe20003f85340 */
[----:B------:R-:W-:Y:S01]  /*13f0*/  @P6 IMAD.WIDE.U32 R86, R122, R87, c[0x0][0x248] ;  /* 0x000092007a566625 */ /* 0x000fe200078e0057 */
[----:B------:R-:W-:-:S02]  /*1400*/  @!P5 ISETP.NE.AND.EX P3, PT, RZ, c[0x0][0x21c], PT, P3 ;  /* 0x00008700ff00da0c */ /* 0x000fc40003f65330 */
[----:B------:R-:W-:Y:S02]  /*1410*/  @!P5 ISETP.NE.AND.EX P2, PT, RZ, c[0x0][0x21c], PT, P2 ;  /* 0x00008700ff00da0c */ /* 0x000fe40003f45320 */
[----:B------:R-:W-:Y:S02]  /*1420*/  @P6 MOV R136, 0x10 ;  /* 0x0000001000886802 */ /* 0x000fe40000000f00 */
[----:B------:R-:W-:Y:S02]  /*1430*/  @P6 IADD3 R125, R122, 0x80, RZ ;  /* 0x000000807a7d6810 */ /* 0x000fe40007ffe0ff */
        /* <DEDUP_REMOVED lines=9> */
.L_x_5742:
[----:B------:R-:W-:Y:S05]  /*14d0*/  BSYNC B0 ;  /* 0x0000000000007941 */ /* 0x000fea0003800000 */
.L_x_5741:
[----:B------:R-:W-:Y:S01]  /*14e0*/  BSSY B0, `(.L_x_5743) ;  /* 0x000000c000007945 */ /* 0x000fe20003800000 */
[----:B------:R-:W-:Y:S01]  /*14f0*/  @P6 FMUL.FTZ R76, R9, R101 ;  /* 0x00000065094c6220 */ /* 0x000fe20000410000 */
[C---:B------:R-:W-:Y:S01]  /*1500*/  SEL R81, R82.reuse, R73, P1 ;  /* 0x0000004952517207 */ /* 0x040fe20000800000 */
        /* <DEDUP_REMOVED lines=9> */
.L_x_5744:
[----:B------:R-:W-:Y:S05]  /*15a0*/  BSYNC B0 ;  /* 0x0000000000007941 */ /* 0x000fea0003800000 */
.L_x_5743:
[----:B------:R-:W-:Y:S01]  /*15b0*/  BSSY B0, `(.L_x_5745) ;  /* 0x000000b000007945 */ /* 0x000fe20003800000 */
[C---:B------:R-:W-:Y:S01]  /*15c0*/  @P6 FMUL.FTZ R123, R83.reuse, c[0x0][0x1ec] ;  /* 0x00007b00537b6a20 */ /* 0x040fe20000410000 */
        /* <DEDUP_REMOVED lines=9> */
.L_x_5746:
[----:B------:R-:W-:Y:S05]  /*1660*/  BSYNC B0 ;  /* 0x0000000000007941 */ /* 0x000fea0003800000 */
.L_x_5745:
[C---:B------:R-:W-:Y:S01]  /*1670*/  @P6 FMUL.FTZ R126, R100.reuse, c[0x0][0x1ec] ;  /* 0x00007b00647e6a20 */ /* 0x040fe20000410000 */
[----:B------:R-:W-:Y:S01]  /*1680*/  SEL R83, R100, R75, P1 ;  /* 0x0000004b64537207 */ /* 0x000fe20000800000 */
[----:B------:R-:W-:Y:S02]  /*1690*/  @P6 FMUL.FTZ R77, R105, R124 ;  /* 0x0000007c694d6220 */ /* 0x000fe40000410000 */
[----:B------:R-:W-:Y:S02]  /*16a0*/  @P6 FMUL.FTZ R78, R10, R123 ;  /* 0x0000007b0a4e6220 */ /* 0x000fe40000410000 */
[----:B------:R-:W-:Y:S01]  /*16b0*/  @P6 FMUL.FTZ R79, R107, R126 ;  /* 0x0000007e6b4f6220 */ /* 0x000fe20000410000 */
[----:B------:R0:W-:Y:S01]  /*16c0*/  @P0 STG.E.128 [R84.64], R80 ;  /* 0x0000005054000986 */ /* 0x0001e2000c101d04 */
[----:B-----5:R-:W-:Y:S02]  /*16d0*/  @P6 FFMA.FTZ R32, R68, R101, R32 ;  /* 0x0000006544206223 */ /* 0x020fe40000010020 */
[----:B------:R-:W-:Y:S01]  /*16e0*/  @P6 IMAD.WIDE.U32 R100, R125, R136, c[0x0][0x170] ;  /* 0x00005c007d646625 */ /* 0x000fe200078e0088 */
[----:B------:R1:W-:Y:S03]  /*16f0*/  @P6 STG.E.128 [R86.64], R76 ;  /* 0x0000004c56006986 */ /* 0x0003e6000c101d04 */
[----:B------:R-:W-:-:S02]  /*1700*/  @P6 FFMA.FTZ R33, R69, R124, R33 ;  /* 0x0000007c45216223 */ /* 0x000fc40000010021 */
[----:B------:R-:W-:Y:S02]  /*1710*/  @P6 FFMA.FTZ R34, R70, R123, R34 ;  /* 0x0000007b46226223 */ /* 0x000fe40000010022 */
[----:B------:R-:W-:Y:S02]  /*1720*/  @P6 FFMA.FTZ R35, R71, R126, R35 ;  /* 0x0000007e47236223 */ /* 0x000fe40000010023 */
[----:B------:R1:W5:Y:S01]  /*1730*/  @P6 LDG.E.128 R68, [R100.64] ;  /* 0x0000000464446981 */ /* 0x000362000c1e1d00 */
[----:B------:R-:W-:Y:S01]  /*1740*/  @!P5 ISETP.NE.U32.AND P2, PT, RZ, c[0x0][0x218], PT ;  /* 0x00008600ff00da0c */ /* 0x000fe20003f45070 */
[----:B------:R-:W-:Y:S01]  /*1750*/  BSSY B0, `(.L_x_5747) ;  /* 0x000000c000007945 */ /* 0x000fe20003800000 */
[----:B------:R-:W-:Y:S02]  /*1760*/  @!P5 ISETP.NE.U32.AND P3, PT, RZ, c[0x0][0x218], PT ;  /* 0x00008600ff00da0c */ /* 0x000fe40003f65070 */
[----:B------:R-:W-:Y:S02]  /*1770*/  @!P5 ISETP.NE.AND.EX P2, PT, RZ, c[0x0][0x21c], PT, P2 ;  /* 0x00008700ff00da0c */ /* 0x000fe40003f45320 */
[----:B------:R-:W-:-:S02]  /*1780*/  @!P5 ISETP.NE.U32.AND P4, PT, RZ, c[0x0][0x218], PT ;  /* 0x00008600ff00da0c */ /* 0x000fc40003f85070 */
[----:B0-----:R-:W-:Y:S01]  /*1790*/  @!P5 FSEL R81, R60, RZ, P2 ;  /* 0x000000ff3c51d208 */ /* 0x001fe20001000000 */
[----:B------:R-:W-:Y:S05]  /*17a0*/  @!P5 BRA `(.L_x_5748) ;  /* 0x000000600000d947 */ /* 0x000fea0003800000 */
[----:B-1----:R-:W-:Y:S01]  /*17b0*/  ISETP.NE.U32.AND P2, PT, RZ, c[0x0][0x218], PT ;  /* 0x00008600ff007a0c */ /* 0x002fe20003f45070 */
[----:B------:R-:W-:-:S03]  /*17c0*/  FFMA.FTZ R81, R91, R103, R102 ;  /* 0x000000675b517223 */ /* 0x000fc60000010066 */
[----:B------:R-:W-:Y:S01]  /*17d0*/  ISETP.NE.AND.EX P2, PT, RZ, c[0x0][0x21c], PT, P2 ;  /* 0x00008700ff007a0c */ /* 0x000fe20003f45320 */
[----:B------:R-:W-:-:S04]  /*17e0*/  FADD.FTZ R80, R92, -R81 ;  /* 0x800000515c507221 */ /* 0x000fc80000010000 */
[----:B------:R-:W-:-:S08]  /*17f0*/  FMUL.FTZ R81, R113, R80 ;  /* 0x0000005071517220 */ /* 0x000fd00000410000 */
[----:B------:R-:W-:Y:S02]  /*1800*/  @P2 FADD.FTZ R81, R60, R81 ;  /* 0x000000513c512221 */ /* 0x000fe40000010000 */
.L_x_5748:
[----:B-1----:R-:W-:Y:S05]  /*1810*/  BSYNC B0 ;  /* 0x0000000000007941 */ /* 0x002fea0003800000 */
.L_x_5747:
[----:B------:R-:W-:Y:S01]  /*1820*/  @P0 MOV R84, 0x10 ;  /* 0x0000001000540802 */ /* 0x000fe20000000f00 */
[----:B------:R-:W-:Y:S01]  /*1830*/  BSSY B0, `(.L_x_5749) ;  /* 0x0000015000007945 */ /* 0x000fe20003800000 */
[----:B------:R-:W-:Y:S01]  /*1840*/  @P6 MOV R87, 0x10 ;  /* 0x0000001000576802 */ /* 0x000fe20000000f00 */
[----:B------:R-:W-:Y:S01]  /*1850*/  @P6 FMUL.FTZ R101, R81, c[0x0][0x1ec] ;  /* 0x00007b0051656a20 */ /* 0x000fe20000410000 */
[----:B------:R-:W-:Y:S01]  /*1860*/  @P6 IADD3 R86, R122, 0x80, RZ ;  /* 0x000000807a566810 */ /* 0x000fe20007ffe0ff */
[----:B------:R-:W-:Y:S01]  /*1870*/  @P0 IMAD.WIDE.U32 R84, R119, R84, c[0x0][0x258] ;  /* 0x0000960077540625 */ /* 0x000fe200078e0054 */
[----:B------:R-:W-:Y:S02]  /*1880*/  @!P5 ISETP.NE.U32.AND P2, PT, RZ, c[0x0][0x218], PT ;  /* 0x00008600ff00da0c */ /* 0x000fe40003f45070 */
[----:B------:R-:W-:Y:S01]  /*1890*/  @!P5 ISETP.NE.AND.EX P3, PT, RZ, c[0x0][0x21c], PT, P3 ;  /* 0x00008700ff00da0c */ /* 0x000fe20003f65330 */
[----:B------:R-:W-:Y:S01]  /*18a0*/  @P6 IMAD.WIDE.U32 R86, R86, R87, c[0x0][0x248] ;  /* 0x0000920056566625 */ /* 0x000fe200078e0057 */
[----:B------:R-:W-:-:S02]  /*18b0*/  @!P5 ISETP.NE.AND.EX P4, PT, RZ, c[0x0][0x21c], PT, P4 ;  /* 0x00008700ff00da0c */ /* 0x000fc40003f85340 */
[----:B------:R-:W-:Y:S02]  /*18c0*/  @!P5 ISETP.NE.AND.EX P2, PT, RZ, c[0x0][0x21c], PT, P2 ;  /* 0x00008700ff00da0c */ /* 0x000fe40003f45320 */
[----:B------:R-:W-:Y:S02]  /*18d0*/  @P6 MOV R126, 0x10 ;  /* 0x00000010007e6802 */ /* 0x000fe40000000f00 */
[----:B------:R-:W-:Y:S02]  /*18e0*/  IADD3 R123, R122, 0x100, RZ ;  /* 0x000001007a7b7810 */ /* 0x000fe40007ffe0ff */
        /* <DEDUP_REMOVED lines=9> */
.L_x_5750:
[----:B------:R-:W-:Y:S05]  /*1980*/  BSYNC B0 ;  /* 0x0000000000007941 */ /* 0x000fea0003800000 */
.L_x_5749:
        /* <DEDUP_REMOVED lines=12> */
.L_x_5752:
[----:B------:R-:W-:Y:S05]  /*1a50*/  BSYNC B0 ;  /* 0x0000000000007941 */ /* 0x000fea0003800000 */
.L_x_5751:
        /* <DEDUP_REMOVED lines=11> */
.L_x_5754:
[----:B------:R-:W-:Y:S05]  /*1b10*/  BSYNC B0 ;  /* 0x0000000000007941 */ /* 0x000fea0003800000 */
.L_x_5753:
        /* <DEDUP_REMOVED lines=26> */
.L_x_5756:
[----:B-1----:R-:W-:Y:S05]  /*1cc0*/  BSYNC B0 ;  /* 0x0000000000007941 */ /* 0x002fea0003800000 */
.L_x_5755:
[----:B------:R-:W-:Y:S01]  /*1cd0*/  @!P5 ISETP.NE.U32.AND P3, PT, RZ, c[0x0][0x218], PT ;  /* 0x00008600ff00da0c */ /* 0x000fe20003f65070 */
[----:B------:R-:W-:Y:S01]  /*1ce0*/  BSSY B0, `(.L_x_5757) ;  /* 0x000000e000007945 */ /* 0x000fe20003800000 */
[C---:B------:R-:W-:Y:S01]  /*1cf0*/  SEL R72, R81.reuse, R72, P1 ;  /* 0x0000004851487207 */ /* 0x040fe20000800000 */
[----:B------:R-:W-:Y:S01]  /*1d00*/  @P6 FMUL.FTZ R81, R81, c[0x0][0x1ec] ;  /* 0x00007b0051516a20 */ /* 0x000fe20000410000 */
        /* <DEDUP_REMOVED lines=11> */
.L_x_5758:
[----:B------:R-:W-:Y:S05]  /*1dc0*/  BSYNC B0 ;  /* 0x0000000000007941 */ /* 0x000fea0003800000 */
.L_x_5757:
[----:B------:R-:W-:Y:S01]  /*1dd0*/  BSSY B0, `(.L_x_5759) ;  /* 0x000000c000007945 */ /* 0x000fe20003800000 */
[----:B------:R-:W-:Y:S01]  /*1de0*/  SEL R73, R80, R73, P1 ;  /* 0x0000004950497207 */ /* 0x000fe20000800000 */
[----:B------:R-:W-:Y:S01]  /*1df0*/  @P6 FMUL.FTZ R76, R13, R81 ;  /* 0x000000510d4c6220 */ /* 0x000fe20000410000 */
[----:B------:R-:W-:Y:S01]  /*1e00*/  @!P5 FSEL R83, R66, RZ, P4 ;  /* 0x000000ff4253d208 */ /* 0x000fe20002000000 */
[----:B------:R-:W-:Y:S01]  /*1e10*/  @P6 FMUL.FTZ R80, R80, c[0x0][0x1ec] ;  /* 0x00007b0050506a20 */ /* 0x000fe20000410000 */
[----:B------:R-:W-:Y:S05]  /*1e20*/  @!P5 BRA `(.L_x_5760) ;  /* 0x000000600000d947 */ /* 0x000fea0003800000 */
[----:B------:R-:W-:Y:S01]  /*1e30*/  ISETP.NE.U32.AND P3, PT, RZ, c[0x0][0x218], PT ;  /* 0x00008600ff007a0c */ /* 0x000fe20003f65070 */
[----:B------:R-:W-:-:S03]  /*1e40*/  FFMA.FTZ R83, R97, R103, R102 ;  /* 0x0000006761537223 */ /* 0x000fc60000010066 */
[----:B------:R-:W-:Y:S01]  /*1e50*/  ISETP.NE.AND.EX P3, PT, RZ, c[0x0][0x21c], PT, P3 ;  /* 0x00008700ff007a0c */ /* 0x000fe20003f65330 */
[----:B------:R-:W-:-:S04]  /*1e60*/  FADD.FTZ R82, R130, -R83 ;  /* 0x8000005382527221 */ /* 0x000fc80000010000 */
[----:B------:R-:W-:-:S08]  /*1e70*/  FMUL.FTZ R83, R113, R82 ;  /* 0x0000005271537220 */ /* 0x000fd00000410000 */
[----:B------:R-:W-:Y:S02]  /*1e80*/  @P3 FADD.FTZ R83, R66, R83 ;  /* 0x0000005342533221 */ /* 0x000fe40000010000 */
.L_x_5760:
[----:B------:R-:W-:Y:S05]  /*1e90*/  BSYNC B0 ;  /* 0x0000000000007941 */ /* 0x000fea0003800000 */
.L_x_5759:
[C---:B------:R-:W-:Y:S01]  /*1ea0*/  SEL R74, R83.reuse, R74, P1 ;  /* 0x0000004a534a7207 */ /* 0x040fe20000800000 */
[----:B------:R-:W-:Y:S01]  /*1eb0*/  @P6 FMUL.FTZ R83, R83, c[0x0][0x1ec] ;  /* 0x00007b0053536a20 */ /* 0x000fe20000410000 */
[----:B------:R-:W-:Y:S01]  /*1ec0*/  BSSY B0, `(.L_x_5761) ;  /* 0x000000e000007945 */ /* 0x000fe20003800000 */
[-C--:B------:R-:W-:Y:S02]  /*1ed0*/  @P6 FMUL.FTZ R77, R111, R80.reuse ;  /* 0x000000506f4d6220 */ /* 0x080fe40000410000 */
[----:B-----5:R-:W-:Y:S01]  /*1ee0*/  @P6 FFMA.FTZ R25, R69, R80, R25 ;  /* 0x0000005045196223 */ /* 0x020fe20000010019 */
[----:B------:R-:W-:Y:S01]  /*1ef0*/  @!P5 FSEL R80, R67, RZ, P2 ;  /* 0x000000ff4350d208 */ /* 0x000fe20001000000 */
[----:B------:R-:W-:Y:S02]  /*1f00*/  @P6 FFMA.FTZ R24, R68, R81, R24 ;  /* 0x0000005144186223 */ /* 0x000fe40000010018 */
[-C--:B------:R-:W-:Y:S02]  /*1f10*/  @P6 FMUL.FTZ R78, R14, R83.reuse ;  /* 0x000000530e4e6220 */ /* 0x080fe40000410000 */
        /* <DEDUP_REMOVED lines=8> */
.L_x_5762:
[----:B------:R-:W-:Y:S05]  /*1fa0*/  BSYNC B0 ;  /* 0x0000000000007941 */ /* 0x000fea0003800000 */
.L_x_5761:
[----:B------:R-:W-:Y:S01]  /*1fb0*/  @P0 MOV R81, 0x10 ;  /* 0x0000001000510802 */ /* 0x000fe20000000f00 */
[C---:B------:R-:W-:Y:S01]  /*1fc0*/  @P6 FMUL.FTZ R84, R80.reuse, c[0x0][0x1ec] ;  /* 0x00007b0050546a20 */ /* 0x040fe20000410000 */
[----:B------:R-:W-:Y:S02]  /*1fd0*/  @P6 MOV R82, 0x10 ;  /* 0x0000001000526802 */ /* 0x000fe40000000f00 */
[----:B------:R-:W-:Y:S01]  /*1fe0*/  SEL R75, R80, R75, P1 ;  /* 0x0000004b504b7207 */ /* 0x000fe20000800000 */
[----:B------:R-:W-:Y:S01]  /*1ff0*/  @P0 IMAD.WIDE.U32 R80, R114, R81, c[0x0][0x258] ;  /* 0x0000960072500625 */ /* 0x000fe200078e0051 */
[----:B------:R-:W-:Y:S02]  /*2000*/  IADD3 R2, R2, c[0x0][0x160], RZ ;  /* 0x0000580002027a10 */ /* 0x000fe40007ffe0ff */
[----:B------:R-:W-:Y:S01]  /*2010*/  LOP3.LUT P1, RZ, R16, 0xff, RZ, 0xc0, !PT ;  /* 0x000000ff10ff7812 */ /* 0x000fe2000782c0ff */
[----:B------:R-:W-:Y:S01]  /*2020*/  @P6 IMAD.WIDE.U32 R82, R123, R82, c[0x0][0x248] ;  /* 0x000092007b526625 */ /* 0x000fe200078e0052 */
[----:B------:R0:W-:Y:S01]  /*2030*/  @P0 STG.E.128 [R80.64], R72 ;  /* 0x0000004850000986 */ /* 0x0001e2000c101d04 */
[----:B------:R-:W-:-:S02]  /*2040*/  ISETP.GE.AND P0, PT, R2, c[0x0][0x164], PT ;  /* 0x0000590002007a0c */ /* 0x000fc40003f06270 */
[-C--:B------:R-:W-:Y:S01]  /*2050*/  @P6 FMUL.FTZ R79, R112, R84.reuse ;  /* 0x00000054704f6220 */ /* 0x080fe20000410000 */
[----:B------:R-:W-:Y:S01]  /*2060*/  SEL R16, RZ, 0x1, P1 ;  /* 0x00000001ff107807 */ /* 0x000fe20000800000 */
[----:B------:R-:W-:-:S03]  /*2070*/  @P6 FFMA.FTZ R27, R71, R84, R27 ;  /* 0x00000054471b6223 */ /* 0x000fc6000001001b */
[----:B------:R0:W-:Y:S06]  /*2080*/  @P6 STG.E.128 [R82.64], R76 ;  /* 0x0000004c52006986 */ /* 0x0001ec000c101d04 */
[----:B0-----:R-:W-:Y:S01]  /*2090*/  @P0 CALL.REL.NOINC `(.L_x_5733) ;  /* 0x0000001000000944 */ /* 0x001fe20003c00000 */
[----:B------:R-:W-:Y:S05]  /*20a0*/  BRA `(.L_x_5763) ;  /* 0xffffe53000007947 */ /* 0x000fea000383ffff */
.L_x_5733:
        /* <DEDUP_REMOVED lines=19> */
.L_x_5737:
[----:B------:R-:W-:Y:S01]  /*21e0*/  HFMA2.MMA R101, -RZ, RZ, 0, 9.5367431640625e-07 ;  /* 0x00000010ff657435 */ /* 0x000fe200000001ff */
[----:B------:R-:W-:-:S02]  /*21f0*/  MOV R86, R82 ;  /* 0x0000005200567202 */ /* 0x000fc40000000f00 */
[----:B------:R-:W-:Y:S02]  /*2200*/  MOV R102, 0x1f ;  /* 0x0000001f00667802 */ /* 0x000fe40000000f00 */
[----:B------:R-:W-:Y:S02]  /*2210*/  MOV R103, 0xffffffff ;  /* 0xffffffff00677802 */ /* 0x000fe40000000f00 */
[----:B------:R-:W-:Y:S02]  /*2220*/  MOV R80, 0x2240 ;  /* 0x0000224000507802 */ /* 0x000fe40000000f00 */
[----:B-----5:R-:W-:Y:S05]  /*2230*/  CALL.REL.NOINC `($__internal_167_$__cuda_sm70_shflsync_down_p) ;  /* 0x0000046000007944 */ /* 0x020fea0003c00000 */
[----:B-1----:R-:W-:Y:S01]  /*2240*/  MOV R85, R86 ;  /* 0x0000005600557202 */ /* 0x002fe20000000f00 */
[----:B0-----:R-:W-:Y:S05]  /*2250*/  BRA `(.L_x_5764) ;  /* 0xffffece000007947 */ /* 0x001fea000383ffff */
.L_x_5738:
[----:B------:R-:W-:Y:S01]  /*2260*/  HFMA2.MMA R101, -RZ, RZ, 0, 9.5367431640625e-07 ;  /* 0x00000010ff657435 */ /* 0x000fe200000001ff */
[----:B------:R-:W-:Y:S02]  /*2270*/  MOV R86, R83 ;  /* 0x0000005300567202 */ /* 0x000fe40000000f00 */
[----:B------:R-:W-:Y:S02]  /*2280*/  MOV R102, 0x1f ;  /* 0x0000001f00667802 */ /* 0x000fe40000000f00 */
[----:B------:R-:W-:-:S02]  /*2290*/  MOV R103, 0xffffffff ;  /* 0xffffffff00677802 */ /* 0x000fc40000000f00 */
[----:B------:R-:W-:Y:S02]  /*22a0*/  MOV R80, 0x22c0 ;  /* 0x000022c000507802 */ /* 0x000fe40000000f00 */
[----:B01---5:R-:W-:Y:S05]  /*22b0*/  CALL.REL.NOINC `($__internal_167_$__cuda_sm70_shflsync_down_p) ;  /* 0x000003e000007944 */ /* 0x023fea0003c00000 */
[----:B------:R-:W-:Y:S01]  /*22c0*/  FADD.FTZ R85, R85, R82 ;  /* 0x0000005255557221 */ /* 0x000fe20000010000 */
[----:B0-----:R-:W-:Y:S01]  /*22d0*/  HFMA2.MMA R101, -RZ, RZ, 0, 4.76837158203125e-07 ;  /* 0x00000008ff657435 */ /* 0x001fe200000001ff */
[----:B-1----:R-:W-:Y:S01]  /*22e0*/  FADD.FTZ R83, R83, R86 ;  /* 0x0000005653537221 */ /* 0x002fe20000010000 */
[----:B------:R-:W-:Y:S02]  /*22f0*/  MOV R102, 0x1f ;  /* 0x0000001f00667802 */ /* 0x000fe40000000f00 */
[----:B------:R-:W-:Y:S02]  /*2300*/  MOV R103, 0xffffffff ;  /* 0xffffffff00677802 */ /* 0x000fe40000000f00 */
[----:B------:R-:W-:Y:S02]  /*2310*/  MOV R86, R85 ;  /* 0x0000005500567202 */ /* 0x000fe40000000f00 */
[----:B------:R-:W-:Y:S02]  /*2320*/  MOV R80, 0x2340 ;  /* 0x0000234000507802 */ /* 0x000fe40000000f00 */
[----:B------:R-:W-:Y:S05]  /*2330*/  CALL.REL.NOINC `($__internal_167_$__cuda_sm70_shflsync_down_p) ;  /* 0x0000036000007944 */ /* 0x000fea0003c00000 */
[----:B0-----:R-:W-:Y:S01]  /*2340*/  HFMA2.MMA R101, -RZ, RZ, 0, 4.76837158203125e-07 ;  /* 0x00000008ff657435 */ /* 0x001fe200000001ff */
[----:B-1----:R-:W-:-:S02]  /*2350*/  MOV R82, R86 ;  /* 0x0000005600527202 */ /* 0x002fc40000000f00 */
[----:B------:R-:W-:Y:S02]  /*2360*/  MOV R86, R83 ;  /* 0x0000005300567202 */ /* 0x000fe40000000f00 */
[----:B------:R-:W-:Y:S02]  /*2370*/  MOV R102, 0x1f ;  /* 0x0000001f00667802 */ /* 0x000fe40000000f00 */
[----:B------:R-:W-:Y:S02]  /*2380*/  MOV R103, 0xffffffff ;  /* 0xffffffff00677802 */ /* 0x000fe40000000f00 */
[----:B------:R-:W-:Y:S02]  /*2390*/  MOV R80, 0x23b0 ;  /* 0x000023b000507802 */ /* 0x000fe40000000f00 */
[----:B------:R-:W-:Y:S05]  /*23a0*/  CALL.REL.NOINC `($__internal_167_$__cuda_sm70_shflsync_down_p) ;  /* 0x000002f000007944 */ /* 0x000fea0003c00000 */
[----:B------:R-:W-:Y:S01]  /*23b0*/  FADD.FTZ R85, R82, R85 ;  /* 0x0000005552557221 */ /* 0x000fe20000010000 */
[----:B0-----:R-:W-:Y:S01]  /*23c0*/  HFMA2.MMA R101, -RZ, RZ, 0, 2.384185791015625e-07 ;  /* 0x00000004ff657435 */ /* 0x001fe200000001ff */
[----:B-1----:R-:W-:Y:S01]  /*23d0*/  FADD.FTZ R83, R83, R86 ;  /* 0x0000005653537221 */ /* 0x002fe20000010000 */
[----:B------:R-:W-:Y:S02]  /*23e0*/  MOV R102, 0x1f ;  /* 0x0000001f00667802 */ /* 0x000fe40000000f00 */
[----:B------:R-:W-:-:S02]  /*23f0*/  MOV R103, 0xffffffff ;  /* 0xffffffff00677802 */ /* 0x000fc40000000f00 */
[----:B------:R-:W-:Y:S02]  /*2400*/  MOV R86, R85 ;  /* 0x0000005500567202 */ /* 0x000fe40000000f00 */
[----:B------:R-:W-:Y:S02]  /*2410*/  MOV R80, 0x2430 ;  /* 0x0000243000507802 */ /* 0x000fe40000000f00 */
[----:B------:R-:W-:Y:S05]  /*2420*/  CALL.REL.NOINC `($__internal_167_$__cuda_sm70_shflsync_down_p) ;  /* 0x0000027000007944 */ /* 0x000fea0003c00000 */
[----:B0-----:R-:W-:Y:S01]  /*2430*/  HFMA2.MMA R101, -RZ, RZ, 0, 2.384185791015625e-07 ;  /* 0x00000004ff657435 */ /* 0x001fe200000001ff */
[----:B-1----:R-:W-:Y:S02]  /*2440*/  MOV R82, R86 ;  /* 0x0000005600527202 */ /* 0x002fe40000000f00 */
[----:B------:R-:W-:Y:S02]  /*2450*/  MOV R86, R83 ;  /* 0x0000005300567202 */ /* 0x000fe40000000f00 */
[----:B------:R-:W-:Y:S02]  /*2460*/  MOV R102, 0x1f ;  /* 0x0000001f00667802 */ /* 0x000fe40000000f00 */
[----:B------:R-:W-:Y:S02]  /*2470*/  MOV R103, 0xffffffff ;  /* 0xffffffff00677802 */ /* 0x000fe40000000f00 */
[----:B------:R-:W-:-:S02]  /*2480*/  MOV R80, 0x24a0 ;  /* 0x000024a000507802 */ /* 0x000fc40000000f00 */
[----:B------:R-:W-:Y:S05]  /*2490*/  CALL.REL.NOINC `($__internal_167_$__cuda_sm70_shflsync_down_p) ;  /* 0x0000020000007944 */ /* 0x000fea0003c00000 */
[----:B------:R-:W-:Y:S01]  /*24a0*/  FADD.FTZ R85, R82, R85 ;  /* 0x0000005552557221 */ /* 0x000fe20000010000 */
[----:B0-----:R-:W-:Y:S01]  /*24b0*/  HFMA2.MMA R101, -RZ, RZ, 0, 1.1920928955078125e-07 ;  /* 0x00000002ff657435 */ /* 0x001fe200000001ff */
[----:B-1----:R-:W-:Y:S01]  /*24c0*/  FADD.FTZ R87, R83, R86 ;  /* 0x0000005653577221 */ /* 0x002fe20000010000 */
[----:B------:R-:W-:-:S02]  /*24d0*/  MOV R102, 0x1f ;  /* 0x0000001f00667802 */ /* 0x000fc40000000f00 */
[----:B------:R-:W-:Y:S02]  /*24e0*/  MOV R103, 0xffffffff ;  /* 0xffffffff00677802 */ /* 0x000fe40000000f00 */
[----:B------:R-:W-:Y:S02]  /*24f0*/  MOV R86, R85 ;  /* 0x0000005500567202 */ /* 0x000fe40000000f00 */
[----:B------:R-:W-:Y:S02]  /*2500*/  MOV R80, 0x2520 ;  /* 0x0000252000507802 */ /* 0x000fe40000000f00 */
[----:B------:R-:W-:Y:S05]  /*2510*/  CALL.REL.NOINC `($__internal_167_$__cuda_sm70_shflsync_down_p) ;  /* 0x0000018000007944 */ /* 0x000fea0003c00000 */
[----:B0-----:R-:W-:Y:S01]  /*2520*/  HFMA2.MMA R101, -RZ, RZ, 0, 1.1920928955078125e-07 ;  /* 0x00000002ff657435 */ /* 0x001fe200000001ff */
[----:B-1----:R-:W-:Y:S02]  /*2530*/  MOV R82, R86 ;  /* 0x0000005600527202 */ /* 0x002fe40000000f00 */
[----:B------:R-:W-:Y:S02]  /*2540*/  MOV R86, R87 ;  /* 0x0000005700567202 */ /* 0x000fe40000000f00 */
[----:B------:R-:W-:Y:S02]  /*2550*/  MOV R102, 0x1f ;  /* 0x0000001f00667802 */ /* 0x000fe40000000f00 */
[----:B------:R-:W-:-:S02]  /*2560*/  MOV R103, 0xffffffff ;  /* 0xffffffff00677802 */ /* 0x000fc40000000f00 */
[----:B------:R-:W-:Y:S02]  /*2570*/  MOV R80, 0x2590 ;  /* 0x0000259000507802 */ /* 0x000fe40000000f00 */
[----:B------:R-:W-:Y:S05]  /*2580*/  CALL.REL.NOINC `($__internal_167_$__cuda_sm70_shflsync_down_p) ;  /* 0x0000011000007944 */ /* 0x000fea0003c00000 */
[----:B------:R-:W-:Y:S01]  /*2590*/  FADD.FTZ R83, R82, R85 ;  /* 0x0000005552537221 */ /* 0x000fe20000010000 */
[----:B0-----:R-:W-:Y:S01]  /*25a0*/  HFMA2.MMA R101, -RZ, RZ, 0, 5.9604644775390625e-08 ;  /* 0x00000001ff657435 */ /* 0x001fe200000001ff */
[----:B-1----:R-:W-:Y:S01]  /*25b0*/  FADD.FTZ R87, R87, R86 ;  /* 0x0000005657577221 */ /* 0x002fe20000010000 */
[----:B------:R-:W-:Y:S02]  /*25c0*/  MOV R102, 0x1f ;  /* 0x0000001f00667802 */ /* 0x000fe40000000f00 */
[----:B------:R-:W-:Y:S02]  /*25d0*/  MOV R103, 0xffffffff ;  /* 0xffffffff00677802 */ /* 0x000fe40000000f00 */
[----:B------:R-:W-:Y:S02]  /*25e0*/  MOV R86, R83 ;  /* 0x0000005300567202 */ /* 0x000fe40000000f00 */
[----:B------:R-:W-:Y:S02]  /*25f0*/  MOV R80, 0x2610 ;  /* 0x0000261000507802 */ /* 0x000fe40000000f00 */
[----:B------:R-:W-:Y:S05]  /*2600*/  CALL.REL.NOINC `($__internal_167_$__cuda_sm70_shflsync_down_p) ;  /* 0x0000009000007944 */ /* 0x000fea0003c00000 */
[----:B0-----:R-:W-:Y:S01]  /*2610*/  HFMA2.MMA R101, -RZ, RZ, 0, 5.9604644775390625e-08 ;  /* 0x00000001ff657435 */ /* 0x001fe200000001ff */
[----:B-1----:R-:W-:-:S02]  /*2620*/  MOV R100, R86 ;  /* 0x0000005600647202 */ /* 0x002fc40000000f00 */
[----:B------:R-:W-:Y:S02]  /*2630*/  MOV R86, R87 ;  /* 0x0000005700567202 */ /* 0x000fe40000000f00 */
[----:B------:R-:W-:Y:S02]  /*2640*/  MOV R102, 0x1f ;  /* 0x0000001f00667802 */ /* 0x000fe40000000f00 */
[----:B------:R-:W-:Y:S02]  /*2650*/  MOV R103, 0xffffffff ;  /* 0xffffffff00677802 */ /* 0x000fe40000000f00 */
[----:B------:R-:W-:Y:S02]  /*2660*/  MOV R80, 0x2680 ;  /* 0x0000268000507802 */ /* 0x000fe40000000f00 */
[----:B------:R-:W-:Y:S05]  /*2670*/  CALL.REL.NOINC `($__internal_167_$__cuda_sm70_shflsync_down_p) ;  /* 0x0000002000007944 */ /* 0x000fea0003c00000 */
[----:B-1----:R-:W-:Y:S01]  /*2680*/  MOV R80, R86 ;  /* 0x0000005600507202 */ /* 0x002fe20000000f00 */
[----:B0-----:R-:W-:Y:S05]  /*2690*/  BRA `(.L_x_5765) ;  /* 0xffffe9c000007947 */ /* 0x001fea000383ffff */
        .weak           $__internal_167_$__cuda_sm70_shflsync_down_p
        .type           $__internal_167_$__cuda_sm70_shflsync_down_p,@function
        .size           $__internal_167_$__cuda_sm70_shflsync_down_p,(.L_x_6816 - $__internal_167_$__cuda_sm70_shflsync_down_p)
$__internal_167_$__cuda_sm70_shflsync_down_p:
[----:B------:R-:W-:Y:S01]  /*26a0*/  HFMA2.MMA R81, -RZ, RZ, 0, 0 ;  /* 0x00000000ff517435 */ /* 0x000fe200000001ff */
[----:B------:R-:W-:Y:S04]  /*26b0*/  WARPSYNC R103 ;  /* 0x0000006700007348 */ /* 0x000fe80003800000 */
[----:B------:R0:W1:Y:S01]  /*26c0*/  SHFL.DOWN PT, R86, R86, R101, R102 ;  /* 0x0800006556567389 */ /* 0x00006200000e0066 */
[----:B------:R-:W-:Y:S05]  /*26d0*/  RET.REL.NODEC R80 `(_ZN10layer_norm13ln_bwd_kernelINS_13Kernel_traitsI6__halfffffjLj1536ELj1ELj1ELj4ELj16ENS_18Kernel_traits_baseILj1536ES2_ffffjLj128EEEEELb0ELb1ELb1ELb1EEEvNS_9BwdParamsE) ;  /* 0xffffd92050007950 */ /* 0x000fea0003c3ffff */
.L_x_5766:
        /* <DEDUP_REMOVED lines=10> */
.L_x_6816:


//--------------------- .text._ZN10layer_norm13ln_bwd_kernelINS_13Kernel_traitsI6__halfffffjLj1536ELj1ELj1ELj4ELj16ENS_18Kernel_traits_baseILj1536ES2_ffffjLj128EEEEELb1ELb0ELb0ELb0EEEvNS_9BwdParamsE --------------------------
	.section	.text._ZN10layer_norm13ln_bwd_kernelINS_13Kernel_traitsI6__halfffffjLj1536ELj1ELj1ELj4ELj16ENS_18Kernel_traits_baseILj1536ES2_ffffjLj128EEEEELb1ELb0ELb0ELb0EEEvNS_9BwdParamsE,"ax",@progbits
	.sectioninfo	@"SHI_REGISTERS=107"
	.align	128
        .global         _ZN10layer_norm13ln_bwd_kernelINS_13Kernel_traitsI6__halfffffjLj1536ELj1ELj1ELj4ELj16ENS_18Kernel_traits_baseILj1536ES2_ffffjLj128EEEEELb1ELb0ELb0ELb0EEEvNS_9BwdParamsE
        .type           _ZN10layer_norm13ln_bwd_kernelINS_13Kernel_traitsI6__halfffffjLj1536ELj1ELj1ELj4ELj16ENS_18Kernel_traits_baseILj1536ES2_ffffjLj128EEEEELb1ELb0ELb0ELb0EEEvNS_9BwdParamsE,@function
        .size           _ZN10layer_norm13ln_bwd_kernelINS_13Kernel_traitsI6__halfffffjLj1536ELj1ELj1ELj4ELj16ENS_18Kernel_traits_baseILj1536ES2_ffffjLj128EEEEELb1ELb0ELb0ELb0EEEvNS_9BwdParamsE,(.L_x_6817 - _ZN10layer_norm13ln_bwd_kernelINS_13Kernel_traitsI6__halfffffjLj1536ELj1ELj1ELj4ELj16ENS_18Kernel_traits_baseILj1536ES2_ffffjLj128EEEEELb1ELb0ELb0ELb0EEEvNS_9BwdParamsE)
        .other          _ZN10layer_norm13ln_bwd_kernelINS_13Kernel_traitsI6__halfffffjLj1536ELj1ELj1ELj4ELj16ENS_18Kernel_traits_baseILj1536ES2_ffffjLj128EEEEELb1ELb0ELb0ELb0EEEvNS_9BwdParamsE,@"STO_CUDA_ENTRY STV_DEFAULT"
_ZN10layer_norm13ln_bwd_kernelINS_13Kernel_traitsI6__halfffffjLj1536ELj1ELj1ELj4ELj16ENS_18Kernel_traits_baseILj1536ES2_ffffjLj128EEEEELb1ELb0ELb0ELb0EEEvNS_9BwdParamsE:
.text._ZN10layer_norm13ln_bwd_kernelINS_13Kernel_traitsI6__halfffffjLj1536ELj1ELj1ELj4ELj16ENS_18Kernel_traits_baseILj1536ES2_ffffjLj128EEEEELb1ELb0ELb0ELb0EEEvNS_9BwdParamsE:
        /* <DEDUP_REMOVED lines=42> */
[----:B------:R-:W-:-:S02]  /*02a0*/  MOV R12, R6 ;  /* 0x00000006000c7202 */ /* 0x000fc40000000f00 */
[----:B------:R-:W-:Y:S02]  /*02b0*/  MOV R14, R10 ;  /* 0x0000000a000e7202 */ /* 0x000fe40000000f00 */
[----:B------:R-:W-:Y:S02]  /*02c0*/  MOV R15, R11 ;  /* 0x0000000b000f7202 */ /* 0x000fe40000000f00 */
[----:B------:R-:W-:Y:S01]  /*02d0*/  SHF.R.U64 R21, R4, 0x10, R5 ;  /* 0x0000001004157819 */ /* 0x000fe20000001205 */
[----:B------:R-:W-:Y:S01]  /*02e0*/  HADD2.F32 R4, -RZ, R8.H0_H0 ;  /* 0x20000008ff047230 */ /* 0x000fe20000004100 */
[----:B------:R-:W-:Y:S01]  /*02f0*/  MOV R9, R5 ;  /* 0x0000000500097202 */ /* 0x000fe20000000f00 */
        /* <DEDUP_REMOVED lines=12> */
[----:B------:R-:W-:Y:S01]  /*03c0*/  HADD2.F32 R10, -RZ, R13.H0_H0 ;  /* 0x2000000dff0a7230 */ /* 0x000fe20000004100 */
[----:B------:R-:W-:Y:S01]  /*03d0*/  MOV R25, RZ ;  /* 0x000000ff00197202 */ /* 0x000fe20000000f00 */
[----:B------:R-:W-:Y:S01]  /*03e0*/  HADD2.F32 R7, -RZ, R20.H0_H0 ;  /* 0x20000014ff077230 */ /* 0x000fe20000004100 */
[----:B------:R-:W-:Y:S01]  /*03f0*/  PRMT R16, R22, 0x7610, R16 ;  /* 0x0000761016107816 */ /* 0x000fe20000000010 */
[----:B------:R-:W-:-:S02]  /*0400*/  HADD2.F32 R9, -RZ, R19.H0_H0 ;  /* 0x20000013ff097230 */ /* 0x000fc40000004100 */
[----:B------:R-:W-:Y:S02]  /*0410*/  HADD2.F32 R11, -RZ, R18.H0_H0 ;  /* 0x20000012ff0b7230 */ /* 0x000fe40000004100 */
[----:B0-----:R-:W-:Y:S02]  /*0420*/  HADD2.F32 R13, -RZ, R17.H0_H0 ;  /* 0x20000011ff0d7230 */ /* 0x001fe40000004100 */
.L_x_5782:
[----:B------:R-:W-:Y:S02]  /*0430*/  MOV R62, 0x4 ;  /* 0x00000004003e7802 */ /* 0x000fe40000000f00 */
[----:B------:R-:W-:Y:S02]  /*0440*/  ISETP.NE.U32.AND P0, PT, RZ, c[0x0][0x1c0], PT ;  /* 0x00007000ff007a0c */ /* 0x000fe40003f05070 */
        /* <DEDUP_REMOVED lines=11> */
[----:B------:R-:W-:Y:S01]  /*0500*/  LOP3.LUT R68, R0, 0x7f, RZ, 0xc0, !PT ;  /* 0x0000007f00447812 */ /* 0x000fe200078ec0ff */
[----:B------:R0:W5:Y:S01]  /*0510*/  @P0 LDG.E R76, [R60.64] ;  /* 0x000000043c4c0981 */ /* 0x000162000c1e1900 */
[----:B------:R-:W-:Y:S01]  /*0520*/  LEA.HI R67, R67, R66, RZ, 0x2 ;  /* 0x0000004243437211 */ /* 0x000fe200078f10ff */
[----:B------:R-:W-:Y:S01]  /*0530*/  BSSY B0, `(.L_x_5768) ;  /* 0x0000037000007945 */ /* 0x000fe20003800000 */
[----:B------:R-:W-:Y:S02]  /*0540*/  SHF.R.U32.HI R99, RZ, 0x5, R0 ;  /* 0x00000005ff637819 */ /* 0x000fe40000011600 */
[----:B------:R-:W-:Y:S02]  /*0550*/  LEA.HI.SX32 R68, R67, R68, 0x1e ;  /* 0x0000004443447211 */ /* 0x000fe400078ff2ff */
[----:B------:R-:W-:-:S02]  /*0560*/  ISETP.NE.AND P0, PT, R2, RZ, PT ;  /* 0x000000ff0200720c */ /* 0x000fc40003f05270 */
[----:B------:R-:W-:Y:S02]  /*0570*/  LOP3.LUT P1, RZ, R0, 0x1f, RZ, 0xc0, !PT ;  /* 0x0000001f00ff7812 */ /* 0x000fe4000782c0ff */
[----:B------:R-:W-:Y:S02]  /*0580*/  LOP3.LUT P5, RZ, R16, 0xff, RZ, 0xc0, !PT ;  /* 0x000000ff10ff7812 */ /* 0x000fe400078ac0ff */
[----:B------:R-:W-:Y:S02]  /*0590*/  MOV R103, RZ ;  /* 0x000000ff00677202 */ /* 0x000fe40000000f00 */
[----:B------:R-:W-:Y:S02]  /*05a0*/  MOV R104, RZ ;  /* 0x000000ff00687202 */ /* 0x000fe40000000f00 */
[----:B------:R-:W-:Y:S02]  /*05b0*/  LOP3.LUT R95, R99, 0x7fffffc, RZ, 0xc0, !PT ;  /* 0x07fffffc635f7812 */ /* 0x000fe400078ec0ff */
[----:B------:R-:W-:-:S02]  /*05c0*/  MOV R97, R68 ;  /* 0x0000004400617202 */ /* 0x000fc40000000f00 */
[----:B--2---:R-:W-:Y:S01]  /*05d0*/  FSEL R102, R64, RZ, !P0 ;  /* 0x000000ff40667208 */ /* 0x004fe20004000000 */
[----:B------:R-:W-:Y:S05]  /*05e0*/  @!P2 BRA `(.L_x_5769) ;  /* 0x000002b00000a947 */ /* 0x000fea0003800000 */
[----:B0-----:R-:W-:Y:S01]  /*05f0*/  HFMA2.MMA R65, -RZ, RZ, 0, 9.5367431640625e-07 ;  /* 0x00000010ff417435 */ /* 0x001fe200000001ff */
[----:B------:R-:W-:-:S04]  /*0600*/  LEA R60, P0, R68, c[0x0][0x188], 0x4 ;  /* 0x00006200443c7a11 */ /* 0x000fc800078020ff */
[----:B------:R-:W-:Y:S02]  /*0610*/  LEA.HI.X R61, R68, c[0x0][0x18c], RZ, 0x4, P0 ;  /* 0x00006300443d7a11 */ /* 0x000fe400000f24ff */
[----:B------:R-:W-:-:S03]  /*0620*/  ISETP.NE.U32.AND P0, PT, RZ, c[0x0][0x218], PT ;  /* 0x00008600ff007a0c */ /* 0x000fc60003f05070 */
[----:B------:R-:W-:Y:S01]  /*0630*/  IMAD.WIDE.U32 R64, R68, R65, c[0x0][0x208] ;  /* 0x0000820044407625 */ /* 0x000fe200078e0041 */
[----:B------:R-:W2:Y:S01]  /*0640*/  LDG.E.128 R60, [R60.64] ;  /* 0x000000043c3c7981 */ /* 0x000ea2000c1e1d00 */
[----:B------:R-:W-:-:S04]  /*0650*/  ISETP.NE.AND.EX P0, PT, RZ, c[0x0][0x21c], PT, P0 ;  /* 0x00008700ff007a0c */ /* 0x000fc80003f05300 */
[----:B------:R-:W3:Y:S09]  /*0660*/  LDG.E.128 R64, [R64.64] ;  /* 0x0000000440407981 */ /* 0x000ef2000c1e1d00 */
[----:B------:R-:W-:-:S04]  /*0670*/  @P0 LEA R84, P6, R68, c[0x0][0x218], 0x4 ;  /* 0x0000860044540a11 */ /* 0x000fc800078c20ff */
[C---:B------:R-:W-:Y:S02]  /*0680*/  @P0 LEA.HI.X R85, R68.reuse, c[0x0][0x21c], RZ, 0x4, P6 ;  /* 0x0000870044550a11 */ /* 0x040fe400030f24ff */
[----:B------:R-:W-:-:S03]  /*0690*/  LEA R86, P6, R68, c[0x0][0x190], 0x2 ;  /* 0x0000640044567a11 */ /* 0x000fc600078c10ff */
[----:B------:R0:W5:Y:S01]  /*06a0*/  @P0 LDG.E.128 R48, [R84.64] ;  /* 0x0000000454300981 */ /* 0x000162000c1e1d00 */
[----:B------:R-:W-:-:S05]  /*06b0*/  LEA.HI.X R87, R68, c[0x0][0x194], RZ, 0x2, P6 ;  /* 0x0000650044577a11 */ /* 0x000fca00030f14ff */
[----:B------:R1:W5:Y:S01]  /*06c0*/  LDG.E R17, [R86.64] ;  /* 0x0000000456117981 */ /* 0x000362000c1e1900 */
[----:B------:R-:W-:Y:S01]  /*06d0*/  IADD3 R97, R68, 0x80, RZ ;  /* 0x0000008044617810 */ /* 0x000fe20007ffe0ff */
[C---:B--2---:R-:W-:Y:S02]  /*06e0*/  FADD.FTZ R74, -R102.reuse, R60 ;  /* 0x0000003c664a7221 */ /* 0x044fe40000010100 */
[----:B------:R-:W-:Y:S02]  /*06f0*/  FADD.FTZ R60, -R102, R61 ;  /* 0x0000003d663c7221 */ /* 0x000fe40000010100 */
[C---:B-----5:R-:W-:Y:S02]  /*0700*/  FMUL.FTZ R71, R75.reuse, R74 ;  /* 0x0000004a4b477220 */ /* 0x060fe40000410000 */
[----:B---3--:R-:W-:Y:S02]  /*0710*/  FMUL.FTZ R82, R4, R64 ;  /* 0x0000004004527220 */ /* 0x008fe40000410000 */
[----:B------:R-:W-:-:S02]  /*0720*/  FMUL.FTZ R74, R75, R60 ;  /* 0x0000003c4b4a7220 */ /* 0x000fc40000410000 */
[C---:B------:R-:W-:Y:S02]  /*0730*/  FADD.FTZ R62, -R102.reuse, R62 ;  /* 0x0000003e663e7221 */ /* 0x040fe40000010100 */
[----:B-1----:R-:W-:Y:S02]  /*0740*/  FMUL.FTZ R87, R5, R65 ;  /* 0x0000004105577220 */ /* 0x002fe40000410000 */
[----:B------:R-:W-:Y:S02]  /*0750*/  FADD.FTZ R60, RZ, R82 ;  /* 0x00000052ff3c7221 */ /* 0x000fe40000010000 */
[----:B------:R-:W-:Y:S02]  /*0760*/  FFMA.FTZ R61, R71, R82, RZ ;  /* 0x00000052473d7223 */ /* 0x000fe400000100ff */
[----:B------:R-:W-:Y:S02]  /*0770*/  FADD.FTZ R88, -R102, R63 ;  /* 0x0000003f66587221 */ /* 0x000fe40000010100 */
[----:B0-----:R-:W-:-:S02]  /*0780*/  FMUL.FTZ R85, R75, R62 ;  /* 0x0000003e4b557220 */ /* 0x001fc40000410000 */
        /* <DEDUP_REMOVED lines=17> */
.L_x_5769:
[----:B0-----:R-:W-:Y:S05]  /*08a0*/  BSYNC B0 ;  /* 0x0000000000007941 */ /* 0x001fea0003800000 */
.L_x_5768:
[----:B------:R-:W-:Y:S01]  /*08b0*/  BSSY B0, `(.L_x_5770) ;  /* 0x000002d000007945 */ /* 0x000fe20003800000 */
[----:B------:R-:W-:Y:S05]  /*08c0*/  @!P3 BRA `(.L_x_5771) ;  /* 0x000002b00000b947 */ /* 0x000fea0003800000 */
[----:B------:R-:W-:Y:S02]  /*08d0*/  LEA R60, P0, R97, c[0x0][0x188], 0x4 ;  /* 0x00006200613c7a11 */ /* 0x000fe400078020ff */
[----:B------:R-:W-:-:S02]  /*08e0*/  MOV R64, 0x10 ;  /* 0x0000001000407802 */ /* 0x000fc40000000f00 */
[C---:B------:R-:W-:Y:S02]  /*08f0*/  LEA.HI.X R61, R97.reuse, c[0x0][0x18c], RZ, 0x4, P0 ;  /* 0x00006300613d7a11 */ /* 0x040fe400000f24ff */
[----:B------:R-:W-:Y:S01]  /*0900*/  ISETP.NE.U32.AND P0, PT, RZ, c[0x0][0x218], PT ;  /* 0x00008600ff007a0c */ /* 0x000fe20003f05070 */
[----:B------:R-:W-:-:S03]  /*0910*/  IMAD.WIDE.U32 R64, R97, R64, c[0x0][0x208] ;  /* 0x0000820061407625 */ /* 0x000fc600078e0040 */
[----:B------:R-:W-:Y:S01]  /*0920*/  ISETP.NE.AND.EX P0, PT, RZ, c[0x0][0x21c], PT, P0 ;  /* 0x00008700ff007a0c */ /* 0x000fe20003f05300 */
[----:B------:R-:W2:Y:S04]  /*0930*/  LDG.E.128 R60, [R60.64] ;  /* 0x000000043c3c7981 */ /* 0x000ea8000c1e1d00 */
[----:B------:R-:W3:Y:S08]  /*0940*/  LDG.E.128 R64, [R64.64] ;  /* 0x0000000440407981 */ /* 0x000ef0000c1e1d00 */
        /* <DEDUP_REMOVED lines=35> */
.L_x_5771:
[----:B0-----:R-:W-:Y:S05]  /*0b80*/  BSYNC B0 ;  /* 0x0000000000007941 */ /* 0x001fea0003800000 */
.L_x_5770:
[----:B------:R-:W-:Y:S01]  /*0b90*/  BSSY B0, `(.L_x_5772) ;  /* 0x000002c000007945 */ /* 0x000fe20003800000 */
[----:B------:R-:W-:Y:S05]  /*0ba0*/  @!P4 BRA `(.L_x_5773) ;  /* 0x000002a00000c947 */ /* 0x000fea0003800000 */
[----:B------:R-:W-:Y:S01]  /*0bb0*/  HFMA2.MMA R64, -RZ, RZ, 0, 9.5367431640625e-07 ;  /* 0x00000010ff407435 */ /* 0x000fe200000001ff */
        /* <DEDUP_REMOVED lines=24> */
[----:B-1----:R-:W-:-:S02]  /*0d40*/  FMUL.FTZ R96, R14, R66 ;  /* 0x000000420e607220 */ /* 0x002fc40000410000 */
        /* <DEDUP_REMOVED lines=16> */
.L_x_5773:
[----:B0-----:R-:W-:Y:S05]  /*0e50*/  BSYNC B0 ;  /* 0x0000000000007941 */ /* 0x001fea0003800000 */
.L_x_5772:
[----:B------:R-:W-:Y:S01]  /*0e60*/  @!P5 IADD3 R95, R95, 0x4, RZ ;  /* 0x000000045f5fd810 */ /* 0x000fe20007ffe0ff */
[----:B------:R-:W-:Y:S05]  /*0e70*/  BRA.DIV ~URZ, `(.L_x_5774) ;  /* 0x00000d927f007947 */ /* 0x000fea000b800000 */
[----:B------:R0:W1:Y:S02]  /*0e80*/  SHFL.DOWN PT, R62, R103, 0x10, 0x1f ;  /* 0x0a001f00673e7f89 */ /* 0x00006400000e0000 */
.L_x_5783:
        /* <DEDUP_REMOVED lines=18> */
.L_x_5784:
        /* <DEDUP_REMOVED lines=28> */
[-C--:B------:R-:W-:Y:S01]  /*1170*/  FFMA.FTZ R63, R85, R92.reuse, R93 ;  /* 0x0000005c553f7223 */ /* 0x080fe2000001005d */
[----:B------:R-:W-:Y:S01]  /*1180*/  ISETP.NE.AND.EX P1, PT, RZ, c[0x0][0x25c], PT, P1 ;  /* 0x00009700ff007a0c */ /* 0x000fe20003f25310 */
[----:B------:R-:W-:Y:S01]  /*1190*/  FADD.FTZ R60, R82, -R61 ;  /* 0x8000003d523c7221 */ /* 0x000fe20000010000 */
[----:B------:R-:W-:Y:S01]  /*11a0*/  LOP3.LUT P6, RZ, R17, 0xff, RZ, 0xc0, !PT ;  /* 0x000000ff11ff7812 */ /* 0x000fe200078cc0ff */
[----:B------:R-:W-:Y:S01]  /*11b0*/  FFMA.FTZ R65, R88, R92, R93 ;  /* 0x0000005c58417223 */ /* 0x000fe2000001005d */
[----:B------:R-:W-:Y:S01]  /*11c0*/  MOV R67, 0x10 ;  /* 0x0000001000437802 */ /* 0x000fe20000000f00 */
[----:B------:R-:W-:Y:S01]  /*11d0*/  FADD.FTZ R62, R87, -R62 ;  /* 0x8000003e573e7221 */ /* 0x000fe20000010000 */
[----:B------:R-:W-:Y:S01]  /*11e0*/  LOP3.LUT P5, RZ, R17, 0xff00, RZ, 0xc0, !PT ;  /* 0x0000ff0011ff7812 */ /* 0x000fe200078ac0ff */
[----:B------:R-:W-:-:S02]  /*11f0*/  FADD.FTZ R64, R84, -R63 ;  /* 0x8000003f54407221 */ /* 0x000fc40000010000 */
[C---:B-----5:R-:W-:Y:S02]  /*1200*/  FMUL.FTZ R61, R75.reuse, R60 ;  /* 0x0000003c4b3d7220 */ /* 0x060fe40000410000 */
[----:B------:R-:W-:Y:S02]  /*1210*/  FADD.FTZ R66, R86, -R65 ;  /* 0x8000004156427221 */ /* 0x000fe40000010000 */
[C---:B------:R-:W-:Y:S02]  /*1220*/  FMUL.FTZ R62, R75.reuse, R62 ;  /* 0x0000003e4b3e7220 */ /* 0x040fe40000410000 */
[C---:B------:R-:W-:Y:S02]  /*1230*/  FMUL.FTZ R63, R75.reuse, R64 ;  /* 0x000000404b3f7220 */ /* 0x040fe40000410000 */
[----:B------:R-:W-:Y:S02]  /*1240*/  @P0 FADD.FTZ R61, R48, R61 ;  /* 0x0000003d303d0221 */ /* 0x000fe40000010000 */
[----:B------:R-:W-:-:S02]  /*1250*/  FMUL.FTZ R66, R75, R66 ;  /* 0x000000424b427220 */ /* 0x000fc40000410000 */
[----:B------:R-:W-:Y:S01]  /*1260*/  @P0 FADD.FTZ R62, R49, R62 ;  /* 0x0000003e313e0221 */ /* 0x000fe20000010000 */
[----:B------:R-:W-:Y:S01]  /*1270*/  SEL R28, R61, R28, P1 ;  /* 0x0000001c3d1c7207 */ /* 0x000fe20000800000 */
[----:B------:R-:W-:Y:S02]  /*1280*/  @P0 FADD.FTZ R63, R50, R63 ;  /* 0x0000003f323f0221 */ /* 0x000fe40000010000 */
[----:B------:R-:W-:Y:S01]  /*1290*/  @P0 FADD.FTZ R66, R51, R66 ;  /* 0x0000004233420221 */ /* 0x000fe20000010000 */
[C---:B------:R-:W-:Y:S01]  /*12a0*/  SEL R29, R62.reuse, R29, P1 ;  /* 0x0000001d3e1d7207 */ /* 0x040fe20000800000 */
[----:B------:R-:W-:Y:S01]  /*12b0*/  FMUL.FTZ R61, R61, R76 ;  /* 0x0000004c3d3d7220 */ /* 0x000fe20000410000 */
[----:B------:R-:W-:Y:S01]  /*12c0*/  SEL R30, R63, R30, P1 ;  /* 0x0000001e3f1e7207 */ /* 0x000fe20000800000 */
[-C--:B------:R-:W-:Y:S01]  /*12d0*/  FMUL.FTZ R62, R62, R76.reuse ;  /* 0x0000004c3e3e7220 */ /* 0x080fe20000410000 */
[----:B------:R-:W-:Y:S01]  /*12e0*/  SEL R31, R66, R31, P1 ;  /* 0x0000001f421f7207 */ /* 0x000fe20000800000 */
[----:B------:R-:W-:Y:S01]  /*12f0*/  FMUL.FTZ R60, R61, c[0x0][0x1e8] ;  /* 0x00007a003d3c7a20 */ /* 0x000fe20000410000 */
[----:B------:R-:W-:Y:S01]  /*1300*/  LOP3.LUT P0, RZ, R17, 0xff0000, RZ, 0xc0, !PT ;  /* 0x00ff000011ff7812 */ /* 0x000fe2000780c0ff */
[----:B------:R-:W-:-:S02]  /*1310*/  FMUL.FTZ R63, R63, R76 ;  /* 0x0000004c3f3f7220 */ /* 0x000fc40000410000 */
[----:B------:R-:W-:Y:S01]  /*1320*/  FMUL.FTZ R66, R66, R76 ;  /* 0x0000004c42427220 */ /* 0x000fe20000410000 */
[----:B------:R-:W-:Y:S01]  /*1330*/  SEL R60, R60, RZ, P6 ;  /* 0x000000ff3c3c7207 */ /* 0x000fe20003000000 */
[----:B------:R-:W-:Y:S01]  /*1340*/  FMUL.FTZ R61, R62, c[0x0][0x1e8] ;  /* 0x00007a003e3d7a20 */ /* 0x000fe20000410000 */
[----:B------:R-:W-:Y:S01]  /*1350*/  LOP3.LUT P6, RZ, R17, 0xff000000, RZ, 0xc0, !PT ;  /* 0xff00000011ff7812 */ /* 0x000fe200078cc0ff */
[----:B------:R-:W-:Y:S02]  /*1360*/  FMUL.FTZ R62, R63, c[0x0][0x1e8] ;  /* 0x00007a003f3e7a20 */ /* 0x000fe40000410000 */
[----:B------:R-:W-:Y:S01]  /*1370*/  FMUL.FTZ R63, R66, c[0x0][0x1e8] ;  /* 0x00007a00423f7a20 */ /* 0x000fe20000410000 */
[----:B------:R-:W-:Y:S01]  /*1380*/  SEL R61, R61, RZ, P5 ;  /* 0x000000ff3d3d7207 */ /* 0x000fe20002800000 */
[-C--:B------:R-:W-:Y:S01]  /*1390*/  IMAD.WIDE.U32 R64, R68, R67.reuse, c[0x0][0x248] ;  /* 0x0000920044407625 */ /* 0x080fe200078e0043 */
[----:B------:R-:W-:Y:S02]  /*13a0*/  SEL R62, R62, RZ, P0 ;  /* 0x000000ff3e3e7207 */ /* 0x000fe40000000000 */
[----:B------:R-:W-:Y:S01]  /*13b0*/  SEL R63, R63, RZ, P6 ;  /* 0x000000ff3f3f7207 */ /* 0x000fe20003000000 */
[C---:B------:R-:W-:Y:S01]  /*13c0*/  @P1 IMAD.WIDE.U32 R66, R68.reuse, R67, c[0x0][0x258] ;  /* 0x0000960044421625 */ /* 0x040fe200078e0043 */
[----:B------:R-:W-:-:S04]  /*13d0*/  IADD3 R68, R68, 0x80, RZ ;  /* 0x0000008044447810 */ /* 0x000fc80007ffe0ff */
[----:B------:R0:W-:Y:S04]  /*13e0*/  @P1 STG.E.128 [R66.64], R28 ;  /* 0x0000001c42001986 */ /* 0x0001e8000c101d04 */
[----:B------:R0:W-:Y:S02]  /*13f0*/  STG.E.128 [R64.64], R60 ;  /* 0x0000003c40007986 */ /* 0x0001e4000c101d04 */
.L_x_5777:
[----:B------:R-:W-:Y:S05]  /*1400*/  BSYNC B0 ;  /* 0x0000000000007941 */ /* 0x000fea0003800000 */
.L_x_5776:
[----:B------:R-:W-:Y:S01]  /*1410*/  BSSY B0, `(.L_x_5778) ;  /* 0x0000030000007945 */ /* 0x000fe20003800000 */
[----:B------:R-:W-:Y:S05]  /*1420*/  @!P3 BRA `(.L_x_5779) ;  /* 0x000002e00000b947 */ /* 0x000fea0003800000 */
[----:B------:R-:W-:Y:S01]  /*1430*/  ISETP.NE.U32.AND P0, PT, RZ, c[0x0][0x218], PT ;  /* 0x00008600ff007a0c */ /* 0x000fe20003f05070 */
[-CC-:B0-----:R-:W-:Y:S01]  /*1440*/  FFMA.FTZ R61, R69, R92.reuse, R93.reuse ;  /* 0x0000005c453d7223 */ /* 0x181fe2000001005d */
[----:B------:R-:W-:Y:S01]  /*1450*/  ISETP.NE.U32.AND P1, PT, RZ, c[0x0][0x258], PT ;  /* 0x00009600ff007a0c */ /* 0x000fe20003f25070 */
[-CC-:B------:R-:W-:Y:S01]  /*1460*/  FFMA.FTZ R62, R72, R92.reuse, R93.reuse ;  /* 0x0000005c483e7223 */ /* 0x180fe2000001005d */
[----:B------:R-:W-:Y:S01]  /*1470*/  ISETP.NE.AND.EX P0, PT, RZ, c[0x0][0x21c], PT, P0 ;  /* 0x00008700ff007a0c */ /* 0x000fe20003f05300 */
[-C--:B------:R-:W-:Y:S01]  /*1480*/  FFMA.FTZ R63, R81, R92.reuse, R93 ;  /* 0x0000005c513f7223 */ /* 0x080fe2000001005d */
[----:B------:R-:W-:Y:S01]  /*1490*/  ISETP.NE.AND.EX P1, PT, RZ, c[0x0][0x25c], PT, P1 ;  /* 0x00009700ff007a0c */ /* 0x000fe20003f25310 */
[----:B------:R-:W-:Y:S01]  /*14a0*/  FADD.FTZ R60, R80, -R61 ;  /* 0x8000003d503c7221 */ /* 0x000fe20000010000 */
[----:B------:R-:W-:Y:S01]  /*14b0*/  HFMA2.MMA R67, -RZ, RZ, 0, 9.5367431640625e-07 ;  /* 0x00000010ff437435 */ /* 0x000fe200000001ff */
[----:B------:R-:W-:Y:S01]  /*14c0*/  FFMA.FTZ R66, R94, R92, R93 ;  /* 0x0000005c5e427223 */ /* 0x000fe2000001005d */
[C---:B------:R-:W-:Y:S01]  /*14d0*/  LOP3.LUT P6, RZ, R18.reuse, 0xff, RZ, 0xc0, !PT ;  /* 0x000000ff12ff7812 */ /* 0x040fe200078cc0ff */
[----:B------:R-:W-:Y:S01]  /*14e0*/  FADD.FTZ R62, R83, -R62 ;  /* 0x8000003e533e7221 */ /* 0x000fe20000010000 */
[----:B------:R-:W-:Y:S01]  /*14f0*/  LOP3.LUT P5, RZ, R18, 0xff00, RZ, 0xc0, !PT ;  /* 0x0000ff0012ff7812 */ /* 0x000fe200078ac0ff */
[----:B------:R-:W-:-:S02]  /*1500*/  FADD.FTZ R64, R90, -R63 ;  /* 0x8000003f5a407221 */ /* 0x000fc40000010000 */
[----:B-----5:R-:W-:Y:S02]  /*1510*/  FMUL.FTZ R61, R75, R60 ;  /* 0x0000003c4b3d7220 */ /* 0x020fe40000410000 */
        /* <DEDUP_REMOVED lines=31> */
.L_x_5779:
[----:B------:R-:W-:Y:S05]  /*1710*/  BSYNC B0 ;  /* 0x0000000000007941 */ /* 0x000fea0003800000 */
.L_x_5778:
[----:B------:R-:W-:Y:S01]  /*1720*/  BSSY B0, `(.L_x_5780) ;  /* 0x000002f000007945 */ /* 0x000fe20003800000 */
[----:B------:R-:W-:Y:S05]  /*1730*/  @!P4 BRA `(.L_x_5781) ;  /* 0x000002d00000c947 */ /* 0x000fea0003800000 */
[----:B------:R-:W-:Y:S01]  /*1740*/  ISETP.NE.U32.AND P0, PT, RZ, c[0x0][0x218], PT ;  /* 0x00008600ff007a0c */ /* 0x000fe20003f05070 */
[-CC-:B0-----:R-:W-:Y:S01]  /*1750*/  FFMA.FTZ R61, R73, R92.reuse, R93.reuse ;  /* 0x0000005c493d7223 */ /* 0x181fe2000001005d */
[----:B------:R-:W-:Y:S01]  /*1760*/  LOP3.LUT P6, RZ, R19, 0xff, RZ, 0xc0, !PT ;  /* 0x000000ff13ff7812 */ /* 0x000fe200078cc0ff */
[-CC-:B------:R-:W-:Y:S01]  /*1770*/  FFMA.FTZ R62, R70, R92.reuse, R93.reuse ;  /* 0x0000005c463e7223 */ /* 0x180fe2000001005d */
[----:B------:R-:W-:Y:S01]  /*1780*/  ISETP.NE.AND.EX P1, PT, RZ, c[0x0][0x21c], PT, P0 ;  /* 0x00008700ff007a0c */ /* 0x000fe20003f25300 */
[-C--:B------:R-:W-:Y:S01]  /*1790*/  FFMA.FTZ R63, R77, R92.reuse, R93 ;  /* 0x0000005c4d3f7223 */ /* 0x080fe2000001005d */
[----:B------:R-:W-:Y:S01]  /*17a0*/  ISETP.NE.U32.AND P0, PT, RZ, c[0x0][0x258], PT ;  /* 0x00009600ff007a0c */ /* 0x000fe20003f05070 */
[----:B------:R-:W-:Y:S01]  /*17b0*/  FADD.FTZ R60, R78, -R61 ;  /* 0x8000003d4e3c7221 */ /* 0x000fe20000010000 */
[----:B------:R-:W-:Y:S01]  /*17c0*/  MOV R67, 0x10 ;  /* 0x0000001000437802 */ /* 0x000fe20000000f00 */
[----:B------:R-:W-:Y:S01]  /*17d0*/  FFMA.FTZ R92, R98, R92, R93 ;  /* 0x0000005c625c7223 */ /* 0x000fe2000001005d */
[----:B------:R-:W-:Y:S01]  /*17e0*/  ISETP.NE.AND.EX P0, PT, RZ, c[0x0][0x25c], PT, P0 ;  /* 0x00009700ff007a0c */ /* 0x000fe20003f05300 */
        /* <DEDUP_REMOVED lines=10> */
[C---:B------:R-:W-:Y:S01]  /*1890*/  SEL R28, R61.reuse, R28, P0 ;  /* 0x0000001c3d1c7207 */ /* 0x040fe20000000000 */
[----:B------:R-:W-:Y:S02]  /*18a0*/  @P1 FADD.FTZ R63, R58, R63 ;  /* 0x0000003f3a3f1221 */ /* 0x000fe40000010000 */
[----:B------:R-:W-:Y:S01]  /*18b0*/  FMUL.FTZ R61, R61, R76 ;  /* 0x0000004c3d3d7220 */ /* 0x000fe20000410000 */
[C---:B------:R-:W-:Y:S01]  /*18c0*/  SEL R29, R62.reuse, R29, P0 ;  /* 0x0000001d3e1d7207 */ /* 0x040fe20000000000 */
[----:B------:R-:W-:Y:S01]  /*18d0*/  @P1 FADD.FTZ R92, R59, R92 ;  /* 0x0000005c3b5c1221 */ /* 0x000fe20000010000 */
[----:B------:R-:W-:Y:S01]  /*18e0*/  SEL R30, R63, R30, P0 ;  /* 0x0000001e3f1e7207 */ /* 0x000fe20000000000 */
[-C--:B------:R-:W-:Y:S01]  /*18f0*/  FMUL.FTZ R62, R62, R76.reuse ;  /* 0x0000004c3e3e7220 */ /* 0x080fe20000410000 */
[----:B------:R-:W-:Y:S01]  /*1900*/  LOP3.LUT P1, RZ, R19, 0xff0000, RZ, 0xc0, !PT ;  /* 0x00ff000013ff7812 */ /* 0x000fe2000782c0ff */
[----:B------:R-:W-:Y:S01]  /*1910*/  FMUL.FTZ R63, R63, R76 ;  /* 0x0000004c3f3f7220 */ /* 0x000fe20000410000 */
[----:B------:R-:W-:Y:S01]  /*1920*/  SEL R31, R92, R31, P0 ;  /* 0x0000001f5c1f7207 */ /* 0x000fe20000000000 */
[----:B------:R-:W-:-:S02]  /*1930*/  FMUL.FTZ R60, R61, c[0x0][0x1e8] ;  /* 0x00007a003d3c7a20 */ /* 0x000fc40000410000 */
[----:B------:R-:W-:Y:S02]  /*1940*/  FMUL.FTZ R76, R92, R76 ;  /* 0x0000004c5c4c7220 */ /* 0x000fe40000410000 */
[----:B------:R-:W-:Y:S01]  /*1950*/  FMUL.FTZ R61, R62, c[0x0][0x1e8] ;  /* 0x00007a003e3d7a20 */ /* 0x000fe20000410000 */
[----:B------:R-:W-:Y:S01]  /*1960*/  SEL R60, R60, RZ, P6 ;  /* 0x000000ff3c3c7207 */ /* 0x000fe20003000000 */
[----:B------:R-:W-:Y:S01]  /*1970*/  FMUL.FTZ R62, R63, c[0x0][0x1e8] ;  /* 0x00007a003f3e7a20 */ /* 0x000fe20000410000 */
[----:B------:R-:W-:Y:S01]  /*1980*/  LOP3.LUT P6, RZ, R19, 0xff000000, RZ, 0xc0, !PT ;  /* 0xff00000013ff7812 */ /* 0x000fe200078cc0ff */
[----:B------:R-:W-:Y:S01]  /*1990*/  FMUL.FTZ R63, R76, c[0x0][0x1e8] ;  /* 0x00007a004c3f7a20 */ /* 0x000fe20000410000 */
[----:B------:R-:W-:Y:S01]  /*19a0*/  SEL R61, R61, RZ, P5 ;  /* 0x000000ff3d3d7207 */ /* 0x000fe20002800000 */
[-C--:B------:R-:W-:Y:S01]  /*19b0*/  IMAD.WIDE.U32 R64, R68, R67.reuse, c[0x0][0x248] ;  /* 0x0000920044407625 */ /* 0x080fe200078e0043 */
[----:B------:R-:W-:Y:S02]  /*19c0*/  SEL R62, R62, RZ, P1 ;  /* 0x000000ff3e3e7207 */ /* 0x000fe40000800000 */
[----:B------:R-:W-:Y:S01]  /*19d0*/  SEL R63, R63, RZ, P6 ;  /* 0x000000ff3f3f7207 */ /* 0x000fe20003000000 */
[----:B------:R-:W-:-:S05]  /*19e0*/  @P0 IMAD.WIDE.U32 R66, R68, R67, c[0x0][0x258] ;  /* 0x0000960044420625 */ /* 0x000fca00078e0043 */
[----:B------:R0:W-:Y:S04]  /*19f0*/  @P0 STG.E.128 [R66.64], R28 ;  /* 0x0000001c42000986 */ /* 0x0001e8000c101d04 */
[----:B------:R0:W-:Y:S02]  /*1a00*/  STG.E.128 [R64.64], R60 ;  /* 0x0000003c40007986 */ /* 0x0001e4000c101d04 */
.L_x_5781:
[----:B------:R-:W-:Y:S05]  /*1a10*/  BSYNC B0 ;  /* 0x0000000000007941 */ /* 0x000fea0003800000 */
.L_x_5780:
[----:B------:R-:W-:Y:S02]  /*1a20*/  IADD3 R3, R3, c[0x0][0x160], RZ ;  /* 0x0000580003037a10 */ /* 0x000fe40007ffe0ff */
[----:B------:R-:W-:Y:S02]  /*1a30*/  LOP3.LUT P1, RZ, R16, 0xff, RZ, 0xc0, !PT ;  /* 0x000000ff10ff7812 */ /* 0x000fe4000782c0ff */
[----:B------:R-:W-:Y:S02]  /*1a40*/  ISETP.GE.AND P0, PT, R3, c[0x0][0x164], PT ;  /* 0x0000590003007a0c */ /* 0x000fe40003f06270 */
[----:B------:R-:W-:-:S11]  /*1a50*/  SEL R16, RZ, 0x1, P1 ;  /* 0x00000001ff107807 */ /* 0x000fd60000800000 */
[----:B0----5:R-:W-:Y:S01]  /*1a60*/  @P0 CALL.REL.NOINC `(.L_x_5767) ;  /* 0x0000001000000944 */ /* 0x021fe20003c00000 */
[----:B------:R-:W-:Y:S05]  /*1a70*/  BRA `(.L_x_5782) ;  /* 0xffffe9b000007947 */ /* 0x000fea000383ffff */
.L_x_5767:
        /* <DEDUP_REMOVED lines=25> */
.L_x_5774:
[----:B------:R-:W-:Y:S01]  /*1c10*/  HFMA2.MMA R92, -RZ, RZ, 0, 9.5367431640625e-07 ;  /* 0x00000010ff5c7435 */ /* 0x000fe200000001ff */
[----:B------:R-:W-:Y:S02]  /*1c20*/  MOV R63, R103 ;  /* 0x00000067003f7202 */ /* 0x000fe40000000f00 */
[----:B------:R-:W-:Y:S02]  /*1c30*/  MOV R93, 0x1f ;  /* 0x0000001f005d7802 */ /* 0x000fe40000000f00 */
[----:B------:R-:W-:-:S02]  /*1c40*/  MOV R100, 0xffffffff ;  /* 0xffffffff00647802 */ /* 0x000fc40000000f00 */
[----:B------:R-:W-:Y:S02]  /*1c50*/  MOV R60, 0x1c70 ;  /* 0x00001c70003c7802 */ /* 0x000fe40000000f00 */
[----:B-----5:R-:W-:Y:S05]  /*1c60*/  CALL.REL.NOINC `($__internal_168_$__cuda_sm70_shflsync_down_p) ;  /* 0x0000045000007944 */ /* 0x020fea0003c00000 */
[----:B-1----:R-:W-:Y:S01]  /*1c70*/  MOV R62, R93 ;  /* 0x0000005d003e7202 */ /* 0x002fe20000000f00 */
[----:B0-----:R-:W-:Y:S05]  /*1c80*/  BRA `(.L_x_5783) ;  /* 0xfffff20000007947 */ /* 0x001fea000383ffff */
.L_x_5775:
[----:B------:R-:W-:Y:S01]  /*1c90*/  HFMA2.MMA R92, -RZ, RZ, 0, 9.5367431640625e-07 ;  /* 0x00000010ff5c7435 */ /* 0x000fe200000001ff */
[----:B------:R-:W-:Y:S02]  /*1ca0*/  MOV R63, R104 ;  /* 0x00000068003f7202 */ /* 0x000fe40000000f00 */
[----:B------:R-:W-:Y:S02]  /*1cb0*/  MOV R93, 0x1f ;  /* 0x0000001f005d7802 */ /* 0x000fe40000000f00 */
[----:B------:R-:W-:Y:S02]  /*1cc0*/  MOV R100, 0xffffffff ;  /* 0xffffffff00647802 */ /* 0x000fe40000000f00 */
[----:B------:R-:W-:Y:S02]  /*1cd0*/  MOV R60, 0x1cf0 ;  /* 0x00001cf0003c7802 */ /* 0x000fe40000000f00 */
[----:B01---5:R-:W-:Y:S05]  /*1ce0*/  CALL.REL.NOINC `($__internal_168_$__cuda_sm70_shflsync_down_p) ;  /* 0x000003d000007944 */ /* 0x023fea0003c00000 */
[----:B------:R-:W-:Y:S01]  /*1cf0*/  FADD.FTZ R103, R62, R103 ;  /* 0x000000673e677221 */ /* 0x000fe20000010000 */
[----:B0-----:R-:W-:Y:S01]  /*1d00*/  HFMA2.MMA R92, -RZ, RZ, 0, 4.76837158203125e-07 ;  /* 0x00000008ff5c7435 */ /* 0x001fe200000001ff */
[----:B-1----:R-:W-:Y:S01]  /*1d10*/  FADD.FTZ R104, R104, R93 ;  /* 0x0000005d68687221 */ /* 0x002fe20000010000 */
[----:B------:R-:W-:-:S02]  /*1d20*/  MOV R93, 0x1f ;  /* 0x0000001f005d7802 */ /* 0x000fc40000000f00 */
[----:B------:R-:W-:Y:S02]  /*1d30*/  MOV R100, 0xffffffff ;  /* 0xffffffff00647802 */ /* 0x000fe40000000f00 */
[----:B------:R-:W-:Y:S02]  /*1d40*/  MOV R63, R103 ;  /* 0x00000067003f7202 */ /* 0x000fe40000000f00 */
[----:B------:R-:W-:Y:S02]  /*1d50*/  MOV R60, 0x1d70 ;  /* 0x00001d70003c7802 */ /* 0x000fe40000000f00 */
[----:B------:R-:W-:Y:S05]  /*1d60*/  CALL.REL.NOINC `($__internal_168_$__cuda_sm70_shflsync_down_p) ;  /* 0x0000035000007944 */ /* 0x000fea0003c00000 */
[----:B0-----:R-:W-:Y:S01]  /*1d70*/  HFMA2.MMA R92, -RZ, RZ, 0, 4.76837158203125e-07 ;  /* 0x00000008ff5c7435 */ /* 0x001fe200000001ff */
[----:B-1----:R-:W-:Y:S02]  /*1d80*/  MOV R62, R93 ;  /* 0x0000005d003e7202 */ /* 0x002fe40000000f00 */
[----:B------:R-:W-:Y:S02]  /*1d90*/  MOV R63, R104 ;  /* 0x00000068003f7202 */ /* 0x000fe40000000f00 */
[----:B------:R-:W-:Y:S02]  /*1da0*/  MOV R93, 0x1f ;  /* 0x0000001f005d7802 */ /* 0x000fe40000000f00 */
[----:B------:R-:W-:-:S02]  /*1db0*/  MOV R100, 0xffffffff ;  /* 0xffffffff00647802 */ /* 0x000fc40000000f00 */
[----:B------:R-:W-:Y:S02]  /*1dc0*/  MOV R60, 0x1de0 ;  /* 0x00001de0003c7802 */ /* 0x000fe40000000f00 */
[----:B------:R-:W-:Y:S05]  /*1dd0*/  CALL.REL.NOINC `($__internal_168_$__cuda_sm70_shflsync_down_p) ;  /* 0x000002e000007944 */ /* 0x000fea0003c00000 */
[----:B------:R-:W-:Y:S01]  /*1de0*/  FADD.FTZ R103, R62, R103 ;  /* 0x000000673e677221 */ /* 0x000fe20000010000 */
[----:B0-----:R-:W-:Y:S01]  /*1df0*/  HFMA2.MMA R92, -RZ, RZ, 0, 2.384185791015625e-07 ;  /* 0x00000004ff5c7435 */ /* 0x001fe200000001ff */
[----:B-1----:R-:W-:Y:S01]  /*1e00*/  FADD.FTZ R104, R104, R93 ;  /* 0x0000005d68687221 */ /* 0x002fe20000010000 */
[----:B------:R-:W-:Y:S02]  /*1e10*/  MOV R93, 0x1f ;  /* 0x0000001f005d7802 */ /* 0x000fe40000000f00 */
[----:B------:R-:W-:Y:S02]  /*1e20*/  MOV R100, 0xffffffff ;  /* 0xffffffff00647802 */ /* 0x000fe40000000f00 */
[----:B------:R-:W-:Y:S02]  /*1e30*/  MOV R63, R103 ;  /* 0x00000067003f7202 */ /* 0x000fe40000000f00 */
[----:B------:R-:W-:Y:S02]  /*1e40*/  MOV R60, 0x1e60 ;  /* 0x00001e60003c7802 */ /* 0x000fe40000000f00 */
[----:B------:R-:W-:Y:S05]  /*1e50*/  CALL.REL.NOINC `($__internal_168_$__cuda_sm70_shflsync_down_p) ;  /* 0x0000026000007944 */ /* 0x000fea0003c00000 */
[----:B0-----:R-:W-:Y:S01]  /*1e60*/  HFMA2.MMA R92, -RZ, RZ, 0, 2.384185791015625e-07 ;  /* 0x00000004ff5c7435 */ /* 0x001fe200000001ff */
[----:B-1----:R-:W-:-:S02]  /*1e70*/  MOV R62, R93 ;  /* 0x0000005d003e7202 */ /* 0x002fc40000000f00 */
[----:B------:R-:W-:Y:S02]  /*1e80*/  MOV R63, R104 ;  /* 0x00000068003f7202 */ /* 0x000fe40000000f00 */
[----:B------:R-:W-:Y:S02]  /*1e90*/  MOV R93, 0x1f ;  /* 0x0000001f005d7802 */ /* 0x000fe40000000f00 */
[----:B------:R-:W-:Y:S02]  /*1ea0*/  MOV R100, 0xffffffff ;  /* 0xffffffff00647802 */ /* 0x000fe40000000f00 */
[----:B------:R-:W-:Y:S02]  /*1eb0*/  MOV R60, 0x1ed0 ;  /* 0x00001ed0003c7802 */ /* 0x000fe40000000f00 */
[----:B------:R-:W-:Y:S05]  /*1ec0*/  CALL.REL.NOINC `($__internal_168_$__cuda_sm70_shflsync_down_p) ;  /* 0x000001f000007944 */ /* 0x000fea0003c00000 */
[----:B------:R-:W-:Y:S01]  /*1ed0*/  FADD.FTZ R103, R62, R103 ;  /* 0x000000673e677221 */ /* 0x000fe20000010000 */
[----:B0-----:R-:W-:Y:S01]  /*1ee0*/  HFMA2.MMA R92, -RZ, RZ, 0, 1.1920928955078125e-07 ;  /* 0x00000002ff5c7435 */ /* 0x001fe200000001ff */
[----:B-1----:R-:W-:Y:S01]  /*1ef0*/  FADD.FTZ R66, R104, R93 ;  /* 0x0000005d68427221 */ /* 0x002fe20000010000 */
[----:B------:R-:W-:Y:S02]  /*1f00*/  MOV R93, 0x1f ;  /* 0x0000001f005d7802 */ /* 0x000fe40000000f00 */
[----:B------:R-:W-:-:S02]  /*1f10*/  MOV R100, 0xffffffff ;  /* 0xffffffff00647802 */ /* 0x000fc40000000f00 */
[----:B------:R-:W-:Y:S02]  /*1f20*/  MOV R63, R103 ;  /* 0x00000067003f7202 */ /* 0x000fe40000000f00 */
[----:B------:R-:W-:Y:S02]  /*1f30*/  MOV R60, 0x1f50 ;  /* 0x00001f50003c7802 */ /* 0x000fe40000000f00 */
[----:B------:R-:W-:Y:S05]  /*1f40*/  CALL.REL.NOINC `($__internal_168_$__cuda_sm70_shflsync_down_p) ;  /* 0x0000017000007944 */ /* 0x000fea0003c00000 */
[----:B0-----:R-:W-:Y:S01]  /*1f50*/  HFMA2.MMA R92, -RZ, RZ, 0, 1.1920928955078125e-07 ;  /* 0x00000002ff5c7435 */ /* 0x001fe200000001ff */
[----:B-1----:R-:W-:Y:S02]  /*1f60*/  MOV R62, R93 ;  /* 0x0000005d003e7202 */ /* 0x002fe40000000f00 */
[----:B------:R-:W-:Y:S02]  /*1f70*/  MOV R63, R66 ;  /* 0x00000042003f7202 */ /* 0x000fe40000000f00 */
[----:B------:R-:W-:Y:S02]  /*1f80*/  MOV R93, 0x1f ;  /* 0x0000001f005d7802 */ /* 0x000fe40000000f00 */
[----:B------:R-:W-:Y:S02]  /*1f90*/  MOV R100, 0xffffffff ;  /* 0xffffffff00647802 */ /* 0x000fe40000000f00 */
[----:B------:R-:W-:-:S02]  /*1fa0*/  MOV R60, 0x1fc0 ;  /* 0x00001fc0003c7802 */ /* 0x000fc40000000f00 */
[----:B------:R-:W-:Y:S05]  /*1fb0*/  CALL.REL.NOINC `($__internal_168_$__cuda_sm70_shflsync_down_p) ;  /* 0x0000010000007944 */ /* 0x000fea0003c00000 */
[----:B------:R-:W-:Y:S01]  /*1fc0*/  FADD.FTZ R64, R62, R103 ;  /* 0x000000673e407221 */ /* 0x000fe20000010000 */
[----:B0-----:R-:W-:Y:S01]  /*1fd0*/  HFMA2.MMA R92, -RZ, RZ, 0, 5.9604644775390625e-08 ;  /* 0x00000001ff5c7435 */ /* 0x001fe200000001ff */
[----:B-1----:R-:W-:Y:S01]  /*1fe0*/  FADD.FTZ R66, R66, R93 ;  /* 0x0000005d42427221 */ /* 0x002fe20000010000 */
[----:B------:R-:W-:-:S02]  /*1ff0*/  MOV R93, 0x1f ;  /* 0x0000001f005d7802 */ /* 0x000fc40000000f00 */
[----:B------:R-:W-:Y:S02]  /*2000*/  MOV R100, 0xffffffff ;  /* 0xffffffff00647802 */ /* 0x000fe40000000f00 */
[----:B------:R-:W-:Y:S02]  /*2010*/  MOV R63, R64 ;  /* 0x00000040003f7202 */ /* 0x000fe40000000f00 */
[----:B------:R-:W-:Y:S02]  /*2020*/  MOV R60, 0x2040 ;  /* 0x00002040003c7802 */ /* 0x000fe40000000f00 */
[----:B------:R-:W-:Y:S05]  /*2030*/  CALL.REL.NOINC `($__internal_168_$__cuda_sm70_shflsync_down_p) ;  /* 0x0000008000007944 */ /* 0x000fea0003c00000 */
[----:B0-----:R-:W-:Y:S01]  /*2040*/  HFMA2.MMA R92, -RZ, RZ, 0, 5.9604644775390625e-08 ;  /* 0x00000001ff5c7435 */ /* 0x001fe200000001ff */
[----:B-1----:R-:W-:Y:S02]  /*2050*/  MOV R67, R93 ;  /* 0x0000005d00437202 */ /* 0x002fe40000000f00 */
[----:B------:R-:W-:Y:S02]  /*2060*/  MOV R63, R66 ;  /* 0x00000042003f7202 */ /* 0x000fe40000000f00 */
[----:B------:R-:W-:Y:S02]  /*2070*/  MOV R93, 0x1f ;  /* 0x0000001f005d7802 */ /* 0x000fe40000000f00 */
[----:B------:R-:W-:-:S02]  /*2080*/  MOV R100, 0xffffffff ;  /* 0xffffffff00647802 */ /* 0x000fc40000000f00 */
[----:B------:R-:W-:Y:S02]  /*2090*/  MOV R60, 0x20b0 ;  /* 0x000020b0003c7802 */ /* 0x000fe40000000f00 */
[----:B------:R-:W-:Y:S05]  /*20a0*/  CALL.REL.NOINC `($__internal_168_$__cuda_sm70_shflsync_down_p) ;  /* 0x0000001000007944 */ /* 0x000fea0003c00000 */
[----:B01----:R-:W-:Y:S05]  /*20b0*/  BRA `(.L_x_5784) ;  /* 0xffffeef000007947 */ /* 0x003fea000383ffff */
        .weak           $__internal_168_$__cuda_sm70_shflsync_down_p
        .type           $__internal_168_$__cuda_sm70_shflsync_down_p,@function
        .size           $__internal_168_$__cuda_sm70_shflsync_down_p,(.L_x_6817 - $__internal_168_$__cuda_sm70_shflsync_down_p)
$__internal_168_$__cuda_sm70_shflsync_down_p:
[----:B------:R-:W-:Y:S01]  /*20c0*/  HFMA2.MMA R61, -RZ, RZ, 0, 0 ;  /* 0x00000000ff3d7435 */ /* 0x000fe200000001ff */
[----:B------:R-:W-:Y:S04]  /*20d0*/  WARPSYNC R100 ;  /* 0x0000006400007348 */ /* 0x000fe80003800000 */
[----:B------:R0:W1:Y:S01]  /*20e0*/  SHFL.DOWN PT, R93, R63, R92, R93 ;  /* 0x0800005c3f5d7389 */ /* 0x00006200000e005d */
[----:B------:R-:W-:Y:S05]  /*20f0*/  RET.REL.NODEC R60 `(_ZN10layer_norm13ln_bwd_kernelINS_13Kernel_traitsI6__halfffffjLj1536ELj1ELj1ELj4ELj16ENS_18Kernel_traits_baseILj1536ES2_ffffjLj128EEEEELb1ELb0ELb0ELb0EEEvNS_9BwdParamsE) ;  /* 0xffffdf003c007950 */ /* 0x000fea0003c3ffff */
.L_x_5785:
        /* <DEDUP_REMOVED lines=16> */
.L_x_6817:


//--------------------- .text._ZN10layer_norm13ln_bwd_kernelINS_13Kernel_traitsI6__halfffffjLj1536ELj1ELj1ELj4ELj16ENS_18Kernel_traits_baseILj1536ES2_ffffjLj128EEEEELb1ELb0ELb0ELb1EEEvNS_9BwdParamsE --------------------------
	.section	.text._ZN10layer_norm13ln_bwd_kernelINS_13Kernel_traitsI6__halfffffjLj1536ELj1ELj1ELj4ELj16ENS_18Kernel_traits_baseILj1536ES2_ffffjLj128EEEEELb1ELb0ELb0ELb1EEEvNS_9BwdParamsE,"ax",@progbits
	.sectioninfo	@"SHI_REGISTERS=109"
	.align	128
        .global         _ZN10layer_norm13ln_bwd_kernelINS_13Kernel_traitsI6__halfffffjLj1536ELj1ELj1ELj4ELj16ENS_18Kernel_traits_baseILj1536ES2_ffffjLj128EEEEELb1ELb0ELb0ELb1EEEvNS_9BwdParamsE
        .type           _ZN10layer_norm13ln_bwd_kernelINS_13Kernel_traitsI6__halfffffjLj1536ELj1ELj1ELj4ELj16ENS_18Kernel_traits_baseILj1536ES2_ffffjLj128EEEEELb1ELb0ELb0ELb1EEEvNS_9BwdParamsE,@function
        .size           _ZN10layer_norm13ln_bwd_kernelINS_13Kernel_traitsI6__halfffffjLj1536ELj1ELj1ELj4ELj16ENS_18Kernel_traits_baseILj1536ES2_ffffjLj128EEEEELb1ELb0ELb0ELb1EEEvNS_9BwdParamsE,(.L_x_6818 - _ZN10layer_norm13ln_bwd_kernelINS_13Kernel_traitsI6__halfffffjLj1536ELj1ELj1ELj4ELj16ENS_18Kernel_traits_baseILj1536ES2_ffffjLj128EEEEELb1ELb0ELb0ELb1EEEvNS_9BwdParamsE)
        .other          _ZN10layer_norm13ln_bwd_kernelINS_13Kernel_traitsI6__halfffffjLj1536ELj1ELj1ELj4ELj16ENS_18Kernel_traits_baseILj1536ES2_ffffjLj128EEEEELb1ELb0ELb0ELb1EEEvNS_9BwdParamsE,@"STO_CUDA_ENTRY STV_DEFAULT"
_ZN10layer_norm13ln_bwd_kernelINS_13Kernel_traitsI6__halfffffjLj1536ELj1ELj1ELj4ELj16ENS_18Kernel_traits_baseILj1536ES2_ffffjLj128EEEEELb1ELb0ELb0ELb1EEEvNS_9BwdParamsE:
.text._ZN10layer_norm13ln_bwd_kernelINS_13Kernel_traitsI6__halfffffjLj1536ELj1ELj1ELj4ELj16ENS_18Kernel_traits_baseILj1536ES2_ffffjLj128EEEEELb1ELb0ELb0ELb1EEEvNS_9BwdParamsE:
        /* <DEDUP_REMOVED lines=20> */
.L_x_5786:
        /* <DEDUP_REMOVED lines=8> */
[----:B------:R-:W-:Y:S01]  /*01c0*/  CS2R R78, SRZ ;  /* 0x00000000004e7805 */ /* 0x000fe2000001ff00 */
        /* <DEDUP_REMOVED lines=34> */
.L_x_5793:
[----:B------:R-:W-:Y:S01]  /*03f0*/  IMAD R2, R90, c[0x0][0x168], RZ ;  /* 0x00005a005a027a24 */ /* 0x000fe200078e02ff */
[----:B------:R-:W-:Y:S01]  /*0400*/  LOP3.LUT R20, R92, 0x7f, RZ, 0xc0, !PT ;  /* 0x0000007f5c147812 */ /* 0x000fe200078ec0ff */
[----:B------:R-:W-:Y:S01]  /*0410*/  IMAD.MOV.U32 R51, RZ, RZ, 0x4 ;  /* 0x00000004ff337424 */ /* 0x000fe200078e00ff */
[----:B------:R-:W-:Y:S02]  /*0420*/  MOV R52, 0x10 ;  /* 0x0000001000347802 */ /* 0x000fe40000000f00 */
[----:B------:R-:W-:-:S04]  /*0430*/  SHF.R.S32.HI R3, RZ, 0x1f, R2 ;  /* 0x0000001fff037819 */ /* 0x000fc80000011402 */
[----:B------:R-:W-:Y:S01]  /*0440*/  LEA.HI R99, R3, R2, RZ, 0x2 ;  /* 0x0000000203637211 */ /* 0x000fe200078f10ff */
[----:B------:R-:W-:-:S03]  /*0450*/  IMAD.WIDE R2, R90, R51, c[0x0][0x1a0] ;  /* 0x000068005a027625 */ /* 0x000fc600078e0233 */
[----:B------:R-:W-:Y:S02]  /*0460*/  LEA.HI.SX32 R99, R99, R20, 0x1e ;  /* 0x0000001463637211 */ /* 0x000fe400078ff2ff */
[----:B------:R0:W2:Y:S01]  /*0470*/  LDG.E R101, [R2.64] ;  /* 0x0000000402657981 */ /* 0x0000a2000c1e1900 */
[----:B------:R-:W-:Y:S01]  /*0480*/  IMAD.WIDE R36, R90, R51, c[0x0][0x1a8] ;  /* 0x00006a005a247625 */ /* 0x000fe200078e0233 */
[----:B------:R-:W-:-:S03]  /*0490*/  IADD3 R47, R99, 0x80, RZ ;  /* 0x00000080632f7810 */ /* 0x000fc60007ffe0ff */
[-C--:B------:R-:W-:Y:S01]  /*04a0*/  IMAD.WIDE.U32 R20, R99, R52.reuse, c[0x0][0x188] ;  /* 0x0000620063147625 */ /* 0x080fe200078e0034 */
[----:B------:R-:W-:Y:S01]  /*04b0*/  SHF.L.U32 R97, R47, 0x4, RZ ;  /* 0x000000042f617819 */ /* 0x000fe200000006ff */
[----:B------:R1:W3:Y:S01]  /*04c0*/  LDG.E R98, [R36.64] ;  /* 0x0000000424627981 */ /* 0x0002e2000c1e1900 */
[----:B------:R-:W-:Y:S02]  /*04d0*/  SHF.R.U32.HI R95, RZ, 0x1c, R47 ;  /* 0x0000001cff5f7819 */ /* 0x000fe4000001162f */
[----:B------:R-:W-:Y:S01]  /*04e0*/  IADD3 R28, P0, R97, c[0x0][0x188], RZ ;  /* 0x00006200611c7a10 */ /* 0x000fe20007f1e0ff */
[----:B------:R-:W4:Y:S01]  /*04f0*/  LDG.E.128 R20, [R20.64] ;  /* 0x0000000414147981 */ /* 0x000f22000c1e1d00 */
[-C--:B------:R-:W-:Y:S02]  /*0500*/  IMAD.WIDE.U32 R24, R99, R52.reuse, c[0x0][0x208] ;  /* 0x0000820063187625 */ /* 0x080fe400078e0034 */
[----:B------:R-:W-:Y:S02]  /*0510*/  IADD3.X R29, R95, c[0x0][0x18c], RZ, P0, !PT ;  /* 0x000063005f1d7a10 */ /* 0x000fe400007fe4ff */
[----:B------:R-:W-:-:S02]  /*0520*/  IMAD.WIDE.U32 R32, R47, R52, c[0x0][0x208] ;  /* 0x000082002f207625 */ /* 0x000fc400078e0034 */
[----:B------:R-:W3:Y:S04]  /*0530*/  LDG.E.128 R24, [R24.64] ;  /* 0x0000000418187981 */ /* 0x000ee8000c1e1d00 */
[----:B------:R-:W3:Y:S01]  /*0540*/  LDG.E.128 R28, [R28.64] ;  /* 0x000000041c1c7981 */ /* 0x000ee2000c1e1d00 */
[----:B------:R-:W-:-:S03]  /*0550*/  IADD3 R49, R99, 0x100, RZ ;  /* 0x0000010063317810 */ /* 0x000fc60007ffe0ff */
[----:B------:R-:W3:Y:S01]  /*0560*/  LDG.E.128 R32, [R32.64] ;  /* 0x0000000420207981 */ /* 0x000ee2000c1e1d00 */
[----:B------:R-:W-:Y:S02]  /*0570*/  SHF.L.U32 R94, R49, 0x4, RZ ;  /* 0x00000004315e7819 */ /* 0x000fe400000006ff */
[----:B------:R-:W-:Y:S02]  /*0580*/  SHF.R.U32.HI R93, RZ, 0x1c, R49 ;  /* 0x0000001cff5d7819 */ /* 0x000fe40000011631 */
[----:B-1----:R-:W-:-:S04]  /*0590*/  IADD3 R36, P0, R94, c[0x0][0x188], RZ ;  /* 0x000062005e247a10 */ /* 0x002fc80007f1e0ff */
[----:B------:R-:W-:Y:S01]  /*05a0*/  IADD3.X R37, R93, c[0x0][0x18c], RZ, P0, !PT ;  /* 0x000063005d257a10 */ /* 0x000fe200007fe4ff */
[----:B------:R-:W-:-:S05]  /*05b0*/  IMAD.WIDE.U32 R40, R49, R52, c[0x0][0x208] ;  /* 0x0000820031287625 */ /* 0x000fca00078e0034 */
[----:B------:R-:W3:Y:S04]  /*05c0*/  LDG.E.128 R36, [R36.64] ;  /* 0x0000000424247981 */ /* 0x000ee8000c1e1d00 */
[----:B------:R-:W3:Y:S01]  /*05d0*/  LDG.E.128 R40, [R40.64] ;  /* 0x0000000428287981 */ /* 0x000ee2000c1e1d00 */
[----:B------:R-:W-:-:S04]  /*05e0*/  ISETP.NE.U32.AND P0, PT, RZ, c[0x0][0x1c0], PT ;  /* 0x00007000ff007a0c */ /* 0x000fc80003f05070 */
[----:B------:R-:W-:Y:S02]  /*05f0*/  ISETP.NE.AND.EX P0, PT, RZ, c[0x0][0x1c4], PT, P0 ;  /* 0x00007100ff007a0c */ /* 0x000fe40003f05300 */
[----:B------:R-:W-:-:S04]  /*0600*/  ISETP.NE.U32.AND P1, PT, RZ, c[0x0][0x218], PT ;  /* 0x00008600ff007a0c */ /* 0x000fc80003f25070 */
[----:B------:R-:W-:Y:S02]  /*0610*/  ISETP.NE.AND.EX P1, PT, RZ, c[0x0][0x21c], PT, P1 ;  /* 0x00008700ff007a0c */ /* 0x000fe40003f25310 */
[----:B0-----:R-:W-:Y:S02]  /*0620*/  SHF.R.S32.HI R3, RZ, 0x1f, R90 ;  /* 0x0000001fff037819 */ /* 0x001fe4000001145a */
[----:B------:R-:W-:-:S03]  /*0630*/  MOV R96, 0x3f800000 ;  /* 0x3f80000000607802 */ /* 0x000fc60000000f00 */
[----:B------:R-:W-:-:S04]  /*0640*/  @P0 LEA R54, P2, R90, c[0x0][0x1c0], 0x2 ;  /* 0x000070005a360a11 */ /* 0x000fc800078410ff */
[----:B------:R-:W-:Y:S02]  /*0650*/  @P0 LEA.HI.X R55, R90, c[0x0][0x1c4], R3, 0x2, P2 ;  /* 0x000071005a370a11 */ /* 0x000fe400010f1403 */
[----:B------:R-:W-:-:S03]  /*0660*/  LEA R2, P2, R47, c[0x0][0x190], 0x2 ;  /* 0x000064002f027a11 */ /* 0x000fc600078410ff */
[----:B------:R0:W5:Y:S01]  /*0670*/  @P0 LDG.E R96, [R54.64] ;  /* 0x0000000436600981 */ /* 0x000162000c1e1900 */
[C---:B------:R-:W-:Y:S01]  /*0680*/  @P1 LEA R46, P0, R47.reuse, c[0x0][0x218], 0x4 ;  /* 0x000086002f2e1a11 */ /* 0x040fe200078020ff */
[----:B------:R-:W-:Y:S01]  /*0690*/  ULDC.U8 UR6, c[0x0][0x1f0] ;  /* 0x00007c0000067ab9 */ /* 0x000fe20000000000 */
[C---:B------:R-:W-:Y:S02]  /*06a0*/  LEA.HI.X R3, R47.reuse, c[0x0][0x194], RZ, 0x2, P2 ;  /* 0x000065002f037a11 */ /* 0x040fe400010f14ff */
[----:B------:R-:W-:Y:S02]  /*06b0*/  @P1 LEA.HI.X R47, R47, c[0x0][0x21c], RZ, 0x4, P0 ;  /* 0x000087002f2f1a11 */ /* 0x000fe400000f24ff */
[----:B------:R-:W-:Y:S01]  /*06c0*/  ISETP.NE.AND P0, PT, RZ, UR6, PT ;  /* 0x00000006ff007c0c */ /* 0x000fe2000bf05270 */
[C---:B------:R-:W-:Y:S01]  /*06d0*/  @P1 IMAD.WIDE.U32 R52, R99.reuse, R52, c[0x0][0x218] ;  /* 0x0000860063341625 */ /* 0x040fe200078e0034 */
[----:B------:R4:W5:Y:S03]  /*06e0*/  LDG.E R2, [R2.64] ;  /* 0x0000000402027981 */ /* 0x000966000c1e1900 */
[----:B------:R-:W-:Y:S01]  /*06f0*/  IMAD.WIDE.U32 R50, R99, R51, c[0x0][0x190] ;  /* 0x0000640063327625 */ /* 0x000fe200078e0033 */
[----:B------:R3:W5:Y:S04]  /*0700*/  @P1 LDG.E.128 R4, [R52.64] ;  /* 0x0000000434041981 */ /* 0x000768000c1e1d00 */
[----:B------:R1:W5:Y:S04]  /*0710*/  @P1 LDG.E.128 R8, [R46.64] ;  /* 0x000000042e081981 */ /* 0x000368000c1e1d00 */
[----:B------:R0:W5:Y:S01]  /*0720*/  LDG.E R50, [R50.64] ;  /* 0x0000000432327981 */ /* 0x000162000c1e1900 */
[----:B------:R-:W-:-:S02]  /*0730*/  LEA R44, P3, R49, c[0x0][0x190], 0x2 ;  /* 0x00006400312c7a11 */ /* 0x000fc400078610ff */
[C---:B------:R-:W-:Y:S02]  /*0740*/  @P1 LEA R48, P2, R49.reuse, c[0x0][0x218], 0x4 ;  /* 0x0000860031301a11 */ /* 0x040fe400078420ff */
[C---:B------:R-:W-:Y:S02]  /*0750*/  LEA.HI.X R45, R49.reuse, c[0x0][0x194], RZ, 0x2, P3 ;  /* 0x00006500312d7a11 */ /* 0x040fe400018f14ff */
[----:B------:R-:W-:-:S03]  /*0760*/  @P1 LEA.HI.X R49, R49, c[0x0][0x21c], RZ, 0x4, P2 ;  /* 0x0000870031311a11 */ /* 0x000fc600010f24ff */
[----:B------:R0:W5:Y:S04]  /*0770*/  LDG.E R44, [R44.64] ;  /* 0x000000042c2c7981 */ /* 0x000168000c1e1900 */
[----:B------:R0:W5:Y:S01]  /*0780*/  @P1 LDG.E.128 R12, [R48.64] ;  /* 0x00000004300c1981 */ /* 0x000162000c1e1d00 */
[----:B------:R-:W-:Y:S02]  /*0790*/  LOP3.LUT P1, RZ, R92, 0x1f, RZ, 0xc0, !PT ;  /* 0x0000001f5cff7812 */ /* 0x000fe4000782c0ff */
[----:B--2---:R-:W-:-:S05]  /*07a0*/  FSEL R103, R101, RZ, !P0 ;  /* 0x000000ff65677208 */ /* 0x004fca0004000000 */
[C---:B----4-:R-:W-:Y:S02]  /*07b0*/  FADD.FTZ R3, -R103.reuse, R22 ;  /* 0x0000001667037221 */ /* 0x050fe40000010100 */
[C---:B------:R-:W-:Y:S02]  /*07c0*/  FADD.FTZ R21, -R103.reuse, R21 ;  /* 0x0000001567157221 */ /* 0x040fe40000010100 */
[----:B---3--:R-:W-:Y:S02]  /*07d0*/  FMUL.FTZ R53, R98, R3 ;  /* 0x0000000362357220 */ /* 0x008fe40000410000 */
[----:B0-----:R-:W-:Y:S02]  /*07e0*/  FADD.FTZ R51, -R103, R20 ;  /* 0x0000001467337221 */ /* 0x001fe40000010100 */
[----:B------:R-:W-:Y:S02]  /*07f0*/  FMUL.FTZ R102, R91, R24 ;  /* 0x000000185b667220 */ /* 0x000fe40000410000 */
[----:B------:R-:W-:-:S02]  /*0800*/  FADD.FTZ R3, -R103, R28 ;  /* 0x0000001c67037221 */ /* 0x000fc40000010100 */
[C---:B------:R-:W-:Y:S02]  /*0810*/  FMUL.FTZ R52, R98.reuse, R21 ;  /* 0x0000001562347220 */ /* 0x040fe40000410000 */
[----:B------:R-:W-:Y:S02]  /*0820*/  FMUL.FTZ R3, R98, R3 ;  /* 0x0000000362037220 */ /* 0x000fe40000410000 */
[----:B------:R-:W-:Y:S02]  /*0830*/  FADD.FTZ R21, -R103, R30 ;  /* 0x0000001e67157221 */ /* 0x000fe40000010100 */
[----:B------:R-:W-:Y:S02]  /*0840*/  FMUL.FTZ R55, R64, R25 ;  /* 0x0000001940377220 */ /* 0x000fe40000410000 */
[----:B------:R-:W-:Y:S02]  /*0850*/  FADD.FTZ R20, RZ, R102 ;  /* 0x00000066ff147221 */ /* 0x000fe40000010000 */
[----:B------:R-:W-:-:S02]  /*0860*/  FMUL.FTZ R51, R98, R51 ;  /* 0x0000003362337220 */ /* 0x000fc40000410000 */
[C---:B------:R-:W-:Y:S02]  /*0870*/  FADD.FTZ R73, R32.reuse, R73 ;  /* 0x0000004920497221 */ /* 0x040fe40000010000 */
[----:B------:R-:W-:Y:S02]  /*0880*/  FFMA.FTZ R61, R32, R3, R61 ;  /* 0x00000003203d7223 */ /* 0x000fe4000001003d */
[----:B-1----:R-:W-:Y:S02]  /*0890*/  FMUL.FTZ R46, R87, R32 ;  /* 0x00000020572e7220 */ /* 0x002fe40000410000 */
[----:B------:R-:W-:Y:S02]  /*08a0*/  FMUL.FTZ R32, R98, R21 ;  /* 0x0000001562207220 */ /* 0x000fe40000410000 */
[----:B------:R-:W-:Y:S02]  /*08b0*/  FADD.FTZ R21, R20, R55 ;  /* 0x0000003714157221 */ /* 0x000fe40000010000 */
[----:B------:R-:W-:-:S02]  /*08c0*/  FFMA.FTZ R20, R51, R102, RZ ;  /* 0x0000006633147223 */ /* 0x000fc400000100ff */
[----:B------:R-:W-:Y:S02]  /*08d0*/  FMUL.FTZ R104, R89, R26 ;  /* 0x0000001a59687220 */ /* 0x000fe40000410000 */
[----:B------:R-:W-:Y:S02]  /*08e0*/  FADD.FTZ R23, -R103, R23 ;  /* 0x0000001767177221 */ /* 0x000fe40000010100 */
[----:B------:R-:W-:Y:S02]  /*08f0*/  FFMA.FTZ R20, R52, R55, R20 ;  /* 0x0000003734147223 */ /* 0x000fe40000010014 */
[----:B------:R-:W-:Y:S02]  /*0900*/  FMUL.FTZ R106, R62, R27 ;  /* 0x0000001b3e6a7220 */ /* 0x000fe40000410000 */
[----:B------:R-:W-:Y:S02]  /*0910*/  FADD.FTZ R21, R21, R104 ;  /* 0x0000006815157221 */ /* 0x000fe40000010000 */
[----:B------:R-:W-:-:S02]  /*0920*/  FMUL.FTZ R101, R98, R23 ;  /* 0x0000001762657220 */ /* 0x000fc40000410000 */
[----:B------:R-:W-:Y:S02]  /*0930*/  FFMA.FTZ R20, R53, R104, R20 ;  /* 0x0000006835147223 */ /* 0x000fe40000010014 */
[----:B------:R-:W-:Y:S02]  /*0940*/  FADD.FTZ R29, -R103, R29 ;  /* 0x0000001d671d7221 */ /* 0x000fe40000010100 */
[----:B------:R-:W-:Y:S02]  /*0950*/  FADD.FTZ R21, R21, R106 ;  /* 0x0000006a15157221 */ /* 0x000fe40000010000 */
[----:B------:R-:W-:Y:S02]  /*0960*/  FFMA.FTZ R20, R101, R106, R20 ;  /* 0x0000006a65147223 */ /* 0x000fe40000010014 */
[----:B------:R-:W-:Y:S02]  /*0970*/  FMUL.FTZ R45, R98, R29 ;  /* 0x0000001d622d7220 */ /* 0x000fe40000410000 */
[----:B------:R-:W-:-:S02]  /*0980*/  FMUL.FTZ R48, R60, R33 ;  /* 0x000000213c307220 */ /* 0x000fc40000410000 */
[----:B------:R-:W-:Y:S02]  /*0990*/  FADD.FTZ R21, R21, R46 ;  /* 0x0000002e15157221 */ /* 0x000fe40000010000 */
[----:B------:R-:W-:Y:S02]  /*09a0*/  FFMA.FTZ R20, R3, R46, R20 ;  /* 0x0000002e03147223 */ /* 0x000fe40000010014 */
[C---:B------:R-:W-:Y:S02]  /*09b0*/  FADD.FTZ R82, R33.reuse, R82 ;  /* 0x0000005221527221 */ /* 0x040fe40000010000 */
[----:B------:R-:W-:Y:S02]  /*09c0*/  FFMA.FTZ R70, R33, R45, R70 ;  /* 0x0000002d21467223 */ /* 0x000fe40000010046 */
[C---:B------:R-:W-:Y:S02]  /*09d0*/  FADD.FTZ R31, -R103.reuse, R31 ;  /* 0x0000001f671f7221 */ /* 0x040fe40000010100 */
[----:B------:R-:W-:-:S02]  /*09e0*/  FADD.FTZ R33, -R103, R36 ;  /* 0x0000002467217221 */ /* 0x000fc40000010100 */
[----:B------:R-:W-:Y:S02]  /*09f0*/  FMUL.FTZ R49, R85, R34 ;  /* 0x0000002255317220 */ /* 0x000fe40000410000 */
[----:B------:R-:W-:Y:S02]  /*0a00*/  FADD.FTZ R22, R21, R48 ;  /* 0x0000003015167221 */ /* 0x000fe40000010000 */
[----:B------:R-:W-:Y:S02]  /*0a10*/  FFMA.FTZ R20, R45, R48, R20 ;  /* 0x000000302d147223 */ /* 0x000fe40000010014 */
[C---:B------:R-:W-:Y:S02]  /*0a20*/  FMUL.FTZ R47, R98.reuse, R31 ;  /* 0x0000001f622f7220 */ /* 0x040fe40000410000 */
        /* <DEDUP_REMOVED lines=21> */
[----:B------:R-:W-:Y:S02]  /*0b80*/  FFMA.FTZ R21, R33, R40, R22 ;  /* 0x0000002821157223 */ /* 0x000fe40000010016 */
[C---:B------:R-:W-:Y:S02]  /*0b90*/  FADD.FTZ R79, R42.reuse, R79 ;  /* 0x0000004f2a4f7221 */ /* 0x040fe40000010000 */
[----:B------:R-:W-:Y:S02]  /*0ba0*/  FFMA.FTZ R67, R42, R35, R67 ;  /* 0x000000232a437223 */ /* 0x000fe40000010043 */
        /* <DEDUP_REMOVED lines=16> */
[C---:B------:R-:W-:Y:S02]  /*0cb0*/  FADD.FTZ R88, R43.reuse, R88 ;  /* 0x000000582b587221 */ /* 0x040fe40000010000 */
[----:B------:R-:W-:Y:S02]  /*0cc0*/  FFMA.FTZ R76, R43, R37, R76 ;  /* 0x000000252b4c7223 */ /* 0x000fe4000001004c */
[----:B------:R-:W-:Y:S02]  /*0cd0*/  FADD.FTZ R25, R23, R36 ;  /* 0x0000002417197221 */ /* 0x000fe40000010000 */
[----:B------:R-:W-:Y:S01]  /*0ce0*/  FFMA.FTZ R27, R37, R36, R21 ;  /* 0x00000024251b7223 */ /* 0x000fe20000010015 */
[----:B------:R-:W-:Y:S05]  /*0cf0*/  BRA.DIV ~URZ, `(.L_x_5788) ;  /* 0x00000e327f007947 */ /* 0x000fea000b800000 */
[----:B------:R0:W1:Y:S02]  /*0d00*/  SHFL.DOWN PT, R22, R25, 0x10, 0x1f ;  /* 0x0a001f0019167f89 */ /* 0x00006400000e0000 */
.L_x_5794:
        /* <DEDUP_REMOVED lines=18> */
.L_x_5795:
[----:B------:R-:W-:Y:S01]  /*0e30*/  LOP3.LUT P3, RZ, R100, 0xff, RZ, 0xc0, !PT ;  /* 0x000000ff64ff7812 */ /* 0x000fe2000786c0ff */
[----:B--2---:R-:W-:Y:S01]  /*0e40*/  FADD.FTZ R28, R28, R25 ;  /* 0x000000191c1c7221 */ /* 0x004fe20000010000 */
[----:B------:R-:W-:Y:S01]  /*0e50*/  PLOP3.LUT P0, PT, PT, PT, PT, 0x80, 0x0 ;  /* 0x000000000000781c */ /* 0x000fe20003f0f070 */
[----:B-1----:R-:W-:Y:S01]  /*0e60*/  FADD.FTZ R29, R20, R27 ;  /* 0x0000001b141d7221 */ /* 0x002fe20000010000 */
[----:B------:R-:W-:Y:S01]  /*0e70*/  @!P1 PLOP3.LUT P0, PT, P3, PT, PT, 0x80, 0x0 ;  /* 0x000000000000981c */ /* 0x000fe20001f0f070 */
[----:B------:R-:W-:Y:S01]  /*0e80*/  ULDC.U8 UR6, c[0x0][0x1f0] ;  /* 0x00007c0000067ab9 */ /* 0x000fe20000000000 */
[----:B------:R-:W-:Y:S02]  /*0e90*/  SHF.R.U32.HI R21, RZ, 0x5, R92 ;  /* 0x00000005ff157819 */ /* 0x000fe4000001165c */
[----:B-----5:R-:W-:Y:S02]  /*0ea0*/  LOP3.LUT P6, RZ, R50, 0xff000000, RZ, 0xc0, !PT ;  /* 0xff00000032ff7812 */ /* 0x020fe400078cc0ff */
[----:B------:R-:W-:-:S02]  /*0eb0*/  @!P1 LOP3.LUT R22, R21, 0x7fffffc, RZ, 0xc0, !PT ;  /* 0x07fffffc15169812 */ /* 0x000fc400078ec0ff */
[----:B------:R-:W-:Y:S02]  /*0ec0*/  LOP3.LUT R31, R21, 0x7fffffc, RZ, 0xc0, !PT ;  /* 0x07fffffc151f7812 */ /* 0x000fe400078ec0ff */
[----:B------:R-:W-:Y:S02]  /*0ed0*/  LOP3.LUT P2, RZ, R50, 0xff, RZ, 0xc0, !PT ;  /* 0x000000ff32ff7812 */ /* 0x000fe4000784c0ff */
[----:B------:R-:W-:Y:S02]  /*0ee0*/  @!P3 IADD3 R31, R31, 0x4, RZ ;  /* 0x000000041f1fb810 */ /* 0x000fe40007ffe0ff */
[----:B------:R-:W-:Y:S02]  /*0ef0*/  @!P0 IADD3 R22, R22, 0x4, RZ ;  /* 0x0000000416168810 */ /* 0x000fe40007ffe0ff */
[----:B------:R-:W-:Y:S01]  /*0f00*/  ISETP.NE.AND P0, PT, RZ, UR6, PT ;  /* 0x00000006ff007c0c */ /* 0x000fe2000bf05270 */
[----:B------:R-:W-:Y:S01]  /*0f10*/  WARPSYNC 0xffffffff ;  /* 0xffffffff00007948 */ /* 0x000fe20003800000 */
[----:B------:R-:W-:-:S02]  /*0f20*/  @!P1 LOP3.LUT R30, R22, 0x3, R21, 0xf8, !PT ;  /* 0x00000003161e9812 */ /* 0x000fc400078ef815 */
[----:B------:R-:W-:Y:S02]  /*0f30*/  SHF.L.U32 R31, R31, 0x3, RZ ;  /* 0x000000031f1f7819 */ /* 0x000fe400000006ff */
[C---:B------:R-:W-:Y:S01]  /*0f40*/  LOP3.LUT P4, RZ, R50.reuse, 0xff00, RZ, 0xc0, !PT ;  /* 0x0000ff0032ff7812 */ /* 0x040fe2000788c0ff */
[----:B------:R1:W-:Y:S04]  /*0f50*/  @!P1 STS.64 [R30.X8+0x1800], R28 ;  /* 0x0018001c1e009388 */ /* 0x0003e80000008a00 */
[----:B------:R-:W-:Y:S01]  /*0f60*/  BAR.SYNC.DEFER_BLOCKING 0x0 ;  /* 0x0000000000007b1d */ /* 0x000fe20000010000 */
[----:B------:R-:W-:Y:S02]  /*0f70*/  ISETP.NE.U32.AND P1, PT, RZ, c[0x0][0x218], PT ;  /* 0x00008600ff007a0c */ /* 0x000fe40003f25070 */
[----:B------:R-:W-:-:S02]  /*0f80*/  LOP3.LUT P5, RZ, R50, 0xff0000, RZ, 0xc0, !PT ;  /* 0x00ff000032ff7812 */ /* 0x000fc400078ac0ff */
[----:B------:R-:W-:Y:S01]  /*0f90*/  ISETP.NE.AND.EX P1, PT, RZ, c[0x0][0x21c], PT, P1 ;  /* 0x00008700ff007a0c */ /* 0x000fe20003f25310 */
[----:B-1----:R-:W-:-:S10]  /*0fa0*/  HFMA2.MMA R28, -RZ, RZ, 0, 9.5367431640625e-07 ;  /* 0x00000010ff1c7435 */ /* 0x002fd400000001ff */
[----:B------:R-:W-:Y:S01]  /*0fb0*/  IMAD.WIDE.U32 R28, R99, R28, c[0x0][0x248] ;  /* 0x00009200631c7625 */ /* 0x000fe200078e001c */
[----:B------:R-:W1:Y:S04]  /*0fc0*/  LDS.128 R20, [R31+0x1800] ;  /* 0x001800001f147984 */ /* 0x000e680000000c00 */
[----:B0-----:R-:W0:Y:S01]  /*0fd0*/  LDS.128 R24, [R31+0x1810] ;  /* 0x001810001f187984 */ /* 0x001e220000000c00 */
        /* <DEDUP_REMOVED lines=15> */
[----:B------:R-:W-:Y:S02]  /*10d0*/  FADD.FTZ R101, R106, -R101 ;  /* 0x800000656a657221 */ /* 0x000fe40000010000 */
[-CC-:B------:R-:W-:Y:S02]  /*10e0*/  FFMA.FTZ R52, R52, R39.reuse, R38.reuse ;  /* 0x0000002734347223 */ /* 0x180fe40000010026 */
[----:B------:R-:W-:Y:S02]  /*10f0*/  FFMA.FTZ R53, R53, R39, R38 ;  /* 0x0000002735357223 */ /* 0x000fe40000010026 */
[----:B------:R-:W-:-:S02]  /*1100*/  FADD.FTZ R51, R102, -R51 ;  /* 0x8000003366337221 */ /* 0x000fc40000010000 */
[----:B------:R-:W-:Y:S02]  /*1110*/  FMUL.FTZ R26, R98, R101 ;  /* 0x00000065621a7220 */ /* 0x000fe40000410000 */
[----:B------:R-:W-:Y:S02]  /*1120*/  FADD.FTZ R55, R55, -R52 ;  /* 0x8000003437377221 */ /* 0x000fe40000010000 */
[----:B------:R-:W-:Y:S02]  /*1130*/  FADD.FTZ R53, R104, -R53 ;  /* 0x8000003568357221 */ /* 0x000fe40000010000 */
[C---:B------:R-:W-:Y:S02]  /*1140*/  FMUL.FTZ R51, R98.reuse, R51 ;  /* 0x0000003362337220 */ /* 0x040fe40000410000 */
[----:B------:R-:W-:Y:S02]  /*1150*/  @P1 FADD.FTZ R26, R7, R26 ;  /* 0x0000001a071a1221 */ /* 0x000fe40000010000 */
[----:B------:R-:W-:-:S02]  /*1160*/  FMUL.FTZ R24, R98, R55 ;  /* 0x0000003762187220 */ /* 0x000fc40000410000 */
[----:B------:R-:W-:Y:S02]  /*1170*/  FMUL.FTZ R53, R98, R53 ;  /* 0x0000003562357220 */ /* 0x000fe40000410000 */
[----:B------:R-:W-:Y:S02]  /*1180*/  @P1 FADD.FTZ R51, R4, R51 ;  /* 0x0000003304331221 */ /* 0x000fe40000010000 */
[-C--:B------:R-:W-:Y:S02]  /*1190*/  FMUL.FTZ R23, R26, R96.reuse ;  /* 0x000000601a177220 */ /* 0x080fe40000410000 */
[----:B------:R-:W-:Y:S02]  /*11a0*/  @P1 FADD.FTZ R24, R5, R24 ;  /* 0x0000001805181221 */ /* 0x000fe40000010000 */
[----:B------:R-:W-:Y:S02]  /*11b0*/  @P1 FADD.FTZ R53, R6, R53 ;  /* 0x0000003506351221 */ /* 0x000fe40000010000 */
[----:B------:R-:W-:-:S02]  /*11c0*/  FMUL.FTZ R20, R51, R96 ;  /* 0x0000006033147220 */ /* 0x000fc40000410000 */
[----:B------:R-:W-:Y:S02]  /*11d0*/  FMUL.FTZ R23, R23, c[0x0][0x1e8] ;  /* 0x00007a0017177a20 */ /* 0x000fe40000410000 */
[-C--:B------:R-:W-:Y:S02]  /*11e0*/  FMUL.FTZ R21, R24, R96.reuse ;  /* 0x0000006018157220 */ /* 0x080fe40000410000 */
[----:B------:R-:W-:Y:S01]  /*11f0*/  FMUL.FTZ R22, R53, R96 ;  /* 0x0000006035167220 */ /* 0x000fe20000410000 */
[----:B------:R-:W-:Y:S01]  /*1200*/  SEL R23, R23, RZ, P6 ;  /* 0x000000ff17177207 */ /* 0x000fe20003000000 */
[----:B------:R-:W-:Y:S01]  /*1210*/  FMUL.FTZ R20, R20, c[0x0][0x1e8] ;  /* 0x00007a0014147a20 */ /* 0x000fe20000410000 */
[----:B------:R-:W-:Y:S01]  /*1220*/  ISETP.NE.U32.AND P6, PT, RZ, c[0x0][0x258], PT ;  /* 0x00009600ff007a0c */ /* 0x000fe20003fc5070 */
[----:B------:R-:W-:Y:S02]  /*1230*/  FMUL.FTZ R22, R22, c[0x0][0x1e8] ;  /* 0x00007a0016167a20 */ /* 0x000fe40000410000 */
[----:B------:R-:W-:Y:S01]  /*1240*/  FMUL.FTZ R21, R21, c[0x0][0x1e8] ;  /* 0x00007a0015157a20 */ /* 0x000fe20000410000 */
[----:B------:R-:W-:-:S02]  /*1250*/  SEL R20, R20, RZ, P2 ;  /* 0x000000ff14147207 */ /* 0x000fc40001000000 */
[----:B------:R-:W-:Y:S02]  /*1260*/  SEL R22, R22, RZ, P5 ;  /* 0x000000ff16167207 */ /* 0x000fe40002800000 */
[----:B------:R-:W-:Y:S02]  /*1270*/  SEL R21, R21, RZ, P4 ;  /* 0x000000ff15157207 */ /* 0x000fe40002000000 */
[----:B------:R-:W-:Y:S01]  /*1280*/  ISETP.NE.AND.EX P2, PT, RZ, c[0x0][0x25c], PT, P6 ;  /* 0x00009700ff007a0c */ /* 0x000fe20003f45360 */
[----:B------:R-:W-:Y:S05]  /*1290*/  @!P0 BRA `(.L_x_5790) ;  /* 0x0000007000008947 */ /* 0x000fea0003800000 */
[----:B------:R-:W-:Y:S02]  /*12a0*/  MOV R30, 0x10 ;  /* 0x00000010001e7802 */ /* 0x000fe40000000f00 */
[----:B------:R-:W-:Y:S02]  /*12b0*/  SEL R27, R26, R19, P2 ;  /* 0x000000131a1b7207 */ /* 0x000fe40001000000 */
[----:B------:R-:W-:Y:S01]  /*12c0*/  SEL R25, R24, R17, P2 ;  /* 0x0000001118197207 */ /* 0x000fe20001000000 */
[----:B------:R-:W-:Y:S01]  /*12d0*/  IMAD.WIDE.U32 R30, R99, R30, c[0x0][0x258] ;  /* 0x00009600631e7625 */ /* 0x000fe200078e001e */
[----:B------:R-:W-:-:S02]  /*12e0*/  SEL R26, R53, R18, P2 ;  /* 0x00000012351a7207 */ /* 0x000fc40001000000 */
[----:B------:R-:W-:-:S05]  /*12f0*/  SEL R24, R51, R16, P2 ;  /* 0x0000001033187207 */ /* 0x000fca0001000000 */
[----:B------:R0:W-:Y:S02]  /*1300*/  STG.E.128 [R30.64], R24 ;  /* 0x000000181e007986 */ /* 0x0001e4000c101d04 */
.L_x_5790:
[-CC-:B------:R-:W-:Y:S01]  /*1310*/  FFMA.FTZ R3, R3, R39.reuse, R38.reuse ;  /* 0x0000002703037223 */ /* 0x180fe20000010026 */
[----:B------:R1:W-:Y:S01]  /*1320*/  STG.E.128 [R28.64], R20 ;  /* 0x000000141c007986 */ /* 0x0003e2000c101d04 */
        /* <DEDUP_REMOVED lines=10> */
[----:B-1----:R-:W-:-:S02]  /*13d0*/  FMUL.FTZ R28, R98, R47 ;  /* 0x0000002f621c7220 */ /* 0x002fc40000410000 */
[----:B------:R-:W-:Y:S02]  /*13e0*/  @P1 FADD.FTZ R3, R8, R3 ;  /* 0x0000000308031221 */ /* 0x000fe40000010000 */
[----:B------:R-:W-:Y:S02]  /*13f0*/  @P1 FADD.FTZ R26, R9, R26 ;  /* 0x0000001a091a1221 */ /* 0x000fe40000010000 */
[----:B------:R-:W-:Y:S02]  /*1400*/  @P1 FADD.FTZ R49, R10, R49 ;  /* 0x000000310a311221 */ /* 0x000fe40000010000 */
[----:B------:R-:W-:Y:S01]  /*1410*/  @P1 FADD.FTZ R28, R11, R28 ;  /* 0x0000001c0b1c1221 */ /* 0x000fe20000010000 */
[----:B------:R-:W-:Y:S05]  /*1420*/  @!P0 BRA `(.L_x_5791) ;  /* 0x0000007000008947 */ /* 0x000fea0003800000 */
[----:B------:R-:W-:Y:S02]  /*1430*/  IADD3 R24, P4, R97, c[0x0][0x258], RZ ;  /* 0x0000960061187a10 */ /* 0x000fe40007f9e0ff */
[----:B------:R-:W-:Y:S02]  /*1440*/  SEL R23, R28, R19, P2 ;  /* 0x000000131c177207 */ /* 0x000fe40001000000 */
[----:B------:R-:W-:-:S02]  /*1450*/  SEL R22, R49, R18, P2 ;  /* 0x0000001231167207 */ /* 0x000fc40001000000 */
[----:B------:R-:W-:Y:S02]  /*1460*/  SEL R21, R26, R17, P2 ;  /* 0x000000111a157207 */ /* 0x000fe40001000000 */
[----:B------:R-:W-:Y:S02]  /*1470*/  IADD3.X R25, R95, c[0x0][0x25c], RZ, P4, !PT ;  /* 0x000097005f197a10 */ /* 0x000fe400027fe4ff */
[----:B------:R-:W-:-:S05]  /*1480*/  SEL R20, R3, R16, P2 ;  /* 0x0000001003147207 */ /* 0x000fca0001000000 */
[----:B------:R0:W-:Y:S02]  /*1490*/  STG.E.128 [R24.64], R20 ;  /* 0x0000001418007986 */ /* 0x0001e4000c101d04 */
.L_x_5791:
[-CC-:B------:R-:W-:Y:S01]  /*14a0*/  FFMA.FTZ R33, R33, R39.reuse, R38.reuse ;  /* 0x0000002721217223 */ /* 0x180fe20000010026 */
[C---:B------:R-:W-:Y:S01]  /*14b0*/  LOP3.LUT P5, RZ, R2.reuse, 0xff00, RZ, 0xc0, !PT ;  /* 0x0000ff0002ff7812 */ /* 0x040fe200078ac0ff */
[-CC-:B------:R-:W-:Y:S01]  /*14c0*/  FFMA.FTZ R35, R35, R39.reuse, R38.reuse ;  /* 0x0000002723237223 */ /* 0x180fe20000010026 */
[----:B------:R-:W-:Y:S01]  /*14d0*/  LOP3.LUT P4, RZ, R2, 0xff0000, RZ, 0xc0, !PT ;  /* 0x00ff000002ff7812 */ /* 0x000fe2000788c0ff */
[-CC-:B------:R-:W-:Y:S01]  /*14e0*/  FFMA.FTZ R34, R34, R39.reuse, R38.reuse ;  /* 0x0000002722227223 */ /* 0x180fe20000010026 */
[----:B------:R-:W-:Y:S01]  /*14f0*/  LOP3.LUT P6, RZ, R2, 0xff, RZ, 0xc0, !PT ;  /* 0x000000ff02ff7812 */ /* 0x000fe200078cc0ff */
[----:B------:R-:W-:Y:S01]  /*1500*/  FFMA.FTZ R37, R37, R39, R38 ;  /* 0x0000002725257223 */ /* 0x000fe20000010026 */
[----:B------:R-:W-:Y:S01]  /*1510*/  IADD3 R90, R90, c[0x0][0x160], RZ ;  /* 0x000058005a5a7a10 */ /* 0x000fe20007ffe0ff */
[----:B------:R-:W-:Y:S01]  /*1520*/  FADD.FTZ R33, R40, -R33 ;  /* 0x8000002128217221 */ /* 0x000fe20000010000 */
[----:B------:R-:W-:Y:S01]  /*1530*/  SEL R100, RZ, 0x1, P3 ;  /* 0x00000001ff647807 */ /* 0x000fe20001800000 */
[----:B------:R-:W-:-:S02]  /*1540*/  FADD.FTZ R35, R42, -R35 ;  /* 0x800000232a237221 */ /* 0x000fc40000010000 */
[----:B------:R-:W-:Y:S02]  /*1550*/  FADD.FTZ R41, R41, -R34 ;  /* 0x8000002229297221 */ /* 0x000fe40000010000 */
[----:B------:R-:W-:Y:S02]  /*1560*/  FADD.FTZ R37, R36, -R37 ;  /* 0x8000002524257221 */ /* 0x000fe40000010000 */
[-C--:B------:R-:W-:Y:S02]  /*1570*/  FMUL.FTZ R26, R26, R96.reuse ;  /* 0x000000601a1a7220 */ /* 0x080fe40000410000 */
[C---:B------:R-:W-:Y:S02]  /*1580*/  FMUL.FTZ R33, R98.reuse, R33 ;  /* 0x0000002162217220 */ /* 0x040fe40000410000 */
[----:B------:R-:W-:Y:S02]  /*1590*/  FMUL.FTZ R35, R98, R35 ;  /* 0x0000002362237220 */ /* 0x000fe40000410000 */
[----:B------:R-:W-:-:S02]  /*15a0*/  FMUL.FTZ R49, R49, R96 ;  /* 0x0000006031317220 */ /* 0x000fc40000410000 */
[C---:B0-----:R-:W-:Y:S02]  /*15b0*/  FMUL.FTZ R24, R98.reuse, R41 ;  /* 0x0000002962187220 */ /* 0x041fe40000410000 */
[----:B------:R-:W-:Y:S02]  /*15c0*/  FMUL.FTZ R98, R98, R37 ;  /* 0x0000002562627220 */ /* 0x000fe40000410000 */
[----:B------:R-:W-:Y:S02]  /*15d0*/  FMUL.FTZ R21, R26, c[0x0][0x1e8] ;  /* 0x00007a001a157a20 */ /* 0x000fe40000410000 */
[----:B------:R-:W-:Y:S02]  /*15e0*/  @P1 FADD.FTZ R33, R12, R33 ;  /* 0x000000210c211221 */ /* 0x000fe40000010000 */
[----:B------:R-:W-:Y:S01]  /*15f0*/  @P1 FADD.FTZ R35, R14, R35 ;  /* 0x000000230e231221 */ /* 0x000fe20000010000 */
[----:B------:R-:W-:Y:S01]  /*1600*/  SEL R21, R21, RZ, P5 ;  /* 0x000000ff15157207 */ /* 0x000fe20002800000 */
[----:B------:R-:W-:Y:S01]  /*1610*/  FMUL.FTZ R3, R3, R96 ;  /* 0x0000006003037220 */ /* 0x000fe20000410000 */
[----:B------:R-:W-:Y:S01]  /*1620*/  SEL R16, R33, R16, P2 ;  /* 0x0000001021107207 */ /* 0x000fe20001000000 */
[----:B------:R-:W-:Y:S01]  /*1630*/  FMUL.FTZ R22, R49, c[0x0][0x1e8] ;  /* 0x00007a0031167a20 */ /* 0x000fe20000410000 */
[----:B------:R-:W-:Y:S01]  /*1640*/  SEL R18, R35, R18, P2 ;  /* 0x0000001223127207 */ /* 0x000fe20001000000 */
[-C--:B------:R-:W-:Y:S01]  /*1650*/  FMUL.FTZ R28, R28, R96.reuse ;  /* 0x000000601c1c7220 */ /* 0x080fe20000410000 */
[----:B------:R-:W-:Y:S01]  /*1660*/  LOP3.LUT P5, RZ, R2, 0xff000000, RZ, 0xc0, !PT ;  /* 0xff00000002ff7812 */ /* 0x000fe200078ac0ff */
[----:B------:R-:W-:Y:S01]  /*1670*/  @P1 FADD.FTZ R24, R13, R24 ;  /* 0x000000180d181221 */ /* 0x000fe20000010000 */
[----:B------:R-:W-:Y:S01]  /*1680*/  SEL R22, R22, RZ, P4 ;  /* 0x000000ff16167207 */ /* 0x000fe20002000000 */
[----:B------:R-:W-:Y:S01]  /*1690*/  @P1 FADD.FTZ R98, R15, R98 ;  /* 0x000000620f621221 */ /* 0x000fe20000010000 */
[----:B------:R-:W-:Y:S01]  /*16a0*/  IADD3 R2, P4, R97, c[0x0][0x248], RZ ;  /* 0x0000920061027a10 */ /* 0x000fe20007f9e0ff */
[----:B------:R-:W-:Y:S01]  /*16b0*/  FMUL.FTZ R3, R3, c[0x0][0x1e8] ;  /* 0x00007a0003037a20 */ /* 0x000fe20000410000 */
[----:B------:R-:W-:Y:S01]  /*16c0*/  SEL R17, R24, R17, P2 ;  /* 0x0000001118117207 */ /* 0x000fe20001000000 */
[----:B------:R-:W-:Y:S01]  /*16d0*/  FMUL.FTZ R23, R28, c[0x0][0x1e8] ;  /* 0x00007a001c177a20 */ /* 0x000fe20000410000 */
[----:B------:R-:W-:Y:S01]  /*16e0*/  @P0 IADD3 R28, P1, R94, c[0x0][0x258], RZ ;  /* 0x000096005e1c0a10 */ /* 0x000fe20007f3e0ff */
[-C--:B------:R-:W-:Y:S01]  /*16f0*/  FMUL.FTZ R33, R33, R96.reuse ;  /* 0x0000006021217220 */ /* 0x080fe20000410000 */
[----:B------:R-:W-:Y:S01]  /*1700*/  SEL R20, R3, RZ, P6 ;  /* 0x000000ff03147207 */ /* 0x000fe20003000000 */
[-C--:B------:R-:W-:Y:S01]  /*1710*/  FMUL.FTZ R25, R24, R96.reuse ;  /* 0x0000006018197220 */ /* 0x080fe20000410000 */
[----:B------:R-:W-:Y:S01]  /*1720*/  SEL R23, R23, RZ, P5 ;  /* 0x000000ff17177207 */ /* 0x000fe20002800000 */
[-C--:B------:R-:W-:Y:S01]  /*1730*/  FMUL.FTZ R35, R35, R96.reuse ;  /* 0x0000006023237220 */ /* 0x080fe20000410000 */
[----:B------:R-:W-:Y:S01]  /*1740*/  IADD3.X R3, R95, c[0x0][0x24c], RZ, P4, !PT ;  /* 0x000093005f037a10 */ /* 0x000fe200027fe4ff */
[C---:B------:R-:W-:Y:S01]  /*1750*/  FMUL.FTZ R96, R98.reuse, R96 ;  /* 0x0000006062607220 */ /* 0x040fe20000410000 */
[----:B------:R-:W-:Y:S01]  /*1760*/  SEL R19, R98, R19, P2 ;  /* 0x0000001362137207 */ /* 0x000fe20001000000 */
[----:B------:R-:W-:Y:S01]  /*1770*/  FMUL.FTZ R24, R33, c[0x0][0x1e8] ;  /* 0x00007a0021187a20 */ /* 0x000fe20000410000 */
[----:B------:R-:W-:Y:S01]  /*1780*/  @P0 IADD3.X R29, R93, c[0x0][0x25c], RZ, P1, !PT ;  /* 0x000097005d1d0a10 */ /* 0x000fe20000ffe4ff */
[----:B------:R-:W-:Y:S01]  /*1790*/  FMUL.FTZ R25, R25, c[0x0][0x1e8] ;  /* 0x00007a0019197a20 */ /* 0x000fe20000410000 */
[C---:B------:R-:W-:Y:S01]  /*17a0*/  LOP3.LUT P5, RZ, R44.reuse, 0xff, RZ, 0xc0, !PT ;  /* 0x000000ff2cff7812 */ /* 0x040fe200078ac0ff */
[----:B------:R-:W-:Y:S01]  /*17b0*/  FMUL.FTZ R26, R35, c[0x0][0x1e8] ;  /* 0x00007a00231a7a20 */ /* 0x000fe20000410000 */
[----:B------:R-:W-:Y:S01]  /*17c0*/  LOP3.LUT P6, RZ, R44, 0xff00, RZ, 0xc0, !PT ;  /* 0x0000ff002cff7812 */ /* 0x000fe200078cc0ff */
[----:B------:R-:W-:Y:S01]  /*17d0*/  FMUL.FTZ R27, R96, c[0x0][0x1e8] ;  /* 0x00007a00601b7a20 */ /* 0x000fe20000410000 */
[C---:B------:R-:W-:Y:S01]  /*17e0*/  LOP3.LUT P4, RZ, R44.reuse, 0xff0000, RZ, 0xc0, !PT ;  /* 0x00ff00002cff7812 */ /* 0x040fe2000788c0ff */
[----:B------:R0:W-:Y:S01]  /*17f0*/  STG.E.128 [R2.64], R20 ;  /* 0x0000001402007986 */ /* 0x0001e2000c101d04 */
[----:B------:R-:W-:-:S02]  /*1800*/  LOP3.LUT P2, RZ, R44, 0xff000000, RZ, 0xc0, !PT ;  /* 0xff0000002cff7812 */ /* 0x000fc4000784c0ff */
[----:B------:R-:W-:Y:S01]  /*1810*/  IADD3 R94, P1, R94, c[0x0][0x248], RZ ;  /* 0x000092005e5e7a10 */ /* 0x000fe20007f3e0ff */
[----:B------:R0:W-:Y:S01]  /*1820*/  @P0 STG.E.128 [R28.64], R16 ;  /* 0x000000101c000986 */ /* 0x0001e2000c101d04 */
[----:B------:R-:W-:Y:S02]  /*1830*/  SEL R24, R24, RZ, P5 ;  /* 0x000000ff18187207 */ /* 0x000fe40002800000 */
[----:B------:R-:W-:Y:S02]  /*1840*/  IADD3.X R95, R93, c[0x0][0x24c], RZ, P1, !PT ;  /* 0x000093005d5f7a10 */ /* 0x000fe40000ffe4ff */
[----:B------:R-:W-:Y:S02]  /*1850*/  SEL R25, R25, RZ, P6 ;  /* 0x000000ff19197207 */ /* 0x000fe40003000000 */
[----:B------:R-:W-:Y:S02]  /*1860*/  SEL R26, R26, RZ, P4 ;  /* 0x000000ff1a1a7207 */ /* 0x000fe40002000000 */
[----:B------:R-:W-:-:S02]  /*1870*/  SEL R27, R27, RZ, P2 ;  /* 0x000000ff1b1b7207 */ /* 0x000fc40001000000 */
[----:B------:R-:W-:-:S03]  /*1880*/  ISETP.GE.AND P0, PT, R90, c[0x0][0x164], PT ;  /* 0x000059005a007a0c */ /* 0x000fc60003f06270 */
[----:B------:R0:W-:Y:S10]  /*1890*/  STG.E.128 [R94.64], R24 ;  /* 0x000000185e007986 */ /* 0x0001f4000c101d04 */
[----:B0-----:R-:W-:Y:S01]  /*18a0*/  @P0 CALL.REL.NOINC `(.L_x_5792) ;  /* 0x0000001000000944 */ /* 0x001fe20003c00000 */
[----:B------:R-:W-:Y:S05]  /*18b0*/  BRA `(.L_x_5793) ;  /* 0xffffeb3000007947 */ /* 0x000fea000383ffff */
.L_x_5792:
        /* <DEDUP_REMOVED lines=24> */
.L_x_5787:
        /* <DEDUP_REMOVED lines=15> */
.L_x_5788:
[----:B------:R-:W-:Y:S01]  /*1b30*/  HFMA2.MMA R24, -RZ, RZ, 0, 9.5367431640625e-07 ;  /* 0x00000010ff187435 */ /* 0x000fe200000001ff */
[----:B------:R-:W-:-:S02]  /*1b40*/  MOV R23, R25 ;  /* 0x0000001900177202 */ /* 0x000fc40000000f00 */
[----:B------:R-:W-:Y:S02]  /*1b50*/  MOV R26, 0x1f ;  /* 0x0000001f001a7802 */ /* 0x000fe40000000f00 */
[----:B------:R-:W-:Y:S02]  /*1b60*/  MOV R29, 0xffffffff ;  /* 0xffffffff001d7802 */ /* 0x000fe40000000f00 */
[----:B------:R-:W-:Y:S02]  /*1b70*/  MOV R20, 0x1b90 ;  /* 0x00001b9000147802 */ /* 0x000fe40000000f00 */
[----:B-----5:R-:W-:Y:S05]  /*1b80*/  CALL.REL.NOINC `($__internal_169_$__cuda_sm70_shflsync_down_p) ;  /* 0x0000046000007944 */ /* 0x020fea0003c00000 */
[----:B-1----:R-:W-:Y:S01]  /*1b90*/  MOV R22, R23 ;  /* 0x0000001700167202 */ /* 0x002fe20000000f00 */
[----:B0-----:R-:W-:Y:S05]  /*1ba0*/  BRA `(.L_x_5794) ;  /* 0xfffff16000007947 */ /* 0x001fea000383ffff */
.L_x_5789:
[----:B------:R-:W-:Y:S01]  /*1bb0*/  HFMA2.MMA R26, -RZ, RZ, 0, 1.847743988037109375e-06 ;  /* 0x0000001fff1a7435 */ /* 0x000fe200000001ff */
[----:B------:R-:W-:Y:S01]  /*1bc0*/  MOV R23, R27 ;  /* 0x0000001b00177202 */ /* 0x000fe20000000f00 */
[----:B------:R-:W-:Y:S01]  /*1bd0*/  IMAD.MOV.U32 R24, RZ, RZ, 0x10 ;  /* 0x00000010ff187424 */ /* 0x000fe200078e00ff */
[----:B------:R-:W-:Y:S02]  /*1be0*/  MOV R29, 0xffffffff ;  /* 0xffffffff001d7802 */ /* 0x000fe40000000f00 */
[----:B------:R-:W-:-:S02]  /*1bf0*/  MOV R20, 0x1c10 ;  /* 0x00001c1000147802 */ /* 0x000fc40000000f00 */
[----:B01---5:R-:W-:Y:S05]  /*1c00*/  CALL.REL.NOINC `($__internal_169_$__cuda_sm70_shflsync_down_p) ;  /* 0x000003e000007944 */ /* 0x023fea0003c00000 */
[----:B------:R-:W-:Y:S01]  /*1c10*/  FADD.FTZ R25, R25, R22 ;  /* 0x0000001619197221 */ /* 0x000fe20000010000 */
[----:B0-----:R-:W-:Y:S01]  /*1c20*/  HFMA2.MMA R24, -RZ, RZ, 0, 4.76837158203125e-07 ;  /* 0x00000008ff187435 */ /* 0x001fe200000001ff */
[----:B-1----:R-:W-:Y:S01]  /*1c30*/  FADD.FTZ R28, R27, R23 ;  /* 0x000000171b1c7221 */ /* 0x002fe20000010000 */
[----:B------:R-:W-:-:S02]  /*1c40*/  MOV R26, 0x1f ;  /* 0x0000001f001a7802 */ /* 0x000fc40000000f00 */
[----:B------:R-:W-:Y:S02]  /*1c50*/  MOV R29, 0xffffffff ;  /* 0xffffffff001d7802 */ /* 0x000fe40000000f00 */
[----:B------:R-:W-:Y:S02]  /*1c60*/  MOV R23, R25 ;  /* 0x0000001900177202 */ /* 0x000fe40000000f00 */
[----:B------:R-:W-:Y:S02]  /*1c70*/  MOV R20, 0x1c90 ;  /* 0x00001c9000147802 */ /* 0x000fe40000000f00 */
[----:B------:R-:W-:Y:S05]  /*1c80*/  CALL.REL.NOINC `($__internal_169_$__cuda_sm70_shflsync_down_p) ;  /* 0x0000036000007944 */ /* 0x000fea0003c00000 */
[----:B0-----:R-:W-:Y:S01]  /*1c90*/  HFMA2.MMA R24, -RZ, RZ, 0, 4.76837158203125e-07 ;  /* 0x00000008ff187435 */ /* 0x001fe200000001ff */
[----:B-1----:R-:W-:Y:S02]  /*1ca0*/  MOV R22, R23 ;  /* 0x0000001700167202 */ /* 0x002fe40000000f00 */
[----:B------:R-:W-:Y:S02]  /*1cb0*/  MOV R23, R28 ;  /* 0x0000001c00177202 */ /* 0x000fe40000000f00 */
[----:B------:R-:W-:Y:S02]  /*1cc0*/  MOV R26, 0x1f ;  /* 0x0000001f001a7802 */ /* 0x000fe40000000f00 */
[----:B------:R-:W-:-:S02]  /*1cd0*/  MOV R29, 0xffffffff ;  /* 0xffffffff001d7802 */ /* 0x000fc40000000f00 */
[----:B------:R-:W-:Y:S02]  /*1ce0*/  MOV R20, 0x1d00 ;  /* 0x00001d0000147802 */ /* 0x000fe40000000f00 */
[----:B------:R-:W-:Y:S05]  /*1cf0*/  CALL.REL.NOINC `($__internal_169_$__cuda_sm70_shflsync_down_p) ;  /* 0x000002f000007944 */ /* 0x000fea0003c00000 */
[----:B------:R-:W-:Y:S01]  /*1d00*/  FADD.FTZ R25, R22, R25 ;  /* 0x0000001916197221 */ /* 0x000fe20000010000 */
[----:B0-----:R-:W-:Y:S01]  /*1d10*/  HFMA2.MMA R24, -RZ, RZ, 0, 2.384185791015625e-07 ;  /* 0x00000004ff187435 */ /* 0x001fe200000001ff */
[----:B-1----:R-:W-:Y:S01]  /*1d20*/  FADD.FTZ R28, R28, R23 ;  /* 0x000000171c1c7221 */ /* 0x002fe20000010000 */
[----:B------:R-:W-:Y:S01]  /*1d30*/  MOV R29, 0xffffffff ;  /* 0xffffffff001d7802 */ /* 0x000fe20000000f00 */
[----:B------:R-:W-:Y:S01]  /*1d40*/  IMAD.MOV.U32 R26, RZ, RZ, 0x1f ;  /* 0x0000001fff1a7424 */ /* 0x000fe200078e00ff */
[----:B------:R-:W-:Y:S02]  /*1d50*/  MOV R23, R25 ;  /* 0x0000001900177202 */ /* 0x000fe40000000f00 */
[----:B------:R-:W-:Y:S02]  /*1d60*/  MOV R20, 0x1d80 ;  /* 0x00001d8000147802 */ /* 0x000fe40000000f00 */
[----:B------:R-:W-:Y:S05]  /*1d70*/  CALL.REL.NOINC `($__internal_169_$__cuda_sm70_shflsync_down_p) ;  /* 0x0000027000007944 */ /* 0x000fea0003c00000 */
[----:B0-----:R-:W-:Y:S01]  /*1d80*/  HFMA2.MMA R24, -RZ, RZ, 0, 2.384185791015625e-07 ;  /* 0x00000004ff187435 */ /* 0x001fe200000001ff */
[----:B-1----:R-:W-:Y:S02]  /*1d90*/  MOV R22, R23 ;  /* 0x0000001700167202 */ /* 0x002fe40000000f00 */
[----:B------:R-:W-:-:S02]  /*1da0*/  MOV R23, R28 ;  /* 0x0000001c00177202 */ /* 0x000fc40000000f00 */
[----:B------:R-:W-:Y:S02]  /*1db0*/  MOV R26, 0x1f ;  /* 0x0000001f001a7802 */ /* 0x000fe40000000f00 */
[----:B------:R-:W-:Y:S02]  /*1dc0*/  MOV R29, 0xffffffff ;  /* 0xffffffff001d7802 */ /* 0x000fe40000000f00 */
[----:B------:R-:W-:Y:S02]  /*1dd0*/  MOV R20, 0x1df0 ;  /* 0x00001df000147802 */ /* 0x000fe40000000f00 */
[----:B------:R-:W-:Y:S05]  /*1de0*/  CALL.REL.NOINC `($__internal_169_$__cuda_sm70_shflsync_down_p) ;  /* 0x0000020000007944 */ /* 0x000fea0003c00000 */
[----:B------:R-:W-:Y:S01]  /*1df0*/  FADD.FTZ R25, R22, R25 ;  /* 0x0000001916197221 */ /* 0x000fe20000010000 */
[----:B0-----:R-:W-:Y:S01]  /*1e00*/  HFMA2.MMA R24, -RZ, RZ, 0, 1.1920928955078125e-07 ;  /* 0x00000002ff187435 */ /* 0x001fe200000001ff */
[----:B-1----:R-:W-:Y:S01]  /*1e10*/  FADD.FTZ R28, R28, R23 ;  /* 0x000000171c1c7221 */ /* 0x002fe20000010000 */
[----:B------:R-:W-:Y:S02]  /*1e20*/  MOV R26, 0x1f ;  /* 0x0000001f001a7802 */ /* 0x000fe40000000f00 */
[----:B------:R-:W-:Y:S02]  /*1e30*/  MOV R29, 0xffffffff ;  /* 0xffffffff001d7802 */ /* 0x000fe40000000f00 */
[----:B------:R-:W-:-:S02]  /*1e40*/  MOV R23, R25 ;  /* 0x0000001900177202 */ /* 0x000fc40000000f00 */
[----:B------:R-:W-:Y:S02]  /*1e50*/  MOV R20, 0x1e70 ;  /* 0x00001e7000147802 */ /* 0x000fe40000000f00 */
[----:B------:R-:W-:Y:S05]  /*1e60*/  CALL.REL.NOINC `($__internal_169_$__cuda_sm70_shflsync_down_p) ;  /* 0x0000018000007944 */ /* 0x000fea0003c00000 */
[----:B0-----:R-:W-:Y:S01]  /*1e70*/  HFMA2.MMA R26, -RZ, RZ, 0, 1.847743988037109375e-06 ;  /* 0x0000001fff1a7435 */ /* 0x001fe200000001ff */
[----:B-1----:R-:W-:Y:S01]  /*1e80*/  MOV R22, R23 ;  /* 0x0000001700167202 */ /* 0x002fe20000000f00 */
[----:B------:R-:W-:Y:S01]  /*1e90*/  IMAD.MOV.U32 R24, RZ, RZ, 0x2 ;  /* 0x00000002ff187424 */ /* 0x000fe200078e00ff */
[----:B------:R-:W-:Y:S02]  /*1ea0*/  MOV R23, R28 ;  /* 0x0000001c00177202 */ /* 0x000fe40000000f00 */
[----:B------:R-:W-:Y:S02]  /*1eb0*/  MOV R29, 0xffffffff ;  /* 0xffffffff001d7802 */ /* 0x000fe40000000f00 */
[----:B------:R-:W-:Y:S02]  /*1ec0*/  MOV R20, 0x1ee0 ;  /* 0x00001ee000147802 */ /* 0x000fe40000000f00 */
[----:B------:R-:W-:Y:S05]  /*1ed0*/  CALL.REL.NOINC `($__internal_169_$__cuda_sm70_shflsync_down_p) ;  /* 0x0000011000007944 */ /* 0x000fea0003c00000 */
[----:B------:R-:W-:Y:S01]  /*1ee0*/  FADD.FTZ R25, R22, R25 ;  /* 0x0000001916197221 */ /* 0x000fe20000010000 */
[----:B0-----:R-:W-:Y:S01]  /*1ef0*/  HFMA2.MMA R24, -RZ, RZ, 0, 5.9604644775390625e-08 ;  /* 0x00000001ff187435 */ /* 0x001fe200000001ff */
[----:B-1----:R-:W-:Y:S01]  /*1f00*/  FADD.FTZ R27, R28, R23 ;  /* 0x000000171c1b7221 */ /* 0x002fe20000010000 */
[----:B------:R-:W-:-:S02]  /*1f10*/  MOV R26, 0x1f ;  /* 0x0000001f001a7802 */ /* 0x000fc40000000f00 */
[----:B------:R-:W-:Y:S02]  /*1f20*/  MOV R29, 0xffffffff ;  /* 0xffffffff001d7802 */ /* 0x000fe40000000f00 */
[----:B------:R-:W-:Y:S02]  /*1f30*/  MOV R23, R25 ;  /* 0x0000001900177202 */ /* 0x000fe40000000f00 */
[----:B------:R-:W-:Y:S02]  /*1f40*/  MOV R20, 0x1f60 ;  /* 0x00001f6000147802 */ /* 0x000fe40000000f00 */
[----:B------:R-:W-:Y:S05]  /*1f50*/  CALL.REL.NOINC `($__internal_169_$__cuda_sm70_shflsync_down_p) ;  /* 0x0000009000007944 */ /* 0x000fea0003c00000 */
[----:B0-----:R-:W-:Y:S01]  /*1f60*/  HFMA2.MMA R24, -RZ, RZ, 0, 5.9604644775390625e-08 ;  /* 0x00000001ff187435 */ /* 0x001fe200000001ff */
[----:B-1----:R-:W-:Y:S02]  /*1f70*/  MOV R28, R23 ;  /* 0x00000017001c7202 */ /* 0x002fe40000000f00 */
[----:B------:R-:W-:Y:S02]  /*1f80*/  MOV R23, R27 ;  /* 0x0000001b00177202 */ /* 0x000fe40000000f00 */
[----:B------:R-:W-:Y:S02]  /*1f90*/  MOV R26, 0x1f ;  /* 0x0000001f001a7802 */ /* 0x000fe40000000f00 */
[----:B------:R-:W-:-:S02]  /*1fa0*/  MOV R29, 0xffffffff ;  /* 0xffffffff001d7802 */ /* 0x000fc40000000f00 */
[----:B------:R-:W-:Y:S02]  /*1fb0*/  MOV R20, 0x1fd0 ;  /* 0x00001fd000147802 */ /* 0x000fe40000000f00 */
[----:B------:R-:W-:Y:S05]  /*1fc0*/  CALL.REL.NOINC `($__internal_169_$__cuda_sm70_shflsync_down_p) ;  /* 0x0000002000007944 */ /* 0x000fea0003c00000 */
[----:B-1----:R-:W-:Y:S01]  /*1fd0*/  MOV R20, R23 ;  /* 0x0000001700147202 */ /* 0x002fe20000000f00 */
[----:B0-----:R-:W-:Y:S05]  /*1fe0*/  BRA `(.L_x_5795) ;  /* 0xffffee4000007947 */ /* 0x001fea000383ffff */
        .weak           $__internal_169_$__cuda_sm70_shflsync_down_p
        .type           $__internal_169_$__cuda_sm70_shflsync_down_p,@function
        .size           $__internal_169_$__cuda_sm70_shflsync_down_p,(.L_x_6818 - $__internal_169_$__cuda_sm70_shflsync_down_p)
$__internal_169_$__cuda_sm70_shflsync_down_p:
[----:B------:R-:W-:Y:S01]  /*1ff0*/  HFMA2.MMA R21, -RZ, RZ, 0, 0 ;  /* 0x00000000ff157435 */ /* 0x000fe200000001ff */
[----:B------:R-:W-:Y:S04]  /*2000*/  WARPSYNC R29 ;  /* 0x0000001d00007348 */ /* 0x000fe80003800000 */
[----:B------:R0:W1:Y:S01]  /*2010*/  SHFL.DOWN PT, R23, R23, R24, R26 ;  /* 0x0800001817177389 */ /* 0x00006200000e001a */
[----:B------:R-:W-:Y:S05]  /*2020*/  RET.REL.NODEC R20 `(_ZN10layer_norm13ln_bwd_kernelINS_13Kernel_traitsI6__halfffffjLj1536ELj1ELj1ELj4ELj16ENS_18Kernel_traits_baseILj1536ES2_ffffjLj128EEEEELb1ELb0ELb0ELb1EEEvNS_9BwdParamsE) ;  /* 0xffffdfd014007950 */ /* 0x000fea0003c3ffff */
.L_x_5796:
        /* <DEDUP_REMOVED lines=13> */
.L_x_6818:


//--------------------- .text._ZN10layer_norm22ln_bwd_finalize_kernelINS_22Kernel_traits_finalizeILj1536E6__halfffffjLb0ELj1024ELj4ENS_18Kernel_traits_baseILj1536ES2_ffffjLj1024EEEEELb0ELb0EEEvNS_9BwdParamsE --------------------------
	.section	.text._ZN10layer_norm22ln_bwd_finalize_kernelINS_22Kernel_traits_finalizeILj1536E6__halfffffjLb0ELj1024ELj4ENS_18Kernel_traits_baseILj1536ES2_ffffjLj1024EEEEELb0ELb0EEEvNS_9BwdParamsE,"ax",@progbits
	.sectioninfo	@"SHI_REGISTERS=30"
	.align	128
        .global         _ZN10layer_norm22ln_bwd_finalize_kernelINS_22Kernel_traits_finalizeILj1536E6__halfffffjLb0ELj1024ELj4ENS_18Kernel_traits_baseILj1536ES2_ffffjLj1024EEEEELb0ELb0EEEvNS_9BwdParamsE
        .type           _ZN10layer_norm22ln_bwd_finalize_kernelINS_22Kernel_traits_finalizeILj1536E6__halfffffjLb0ELj1024ELj4ENS_18Kernel_traits_baseILj1536ES2_ffffjLj1024EEEEELb0ELb0EEEvNS_9BwdParamsE,@function
        .size           _ZN10layer_norm22ln_bwd_finalize_kernelINS_22Kernel_traits_finalizeILj1536E6__halfffffjLb0ELj1024ELj4ENS_18Kernel_traits_baseILj1536ES2_ffffjLj1024EEEEELb0ELb0EEEvNS_9BwdParamsE,(.L_x_6819 - _ZN10layer_norm22ln_bwd_finalize_kernelINS_22Kernel_traits_finalizeILj1536E6__halfffffjLb0ELj1024ELj4ENS_18Kernel_traits_baseILj1536ES2_ffffjLj1024EEEEELb0ELb0EEEvNS_9BwdParamsE)
        .other          _ZN10layer_norm22ln_bwd_finalize_kernelINS_22Kernel_traits_finalizeILj1536E6__halfffffjLb0ELj1024ELj4ENS_18Kernel_traits_baseILj1536ES2_ffffjLj1024EEEEELb0ELb0EEEvNS_9BwdParamsE,@"STO_CUDA_ENTRY STV_DEFAULT"
_ZN10layer_norm22ln_bwd_finalize_kernelINS_22Kernel_traits_finalizeILj1536E6__halfffffjLb0ELj1024ELj4ENS_18Kernel_traits_baseILj1536ES2_ffffjLj1024EEEEELb0ELb0EEEvNS_9BwdParamsE:
.text._ZN10layer_norm22ln_bwd_finalize_kernelINS_22Kernel_traits_finalizeILj1536E6__halfffffjLb0ELj1024ELj4ENS_18Kernel_traits_baseILj1536ES2_ffffjLj1024EEEEELb0ELb0EEEvNS_9BwdParamsE:
        /* <DEDUP_REMOVED lines=19> */
.L_x_5810:
        /* <DEDUP_REMOVED lines=28> */
.L_x_5801:
        /* <DEDUP_REMOVED lines=35> */
.L_x_5800:
[----:B------:R-:W-:Y:S05]  /*0520*/  BSYNC B1 ;  /* 0x0000000000017941 */ /* 0x000fea0003800000 */
.L_x_5799:
        /* <DEDUP_REMOVED lines=23> */
.L_x_5803:
[----:B------:R-:W-:Y:S05]  /*06a0*/  BSYNC B1 ;  /* 0x0000000000017941 */ /* 0x000fea0003800000 */
.L_x_5802:
        /* <DEDUP_REMOVED lines=11> */
.L_x_5804:
[----:B------:R-:W-:Y:S05]  /*0760*/  BSYNC B1 ;  /* 0x0000000000017941 */ /* 0x000fea0003800000 */
.L_x_5798:
[----:B------:R-:W-:Y:S05]  /*0770*/  BSYNC B0 ;  /* 0x0000000000007941 */ /* 0x000fea0003800000 */
.L_x_5797:
        /* <DEDUP_REMOVED lines=11> */
.L_x_5811:
        /* <DEDUP_REMOVED lines=18> */
.L_x_5812:
[----:B---3--:R-:W-:Y:S02]  /*0950*/  FADD.FTZ R4, R4, R9 ;  /* 0x0000000904047221 */ /* 0x008fe40000010000 */
[----:B-12---:R-:W-:-:S03]  /*0960*/  FADD.FTZ R6, R5, R6 ;  /* 0x0000000605067221 */ /* 0x006fc60000010000 */
[----:B------:R1:W-:Y:S04]  /*0970*/  @!P1 STS [R17.X4+0x2000], R4 ;  /* 0x0020000411009388 */ /* 0x0003e80000004800 */
[----:B------:R1:W-:Y:S02]  /*0980*/  @!P1 STS [R17.X4+0x2080], R6 ;  /* 0x0020800611009388 */ /* 0x0003e40000004800 */
.L_x_5805:
        /* <DEDUP_REMOVED lines=17> */
.L_x_5809:
[----:B------:R-:W-:Y:S05]  /*0aa0*/  BSYNC B0 ;  /* 0x0000000000007941 */ /* 0x000fea0003800000 */
.L_x_5808:
[C---:B------:R-:W-:Y:S02]  /*0ab0*/  ISETP.GT.U32.AND P1, PT, R18.reuse, -0x601, PT ;  /* 0xfffff9ff1200780c */ /* 0x040fe40003f24070 */
[----:B------:R-:W-:Y:S02]  /*0ac0*/  IADD3 R18, R18, 0x600, RZ ;  /* 0x0000060012127810 */ /* 0x000fe40007ffe0ff */
[----:B------:R-:W-:-:S09]  /*0ad0*/  IADD3 R19, R19, 0x300, RZ ;  /* 0x0000030013137810 */ /* 0x000fd20007ffe0ff */
[----:B01----:R-:W-:Y:S05]  /*0ae0*/  @P1 BRA `(.L_x_5810) ;  /* 0xfffff64000001947 */ /* 0x003fea000383ffff */
[----:B------:R-:W-:Y:S05]  /*0af0*/  EXIT ;  /* 0x000000000000794d */ /* 0x000fea0003800000 */
.L_x_5806:
[----:B--2---:R-:W-:Y:S01]  /*0b00*/  IMAD.MOV.U32 R9, RZ, RZ, R5 ;  /* 0x000000ffff097224 */ /* 0x004fe200078e0005 */
[----:B------:R-:W-:Y:S01]  /*0b10*/  MOV R8, 0x1 ;  /* 0x0000000100087802 */ /* 0x000fe20000000f00 */
[----:B------:R-:W-:Y:S01]  /*0b20*/  IMAD.MOV.U32 R7, RZ, RZ, 0x1f ;  /* 0x0000001fff077424 */ /* 0x000fe200078e00ff */
[----:B------:R-:W-:Y:S02]  /*0b30*/  MOV R10, 0xffffffff ;  /* 0xffffffff000a7802 */ /* 0x000fe40000000f00 */
[----:B------:R-:W-:Y:S02]  /*0b40*/  MOV R2, 0xb60 ;  /* 0x00000b6000027802 */ /* 0x000fe40000000f00 */
[----:B01----:R-:W-:Y:S05]  /*0b50*/  CALL.REL.NOINC `($__internal_170_$__cuda_sm70_shflsync_bfly_p) ;  /* 0x000003b000007944 */ /* 0x003fea0003c00000 */
[----:B-1----:R-:W-:Y:S01]  /*0b60*/  IMAD.MOV.U32 R2, RZ, RZ, R7 ;  /* 0x000000ffff027224 */ /* 0x002fe200078e0007 */
[----:B0-----:R-:W-:Y:S05]  /*0b70*/  BRA `(.L_x_5811) ;  /* 0xfffffcb000007947 */ /* 0x001fea000383ffff */
.L_x_5807:
[----:B------:R-:W-:Y:S01]  /*0b80*/  HFMA2.MMA R8, -RZ, RZ, 0, 1.1920928955078125e-07 ;  /* 0x00000002ff087435 */ /* 0x000fe200000001ff */
[----:B------:R-:W-:Y:S01]  /*0b90*/  IMAD.MOV.U32 R7, RZ, RZ, 0x1f ;  /* 0x0000001fff077424 */ /* 0x000fe200078e00ff */
[----:B------:R-:W-:Y:S02]  /*0ba0*/  MOV R10, 0xffffffff ;  /* 0xffffffff000a7802 */ /* 0x000fe40000000f00 */
[----:B------:R-:W-:-:S02]  /*0bb0*/  MOV R2, 0xbd0 ;  /* 0x00000bd000027802 */ /* 0x000fc40000000f00 */
[----:B012---:R-:W-:Y:S05]  /*0bc0*/  CALL.REL.NOINC `($__internal_170_$__cuda_sm70_shflsync_bfly_p) ;  /* 0x0000034000007944 */ /* 0x007fea0003c00000 */
[----:B01----:R-:W-:Y:S01]  /*0bd0*/  FADD.FTZ R9, R9, R7 ;  /* 0x0000000709097221 */ /* 0x003fe20000010000 */
[----:B------:R-:W-:Y:S01]  /*0be0*/  HFMA2.MMA R7, -RZ, RZ, 0, 1.847743988037109375e-06 ;  /* 0x0000001fff077435 */ /* 0x000fe200000001ff */
[----:B------:R-:W-:Y:S01]  /*0bf0*/  IMAD.MOV.U32 R8, RZ, RZ, 0x4 ;  /* 0x00000004ff087424 */ /* 0x000fe200078e00ff */
[----:B------:R-:W-:Y:S01]  /*0c00*/  MOV R2, 0xc30 ;  /* 0x00000c3000027802 */ /* 0x000fe20000000f00 */
[----:B------:R-:W-:-:S03]  /*0c10*/  IMAD.MOV.U32 R10, RZ, RZ, -0x1 ;  /* 0xffffffffff0a7424 */ /* 0x000fc600078e00ff */
[----:B------:R-:W-:Y:S05]  /*0c20*/  CALL.REL.NOINC `($__internal_170_$__cuda_sm70_shflsync_bfly_p) ;  /* 0x000002e000007944 */ /* 0x000fea0003c00000 */
[----:B01----:R-:W-:Y:S01]  /*0c30*/  FADD.FTZ R9, R9, R7 ;  /* 0x0000000709097221 */ /* 0x003fe20000010000 */
[----:B------:R-:W-:Y:S01]  /*0c40*/  HFMA2.MMA R7, -RZ, RZ, 0, 1.847743988037109375e-06 ;  /* 0x0000001fff077435 */ /* 0x000fe200000001ff */
[----:B------:R-:W-:Y:S01]  /*0c50*/  MOV R8, 0x8 ;  /* 0x0000000800087802 */ /* 0x000fe20000000f00 */
[----:B------:R-:W-:Y:S01]  /*0c60*/  IMAD.MOV.U32 R10, RZ, RZ, -0x1 ;  /* 0xffffffffff0a7424 */ /* 0x000fe200078e00ff */
[----:B------:R-:W-:-:S03]  /*0c70*/  MOV R2, 0xc90 ;  /* 0x00000c9000027802 */ /* 0x000fc60000000f00 */
[----:B------:R-:W-:Y:S05]  /*0c80*/  CALL.REL.NOINC `($__internal_170_$__cuda_sm70_shflsync_bfly_p) ;  /* 0x0000028000007944 */ /* 0x000fea0003c00000 */
[----:B-1----:R-:W-:Y:S01]  /*0c90*/  FADD.FTZ R6, R9, R7 ;  /* 0x0000000709067221 */ /* 0x002fe20000010000 */
[----:B------:R-:W-:Y:S01]  /*0ca0*/  HFMA2.MMA R7, -RZ, RZ, 0, 1.847743988037109375e-06 ;  /* 0x0000001fff077435 */ /* 0x000fe200000001ff */
[----:B0-----:R-:W-:Y:S01]  /*0cb0*/  MOV R8, 0x10 ;  /* 0x0000001000087802 */ /* 0x001fe20000000f00 */
[----:B------:R-:W-:Y:S01]  /*0cc0*/  IMAD.MOV.U32 R10, RZ, RZ, -0x1 ;  /* 0xffffffffff0a7424 */ /* 0x000fe200078e00ff */
[----:B------:R-:W-:-:S02]  /*0cd0*/  MOV R2, 0xd00 ;  /* 0x00000d0000027802 */ /* 0x000fc40000000f00 */
[----:B------:R-:W-:Y:S02]  /*0ce0*/  MOV R9, R6 ;  /* 0x0000000600097202 */ /* 0x000fe40000000f00 */
[----:B------:R-:W-:Y:S05]  /*0cf0*/  CALL.REL.NOINC `($__internal_170_$__cuda_sm70_shflsync_bfly_p) ;  /* 0x0000021000007944 */ /* 0x000fea0003c00000 */
[----:B0-----:R-:W-:Y:S01]  /*0d00*/  HFMA2.MMA R8, -RZ, RZ, 0, 5.9604644775390625e-08 ;  /* 0x00000001ff087435 */ /* 0x001fe200000001ff */
[----:B-1----:R-:W-:Y:S01]  /*0d10*/  MOV R5, R7 ;  /* 0x0000000700057202 */ /* 0x002fe20000000f00 */
[----:B------:R-:W-:Y:S01]  /*0d20*/  IMAD.MOV.U32 R9, RZ, RZ, R4 ;  /* 0x000000ffff097224 */ /* 0x000fe200078e0004 */
[----:B------:R-:W-:Y:S01]  /*0d30*/  MOV R7, 0x1f ;  /* 0x0000001f00077802 */ /* 0x000fe20000000f00 */
[----:B------:R-:W-:Y:S01]  /*0d40*/  IMAD.MOV.U32 R10, RZ, RZ, -0x1 ;  /* 0xffffffffff0a7424 */ /* 0x000fe200078e00ff */
[----:B------:R-:W-:Y:S02]  /*0d50*/  MOV R2, 0xd70 ;  /* 0x00000d7000027802 */ /* 0x000fe40000000f00 */
[----:B------:R-:W-:Y:S05]  /*0d60*/  CALL.REL.NOINC `($__internal_170_$__cuda_sm70_shflsync_bfly_p) ;  /* 0x000001a000007944 */ /* 0x000fea0003c00000 */
[----:B0-----:R-:W-:Y:S01]  /*0d70*/  HFMA2.MMA R8, -RZ, RZ, 0, 1.1920928955078125e-07 ;  /* 0x00000002ff087435 */ /* 0x001fe200000001ff */
[----:B-1----:R-:W-:Y:S01]  /*0d80*/  FADD.FTZ R9, R4, R7 ;  /* 0x0000000704097221 */ /* 0x002fe20000010000 */
[----:B------:R-:W-:Y:S01]  /*0d90*/  MOV R7, 0x1f ;  /* 0x0000001f00077802 */ /* 0x000fe20000000f00 */
[----:B------:R-:W-:Y:S01]  /*0da0*/  IMAD.MOV.U32 R10, RZ, RZ, -0x1 ;  /* 0xffffffffff0a7424 */ /* 0x000fe200078e00ff */
[----:B------:R-:W-:Y:S02]  /*0db0*/  MOV R2, 0xdd0 ;  /* 0x00000dd000027802 */ /* 0x000fe40000000f00 */
[----:B------:R-:W-:Y:S05]  /*0dc0*/  CALL.REL.NOINC `($__internal_170_$__cuda_sm70_shflsync_bfly_p) ;  /* 0x0000014000007944 */ /* 0x000fea0003c00000 */
[----:B0-----:R-:W-:Y:S01]  /*0dd0*/  HFMA2.MMA R8, -RZ, RZ, 0, 2.384185791015625e-07 ;  /* 0x00000004ff087435 */ /* 0x001fe200000001ff */
[----:B-1----:R-:W-:Y:S01]  /*0de0*/  FADD.FTZ R9, R9, R7 ;  /* 0x0000000709097221 */ /* 0x002fe20000010000 */
[----:B------:R-:W-:Y:S01]  /*0df0*/  MOV R7, 0x1f ;  /* 0x0000001f00077802 */ /* 0x000fe20000000f00 */
[----:B------:R-:W-:Y:S01]  /*0e00*/  IMAD.MOV.U32 R10, RZ, RZ, -0x1 ;  /* 0xffffffffff0a7424 */ /* 0x000fe200078e00ff */
[----:B------:R-:W-:-:S02]  /*0e10*/  MOV R2, 0xe30 ;  /* 0x00000e3000027802 */ /* 0x000fc40000000f00 */
[----:B------:R-:W-:Y:S05]  /*0e20*/  CALL.REL.NOINC `($__internal_170_$__cuda_sm70_shflsync_bfly_p) ;  /* 0x000000e000007944 */ /* 0x000fea0003c00000 */
[----:B0-----:R-:W-:Y:S01]  /*0e30*/  HFMA2.MMA R8, -RZ, RZ, 0, 4.76837158203125e-07 ;  /* 0x00000008ff087435 */ /* 0x001fe200000001ff */
[----:B-1----:R-:W-:Y:S01]  /*0e40*/  FADD.FTZ R9, R9, R7 ;  /* 0x0000000709097221 */ /* 0x002fe20000010000 */
[----:B------:R-:W-:Y:S01]  /*0e50*/  MOV R7, 0x1f ;  /* 0x0000001f00077802 */ /* 0x000fe20000000f00 */
[----:B------:R-:W-:Y:S01]  /*0e60*/  IMAD.MOV.U32 R10, RZ, RZ, -0x1 ;  /* 0xffffffffff0a7424 */ /* 0x000fe200078e00ff */
[----:B------:R-:W-:-:S02]  /*0e70*/  MOV R2, 0xe90 ;  /* 0x00000e9000027802 */ /* 0x000fc40000000f00 */
[----:B------:R-:W-:Y:S05]  /*0e80*/  CALL.REL.NOINC `($__internal_170_$__cuda_sm70_shflsync_bfly_p) ;  /* 0x0000008000007944 */ /* 0x000fea0003c00000 */
[----:B0-----:R-:W-:Y:S01]  /*0e90*/  HFMA2.MMA R8, -RZ, RZ, 0, 9.5367431640625e-07 ;  /* 0x00000010ff087435 */ /* 0x001fe200000001ff */
[----:B-1----:R-:W-:Y:S01]  /*0ea0*/  FADD.FTZ R9, R9, R7 ;  /* 0x0000000709097221 */ /* 0x002fe20000010000 */
[----:B------:R-:W-:Y:S01]  /*0eb0*/  MOV R7, 0x1f ;  /* 0x0000001f00077802 */ /* 0x000fe20000000f00 */
[----:B------:R-:W-:Y:S01]  /*0ec0*/  IMAD.MOV.U32 R10, RZ, RZ, -0x1 ;  /* 0xffffffffff0a7424 */ /* 0x000fe200078e00ff */
[----:B------:R-:W-:-:S02]  /*0ed0*/  MOV R2, 0xef0 ;  /* 0x00000ef000027802 */ /* 0x000fc40000000f00 */
[----:B------:R-:W-:Y:S05]  /*0ee0*/  CALL.REL.NOINC `($__internal_170_$__cuda_sm70_shflsync_bfly_p) ;  /* 0x0000002000007944 */ /* 0x000fea0003c00000 */
[----:B-1----:R-:W-:Y:S01]  /*0ef0*/  MOV R4, R7 ;  /* 0x0000000700047202 */ /* 0x002fe20000000f00 */
[----:B0-----:R-:W-:Y:S05]  /*0f00*/  BRA `(.L_x_5812) ;  /* 0xfffffa4000007947 */ /* 0x001fea000383ffff */
        .weak           $__internal_170_$__cuda_sm70_shflsync_bfly_p
        .type           $__internal_170_$__cuda_sm70_shflsync_bfly_p,@function
        .size           $__internal_170_$__cuda_sm70_shflsync_bfly_p,(.L_x_6819 - $__internal_170_$__cuda_sm70_shflsync_bfly_p)
$__internal_170_$__cuda_sm70_shflsync_bfly_p:
[----:B------:R-:W-:Y:S01]  /*0f10*/  HFMA2.MMA R3, -RZ, RZ, 0, 0 ;  /* 0x00000000ff037435 */ /* 0x000fe200000001ff */
[----:B------:R-:W-:Y:S04]  /*0f20*/  WARPSYNC R10 ;  /* 0x0000000a00007348 */ /* 0x000fe80003800000 */
[----:B------:R0:W1:Y:S01]  /*0f30*/  SHFL.BFLY PT, R7, R9, R8, R7 ;  /* 0x0c00000809077389 */ /* 0x00006200000e0007 */
[----:B------:R-:W-:Y:S05]  /*0f40*/  RET.REL.NODEC R2 `(_ZN10layer_norm22ln_bwd_finalize_kernelINS_22Kernel_traits_finalizeILj1536E6__halfffffjLb0ELj1024ELj4ENS_18Kernel_traits_baseILj1536ES2_ffffjLj1024EEEEELb0ELb0EEEvNS_9BwdParamsE) ;  /* 0xfffff0b002007950 */ /* 0x000fea0003c3ffff */
.L_x_5813:
        /* <DEDUP_REMOVED lines=11> */
.L_x_6819:


//--------------------- .text._ZN10layer_norm13ln_bwd_kernelINS_13Kernel_traitsI6__halfffffjLj1536ELj1ELj1ELj4ELj16ENS_18Kernel_traits_baseILj1536ES2_ffffjLj128EEEEELb1ELb0ELb1ELb0EEEvNS_9BwdParamsE --------------------------
	.section	.text._ZN10layer_norm13ln_bwd_kernelINS_13Kernel_traitsI6__halfffffjLj1536ELj1ELj1ELj4ELj16ENS_18Kernel_traits_baseILj1536ES2_ffffjLj128EEEEELb1ELb0ELb1ELb0EEEvNS_9BwdParamsE,"ax",@progbits
	.sectioninfo	@"SHI_REGISTERS=114"
	.align	128
        .global         _ZN10layer_norm13ln_bwd_kernelINS_13Kernel_traitsI6__halfffffjLj1536ELj1ELj1ELj4ELj16ENS_18Kernel_traits_baseILj1536ES2_ffffjLj128EEEEELb1ELb0ELb1ELb0EEEvNS_9BwdParamsE
        .type           _ZN10layer_norm13ln_bwd_kernelINS_13Kernel_traitsI6__halfffffjLj1536ELj1ELj1ELj4ELj16ENS_18Kernel_traits_baseILj1536ES2_ffffjLj128EEEEELb1ELb0ELb1ELb0EEEvNS_9BwdParamsE,@function
        .size           _ZN10layer_norm13ln_bwd_kernelINS_13Kernel_traitsI6__halfffffjLj1536ELj1ELj1ELj4ELj16ENS_18Kernel_traits_baseILj1536ES2_ffffjLj128EEEEELb1ELb0ELb1ELb0EEEvNS_9BwdParamsE,(.L_x_6820 - _ZN10layer_norm13ln_bwd_kernelINS_13Kernel_traitsI6__halfffffjLj1536ELj1ELj1ELj4ELj16ENS_18Kernel_traits_baseILj1536ES2_ffffjLj128EEEEELb1ELb0ELb1ELb0EEEvNS_9BwdParamsE)
        .other          _ZN10layer_norm13ln_bwd_kernelINS_13Kernel_traitsI6__halfffffjLj1536ELj1ELj1ELj4ELj16ENS_18Kernel_traits_baseILj1536ES2_ffffjLj128EEEEELb1ELb0ELb1ELb0EEEvNS_9BwdParamsE,@"STO_CUDA_ENTRY STV_DEFAULT"
_ZN10layer_norm13ln_bwd_kernelINS_13Kernel_traitsI6__halfffffjLj1536ELj1ELj1ELj4ELj16ENS_18Kernel_traits_baseILj1536ES2_ffffjLj128EEEEELb1ELb0ELb1ELb0EEEvNS_9BwdParamsE:
.text._ZN10layer_norm13ln_bwd_kernelINS_13Kernel_traitsI6__halfffffjLj1536ELj1ELj1ELj4ELj16ENS_18Kernel_traits_baseILj1536ES2_ffffjLj128EEEEELb1ELb0ELb1ELb0EEEvNS_9BwdParamsE:
        /* <DEDUP_REMOVED lines=66> */
.L_x_5858:
        /* <DEDUP_REMOVED lines=14> */
[----:B------:R-:W-:Y:S01]  /*0500*/  IMAD.WIDE.U32 R88, R73, R102, c[0x0][0x218] ;  /* 0x0000860049587625 */ /* 0x000fe200078e0066 */
[----:B--2---:R-:W-:-:S13]  /*0510*/  ISETP.GT.AND P4, PT, R68, RZ, PT ;  /* 0x000000ff4400720c */ /* 0x004fda0003f84270 */
[----:B------:R-:W-:Y:S05]  /*0520*/  @P4 BRA `(.L_x_5816) ;  /* 0x0000028000004947 */ /* 0x000fea0003800000 */
[----:B0----5:R-:W-:Y:S01]  /*0530*/  ISETP.GE.AND P0, PT, R3, 0x1, PT ;  /* 0x000000010300780c */ /* 0x021fe20003f06270 */
        /* <DEDUP_REMOVED lines=16> */
.L_x_5818:
[----:B------:R-:W-:Y:S05]  /*0640*/  BSYNC B1 ;  /* 0x0000000000017941 */ /* 0x000fea0003800000 */
.L_x_5817:
        /* <DEDUP_REMOVED lines=10> */
.L_x_5820:
[----:B------:R-:W-:Y:S05]  /*06f0*/  BSYNC B1 ;  /* 0x0000000000017941 */ /* 0x000fea0003800000 */
.L_x_5819:
[----:B------:R-:W-:Y:S01]  /*0700*/  HFMA2.MMA R108, -RZ, RZ, 0, 0 ;  /* 0x00000000ff6c7435 */ /* 0x000fe200000001ff */
[----:B------:R-:W-:Y:S01]  /*0710*/  IMAD.MOV.U32 R107, RZ, RZ, RZ ;  /* 0x000000ffff6b7224 */ /* 0x000fe200078e00ff */
[----:B------:R-:W-:Y:S05]  /*0720*/  @!P3 BRA `(.L_x_5821) ;  /* 0x000009800000b947 */ /* 0x000fea0003800000 */
[----:B------:R-:W-:Y:S01]  /*0730*/  ISETP.NE.U32.AND P0, PT, RZ, c[0x0][0x218], PT ;  /* 0x00008600ff007a0c */ /* 0x000fe20003f05070 */
[----:B01----:R-:W-:-:S03]  /*0740*/  IMAD.WIDE.U32 R64, R68, R101, c[0x0][0x190] ;  /* 0x0000640044407625 */ /* 0x003fc600078e0065 */
[----:B------:R-:W-:Y:S02]  /*0750*/  ISETP.NE.AND.EX P0, PT, RZ, c[0x0][0x21c], PT, P0 ;  /* 0x00008700ff007a0c */ /* 0x000fe40003f05300 */
[----:B------:R0:W5:Y:S11]  /*0760*/  LDG.E R0, [R64.64] ;  /* 0x0000000440007981 */ /* 0x000176000c1e1900 */
[----:B------:R-:W-:-:S05]  /*0770*/  @P0 IMAD.WIDE.U32 R102, R69, R102, c[0x0][0x218] ;  /* 0x0000860045660625 */ /* 0x000fca00078e0066 */
[----:B------:R0:W5:Y:S01]  /*0780*/  @P0 LDG.E.128 R48, [R102.64] ;  /* 0x0000000466300981 */ /* 0x000162000c1e1d00 */
[----:B------:R-:W-:Y:S01]  /*0790*/  IMAD.MOV.U32 R108, RZ, RZ, RZ ;  /* 0x000000ffff6c7224 */ /* 0x000fe200078e00ff */
[----:B------:R-:W-:Y:S05]  /*07a0*/  BRA `(.L_x_5821) ;  /* 0x0000090000007947 */ /* 0x000fea0003800000 */
.L_x_5816:
[----:B0-----:R-:W-:-:S06]  /*07b0*/  IMAD.WIDE R64, R18, R101, c[0x0][0x1a0] ;  /* 0x0000680012407625 */ /* 0x001fcc00078e0265 */
[----:B------:R-:W2:Y:S01]  /*07c0*/  LDG.E R64, [R64.64] ;  /* 0x0000000440407981 */ /* 0x000ea2000c1e1900 */
[----:B-----5:R-:W-:Y:S01]  /*07d0*/  ISETP.GE.AND P0, PT, R3, 0x1, PT ;  /* 0x000000010300780c */ /* 0x020fe20003f06270 */
[----:B------:R-:W-:Y:S01]  /*07e0*/  CS2R R106, SRZ ;  /* 0x00000000006a7805 */ /* 0x000fe2000001ff00 */
[----:B------:R-:W-:Y:S01]  /*07f0*/  IADD3 R66, R68, -0x1, RZ ;  /* 0xffffffff44427810 */ /* 0x000fe20007ffe0ff */
[----:B------:R-:W-:Y:S01]  /*0800*/  BSSY B1, `(.L_x_5822) ;  /* 0x0000037000017945 */ /* 0x000fe20003800000 */
[----:B------:R-:W-:Y:S02]  /*0810*/  MOV R108, RZ ;  /* 0x000000ff006c7202 */ /* 0x000fe40000000f00 */
        /* <DEDUP_REMOVED lines=13> */
[----:B------:R-:W-:-:S04]  /*08f0*/  IMAD.WIDE.U32 R64, R73, R102, c[0x0][0x188] ;  /* 0x0000620049407625 */ /* 0x000fc800078e0066 */
[----:B------:R-:W-:Y:S02]  /*0900*/  IMAD.WIDE.U32 R68, R109, R102, c[0x0][0x208] ;  /* 0x000082006d447625 */ /* 0x000fe400078e0066 */
[----:B------:R-:W2:Y:S01]  /*0910*/  LDG.E.128 R64, [R64.64] ;  /* 0x0000000440407981 */ /* 0x000ea2000c1e1d00 */
[----:B------:R-:W-:-:S03]  /*0920*/  ISETP.NE.U32.AND P0, PT, RZ, c[0x0][0x218], PT ;  /* 0x00008600ff007a0c */ /* 0x000fc60003f05070 */
[----:B------:R-:W3:Y:S01]  /*0930*/  LDG.E.128 R68, [R68.64] ;  /* 0x0000000444447981 */ /* 0x000ee2000c1e1d00 */
[----:B------:R-:W-:Y:S01]  /*0940*/  ISETP.NE.AND.EX P0, PT, RZ, c[0x0][0x21c], PT, P0 ;  /* 0x00008700ff007a0c */ /* 0x000fe20003f05300 */
[----:B------:R-:W-:-:S05]  /*0950*/  IMAD.WIDE.U32 R96, R106, R101, c[0x0][0x190] ;  /* 0x000064006a607625 */ /* 0x000fca00078e0065 */
[----:B------:R0:W5:Y:S07]  /*0960*/  LDG.E R2, [R96.64] ;  /* 0x0000000460027981 */ /* 0x00016e000c1e1900 */
[----:B------:R1:W5:Y:S01]  /*0970*/  @P0 LDG.E.128 R44, [R88.64] ;  /* 0x00000004582c0981 */ /* 0x000362000c1e1d00 */
[----:B------:R-:W-:Y:S02]  /*0980*/  IADD3 R111, R73, 0x80, RZ ;  /* 0x00000080496f7810 */ /* 0x000fe40007ffe0ff */
[----:B------:R-:W-:-:S02]  /*0990*/  IADD3 R106, R106, 0x80, RZ ;  /* 0x000000806a6a7810 */ /* 0x000fc40007ffe0ff */
[----:B------:R-:W-:Y:S01]  /*09a0*/  IADD3 R109, R109, 0x80, RZ ;  /* 0x000000806d6d7810 */ /* 0x000fe20007ffe0ff */
[C---:B--2---:R-:W-:Y:S02]  /*09b0*/  FADD.FTZ R79, -R103.reuse, R64 ;  /* 0x00000040674f7221 */ /* 0x044fe40000010100 */
[C---:B------:R-:W-:Y:S02]  /*09c0*/  FADD.FTZ R83, -R103.reuse, R65 ;  /* 0x0000004167537221 */ /* 0x040fe40000010100 */
[----:B------:R-:W-:Y:S02]  /*09d0*/  FADD.FTZ R85, -R103, R66 ;  /* 0x0000004267557221 */ /* 0x000fe40000010100 */
[C---:B------:R-:W-:Y:S02]  /*09e0*/  FMUL.FTZ R79, R4.reuse, R79 ;  /* 0x0000004f044f7220 */ /* 0x040fe40000410000 */
[----:B---3--:R-:W-:Y:S02]  /*09f0*/  FMUL.FTZ R86, R17, R68 ;  /* 0x0000004411567220 */ /* 0x008fe40000410000 */
[----:B------:R-:W-:-:S02]  /*0a00*/  FMUL.FTZ R80, R4, R83 ;  /* 0x0000005304507220 */ /* 0x000fc40000410000 */
[----:B------:R-:W-:Y:S02]  /*0a10*/  FADD.FTZ R67, -R103, R67 ;  /* 0x0000004367437221 */ /* 0x000fe40000010100 */
[----:B------:R-:W-:Y:S02]  /*0a20*/  FMUL.FTZ R83, R4, R85 ;  /* 0x0000005504537220 */ /* 0x000fe40000410000 */
[----:B------:R-:W-:Y:S02]  /*0a30*/  FMUL.FTZ R85, R16, R69 ;  /* 0x0000004510557220 */ /* 0x000fe40000410000 */
[----:B------:R-:W-:Y:S02]  /*0a40*/  FADD.FTZ R64, RZ, R86 ;  /* 0x00000056ff407221 */ /* 0x000fe40000010000 */
[----:B------:R-:W-:Y:S02]  /*0a50*/  FFMA.FTZ R65, R79, R86, RZ ;  /* 0x000000564f417223 */ /* 0x000fe400000100ff */
[----:B------:R-:W-:-:S02]  /*0a60*/  FMUL.FTZ R94, R4, R67 ;  /* 0x00000043045e7220 */ /* 0x000fc40000410000 */
[----:B0-----:R-:W-:Y:S02]  /*0a70*/  FMUL.FTZ R96, R15, R70 ;  /* 0x000000460f607220 */ /* 0x001fe40000410000 */
[----:B------:R-:W-:Y:S02]  /*0a80*/  FADD.FTZ R67, R64, R85 ;  /* 0x0000005540437221 */ /* 0x000fe40000010000 */
        /* <DEDUP_REMOVED lines=14> */
.L_x_5823:
[----:B-1----:R-:W-:Y:S05]  /*0b70*/  BSYNC B1 ;  /* 0x0000000000017941 */ /* 0x002fea0003800000 */
.L_x_5822:
[----:B------:R-:W-:Y:S01]  /*0b80*/  BSSY B1, `(.L_x_5824) ;  /* 0x000002b000017945 */ /* 0x000fe20003800000 */
        /* <DEDUP_REMOVED lines=14> */
[C---:B--2---:R-:W-:Y:S02]  /*0c70*/  FADD.FTZ R77, -R103.reuse, R64 ;  /* 0x00000040674d7221 */ /* 0x044fe40000010100 */
[----:B------:R-:W-:Y:S02]  /*0c80*/  FADD.FTZ R81, -R103, R65 ;  /* 0x0000004167517221 */ /* 0x000fe40000010100 */
[----:B------:R-:W-:-:S02]  /*0c90*/  FMUL.FTZ R77, R4, R77 ;  /* 0x0000004d044d7220 */ /* 0x000fc40000410000 */
[----:B---3--:R-:W-:Y:S02]  /*0ca0*/  FMUL.FTZ R84, R13, R68 ;  /* 0x000000440d547220 */ /* 0x008fe40000410000 */
[----:B------:R-:W-:Y:S02]  /*0cb0*/  FADD.FTZ R65, -R103, R66 ;  /* 0x0000004267417221 */ /* 0x000fe40000010100 */
[----:B------:R-:W-:Y:S02]  /*0cc0*/  FMUL.FTZ R78, R4, R81 ;  /* 0x00000051044e7220 */ /* 0x000fe40000410000 */
[----:B------:R-:W-:Y:S02]  /*0cd0*/  FMUL.FTZ R87, R12, R69 ;  /* 0x000000450c577220 */ /* 0x000fe40000410000 */
[----:B------:R-:W-:Y:S02]  /*0ce0*/  FADD.FTZ R64, R107, R84 ;  /* 0x000000546b407221 */ /* 0x000fe40000010000 */
[----:B------:R-:W-:-:S02]  /*0cf0*/  FFMA.FTZ R108, R77, R84, R108 ;  /* 0x000000544d6c7223 */ /* 0x000fc4000001006c */
[----:B------:R-:W-:Y:S02]  /*0d00*/  FMUL.FTZ R81, R4, R65 ;  /* 0x0000004104517220 */ /* 0x000fe40000410000 */
        /* <DEDUP_REMOVED lines=18> */
.L_x_5825:
[----:B0-----:R-:W-:Y:S05]  /*0e30*/  BSYNC B1 ;  /* 0x0000000000017941 */ /* 0x001fea0003800000 */
.L_x_5824:
[----:B------:R-:W-:Y:S05]  /*0e40*/  @!P3 BRA `(.L_x_5821) ;  /* 0x000002600000b947 */ /* 0x000fea0003800000 */
[----:B------:R-:W-:-:S04]  /*0e50*/  IMAD.WIDE.U32 R64, R111, R102, c[0x0][0x188] ;  /* 0x000062006f407625 */ /* 0x000fc800078e0066 */
[----:B------:R-:W-:Y:S02]  /*0e60*/  IMAD.WIDE.U32 R68, R109, R102, c[0x0][0x208] ;  /* 0x000082006d447625 */ /* 0x000fe400078e0066 */
[----:B------:R-:W2:Y:S04]  /*0e70*/  LDG.E.128 R64, [R64.64] ;  /* 0x0000000440407981 */ /* 0x000ea8000c1e1d00 */
[----:B------:R-:W3:Y:S01]  /*0e80*/  LDG.E.128 R68, [R68.64] ;  /* 0x0000000444447981 */ /* 0x000ee2000c1e1d00 */
[----:B------:R-:W-:Y:S01]  /*0e90*/  IMAD.WIDE.U32 R88, R106, R101, c[0x0][0x190] ;  /* 0x000064006a587625 */ /* 0x000fe200078e0065 */
[----:B------:R-:W-:-:S04]  /*0ea0*/  ISETP.NE.U32.AND P0, PT, RZ, c[0x0][0x218], PT ;  /* 0x00008600ff007a0c */ /* 0x000fc80003f05070 */
[----:B------:R0:W5:Y:S01]  /*0eb0*/  LDG.E R0, [R88.64] ;  /* 0x0000000458007981 */ /* 0x000162000c1e1900 */
[----:B------:R-:W-:-:S13]  /*0ec0*/  ISETP.NE.AND.EX P0, PT, RZ, c[0x0][0x21c], PT, P0 ;  /* 0x00008700ff007a0c */ /* 0x000fda0003f05300 */
[----:B------:R-:W-:-:S05]  /*0ed0*/  @P0 IMAD.WIDE.U32 R100, R111, R102, c[0x0][0x218] ;  /* 0x000086006f640625 */ /* 0x000fca00078e0066 */
[----:B------:R1:W5:Y:S01]  /*0ee0*/  @P0 LDG.E.128 R48, [R100.64] ;  /* 0x0000000464300981 */ /* 0x000362000c1e1d00 */
[C---:B--2---:R-:W-:Y:S02]  /*0ef0*/  FADD.FTZ R75, -R103.reuse, R64 ;  /* 0x00000040674b7221 */ /* 0x044fe40000010100 */
[----:B------:R-:W-:Y:S02]  /*0f00*/  FADD.FTZ R91, -R103, R65 ;  /* 0x00000041675b7221 */ /* 0x000fe40000010100 */
[C---:B------:R-:W-:Y:S02]  /*0f10*/  FMUL.FTZ R75, R4.reuse, R75 ;  /* 0x0000004b044b7220 */ /* 0x040fe40000410000 */
        /* <DEDUP_REMOVED lines=12> */
[----:B-1----:R-:W-:Y:S02]  /*0fe0*/  FMUL.FTZ R100, R4, R67 ;  /* 0x0000004304647220 */ /* 0x002fe40000410000 */
        /* <DEDUP_REMOVED lines=12> */
.L_x_5821:
[----:B0-----:R-:W-:Y:S05]  /*10b0*/  BSYNC B0 ;  /* 0x0000000000007941 */ /* 0x001fea0003800000 */
.L_x_5815:
[----:B------:R-:W-:Y:S02]  /*10c0*/  LOP3.LUT P5, RZ, R5, 0xff, RZ, 0xc0, !PT ;  /* 0x000000ff05ff7812 */ /* 0x000fe400078ac0ff */
[----:B-1----:R-:W-:Y:S02]  /*10d0*/  SHF.R.U32.HI R66, RZ, 0x5, R72 ;  /* 0x00000005ff427819 */ /* 0x002fe40000011648 */
[----:B------:R-:W-:-:S02]  /*10e0*/  LOP3.LUT P0, RZ, R72, 0x1f, RZ, 0xc0, !PT ;  /* 0x0000001f48ff7812 */ /* 0x000fc4000780c0ff */
[----:B------:R-:W-:-:S07]  /*10f0*/  LOP3.LUT R101, R66, 0x7fffffc, RZ, 0xc0, !PT ;  /* 0x07fffffc42657812 */ /* 0x000fce00078ec0ff */
[----:B------:R-:W-:Y:S01]  /*1100*/  @!P5 IADD3 R101, R101, 0x4, RZ ;  /* 0x000000046565d810 */ /* 0x000fe20007ffe0ff */
[----:B------:R-:W-:Y:S05]  /*1110*/  BRA.DIV ~URZ, `(.L_x_5826) ;  /* 0x000014627f007947 */ /* 0x000fea000b800000 */
[----:B------:R0:W1:Y:S02]  /*1120*/  SHFL.DOWN PT, R68, R107, 0x10, 0x1f ;  /* 0x0a001f006b447f89 */ /* 0x00006400000e0000 */
.L_x_5859:
        /* <DEDUP_REMOVED lines=18> */
.L_x_5860:
        /* <DEDUP_REMOVED lines=16> */
[----:B------:R-:W-:Y:S01]  /*1350*/  @P5 LOP3.LUT R65, R72, 0x7f, RZ, 0xc0, !PT ;  /* 0x0000007f48415812 */ /* 0x000fe200078ec0ff */
[----:B------:R-:W-:Y:S01]  /*1360*/  FADD.FTZ R3, R66, R3 ;  /* 0x0000000342037221 */ /* 0x000fe20000010000 */
[----:B------:R-:W-:Y:S01]  /*1370*/  @P5 SHF.R.S32.HI R66, RZ, 0x1f, R103 ;  /* 0x0000001fff425819 */ /* 0x000fe20000011467 */
[----:B------:R-:W-:-:S02]  /*1380*/  FADD.FTZ R64, R67, R64 ;  /* 0x0000004043407221 */ /* 0x000fc40000010000 */
[----:B-1----:R-:W-:Y:S01]  /*1390*/  FADD.FTZ R3, R3, R68 ;  /* 0x0000004403037221 */ /* 0x002fe20000010000 */
[----:B------:R-:W-:Y:S01]  /*13a0*/  @P5 LEA.HI R66, R66, R103, RZ, 0x2 ;  /* 0x0000006742425211 */ /* 0x000fe200078f10ff */
[----:B------:R-:W-:Y:S02]  /*13b0*/  FADD.FTZ R64, R64, R69 ;  /* 0x0000004540407221 */ /* 0x000fe40000010000 */
[----:B------:R-:W-:Y:S01]  /*13c0*/  FADD.FTZ R70, R70, R3 ;  /* 0x0000000346467221 */ /* 0x000fe20000010000 */
[----:B------:R-:W-:Y:S01]  /*13d0*/  HFMA2.MMA R3, -RZ, RZ, 0, 0 ;  /* 0x00000000ff037435 */ /* 0x000fe200000001ff */
[----:B------:R-:W-:Y:S02]  /*13e0*/  FADD.FTZ R64, R71, R64 ;  /* 0x0000004047407221 */ /* 0x000fe40000010000 */
[----:B------:R-:W-:Y:S02]  /*13f0*/  FMUL.FTZ R69, R70, c[0x0][0x1e0] ;  /* 0x0000780046457a20 */ /* 0x000fe40000410000 */
[----:B------:R-:W-:Y:S01]  /*1400*/  FMUL.FTZ R68, R64, c[0x0][0x1e0] ;  /* 0x0000780040447a20 */ /* 0x000fe20000410000 */
[----:B------:R-:W-:-:S02]  /*1410*/  @P5 LEA.HI.SX32 R3, R66, R65, 0x1e ;  /* 0x0000004142035211 */ /* 0x000fc400078ff2ff */
        /* <DEDUP_REMOVED lines=13> */
.L_x_5831:
[----:B------:R-:W-:Y:S05]  /*14f0*/  BSYNC B1 ;  /* 0x0000000000017941 */ /* 0x000fea0003800000 */
.L_x_5830:
[----:B------:R-:W-:Y:S01]  /*1500*/  @P5 FMUL.FTZ R64, R65, c[0x0][0x1ec] ;  /* 0x00007b0041405a20 */ /* 0x000fe20000410000 */
[----:B------:R-:W-:Y:S01]  /*1510*/  @!P4 ISETP.NE.U32.AND P0, PT, RZ, c[0x0][0x218], PT ;  /* 0x00008600ff00ca0c */ /* 0x000fe20003f05070 */
[----:B------:R-:W-:Y:S01]  /*1520*/  BSSY B1, `(.L_x_5832) ;  /* 0x000000d000017945 */ /* 0x000fe20003800000 */
[----:B------:R-:W-:Y:S01]  /*1530*/  @P5 LOP3.LUT P6, RZ, R2, 0xff, RZ, 0xc0, !PT ;  /* 0x000000ff02ff5812 */ /* 0x000fe200078cc0ff */
[----:B------:R-:W-:Y:S01]  /*1540*/  @P5 FMUL.FTZ R64, R64, c[0x0][0x1e8] ;  /* 0x00007a0040405a20 */ /* 0x000fe20000410000 */
[----:B------:R-:W-:-:S04]  /*1550*/  @!P4 ISETP.NE.AND.EX P0, PT, RZ, c[0x0][0x21c], PT, P0 ;  /* 0x00008700ff00ca0c */ /* 0x000fc80003f05300 */
[----:B------:R-:W-:Y:S02]  /*1560*/  @P5 SEL R60, R64, RZ, P6 ;  /* 0x000000ff403c5207 */ /* 0x000fe40003000000 */
        /* <DEDUP_REMOVED lines=8> */
.L_x_5833:
[----:B------:R-:W-:Y:S05]  /*15f0*/  BSYNC B1 ;  /* 0x0000000000017941 */ /* 0x000fea0003800000 */
.L_x_5832:
        /* <DEDUP_REMOVED lines=15> */
.L_x_5835:
[----:B------:R-:W-:Y:S05]  /*16f0*/  BSYNC B1 ;  /* 0x0000000000017941 */ /* 0x000fea0003800000 */
.L_x_5834:
[----:B------:R-:W-:Y:S01]  /*1700*/  @P5 FMUL.FTZ R66, R67, c[0x0][0x1ec] ;  /* 0x00007b0043425a20 */ /* 0x000fe20000410000 */
[----:B------:R-:W-:Y:S01]  /*1710*/  @P5 LOP3.LUT P0, RZ, R2, 0xff0000, RZ, 0xc0, !PT ;  /* 0x00ff000002ff5812 */ /* 0x000fe2000780c0ff */
[----:B------:R-:W-:Y:S01]  /*1720*/  BSSY B1, `(.L_x_5836) ;  /* 0x000000e000017945 */ /* 0x000fe20003800000 */
[----:B------:R-:W-:Y:S01]  /*1730*/  ISETP.NE.U32.AND P6, PT, RZ, c[0x0][0x258], PT ;  /* 0x00009600ff007a0c */ /* 0x000fe20003fc5070 */
[----:B------:R-:W-:-:S05]  /*1740*/  @P5 FMUL.FTZ R66, R66, c[0x0][0x1e8] ;  /* 0x00007a0042425a20 */ /* 0x000fca0000410000 */
[----:B------:R-:W-:Y:S02]  /*1750*/  @P5 SEL R62, R66, RZ, P0 ;  /* 0x000000ff423e5207 */ /* 0x000fe40000000000 */
        /* <DEDUP_REMOVED lines=10> */
.L_x_5837:
[----:B------:R-:W-:Y:S05]  /*1800*/  BSYNC B1 ;  /* 0x0000000000017941 */ /* 0x000fea0003800000 */
.L_x_5836:
[----:B------:R-:W-:Y:S01]  /*1810*/  ISETP.NE.U32.AND P0, PT, RZ, c[0x0][0x258], PT ;  /* 0x00009600ff007a0c */ /* 0x000fe20003f05070 */
[----:B------:R-:W-:Y:S01]  /*1820*/  @P5 IMAD.MOV.U32 R70, RZ, RZ, 0x10 ;  /* 0x00000010ff465424 */ /* 0x000fe200078e00ff */
[----:B------:R-:W-:Y:S02]  /*1830*/  ISETP.NE.AND.EX P6, PT, RZ, c[0x0][0x25c], PT, P6 ;  /* 0x00009700ff007a0c */ /* 0x000fe40003fc5360 */
[----:B------:R-:W-:-:S04]  /*1840*/  ISETP.NE.AND.EX P0, PT, RZ, c[0x0][0x25c], PT, P0 ;  /* 0x00009700ff007a0c */ /* 0x000fc80003f05300 */
[----:B------:R-:W-:Y:S01]  /*1850*/  SEL R53, R64, R53, P0 ;  /* 0x0000003540357207 */ /* 0x000fe20000000000 */
[C---:B------:R-:W-:Y:S01]  /*1860*/  @P5 FMUL.FTZ R64, R66.reuse, c[0x0][0x1ec] ;  /* 0x00007b0042405a20 */ /* 0x040fe20000410000 */
[----:B------:R-:W-:Y:S02]  /*1870*/  SEL R55, R66, R55, P0 ;  /* 0x0000003742377207 */ /* 0x000fe40000000000 */
[----:B------:R-:W-:Y:S01]  /*1880*/  SEL R52, R65, R52, P0 ;  /* 0x0000003441347207 */ /* 0x000fe20000000000 */
[----:B------:R-:W-:Y:S01]  /*1890*/  @P5 FMUL.FTZ R64, R64, c[0x0][0x1e8] ;  /* 0x00007a0040405a20 */ /* 0x000fe20000410000 */
[----:B------:R-:W-:Y:S02]  /*18a0*/  SEL R54, R67, R54, P0 ;  /* 0x0000003643367207 */ /* 0x000fe40000000000 */
[----:B------:R-:W-:Y:S02]  /*18b0*/  @P6 MOV R66, 0x10 ;  /* 0x0000001000426802 */ /* 0x000fe40000000f00 */
[----:B------:R-:W-:-:S03]  /*18c0*/  @P5 LOP3.LUT P0, RZ, R2, 0xff000000, RZ, 0xc0, !PT ;  /* 0xff00000002ff5812 */ /* 0x000fc6000780c0ff */
[C---:B------:R-:W-:Y:S01]  /*18d0*/  @P6 IMAD.WIDE.U32 R66, R73.reuse, R66, c[0x0][0x258] ;  /* 0x0000960049426625 */ /* 0x040fe200078e0042 */
[----:B------:R-:W-:Y:S02]  /*18e0*/  @P5 SEL R63, R64, RZ, P0 ;  /* 0x000000ff403f5207 */ /* 0x000fe40000000000 */
[----:B------:R-:W-:Y:S01]  /*18f0*/  IADD3 R73, R73, 0x80, RZ ;  /* 0x0000008049497810 */ /* 0x000fe20007ffe0ff */
[C---:B------:R-:W-:Y:S01]  /*1900*/  @P5 IMAD.WIDE.U32 R64, R3.reuse, R70, c[0x0][0x248] ;  /* 0x0000920003405625 */ /* 0x040fe200078e0046 */
[----:B------:R0:W-:Y:S01]  /*1910*/  @P6 STG.E.128 [R66.64], R52 ;  /* 0x0000003442006986 */ /* 0x0001e2000c101d04 */
[----:B------:R-:W-:-:S03]  /*1920*/  IADD3 R3, R3, 0x80, RZ ;  /* 0x0000008003037810 */ /* 0x000fc60007ffe0ff */
[----:B------:R0:W-:Y:S04]  /*1930*/  @P5 STG.E.128 [R64.64], R60 ;  /* 0x0000003c40005986 */ /* 0x0001e8000c101d04 */
.L_x_5829:
[----:B------:R-:W-:Y:S05]  /*1940*/  BSYNC B0 ;  /* 0x0000000000007941 */ /* 0x000fea0003800000 */
.L_x_5828:
        /* <DEDUP_REMOVED lines=13> */
.L_x_5841:
[----:B------:R-:W-:Y:S05]  /*1a20*/  BSYNC B1 ;  /* 0x0000000000017941 */ /* 0x000fea0003800000 */
.L_x_5840:
        /* <DEDUP_REMOVED lines=15> */
.L_x_5843:
[----:B------:R-:W-:Y:S05]  /*1b20*/  BSYNC B1 ;  /* 0x0000000000017941 */ /* 0x000fea0003800000 */
.L_x_5842:
        /* <DEDUP_REMOVED lines=15> */
.L_x_5845:
[----:B------:R-:W-:Y:S05]  /*1c20*/  BSYNC B1 ;  /* 0x0000000000017941 */ /* 0x000fea0003800000 */
.L_x_5844:
        /* <DEDUP_REMOVED lines=16> */
.L_x_5847:
[----:B------:R-:W-:Y:S05]  /*1d30*/  BSYNC B1 ;  /* 0x0000000000017941 */ /* 0x000fea0003800000 */
.L_x_5846:
[----:B------:R-:W-:Y:S02]  /*1d40*/  ISETP.NE.U32.AND P0, PT, RZ, c[0x0][0x258], PT ;  /* 0x00009600ff007a0c */ /* 0x000fe40003f05070 */
[----:B------:R-:W-:Y:S02]  /*1d50*/  ISETP.NE.AND.EX P6, PT, RZ, c[0x0][0x25c], PT, P6 ;  /* 0x00009700ff007a0c */ /* 0x000fe40003fc5360 */
[----:B------:R-:W-:Y:S02]  /*1d60*/  ISETP.NE.AND.EX P0, PT, RZ, c[0x0][0x25c], PT, P0 ;  /* 0x00009700ff007a0c */ /* 0x000fe40003f05300 */
[----:B------:R-:W-:Y:S02]  /*1d70*/  @P5 MOV R70, 0x10 ;  /* 0x0000001000465802 */ /* 0x000fe40000000f00 */
[----:B------:R-:W-:Y:S01]  /*1d80*/  SEL R53, R64, R53, P0 ;  /* 0x0000003540357207 */ /* 0x000fe20000000000 */
[C---:B------:R-:W-:Y:S01]  /*1d90*/  @P5 FMUL.FTZ R64, R66.reuse, c[0x0][0x1ec] ;  /* 0x00007b0042405a20 */ /* 0x040fe20000410000 */
[----:B------:R-:W-:-:S02]  /*1da0*/  SEL R55, R66, R55, P0 ;  /* 0x0000003742377207 */ /* 0x000fc40000000000 */
        /* <DEDUP_REMOVED lines=12> */
.L_x_5839:
[----:B------:R-:W-:Y:S05]  /*1e70*/  BSYNC B0 ;  /* 0x0000000000007941 */ /* 0x000fea0003800000 */
.L_x_5838:
        /* <DEDUP_REMOVED lines=13> */
.L_x_5851:
[----:B------:R-:W-:Y:S05]  /*1f50*/  BSYNC B1 ;  /* 0x0000000000017941 */ /* 0x000fea0003800000 */
.L_x_5850:
[----:B------:R-:W-:Y:S01]  /*1f60*/  @P5 FMUL.FTZ R64, R65, c[0x0][0x1ec] ;  /* 0x00007b0041405a20 */ /* 0x000fe20000410000 */
[----:B------:R-:W-:Y:S01]  /*1f70*/  @!P4 ISETP.NE.U32.AND P6, PT, RZ, c[0x0][0x218], PT ;  /* 0x00008600ff00ca0c */ /* 0x000fe20003fc5070 */
[----:B------:R-:W-:Y:S01]  /*1f80*/  BSSY B1, `(.L_x_5852) ;  /* 0x0000012000017945 */ /* 0x000fe20003800000 */
[----:B------:R-:W-:Y:S01]  /*1f90*/  @P5 LOP3.LUT P0, RZ, R0, 0xff, RZ, 0xc0, !PT ;  /* 0x000000ff00ff5812 */ /* 0x000fe2000780c0ff */
[----:B------:R-:W-:Y:S01]  /*1fa0*/  @P5 FMUL.FTZ R64, R64, c[0x0][0x1e8] ;  /* 0x00007a0040405a20 */ /* 0x000fe20000410000 */
[----:B------:R-:W-:-:S04]  /*1fb0*/  @!P4 ISETP.NE.AND.EX P6, PT, RZ, c[0x0][0x21c], PT, P6 ;  /* 0x00008700ff00ca0c */ /* 0x000fc80003fc5360 */
[----:B------:R-:W-:Y:S02]  /*1fc0*/  @P5 SEL R60, R64, RZ, P0 ;  /* 0x000000ff403c5207 */ /* 0x000fe40000000000 */
[----:B------:R-:W-:Y:S02]  /*1fd0*/  @!P4 FSEL R64, R49, RZ, P6 ;  /* 0x000000ff3140c208 */ /* 0x000fe40003000000 */
[----:B------:R-:W-:Y:S02]  /*1fe0*/  @!P4 ISETP.NE.U32.AND P6, PT, RZ, c[0x0][0x218], PT ;  /* 0x00008600ff00ca0c */ /* 0x000fe40003fc5070 */
[----:B------:R-:W-:Y:S02]  /*1ff0*/  @!P4 ISETP.NE.U32.AND P0, PT, RZ, c[0x0][0x218], PT ;  /* 0x00008600ff00ca0c */ /* 0x000fe40003f05070 */
[----:B------:R-:W-:Y:S02]  /*2000*/  @!P4 ISETP.NE.AND.EX P6, PT, RZ, c[0x0][0x21c], PT, P6 ;  /* 0x00008700ff00ca0c */ /* 0x000fe40003fc5360 */
[----:B------:R-:W-:-:S02]  /*2010*/  @!P4 ISETP.NE.AND.EX P0, PT, RZ, c[0x0][0x21c], PT, P0 ;  /* 0x00008700ff00ca0c */ /* 0x000fc40003f05300 */
        /* <DEDUP_REMOVED lines=8> */
.L_x_5853:
[----:B------:R-:W-:Y:S05]  /*20a0*/  BSYNC B1 ;  /* 0x0000000000017941 */ /* 0x000fea0003800000 */
.L_x_5852:
        /* <DEDUP_REMOVED lines=10> */
.L_x_5855:
[----:B------:R-:W-:Y:S05]  /*2150*/  BSYNC B1 ;  /* 0x0000000000017941 */ /* 0x000fea0003800000 */
.L_x_5854:
        /* <DEDUP_REMOVED lines=8> */
.L_x_5857:
[----:B------:R-:W-:Y:S05]  /*21e0*/  BSYNC B1 ;  /* 0x0000000000017941 */ /* 0x000fea0003800000 */
.L_x_5856:
[----:B------:R-:W-:Y:S01]  /*21f0*/  ISETP.NE.U32.AND P0, PT, RZ, c[0x0][0x258], PT ;  /* 0x00009600ff007a0c */ /* 0x000fe20003f05070 */
[----:B------:R-:W-:Y:S01]  /*2200*/  @P5 FMUL.FTZ R66, R66, c[0x0][0x1e8] ;  /* 0x00007a0042425a20 */ /* 0x000fe20000410000 */
[----:B------:R-:W-:Y:S01]  /*2210*/  ISETP.NE.U32.AND P4, PT, RZ, c[0x0][0x258], PT ;  /* 0x00009600ff007a0c */ /* 0x000fe20003f85070 */
[----:B------:R-:W-:Y:S01]  /*2220*/  @P5 FMUL.FTZ R4, R67, c[0x0][0x1ec] ;  /* 0x00007b0043045a20 */ /* 0x000fe20000410000 */
[----:B------:R-:W-:Y:S02]  /*2230*/  ISETP.NE.AND.EX P0, PT, RZ, c[0x0][0x25c], PT, P0 ;  /* 0x00009700ff007a0c */ /* 0x000fe40003f05300 */
[----:B------:R-:W-:Y:S01]  /*2240*/  @P5 LOP3.LUT P6, RZ, R0, 0xff00, RZ, 0xc0, !PT ;  /* 0x0000ff0000ff5812 */ /* 0x000fe200078cc0ff */
[----:B------:R-:W-:Y:S01]  /*2250*/  @P5 FMUL.FTZ R4, R4, c[0x0][0x1e8] ;  /* 0x00007a0004045a20 */ /* 0x000fe20000410000 */
[----:B------:R-:W-:Y:S02]  /*2260*/  ISETP.NE.AND.EX P4, PT, RZ, c[0x0][0x25c], PT, P4 ;  /* 0x00009700ff007a0c */ /* 0x000fe40003f85340 */
[----:B------:R-:W-:-:S02]  /*2270*/  @P5 SEL R61, R66, RZ, P6 ;  /* 0x000000ff423d5207 */ /* 0x000fc40003000000 */
[----:B------:R-:W-:Y:S01]  /*2280*/  SEL R52, R65, R52, P4 ;  /* 0x0000003441347207 */ /* 0x000fe20002000000 */
[----:B------:R-:W-:Y:S01]  /*2290*/  @P5 FMUL.FTZ R65, R70, c[0x0][0x1ec] ;  /* 0x00007b0046415a20 */ /* 0x000fe20000410000 */
[----:B------:R-:W-:Y:S02]  /*22a0*/  @P5 LOP3.LUT P6, RZ, R0, 0xff0000, RZ, 0xc0, !PT ;  /* 0x00ff000000ff5812 */ /* 0x000fe400078cc0ff */
[----:B------:R-:W-:Y:S01]  /*22b0*/  SEL R53, R64, R53, P4 ;  /* 0x0000003540357207 */ /* 0x000fe20002000000 */
[----:B------:R-:W-:Y:S01]  /*22c0*/  @P5 FMUL.FTZ R65, R65, c[0x0][0x1e8] ;  /* 0x00007a0041415a20 */ /* 0x000fe20000410000 */
[----:B------:R-:W-:Y:S01]  /*22d0*/  @P5 SEL R62, R4, RZ, P6 ;  /* 0x000000ff043e5207 */ /* 0x000fe20003000000 */
[----:B------:R-:W-:Y:S01]  /*22e0*/  @P0 IMAD.MOV.U32 R66, RZ, RZ, 0x10 ;  /* 0x00000010ff420424 */ /* 0x000fe200078e00ff */
[----:B------:R-:W-:Y:S02]  /*22f0*/  @P5 LOP3.LUT P6, RZ, R0, 0xff000000, RZ, 0xc0, !PT ;  /* 0xff00000000ff5812 */ /* 0x000fe400078cc0ff */
[----:B------:R-:W-:-:S02]  /*2300*/  @P5 MOV R64, 0x10 ;  /* 0x0000001000405802 */ /* 0x000fc40000000f00 */
[----:B------:R-:W-:Y:S01]  /*2310*/  SEL R54, R67, R54, P4 ;  /* 0x0000003643367207 */ /* 0x000fe20002000000 */
[----:B------:R-:W-:Y:S01]  /*2320*/  @P0 IMAD.WIDE.U32 R66, R73, R66, c[0x0][0x258] ;  /* 0x0000960049420625 */ /* 0x000fe200078e0042 */
[----:B------:R-:W-:Y:S02]  /*2330*/  SEL R55, R70, R55, P4 ;  /* 0x0000003746377207 */ /* 0x000fe40002000000 */
[----:B------:R-:W-:Y:S01]  /*2340*/  @P5 SEL R63, R65, RZ, P6 ;  /* 0x000000ff413f5207 */ /* 0x000fe20003000000 */
[----:B------:R-:W-:Y:S02]  /*2350*/  @P5 IMAD.WIDE.U32 R64, R3, R64, c[0x0][0x248] ;  /* 0x0000920003405625 */ /* 0x000fe400078e0040 */
[----:B------:R0:W-:Y:S04]  /*2360*/  @P0 STG.E.128 [R66.64], R52 ;  /* 0x0000003442000986 */ /* 0x0001e8000c101d04 */
[----:B------:R0:W-:Y:S02]  /*2370*/  @P5 STG.E.128 [R64.64], R60 ;  /* 0x0000003c40005986 */ /* 0x0001e4000c101d04 */
.L_x_5849:
[----:B------:R-:W-:Y:S05]  /*2380*/  BSYNC B0 ;  /* 0x0000000000007941 */ /* 0x000fea0003800000 */
.L_x_5848:
[----:B------:R-:W-:Y:S02]  /*2390*/  IADD3 R18, R18, c[0x0][0x160], RZ ;  /* 0x0000580012127a10 */ /* 0x000fe40007ffe0ff */
[----:B------:R-:W-:-:S02]  /*23a0*/  LOP3.LUT P4, RZ, R5, 0xff, RZ, 0xc0, !PT ;  /* 0x000000ff05ff7812 */ /* 0x000fc4000788c0ff */
[----:B------:R-:W-:Y:S02]  /*23b0*/  ISETP.GE.AND P0, PT, R18, c[0x0][0x164], PT ;  /* 0x0000590012007a0c */ /* 0x000fe40003f06270 */
[----:B------:R-:W-:-:S11]  /*23c0*/  SEL R5, RZ, 0x1, P4 ;  /* 0x00000001ff057807 */ /* 0x000fd60002000000 */
[----:B0----5:R-:W-:Y:S01]  /*23d0*/  @P0 CALL.REL.NOINC `(.L_x_5814) ;  /* 0x0000001000000944 */ /* 0x021fe20003c00000 */
[----:B------:R-:W-:Y:S05]  /*23e0*/  BRA `(.L_x_5858) ;  /* 0xffffe03000007947 */ /* 0x000fea000383ffff */
.L_x_5814:
        /* <DEDUP_REMOVED lines=25> */
.L_x_5826:
[----:B------:R-:W-:Y:S01]  /*2580*/  HFMA2.MMA R88, -RZ, RZ, 0, 1.847743988037109375e-06 ;  /* 0x0000001fff587435 */ /* 0x000fe200000001ff */
[----:B------:R-:W-:Y:S01]  /*2590*/  MOV R69, R107 ;  /* 0x0000006b00457202 */ /* 0x000fe20000000f00 */
[----:B------:R-:W-:Y:S01]  /*25a0*/  IMAD.MOV.U32 R102, RZ, RZ, 0x10 ;  /* 0x00000010ff667424 */ /* 0x000fe200078e00ff */
[----:B------:R-:W-:Y:S02]  /*25b0*/  MOV R103, 0xffffffff ;  /* 0xffffffff00677802 */ /* 0x000fe40000000f00 */
[----:B------:R-:W-:-:S02]  /*25c0*/  MOV R64, 0x25e0 ;  /* 0x000025e000407802 */ /* 0x000fc40000000f00 */
[----:B-----5:R-:W-:Y:S05]  /*25d0*/  CALL.REL.NOINC `($__internal_171_$__cuda_sm70_shflsync_down_p) ;  /* 0x0000045000007944 */ /* 0x020fea0003c00000 */
[----:B-1----:R-:W-:Y:S01]  /*25e0*/  IMAD.MOV.U32 R68, RZ, RZ, R102 ;  /* 0x000000ffff447224 */ /* 0x002fe200078e0066 */
[----:B0-----:R-:W-:Y:S05]  /*25f0*/  BRA `(.L_x_5859) ;  /* 0xffffeb3000007947 */ /* 0x001fea000383ffff */
.L_x_5827:
[----:B------:R-:W-:Y:S01]  /*2600*/  HFMA2.MMA R102, -RZ, RZ, 0, 9.5367431640625e-07 ;  /* 0x00000010ff667435 */ /* 0x000fe200000001ff */
[----:B------:R-:W-:Y:S01]  /*2610*/  MOV R69, R108 ;  /* 0x0000006c00457202 */ /* 0x000fe20000000f00 */
[----:B------:R-:W-:Y:S01]  /*2620*/  IMAD.MOV.U32 R88, RZ, RZ, 0x1f ;  /* 0x0000001fff587424 */ /* 0x000fe200078e00ff */
[----:B------:R-:W-:-:S02]  /*2630*/  MOV R103, 0xffffffff ;  /* 0xffffffff00677802 */ /* 0x000fc40000000f00 */
[----:B------:R-:W-:Y:S02]  /*2640*/  MOV R64, 0x2660 ;  /* 0x0000266000407802 */ /* 0x000fe40000000f00 */
[----:B01---5:R-:W-:Y:S05]  /*2650*/  CALL.REL.NOINC `($__internal_171_$__cuda_sm70_shflsync_down_p) ;  /* 0x000003d000007944 */ /* 0x023fea0003c00000 */
[----:B------:R-:W-:Y:S01]  /*2660*/  FADD.FTZ R68, R68, R107 ;  /* 0x0000006b44447221 */ /* 0x000fe20000010000 */
[----:B0-----:R-:W-:Y:S01]  /*2670*/  MOV R103, 0xffffffff ;  /* 0xffffffff00677802 */ /* 0x001fe20000000f00 */
[----:B-1----:R-:W-:Y:S01]  /*2680*/  FADD.FTZ R71, R108, R102 ;  /* 0x000000666c477221 */ /* 0x002fe20000010000 */
[----:B------:R-:W-:Y:S01]  /*2690*/  HFMA2.MMA R102, -RZ, RZ, 0, 4.76837158203125e-07 ;  /* 0x00000008ff667435 */ /* 0x000fe200000001ff */
[----:B------:R-:W-:Y:S01]  /*26a0*/  IMAD.MOV.U32 R88, RZ, RZ, 0x1f ;  /* 0x0000001fff587424 */ /* 0x000fe200078e00ff */
[----:B------:R-:W-:Y:S02]  /*26b0*/  MOV R69, R68 ;  /* 0x0000004400457202 */ /* 0x000fe40000000f00 */
[----:B------:R-:W-:Y:S02]  /*26c0*/  MOV R64, 0x26e0 ;  /* 0x000026e000407802 */ /* 0x000fe40000000f00 */
[----:B------:R-:W-:Y:S05]  /*26d0*/  CALL.REL.NOINC `($__internal_171_$__cuda_sm70_shflsync_down_p) ;  /* 0x0000035000007944 */ /* 0x000fea0003c00000 */
[----:B-1----:R-:W-:Y:S01]  /*26e0*/  IMAD.MOV.U32 R67, RZ, RZ, R102 ;  /* 0x000000ffff437224 */ /* 0x002fe200078e0066 */
[----:B------:R-:W-:Y:S01]  /*26f0*/  HFMA2.MMA R102, -RZ, RZ, 0, 4.76837158203125e-07 ;  /* 0x00000008ff667435 */ /* 0x000fe200000001ff */
[----:B0-----:R-:W-:Y:S01]  /*2700*/  MOV R69, R71 ;  /* 0x0000004700457202 */ /* 0x001fe20000000f00 */
[----:B------:R-:W-:Y:S01]  /*2710*/  IMAD.MOV.U32 R88, RZ, RZ, 0x1f ;  /* 0x0000001fff587424 */ /* 0x000fe200078e00ff */
[----:B------:R-:W-:-:S02]  /*2720*/  MOV R103, 0xffffffff ;  /* 0xffffffff00677802 */ /* 0x000fc40000000f00 */
[----:B------:R-:W-:Y:S02]  /*2730*/  MOV R64, 0x2750 ;  /* 0x0000275000407802 */ /* 0x000fe40000000f00 */
[----:B------:R-:W-:Y:S05]  /*2740*/  CALL.REL.NOINC `($__internal_171_$__cuda_sm70_shflsync_down_p) ;  /* 0x000002e000007944 */ /* 0x000fea0003c00000 */
[----:B------:R-:W-:Y:S01]  /*2750*/  FADD.FTZ R68, R67, R68 ;  /* 0x0000004443447221 */ /* 0x000fe20000010000 */
[----:B0-----:R-:W-:Y:S01]  /*2760*/  MOV R103, 0xffffffff ;  /* 0xffffffff00677802 */ /* 0x001fe20000000f00 */
[----:B-1----:R-:W-:Y:S01]  /*2770*/  FADD.FTZ R71, R71, R102 ;  /* 0x0000006647477221 */ /* 0x002fe20000010000 */
[----:B------:R-:W-:Y:S01]  /*2780*/  HFMA2.MMA R102, -RZ, RZ, 0, 2.384185791015625e-07 ;  /* 0x00000004ff667435 */ /* 0x000fe200000001ff */
[----:B------:R-:W-:Y:S01]  /*2790*/  IMAD.MOV.U32 R88, RZ, RZ, 0x1f ;  /* 0x0000001fff587424 */ /* 0x000fe200078e00ff */
[----:B------:R-:W-:Y:S02]  /*27a0*/  MOV R69, R68 ;  /* 0x0000004400457202 */ /* 0x000fe40000000f00 */
[----:B------:R-:W-:Y:S02]  /*27b0*/  MOV R64, 0x27d0 ;  /* 0x000027d000407802 */ /* 0x000fe40000000f00 */
[----:B------:R-:W-:Y:S05]  /*27c0*/  CALL.REL.NOINC `($__internal_171_$__cuda_sm70_shflsync_down_p) ;  /* 0x0000026000007944 */ /* 0x000fea0003c00000 */
[----:B-1----:R-:W-:Y:S01]  /*27d0*/  IMAD.MOV.U32 R67, RZ, RZ, R102 ;  /* 0x000000ffff437224 */ /* 0x002fe200078e0066 */
[----:B------:R-:W-:Y:S01]  /*27e0*/  HFMA2.MMA R102, -RZ, RZ, 0, 2.384185791015625e-07 ;  /* 0x00000004ff667435 */ /* 0x000fe200000001ff */
        /* <DEDUP_REMOVED lines=8> */
[----:B------:R-:W-:Y:S01]  /*2870*/  HFMA2.MMA R102, -RZ, RZ, 0, 1.1920928955078125e-07 ;  /* 0x00000002ff667435 */ /* 0x000fe200000001ff */
[----:B------:R-:W-:Y:S01]  /*2880*/  IMAD.MOV.U32 R88, RZ, RZ, 0x1f ;  /* 0x0000001fff587424 */ /* 0x000fe200078e00ff */
[----:B------:R-:W-:Y:S02]  /*2890*/  MOV R69, R68 ;  /* 0x0000004400457202 */ /* 0x000fe40000000f00 */
[----:B------:R-:W-:Y:S02]  /*28a0*/  MOV R64, 0x28c0 ;  /* 0x000028c000407802 */ /* 0x000fe40000000f00 */
[----:B------:R-:W-:Y:S05]  /*28b0*/  CALL.REL.NOINC `($__internal_171_$__cuda_sm70_shflsync_down_p) ;  /* 0x0000017000007944 */ /* 0x000fea0003c00000 */
[----:B-1----:R-:W-:Y:S01]  /*28c0*/  IMAD.MOV.U32 R67, RZ, RZ, R102 ;  /* 0x000000ffff437224 */ /* 0x002fe200078e0066 */
[----:B------:R-:W-:Y:S01]  /*28d0*/  HFMA2.MMA R102, -RZ, RZ, 0, 1.1920928955078125e-07 ;  /* 0x00000002ff667435 */ /* 0x000fe200000001ff */
        /* <DEDUP_REMOVED lines=8> */
[----:B------:R-:W-:Y:S01]  /*2960*/  HFMA2.MMA R102, -RZ, RZ, 0, 5.9604644775390625e-08 ;  /* 0x00000001ff667435 */ /* 0x000fe200000001ff */
[----:B------:R-:W-:Y:S01]  /*2970*/  IMAD.MOV.U32 R88, RZ, RZ, 0x1f ;  /* 0x0000001fff587424 */ /* 0x000fe200078e00ff */
[----:B------:R-:W-:Y:S02]  /*2980*/  MOV R69, R70 ;  /* 0x0000004600457202 */ /* 0x000fe40000000f00 */
[----:B------:R-:W-:Y:S02]  /*2990*/  MOV R64, 0x29b0 ;  /* 0x000029b000407802 */ /* 0x000fe40000000f00 */
[----:B------:R-:W-:Y:S05]  /*29a0*/  CALL.REL.NOINC `($__internal_171_$__cuda_sm70_shflsync_down_p) ;  /* 0x0000008000007944 */ /* 0x000fea0003c00000 */
[----:B-1----:R-:W-:Y:S01]  /*29b0*/  IMAD.MOV.U32 R71, RZ, RZ, R102 ;  /* 0x000000ffff477224 */ /* 0x002fe200078e0066 */
[----:B------:R-:W-:Y:S01]  /*29c0*/  HFMA2.MMA R102, -RZ, RZ, 0, 5.9604644775390625e-08 ;  /* 0x00000001ff667435 */ /* 0x000fe200000001ff */
[----:B0-----:R-:W-:Y:S01]  /*29d0*/  MOV R69, R89 ;  /* 0x0000005900457202 */ /* 0x001fe20000000f00 */
[----:B------:R-:W-:Y:S01]  /*29e0*/  IMAD.MOV.U32 R88, RZ, RZ, 0x1f ;  /* 0x0000001fff587424 */ /* 0x000fe200078e00ff */
[----:B------:R-:W-:-:S02]  /*29f0*/  MOV R103, 0xffffffff ;  /* 0xffffffff00677802 */ /* 0x000fc40000000f00 */
[----:B------:R-:W-:Y:S02]  /*2a00*/  MOV R64, 0x2a20 ;  /* 0x00002a2000407802 */ /* 0x000fe40000000f00 */
[----:B------:R-:W-:Y:S05]  /*2a10*/  CALL.REL.NOINC `($__internal_171_$__cuda_sm70_shflsync_down_p) ;  /* 0x0000001000007944 */ /* 0x000fea0003c00000 */
[----:B01----:R-:W-:Y:S05]  /*2a20*/  BRA `(.L_x_5860) ;  /* 0xffffe82000007947 */ /* 0x003fea000383ffff */
        .weak           $__internal_171_$__cuda_sm70_shflsync_down_p
        .type           $__internal_171_$__cuda_sm70_shflsync_down_p,@function
        .size           $__internal_171_$__cuda_sm70_shflsync_down_p,(.L_x_6820 - $__internal_171_$__cuda_sm70_shflsync_down_p)
$__internal_171_$__cuda_sm70_shflsync_down_p:
[----:B------:R-:W-:Y:S01]  /*2a30*/  HFMA2.MMA R65, -RZ, RZ, 0, 0 ;  /* 0x00000000ff417435 */ /* 0x000fe200000001ff */
[----:B------:R-:W-:Y:S04]  /*2a40*/  WARPSYNC R103 ;  /* 0x0000006700007348 */ /* 0x000fe80003800000 */
[----:B------:R0:W1:Y:S01]  /*2a50*/  SHFL.DOWN PT, R102, R69, R102, R88 ;  /* 0x0800006645667389 */ /* 0x00006200000e0058 */
[----:B------:R-:W-:Y:S05]  /*2a60*/  RET.REL.NODEC R64 `(_ZN10layer_norm13ln_bwd_kernelINS_13Kernel_traitsI6__halfffffjLj1536ELj1ELj1ELj4ELj16ENS_18Kernel_traits_baseILj1536ES2_ffffjLj128EEEEELb1ELb0ELb1ELb0EEEvNS_9BwdParamsE) ;  /* 0xffffd59040007950 */ /* 0x000fea0003c3ffff */
.L_x_5861:
        /* <DEDUP_REMOVED lines=9> */
.L_x_6820:


//--------------------- .text._ZN10layer_norm22ln_bwd_finalize_kernelINS_22Kernel_traits_finalizeILj1536E6__halfffffjLb0ELj1024ELj4ENS_18Kernel_traits_baseILj1536ES2_ffffjLj1024EEEEELb0ELb1EEEvNS_9BwdParamsE --------------------------
	.section	.text._ZN10layer_norm22ln_bwd_finalize_kernelINS_22Kernel_traits_finalizeILj1536E6__halfffffjLb0ELj1024ELj4ENS_18Kernel_traits_baseILj1536ES2_ffffjLj1024EEEEELb0ELb1EEEvNS_9BwdParamsE,"ax",@progbits
	.sectioninfo	@"SHI_REGISTERS=32"
	.align	128
        .global         _ZN10layer_norm22ln_bwd_finalize_kernelINS_22Kernel_traits_finalizeILj1536E6__halfffffjLb0ELj1024ELj4ENS_18Kernel_traits_baseILj1536ES2_ffffjLj1024EEEEELb0ELb1EEEvNS_9BwdParamsE
        .type           _ZN10layer_norm22ln_bwd_finalize_kernelINS_22Kernel_traits_finalizeILj1536E6__halfffffjLb0ELj1024ELj4ENS_18Kernel_traits_baseILj1536ES2_ffffjLj1024EEEEELb0ELb1EEEvNS_9BwdParamsE,@function
        .size           _ZN10layer_norm22ln_bwd_finalize_kernelINS_22Kernel_traits_finalizeILj1536E6__halfffffjLb0ELj1024ELj4ENS_18Kernel_traits_baseILj1536ES2_ffffjLj1024EEEEELb0ELb1EEEvNS_9BwdParamsE,(.L_x_6821 - _ZN10layer_norm22ln_bwd_finalize_kernelINS_22Kernel_traits_finalizeILj1536E6__halfffffjLb0ELj1024ELj4ENS_18Kernel_traits_baseILj1536ES2_ffffjLj1024EEEEELb0ELb1EEEvNS_9BwdParamsE)
        .other          _ZN10layer_norm22ln_bwd_finalize_kernelINS_22Kernel_traits_finalizeILj1536E6__halfffffjLb0ELj1024ELj4ENS_18Kernel_traits_baseILj1536ES2_ffffjLj1024EEEEELb0ELb1EEEvNS_9BwdParamsE,@"STO_CUDA_ENTRY STV_DEFAULT"
_ZN10layer_norm22ln_bwd_finalize_kernelINS_22Kernel_traits_finalizeILj1536E6__halfffffjLb0ELj1024ELj4ENS_18Kernel_traits_baseILj1536ES2_ffffjLj1024EEEEELb0ELb1EEEvNS_9BwdParamsE:
.text._ZN10layer_norm22ln_bwd_finalize_kernelINS_22Kernel_traits_finalizeILj1536E6__halfffffjLb0ELj1024ELj4ENS_18Kernel_traits_baseILj1536ES2_ffffjLj1024EEEEELb0ELb1EEEvNS_9BwdParamsE:
        /* <DEDUP_REMOVED lines=19> */
.L_x_5874:
        /* <DEDUP_REMOVED lines=27> */
.L_x_5866:
        /* <DEDUP_REMOVED lines=35> */
.L_x_5865:
[----:B------:R-:W-:Y:S05]  /*0510*/  BSYNC B1 ;  /* 0x0000000000017941 */ /* 0x000fea0003800000 */
.L_x_5864:
        /* <DEDUP_REMOVED lines=23> */
.L_x_5868:
[----:B------:R-:W-:Y:S05]  /*0690*/  BSYNC B1 ;  /* 0x0000000000017941 */ /* 0x000fea0003800000 */
.L_x_5867:
        /* <DEDUP_REMOVED lines=10> */
.L_x_5863:
[----:B------:R-:W-:Y:S05]  /*0740*/  BSYNC B0 ;  /* 0x0000000000007941 */ /* 0x000fea0003800000 */
.L_x_5862:
        /* <DEDUP_REMOVED lines=11> */
.L_x_5875:
        /* <DEDUP_REMOVED lines=18> */
.L_x_5876:
[----:B------:R-:W-:Y:S01]  /*0920*/  @!P1 SHF.R.U32.HI R2, RZ, 0x3, R0 ;  /* 0x00000003ff029819 */ /* 0x000fe20000011600 */
[----:B---3--:R-:W-:Y:S02]  /*0930*/  FADD.FTZ R5, R5, R10 ;  /* 0x0000000a05057221 */ /* 0x008fe40000010000 */
[----:B--2---:R-:W-:Y:S01]  /*0940*/  FADD.FTZ R7, R7, R4 ;  /* 0x0000000407077221 */ /* 0x004fe20000010000 */
[----:B------:R-:W-:-:S05]  /*0950*/  @!P1 LOP3.LUT R2, R2, 0x1ffffffc, RZ, 0xc0, !PT ;  /* 0x1ffffffc02029812 */ /* 0x000fca00078ec0ff */
[----:B------:R2:W-:Y:S04]  /*0960*/  @!P1 STS [R2+0x2000], R5 ;  /* 0x0020000502009388 */ /* 0x0005e80000000800 */
[----:B------:R2:W-:Y:S02]  /*0970*/  @!P1 STS [R2+0x2080], R7 ;  /* 0x0020800702009388 */ /* 0x0005e40000000800 */
.L_x_5869:
        /* <DEDUP_REMOVED lines=13> */
.L_x_5873:
[----:B------:R-:W-:Y:S05]  /*0a50*/  BSYNC B0 ;  /* 0x0000000000007941 */ /* 0x000fea0003800000 */
.L_x_5872:
[C---:B------:R-:W-:Y:S02]  /*0a60*/  ISETP.GT.U32.AND P1, PT, R18.reuse, -0x601, PT ;  /* 0xfffff9ff1200780c */ /* 0x040fe40003f24070 */
[----:B------:R-:W-:Y:S02]  /*0a70*/  IADD3 R18, R18, 0x600, RZ ;  /* 0x0000060012127810 */ /* 0x000fe40007ffe0ff */
[----:B------:R-:W-:-:S09]  /*0a80*/  IADD3 R19, R19, 0x300, RZ ;  /* 0x0000030013137810 */ /* 0x000fd20007ffe0ff */
[----:B012---:R-:W-:Y:S05]  /*0a90*/  @P1 BRA `(.L_x_5874) ;  /* 0xfffff69000001947 */ /* 0x007fea000383ffff */
[----:B------:R-:W-:Y:S05]  /*0aa0*/  EXIT ;  /* 0x000000000000794d */ /* 0x000fea0003800000 */
.L_x_5870:
[----:B--2---:R-:W-:Y:S01]  /*0ab0*/  IMAD.MOV.U32 R10, RZ, RZ, R4 ;  /* 0x000000ffff0a7224 */ /* 0x004fe200078e0004 */
[----:B------:R-:W-:Y:S01]  /*0ac0*/  MOV R9, 0x1 ;  /* 0x0000000100097802 */ /* 0x000fe20000000f00 */
[----:B------:R-:W-:Y:S01]  /*0ad0*/  IMAD.MOV.U32 R6, RZ, RZ, 0x1f ;  /* 0x0000001fff067424 */ /* 0x000fe200078e00ff */
[----:B------:R-:W-:Y:S02]  /*0ae0*/  MOV R11, 0xffffffff ;  /* 0xffffffff000b7802 */ /* 0x000fe40000000f00 */
[----:B------:R-:W-:Y:S02]  /*0af0*/  MOV R2, 0xb10 ;  /* 0x00000b1000027802 */ /* 0x000fe40000000f00 */
[----:B01----:R-:W-:Y:S05]  /*0b00*/  CALL.REL.NOINC `($__internal_172_$__cuda_sm70_shflsync_bfly_p) ;  /* 0x000003c000007944 */ /* 0x003fea0003c00000 */
[----:B-1----:R-:W-:Y:S01]  /*0b10*/  IMAD.MOV.U32 R3, RZ, RZ, R6 ;  /* 0x000000ffff037224 */ /* 0x002fe200078e0006 */
[----:B0-----:R-:W-:Y:S05]  /*0b20*/  BRA `(.L_x_5875) ;  /* 0xfffffcd000007947 */ /* 0x001fea000383ffff */
.L_x_5871:
[----:B------:R-:W-:Y:S01]  /*0b30*/  HFMA2.MMA R6, -RZ, RZ, 0, 1.847743988037109375e-06 ;  /* 0x0000001fff067435 */ /* 0x000fe200000001ff */
[----:B------:R-:W-:Y:S01]  /*0b40*/  MOV R10, R13 ;  /* 0x0000000d000a7202 */ /* 0x000fe20000000f00 */
[----:B------:R-:W-:Y:S01]  /*0b50*/  IMAD.MOV.U32 R9, RZ, RZ, 0x2 ;  /* 0x00000002ff097424 */ /* 0x000fe200078e00ff */
[----:B------:R-:W-:Y:S01]  /*0b60*/  MOV R2, 0xb90 ;  /* 0x00000b9000027802 */ /* 0x000fe20000000f00 */
[----:B------:R-:W-:-:S02]  /*0b70*/  IMAD.MOV.U32 R11, RZ, RZ, -0x1 ;  /* 0xffffffffff0b7424 */ /* 0x000fc400078e00ff */
[----:B012---:R-:W-:Y:S05]  /*0b80*/  CALL.REL.NOINC `($__internal_172_$__cuda_sm70_shflsync_bfly_p) ;  /* 0x0000034000007944 */ /* 0x007fea0003c00000 */
[----:B01----:R-:W-:Y:S01]  /*0b90*/  FADD.FTZ R10, R13, R6 ;  /* 0x000000060d0a7221 */ /* 0x003fe20000010000 */
[----:B------:R-:W-:Y:S01]  /*0ba0*/  HFMA2.MMA R6, -RZ, RZ, 0, 1.847743988037109375e-06 ;  /* 0x0000001fff067435 */ /* 0x000fe200000001ff */
[----:B------:R-:W-:Y:S01]  /*0bb0*/  MOV R9, 0x4 ;  /* 0x0000000400097802 */ /* 0x000fe20000000f00 */
[----:B------:R-:W-:Y:S01]  /*0bc0*/  IMAD.MOV.U32 R11, RZ, RZ, -0x1 ;  /* 0xffffffffff0b7424 */ /* 0x000fe200078e00ff */
[----:B------:R-:W-:-:S03]  /*0bd0*/  MOV R2, 0xbf0 ;  /* 0x00000bf000027802 */ /* 0x000fc60000000f00 */
[----:B------:R-:W-:Y:S05]  /*0be0*/  CALL.REL.NOINC `($__internal_172_$__cuda_sm70_shflsync_bfly_p) ;  /* 0x000002e000007944 */ /* 0x000fea0003c00000 */
[----:B01----:R-:W-:Y:S01]  /*0bf0*/  FADD.FTZ R10, R10, R6 ;  /* 0x000000060a0a7221 */ /* 0x003fe20000010000 */
[----:B------:R-:W-:Y:S01]  /*0c00*/  HFMA2.MMA R6, -RZ, RZ, 0, 1.847743988037109375e-06 ;  /* 0x0000001fff067435 */ /* 0x000fe200000001ff */
[----:B------:R-:W-:Y:S01]  /*0c10*/  MOV R9, 0x8 ;  /* 0x0000000800097802 */ /* 0x000fe20000000f00 */
[----:B------:R-:W-:Y:S01]  /*0c20*/  IMAD.MOV.U32 R11, RZ, RZ, -0x1 ;  /* 0xffffffffff0b7424 */ /* 0x000fe200078e00ff */
[----:B------:R-:W-:-:S03]  /*0c30*/  MOV R2, 0xc50 ;  /* 0x00000c5000027802 */ /* 0x000fc60000000f00 */
[----:B------:R-:W-:Y:S05]  /*0c40*/  CALL.REL.NOINC `($__internal_172_$__cuda_sm70_shflsync_bfly_p) ;  /* 0x0000028000007944 */ /* 0x000fea0003c00000 */
[----:B-1----:R-:W-:Y:S01]  /*0c50*/  FADD.FTZ R4, R10, R6 ;  /* 0x000000060a047221 */ /* 0x002fe20000010000 */
[----:B------:R-:W-:Y:S01]  /*0c60*/  HFMA2.MMA R6, -RZ, RZ, 0, 1.847743988037109375e-06 ;  /* 0x0000001fff067435 */ /* 0x000fe200000001ff */
[----:B0-----:R-:W-:Y:S01]  /*0c70*/  MOV R9, 0x10 ;  /* 0x0000001000097802 */ /* 0x001fe20000000f00 */
[----:B------:R-:W-:Y:S01]  /*0c80*/  IMAD.MOV.U32 R11, RZ, RZ, -0x1 ;  /* 0xffffffffff0b7424 */ /* 0x000fe200078e00ff */
[----:B------:R-:W-:-:S02]  /*0c90*/  MOV R2, 0xcc0 ;  /* 0x00000cc000027802 */ /* 0x000fc40000000f00 */
[----:B------:R-:W-:Y:S02]  /*0ca0*/  MOV R10, R4 ;  /* 0x00000004000a7202 */ /* 0x000fe40000000f00 */
[----:B------:R-:W-:Y:S05]  /*0cb0*/  CALL.REL.NOINC `($__internal_172_$__cuda_sm70_shflsync_bfly_p) ;  /* 0x0000021000007944 */ /* 0x000fea0003c00000 */
[----:B0-----:R-:W-:Y:S01]  /*0cc0*/  HFMA2.MMA R9, -RZ, RZ, 0, 5.9604644775390625e-08 ;  /* 0x00000001ff097435 */ /* 0x001fe200000001ff */
[----:B-1----:R-:W-:Y:S01]  /*0cd0*/  MOV R7, R6 ;  /* 0x0000000600077202 */ /* 0x002fe20000000f00 */
[----:B------:R-:W-:Y:S01]  /*0ce0*/  IMAD.MOV.U32 R10, RZ, RZ, R5 ;  /* 0x000000ffff0a7224 */ /* 0x000fe200078e0005 */
[----:B------:R-:W-:Y:S01]  /*0cf0*/  MOV R6, 0x1f ;  /* 0x0000001f00067802 */ /* 0x000fe20000000f00 */
[----:B------:R-:W-:Y:S01]  /*0d00*/  IMAD.MOV.U32 R11, RZ, RZ, -0x1 ;  /* 0xffffffffff0b7424 */ /* 0x000fe200078e00ff */
[----:B------:R-:W-:Y:S02]  /*0d10*/  MOV R2, 0xd30 ;  /* 0x00000d3000027802 */ /* 0x000fe40000000f00 */
[----:B------:R-:W-:Y:S05]  /*0d20*/  CALL.REL.NOINC `($__internal_172_$__cuda_sm70_shflsync_bfly_p) ;  /* 0x000001a000007944 */ /* 0x000fea0003c00000 */
[----:B0-----:R-:W-:Y:S01]  /*0d30*/  HFMA2.MMA R9, -RZ, RZ, 0, 1.1920928955078125e-07 ;  /* 0x00000002ff097435 */ /* 0x001fe200000001ff */
[----:B-1----:R-:W-:Y:S01]  /*0d40*/  FADD.FTZ R10, R5, R6 ;  /* 0x00000006050a7221 */ /* 0x002fe20000010000 */
[----:B------:R-:W-:Y:S01]  /*0d50*/  MOV R6, 0x1f ;  /* 0x0000001f00067802 */ /* 0x000fe20000000f00 */
[----:B------:R-:W-:Y:S01]  /*0d60*/  IMAD.MOV.U32 R11, RZ, RZ, -0x1 ;  /* 0xffffffffff0b7424 */ /* 0x000fe200078e00ff */
[----:B------:R-:W-:Y:S02]  /*0d70*/  MOV R2, 0xd90 ;  /* 0x00000d9000027802 */ /* 0x000fe40000000f00 */
[----:B------:R-:W-:Y:S05]  /*0d80*/  CALL.REL.NOINC `($__internal_172_$__cuda_sm70_shflsync_bfly_p) ;  /* 0x0000014000007944 */ /* 0x000fea0003c00000 */
[----:B0-----:R-:W-:Y:S01]  /*0d90*/  HFMA2.MMA R9, -RZ, RZ, 0, 2.384185791015625e-07 ;  /* 0x00000004ff097435 */ /* 0x001fe200000001ff */
[----:B-1----:R-:W-:Y:S01]  /*0da0*/  FADD.FTZ R10, R10, R6 ;  /* 0x000000060a0a7221 */ /* 0x002fe20000010000 */
[----:B------:R-:W-:Y:S01]  /*0db0*/  MOV R6, 0x1f ;  /* 0x0000001f00067802 */ /* 0x000fe20000000f00 */
[----:B------:R-:W-:Y:S01]  /*0dc0*/  IMAD.MOV.U32 R11, RZ, RZ, -0x1 ;  /* 0xffffffffff0b7424 */ /* 0x000fe200078e00ff */
[----:B------:R-:W-:-:S02]  /*0dd0*/  MOV R2, 0xdf0 ;  /* 0x00000df000027802 */ /* 0x000fc40000000f00 */
[----:B------:R-:W-:Y:S05]  /*0de0*/  CALL.REL.NOINC `($__internal_172_$__cuda_sm70_shflsync_bfly_p) ;  /* 0x000000e000007944 */ /* 0x000fea0003c00000 */
[----:B0-----:R-:W-:Y:S01]  /*0df0*/  HFMA2.MMA R9, -RZ, RZ, 0, 4.76837158203125e-07 ;  /* 0x00000008ff097435 */ /* 0x001fe200000001ff */
[----:B-1----:R-:W-:Y:S01]  /*0e00*/  FADD.FTZ R10, R10, R6 ;  /* 0x000000060a0a7221 */ /* 0x002fe20000010000 */
[----:B------:R-:W-:Y:S01]  /*0e10*/  MOV R6, 0x1f ;  /* 0x0000001f00067802 */ /* 0x000fe20000000f00 */
[----:B------:R-:W-:Y:S01]  /*0e20*/  IMAD.MOV.U32 R11, RZ, RZ, -0x1 ;  /* 0xffffffffff0b7424 */ /* 0x000fe200078e00ff */
[----:B------:R-:W-:-:S02]  /*0e30*/  MOV R2, 0xe50 ;  /* 0x00000e5000027802 */ /* 0x000fc40000000f00 */
[----:B------:R-:W-:Y:S05]  /*0e40*/  CALL.REL.NOINC `($__internal_172_$__cuda_sm70_shflsync_bfly_p) ;  /* 0x0000008000007944 */ /* 0x000fea0003c00000 */
[----:B0-----:R-:W-:Y:S01]  /*0e50*/  HFMA2.MMA R9, -RZ, RZ, 0, 9.5367431640625e-07 ;  /* 0x00000010ff097435 */ /* 0x001fe200000001ff */
[----:B-1----:R-:W-:Y:S01]  /*0e60*/  FADD.FTZ R10, R10, R6 ;  /* 0x000000060a0a7221 */ /* 0x002fe20000010000 */
[----:B------:R-:W-:Y:S01]  /*0e70*/  MOV R6, 0x1f ;  /* 0x0000001f00067802 */ /* 0x000fe20000000f00 */
[----:B------:R-:W-:Y:S01]  /*0e80*/  IMAD.MOV.U32 R11, RZ, RZ, -0x1 ;  /* 0xffffffffff0b7424 */ /* 0x000fe200078e00ff */
[----:B------:R-:W-:-:S02]  /*0e90*/  MOV R2, 0xeb0 ;  /* 0x00000eb000027802 */ /* 0x000fc40000000f00 */
[----:B------:R-:W-:Y:S05]  /*0ea0*/  CALL.REL.NOINC `($__internal_172_$__cuda_sm70_shflsync_bfly_p) ;  /* 0x0000002000007944 */ /* 0x000fea0003c00000 */
[----:B-1----:R-:W-:Y:S01]  /*0eb0*/  MOV R5, R6 ;  /* 0x0000000600057202 */ /* 0x002fe20000000f00 */
[----:B0-----:R-:W-:Y:S05]  /*0ec0*/  BRA `(.L_x_5876) ;  /* 0xfffffa5000007947 */ /* 0x001fea000383ffff */
        .weak           $__internal_172_$__cuda_sm70_shflsync_bfly_p
        .type           $__internal_172_$__cuda_sm70_shflsync_bfly_p,@function
        .size           $__internal_172_$__cuda_sm70_shflsync_bfly_p,(.L_x_6821 - $__internal_172_$__cuda_sm70_shflsync_bfly_p)
$__internal_172_$__cuda_sm70_shflsync_bfly_p:
[----:B------:R-:W-:Y:S01]  /*0ed0*/  HFMA2.MMA R3, -RZ, RZ, 0, 0 ;  /* 0x00000000ff037435 */ /* 0x000fe200000001ff */
[----:B------:R-:W-:Y:S04]  /*0ee0*/  WARPSYNC R11 ;  /* 0x0000000b00007348 */ /* 0x000fe80003800000 */
[----:B------:R0:W1:Y:S01]  /*0ef0*/  SHFL.BFLY PT, R6, R10, R9, R6 ;  /* 0x0c0000090a067389 */ /* 0x00006200000e0006 */
[----:B------:R-:W-:Y:S05]  /*0f00*/  RET.REL.NODEC R2 `(_ZN10layer_norm22ln_bwd_finalize_kernelINS_22Kernel_traits_finalizeILj1536E6__halfffffjLb0ELj1024ELj4ENS_18Kernel_traits_baseILj1536ES2_ffffjLj1024EEEEELb0ELb1EEEvNS_9BwdParamsE) ;  /* 0xfffff0f002007950 */ /* 0x000fea0003c3ffff */
.L_x_5877:
        /* <DEDUP_REMOVED lines=15> */
.L_x_6821:


//--------------------- .text._ZN10layer_norm13ln_bwd_kernelINS_13Kernel_traitsI6__halfffffjLj1536ELj1ELj1ELj4ELj16ENS_18Kernel_traits_baseILj1536ES2_ffffjLj128EEEEELb1ELb0ELb1ELb1EEEvNS_9BwdParamsE --------------------------
	.section	.text._ZN10layer_norm13ln_bwd_kernelINS_13Kernel_traitsI6__halfffffjLj1536ELj1ELj1ELj4ELj16ENS_18Kernel_traits_baseILj1536ES2_ffffjLj128EEEEELb1ELb0ELb1ELb1EEEvNS_9BwdParamsE,"ax",@progbits
	.sectioninfo	@"SHI_REGISTERS=116"
	.align	128
        .global         _ZN10layer_norm13ln_bwd_kernelINS_13Kernel_traitsI6__halfffffjLj1536ELj1ELj1ELj4ELj16ENS_18Kernel_traits_baseILj1536ES2_ffffjLj128EEEEELb1ELb0ELb1ELb1EEEvNS_9BwdParamsE
        .type           _ZN10layer_norm13ln_bwd_kernelINS_13Kernel_traitsI6__halfffffjLj1536ELj1ELj1ELj4ELj16ENS_18Kernel_traits_baseILj1536ES2_ffffjLj128EEEEELb1ELb0ELb1ELb1EEEvNS_9BwdParamsE,@function
        .size           _ZN10layer_norm13ln_bwd_kernelINS_13Kernel_traitsI6__halfffffjLj1536ELj1ELj1ELj4ELj16ENS_18Kernel_traits_baseILj1536ES2_ffffjLj128EEEEELb1ELb0ELb1ELb1EEEvNS_9BwdParamsE,(.L_x_6822 - _ZN10layer_norm13ln_bwd_kernelINS_13Kernel_traitsI6__halfffffjLj1536ELj1ELj1ELj4ELj16ENS_18Kernel_traits_baseILj1536ES2_ffffjLj128EEEEELb1ELb0ELb1ELb1EEEvNS_9BwdParamsE)
        .other          _ZN10layer_norm13ln_bwd_kernelINS_13Kernel_traitsI6__halfffffjLj1536ELj1ELj1ELj4ELj16ENS_18Kernel_traits_baseILj1536ES2_ffffjLj128EEEEELb1ELb0ELb1ELb1EEEvNS_9BwdParamsE,@"STO_CUDA_ENTRY STV_DEFAULT"
_ZN10layer_norm13ln_bwd_kernelINS_13Kernel_traitsI6__halfffffjLj1536ELj1ELj1ELj4ELj16ENS_18Kernel_traits_baseILj1536ES2_ffffjLj128EEEEELb1ELb0ELb1ELb1EEEvNS_9BwdParamsE:
.text._ZN10layer_norm13ln_bwd_kernelINS_13Kernel_traitsI6__halfffffjLj1536ELj1ELj1ELj4ELj16ENS_18Kernel_traits_baseILj1536ES2_ffffjLj128EEEEELb1ELb0ELb1ELb1EEEvNS_9BwdParamsE:
        /* <DEDUP_REMOVED lines=20> */
.L_x_5878:
[----:B------:R-:W-:-:S04]  /*0140*/  SHF.L.U32 R0, R84, 0x3, RZ ;  /* 0x0000000354007819 */ /* 0x000fc800000006ff */
[----:B------:R-:W-:-:S04]  /*0150*/  LOP3.LUT R0, R0, 0x3f8, RZ, 0xc0, !PT ;  /* 0x000003f800007812 */ /* 0x000fc800078ec0ff */
[----:B------:R-:W-:-:S04]  /*0160*/  IADD3 R2, P0, R0, c[0x0][0x1b0], RZ ;  /* 0x00006c0000027a10 */ /* 0x000fc80007f1e0ff */
[----:B------:R-:W-:-:S05]  /*0170*/  IADD3.X R3, RZ, c[0x0][0x1b4], RZ, P0, !PT ;  /* 0x00006d00ff037a10 */ /* 0x000fca00007fe4ff */
[----:B------:R-:W2:Y:S04]  /*0180*/  LDG.E.64 R4, [R2.64+0x400] ;  /* 0x0004000402047981 */ /* 0x000ea8000c1e1b00 */
[----:B------:R-:W3:Y:S04]  /*0190*/  LDG.E.64 R10, [R2.64+0x800] ;  /* 0x00080004020a7981 */ /* 0x000ee8000c1e1b00 */
[----:B------:R-:W4:Y:S01]  /*01a0*/  LDG.E.64 R86, [R2.64] ;  /* 0x0000000402567981 */ /* 0x000f22000c1e1b00 */
        /* <DEDUP_REMOVED lines=18> */
[----:B------:R-:W-:-:S02]  /*02d0*/  SHF.R.U32.HI R4, RZ, 0x10, R11 ;  /* 0x00000010ff047819 */ /* 0x000fc4000001160b */
[----:B------:R-:W0:Y:S01]  /*02e0*/  LDC.U8 R11, c[0x0][0x1f0] ;  /* 0x00007c00ff0b7b82 */ /* 0x000e220000000000 */
[--C-:B----4-:R-:W-:Y:S02]  /*02f0*/  SHF.R.U64 R9, R86, 0x10, R87.reuse ;  /* 0x0000001056097819 */ /* 0x110fe40000001257 */
[----:B------:R-:W-:Y:S01]  /*0300*/  SHF.R.U32.HI R8, RZ, 0x10, R87 ;  /* 0x00000010ff087819 */ /* 0x000fe20000011657 */
[----:B------:R-:W-:Y:S01]  /*0310*/  HADD2.F32 R13, -RZ, R10.H0_H0 ;  /* 0x2000000aff0d7230 */ /* 0x000fe20000004100 */
[----:B------:R-:W-:Y:S01]  /*0320*/  HFMA2.MMA R10, -RZ, RZ, 0, 5.9604644775390625e-08 ;  /* 0x00000001ff0a7435 */ /* 0x000fe200000001ff */
        /* <DEDUP_REMOVED lines=8> */
.L_x_5909:
        /* <DEDUP_REMOVED lines=21> */
[----:B-1---5:R-:W-:Y:S01]  /*0500*/  ISETP.GE.AND P1, PT, R105, 0x1, PT ;  /* 0x000000016900780c */ /* 0x022fe20003f26270 */
        /* <DEDUP_REMOVED lines=14> */
[-C--:B------:R-:W-:Y:S02]  /*05f0*/  IMAD.WIDE.U32 R62, R62, R113.reuse, c[0x0][0x190] ;  /* 0x000064003e3e7625 */ /* 0x080fe400078e0071 */
[----:B------:R1:W5:Y:S02]  /*0600*/  LDG.E R106, [R106.64] ;  /* 0x000000046a6a7981 */ /* 0x000364000c1e1900 */
[----:B------:R-:W-:Y:S02]  /*0610*/  IMAD.WIDE.U32 R60, R60, R113, c[0x0][0x190] ;  /* 0x000064003c3c7625 */ /* 0x000fe400078e0071 */
[----:B------:R1:W5:Y:S04]  /*0620*/  LDG.E R92, [R62.64] ;  /* 0x000000043e5c7981 */ /* 0x000368000c1e1900 */
[----:B------:R1:W5:Y:S01]  /*0630*/  LDG.E R0, [R60.64] ;  /* 0x000000043c007981 */ /* 0x000362000c1e1900 */
[----:B------:R-:W-:Y:S01]  /*0640*/  CS2R R64, SRZ ;  /* 0x0000000000407805 */ /* 0x000fe2000001ff00 */
[----:B------:R-:W-:Y:S05]  /*0650*/  BRA `(.L_x_5882) ;  /* 0x000007f000007947 */ /* 0x000fea0003800000 */
.L_x_5881:
[----:B-1----:R-:W-:Y:S01]  /*0660*/  IADD3 R60, R64, -0x1, RZ ;  /* 0xffffffff403c7810 */ /* 0x002fe20007ffe0ff */
[----:B------:R-:W-:-:S04]  /*0670*/  IMAD.WIDE R76, R14, R113, c[0x0][0x1a0] ;  /* 0x000068000e4c7625 */ /* 0x000fc800078e0271 */
[----:B------:R-:W-:Y:S01]  /*0680*/  IMAD R62, R60, c[0x0][0x168], RZ ;  /* 0x00005a003c3e7a24 */ /* 0x000fe200078e02ff */
[----:B------:R1:W2:Y:S01]  /*0690*/  LDG.E R88, [R76.64] ;  /* 0x000000044c587981 */ /* 0x0002a2000c1e1900 */
[----:B------:R-:W-:-:S03]  /*06a0*/  IMAD.WIDE.U32 R60, R104, R83, c[0x0][0x188] ;  /* 0x00006200683c7625 */ /* 0x000fc600078e0053 */
[----:B------:R-:W-:-:S04]  /*06b0*/  SHF.R.S32.HI R63, RZ, 0x1f, R62 ;  /* 0x0000001fff3f7819 */ /* 0x000fc8000001143e */
[----:B------:R-:W-:Y:S01]  /*06c0*/  LEA.HI R63, R63, R62, RZ, 0x2 ;  /* 0x0000003e3f3f7211 */ /* 0x000fe200078f10ff */
[----:B------:R-:W-:-:S03]  /*06d0*/  IMAD.WIDE.U32 R68, R86, R83, c[0x0][0x188] ;  /* 0x0000620056447625 */ /* 0x000fc600078e0053 */
[----:B------:R-:W-:Y:S02]  /*06e0*/  LEA.HI.SX32 R80, R63, R0, 0x1e ;  /* 0x000000003f507211 */ /* 0x000fe400078ff2ff */
[----:B------:R-:W3:Y:S03]  /*06f0*/  LDG.E.128 R60, [R60.64] ;  /* 0x000000043c3c7981 */ /* 0x000ee6000c1e1d00 */
[C---:B------:R-:W-:Y:S01]  /*0700*/  IMAD.WIDE.U32 R64, R80.reuse, R83, c[0x0][0x208] ;  /* 0x0000820050407625 */ /* 0x040fe200078e0053 */
[----:B------:R-:W4:Y:S01]  /*0710*/  LDG.E.128 R68, [R68.64] ;  /* 0x0000000444447981 */ /* 0x000f22000c1e1d00 */
[----:B------:R-:W-:-:S04]  /*0720*/  IADD3 R72, R80, 0x80, RZ ;  /* 0x0000008050487810 */ /* 0x000fc80007ffe0ff */
[----:B------:R-:W4:Y:S01]  /*0730*/  LDG.E.128 R64, [R64.64] ;  /* 0x0000000440407981 */ /* 0x000f22000c1e1d00 */
[----:B------:R-:W-:Y:S01]  /*0740*/  IMAD.WIDE.U32 R72, R72, R83, c[0x0][0x208] ;  /* 0x0000820048487625 */ /* 0x000fe200078e0053 */
[----:B-----5:R-:W-:-:S03]  /*0750*/  ISETP.GE.AND P1, PT, R105, 0x1, PT ;  /* 0x000000016900780c */ /* 0x020fc60003f26270 */
[----:B------:R-:W-:Y:S02]  /*0760*/  IMAD.WIDE.U32 R78, R2, R83, c[0x0][0x188] ;  /* 0x00006200024e7625 */ /* 0x000fe400078e0053 */
[----:B------:R-:W4:Y:S01]  /*0770*/  LDG.E.128 R72, [R72.64] ;  /* 0x0000000448487981 */ /* 0x000f22000c1e1d00 */
[----:B------:R-:W-:-:S03]  /*0780*/  IADD3 R80, R80, 0x100, RZ ;  /* 0x0000010050507810 */ /* 0x000fc60007ffe0ff */
[----:B-1----:R-:W4:Y:S02]  /*0790*/  LDG.E.128 R76, [R78.64] ;  /* 0x000000044e4c7981 */ /* 0x002f24000c1e1d00 */
[----:B------:R-:W-:Y:S02]  /*07a0*/  IMAD.WIDE.U32 R80, R80, R83, c[0x0][0x208] ;  /* 0x0000820050507625 */ /* 0x000fe400078e0053 */
[----:B------:R-:W-:-:S04]  /*07b0*/  @P1 IADD3 R90, R105, -0x1, RZ ;  /* 0xffffffff695a1810 */ /* 0x000fc80007ffe0ff */
[----:B------:R-:W4:Y:S01]  /*07c0*/  LDG.E.128 R80, [R80.64] ;  /* 0x0000000450507981 */ /* 0x000f22000c1e1d00 */
[----:B------:R-:W-:-:S05]  /*07d0*/  @P1 IMAD R90, R90, c[0x0][0x168], RZ ;  /* 0x00005a005a5a1a24 */ /* 0x000fca00078e02ff */
[----:B------:R-:W-:-:S04]  /*07e0*/  @P1 SHF.R.S32.HI R91, RZ, 0x1f, R90 ;  /* 0x0000001fff5b1819 */ /* 0x000fc8000001145a */
[----:B------:R-:W-:Y:S02]  /*07f0*/  @P1 LEA.HI R91, R91, R90, RZ, 0x2 ;  /* 0x0000005a5b5b1211 */ /* 0x000fe400078f10ff */
[----:B------:R-:W-:Y:S02]  /*0800*/  MOV R106, RZ ;  /* 0x000000ff006a7202 */ /* 0x000fe40000000f00 */
[----:B------:R-:W-:-:S04]  /*0810*/  @P1 LEA.HI.SX32 R106, R91, R0, 0x1e ;  /* 0x000000005b6a1211 */ /* 0x000fc800078ff2ff */
[C---:B------:R-:W-:Y:S02]  /*0820*/  IADD3 R92, R106.reuse, 0x80, RZ ;  /* 0x000000806a5c7810 */ /* 0x040fe40007ffe0ff */
[C---:B------:R-:W-:Y:S01]  /*0830*/  IADD3 R100, R106.reuse, 0x100, RZ ;  /* 0x000001006a647810 */ /* 0x040fe20007ffe0ff */
[----:B------:R-:W-:-:S06]  /*0840*/  IMAD.WIDE.U32 R106, R106, R113, c[0x0][0x190] ;  /* 0x000064006a6a7625 */ /* 0x000fcc00078e0071 */
[----:B------:R1:W5:Y:S01]  /*0850*/  LDG.E R106, [R106.64] ;  /* 0x000000046a6a7981 */ /* 0x000362000c1e1900 */
[----:B------:R-:W-:-:S04]  /*0860*/  ISETP.NE.U32.AND P0, PT, RZ, c[0x0][0x218], PT ;  /* 0x00008600ff007a0c */ /* 0x000fc80003f05070 */
[----:B------:R-:W-:Y:S01]  /*0870*/  ISETP.NE.AND.EX P0, PT, RZ, c[0x0][0x21c], PT, P0 ;  /* 0x00008700ff007a0c */ /* 0x000fe20003f05300 */
[----:B------:R-:W-:-:S05]  /*0880*/  IMAD.WIDE.U32 R100, R100, R113, c[0x0][0x190] ;  /* 0x0000640064647625 */ /* 0x000fca00078e0071 */
[----:B------:R0:W5:Y:S07]  /*0890*/  LDG.E R0, [R100.64] ;  /* 0x0000000464007981 */ /* 0x00016e000c1e1900 */
[----:B------:R1:W5:Y:S04]  /*08a0*/  @P0 LDG.E.128 R40, [R98.64] ;  /* 0x0000000462280981 */ /* 0x000368000c1e1d00 */
[----:B------:R1:W5:Y:S04]  /*08b0*/  @P0 LDG.E.128 R44, [R96.64] ;  /* 0x00000004602c0981 */ /* 0x000368000c1e1d00 */
[----:B------:R1:W5:Y:S01]  /*08c0*/  @P0 LDG.E.128 R48, [R94.64] ;  /* 0x000000045e300981 */ /* 0x000362000c1e1d00 */
[----:B0-----:R-:W-:Y:S01]  /*08d0*/  ISETP.NE.AND P0, PT, R11, RZ, PT ;  /* 0x000000ff0b00720c */ /* 0x001fe20003f05270 */
[----:B------:R-:W-:-:S06]  /*08e0*/  IMAD.WIDE.U32 R92, R92, R113, c[0x0][0x190] ;  /* 0x000064005c5c7625 */ /* 0x000fcc00078e0071 */
[----:B------:R0:W5:Y:S01]  /*08f0*/  LDG.E R92, [R92.64] ;  /* 0x000000045c5c7981 */ /* 0x000162000c1e1900 */
[----:B--2---:R-:W-:-:S05]  /*0900*/  FSEL R108, R88, RZ, !P0 ;  /* 0x000000ff586c7208 */ /* 0x004fca0004000000 */
[C---:B---3--:R-:W-:Y:S02]  /*0910*/  FADD.FTZ R60, -R108.reuse, R60 ;  /* 0x0000003c6c3c7221 */ /* 0x048fe40000010100 */
[C---:B------:R-:W-:Y:S02]  /*0920*/  FADD.FTZ R88, -R108.reuse, R61 ;  /* 0x0000003d6c587221 */ /* 0x040fe40000010100 */
[----:B------:R-:W-:Y:S02]  /*0930*/  FMUL.FTZ R91, R3, R60 ;  /* 0x0000003c035b7220 */ /* 0x000fe40000410000 */
[C---:B----4-:R-:W-:Y:S02]  /*0940*/  FADD.FTZ R68, -R108.reuse, R68 ;  /* 0x000000446c447221 */ /* 0x050fe40000010100 */
[----:B------:R-:W-:Y:S02]  /*0950*/  FADD.FTZ R60, -R108, R69 ;  /* 0x000000456c3c7221 */ /* 0x000fe40000010100 */
[----:B------:R-:W-:-:S02]  /*0960*/  FMUL.FTZ R100, R89, R64 ;  /* 0x0000004059647220 */ /* 0x000fc40000410000 */
[C---:B------:R-:W-:Y:S02]  /*0970*/  FMUL.FTZ R69, R3.reuse, R68 ;  /* 0x0000004403457220 */ /* 0x040fe40000410000 */
[C---:B------:R-:W-:Y:S02]  /*0980*/  FMUL.FTZ R68, R3.reuse, R60 ;  /* 0x0000003c03447220 */ /* 0x040fe40000410000 */
[----:B------:R-:W-:Y:S02]  /*0990*/  FADD.FTZ R62, -R108, R62 ;  /* 0x0000003e6c3e7221 */ /* 0x000fe40000010100 */
[----:B------:R-:W-:Y:S02]  /*09a0*/  FMUL.FTZ R88, R3, R88 ;  /* 0x0000005803587220 */ /* 0x000fe40000410000 */
[----:B------:R-:W-:Y:S02]  /*09b0*/  FMUL.FTZ R101, R9, R65 ;  /* 0x0000004109657220 */ /* 0x000fe40000410000 */
[----:B------:R-:W-:-:S02]  /*09c0*/  FADD.FTZ R60, RZ, R100 ;  /* 0x00000064ff3c7221 */ /* 0x000fc40000010000 */
[----:B------:R-:W-:Y:S02]  /*09d0*/  FFMA.FTZ R61, R91, R100, RZ ;  /* 0x000000645b3d7223 */ /* 0x000fe400000100ff */
[----:B------:R-:W-:Y:S02]  /*09e0*/  FADD.FTZ R90, -R108, R63 ;  /* 0x0000003f6c5a7221 */ /* 0x000fe40000010100 */
[----:B0-----:R-:W-:Y:S02]  /*09f0*/  FMUL.FTZ R93, R3, R62 ;  /* 0x0000003e035d7220 */ /* 0x001fe40000410000 */
[----:B------:R-:W-:Y:S02]  /*0a00*/  FMUL.FTZ R102, R87, R66 ;  /* 0x0000004257667220 */ /* 0x000fe40000410000 */
[----:B------:R-:W-:Y:S02]  /*0a10*/  FADD.FTZ R63, R60, R101 ;  /* 0x000000653c3f7221 */ /* 0x000fe40000010000 */
[----:B------:R-:W-:-:S02]  /*0a20*/  FFMA.FTZ R61, R88, R101, R61 ;  /* 0x00000065583d7223 */ /* 0x000fc4000001003d */
[----:B------:R-:W-:Y:S02]  /*0a30*/  FMUL.FTZ R90, R3, R90 ;  /* 0x0000005a035a7220 */ /* 0x000fe40000410000 */
[----:B------:R-:W-:Y:S02]  /*0a40*/  FMUL.FTZ R103, R8, R67 ;  /* 0x0000004308677220 */ /* 0x000fe40000410000 */
[----:B------:R-:W-:Y:S02]  /*0a50*/  FADD.FTZ R60, R63, R102 ;  /* 0x000000663f3c7221 */ /* 0x000fe40000010000 */
[----:B------:R-:W-:Y:S02]  /*0a60*/  FFMA.FTZ R61, R93, R102, R61 ;  /* 0x000000665d3d7223 */ /* 0x000fe4000001003d */
[----:B------:R-:W-:Y:S02]  /*0a70*/  FADD.FTZ R70, -R108, R70 ;  /* 0x000000466c467221 */ /* 0x000fe40000010100 */
[----:B------:R-:W-:-:S02]  /*0a80*/  FFMA.FTZ R32, R72, R69, R32 ;  /* 0x0000004548207223 */ /* 0x000fc40000010020 */
[----:B------:R-:W-:Y:S02]  /*0a90*/  FADD.FTZ R20, R20, R72 ;  /* 0x0000004814147221 */ /* 0x000fe40000010000 */
[----:B------:R-:W-:Y:S02]  /*0aa0*/  FMUL.FTZ R72, R85, R72 ;  /* 0x0000004855487220 */ /* 0x000fe40000410000 */
[----:B------:R-:W-:Y:S02]  /*0ab0*/  FADD.FTZ R63, R60, R103 ;  /* 0x000000673c3f7221 */ /* 0x000fe40000010000 */
[----:B------:R-:W-:Y:S02]  /*0ac0*/  FFMA.FTZ R61, R90, R103, R61 ;  /* 0x000000675a3d7223 */ /* 0x000fe4000001003d */
[----:B------:R-:W-:Y:S02]  /*0ad0*/  FADD.FTZ R62, -R108, R71 ;  /* 0x000000476c3e7221 */ /* 0x000fe40000010100 */
[----:B------:R-:W-:-:S02]  /*0ae0*/  FMUL.FTZ R71, R3, R70 ;  /* 0x0000004603477220 */ /* 0x000fc40000410000 */
[----:B------:R-:W-:Y:S02]  /*0af0*/  FFMA.FTZ R33, R73, R68, R33 ;  /* 0x0000004449217223 */ /* 0x000fe40000010021 */
[----:B------:R-:W-:Y:S02]  /*0b00*/  FADD.FTZ R21, R21, R73 ;  /* 0x0000004915157221 */ /* 0x000fe40000010000 */
[----:B------:R-:W-:Y:S02]  /*0b10*/  FMUL.FTZ R73, R7, R73 ;  /* 0x0000004907497220 */ /* 0x000fe40000410000 */
[----:B------:R-:W-:Y:S02]  /*0b20*/  FADD.FTZ R60, R63, R72 ;  /* 0x000000483f3c7221 */ /* 0x000fe40000010000 */
[----:B------:R-:W-:Y:S02]  /*0b30*/  FFMA.FTZ R61, R69, R72, R61 ;  /* 0x00000048453d7223 */ /* 0x000fe4000001003d */
[----:B------:R-:W-:-:S02]  /*0b40*/  FMUL.FTZ R70, R3, R62 ;  /* 0x0000003e03467220 */ /* 0x000fc40000410000 */
[----:B------:R-:W-:Y:S02]  /*0b50*/  FFMA.FTZ R34, R74, R71, R34 ;  /* 0x000000474a227223 */ /* 0x000fe40000010022 */
[----:B------:R-:W-:Y:S02]  /*0b60*/  FADD.FTZ R22, R22, R74 ;  /* 0x0000004a16167221 */ /* 0x000fe40000010000 */
[----:B------:R-:W-:Y:S02]  /*0b70*/  FADD.FTZ R76, -R108, R76 ;  /* 0x0000004c6c4c7221 */ /* 0x000fe40000010100 */
[----:B------:R-:W-:Y:S02]  /*0b80*/  FMUL.FTZ R74, R15, R74 ;  /* 0x0000004a0f4a7220 */ /* 0x000fe40000410000 */
[----:B------:R-:W-:Y:S02]  /*0b90*/  FADD.FTZ R63, R60, R73 ;  /* 0x000000493c3f7221 */ /* 0x000fe40000010000 */
[----:B------:R-:W-:-:S02]  /*0ba0*/  FFMA.FTZ R61, R68, R73, R61 ;  /* 0x00000049443d7223 */ /* 0x000fc4000001003d */
[----:B------:R-:W-:Y:S02]  /*0bb0*/  FFMA.FTZ R35, R75, R70, R35 ;  /* 0x000000464b237223 */ /* 0x000fe40000010023 */
[----:B------:R-:W-:Y:S02]  /*0bc0*/  FADD.FTZ R23, R23, R75 ;  /* 0x0000004b17177221 */ /* 0x000fe40000010000 */
[----:B------:R-:W-:Y:S02]  /*0bd0*/  FADD.FTZ R62, -R108, R77 ;  /* 0x0000004d6c3e7221 */ /* 0x000fe40000010100 */
        /* <DEDUP_REMOVED lines=20> */
[----:B------:R-:W-:-:S02]  /*0d20*/  FFMA.FTZ R30, R82, R79, R30 ;  /* 0x0000004f521e7223 */ /* 0x000fc4000001001e */
[----:B------:R-:W-:Y:S02]  /*0d30*/  FADD.FTZ R18, R18, R82 ;  /* 0x0000005212127221 */ /* 0x000fe40000010000 */
        /* <DEDUP_REMOVED lines=17> */
.L_x_5882:
[----:B-1----:R-:W-:Y:S05]  /*0e50*/  BSYNC B0 ;  /* 0x0000000000007941 */ /* 0x002fea0003800000 */
.L_x_5880:
[----:B------:R-:W-:Y:S02]  /*0e60*/  LOP3.LUT P1, RZ, R10, 0xff, RZ, 0xc0, !PT ;  /* 0x000000ff0aff7812 */ /* 0x000fe4000782c0ff */
[----:B------:R-:W-:-:S02]  /*0e70*/  SHF.R.U32.HI R62, RZ, 0x5, R84 ;  /* 0x00000005ff3e7819 */ /* 0x000fc40000011654 */
[----:B------:R-:W-:Y:S02]  /*0e80*/  LOP3.LUT P0, RZ, R84, 0x1f, RZ, 0xc0, !PT ;  /* 0x0000001f54ff7812 */ /* 0x000fe4000780c0ff */
[----:B------:R-:W-:-:S07]  /*0e90*/  LOP3.LUT R83, R62, 0x7fffffc, RZ, 0xc0, !PT ;  /* 0x07fffffc3e537812 */ /* 0x000fce00078ec0ff */
[----:B------:R-:W-:Y:S01]  /*0ea0*/  @!P1 IADD3 R83, R83, 0x4, RZ ;  /* 0x0000000453539810 */ /* 0x000fe20007ffe0ff */
[----:B------:R-:W-:Y:S05]  /*0eb0*/  BRA.DIV ~URZ, `(.L_x_5883) ;  /* 0x000012927f007947 */ /* 0x000fea000b800000 */
[----:B------:R1:W2:Y:S02]  /*0ec0*/  SHFL.DOWN PT, R63, R64, 0x10, 0x1f ;  /* 0x0a001f00403f7f89 */ /* 0x0002a400000e0000 */
.L_x_5910:
[----:B------:R-:W-:Y:S05]  /*0ed0*/  BRA.DIV ~URZ, `(.L_x_5884) ;  /* 0x000012f27f007947 */ /* 0x000fea000b800000 */
[----:B------:R-:W3:Y:S01]  /*0ee0*/  SHFL.DOWN PT, R60, R65, 0x10, 0x1f ;  /* 0x0a001f00413c7f89 */ /* 0x000ee200000e0000 */
[----:B--2---:R-:W-:-:S05]  /*0ef0*/  FADD.FTZ R76, R63, R64 ;  /* 0x000000403f4c7221 */ /* 0x004fca0000010000 */
[----:B------:R-:W2:Y:S01]  /*0f00*/  SHFL.DOWN PT, R61, R76, 0x8, 0x1f ;  /* 0x09001f004c3d7f89 */ /* 0x000ea200000e0000 */
        /* <DEDUP_REMOVED lines=14> */
.L_x_5911:
[----:B------:R-:W-:Y:S01]  /*0ff0*/  @!P0 LOP3.LUT R62, R62, 0x3, RZ, 0xc0, !PT ;  /* 0x000000033e3e8812 */ /* 0x000fe200078ec0ff */
[----:B---3--:R-:W-:Y:S01]  /*1000*/  FADD.FTZ R76, R76, R65 ;  /* 0x000000414c4c7221 */ /* 0x008fe20000010000 */
[----:B------:R-:W-:Y:S01]  /*1010*/  WARPSYNC 0xffffffff ;  /* 0xffffffff00007948 */ /* 0x000fe20003800000 */
[----:B--2---:R-:W-:Y:S01]  /*1020*/  FADD.FTZ R77, R60, R67 ;  /* 0x000000433c4d7221 */ /* 0x004fe20000010000 */
[----:B------:R-:W-:Y:S01]  /*1030*/  @!P0 IADD3 R94, R83, R62, RZ ;  /* 0x0000003e535e8210 */ /* 0x000fe20007ffe0ff */
[----:B------:R-:W-:Y:S01]  /*1040*/  BSSY B0, `(.L_x_5885) ;  /* 0x000002c000007945 */ /* 0x000fe20003800000 */
[----:B------:R-:W-:Y:S02]  /*1050*/  ISETP.GE.AND P5, PT, R105, 0x1, PT ;  /* 0x000000016900780c */ /* 0x000fe40003fa6270 */
[----:B------:R-:W-:Y:S01]  /*1060*/  @!P6 ISETP.NE.U32.AND P4, PT, RZ, c[0x0][0x218], PT ;  /* 0x00008600ff00ea0c */ /* 0x000fe20003f85070 */
[----:B------:R-:W-:Y:S04]  /*1070*/  @!P0 STS.64 [R94.X8+0x1800], R76 ;  /* 0x0018004c5e008388 */ /* 0x000fe80000008a00 */
[----:B------:R-:W-:Y:S01]  /*1080*/  BAR.SYNC.DEFER_BLOCKING 0x0 ;  /* 0x0000000000007b1d */ /* 0x000fe20000010000 */
[----:B------:R-:W-:-:S02]  /*1090*/  @!P6 ISETP.NE.U32.AND P2, PT, RZ, c[0x0][0x218], PT ;  /* 0x00008600ff00ea0c */ /* 0x000fc40003f45070 */
[----:B------:R-:W-:Y:S02]  /*10a0*/  @!P6 ISETP.NE.U32.AND P3, PT, RZ, c[0x0][0x218], PT ;  /* 0x00008600ff00ea0c */ /* 0x000fe40003f65070 */
[----:B------:R-:W-:Y:S02]  /*10b0*/  @!P6 ISETP.NE.U32.AND P1, PT, RZ, c[0x0][0x218], PT ;  /* 0x00008600ff00ea0c */ /* 0x000fe40003f25070 */
[----:B------:R-:W-:Y:S02]  /*10c0*/  @P5 IADD3 R105, R105, -0x1, RZ ;  /* 0xffffffff69695810 */ /* 0x000fe40007ffe0ff */
[----:B0-----:R-:W-:Y:S02]  /*10d0*/  ISETP.NE.AND P0, PT, R11, RZ, PT ;  /* 0x000000ff0b00720c */ /* 0x001fe40003f05270 */
[----:B------:R-:W-:Y:S01]  /*10e0*/  @!P6 ISETP.NE.AND.EX P4, PT, RZ, c[0x0][0x21c], PT, P4 ;  /* 0x00008700ff00ea0c */ /* 0x000fe20003f85340 */
[----:B------:R-:W-:Y:S01]  /*10f0*/  @P5 IMAD R105, R105, c[0x0][0x168], RZ ;  /* 0x00005a0069695a24 */ /* 0x000fe200078e02ff */
[----:B------:R-:W-:-:S02]  /*1100*/  @!P6 ISETP.NE.AND.EX P2, PT, RZ, c[0x0][0x21c], PT, P2 ;  /* 0x00008700ff00ea0c */ /* 0x000fc40003f45320 */
[----:B------:R-:W-:Y:S02]  /*1110*/  @!P6 ISETP.NE.AND.EX P3, PT, RZ, c[0x0][0x21c], PT, P3 ;  /* 0x00008700ff00ea0c */ /* 0x000fe40003f65330 */
[----:B------:R-:W-:Y:S01]  /*1120*/  @!P6 ISETP.NE.AND.EX P1, PT, RZ, c[0x0][0x21c], PT, P1 ;  /* 0x00008700ff00ea0c */ /* 0x000fe20003f25310 */
[----:B------:R-:W0:Y:S04]  /*1130*/  LDS.128 R60, [R83.X8+0x1800] ;  /* 0x00180000533c7984 */ /* 0x000e280000008c00 */
[----:B-1----:R-:W1:Y:S01]  /*1140*/  LDS.128 R64, [R83.X8+0x1810] ;  /* 0x0018100053407984 */ /* 0x002e620000008c00 */
[----:B0-----:R-:W-:Y:S02]  /*1150*/  FADD.FTZ R95, RZ, R60 ;  /* 0x0000003cff5f7221 */ /* 0x001fe40000010000 */
[----:B------:R-:W-:Y:S01]  /*1160*/  FADD.FTZ R60, RZ, R61 ;  /* 0x0000003dff3c7221 */ /* 0x000fe20000010000 */
[----:B-----5:R-:W-:Y:S01]  /*1170*/  @!P6 FSEL R61, R40, RZ, P4 ;  /* 0x000000ff283de208 */ /* 0x020fe20002000000 */
[----:B------:R-:W-:Y:S01]  /*1180*/  FADD.FTZ R95, R62, R95 ;  /* 0x0000005f3e5f7221 */ /* 0x000fe20000010000 */
[----:B------:R-:W-:Y:S01]  /*1190*/  @!P6 FSEL R62, R41, RZ, P2 ;  /* 0x000000ff293ee208 */ /* 0x000fe20001000000 */
[----:B------:R-:W-:Y:S01]  /*11a0*/  FADD.FTZ R60, R63, R60 ;  /* 0x0000003c3f3c7221 */ /* 0x000fe20000010000 */
[----:B------:R-:W-:Y:S01]  /*11b0*/  @!P6 FSEL R63, R42, RZ, P3 ;  /* 0x000000ff2a3fe208 */ /* 0x000fe20001800000 */
[----:B-1----:R-:W-:Y:S01]  /*11c0*/  FADD.FTZ R95, R95, R64 ;  /* 0x000000405f5f7221 */ /* 0x002fe20000010000 */
[----:B------:R-:W-:Y:S01]  /*11d0*/  @P5 LOP3.LUT P4, RZ, R106, 0xff, RZ, 0xc0, !PT ;  /* 0x000000ff6aff5812 */ /* 0x000fe2000788c0ff */
[----:B------:R-:W-:Y:S01]  /*11e0*/  FADD.FTZ R60, R60, R65 ;  /* 0x000000413c3c7221 */ /* 0x000fe20000010000 */
[----:B------:R-:W-:Y:S01]  /*11f0*/  @P5 LOP3.LUT P2, RZ, R106, 0xff00, RZ, 0xc0, !PT ;  /* 0x0000ff006aff5812 */ /* 0x000fe2000784c0ff */
[----:B------:R-:W-:Y:S01]  /*1200*/  FADD.FTZ R66, R66, R95 ;  /* 0x0000005f42427221 */ /* 0x000fe20000010000 */
[----:B------:R-:W-:Y:S01]  /*1210*/  @P5 LOP3.LUT P3, RZ, R106, 0xff0000, RZ, 0xc0, !PT ;  /* 0x00ff00006aff5812 */ /* 0x000fe2000786c0ff */
[----:B------:R-:W-:Y:S01]  /*1220*/  FADD.FTZ R60, R67, R60 ;  /* 0x0000003c433c7221 */ /* 0x000fe20000010000 */
[----:B------:R-:W-:Y:S01]  /*1230*/  @P5 SHF.R.S32.HI R64, RZ, 0x1f, R105 ;  /* 0x0000001fff405819 */ /* 0x000fe20000011469 */
[----:B------:R-:W-:-:S02]  /*1240*/  FMUL.FTZ R66, R66, c[0x0][0x1e0] ;  /* 0x0000780042427a20 */ /* 0x000fc40000410000 */
[----:B------:R-:W-:-:S03]  /*1250*/  FMUL.FTZ R77, R60, c[0x0][0x1e0] ;  /* 0x000078003c4d7a20 */ /* 0x000fc60000410000 */
[----:B------:R-:W-:Y:S02]  /*1260*/  FSEL R76, R66, RZ, !P0 ;  /* 0x000000ff424c7208 */ /* 0x000fe40004000000 */
        /* <DEDUP_REMOVED lines=9> */
.L_x_5886:
[----:B------:R-:W-:Y:S05]  /*1300*/  BSYNC B0 ;  /* 0x0000000000007941 */ /* 0x000fea0003800000 */
.L_x_5885:
        /* <DEDUP_REMOVED lines=8> */
.L_x_5888:
[----:B------:R-:W-:Y:S05]  /*1390*/  BSYNC B0 ;  /* 0x0000000000007941 */ /* 0x000fea0003800000 */
.L_x_5887:
        /* <DEDUP_REMOVED lines=8> */
.L_x_5890:
[----:B------:R-:W-:Y:S05]  /*1420*/  BSYNC B0 ;  /* 0x0000000000007941 */ /* 0x000fea0003800000 */
.L_x_5889:
        /* <DEDUP_REMOVED lines=8> */
.L_x_5892:
[----:B------:R-:W-:Y:S05]  /*14b0*/  BSYNC B0 ;  /* 0x0000000000007941 */ /* 0x000fea0003800000 */
.L_x_5891:
[----:B------:R-:W-:Y:S01]  /*14c0*/  @P5 LEA.HI R105, R64, R105, RZ, 0x2 ;  /* 0x0000006940695211 */ /* 0x000fe200078f10ff */
[----:B------:R-:W-:Y:S01]  /*14d0*/  @P5 FMUL.FTZ R64, R62, c[0x0][0x1ec] ;  /* 0x00007b003e405a20 */ /* 0x000fe20000410000 */
[----:B------:R-:W-:Y:S01]  /*14e0*/  ISETP.NE.AND.EX P0, PT, RZ, c[0x0][0x25c], PT, P0 ;  /* 0x00009700ff007a0c */ /* 0x000fe20003f05300 */
[----:B------:R-:W-:Y:S01]  /*14f0*/  @P5 FMUL.FTZ R65, R63, c[0x0][0x1ec] ;  /* 0x00007b003f415a20 */ /* 0x000fe20000410000 */
[----:B------:R-:W-:Y:S01]  /*1500*/  @P5 LOP3.LUT R94, R84, 0x7f, RZ, 0xc0, !PT ;  /* 0x0000007f545e5812 */ /* 0x000fe200078ec0ff */
[----:B------:R-:W-:Y:S01]  /*1510*/  @P5 FMUL.FTZ R64, R64, c[0x0][0x1e8] ;  /* 0x00007a0040405a20 */ /* 0x000fe20000410000 */
[----:B------:R-:W-:Y:S01]  /*1520*/  @P5 LOP3.LUT P1, RZ, R106, 0xff000000, RZ, 0xc0, !PT ;  /* 0xff0000006aff5812 */ /* 0x000fe2000782c0ff */
[----:B------:R-:W-:Y:S01]  /*1530*/  @P5 FMUL.FTZ R65, R65, c[0x0][0x1e8] ;  /* 0x00007a0041415a20 */ /* 0x000fe20000410000 */
[----:B------:R-:W-:Y:S01]  /*1540*/  BSSY B0, `(.L_x_5893) ;  /* 0x000001e000007945 */ /* 0x000fe20003800000 */
[----:B------:R-:W-:Y:S01]  /*1550*/  @P5 FMUL.FTZ R60, R61, c[0x0][0x1ec] ;  /* 0x00007b003d3c5a20 */ /* 0x000fe20000410000 */
[----:B------:R-:W-:Y:S01]  /*1560*/  @P5 SEL R53, R64, RZ, P2 ;  /* 0x000000ff40355207 */ /* 0x000fe20001000000 */
[----:B------:R-:W-:Y:S01]  /*1570*/  @P5 FMUL.FTZ R67, R66, c[0x0][0x1ec] ;  /* 0x00007b0042435a20 */ /* 0x000fe20000410000 */
[----:B------:R-:W-:Y:S01]  /*1580*/  ISETP.NE.U32.AND P2, PT, RZ, c[0x0][0x258], PT ;  /* 0x00009600ff007a0c */ /* 0x000fe20003f45070 */
[----:B------:R-:W-:Y:S01]  /*1590*/  @P5 FMUL.FTZ R60, R60, c[0x0][0x1e8] ;  /* 0x00007a003c3c5a20 */ /* 0x000fe20000410000 */
[----:B------:R-:W-:Y:S01]  /*15a0*/  @P5 SEL R54, R65, RZ, P3 ;  /* 0x000000ff41365207 */ /* 0x000fe20001800000 */
[----:B------:R-:W-:Y:S01]  /*15b0*/  IMAD.MOV.U32 R83, RZ, RZ, RZ ;  /* 0x000000ffff537224 */ /* 0x000fe200078e00ff */
[----:B------:R-:W-:Y:S01]  /*15c0*/  @!P6 ISETP.NE.U32.AND P3, PT, RZ, c[0x0][0x218], PT ;  /* 0x00008600ff00ea0c */ /* 0x000fe20003f65070 */
[----:B------:R-:W-:Y:S01]  /*15d0*/  @P5 FMUL.FTZ R67, R67, c[0x0][0x1e8] ;  /* 0x00007a0043435a20 */ /* 0x000fe20000410000 */
[----:B------:R-:W-:-:S02]  /*15e0*/  ISETP.NE.AND.EX P2, PT, RZ, c[0x0][0x25c], PT, P2 ;  /* 0x00009700ff007a0c */ /* 0x000fc40003f45320 */
[----:B------:R-:W-:Y:S02]  /*15f0*/  @P5 LEA.HI.SX32 R83, R105, R94, 0x1e ;  /* 0x0000005e69535211 */ /* 0x000fe400078ff2ff */
[----:B------:R-:W-:Y:S02]  /*1600*/  @P0 MOV R105, 0x10 ;  /* 0x0000001000690802 */ /* 0x000fe40000000f00 */
[----:B------:R-:W-:Y:S02]  /*1610*/  @P5 SEL R52, R60, RZ, P4 ;  /* 0x000000ff3c345207 */ /* 0x000fe40002000000 */
[----:B------:R-:W-:Y:S01]  /*1620*/  @!P6 ISETP.NE.AND.EX P3, PT, RZ, c[0x0][0x21c], PT, P3 ;  /* 0x00008700ff00ea0c */ /* 0x000fe20003f65330 */
[----:B------:R-:W-:Y:S01]  /*1630*/  @P0 IMAD.WIDE.U32 R104, R104, R105, c[0x0][0x258] ;  /* 0x0000960068680625 */ /* 0x000fe200078e0069 */
[----:B------:R-:W-:Y:S02]  /*1640*/  SEL R60, R61, R56, P2 ;  /* 0x000000383d3c7207 */ /* 0x000fe40001000000 */
[----:B------:R-:W-:-:S02]  /*1650*/  SEL R61, R62, R57, P2 ;  /* 0x000000393e3d7207 */ /* 0x000fc40001000000 */
[----:B------:R-:W-:Y:S02]  /*1660*/  SEL R62, R63, R58, P2 ;  /* 0x0000003a3f3e7207 */ /* 0x000fe40001000000 */
[----:B------:R-:W-:Y:S02]  /*1670*/  @P5 SEL R55, R67, RZ, P1 ;  /* 0x000000ff43375207 */ /* 0x000fe40000800000 */
[----:B------:R-:W-:Y:S02]  /*1680*/  @P5 MOV R94, 0x10 ;  /* 0x00000010005e5802 */ /* 0x000fe40000000f00 */
        /* <DEDUP_REMOVED lines=9> */
.L_x_5894:
[----:B------:R-:W-:Y:S05]  /*1720*/  BSYNC B0 ;  /* 0x0000000000007941 */ /* 0x000fea0003800000 */
.L_x_5893:
[----:B------:R-:W-:Y:S01]  /*1730*/  @P5 FMUL.FTZ R66, R95, c[0x0][0x1ec] ;  /* 0x00007b005f425a20 */ /* 0x000fe20000410000 */
[----:B------:R-:W-:Y:S01]  /*1740*/  @!P6 ISETP.NE.U32.AND P4, PT, RZ, c[0x0][0x218], PT ;  /* 0x00008600ff00ea0c */ /* 0x000fe20003f85070 */
[----:B------:R-:W-:Y:S01]  /*1750*/  @P5 IMAD.WIDE.U32 R64, R83, R94, c[0x0][0x248] ;  /* 0x0000920053405625 */ /* 0x000fe200078e005e */
[----:B------:R-:W-:Y:S01]  /*1760*/  @P5 LOP3.LUT P3, RZ, R92, 0xff, RZ, 0xc0, !PT ;  /* 0x000000ff5cff5812 */ /* 0x000fe2000786c0ff */
[----:B------:R-:W-:Y:S01]  /*1770*/  @P0 STG.E.128 [R104.64], R60 ;  /* 0x0000003c68000986 */ /* 0x000fe2000c101d04 */
[----:B------:R-:W-:Y:S01]  /*1780*/  @!P6 ISETP.NE.AND.EX P4, PT, RZ, c[0x0][0x21c], PT, P4 ;  /* 0x00008700ff00ea0c */ /* 0x000fe20003f85340 */
[----:B------:R-:W-:Y:S01]  /*1790*/  @P5 FMUL.FTZ R66, R66, c[0x0][0x1e8] ;  /* 0x00007a0042425a20 */ /* 0x000fe20000410000 */
[----:B------:R-:W-:Y:S01]  /*17a0*/  BSSY B0, `(.L_x_5895) ;  /* 0x000000d000007945 */ /* 0x000fe20003800000 */
[----:B------:R0:W-:Y:S01]  /*17b0*/  @P5 STG.E.128 [R64.64], R52 ;  /* 0x0000003440005986 */ /* 0x0001e2000c101d04 */
[----:B------:R-:W-:Y:S02]  /*17c0*/  @!P6 ISETP.NE.U32.AND P1, PT, RZ, c[0x0][0x218], PT ;  /* 0x00008600ff00ea0c */ /* 0x000fe40003f25070 */
[----:B------:R-:W-:-:S02]  /*17d0*/  @!P6 FSEL R94, R45, RZ, P4 ;  /* 0x000000ff2d5ee208 */ /* 0x000fc40002000000 */
[----:B0-----:R-:W-:Y:S02]  /*17e0*/  @P5 SEL R52, R66, RZ, P3 ;  /* 0x000000ff42345207 */ /* 0x001fe40001800000 */
        /* <DEDUP_REMOVED lines=8> */
.L_x_5896:
[----:B------:R-:W-:Y:S05]  /*1870*/  BSYNC B0 ;  /* 0x0000000000007941 */ /* 0x000fea0003800000 */
.L_x_5895:
[----:B------:R-:W-:Y:S01]  /*1880*/  @P5 FMUL.FTZ R60, R94, c[0x0][0x1ec] ;  /* 0x00007b005e3c5a20 */ /* 0x000fe20000410000 */
[----:B------:R-:W-:Y:S01]  /*1890*/  @!P6 ISETP.NE.AND.EX P1, PT, RZ, c[0x0][0x21c], PT, P1 ;  /* 0x00008700ff00ea0c */ /* 0x000fe20003f25310 */
[----:B------:R-:W-:Y:S01]  /*18a0*/  BSSY B0, `(.L_x_5897) ;  /* 0x000000c000007945 */ /* 0x000fe20003800000 */
[----:B------:R-:W-:Y:S01]  /*18b0*/  @P5 LOP3.LUT P4, RZ, R92, 0xff00, RZ, 0xc0, !PT ;  /* 0x0000ff005cff5812 */ /* 0x000fe2000788c0ff */
[----:B------:R-:W-:Y:S01]  /*18c0*/  @P5 FMUL.FTZ R60, R60, c[0x0][0x1e8] ;  /* 0x00007a003c3c5a20 */ /* 0x000fe20000410000 */
        /* <DEDUP_REMOVED lines=9> */
.L_x_5898:
[----:B------:R-:W-:Y:S05]  /*1960*/  BSYNC B0 ;  /* 0x0000000000007941 */ /* 0x000fea0003800000 */
.L_x_5897:
        /* <DEDUP_REMOVED lines=10> */
.L_x_5900:
[----:B------:R-:W-:Y:S05]  /*1a10*/  BSYNC B0 ;  /* 0x0000000000007941 */ /* 0x000fea0003800000 */
.L_x_5899:
[----:B------:R-:W-:Y:S01]  /*1a20*/  @P5 FMUL.FTZ R62, R64, c[0x0][0x1ec] ;  /* 0x00007b00403e5a20 */ /* 0x000fe20000410000 */
[----:B------:R-:W-:Y:S01]  /*1a30*/  @P5 SEL R53, R60, RZ, P4 ;  /* 0x000000ff3c355207 */ /* 0x000fe20002000000 */
[----:B------:R-:W-:Y:S01]  /*1a40*/  @P5 FMUL.FTZ R61, R61, c[0x0][0x1e8] ;  /* 0x00007a003d3d5a20 */ /* 0x000fe20000410000 */
[----:B------:R-:W-:Y:S01]  /*1a50*/  @!P6 ISETP.NE.U32.AND P4, PT, RZ, c[0x0][0x218], PT ;  /* 0x00008600ff00ea0c */ /* 0x000fe20003f85070 */
[----:B------:R-:W-:Y:S01]  /*1a60*/  @P5 FMUL.FTZ R62, R62, c[0x0][0x1e8] ;  /* 0x00007a003e3e5a20 */ /* 0x000fe20000410000 */
[C---:B------:R-:W-:Y:S01]  /*1a70*/  @P5 LOP3.LUT P1, RZ, R92.reuse, 0xff000000, RZ, 0xc0, !PT ;  /* 0xff0000005cff5812 */ /* 0x040fe2000782c0ff */
[----:B------:R-:W-:Y:S01]  /*1a80*/  BSSY B0, `(.L_x_5901) ;  /* 0x0000015000007945 */ /* 0x000fe20003800000 */
[----:B------:R-:W-:Y:S02]  /*1a90*/  @P5 LOP3.LUT P3, RZ, R92, 0xff0000, RZ, 0xc0, !PT ;  /* 0x00ff00005cff5812 */ /* 0x000fe4000786c0ff */
[----:B------:R-:W-:Y:S02]  /*1aa0*/  @P0 MOV R67, 0x10 ;  /* 0x0000001000430802 */ /* 0x000fe40000000f00 */
[----:B------:R-:W-:-:S02]  /*1ab0*/  @!P6 ISETP.NE.AND.EX P4, PT, RZ, c[0x0][0x21c], PT, P4 ;  /* 0x00008700ff00ea0c */ /* 0x000fc40003f85340 */
[----:B------:R-:W-:Y:S01]  /*1ac0*/  @P5 SEL R55, R62, RZ, P1 ;  /* 0x000000ff3e375207 */ /* 0x000fe20000800000 */
[----:B------:R-:W-:Y:S01]  /*1ad0*/  @P0 IMAD.WIDE.U32 R66, R86, R67, c[0x0][0x258] ;  /* 0x0000960056420625 */ /* 0x000fe200078e0043 */
[----:B------:R-:W-:Y:S02]  /*1ae0*/  @P5 SEL R54, R61, RZ, P3 ;  /* 0x000000ff3d365207 */ /* 0x000fe40001800000 */
[----:B------:R-:W-:Y:S02]  /*1af0*/  SEL R60, R95, R56, P2 ;  /* 0x000000385f3c7207 */ /* 0x000fe40001000000 */
[----:B------:R-:W-:Y:S02]  /*1b00*/  SEL R62, R63, R58, P2 ;  /* 0x0000003a3f3e7207 */ /* 0x000fe40001000000 */
[----:B------:R-:W-:Y:S02]  /*1b10*/  @P5 MOV R92, 0x10 ;  /* 0x00000010005c5802 */ /* 0x000fe40000000f00 */
[----:B------:R-:W-:-:S02]  /*1b20*/  @P5 IADD3 R65, R83, 0x80, RZ ;  /* 0x0000008053415810 */ /* 0x000fc40007ffe0ff */
[----:B------:R-:W-:Y:S02]  /*1b30*/  SEL R61, R94, R57, P2 ;  /* 0x000000395e3d7207 */ /* 0x000fe40001000000 */
        /* <DEDUP_REMOVED lines=9> */
.L_x_5902:
[----:B------:R-:W-:Y:S05]  /*1bd0*/  BSYNC B0 ;  /* 0x0000000000007941 */ /* 0x000fea0003800000 */
.L_x_5901:
        /* <DEDUP_REMOVED lines=10> */
[----:B0-----:R-:W-:-:S02]  /*1c80*/  @P5 SEL R52, R86, RZ, P3 ;  /* 0x000000ff56345207 */ /* 0x001fc40001800000 */
        /* <DEDUP_REMOVED lines=9> */
.L_x_5904:
[----:B------:R-:W-:Y:S05]  /*1d20*/  BSYNC B0 ;  /* 0x0000000000007941 */ /* 0x000fea0003800000 */
.L_x_5903:
[----:B------:R-:W-:Y:S01]  /*1d30*/  @!P6 ISETP.NE.AND.EX P1, PT, RZ, c[0x0][0x21c], PT, P1 ;  /* 0x00008700ff00ea0c */ /* 0x000fe20003f25310 */
[----:B------:R-:W-:Y:S01]  /*1d40*/  BSSY B0, `(.L_x_5905) ;  /* 0x000000b000007945 */ /* 0x000fe20003800000 */
[----:B------:R-:W-:Y:S01]  /*1d50*/  @P5 LOP3.LUT P4, RZ, R0, 0xff00, RZ, 0xc0, !PT ;  /* 0x0000ff0000ff5812 */ /* 0x000fe2000788c0ff */
        /* <DEDUP_REMOVED lines=9> */
.L_x_5906:
[----:B------:R-:W-:Y:S05]  /*1df0*/  BSYNC B0 ;  /* 0x0000000000007941 */ /* 0x000fea0003800000 */
.L_x_5905:
[----:B------:R-:W-:Y:S01]  /*1e00*/  @P5 FMUL.FTZ R62, R61, c[0x0][0x1ec] ;  /* 0x00007b003d3e5a20 */ /* 0x000fe20000410000 */
[----:B------:R-:W-:Y:S01]  /*1e10*/  @P5 LOP3.LUT P1, RZ, R0, 0xff0000, RZ, 0xc0, !PT ;  /* 0x00ff000000ff5812 */ /* 0x000fe2000782c0ff */
[----:B------:R-:W-:Y:S01]  /*1e20*/  @P5 FMUL.FTZ R60, R60, c[0x0][0x1e8] ;  /* 0x00007a003c3c5a20 */ /* 0x000fe20000410000 */
[----:B------:R-:W-:Y:S01]  /*1e30*/  @!P6 ISETP.NE.AND.EX P3, PT, RZ, c[0x0][0x21c], PT, P3 ;  /* 0x00008700ff00ea0c */ /* 0x000fe20003f65330 */
[----:B------:R-:W-:Y:S01]  /*1e40*/  @P5 FMUL.FTZ R62, R62, c[0x0][0x1e8] ;  /* 0x00007a003e3e5a20 */ /* 0x000fe20000410000 */
[----:B------:R-:W-:Y:S01]  /*1e50*/  BSSY B0, `(.L_x_5907) ;  /* 0x000000e000007945 */ /* 0x000fe20003800000 */
[----:B------:R-:W-:Y:S02]  /*1e60*/  SEL R56, R95, R56, P2 ;  /* 0x000000385f387207 */ /* 0x000fe40001000000 */
[----:B------:R-:W-:Y:S02]  /*1e70*/  @P5 SEL R53, R60, RZ, P4 ;  /* 0x000000ff3c355207 */ /* 0x000fe40002000000 */
[----:B------:R-:W-:-:S02]  /*1e80*/  SEL R57, R86, R57, P2 ;  /* 0x0000003956397207 */ /* 0x000fc40001000000 */
[----:B------:R-:W-:Y:S02]  /*1e90*/  SEL R58, R61, R58, P2 ;  /* 0x0000003a3d3a7207 */ /* 0x000fe40001000000 */
        /* <DEDUP_REMOVED lines=9> */
.L_x_5908:
[----:B------:R-:W-:Y:S05]  /*1f30*/  BSYNC B0 ;  /* 0x0000000000007941 */ /* 0x000fea0003800000 */
.L_x_5907:
[----:B------:R-:W-:Y:S01]  /*1f40*/  @P5 FMUL.FTZ R3, R60, c[0x0][0x1ec] ;  /* 0x00007b003c035a20 */ /* 0x000fe20000410000 */
[----:B------:R-:W-:Y:S01]  /*1f50*/  @P5 LOP3.LUT P1, RZ, R0, 0xff000000, RZ, 0xc0, !PT ;  /* 0xff00000000ff5812 */ /* 0x000fe2000782c0ff */
[----:B------:R-:W-:Y:S01]  /*1f60*/  @P0 IMAD.MOV.U32 R61, RZ, RZ, 0x10 ;  /* 0x00000010ff3d0424 */ /* 0x000fe200078e00ff */
[----:B------:R-:W-:Y:S01]  /*1f70*/  @P5 IADD3 R83, R83, 0x100, RZ ;  /* 0x0000010053535810 */ /* 0x000fe20007ffe0ff */
[----:B------:R-:W-:Y:S01]  /*1f80*/  @P5 FMUL.FTZ R3, R3, c[0x0][0x1e8] ;  /* 0x00007a0003035a20 */ /* 0x000fe20000410000 */
[----:B------:R-:W-:Y:S02]  /*1f90*/  @P5 MOV R0, 0x10 ;  /* 0x0000001000005802 */ /* 0x000fe40000000f00 */
[----:B------:R-:W-:Y:S01]  /*1fa0*/  SEL R59, R60, R59, P2 ;  /* 0x0000003b3c3b7207 */ /* 0x000fe20001000000 */
[----:B------:R-:W-:Y:S01]  /*1fb0*/  @P0 IMAD.WIDE.U32 R60, R2, R61, c[0x0][0x258] ;  /* 0x00009600023c0625 */ /* 0x000fe200078e003d */
[----:B------:R-:W-:Y:S02]  /*1fc0*/  @P5 SEL R55, R3, RZ, P1 ;  /* 0x000000ff03375207 */ /* 0x000fe40000800000 */
[----:B------:R-:W-:Y:S01]  /*1fd0*/  IADD3 R14, R14, c[0x0][0x160], RZ ;  /* 0x000058000e0e7a10 */ /* 0x000fe20007ffe0ff */
[----:B------:R-:W-:Y:S01]  /*1fe0*/  @P5 IMAD.WIDE.U32 R2, R83, R0, c[0x0][0x248] ;  /* 0x0000920053025625 */ /* 0x000fe200078e0000 */
[----:B------:R0:W-:Y:S01]  /*1ff0*/  @P0 STG.E.128 [R60.64], R56 ;  /* 0x000000383c000986 */ /* 0x0001e2000c101d04 */
[----:B------:R-:W-:-:S02]  /*2000*/  LOP3.LUT P1, RZ, R10, 0xff, RZ, 0xc0, !PT ;  /* 0x000000ff0aff7812 */ /* 0x000fc4000782c0ff */
[----:B------:R-:W-:Y:S01]  /*2010*/  ISETP.GE.AND P0, PT, R14, c[0x0][0x164], PT ;  /* 0x000059000e007a0c */ /* 0x000fe20003f06270 */
[----:B------:R0:W-:Y:S01]  /*2020*/  @P5 STG.E.128 [R2.64], R52 ;  /* 0x0000003402005986 */ /* 0x0001e2000c101d04 */
[----:B------:R-:W-:-:S11]  /*2030*/  SEL R10, RZ, 0x1, P1 ;  /* 0x00000001ff0a7807 */ /* 0x000fd60000800000 */
[----:B0-----:R-:W-:Y:S01]  /*2040*/  @P0 CALL.REL.NOINC `(.L_x_5879) ;  /* 0x0000001000000944 */ /* 0x001fe20003c00000 */
[----:B------:R-:W-:Y:S05]  /*2050*/  BRA `(.L_x_5909) ;  /* 0xffffe35000007947 */ /* 0x000fea000383ffff */
.L_x_5879:
        /* <DEDUP_REMOVED lines=15> */
.L_x_5883:
[----:B------:R-:W-:Y:S01]  /*2150*/  HFMA2.MMA R77, -RZ, RZ, 0, 9.5367431640625e-07 ;  /* 0x00000010ff4d7435 */ /* 0x000fe200000001ff */
[----:B------:R-:W-:Y:S01]  /*2160*/  MOV R66, R64 ;  /* 0x0000004000427202 */ /* 0x000fe20000000f00 */
[----:B------:R-:W-:Y:S01]  /*2170*/  IMAD.MOV.U32 R94, RZ, RZ, 0x1f ;  /* 0x0000001fff5e7424 */ /* 0x000fe200078e00ff */
[----:B------:R-:W-:-:S02]  /*2180*/  MOV R95, 0xffffffff ;  /* 0xffffffff005f7802 */ /* 0x000fc40000000f00 */
[----:B------:R-:W-:Y:S02]  /*2190*/  MOV R60, 0x21b0 ;  /* 0x000021b0003c7802 */ /* 0x000fe40000000f00 */
[----:B0----5:R-:W-:Y:S05]  /*21a0*/  CALL.REL.NOINC `($__internal_173_$__cuda_sm70_shflsync_down_p) ;  /* 0x0000046000007944 */ /* 0x021fea0003c00000 */
[----:B-1----:R-:W-:Y:S01]  /*21b0*/  MOV R63, R66 ;  /* 0x00000042003f7202 */ /* 0x002fe20000000f00 */
[----:B0-----:R-:W-:Y:S05]  /*21c0*/  BRA `(.L_x_5910) ;  /* 0xffffed0000007947 */ /* 0x001fea000383ffff */
.L_x_5884:
[----:B------:R-:W-:Y:S01]  /*21d0*/  HFMA2.MMA R77, -RZ, RZ, 0, 9.5367431640625e-07 ;  /* 0x00000010ff4d7435 */ /* 0x000fe200000001ff */
[----:B------:R-:W-:Y:S01]  /*21e0*/  MOV R66, R65 ;  /* 0x0000004100427202 */ /* 0x000fe20000000f00 */
[----:B------:R-:W-:Y:S01]  /*21f0*/  IMAD.MOV.U32 R94, RZ, RZ, 0x1f ;  /* 0x0000001fff5e7424 */ /* 0x000fe200078e00ff */
[----:B------:R-:W-:Y:S02]  /*2200*/  MOV R95, 0xffffffff ;  /* 0xffffffff005f7802 */ /* 0x000fe40000000f00 */
[----:B------:R-:W-:Y:S02]  /*2210*/  MOV R60, 0x2230 ;  /* 0x00002230003c7802 */ /* 0x000fe40000000f00 */
[----:B012--5:R-:W-:Y:S05]  /*2220*/  CALL.REL.NOINC `($__internal_173_$__cuda_sm70_shflsync_down_p) ;  /* 0x000003e000007944 */ /* 0x027fea0003c00000 */
[----:B------:R-:W-:Y:S01]  /*2230*/  FADD.FTZ R64, R63, R64 ;  /* 0x000000403f407221 */ /* 0x000fe20000010000 */
[----:B0-----:R-:W-:Y:S01]  /*2240*/  HFMA2.MMA R77, -RZ, RZ, 0, 4.76837158203125e-07 ;  /* 0x00000008ff4d7435 */ /* 0x001fe200000001ff */
[----:B-1----:R-:W-:Y:S01]  /*2250*/  FADD.FTZ R65, R65, R66 ;  /* 0x0000004241417221 */ /* 0x002fe20000010000 */
[----:B------:R-:W-:Y:S01]  /*2260*/  MOV R94, 0x1f ;  /* 0x0000001f005e7802 */ /* 0x000fe20000000f00 */
[----:B------:R-:W-:Y:S01]  /*2270*/  IMAD.MOV.U32 R66, RZ, RZ, R64 ;  /* 0x000000ffff427224 */ /* 0x000fe200078e0040 */
[----:B------:R-:W-:-:S02]  /*2280*/  MOV R95, 0xffffffff ;  /* 0xffffffff005f7802 */ /* 0x000fc40000000f00 */
[----:B------:R-:W-:Y:S02]  /*2290*/  MOV R60, 0x22b0 ;  /* 0x000022b0003c7802 */ /* 0x000fe40000000f00 */
[----:B------:R-:W-:Y:S05]  /*22a0*/  CALL.REL.NOINC `($__internal_173_$__cuda_sm70_shflsync_down_p) ;  /* 0x0000036000007944 */ /* 0x000fea0003c00000 */
[----:B0-----:R-:W-:Y:S01]  /*22b0*/  HFMA2.MMA R77, -RZ, RZ, 0, 4.76837158203125e-07 ;  /* 0x00000008ff4d7435 */ /* 0x001fe200000001ff */
[----:B-1----:R-:W-:Y:S01]  /*22c0*/  MOV R63, R66 ;  /* 0x00000042003f7202 */ /* 0x002fe20000000f00 */
[----:B------:R-:W-:Y:S01]  /*22d0*/  IMAD.MOV.U32 R95, RZ, RZ, -0x1 ;  /* 0xffffffffff5f7424 */ /* 0x000fe200078e00ff */
[----:B------:R-:W-:Y:S02]  /*22e0*/  MOV R66, R65 ;  /* 0x0000004100427202 */ /* 0x000fe40000000f00 */
[----:B------:R-:W-:Y:S02]  /*22f0*/  MOV R94, 0x1f ;  /* 0x0000001f005e7802 */ /* 0x000fe40000000f00 */
[----:B------:R-:W-:Y:S02]  /*2300*/  MOV R60, 0x2320 ;  /* 0x00002320003c7802 */ /* 0x000fe40000000f00 */
[----:B------:R-:W-:Y:S05]  /*2310*/  CALL.REL.NOINC `($__internal_173_$__cuda_sm70_shflsync_down_p) ;  /* 0x000002f000007944 */ /* 0x000fea0003c00000 */
[----:B------:R-:W-:Y:S01]  /*2320*/  FADD.FTZ R64, R63, R64 ;  /* 0x000000403f407221 */ /* 0x000fe20000010000 */
[----:B0-----:R-:W-:Y:S01]  /*2330*/  HFMA2.MMA R77, -RZ, RZ, 0, 2.384185791015625e-07 ;  /* 0x00000004ff4d7435 */ /* 0x001fe200000001ff */
[----:B-1----:R-:W-:Y:S01]  /*2340*/  FADD.FTZ R65, R65, R66 ;  /* 0x0000004241417221 */ /* 0x002fe20000010000 */
[----:B------:R-:W-:-:S02]  /*2350*/  MOV R94, 0x1f ;  /* 0x0000001f005e7802 */ /* 0x000fc40000000f00 */
[----:B------:R-:W-:Y:S02]  /*2360*/  MOV R95, 0xffffffff ;  /* 0xffffffff005f7802 */ /* 0x000fe40000000f00 */
[----:B------:R-:W-:Y:S02]  /*2370*/  MOV R66, R64 ;  /* 0x0000004000427202 */ /* 0x000fe40000000f00 */
[----:B------:R-:W-:Y:S02]  /*2380*/  MOV R60, 0x23a0 ;  /* 0x000023a0003c7802 */ /* 0x000fe40000000f00 */
[----:B------:R-:W-:Y:S05]  /*2390*/  CALL.REL.NOINC `($__internal_173_$__cuda_sm70_shflsync_down_p) ;  /* 0x0000027000007944 */ /* 0x000fea0003c00000 */
[----:B0-----:R-:W-:Y:S01]  /*23a0*/  HFMA2.MMA R77, -RZ, RZ, 0, 2.384185791015625e-07 ;  /* 0x00000004ff4d7435 */ /* 0x001fe200000001ff */
[----:B-1----:R-:W-:Y:S01]  /*23b0*/  MOV R63, R66 ;  /* 0x00000042003f7202 */ /* 0x002fe20000000f00 */
[----:B------:R-:W-:Y:S01]  /*23c0*/  IMAD.MOV.U32 R66, RZ, RZ, R65 ;  /* 0x000000ffff427224 */ /* 0x000fe200078e0041 */
[----:B------:R-:W-:Y:S02]  /*23d0*/  MOV R94, 0x1f ;  /* 0x0000001f005e7802 */ /* 0x000fe40000000f00 */
[----:B------:R-:W-:Y:S02]  /*23e0*/  MOV R95, 0xffffffff ;  /* 0xffffffff005f7802 */ /* 0x000fe40000000f00 */
[----:B------:R-:W-:-:S02]  /*23f0*/  MOV R60, 0x2410 ;  /* 0x00002410003c7802 */ /* 0x000fc40000000f00 */
[----:B------:R-:W-:Y:S05]  /*2400*/  CALL.REL.NOINC `($__internal_173_$__cuda_sm70_shflsync_down_p) ;  /* 0x0000020000007944 */ /* 0x000fea0003c00000 */
[----:B------:R-:W-:Y:S01]  /*2410*/  FADD.FTZ R64, R63, R64 ;  /* 0x000000403f407221 */ /* 0x000fe20000010000 */
[----:B0-----:R-:W-:Y:S01]  /*2420*/  HFMA2.MMA R77, -RZ, RZ, 0, 1.1920928955078125e-07 ;  /* 0x00000002ff4d7435 */ /* 0x001fe200000001ff */
[----:B-1----:R-:W-:Y:S01]  /*2430*/  FADD.FTZ R67, R65, R66 ;  /* 0x0000004241437221 */ /* 0x002fe20000010000 */
[----:B------:R-:W-:Y:S01]  /*2440*/  MOV R94, 0x1f ;  /* 0x0000001f005e7802 */ /* 0x000fe20000000f00 */
[----:B------:R-:W-:Y:S01]  /*2450*/  IMAD.MOV.U32 R95, RZ, RZ, -0x1 ;  /* 0xffffffffff5f7424 */ /* 0x000fe200078e00ff */
[----:B------:R-:W-:-:S02]  /*2460*/  MOV R66, R64 ;  /* 0x0000004000427202 */ /* 0x000fc40000000f00 */
[----:B------:R-:W-:Y:S02]  /*2470*/  MOV R60, 0x2490 ;  /* 0x00002490003c7802 */ /* 0x000fe40000000f00 */
[----:B------:R-:W-:Y:S05]  /*2480*/  CALL.REL.NOINC `($__internal_173_$__cuda_sm70_shflsync_down_p) ;  /* 0x0000018000007944 */ /* 0x000fea0003c00000 */
[----:B0-----:R-:W-:Y:S01]  /*2490*/  HFMA2.MMA R77, -RZ, RZ, 0, 1.1920928955078125e-07 ;  /* 0x00000002ff4d7435 */ /* 0x001fe200000001ff */
[----:B-1----:R-:W-:Y:S01]  /*24a0*/  MOV R63, R66 ;  /* 0x00000042003f7202 */ /* 0x002fe20000000f00 */
[----:B------:R-:W-:Y:S01]  /*24b0*/  IMAD.MOV.U32 R95, RZ, RZ, -0x1 ;  /* 0xffffffffff5f7424 */ /* 0x000fe200078e00ff */
[----:B------:R-:W-:Y:S02]  /*24c0*/  MOV R66, R67 ;  /* 0x0000004300427202 */ /* 0x000fe40000000f00 */
[----:B------:R-:W-:Y:S02]  /*24d0*/  MOV R94, 0x1f ;  /* 0x0000001f005e7802 */ /* 0x000fe40000000f00 */
[----:B------:R-:W-:Y:S02]  /*24e0*/  MOV R60, 0x2500 ;  /* 0x00002500003c7802 */ /* 0x000fe40000000f00 */
[----:B------:R-:W-:Y:S05]  /*24f0*/  CALL.REL.NOINC `($__internal_173_$__cuda_sm70_shflsync_down_p) ;  /* 0x0000011000007944 */ /* 0x000fea0003c00000 */
[----:B------:R-:W-:Y:S01]  /*2500*/  FADD.FTZ R65, R63, R64 ;  /* 0x000000403f417221 */ /* 0x000fe20000010000 */
[----:B0-----:R-:W-:Y:S01]  /*2510*/  HFMA2.MMA R77, -RZ, RZ, 0, 5.9604644775390625e-08 ;  /* 0x00000001ff4d7435 */ /* 0x001fe200000001ff */
[----:B-1----:R-:W-:Y:S01]  /*2520*/  FADD.FTZ R67, R67, R66 ;  /* 0x0000004243437221 */ /* 0x002fe20000010000 */
[----:B------:R-:W-:-:S02]  /*2530*/  MOV R94, 0x1f ;  /* 0x0000001f005e7802 */ /* 0x000fc40000000f00 */
[----:B------:R-:W-:Y:S02]  /*2540*/  MOV R95, 0xffffffff ;  /* 0xffffffff005f7802 */ /* 0x000fe40000000f00 */
[----:B------:R-:W-:Y:S02]  /*2550*/  MOV R66, R65 ;  /* 0x0000004100427202 */ /* 0x000fe40000000f00 */
[----:B------:R-:W-:Y:S02]  /*2560*/  MOV R60, 0x2580 ;  /* 0x00002580003c7802 */ /* 0x000fe40000000f00 */
[----:B------:R-:W-:Y:S05]  /*2570*/  CALL.REL.NOINC `($__internal_173_$__cuda_sm70_shflsync_down_p) ;  /* 0x0000009000007944 */ /* 0x000fea0003c00000 */
[----:B0-----:R-:W-:Y:S01]  /*2580*/  HFMA2.MMA R77, -RZ, RZ, 0, 5.9604644775390625e-08 ;  /* 0x00000001ff4d7435 */ /* 0x001fe200000001ff */
[----:B-1----:R-:W-:Y:S01]  /*2590*/  MOV R76, R66 ;  /* 0x00000042004c7202 */ /* 0x002fe20000000f00 */
[----:B------:R-:W-:Y:S01]  /*25a0*/  IMAD.MOV.U32 R66, RZ, RZ, R67 ;  /* 0x000000ffff427224 */ /* 0x000fe200078e0043 */
[----:B------:R-:W-:Y:S02]  /*25b0*/  MOV R94, 0x1f ;  /* 0x0000001f005e7802 */ /* 0x000fe40000000f00 */
[----:B------:R-:W-:Y:S02]  /*25c0*/  MOV R95, 0xffffffff ;  /* 0xffffffff005f7802 */ /* 0x000fe40000000f00 */
[----:B------:R-:W-:-:S02]  /*25d0*/  MOV R60, 0x25f0 ;  /* 0x000025f0003c7802 */ /* 0x000fc40000000f00 */
[----:B------:R-:W-:Y:S05]  /*25e0*/  CALL.REL.NOINC `($__internal_173_$__cuda_sm70_shflsync_down_p) ;  /* 0x0000002000007944 */ /* 0x000fea0003c00000 */
[----:B-1----:R-:W-:Y:S01]  /*25f0*/  MOV R60, R66 ;  /* 0x00000042003c7202 */ /* 0x002fe20000000f00 */
[----:B0-----:R-:W-:Y:S05]  /*2600*/  BRA `(.L_x_5911) ;  /* 0xffffe9e000007947 */ /* 0x001fea000383ffff */
        .weak           $__internal_173_$__cuda_sm70_shflsync_down_p
        .type           $__internal_173_$__cuda_sm70_shflsync_down_p,@function
        .size           $__internal_173_$__cuda_sm70_shflsync_down_p,(.L_x_6822 - $__internal_173_$__cuda_sm70_shflsync_down_p)
$__internal_173_$__cuda_sm70_shflsync_down_p:
[----:B------:R-:W-:Y:S01]  /*2610*/  HFMA2.MMA R61, -RZ, RZ, 0, 0 ;  /* 0x00000000ff3d7435 */ /* 0x000fe200000001ff */
[----:B------:R-:W-:Y:S04]  /*2620*/  WARPSYNC R95 ;  /* 0x0000005f00007348 */ /* 0x000fe80003800000 */
[----:B------:R0:W1:Y:S01]  /*2630*/  SHFL.DOWN PT, R66, R66, R77, R94 ;  /* 0x0800004d42427389 */ /* 0x00006200000e005e */
[----:B------:R-:W-:Y:S05]  /*2640*/  RET.REL.NODEC R60 `(_ZN10layer_norm13ln_bwd_kernelINS_13Kernel_traitsI6__halfffffjLj1536ELj1ELj1ELj4ELj16ENS_18Kernel_traits_baseILj1536ES2_ffffjLj128EEEEELb1ELb0ELb1ELb1EEEvNS_9BwdParamsE) ;  /* 0xffffd9b03c007950 */ /* 0x000fea0003c3ffff */
.L_x_5912:
        /* <DEDUP_REMOVED lines=11> */
.L_x_6822:


//--------------------- .text._ZN10layer_norm13ln_bwd_kernelINS_13Kernel_traitsI6__halfffffjLj1536ELj1ELj1ELj4ELj16ENS_18Kernel_traits_baseILj1536ES2_ffffjLj128EEEEELb1ELb1ELb0ELb0EEEvNS_9BwdParamsE --------------------------
	.section	.text._ZN10layer_norm13ln_bwd_kernelINS_13Kernel_traitsI6__halfffffjLj1536ELj1ELj1ELj4ELj16ENS_18Kernel_traits_baseILj1536ES2_ffffjLj128EEEEELb1ELb1ELb0ELb0EEEvNS_9BwdParamsE,"ax",@progbits
	.sectioninfo	@"SHI_REGISTERS=128"
	.align	128
        .global         _ZN10layer_norm13ln_bwd_kernelINS_13Kernel_traitsI6__halfffffjLj1536ELj1ELj1ELj4ELj16ENS_18Kernel_traits_baseILj1536ES2_ffffjLj128EEEEELb1ELb1ELb0ELb0EEEvNS_9BwdParamsE
        .type           _ZN10layer_norm13ln_bwd_kernelINS_13Kernel_traitsI6__halfffffjLj1536ELj1ELj1ELj4ELj16ENS_18Kernel_traits_baseILj1536ES2_ffffjLj128EEEEELb1ELb1ELb0ELb0EEEvNS_9BwdParamsE,@function
        .size           _ZN10layer_norm13ln_bwd_kernelINS_13Kernel_traitsI6__halfffffjLj1536ELj1ELj1ELj4ELj16ENS_18Kernel_traits_baseILj1536ES2_ffffjLj128EEEEELb1ELb1ELb0ELb0EEEvNS_9BwdParamsE,(.L_x_6823 - _ZN10layer_norm13ln_bwd_kernelINS_13Kernel_traitsI6__halfffffjLj1536ELj1ELj1ELj4ELj16ENS_18Kernel_traits_baseILj1536ES2_ffffjLj128EEEEELb1ELb1ELb0ELb0EEEvNS_9BwdParamsE)
        .other          _ZN10layer_norm13ln_bwd_kernelINS_13Kernel_traitsI6__halfffffjLj1536ELj1ELj1ELj4ELj16ENS_18Kernel_traits_baseILj1536ES2_ffffjLj128EEEEELb1ELb1ELb0ELb0EEEvNS_9BwdParamsE,@"STO_CUDA_ENTRY STV_DEFAULT"
_ZN10layer_norm13ln_bwd_kernelINS_13Kernel_traitsI6__halfffffjLj1536ELj1ELj1ELj4ELj16ENS_18Kernel_traits_baseILj1536ES2_ffffjLj128EEEEELb1ELb1ELb0ELb0EEEvNS_9BwdParamsE:
.text._ZN10layer_norm13ln_bwd_kernelINS_13Kernel_traitsI6__halfffffjLj1536ELj1ELj1ELj4ELj16ENS_18Kernel_traits_baseILj1536ES2_ffffjLj128EEEEELb1ELb1ELb0ELb0EEEvNS_9BwdParamsE:
        /* <DEDUP_REMOVED lines=25> */
[----:B------:R-:W1:Y:S01]  /*0190*/  S2UR UR6, SR_CTAID.X ;  /* 0x00000000000679c3 */ /* 0x000e620000002500 */
[----:B------:R2:W5:Y:S02]  /*01a0*/  @P4 LDG.E.64 R14, [R28.64] ;  /* 0x000000041c0e4981 */ /* 0x000564000c1e1b00 */
[----:B------:R-:W-:-:S02]  /*01b0*/  @P5 IMAD.WIDE.U32 R24, R24, R25, c[0x0][0x1c8] ;  /* 0x0000720018185625 */ /* 0x000fc400078e0019 */
[----:B------:R0:W5:Y:S04]  /*01c0*/  @P5 LDG.E.64 R18, [R16.64] ;  /* 0x0000000410125981 */ /* 0x000168000c1e1b00 */
[----:B------:R0:W5:Y:S01]  /*01d0*/  @P5 LDG.E.64 R2, [R24.64] ;  /* 0x0000000418025981 */ /* 0x000162000c1e1b00 */
[----:B-1----:R-:W-:-:S04]  /*01e0*/  LEA.HI R90, R88, UR6, RZ, 0x19 ;  /* 0x00000006585a7c11 */ /* 0x002fc8000f8fc8ff */
[----:B------:R-:W-:Y:S01]  /*01f0*/  ISETP.GE.AND P0, PT, R90, c[0x0][0x164], PT ;  /* 0x000059005a007a0c */ /* 0x000fe20003f06270 */
        /* <DEDUP_REMOVED lines=19> */
[----:B0----5:R-:W-:Y:S01]  /*0330*/  MOV R87, R6 ;  /* 0x0000000600577202 */ /* 0x021fe20000000f00 */
        /* <DEDUP_REMOVED lines=18> */
[----:B------:R-:W-:-:S02]  /*0460*/  MOV R5, R11 ;  /* 0x0000000b00057202 */ /* 0x000fc40000000f00 */
[----:B------:R-:W-:Y:S02]  /*0470*/  SHF.R.U32.HI R6, RZ, 0x10, R11 ;  /* 0x00000010ff067819 */ /* 0x000fe4000001160b */
        /* <DEDUP_REMOVED lines=14> */
[----:B------:R-:W-:-:S02]  /*0560*/  SHF.R.U32.HI R10, RZ, 0x10, R15 ;  /* 0x00000010ff0a7819 */ /* 0x000fc4000001160f */
        /* <DEDUP_REMOVED lines=9> */
[----:B------:R-:W-:Y:S02]  /*0600*/  HADD2.F32 R4, -RZ, R16.H0_H0 ;  /* 0x20000010ff047230 */ /* 0x000fe40000004100 */
[----:B------:R-:W-:-:S02]  /*0610*/  HADD2.F32 R11, -RZ, R11.H0_H0 ;  /* 0x2000000bff0b7230 */ /* 0x000fc40000004100 */
[----:B------:R-:W-:Y:S02]  /*0620*/  HADD2.F32 R12, -RZ, R12.H0_H0 ;  /* 0x2000000cff0c7230 */ /* 0x000fe40000004100 */
[----:B------:R-:W-:Y:S02]  /*0630*/  HADD2.F32 R13, -RZ, R13.H0_H0 ;  /* 0x2000000dff0d7230 */ /* 0x000fe40000004100 */
[----:B------:R-:W-:Y:S02]  /*0640*/  HADD2.F32 R14, -RZ, R14.H0_H0 ;  /* 0x2000000eff0e7230 */ /* 0x000fe40000004100 */
.L_x_5928:
[----:B------:R-:W-:Y:S02]  /*0650*/  MOV R71, 0x4 ;  /* 0x0000000400477802 */ /* 0x000fe40000000f00 */
[----:B------:R-:W-:Y:S02]  /*0660*/  ISETP.NE.U32.AND P0, PT, RZ, c[0x0][0x1c0], PT ;  /* 0x00007000ff007a0c */ /* 0x000fe40003f05070 */
[----:B------:R-:W-:Y:S01]  /*0670*/  SHF.R.S32.HI R69, RZ, 0x1f, R90 ;  /* 0x0000001fff457819 */ /* 0x000fe2000001145a */
[----:B------:R-:W-:Y:S01]  /*0680*/  IMAD.WIDE R72, R90, R71, c[0x0][0x1a0] ;  /* 0x000068005a487625 */ /* 0x000fe200078e0247 */
[----:B------:R-:W-:-:S03]  /*0690*/  ISETP.NE.AND.EX P0, PT, RZ, c[0x0][0x1c4], PT, P0 ;  /* 0x00007100ff007a0c */ /* 0x000fc60003f05300 */
[C---:B------:R-:W-:Y:S02]  /*06a0*/  IMAD.WIDE R70, R90.reuse, R71, c[0x0][0x1a8] ;  /* 0x00006a005a467625 */ /* 0x040fe400078e0247 */
[----:B------:R-:W2:Y:S04]  /*06b0*/  LDG.E R72, [R72.64] ;  /* 0x0000000448487981 */ /* 0x000ea8000c1e1900 */
[----:B------:R0:W5:Y:S01]  /*06c0*/  LDG.E R99, [R70.64] ;  /* 0x0000000446637981 */ /* 0x000162000c1e1900 */
[----:B------:R-:W-:-:S03]  /*06d0*/  IMAD R74, R90, c[0x0][0x168], RZ ;  /* 0x00005a005a4a7a24 */ /* 0x000fc600078e02ff */
[C---:B------:R-:W-:Y:S02]  /*06e0*/  @P0 LEA R68, P1, R90.reuse, c[0x0][0x1c0], 0x2 ;  /* 0x000070005a440a11 */ /* 0x040fe400078210ff */
[----:B------:R-:W-:Y:S02]  /*06f0*/  SHF.R.S32.HI R75, RZ, 0x1f, R74 ;  /* 0x0000001fff4b7819 */ /* 0x000fe4000001144a */
[----:B------:R-:W-:Y:S02]  /*0700*/  MOV R101, 0x3f800000 ;  /* 0x3f80000000657802 */ /* 0x000fe40000000f00 */
[----:B------:R-:W-:Y:S02]  /*0710*/  @P0 LEA.HI.X R69, R90, c[0x0][0x1c4], R69, 0x2, P1 ;  /* 0x000071005a450a11 */ /* 0x000fe400008f1445 */
[----:B------:R-:W-:Y:S02]  /*0720*/  LEA.HI R75, R75, R74, RZ, 0x2 ;  /* 0x0000004a4b4b7211 */ /* 0x000fe400078f10ff */
[----:B------:R-:W-:Y:S01]  /*0730*/  LOP3.LUT R100, R88, 0x7f, RZ, 0xc0, !PT ;  /* 0x0000007f58647812 */ /* 0x000fe200078ec0ff */
[----:B------:R-:W-:Y:S01]  /*0740*/  ULDC.U8 UR6, c[0x0][0x1f0] ;  /* 0x00007c0000067ab9 */ /* 0x000fe20000000000 */
[----:B------:R0:W5:Y:S01]  /*0750*/  @P0 LDG.E R101, [R68.64] ;  /* 0x0000000444650981 */ /* 0x000162000c1e1900 */
[----:B------:R-:W-:Y:S01]  /*0760*/  ISETP.NE.AND P0, PT, RZ, UR6, PT ;  /* 0x00000006ff007c0c */ /* 0x000fe2000bf05270 */
[----:B------:R-:W-:Y:S01]  /*0770*/  BSSY B0, `(.L_x_5914) ;  /* 0x0000033000007945 */ /* 0x000fe20003800000 */
[----:B------:R-:W-:-:S02]  /*0780*/  LEA.HI.SX32 R100, R75, R100, 0x1e ;  /* 0x000000644b647211 */ /* 0x000fc400078ff2ff */
[----:B------:R-:W-:Y:S02]  /*0790*/  LOP3.LUT P1, RZ, R89, 0xff, RZ, 0xc0, !PT ;  /* 0x000000ff59ff7812 */ /* 0x000fe4000782c0ff */
[----:B------:R-:W-:Y:S02]  /*07a0*/  MOV R121, RZ ;  /* 0x000000ff00797202 */ /* 0x000fe40000000f00 */
[----:B------:R-:W-:Y:S02]  /*07b0*/  MOV R119, RZ ;  /* 0x000000ff00777202 */ /* 0x000fe40000000f00 */
[----:B------:R-:W-:Y:S02]  /*07c0*/  MOV R97, R100 ;  /* 0x0000006400617202 */ /* 0x000fe40000000f00 */
[----:B--2---:R-:W-:Y:S01]  /*07d0*/  FSEL R96, R72, RZ, !P0 ;  /* 0x000000ff48607208 */ /* 0x004fe20004000000 */
[----:B------:R-:W-:Y:S05]  /*07e0*/  @!P3 BRA `(.L_x_5915) ;  /* 0x000002b00000b947 */ /* 0x000fea0003800000 */
[----:B0-----:R-:W-:Y:S01]  /*07f0*/  HFMA2.MMA R73, -RZ, RZ, 0, 9.5367431640625e-07 ;  /* 0x00000010ff497435 */ /* 0x001fe200000001ff */
[----:B------:R-:W-:-:S04]  /*0800*/  LEA R68, P0, R100, c[0x0][0x188], 0x4 ;  /* 0x0000620064447a11 */ /* 0x000fc800078020ff */
[----:B------:R-:W-:-:S05]  /*0810*/  LEA.HI.X R69, R100, c[0x0][0x18c], RZ, 0x4, P0 ;  /* 0x0000630064457a11 */ /* 0x000fca00000f24ff */
[C---:B------:R-:W-:Y:S01]  /*0820*/  IMAD.WIDE.U32 R72, R100.reuse, R73, c[0x0][0x208] ;  /* 0x0000820064487625 */ /* 0x040fe200078e0049 */
[----:B------:R-:W2:Y:S05]  /*0830*/  LDG.E.128 R68, [R68.64] ;  /* 0x0000000444447981 */ /* 0x000eaa000c1e1d00 */
[----:B------:R-:W3:Y:S01]  /*0840*/  LDG.E.128 R72, [R72.64] ;  /* 0x0000000448487981 */ /* 0x000ee2000c1e1d00 */
[----:B------:R-:W-:Y:S02]  /*0850*/  ISETP.NE.U32.AND P0, PT, RZ, c[0x0][0x218], PT ;  /* 0x00008600ff007a0c */ /* 0x000fe40003f05070 */
[----:B------:R-:W-:Y:S02]  /*0860*/  LEA R120, P6, R100, c[0x0][0x190], 0x2 ;  /* 0x0000640064787a11 */ /* 0x000fe400078c10ff */
[----:B------:R-:W-:-:S02]  /*0870*/  ISETP.NE.AND.EX P0, PT, RZ, c[0x0][0x21c], PT, P0 ;  /* 0x00008700ff007a0c */ /* 0x000fc40003f05300 */
[----:B------:R-:W-:-:S05]  /*0880*/  LEA.HI.X R121, R100, c[0x0][0x194], RZ, 0x2, P6 ;  /* 0x0000650064797a11 */ /* 0x000fca00030f14ff */
[----:B------:R0:W5:Y:S06]  /*0890*/  LDG.E R15, [R120.64] ;  /* 0x00000004780f7981 */ /* 0x00016c000c1e1900 */
[----:B------:R-:W-:-:S04]  /*08a0*/  @P0 LEA R118, P2, R100, c[0x0][0x218], 0x4 ;  /* 0x0000860064760a11 */ /* 0x000fc800078420ff */
[----:B------:R-:W-:-:S05]  /*08b0*/  @P0 LEA.HI.X R119, R100, c[0x0][0x21c], RZ, 0x4, P2 ;  /* 0x0000870064770a11 */ /* 0x000fca00010f24ff */
[----:B------:R1:W5:Y:S01]  /*08c0*/  @P0 LDG.E.128 R52, [R118.64] ;  /* 0x0000000476340981 */ /* 0x000362000c1e1d00 */
[----:B------:R-:W-:Y:S01]  /*08d0*/  IADD3 R97, R100, 0x80, RZ ;  /* 0x0000008064617810 */ /* 0x000fe20007ffe0ff */
[C---:B--2---:R-:W-:Y:S02]  /*08e0*/  FADD.FTZ R68, -R96.reuse, R68 ;  /* 0x0000004460447221 */ /* 0x044fe40000010100 */
[C---:B------:R-:W-:Y:S02]  /*08f0*/  FADD.FTZ R98, -R96.reuse, R69 ;  /* 0x0000004560627221 */ /* 0x040fe40000010100 */
[----:B-----5:R-:W-:Y:S02]  /*0900*/  FMUL.FTZ R95, R99, R68 ;  /* 0x00000044635f7220 */ /* 0x020fe40000410000 */
[----:B---3--:R-:W-:Y:S02]  /*0910*/  FMUL.FTZ R106, R87, R72 ;  /* 0x00000048576a7220 */ /* 0x008fe40000410000 */
[----:B------:R-:W-:-:S02]  /*0920*/  FADD.FTZ R70, -R96, R70 ;  /* 0x0000004660467221 */ /* 0x000fc40000010100 */
[----:B------:R-:W-:Y:S02]  /*0930*/  FMUL.FTZ R98, R99, R98 ;  /* 0x0000006263627220 */ /* 0x000fe40000410000 */
[----:B------:R-:W-:Y:S02]  /*0940*/  FMUL.FTZ R113, R86, R73 ;  /* 0x0000004956717220 */ /* 0x000fe40000410000 */
[----:B------:R-:W-:Y:S02]  /*0950*/  FADD.FTZ R68, RZ, R106 ;  /* 0x0000006aff447221 */ /* 0x000fe40000010000 */
[----:B------:R-:W-:Y:S02]  /*0960*/  FFMA.FTZ R69, R95, R106, RZ ;  /* 0x0000006a5f457223 */ /* 0x000fe400000100ff */
[----:B------:R-:W-:Y:S02]  /*0970*/  FADD.FTZ R122, -R96, R71 ;  /* 0x00000047607a7221 */ /* 0x000fe40000010100 */
[----:B------:R-:W-:-:S02]  /*0980*/  FMUL.FTZ R111, R99, R70 ;  /* 0x00000046636f7220 */ /* 0x000fc40000410000 */
[----:B0-----:R-:W-:Y:S02]  /*0990*/  FMUL.FTZ R120, R85, R74 ;  /* 0x0000004a55787220 */ /* 0x001fe40000410000 */
[----:B------:R-:W-:Y:S02]  /*09a0*/  FADD.FTZ R71, R68, R113 ;  /* 0x0000007144477221 */ /* 0x000fe40000010000 */
[----:B------:R-:W-:Y:S02]  /*09b0*/  FFMA.FTZ R69, R98, R113, R69 ;  /* 0x0000007162457223 */ /* 0x000fe40000010045 */
[----:B------:R-:W-:Y:S02]  /*09c0*/  FMUL.FTZ R115, R84, R75 ;  /* 0x0000004b54737220 */ /* 0x000fe40000410000 */
[----:B-1----:R-:W-:Y:S02]  /*09d0*/  FMUL.FTZ R118, R99, R122 ;  /* 0x0000007a63767220 */ /* 0x002fe40000410000 */
        /* <DEDUP_REMOVED lines=12> */
.L_x_5915:
[----:B0-----:R-:W-:Y:S05]  /*0aa0*/  BSYNC B0 ;  /* 0x0000000000007941 */ /* 0x001fea0003800000 */
.L_x_5914:
        /* <DEDUP_REMOVED lines=13> */
[----:B------:R-:W-:-:S04]  /*0b80*/  LEA R116, P0, R97, c[0x0][0x190], 0x2 ;  /* 0x0000640061747a11 */ /* 0x000fc800078010ff */
[----:B------:R-:W-:-:S05]  /*0b90*/  LEA.HI.X R117, R97, c[0x0][0x194], RZ, 0x2, P0 ;  /* 0x0000650061757a11 */ /* 0x000fca00000f14ff */
[----:B------:R1:W5:Y:S01]  /*0ba0*/  LDG.E R76, [R116.64] ;  /* 0x00000004744c7981 */ /* 0x000362000c1e1900 */
[----:B------:R-:W-:Y:S01]  /*0bb0*/  IADD3 R97, R97, 0x80, RZ ;  /* 0x0000008061617810 */ /* 0x000fe20007ffe0ff */
[C---:B--2---:R-:W-:Y:S02]  /*0bc0*/  FADD.FTZ R94, -R96.reuse, R68 ;  /* 0x00000044605e7221 */ /* 0x044fe40000010100 */
[----:B------:R-:W-:Y:S02]  /*0bd0*/  FADD.FTZ R68, -R96, R69 ;  /* 0x0000004560447221 */ /* 0x000fe40000010100 */
[----:B-----5:R-:W-:Y:S02]  /*0be0*/  FMUL.FTZ R93, R99, R94 ;  /* 0x0000005e635d7220 */ /* 0x020fe40000410000 */
[----:B---3--:R-:W-:Y:S02]  /*0bf0*/  FMUL.FTZ R104, R83, R72 ;  /* 0x0000004853687220 */ /* 0x008fe40000410000 */
[----:B------:R-:W-:-:S02]  /*0c00*/  FMUL.FTZ R94, R99, R68 ;  /* 0x00000044635e7220 */ /* 0x000fc40000410000 */
[----:B------:R-:W-:Y:S02]  /*0c10*/  FADD.FTZ R70, -R96, R70 ;  /* 0x0000004660467221 */ /* 0x000fe40000010100 */
[----:B------:R-:W-:Y:S02]  /*0c20*/  FMUL.FTZ R109, R82, R73 ;  /* 0x00000049526d7220 */ /* 0x000fe40000410000 */
[----:B------:R-:W-:Y:S02]  /*0c30*/  FADD.FTZ R68, R121, R104 ;  /* 0x0000006879447221 */ /* 0x000fe40000010000 */
[----:B------:R-:W-:Y:S02]  /*0c40*/  FFMA.FTZ R119, R93, R104, R119 ;  /* 0x000000685d777223 */ /* 0x000fe40000010077 */
[----:B------:R-:W-:Y:S02]  /*0c50*/  FADD.FTZ R114, -R96, R71 ;  /* 0x0000004760727221 */ /* 0x000fe40000010100 */
[----:B------:R-:W-:-:S02]  /*0c60*/  FMUL.FTZ R103, R99, R70 ;  /* 0x0000004663677220 */ /* 0x000fc40000410000 */
[----:B-1----:R-:W-:Y:S02]  /*0c70*/  FMUL.FTZ R116, R81, R74 ;  /* 0x0000004a51747220 */ /* 0x002fe40000410000 */
        /* <DEDUP_REMOVED lines=16> */
.L_x_5917:
[----:B0-----:R-:W-:Y:S05]  /*0d80*/  BSYNC B0 ;  /* 0x0000000000007941 */ /* 0x001fea0003800000 */
.L_x_5916:
        /* <DEDUP_REMOVED lines=9> */
[----:B------:R-:W3:Y:S01]  /*0e20*/  LDG.E.128 R72, [R72.64] ;  /* 0x0000000448487981 */ /* 0x000ee2000c1e1d00 */
[----:B------:R-:W-:-:S04]  /*0e30*/  LEA R122, P6, R97, c[0x0][0x190], 0x2 ;  /* 0x00006400617a7a11 */ /* 0x000fc800078c10ff */
[----:B------:R-:W-:-:S04]  /*0e40*/  LEA.HI.X R123, R97, c[0x0][0x194], RZ, 0x2, P6 ;  /* 0x00006500617b7a11 */ /* 0x000fc800030f14ff */
[C---:B------:R-:W-:Y:S01]  /*0e50*/  @P0 LEA R124, P2, R97.reuse, c[0x0][0x218], 0x4 ;  /* 0x00008600617c0a11 */ /* 0x040fe200078420ff */
[----:B------:R0:W5:Y:S03]  /*0e60*/  LDG.E R77, [R122.64] ;  /* 0x000000047a4d7981 */ /* 0x000166000c1e1900 */
[----:B------:R-:W-:-:S05]  /*0e70*/  @P0 LEA.HI.X R125, R97, c[0x0][0x21c], RZ, 0x4, P2 ;  /* 0x00008700617d0a11 */ /* 0x000fca00010f24ff */
[----:B------:R0:W5:Y:S01]  /*0e80*/  @P0 LDG.E.128 R64, [R124.64] ;  /* 0x000000047c400981 */ /* 0x000162000c1e1d00 */
[C---:B--2---:R-:W-:Y:S02]  /*0e90*/  FADD.FTZ R68, -R96.reuse, R68 ;  /* 0x0000004460447221 */ /* 0x044fe40000010100 */
[C---:B------:R-:W-:Y:S02]  /*0ea0*/  FADD.FTZ R92, -R96.reuse, R69 ;  /* 0x00000045605c7221 */ /* 0x040fe40000010100 */
        /* <DEDUP_REMOVED lines=26> */
.L_x_5919:
[----:B0-----:R-:W-:Y:S05]  /*1050*/  BSYNC B0 ;  /* 0x0000000000007941 */ /* 0x001fea0003800000 */
.L_x_5918:
[----:B------:R-:W-:Y:S02]  /*1060*/  SHF.R.U32.HI R70, RZ, 0x5, R88 ;  /* 0x00000005ff467819 */ /* 0x000fe40000011658 */
[----:B------:R-:W-:Y:S02]  /*1070*/  LOP3.LUT P0, RZ, R88, 0x1f, RZ, 0xc0, !PT ;  /* 0x0000001f58ff7812 */ /* 0x000fe4000780c0ff */
[----:B------:R-:W-:-:S04]  /*1080*/  LOP3.LUT R122, R70, 0x7fffffc, RZ, 0xc0, !PT ;  /* 0x07fffffc467a7812 */ /* 0x000fc800078ec0ff */
[----:B------:R-:W-:Y:S01]  /*1090*/  @!P1 IADD3 R122, R122, 0x4, RZ ;  /* 0x000000047a7a9810 */ /* 0x000fe20007ffe0ff */
[----:B------:R-:W-:Y:S05]  /*10a0*/  BRA.DIV ~URZ, `(.L_x_5920) ;  /* 0x000011e27f007947 */ /* 0x000fea000b800000 */
[----:B------:R0:W1:Y:S02]  /*10b0*/  SHFL.DOWN PT, R96, R121, 0x10, 0x1f ;  /* 0x0a001f0079607f89 */ /* 0x00006400000e0000 */
.L_x_5929:
        /* <DEDUP_REMOVED lines=18> */
.L_x_5930:
[----:B------:R-:W-:Y:S01]  /*11e0*/  @!P0 LOP3.LUT R69, R70, 0x3, RZ, 0xc0, !PT ;  /* 0x0000000346458812 */ /* 0x000fe200078ec0ff */
[----:B-1-3--:R-:W-:Y:S01]  /*11f0*/  FADD.FTZ R96, R75, R96 ;  /* 0x000000604b607221 */ /* 0x00afe20000010000 */
        /* <DEDUP_REMOVED lines=8> */
[----:B------:R-:W1:Y:S04]  /*1280*/  LDS.128 R68, [R122.X8+0x1800] ;  /* 0x001800007a447984 */ /* 0x000e680000008c00 */
[----:B------:R-:W2:Y:S01]  /*1290*/  LDS.128 R72, [R122.X8+0x1810] ;  /* 0x001810007a487984 */ /* 0x000ea20000008c00 */
[----:B01----:R-:W-:-:S02]  /*12a0*/  FADD.FTZ R121, RZ, R68 ;  /* 0x00000044ff797221 */ /* 0x003fc40000010000 */
[----:B------:R-:W-:Y:S02]  /*12b0*/  FADD.FTZ R68, RZ, R69 ;  /* 0x00000045ff447221 */ /* 0x000fe40000010000 */
[----:B------:R-:W-:Y:S02]  /*12c0*/  FADD.FTZ R121, R70, R121 ;  /* 0x0000007946797221 */ /* 0x000fe40000010000 */
[----:B------:R-:W-:Y:S02]  /*12d0*/  FADD.FTZ R68, R71, R68 ;  /* 0x0000004447447221 */ /* 0x000fe40000010000 */
[----:B--2---:R-:W-:Y:S02]  /*12e0*/  FADD.FTZ R121, R121, R72 ;  /* 0x0000004879797221 */ /* 0x004fe40000010000 */
[----:B------:R-:W-:Y:S02]  /*12f0*/  FADD.FTZ R68, R68, R73 ;  /* 0x0000004944447221 */ /* 0x000fe40000010000 */
[----:B------:R-:W-:-:S02]  /*1300*/  FADD.FTZ R74, R74, R121 ;  /* 0x000000794a4a7221 */ /* 0x000fc40000010000 */
        /* <DEDUP_REMOVED lines=8> */
[-CC-:B------:R-:W-:Y:S01]  /*1390*/  FFMA.FTZ R73, R95, R97.reuse, R96.reuse ;  /* 0x000000615f497223 */ /* 0x180fe20000010060 */
[----:B------:R-:W-:Y:S01]  /*13a0*/  ISETP.NE.U32.AND P1, PT, RZ, c[0x0][0x218], PT ;  /* 0x00008600ff007a0c */ /* 0x000fe20003f25070 */
[-C--:B------:R-:W-:Y:S01]  /*13b0*/  FFMA.FTZ R122, R118, R97.reuse, R96 ;  /* 0x00000061767a7223 */ /* 0x080fe20000010060 */
[----:B------:R-:W-:Y:S01]  /*13c0*/  ISETP.NE.U32.AND P0, PT, RZ, c[0x0][0x258], PT ;  /* 0x00009600ff007a0c */ /* 0x000fe20003f05070 */
[----:B------:R-:W-:Y:S01]  /*13d0*/  FADD.FTZ R72, R106, -R73 ;  /* 0x800000496a487221 */ /* 0x000fe20000010000 */
[----:B------:R-:W-:Y:S01]  /*13e0*/  ISETP.NE.AND.EX P1, PT, RZ, c[0x0][0x21c], PT, P1 ;  /* 0x00008700ff007a0c */ /* 0x000fe20003f25310 */
[----:B------:R-:W-:Y:S01]  /*13f0*/  FADD.FTZ R122, R115, -R122 ;  /* 0x8000007a737a7221 */ /* 0x000fe20000010000 */
[----:B------:R-:W-:Y:S01]  /*1400*/  ISETP.NE.AND.EX P0, PT, RZ, c[0x0][0x25c], PT, P0 ;  /* 0x00009700ff007a0c */ /* 0x000fe20003f05300 */
[----:B-----5:R-:W-:Y:S01]  /*1410*/  FMUL.FTZ R73, R99, R72 ;  /* 0x0000004863497220 */ /* 0x020fe20000410000 */
[C---:B------:R-:W-:Y:S01]  /*1420*/  LOP3.LUT P6, RZ, R15.reuse, 0xff, RZ, 0xc0, !PT ;  /* 0x000000ff0fff7812 */ /* 0x040fe200078cc0ff */
[----:B------:R-:W-:Y:S01]  /*1430*/  FFMA.FTZ R72, R98, R97, R96 ;  /* 0x0000006162487223 */ /* 0x000fe20000010060 */
[----:B------:R-:W-:Y:S01]  /*1440*/  LOP3.LUT P2, RZ, R15, 0xff00, RZ, 0xc0, !PT ;  /* 0x0000ff000fff7812 */ /* 0x000fe2000784c0ff */
[----:B------:R-:W-:-:S02]  /*1450*/  FMUL.FTZ R122, R99, R122 ;  /* 0x0000007a637a7220 */ /* 0x000fc40000410000 */
[----:B------:R-:W-:-:S04]  /*1460*/  FADD.FTZ R72, R113, -R72 ;  /* 0x8000004871487221 */ /* 0x000fc80000010000 */
[----:B------:R-:W-:Y:S01]  /*1470*/  FMUL.FTZ R74, R99, R72 ;  /* 0x00000048634a7220 */ /* 0x000fe20000410000 */
[----:B------:R-:W-:Y:S01]  /*1480*/  MOV R72, RZ ;  /* 0x000000ff00487202 */ /* 0x000fe20000000f00 */
[----:B------:R-:W-:Y:S02]  /*1490*/  @P1 FADD.FTZ R73, R52, R73 ;  /* 0x0000004934491221 */ /* 0x000fe40000010000 */
[----:B------:R-:W-:Y:S02]  /*14a0*/  @P1 FADD.FTZ R74, R53, R74 ;  /* 0x0000004a354a1221 */ /* 0x000fe40000010000 */
[----:B------:R-:W-:Y:S01]  /*14b0*/  @P1 FADD.FTZ R122, R55, R122 ;  /* 0x0000007a377a1221 */ /* 0x000fe20000010000 */
[C---:B------:R-:W-:Y:S01]  /*14c0*/  SEL R24, R73.reuse, R24, P0 ;  /* 0x0000001849187207 */ /* 0x040fe20000000000 */
[----:B------:R-:W-:Y:S01]  /*14d0*/  FMUL.FTZ R73, R73, R101 ;  /* 0x0000006549497220 */ /* 0x000fe20000410000 */
[C---:B------:R-:W-:Y:S01]  /*14e0*/  SEL R25, R74.reuse, R25, P0 ;  /* 0x000000194a197207 */ /* 0x040fe20000000000 */
[----:B------:R-:W-:Y:S01]  /*14f0*/  FMUL.FTZ R74, R74, R101 ;  /* 0x000000654a4a7220 */ /* 0x000fe20000410000 */
[----:B------:R-:W-:Y:S01]  /*1500*/  SEL R27, R122, R27, P0 ;  /* 0x0000001b7a1b7207 */ /* 0x000fe20000000000 */
[----:B------:R-:W-:-:S02]  /*1510*/  FMUL.FTZ R73, R73, c[0x0][0x1e8] ;  /* 0x00007a0049497a20 */ /* 0x000fc40000410000 */
[----:B------:R-:W-:Y:S02]  /*1520*/  FMUL.FTZ R74, R74, c[0x0][0x1e8] ;  /* 0x00007a004a4a7a20 */ /* 0x000fe40000410000 */
[----:B------:R-:W-:Y:S02]  /*1530*/  @P6 FMUL.FTZ R72, R3, R73 ;  /* 0x0000004903486220 */ /* 0x000fe40000410000 */
[----:B--2---:R-:W-:Y:S01]  /*1540*/  FMUL.FTZ R68, R73, R68 ;  /* 0x0000004449447220 */ /* 0x004fe20000410000 */
[----:B------:R-:W-:Y:S01]  /*1550*/  HFMA2.MMA R73, -RZ, RZ, 0, 0 ;  /* 0x00000000ff497435 */ /* 0x000fe200000001ff */
[----:B------:R-:W-:Y:S02]  /*1560*/  FMUL.FTZ R121, R69, R74 ;  /* 0x0000004a45797220 */ /* 0x000fe40000410000 */
[----:B------:R-:W-:-:S03]  /*1570*/  FFMA.FTZ R69, R111, R97, R96 ;  /* 0x000000616f457223 */ /* 0x000fc60000010060 */
[----:B------:R-:W-:Y:S01]  /*1580*/  @P2 FMUL.FTZ R73, R4, R74 ;  /* 0x0000004a04492220 */ /* 0x000fe20000410000 */
[----:B------:R-:W-:Y:S01]  /*1590*/  FSEL R124, R121, RZ, P2 ;  /* 0x000000ff797c7208 */ /* 0x000fe20001000000 */
[----:B------:R-:W-:Y:S01]  /*15a0*/  FADD.FTZ R74, R120, -R69 ;  /* 0x80000045784a7221 */ /* 0x000fe20000010000 */
[----:B------:R-:W-:Y:S01]  /*15b0*/  FSEL R69, R68, RZ, P6 ;  /* 0x000000ff44457208 */ /* 0x000fe20003000000 */
[----:B------:R-:W-:Y:S01]  /*15c0*/  FMUL.FTZ R68, R122, R101 ;  /* 0x000000657a447220 */ /* 0x000fe20000410000 */
[----:B------:R-:W-:Y:S01]  /*15d0*/  LOP3.LUT P6, RZ, R15, 0xff0000, RZ, 0xc0, !PT ;  /* 0x00ff00000fff7812 */ /* 0x000fe200078cc0ff */
[----:B------:R-:W-:Y:S01]  /*15e0*/  FMUL.FTZ R75, R99, R74 ;  /* 0x0000004a634b7220 */ /* 0x000fe20000410000 */
[----:B------:R-:W-:Y:S01]  /*15f0*/  MOV R74, RZ ;  /* 0x000000ff004a7202 */ /* 0x000fe20000000f00 */
[----:B------:R-:W-:Y:S02]  /*1600*/  FMUL.FTZ R68, R68, c[0x0][0x1e8] ;  /* 0x00007a0044447a20 */ /* 0x000fe40000410000 */
[----:B------:R-:W-:Y:S01]  /*1610*/  @P1 FADD.FTZ R75, R54, R75 ;  /* 0x0000004b364b1221 */ /* 0x000fe20000010000 */
[----:B------:R-:W-:Y:S01]  /*1620*/  ISETP.NE.U32.AND P1, PT, RZ, c[0x0][0x258], PT ;  /* 0x00009600ff007a0c */ /* 0x000fe20003f25070 */
[----:B------:R-:W-:-:S02]  /*1630*/  FMUL.FTZ R123, R71, R68 ;  /* 0x00000044477b7220 */ /* 0x000fc40000410000 */
[----:B------:R-:W-:Y:S01]  /*1640*/  FADD.FTZ R40, R40, R69 ;  /* 0x0000004528287221 */ /* 0x000fe20000010000 */
[C---:B------:R-:W-:Y:S01]  /*1650*/  SEL R26, R75.reuse, R26, P0 ;  /* 0x0000001a4b1a7207 */ /* 0x040fe20000000000 */
[----:B------:R-:W-:Y:S01]  /*1660*/  FMUL.FTZ R75, R75, R101 ;  /* 0x000000654b4b7220 */ /* 0x000fe20000410000 */
[----:B------:R-:W-:Y:S01]  /*1670*/  LOP3.LUT P0, RZ, R15, 0xff000000, RZ, 0xc0, !PT ;  /* 0xff0000000fff7812 */ /* 0x000fe2000780c0ff */
[----:B------:R-:W-:Y:S01]  /*1680*/  FADD.FTZ R41, R41, R124 ;  /* 0x0000007c29297221 */ /* 0x000fe20000010000 */
[----:B------:R-:W-:Y:S01]  /*1690*/  ISETP.NE.AND.EX P1, PT, RZ, c[0x0][0x25c], PT, P1 ;  /* 0x00009700ff007a0c */ /* 0x000fe20003f25310 */
[----:B------:R-:W-:-:S04]  /*16a0*/  FMUL.FTZ R75, R75, c[0x0][0x1e8] ;  /* 0x00007a004b4b7a20 */ /* 0x000fc80000410000 */
[-C--:B------:R-:W-:Y:S02]  /*16b0*/  FMUL.FTZ R122, R70, R75.reuse ;  /* 0x0000004b467a7220 */ /* 0x080fe40000410000 */
[----:B------:R-:W-:Y:S01]  /*16c0*/  @P6 FMUL.FTZ R74, R5, R75 ;  /* 0x0000004b054a6220 */ /* 0x000fe20000410000 */
[----:B------:R-:W-:-:S05]  /*16d0*/  HFMA2.MMA R75, -RZ, RZ, 0, 0 ;  /* 0x00000000ff4b7435 */ /* 0x000fca00000001ff */
[----:B------:R-:W-:-:S04]  /*16e0*/  @P1 IMAD.WIDE.U32 R70, R100, R119, c[0x0][0x258] ;  /* 0x0000960064461625 */ /* 0x000fc800078e0077 */
[----:B------:R-:W-:Y:S01]  /*16f0*/  @P0 FMUL.FTZ R75, R6, R68 ;  /* 0x00000044064b0220 */ /* 0x000fe20000410000 */
[----:B------:R0:W-:Y:S01]  /*1700*/  @P1 STG.E.128 [R70.64], R24 ;  /* 0x0000001846001986 */ /* 0x0001e2000c101d04 */
[----:B------:R-:W-:Y:S01]  /*1710*/  IMAD.WIDE.U32 R68, R100, R119, c[0x0][0x248] ;  /* 0x0000920064447625 */ /* 0x000fe200078e0077 */
[----:B------:R-:W-:Y:S02]  /*1720*/  FSEL R119, R122, RZ, P6 ;  /* 0x000000ff7a777208 */ /* 0x000fe40003000000 */
[----:B------:R-:W-:Y:S02]  /*1730*/  FSEL R122, R123, RZ, P0 ;  /* 0x000000ff7b7a7208 */ /* 0x000fe40000000000 */
[----:B------:R0:W-:Y:S01]  /*1740*/  STG.E.128 [R68.64], R72 ;  /* 0x0000004844007986 */ /* 0x0001e2000c101d04 */
[----:B------:R-:W-:Y:S01]  /*1750*/  FADD.FTZ R42, R42, R119 ;  /* 0x000000772a2a7221 */ /* 0x000fe20000010000 */
[----:B------:R-:W-:Y:S01]  /*1760*/  IADD3 R100, R100, 0x80, RZ ;  /* 0x0000008064647810 */ /* 0x000fe20007ffe0ff */
[----:B------:R-:W-:-:S02]  /*1770*/  FADD.FTZ R43, R43, R122 ;  /* 0x0000007a2b2b7221 */ /* 0x000fc40000010000 */
.L_x_5923:
[----:B------:R-:W-:Y:S05]  /*1780*/  BSYNC B0 ;  /* 0x0000000000007941 */ /* 0x000fea0003800000 */
.L_x_5922:
        /* <DEDUP_REMOVED lines=10> */
[----:B------:R-:W-:Y:S01]  /*1830*/  FADD.FTZ R72, R104, -R73 ;  /* 0x8000004968487221 */ /* 0x000fe20000010000 */
[----:B------:R-:W-:Y:S01]  /*1840*/  ISETP.NE.AND.EX P1, PT, RZ, c[0x0][0x25c], PT, P1 ;  /* 0x00009700ff007a0c */ /* 0x000fe20003f25310 */
[-CC-:B------:R-:W-:Y:S01]  /*1850*/  FFMA.FTZ R73, R103, R97.reuse, R96.reuse ;  /* 0x0000006167497223 */ /* 0x180fe20000010060 */
[----:B------:R-:W-:Y:S01]  /*1860*/  ISETP.NE.U32.AND P2, PT, RZ, c[0x0][0x258], PT ;  /* 0x00009600ff007a0c */ /* 0x000fe20003f45070 */
[----:B------:R-:W-:Y:S01]  /*1870*/  FFMA.FTZ R124, R114, R97, R96 ;  /* 0x00000061727c7223 */ /* 0x000fe20000010060 */
[----:B------:R-:W-:Y:S01]  /*1880*/  LOP3.LUT P6, RZ, R76, 0xff, RZ, 0xc0, !PT ;  /* 0x000000ff4cff7812 */ /* 0x000fe200078cc0ff */
[----:B------:R-:W-:Y:S01]  /*1890*/  FADD.FTZ R74, R109, -R74 ;  /* 0x8000004a6d4a7221 */ /* 0x000fe20000010000 */
[----:B------:R-:W-:Y:S01]  /*18a0*/  ISETP.NE.AND.EX P2, PT, RZ, c[0x0][0x25c], PT, P2 ;  /* 0x00009700ff007a0c */ /* 0x000fe20003f45320 */
[----:B------:R-:W-:-:S02]  /*18b0*/  FADD.FTZ R122, R116, -R73 ;  /* 0x80000049747a7221 */ /* 0x000fc40000010000 */
[----:B------:R-:W-:Y:S02]  /*18c0*/  FADD.FTZ R124, R117, -R124 ;  /* 0x8000007c757c7221 */ /* 0x000fe40000010000 */
[C---:B-----5:R-:W-:Y:S01]  /*18d0*/  FMUL.FTZ R73, R99.reuse, R72 ;  /* 0x0000004863497220 */ /* 0x060fe20000410000 */
[----:B------:R-:W-:Y:S01]  /*18e0*/  HFMA2.MMA R72, -RZ, RZ, 0, 0 ;  /* 0x00000000ff487435 */ /* 0x000fe200000001ff */
[C---:B------:R-:W-:Y:S02]  /*18f0*/  FMUL.FTZ R74, R99.reuse, R74 ;  /* 0x0000004a634a7220 */ /* 0x040fe40000410000 */
[C---:B------:R-:W-:Y:S02]  /*1900*/  FMUL.FTZ R75, R99.reuse, R122 ;  /* 0x0000007a634b7220 */ /* 0x040fe40000410000 */
[----:B------:R-:W-:Y:S02]  /*1910*/  FMUL.FTZ R124, R99, R124 ;  /* 0x0000007c637c7220 */ /* 0x000fe40000410000 */
[----:B------:R-:W-:-:S02]  /*1920*/  @P0 FADD.FTZ R73, R16, R73 ;  /* 0x0000004910490221 */ /* 0x000fc40000010000 */
[----:B------:R-:W-:Y:S02]  /*1930*/  @P0 FADD.FTZ R74, R17, R74 ;  /* 0x0000004a114a0221 */ /* 0x000fe40000010000 */
[----:B------:R-:W-:Y:S01]  /*1940*/  @P0 FADD.FTZ R75, R18, R75 ;  /* 0x0000004b124b0221 */ /* 0x000fe20000010000 */
[----:B------:R-:W-:Y:S01]  /*1950*/  SEL R24, R73, R24, P2 ;  /* 0x0000001849187207 */ /* 0x000fe20001000000 */
[----:B------:R-:W-:Y:S01]  /*1960*/  @P0 FADD.FTZ R124, R19, R124 ;  /* 0x0000007c137c0221 */ /* 0x000fe20000010000 */
[C---:B------:R-:W-:Y:S01]  /*1970*/  SEL R25, R74.reuse, R25, P2 ;  /* 0x000000194a197207 */ /* 0x040fe20001000000 */
[-C--:B------:R-:W-:Y:S01]  /*1980*/  FMUL.FTZ R73, R73, R101.reuse ;  /* 0x0000006549497220 */ /* 0x080fe20000410000 */
[----:B------:R-:W-:Y:S01]  /*1990*/  SEL R26, R75, R26, P2 ;  /* 0x0000001a4b1a7207 */ /* 0x000fe20001000000 */
[----:B------:R-:W-:Y:S01]  /*19a0*/  FMUL.FTZ R74, R74, R101 ;  /* 0x000000654a4a7220 */ /* 0x000fe20000410000 */
[----:B------:R-:W-:Y:S01]  /*19b0*/  SEL R27, R124, R27, P2 ;  /* 0x0000001b7c1b7207 */ /* 0x000fe20001000000 */
[----:B------:R-:W-:Y:S01]  /*19c0*/  FMUL.FTZ R73, R73, c[0x0][0x1e8] ;  /* 0x00007a0049497a20 */ /* 0x000fe20000410000 */
[----:B------:R-:W-:Y:S01]  /*19d0*/  @P1 LEA R122, P2, R100, c[0x0][0x258], 0x4 ;  /* 0x00009600647a1a11 */ /* 0x000fe200078420ff */
[----:B------:R-:W-:Y:S01]  /*19e0*/  FMUL.FTZ R74, R74, c[0x0][0x1e8] ;  /* 0x00007a004a4a7a20 */ /* 0x000fe20000410000 */
[----:B------:R-:W-:Y:S01]  /*19f0*/  LOP3.LUT P0, RZ, R76, 0xff00, RZ, 0xc0, !PT ;  /* 0x0000ff004cff7812 */ /* 0x000fe2000780c0ff */
[----:B------:R-:W-:Y:S01]  /*1a00*/  @P6 FMUL.FTZ R72, R7, R73 ;  /* 0x0000004907486220 */ /* 0x000fe20000410000 */
[----:B------:R-:W-:Y:S01]  /*1a10*/  @P1 LEA.HI.X R123, R100, c[0x0][0x25c], RZ, 0x4, P2 ;  /* 0x00009700647b1a11 */ /* 0x000fe200010f24ff */
[-C--:B------:R-:W-:Y:S01]  /*1a20*/  FMUL.FTZ R75, R75, R101.reuse ;  /* 0x000000654b4b7220 */ /* 0x080fe20000410000 */
[----:B------:R-:W-:Y:S01]  /*1a30*/  LOP3.LUT P2, RZ, R76, 0xff0000, RZ, 0xc0, !PT ;  /* 0x00ff00004cff7812 */ /* 0x000fe2000784c0ff */
[----:B------:R-:W-:-:S02]  /*1a40*/  FMUL.FTZ R124, R124, R101 ;  /* 0x000000657c7c7220 */ /* 0x000fc40000410000 */
[----:B------:R0:W-:Y:S01]  /*1a50*/  @P1 STG.E.128 [R122.64], R24 ;  /* 0x000000187a001986 */ /* 0x0001e2000c101d04 */
[----:B------:R-:W-:Y:S02]  /*1a60*/  FMUL.FTZ R75, R75, c[0x0][0x1e8] ;  /* 0x00007a004b4b7a20 */ /* 0x000fe40000410000 */
[----:B------:R-:W-:Y:S02]  /*1a70*/  FMUL.FTZ R124, R124, c[0x0][0x1e8] ;  /* 0x00007a007c7c7a20 */ /* 0x000fe40000410000 */
[----:B--2---:R-:W-:Y:S01]  /*1a80*/  FMUL.FTZ R119, R73, R68 ;  /* 0x0000004449777220 */ /* 0x004fe20000410000 */
[----:B------:R-:W-:Y:S01]  /*1a90*/  LEA R68, P1, R100, c[0x0][0x248], 0x4 ;  /* 0x0000920064447a11 */ /* 0x000fe200078220ff */
[-C--:B------:R-:W-:Y:S01]  /*1aa0*/  FMUL.FTZ R121, R69, R74.reuse ;  /* 0x0000004a45797220 */ /* 0x080fe20000410000 */
[----:B------:R-:W-:Y:S01]  /*1ab0*/  MOV R73, RZ ;  /* 0x000000ff00497202 */ /* 0x000fe20000000f00 */
[----:B------:R-:W-:Y:S01]  /*1ac0*/  @P0 FMUL.FTZ R73, R8, R74 ;  /* 0x0000004a08490220 */ /* 0x000fe20000410000 */
[----:B------:R-:W-:Y:S01]  /*1ad0*/  LEA.HI.X R69, R100, c[0x0][0x24c], RZ, 0x4, P1 ;  /* 0x0000930064457a11 */ /* 0x000fe200008f24ff */
[----:B------:R-:W-:Y:S01]  /*1ae0*/  HFMA2.MMA R74, -RZ, RZ, 0, 0 ;  /* 0x00000000ff4a7435 */ /* 0x000fe200000001ff */
[----:B------:R-:W-:Y:S01]  /*1af0*/  LOP3.LUT P1, RZ, R76, 0xff000000, RZ, 0xc0, !PT ;  /* 0xff0000004cff7812 */ /* 0x000fe2000782c0ff */
[----:B------:R-:W-:Y:S01]  /*1b00*/  FMUL.FTZ R70, R70, R75 ;  /* 0x0000004b46467220 */ /* 0x000fe20000410000 */
[----:B------:R-:W-:-:S02]  /*1b10*/  FSEL R119, R119, RZ, P6 ;  /* 0x000000ff77777208 */ /* 0x000fc40003000000 */
[----:B0-----:R-:W-:Y:S01]  /*1b20*/  FSEL R122, R121, RZ, P0 ;  /* 0x000000ff797a7208 */ /* 0x001fe20000000000 */
[----:B------:R-:W-:Y:S01]  /*1b30*/  @P2 FMUL.FTZ R74, R9, R75 ;  /* 0x0000004b094a2220 */ /* 0x000fe20000410000 */
[----:B------:R-:W-:Y:S01]  /*1b40*/  MOV R75, RZ ;  /* 0x000000ff004b7202 */ /* 0x000fe20000000f00 */
[----:B------:R-:W-:Y:S01]  /*1b50*/  FADD.FTZ R44, R44, R119 ;  /* 0x000000772c2c7221 */ /* 0x000fe20000010000 */
[----:B------:R-:W-:Y:S01]  /*1b60*/  IADD3 R100, R100, 0x80, RZ ;  /* 0x0000008064647810 */ /* 0x000fe20007ffe0ff */
[----:B------:R-:W-:-:S04]  /*1b70*/  FADD.FTZ R45, R45, R122 ;  /* 0x0000007a2d2d7221 */ /* 0x000fc80000010000 */
[-C--:B------:R-:W-:Y:S02]  /*1b80*/  @P1 FMUL.FTZ R75, R10, R124.reuse ;  /* 0x0000007c0a4b1220 */ /* 0x080fe40000410000 */
[----:B------:R-:W-:Y:S01]  /*1b90*/  FMUL.FTZ R124, R71, R124 ;  /* 0x0000007c477c7220 */ /* 0x000fe20000410000 */
[----:B------:R-:W-:Y:S02]  /*1ba0*/  FSEL R71, R70, RZ, P2 ;  /* 0x000000ff46477208 */ /* 0x000fe40001000000 */
[----:B------:R0:W-:Y:S02]  /*1bb0*/  STG.E.128 [R68.64], R72 ;  /* 0x0000004844007986 */ /* 0x0001e4000c101d04 */
[----:B------:R-:W-:Y:S01]  /*1bc0*/  FSEL R124, R124, RZ, P1 ;  /* 0x000000ff7c7c7208 */ /* 0x000fe20000800000 */
[----:B------:R-:W-:-:S04]  /*1bd0*/  FADD.FTZ R46, R46, R71 ;  /* 0x000000472e2e7221 */ /* 0x000fc80000010000 */
[----:B------:R-:W-:Y:S02]  /*1be0*/  FADD.FTZ R47, R47, R124 ;  /* 0x0000007c2f2f7221 */ /* 0x000fe40000010000 */
.L_x_5925:
[----:B------:R-:W-:Y:S05]  /*1bf0*/  BSYNC B0 ;  /* 0x0000000000007941 */ /* 0x000fea0003800000 */
.L_x_5924:
        /* <DEDUP_REMOVED lines=21> */
[C---:B------:R-:W-:Y:S01]  /*1d50*/  FMUL.FTZ R97, R99.reuse, R96 ;  /* 0x0000006063617220 */ /* 0x040fe20000410000 */
[----:B------:R-:W-:Y:S01]  /*1d60*/  LEA R96, P6, R100, c[0x0][0x248], 0x4 ;  /* 0x0000920064607a11 */ /* 0x000fe200078c20ff */
[----:B------:R-:W-:-:S02]  /*1d70*/  FMUL.FTZ R122, R99, R122 ;  /* 0x0000007a637a7220 */ /* 0x000fc40000410000 */
[----:B------:R-:W-:Y:S02]  /*1d80*/  @P0 FADD.FTZ R75, R64, R75 ;  /* 0x0000004b404b0221 */ /* 0x000fe40000010000 */
[----:B------:R-:W-:Y:S02]  /*1d90*/  @P0 FADD.FTZ R74, R65, R74 ;  /* 0x0000004a414a0221 */ /* 0x000fe40000010000 */
[----:B------:R-:W-:Y:S01]  /*1da0*/  @P0 FADD.FTZ R97, R66, R97 ;  /* 0x0000006142610221 */ /* 0x000fe20000010000 */
[----:B------:R-:W-:Y:S01]  /*1db0*/  SEL R24, R75, R24, P2 ;  /* 0x000000184b187207 */ /* 0x000fe20001000000 */
[----:B------:R-:W-:Y:S01]  /*1dc0*/  @P0 FADD.FTZ R122, R67, R122 ;  /* 0x0000007a437a0221 */ /* 0x000fe20000010000 */
[----:B------:R-:W-:Y:S01]  /*1dd0*/  @P1 LEA R72, P0, R100, c[0x0][0x258], 0x4 ;  /* 0x0000960064481a11 */ /* 0x000fe200078020ff */
[----:B------:R-:W-:Y:S01]  /*1de0*/  FMUL.FTZ R99, R97, R101 ;  /* 0x0000006561637220 */ /* 0x000fe20000410000 */
[C---:B------:R-:W-:Y:S01]  /*1df0*/  SEL R25, R74.reuse, R25, P2 ;  /* 0x000000194a197207 */ /* 0x040fe20001000000 */
[-C--:B------:R-:W-:Y:S01]  /*1e00*/  FMUL.FTZ R75, R75, R101.reuse ;  /* 0x000000654b4b7220 */ /* 0x080fe20000410000 */
[----:B------:R-:W-:Y:S01]  /*1e10*/  SEL R26, R97, R26, P2 ;  /* 0x0000001a611a7207 */ /* 0x000fe20001000000 */
[----:B------:R-:W-:Y:S01]  /*1e20*/  FMUL.FTZ R74, R74, R101 ;  /* 0x000000654a4a7220 */ /* 0x000fe20000410000 */
[C---:B------:R-:W-:Y:S01]  /*1e30*/  SEL R27, R122.reuse, R27, P2 ;  /* 0x0000001b7a1b7207 */ /* 0x040fe20001000000 */
[----:B------:R-:W-:Y:S01]  /*1e40*/  FMUL.FTZ R101, R122, R101 ;  /* 0x000000657a657220 */ /* 0x000fe20000410000 */
[----:B------:R-:W-:Y:S01]  /*1e50*/  @P1 LEA.HI.X R73, R100, c[0x0][0x25c], RZ, 0x4, P0 ;  /* 0x0000970064491a11 */ /* 0x000fe200000f24ff */
[----:B------:R-:W-:Y:S01]  /*1e60*/  FMUL.FTZ R119, R74, c[0x0][0x1e8] ;  /* 0x00007a004a777a20 */ /* 0x000fe20000410000 */
[----:B------:R-:W-:Y:S01]  /*1e70*/  LEA.HI.X R97, R100, c[0x0][0x24c], RZ, 0x4, P6 ;  /* 0x0000930064617a11 */ /* 0x000fe200030f24ff */
[----:B------:R-:W-:Y:S01]  /*1e80*/  FMUL.FTZ R100, R75, c[0x0][0x1e8] ;  /* 0x00007a004b647a20 */ /* 0x000fe20000410000 */
[C---:B------:R-:W-:Y:S01]  /*1e90*/  LOP3.LUT P0, RZ, R77.reuse, 0xff, RZ, 0xc0, !PT ;  /* 0x000000ff4dff7812 */ /* 0x040fe2000780c0ff */
[----:B------:R0:W-:Y:S01]  /*1ea0*/  @P1 STG.E.128 [R72.64], R24 ;  /* 0x0000001848001986 */ /* 0x0001e2000c101d04 */
[----:B------:R-:W-:Y:S01]  /*1eb0*/  LOP3.LUT P1, RZ, R77, 0xff00, RZ, 0xc0, !PT ;  /* 0x0000ff004dff7812 */ /* 0x000fe2000782c0ff */
[----:B------:R-:W-:Y:S01]  /*1ec0*/  FMUL.FTZ R121, R99, c[0x0][0x1e8] ;  /* 0x00007a0063797a20 */ /* 0x000fe20000410000 */
[----:B------:R-:W-:Y:S01]  /*1ed0*/  LOP3.LUT P2, RZ, R77, 0xff0000, RZ, 0xc0, !PT ;  /* 0x00ff00004dff7812 */ /* 0x000fe2000784c0ff */
[----:B------:R-:W-:Y:S01]  /*1ee0*/  FMUL.FTZ R101, R101, c[0x0][0x1e8] ;  /* 0x00007a0065657a20 */ /* 0x000fe20000410000 */
[----:B------:R-:W-:Y:S01]  /*1ef0*/  LOP3.LUT P6, RZ, R77, 0xff000000, RZ, 0xc0, !PT ;  /* 0xff0000004dff7812 */ /* 0x000fe200078cc0ff */
[----:B------:R-:W-:-:S10]  /*1f00*/  CS2R R74, SRZ ;  /* 0x00000000004a7805 */ /* 0x000fd4000001ff00 */
[----:B------:R-:W-:Y:S01]  /*1f10*/  @P2 FMUL.FTZ R74, R13, R121 ;  /* 0x000000790d4a2220 */ /* 0x000fe20000410000 */
[----:B0-----:R-:W-:Y:S01]  /*1f20*/  CS2R R72, SRZ ;  /* 0x0000000000487805 */ /* 0x001fe2000001ff00 */
[----:B------:R-:W-:Y:S02]  /*1f30*/  @P6 FMUL.FTZ R75, R14, R101 ;  /* 0x000000650e4b6220 */ /* 0x000fe40000410000 */
[----:B------:R-:W-:Y:S02]  /*1f40*/  @P0 FMUL.FTZ R72, R11, R100 ;  /* 0x000000640b480220 */ /* 0x000fe40000410000 */
[----:B------:R-:W-:-:S05]  /*1f50*/  @P1 FMUL.FTZ R73, R12, R119 ;  /* 0x000000770c491220 */ /* 0x000fca0000410000 */
[----:B------:R0:W-:Y:S01]  /*1f60*/  STG.E.128 [R96.64], R72 ;  /* 0x0000004860007986 */ /* 0x0001e2000c101d04 */
[----:B--2---:R-:W-:Y:S02]  /*1f70*/  FMUL.FTZ R68, R100, R68 ;  /* 0x0000004464447220 */ /* 0x004fe40000410000 */
[----:B------:R-:W-:Y:S02]  /*1f80*/  FMUL.FTZ R99, R69, R119 ;  /* 0x0000007745637220 */ /* 0x000fe40000410000 */
[----:B------:R-:W-:Y:S01]  /*1f90*/  FMUL.FTZ R70, R70, R121 ;  /* 0x0000007946467220 */ /* 0x000fe20000410000 */
[----:B------:R-:W-:Y:S01]  /*1fa0*/  FSEL R69, R68, RZ, P0 ;  /* 0x000000ff44457208 */ /* 0x000fe20000000000 */
[----:B------:R-:W-:Y:S01]  /*1fb0*/  FMUL.FTZ R100, R71, R101 ;  /* 0x0000006547647220 */ /* 0x000fe20000410000 */
[----:B------:R-:W-:Y:S02]  /*1fc0*/  FSEL R68, R99, RZ, P1 ;  /* 0x000000ff63447208 */ /* 0x000fe40000800000 */
[----:B------:R-:W-:Y:S01]  /*1fd0*/  FSEL R71, R70, RZ, P2 ;  /* 0x000000ff46477208 */ /* 0x000fe20001000000 */
[----:B------:R-:W-:Y:S01]  /*1fe0*/  FADD.FTZ R48, R48, R69 ;  /* 0x0000004530307221 */ /* 0x000fe20000010000 */
[----:B------:R-:W-:Y:S01]  /*1ff0*/  FSEL R100, R100, RZ, P6 ;  /* 0x000000ff64647208 */ /* 0x000fe20003000000 */
[----:B------:R-:W-:-:S02]  /*2000*/  FADD.FTZ R49, R49, R68 ;  /* 0x0000004431317221 */ /* 0x000fc40000010000 */
[----:B------:R-:W-:Y:S02]  /*2010*/  FADD.FTZ R50, R50, R71 ;  /* 0x0000004732327221 */ /* 0x000fe40000010000 */
[----:B------:R-:W-:Y:S02]  /*2020*/  FADD.FTZ R51, R51, R100 ;  /* 0x0000006433337221 */ /* 0x000fe40000010000 */
.L_x_5927:
[----:B0-----:R-:W-:Y:S05]  /*2030*/  BSYNC B0 ;  /* 0x0000000000007941 */ /* 0x001fea0003800000 */
.L_x_5926:
[----:B------:R-:W-:Y:S02]  /*2040*/  IADD3 R90, R90, c[0x0][0x160], RZ ;  /* 0x000058005a5a7a10 */ /* 0x000fe40007ffe0ff */
[----:B------:R-:W-:Y:S02]  /*2050*/  LOP3.LUT P1, RZ, R89, 0xff, RZ, 0xc0, !PT ;  /* 0x000000ff59ff7812 */ /* 0x000fe4000782c0ff */
[----:B------:R-:W-:Y:S02]  /*2060*/  ISETP.GE.AND P0, PT, R90, c[0x0][0x164], PT ;  /* 0x000059005a007a0c */ /* 0x000fe40003f06270 */
[----:B------:R-:W-:-:S11]  /*2070*/  SEL R89, RZ, 0x1, P1 ;  /* 0x00000001ff597807 */ /* 0x000fd60000800000 */
[----:B-----5:R-:W-:Y:S01]  /*2080*/  @P0 CALL.REL.NOINC `(.L_x_5913) ;  /* 0x0000001000000944 */ /* 0x020fe20003c00000 */
[----:B------:R-:W-:Y:S05]  /*2090*/  BRA `(.L_x_5928) ;  /* 0xffffe5b000007947 */ /* 0x000fea000383ffff */
.L_x_5913:
        /* <DEDUP_REMOVED lines=31> */
.L_x_5920:
[----:B------:R-:W-:Y:S01]  /*2290*/  HFMA2.MMA R73, -RZ, RZ, 0, 9.5367431640625e-07 ;  /* 0x00000010ff497435 */ /* 0x000fe200000001ff */
[----:B------:R-:W-:-:S02]  /*22a0*/  MOV R74, R121 ;  /* 0x00000079004a7202 */ /* 0x000fc40000000f00 */
[----:B------:R-:W-:Y:S02]  /*22b0*/  MOV R71, 0x1f ;  /* 0x0000001f00477802 */ /* 0x000fe40000000f00 */
[----:B------:R-:W-:Y:S02]  /*22c0*/  MOV R72, 0xffffffff ;  /* 0xffffffff00487802 */ /* 0x000fe40000000f00 */
[----:B------:R-:W-:Y:S02]  /*22d0*/  MOV R68, 0x22f0 ;  /* 0x000022f000447802 */ /* 0x000fe40000000f00 */
[----:B-----5:R-:W-:Y:S05]  /*22e0*/  CALL.REL.NOINC `($__internal_174_$__cuda_sm70_shflsync_down_p) ;  /* 0x0000046000007944 */ /* 0x020fea0003c00000 */
[----:B-1----:R-:W-:Y:S01]  /*22f0*/  MOV R96, R72 ;  /* 0x0000004800607202 */ /* 0x002fe20000000f00 */
[----:B0-----:R-:W-:Y:S05]  /*2300*/  BRA `(.L_x_5929) ;  /* 0xffffedb000007947 */ /* 0x001fea000383ffff */
.L_x_5921:
[----:B------:R-:W-:Y:S01]  /*2310*/  HFMA2.MMA R73, -RZ, RZ, 0, 9.5367431640625e-07 ;  /* 0x00000010ff497435 */ /* 0x000fe200000001ff */
[----:B------:R-:W-:Y:S02]  /*2320*/  MOV R74, R119 ;  /* 0x00000077004a7202 */ /* 0x000fe40000000f00 */
[----:B------:R-:W-:Y:S02]  /*2330*/  MOV R71, 0x1f ;  /* 0x0000001f00477802 */ /* 0x000fe40000000f00 */
[----:B------:R-:W-:-:S02]  /*2340*/  MOV R72, 0xffffffff ;  /* 0xffffffff00487802 */ /* 0x000fc40000000f00 */
[----:B------:R-:W-:Y:S02]  /*2350*/  MOV R68, 0x2370 ;  /* 0x0000237000447802 */ /* 0x000fe40000000f00 */
[----:B01---5:R-:W-:Y:S05]  /*2360*/  CALL.REL.NOINC `($__internal_174_$__cuda_sm70_shflsync_down_p) ;  /* 0x000003e000007944 */ /* 0x023fea0003c00000 */
[----:B------:R-:W-:Y:S01]  /*2370*/  FADD.FTZ R96, R96, R121 ;  /* 0x0000007960607221 */ /* 0x000fe20000010000 */
[----:B0-----:R-:W-:Y:S01]  /*2380*/  HFMA2.MMA R73, -RZ, RZ, 0, 4.76837158203125e-07 ;  /* 0x00000008ff497435 */ /* 0x001fe200000001ff */
[----:B-1----:R-:W-:Y:S01]  /*2390*/  FADD.FTZ R119, R119, R72 ;  /* 0x0000004877777221 */ /* 0x002fe20000010000 */
[----:B------:R-:W-:Y:S02]  /*23a0*/  MOV R71, 0x1f ;  /* 0x0000001f00477802 */ /* 0x000fe40000000f00 */
[----:B------:R-:W-:Y:S02]  /*23b0*/  MOV R72, 0xffffffff ;  /* 0xffffffff00487802 */ /* 0x000fe40000000f00 */
[----:B------:R-:W-:Y:S02]  /*23c0*/  MOV R74, R96 ;  /* 0x00000060004a7202 */ /* 0x000fe40000000f00 */
[----:B------:R-:W-:Y:S02]  /*23d0*/  MOV R68, 0x23f0 ;  /* 0x000023f000447802 */ /* 0x000fe40000000f00 */
[----:B------:R-:W-:Y:S05]  /*23e0*/  CALL.REL.NOINC `($__internal_174_$__cuda_sm70_shflsync_down_p) ;  /* 0x0000036000007944 */ /* 0x000fea0003c00000 */
[----:B0-----:R-:W-:Y:S01]  /*23f0*/  HFMA2.MMA R73, -RZ, RZ, 0, 4.76837158203125e-07 ;  /* 0x00000008ff497435 */ /* 0x001fe200000001ff */
[----:B-1----:R-:W-:-:S02]  /*2400*/  MOV R75, R72 ;  /* 0x00000048004b7202 */ /* 0x002fc40000000f00 */
[----:B------:R-:W-:Y:S02]  /*2410*/  MOV R74, R119 ;  /* 0x00000077004a7202 */ /* 0x000fe40000000f00 */
[----:B------:R-:W-:Y:S02]  /*2420*/  MOV R71, 0x1f ;  /* 0x0000001f00477802 */ /* 0x000fe40000000f00 */
[----:B------:R-:W-:Y:S02]  /*2430*/  MOV R72, 0xffffffff ;  /* 0xffffffff00487802 */ /* 0x000fe40000000f00 */
[----:B------:R-:W-:Y:S02]  /*2440*/  MOV R68, 0x2460 ;  /* 0x0000246000447802 */ /* 0x000fe40000000f00 */
[----:B------:R-:W-:Y:S05]  /*2450*/  CALL.REL.NOINC `($__internal_174_$__cuda_sm70_shflsync_down_p) ;  /* 0x000002f000007944 */ /* 0x000fea0003c00000 */
[----:B------:R-:W-:Y:S01]  /*2460*/  FADD.FTZ R96, R75, R96 ;  /* 0x000000604b607221 */ /* 0x000fe20000010000 */
[----:B0-----:R-:W-:Y:S01]  /*2470*/  HFMA2.MMA R73, -RZ, RZ, 0, 2.384185791015625e-07 ;  /* 0x00000004ff497435 */ /* 0x001fe200000001ff */
[----:B-1----:R-:W-:Y:S01]  /*2480*/  FADD.FTZ R119, R119, R72 ;  /* 0x0000004877777221 */ /* 0x002fe20000010000 */
[----:B------:R-:W-:Y:S02]  /*2490*/  MOV R71, 0x1f ;  /* 0x0000001f00477802 */ /* 0x000fe40000000f00 */
[----:B------:R-:W-:-:S02]  /*24a0*/  MOV R72, 0xffffffff ;  /* 0xffffffff00487802 */ /* 0x000fc40000000f00 */
[----:B------:R-:W-:Y:S02]  /*24b0*/  MOV R74, R96 ;  /* 0x00000060004a7202 */ /* 0x000fe40000000f00 */
[----:B------:R-:W-:Y:S02]  /*24c0*/  MOV R68, 0x24e0 ;  /* 0x000024e000447802 */ /* 0x000fe40000000f00 */
[----:B------:R-:W-:Y:S05]  /*24d0*/  CALL.REL.NOINC `($__internal_174_$__cuda_sm70_shflsync_down_p) ;  /* 0x0000027000007944 */ /* 0x000fea0003c00000 */
[----:B0-----:R-:W-:Y:S01]  /*24e0*/  HFMA2.MMA R73, -RZ, RZ, 0, 2.384185791015625e-07 ;  /* 0x00000004ff497435 */ /* 0x001fe200000001ff */
[----:B-1----:R-:W-:Y:S02]  /*24f0*/  MOV R75, R72 ;  /* 0x00000048004b7202 */ /* 0x002fe40000000f00 */
[----:B------:R-:W-:Y:S02]  /*2500*/  MOV R74, R119 ;  /* 0x00000077004a7202 */ /* 0x000fe40000000f00 */
[----:B------:R-:W-:Y:S02]  /*2510*/  MOV R71, 0x1f ;  /* 0x0000001f00477802 */ /* 0x000fe40000000f00 */
[----:B------:R-:W-:Y:S02]  /*2520*/  MOV R72, 0xffffffff ;  /* 0xffffffff00487802 */ /* 0x000fe40000000f00 */
[----:B------:R-:W-:-:S02]  /*2530*/  MOV R68, 0x2550 ;  /* 0x0000255000447802 */ /* 0x000fc40000000f00 */
[----:B------:R-:W-:Y:S05]  /*2540*/  CALL.REL.NOINC `($__internal_174_$__cuda_sm70_shflsync_down_p) ;  /* 0x0000020000007944 */ /* 0x000fea0003c00000 */
[----:B------:R-:W-:Y:S01]  /*2550*/  FADD.FTZ R96, R75, R96 ;  /* 0x000000604b607221 */ /* 0x000fe20000010000 */
[----:B0-----:R-:W-:Y:S01]  /*2560*/  HFMA2.MMA R73, -RZ, RZ, 0, 1.1920928955078125e-07 ;  /* 0x00000002ff497435 */ /* 0x001fe200000001ff */
[----:B-1----:R-:W-:Y:S01]  /*2570*/  FADD.FTZ R97, R119, R72 ;  /* 0x0000004877617221 */ /* 0x002fe20000010000 */
[----:B------:R-:W-:-:S02]  /*2580*/  MOV R71, 0x1f ;  /* 0x0000001f00477802 */ /* 0x000fc40000000f00 */
[----:B------:R-:W-:Y:S02]  /*2590*/  MOV R72, 0xffffffff ;  /* 0xffffffff00487802 */ /* 0x000fe40000000f00 */
[----:B------:R-:W-:Y:S02]  /*25a0*/  MOV R74, R96 ;  /* 0x00000060004a7202 */ /* 0x000fe40000000f00 */
[----:B------:R-:W-:Y:S02]  /*25b0*/  MOV R68, 0x25d0 ;  /* 0x000025d000447802 */ /* 0x000fe40000000f00 */
[----:B------:R-:W-:Y:S05]  /*25c0*/  CALL.REL.NOINC `($__internal_174_$__cuda_sm70_shflsync_down_p) ;  /* 0x0000018000007944 */ /* 0x000fea0003c00000 */
[----:B0-----:R-:W-:Y:S01]  /*25d0*/  HFMA2.MMA R73, -RZ, RZ, 0, 1.1920928955078125e-07 ;  /* 0x00000002ff497435 */ /* 0x001fe200000001ff */
[----:B-1----:R-:W-:Y:S02]  /*25e0*/  MOV R75, R72 ;  /* 0x00000048004b7202 */ /* 0x002fe40000000f00 */
[----:B------:R-:W-:Y:S02]  /*25f0*/  MOV R74, R97 ;  /* 0x00000061004a7202 */ /* 0x000fe40000000f00 */
[----:B------:R-:W-:Y:S02]  /*2600*/  MOV R71, 0x1f ;  /* 0x0000001f00477802 */ /* 0x000fe40000000f00 */
[----:B------:R-:W-:-:S02]  /*2610*/  MOV R72, 0xffffffff ;  /* 0xffffffff00487802 */ /* 0x000fc40000000f00 */
[----:B------:R-:W-:Y:S02]  /*2620*/  MOV R68, 0x2640 ;  /* 0x0000264000447802 */ /* 0x000fe40000000f00 */
[----:B------:R-:W-:Y:S05]  /*2630*/  CALL.REL.NOINC `($__internal_174_$__cuda_sm70_shflsync_down_p) ;  /* 0x0000011000007944 */ /* 0x000fea0003c00000 */
[----:B------:R-:W-:Y:S01]  /*2640*/  FADD.FTZ R96, R75, R96 ;  /* 0x000000604b607221 */ /* 0x000fe20000010000 */
[----:B0-----:R-:W-:Y:S01]  /*2650*/  HFMA2.MMA R73, -RZ, RZ, 0, 5.9604644775390625e-08 ;  /* 0x00000001ff497435 */ /* 0x001fe200000001ff */
[----:B-1----:R-:W-:Y:S01]  /*2660*/  FADD.FTZ R97, R97, R72 ;  /* 0x0000004861617221 */ /* 0x002fe20000010000 */
[----:B------:R-:W-:Y:S02]  /*2670*/  MOV R71, 0x1f ;  /* 0x0000001f00477802 */ /* 0x000fe40000000f00 */
[----:B------:R-:W-:Y:S02]  /*2680*/  MOV R72, 0xffffffff ;  /* 0xffffffff00487802 */ /* 0x000fe40000000f00 */
[----:B------:R-:W-:Y:S02]  /*2690*/  MOV R74, R96 ;  /* 0x00000060004a7202 */ /* 0x000fe40000000f00 */
[----:B------:R-:W-:Y:S02]  /*26a0*/  MOV R68, 0x26c0 ;  /* 0x000026c000447802 */ /* 0x000fe40000000f00 */
[----:B------:R-:W-:Y:S05]  /*26b0*/  CALL.REL.NOINC `($__internal_174_$__cuda_sm70_shflsync_down_p) ;  /* 0x0000009000007944 */ /* 0x000fea0003c00000 */
[----:B0-----:R-:W-:Y:S01]  /*26c0*/  HFMA2.MMA R73, -RZ, RZ, 0, 5.9604644775390625e-08 ;  /* 0x00000001ff497435 */ /* 0x001fe200000001ff */
[----:B-1----:R-:W-:-:S02]  /*26d0*/  MOV R75, R72 ;  /* 0x00000048004b7202 */ /* 0x002fc40000000f00 */
[----:B------:R-:W-:Y:S02]  /*26e0*/  MOV R74, R97 ;  /* 0x00000061004a7202 */ /* 0x000fe40000000f00 */
[----:B------:R-:W-:Y:S02]  /*26f0*/  MOV R71, 0x1f ;  /* 0x0000001f00477802 */ /* 0x000fe40000000f00 */
[----:B------:R-:W-:Y:S02]  /*2700*/  MOV R72, 0xffffffff ;  /* 0xffffffff00487802 */ /* 0x000fe40000000f00 */
[----:B------:R-:W-:Y:S02]  /*2710*/  MOV R68, 0x2730 ;  /* 0x0000273000447802 */ /* 0x000fe40000000f00 */
[----:B------:R-:W-:Y:S05]  /*2720*/  CALL.REL.NOINC `($__internal_174_$__cuda_sm70_shflsync_down_p) ;  /* 0x0000002000007944 */ /* 0x000fea0003c00000 */
[----:B-1----:R-:W-:Y:S01]  /*2730*/  MOV R68, R72 ;  /* 0x0000004800447202 */ /* 0x002fe20000000f00 */
[----:B0-----:R-:W-:Y:S05]  /*2740*/  BRA `(.L_x_5930) ;  /* 0xffffea9000007947 */ /* 0x001fea000383ffff */
        .weak           $__internal_174_$__cuda_sm70_shflsync_down_p
        .type           $__internal_174_$__cuda_sm70_shflsync_down_p,@function
        .size           $__internal_174_$__cuda_sm70_shflsync_down_p,(.L_x_6823 - $__internal_174_$__cuda_sm70_shflsync_down_p)
$__internal_174_$__cuda_sm70_shflsync_down_p:
[----:B------:R-:W-:Y:S01]  /*2750*/  HFMA2.MMA R69, -RZ, RZ, 0, 0 ;  /* 0x00000000ff457435 */ /* 0x000fe200000001ff */
[----:B------:R-:W-:Y:S04]  /*2760*/  WARPSYNC R72 ;  /* 0x0000004800007348 */ /* 0x000fe80003800000 */
[----:B------:R0:W1:Y:S01]  /*2770*/  SHFL.DOWN PT, R72, R74, R73, R71 ;  /* 0x080000494a487389 */ /* 0x00006200000e0047 */
[----:B------:R-:W-:Y:S05]  /*2780*/  RET.REL.NODEC R68 `(_ZN10layer_norm13ln_bwd_kernelINS_13Kernel_traitsI6__halfffffjLj1536ELj1ELj1ELj4ELj16ENS_18Kernel_traits_baseILj1536ES2_ffffjLj128EEEEELb1ELb1ELb0ELb0EEEvNS_9BwdParamsE) ;  /* 0xffffd87044007950 */ /* 0x000fea0003c3ffff */
.L_x_5931:
        /* <DEDUP_REMOVED lines=15> */
.L_x_6823:


//--------------------- .text._ZN10layer_norm13ln_bwd_kernelINS_13Kernel_traitsI6__halfffffjLj1536ELj1ELj1ELj4ELj16ENS_18Kernel_traits_baseILj1536ES2_ffffjLj128EEEEELb1ELb1ELb0ELb1EEEvNS_9BwdParamsE --------------------------
	.section	.text._ZN10layer_norm13ln_bwd_kernelINS_13Kernel_traitsI6__halfffffjLj1536ELj1ELj1ELj4ELj16ENS_18Kernel_traits_baseILj1536ES2_ffffjLj128EEEEELb1ELb1ELb0ELb1EEEvNS_9BwdParamsE,"ax",@progbits
	.sectioninfo	@"SHI_REGISTERS=128"
	.align	128
        .global         _ZN10layer_norm13ln_bwd_kernelINS_13Kernel_traitsI6__halfffffjLj1536ELj1ELj1ELj4ELj16ENS_18Kernel_traits_baseILj1536ES2_ffffjLj128EEEEELb1ELb1ELb0ELb1EEEvNS_9BwdParamsE
        .type           _ZN10layer_norm13ln_bwd_kernelINS_13Kernel_traitsI6__halfffffjLj1536ELj1ELj1ELj4ELj16ENS_18Kernel_traits_baseILj1536ES2_ffffjLj128EEEEELb1ELb1ELb0ELb1EEEvNS_9BwdParamsE,@function
        .size           _ZN10layer_norm13ln_bwd_kernelINS_13Kernel_traitsI6__halfffffjLj1536ELj1ELj1ELj4ELj16ENS_18Kernel_traits_baseILj1536ES2_ffffjLj128EEEEELb1ELb1ELb0ELb1EEEvNS_9BwdParamsE,(.L_x_6824 - _ZN10layer_norm13ln_bwd_kernelINS_13Kernel_traitsI6__halfffffjLj1536ELj1ELj1ELj4ELj16ENS_18Kernel_traits_baseILj1536ES2_ffffjLj128EEEEELb1ELb1ELb0ELb1EEEvNS_9BwdParamsE)
        .other          _ZN10layer_norm13ln_bwd_kernelINS_13Kernel_traitsI6__halfffffjLj1536ELj1ELj1ELj4ELj16ENS_18Kernel_traits_baseILj1536ES2_ffffjLj128EEEEELb1ELb1ELb0ELb1EEEvNS_9BwdParamsE,@"STO_CUDA_ENTRY STV_DEFAULT"
_ZN10layer_norm13ln_bwd_kernelINS_13Kernel_traitsI6__halfffffjLj1536ELj1ELj1ELj4ELj16ENS_18Kernel_traits_baseILj1536ES2_ffffjLj128EEEEELb1ELb1ELb0ELb1EEEvNS_9BwdParamsE:
.text._ZN10layer_norm13ln_bwd_kernelINS_13Kernel_traitsI6__halfffffjLj1536ELj1ELj1ELj4ELj16ENS_18Kernel_traits_baseILj1536ES2_ffffjLj128EEEEELb1ELb1ELb0ELb1EEEvNS_9BwdParamsE:
        /* <DEDUP_REMOVED lines=26> */
.L_x_5932:
        /* <DEDUP_REMOVED lines=17> */
[----:B0-----:R-:W-:Y:S01]  /*02b0*/  CS2R R2, SRZ ;  /* 0x0000000000027805 */ /* 0x001fe2000001ff00 */
        /* <DEDUP_REMOVED lines=51> */
.L_x_5937:
[----:B------:R-:W-:Y:S01]  /*05f0*/  IMAD R40, R103, c[0x0][0x168], RZ ;  /* 0x00005a0067287a24 */ /* 0x000fe200078e02ff */
[----:B------:R-:W-:Y:S02]  /*0600*/  MOV R104, 0x4 ;  /* 0x0000000400687802 */ /* 0x000fe40000000f00 */
[----:B------:R-:W-:-:S02]  /*0610*/  LOP3.LUT R42, R17, 0x7f, RZ, 0xc0, !PT ;  /* 0x0000007f112a7812 */ /* 0x000fc400078ec0ff */
[----:B------:R-:W-:Y:S01]  /*0620*/  SHF.R.S32.HI R41, RZ, 0x1f, R40 ;  /* 0x0000001fff297819 */ /* 0x000fe20000011428 */
[----:B------:R-:W-:Y:S01]  /*0630*/  IMAD.WIDE R124, R103, R104, c[0x0][0x1a0] ;  /* 0x00006800677c7625 */ /* 0x000fe200078e0268 */
[----:B------:R-:W-:Y:S02]  /*0640*/  MOV R108, 0x10 ;  /* 0x00000010006c7802 */ /* 0x000fe40000000f00 */
[----:B------:R-:W-:-:S03]  /*0650*/  LEA.HI R41, R41, R40, RZ, 0x2 ;  /* 0x0000002829297211 */ /* 0x000fc600078f10ff */
[----:B------:R-:W2:Y:S01]  /*0660*/  LDG.E R124, [R124.64] ;  /* 0x000000047c7c7981 */ /* 0x000ea2000c1e1900 */
[----:B------:R-:W-:-:S04]  /*0670*/  LEA.HI.SX32 R109, R41, R42, 0x1e ;  /* 0x0000002a296d7211 */ /* 0x000fc800078ff2ff */
[C---:B------:R-:W-:Y:S01]  /*0680*/  IADD3 R110, R109.reuse, 0x80, RZ ;  /* 0x000000806d6e7810 */ /* 0x040fe20007ffe0ff */
[----:B------:R-:W-:-:S04]  /*0690*/  IMAD.WIDE.U32 R40, R109, R108, c[0x0][0x188] ;  /* 0x000062006d287625 */ /* 0x000fc800078e006c */
[C---:B------:R-:W-:Y:S02]  /*06a0*/  IMAD.WIDE.U32 R48, R110.reuse, R108, c[0x0][0x188] ;  /* 0x000062006e307625 */ /* 0x040fe400078e006c */
[----:B------:R-:W3:Y:S02]  /*06b0*/  LDG.E.128 R40, [R40.64] ;  /* 0x0000000428287981 */ /* 0x000ee4000c1e1d00 */
[----:B------:R-:W-:Y:S02]  /*06c0*/  IMAD.WIDE R46, R103, R104, c[0x0][0x1a8] ;  /* 0x00006a00672e7625 */ /* 0x000fe400078e0268 */
[----:B------:R-:W4:Y:S02]  /*06d0*/  LDG.E.128 R48, [R48.64] ;  /* 0x0000000430307981 */ /* 0x000f24000c1e1d00 */
[CC--:B------:R-:W-:Y:S02]  /*06e0*/  IMAD.WIDE.U32 R44, R109.reuse, R108.reuse, c[0x0][0x208] ;  /* 0x000082006d2c7625 */ /* 0x0c0fe400078e006c */
[----:B------:R0:W4:Y:S01]  /*06f0*/  LDG.E R105, [R46.64] ;  /* 0x000000042e697981 */ /* 0x000122000c1e1900 */
[----:B------:R-:W-:Y:S01]  /*0700*/  IADD3 R85, R109, 0x100, RZ ;  /* 0x000001006d557810 */ /* 0x000fe20007ffe0ff */
[----:B------:R-:W-:-:S02]  /*0710*/  IMAD.WIDE.U32 R52, R110, R108, c[0x0][0x208] ;  /* 0x000082006e347625 */ /* 0x000fc400078e006c */
[----:B0-----:R-:W4:Y:S02]  /*0720*/  LDG.E.128 R44, [R44.64] ;  /* 0x000000042c2c7981 */ /* 0x001f24000c1e1d00 */
[CC--:B------:R-:W-:Y:S02]  /*0730*/  IMAD.WIDE.U32 R56, R85.reuse, R108.reuse, c[0x0][0x188] ;  /* 0x0000620055387625 */ /* 0x0c0fe400078e006c */
[----:B------:R-:W4:Y:S04]  /*0740*/  LDG.E.128 R52, [R52.64] ;  /* 0x0000000434347981 */ /* 0x000f28000c1e1d00 */
[----:B------:R-:W4:Y:S01]  /*0750*/  LDG.E.128 R56, [R56.64] ;  /* 0x0000000438387981 */ /* 0x000f22000c1e1d00 */
[----:B------:R-:W-:-:S06]  /*0760*/  IMAD.WIDE.U32 R60, R85, R108, c[0x0][0x208] ;  /* 0x00008200553c7625 */ /* 0x000fcc00078e006c */
[----:B------:R-:W4:Y:S01]  /*0770*/  LDG.E.128 R60, [R60.64] ;  /* 0x000000043c3c7981 */ /* 0x000f22000c1e1d00 */
[----:B------:R-:W-:-:S04]  /*0780*/  ISETP.NE.U32.AND P0, PT, RZ, c[0x0][0x1c0], PT ;  /* 0x00007000ff007a0c */ /* 0x000fc80003f05070 */
[----:B------:R-:W-:Y:S02]  /*0790*/  ISETP.NE.AND.EX P0, PT, RZ, c[0x0][0x1c4], PT, P0 ;  /* 0x00007100ff007a0c */ /* 0x000fe40003f05300 */
[----:B------:R-:W-:-:S04]  /*07a0*/  ISETP.NE.U32.AND P1, PT, RZ, c[0x0][0x218], PT ;  /* 0x00008600ff007a0c */ /* 0x000fc80003f25070 */
[----:B------:R-:W-:Y:S02]  /*07b0*/  ISETP.NE.AND.EX P1, PT, RZ, c[0x0][0x21c], PT, P1 ;  /* 0x00008700ff007a0c */ /* 0x000fe40003f25310 */
[----:B------:R-:W-:-:S05]  /*07c0*/  SHF.R.S32.HI R106, RZ, 0x1f, R103 ;  /* 0x0000001fff6a7819 */ /* 0x000fca0000011467 */
[----:B------:R-:W-:-:S04]  /*07d0*/  @P0 LEA R112, P2, R103, c[0x0][0x1c0], 0x2 ;  /* 0x0000700067700a11 */ /* 0x000fc800078410ff */
[----:B------:R-:W-:Y:S02]  /*07e0*/  @P0 LEA.HI.X R113, R103, c[0x0][0x1c4], R106, 0x2, P2 ;  /* 0x0000710067710a11 */ /* 0x000fe400010f146a */
[----:B------:R-:W-:Y:S01]  /*07f0*/  MOV R106, 0x3f800000 ;  /* 0x3f800000006a7802 */ /* 0x000fe20000000f00 */
[----:B------:R-:W-:Y:S01]  /*0800*/  @P1 IMAD.WIDE.U32 R114, R109, R108, c[0x0][0x218] ;  /* 0x000086006d721625 */ /* 0x000fe200078e006c */
[----:B------:R-:W-:-:S04]  /*0810*/  ULDC.U8 UR6, c[0x0][0x1f0] ;  /* 0x00007c0000067ab9 */ /* 0x000fc80000000000 */
[----:B------:R0:W5:Y:S01]  /*0820*/  @P0 LDG.E R106, [R112.64] ;  /* 0x00000004706a0981 */ /* 0x000162000c1e1900 */
[----:B------:R-:W-:-:S03]  /*0830*/  ISETP.NE.AND P0, PT, RZ, UR6, PT ;  /* 0x00000006ff007c0c */ /* 0x000fc6000bf05270 */
[----:B------:R1:W5:Y:S01]  /*0840*/  @P1 LDG.E.128 R24, [R114.64] ;  /* 0x0000000472181981 */ /* 0x000362000c1e1d00 */
[----:B0-----:R-:W-:-:S04]  /*0850*/  @P1 IMAD.WIDE.U32 R112, R85, R108, c[0x0][0x218] ;  /* 0x0000860055701625 */ /* 0x001fc800078e006c */
[----:B-1----:R-:W-:Y:S01]  /*0860*/  @P1 IMAD.WIDE.U32 R114, R110, R108, c[0x0][0x218] ;  /* 0x000086006e721625 */ /* 0x002fe200078e006c */
[----:B------:R0:W5:Y:S04]  /*0870*/  @P1 LDG.E.128 R32, [R112.64] ;  /* 0x0000000470201981 */ /* 0x000168000c1e1d00 */
[----:B------:R1:W5:Y:S01]  /*0880*/  @P1 LDG.E.128 R28, [R114.64] ;  /* 0x00000004721c1981 */ /* 0x000362000c1e1d00 */
[----:B------:R-:W-:-:S04]  /*0890*/  IMAD.WIDE.U32 R116, R109, R104, c[0x0][0x190] ;  /* 0x000064006d747625 */ /* 0x000fc800078e0068 */
[----:B0-----:R-:W-:Y:S01]  /*08a0*/  IMAD.WIDE.U32 R112, R85, R104, c[0x0][0x190] ;  /* 0x0000640055707625 */ /* 0x001fe200078e0068 */
[----:B------:R0:W5:Y:S03]  /*08b0*/  LDG.E R111, [R116.64] ;  /* 0x00000004746f7981 */ /* 0x000166000c1e1900 */
[----:B-1----:R-:W-:Y:S02]  /*08c0*/  IMAD.WIDE.U32 R114, R104, R110, c[0x0][0x190] ;  /* 0x0000640068727625 */ /* 0x002fe400078e006e */
[----:B------:R1:W5:Y:S04]  /*08d0*/  LDG.E R104, [R112.64] ;  /* 0x0000000470687981 */ /* 0x000368000c1e1900 */
[----:B------:R0:W5:Y:S01]  /*08e0*/  LDG.E R108, [R114.64] ;  /* 0x00000004726c7981 */ /* 0x000162000c1e1900 */
[----:B------:R-:W-:-:S02]  /*08f0*/  LOP3.LUT P1, RZ, R107, 0xff, RZ, 0xc0, !PT ;  /* 0x000000ff6bff7812 */ /* 0x000fc4000782c0ff */
[----:B--2---:R-:W-:-:S05]  /*0900*/  FSEL R124, R124, RZ, !P0 ;  /* 0x000000ff7c7c7208 */ /* 0x004fca0004000000 */
[C---:B---3--:R-:W-:Y:S02]  /*0910*/  FADD.FTZ R40, -R124.reuse, R40 ;  /* 0x000000287c287221 */ /* 0x048fe40000010100 */
[C---:B------:R-:W-:Y:S02]  /*0920*/  FADD.FTZ R118, -R124.reuse, R41 ;  /* 0x000000297c767221 */ /* 0x040fe40000010100 */
[C---:B----4-:R-:W-:Y:S02]  /*0930*/  FADD.FTZ R48, -R124.reuse, R48 ;  /* 0x000000307c307221 */ /* 0x050fe40000010100 */
[----:B0-----:R-:W-:Y:S02]  /*0940*/  FMUL.FTZ R114, R105, R40 ;  /* 0x0000002869727220 */ /* 0x001fe40000410000 */
[C---:B------:R-:W-:Y:S02]  /*0950*/  FADD.FTZ R40, -R124.reuse, R49 ;  /* 0x000000317c287221 */ /* 0x040fe40000010100 */
[----:B------:R-:W-:-:S02]  /*0960*/  FADD.FTZ R42, -R124, R42 ;  /* 0x0000002a7c2a7221 */ /* 0x000fc40000010100 */
[C---:B-1----:R-:W-:Y:S02]  /*0970*/  FMUL.FTZ R113, R105.reuse, R48 ;  /* 0x0000003069717220 */ /* 0x042fe40000410000 */
[----:B------:R-:W-:Y:S02]  /*0980*/  FMUL.FTZ R119, R102, R44 ;  /* 0x0000002c66777220 */ /* 0x000fe40000410000 */
[C---:B------:R-:W-:Y:S02]  /*0990*/  FMUL.FTZ R48, R105.reuse, R40 ;  /* 0x0000002869307220 */ /* 0x040fe40000410000 */
[----:B------:R-:W-:Y:S02]  /*09a0*/  FMUL.FTZ R116, R105, R118 ;  /* 0x0000007669747220 */ /* 0x000fe40000410000 */
[----:B------:R-:W-:Y:S02]  /*09b0*/  FMUL.FTZ R121, R101, R45 ;  /* 0x0000002d65797220 */ /* 0x000fe40000410000 */
[----:B------:R-:W-:-:S02]  /*09c0*/  FADD.FTZ R40, RZ, R119 ;  /* 0x00000077ff287221 */ /* 0x000fc40000010000 */
[----:B------:R-:W-:Y:S02]  /*09d0*/  FFMA.FTZ R41, R114, R119, RZ ;  /* 0x0000007772297223 */ /* 0x000fe400000100ff */
[----:B------:R-:W-:Y:S02]  /*09e0*/  FMUL.FTZ R118, R105, R42 ;  /* 0x0000002a69767220 */ /* 0x000fe40000410000 */
[C---:B------:R-:W-:Y:S02]  /*09f0*/  FADD.FTZ R50, -R124.reuse, R50 ;  /* 0x000000327c327221 */ /* 0x040fe40000010100 */
[C---:B------:R-:W-:Y:S02]  /*0a00*/  FADD.FTZ R42, -R124.reuse, R51 ;  /* 0x000000337c2a7221 */ /* 0x040fe40000010100 */
[----:B------:R-:W-:Y:S02]  /*0a10*/  FADD.FTZ R120, -R124, R43 ;  /* 0x0000002b7c787221 */ /* 0x000fe40000010100 */
[----:B------:R-:W-:-:S02]  /*0a20*/  FMUL.FTZ R122, R100, R46 ;  /* 0x0000002e647a7220 */ /* 0x000fc40000410000 */
[----:B------:R-:W-:Y:S02]  /*0a30*/  FADD.FTZ R43, R40, R121 ;  /* 0x00000079282b7221 */ /* 0x000fe40000010000 */
[----:B------:R-:W-:Y:S02]  /*0a40*/  FFMA.FTZ R41, R116, R121, R41 ;  /* 0x0000007974297223 */ /* 0x000fe40000010029 */
[C---:B------:R-:W-:Y:S02]  /*0a50*/  FMUL.FTZ R49, R105.reuse, R50 ;  /* 0x0000003269317220 */ /* 0x040fe40000410000 */
[C---:B------:R-:W-:Y:S02]  /*0a60*/  FMUL.FTZ R50, R105.reuse, R42 ;  /* 0x0000002a69327220 */ /* 0x040fe40000410000 */
[----:B------:R-:W-:Y:S02]  /*0a70*/  FADD.FTZ R42, -R124, R57 ;  /* 0x000000397c2a7221 */ /* 0x000fe40000010100 */
[----:B------:R-:W-:-:S02]  /*0a80*/  FMUL.FTZ R120, R105, R120 ;  /* 0x0000007869787220 */ /* 0x000fc40000410000 */
[----:B------:R-:W-:Y:S02]  /*0a90*/  FMUL.FTZ R123, R99, R47 ;  /* 0x0000002f637b7220 */ /* 0x000fe40000410000 */
[----:B------:R-:W-:Y:S02]  /*0aa0*/  FADD.FTZ R40, R43, R122 ;  /* 0x0000007a2b287221 */ /* 0x000fe40000010000 */
[----:B------:R-:W-:Y:S02]  /*0ab0*/  FFMA.FTZ R41, R118, R122, R41 ;  /* 0x0000007a76297223 */ /* 0x000fe40000010029 */
[C---:B------:R-:W-:Y:S02]  /*0ac0*/  FADD.FTZ R66, R53.reuse, R66 ;  /* 0x0000004235427221 */ /* 0x040fe40000010000 */
[----:B------:R-:W-:Y:S02]  /*0ad0*/  FFMA.FTZ R67, R53, R48, R67 ;  /* 0x0000003035437223 */ /* 0x000fe40000010043 */
[----:B------:R-:W-:-:S02]  /*0ae0*/  FMUL.FTZ R51, R97, R53 ;  /* 0x0000003561337220 */ /* 0x000fc40000410000 */
[----:B------:R-:W-:Y:S02]  /*0af0*/  FMUL.FTZ R53, R105, R42 ;  /* 0x0000002a69357220 */ /* 0x000fe40000410000 */
[----:B------:R-:W-:Y:S02]  /*0b00*/  FMUL.FTZ R117, R98, R52 ;  /* 0x0000003462757220 */ /* 0x000fe40000410000 */
[----:B------:R-:W-:Y:S02]  /*0b10*/  FADD.FTZ R40, R40, R123 ;  /* 0x0000007b28287221 */ /* 0x000fe40000010000 */
[----:B------:R-:W-:Y:S02]  /*0b20*/  FFMA.FTZ R42, R120, R123, R41 ;  /* 0x0000007b782a7223 */ /* 0x000fe40000010029 */
[----:B------:R-:W-:Y:S02]  /*0b30*/  FADD.FTZ R40, R40, R117 ;  /* 0x0000007528287221 */ /* 0x000fe40000010000 */
[----:B------:R-:W-:-:S02]  /*0b40*/  FFMA.FTZ R41, R113, R117, R42 ;  /* 0x0000007571297223 */ /* 0x000fc4000001002a */
[C---:B------:R-:W-:Y:S02]  /*0b50*/  FADD.FTZ R68, R52.reuse, R68 ;  /* 0x0000004434447221 */ /* 0x040fe40000010000 */
[----:B------:R-:W-:Y:S02]  /*0b60*/  FFMA.FTZ R69, R52, R113, R69 ;  /* 0x0000007134457223 */ /* 0x000fe40000010045 */
        /* <DEDUP_REMOVED lines=9> */
[----:B------:R-:W-:-:S02]  /*0c00*/  FADD.FTZ R2, R60, R2 ;  /* 0x000000023c027221 */ /* 0x000fc40000010000 */
[----:B------:R-:W-:Y:S02]  /*0c10*/  FFMA.FTZ R20, R60, R52, R20 ;  /* 0x000000343c147223 */ /* 0x000fe40000010014 */
[----:B------:R-:W-:Y:S02]  /*0c20*/  FMUL.FTZ R60, R94, R60 ;  /* 0x0000003c5e3c7220 */ /* 0x000fe40000410000 */
[----:B------:R-:W-:Y:S02]  /*0c30*/  FADD.FTZ R43, R40, R115 ;  /* 0x00000073282b7221 */ /* 0x000fe40000010000 */
[----:B------:R-:W-:Y:S02]  /*0c40*/  FFMA.FTZ R41, R50, R115, R41 ;  /* 0x0000007332297223 */ /* 0x000fe40000010029 */
[C---:B------:R-:W-:Y:S02]  /*0c50*/  FADD.FTZ R22, R55.reuse, R22 ;  /* 0x0000001637167221 */ /* 0x040fe40000010000 */
[----:B------:R-:W-:-:S02]  /*0c60*/  FFMA.FTZ R23, R55, R50, R23 ;  /* 0x0000003237177223 */ /* 0x000fc40000010017 */
[C---:B------:R-:W-:Y:S02]  /*0c70*/  FADD.FTZ R76, R44.reuse, R76 ;  /* 0x0000004c2c4c7221 */ /* 0x040fe40000010000 */
[----:B------:R-:W-:Y:S02]  /*0c80*/  FFMA.FTZ R80, R44, R114, R80 ;  /* 0x000000722c507223 */ /* 0x000fe40000010050 */
[----:B------:R-:W-:Y:S02]  /*0c90*/  FADD.FTZ R56, -R124, R59 ;  /* 0x0000003b7c387221 */ /* 0x000fe40000010100 */
[C---:B------:R-:W-:Y:S02]  /*0ca0*/  FADD.FTZ R0, R61.reuse, R0 ;  /* 0x000000003d007221 */ /* 0x040fe40000010000 */
[----:B------:R-:W-:Y:S02]  /*0cb0*/  FFMA.FTZ R21, R61, R53, R21 ;  /* 0x000000353d157223 */ /* 0x000fe40000010015 */
[----:B------:R-:W-:-:S02]  /*0cc0*/  FMUL.FTZ R55, R105, R58 ;  /* 0x0000003a69377220 */ /* 0x000fc40000410000 */
[----:B------:R-:W-:Y:S02]  /*0cd0*/  FMUL.FTZ R61, R93, R61 ;  /* 0x0000003d5d3d7220 */ /* 0x000fe40000410000 */
[----:B------:R-:W-:Y:S02]  /*0ce0*/  FADD.FTZ R40, R43, R60 ;  /* 0x0000003c2b287221 */ /* 0x000fe40000010000 */
[----:B------:R-:W-:Y:S01]  /*0cf0*/  FFMA.FTZ R44, R52, R60, R41 ;  /* 0x0000003c342c7223 */ /* 0x000fe20000010029 */
[----:B------:R-:W-:Y:S01]  /*0d00*/  SHF.R.U32.HI R42, RZ, 0x5, R17 ;  /* 0x00000005ff2a7819 */ /* 0x000fe20000011611 */
[C---:B------:R-:W-:Y:S02]  /*0d10*/  FADD.FTZ R4, R62.reuse, R4 ;  /* 0x000000043e047221 */ /* 0x040fe40000010000 */
[----:B------:R-:W-:Y:S02]  /*0d20*/  FFMA.FTZ R18, R62, R55, R18 ;  /* 0x000000373e127223 */ /* 0x000fe40000010012 */
[----:B------:R-:W-:-:S02]  /*0d30*/  FMUL.FTZ R56, R105, R56 ;  /* 0x0000003869387220 */ /* 0x000fc40000410000 */
[----:B------:R-:W-:Y:S02]  /*0d40*/  FMUL.FTZ R62, R92, R62 ;  /* 0x0000003e5c3e7220 */ /* 0x000fe40000410000 */
[----:B------:R-:W-:Y:S02]  /*0d50*/  FADD.FTZ R41, R40, R61 ;  /* 0x0000003d28297221 */ /* 0x000fe40000010000 */
[----:B------:R-:W-:Y:S01]  /*0d60*/  FFMA.FTZ R44, R53, R61, R44 ;  /* 0x0000003d352c7223 */ /* 0x000fe2000001002c */
[----:B------:R-:W-:Y:S01]  /*0d70*/  LOP3.LUT R57, R42, 0x7fffffc, RZ, 0xc0, !PT ;  /* 0x07fffffc2a397812 */ /* 0x000fe200078ec0ff */
[C---:B------:R-:W-:Y:S02]  /*0d80*/  FADD.FTZ R3, R63.reuse, R3 ;  /* 0x000000033f037221 */ /* 0x040fe40000010000 */
[----:B------:R-:W-:Y:S02]  /*0d90*/  FFMA.FTZ R19, R63, R56, R19 ;  /* 0x000000383f137223 */ /* 0x000fe40000010013 */
[----:B------:R-:W-:-:S02]  /*0da0*/  FMUL.FTZ R63, R91, R63 ;  /* 0x0000003f5b3f7220 */ /* 0x000fc40000410000 */
[----:B------:R-:W-:Y:S02]  /*0db0*/  FADD.FTZ R40, R41, R62 ;  /* 0x0000003e29287221 */ /* 0x000fe40000010000 */
[----:B------:R-:W-:Y:S01]  /*0dc0*/  FFMA.FTZ R44, R55, R62, R44 ;  /* 0x0000003e372c7223 */ /* 0x000fe2000001002c */
[----:B------:R-:W-:Y:S01]  /*0dd0*/  LOP3.LUT P0, RZ, R17, 0x1f, RZ, 0xc0, !PT ;  /* 0x0000001f11ff7812 */ /* 0x000fe2000780c0ff */
[----:B------:R-:W-:Y:S01]  /*0de0*/  FADD.FTZ R74, R45, R74 ;  /* 0x0000004a2d4a7221 */ /* 0x000fe20000010000 */
[----:B------:R-:W-:Y:S01]  /*0df0*/  @!P1 IADD3 R57, R57, 0x4, RZ ;  /* 0x0000000439399810 */ /* 0x000fe20007ffe0ff */
        /* <DEDUP_REMOVED lines=11> */
.L_x_5938:
        /* <DEDUP_REMOVED lines=18> */
.L_x_5939:
[----:B------:R-:W-:Y:S01]  /*0fd0*/  @!P0 LOP3.LUT R42, R42, 0x3, RZ, 0xc0, !PT ;  /* 0x000000032a2a8812 */ /* 0x000fe200078ec0ff */
[----:B-1----:R-:W-:Y:S01]  /*0fe0*/  FADD.FTZ R40, R45, R43 ;  /* 0x0000002b2d287221 */ /* 0x002fe20000010000 */
[----:B------:R-:W-:Y:S01]  /*0ff0*/  ULDC.U8 UR6, c[0x0][0x1f0] ;  /* 0x00007c0000067ab9 */ /* 0x000fe20000000000 */
[----:B--2---:R-:W-:Y:S01]  /*1000*/  FADD.FTZ R41, R41, R44 ;  /* 0x0000002c29297221 */ /* 0x004fe20000010000 */
[----:B------:R-:W-:Y:S02]  /*1010*/  @!P0 IADD3 R58, R57, R42, RZ ;  /* 0x0000002a393a8210 */ /* 0x000fe40007ffe0ff */
[----:B------:R-:W-:-:S03]  /*1020*/  MOV R54, 0x10 ;  /* 0x0000001000367802 */ /* 0x000fc60000000f00 */
[----:B------:R1:W-:Y:S01]  /*1030*/  @!P0 STS.64 [R58.X8+0x1800], R40 ;  /* 0x001800283a008388 */ /* 0x0003e20000008a00 */
[----:B------:R-:W-:Y:S01]  /*1040*/  ISETP.NE.AND P0, PT, RZ, UR6, PT ;  /* 0x00000006ff007c0c */ /* 0x000fe2000bf05270 */
[----:B------:R-:W-:Y:S02]  /*1050*/  WARPSYNC 0xffffffff ;  /* 0xffffffff00007948 */ /* 0x000fe40003800000 */
[----:B------:R-:W-:Y:S01]  /*1060*/  BAR.SYNC.DEFER_BLOCKING 0x0 ;  /* 0x0000000000007b1d */ /* 0x000fe20000010000 */
[----:B-1----:R-:W-:-:S06]  /*1070*/  IMAD.WIDE.U32 R40, R109, R54, c[0x0][0x170] ;  /* 0x00005c006d287625 */ /* 0x002fcc00078e0036 */
[----:B0-----:R-:W2:Y:S01]  /*1080*/  LDG.E.128 R40, [R40.64] ;  /* 0x0000000428287981 */ /* 0x001ea2000c1e1d00 */
[----:B------:R-:W-:Y:S02]  /*1090*/  ISETP.NE.U32.AND P2, PT, RZ, c[0x0][0x258], PT ;  /* 0x00009600ff007a0c */ /* 0x000fe40003f45070 */
[----:B------:R-:W-:Y:S01]  /*10a0*/  ISETP.NE.U32.AND P1, PT, RZ, c[0x0][0x258], PT ;  /* 0x00009600ff007a0c */ /* 0x000fe20003f25070 */
[----:B------:R-:W0:Y:S01]  /*10b0*/  LDS.128 R44, [R57.X8+0x1800] ;  /* 0x00180000392c7984 */ /* 0x000e220000008c00 */
[----:B------:R-:W-:Y:S02]  /*10c0*/  ISETP.NE.AND.EX P2, PT, RZ, c[0x0][0x25c], PT, P2 ;  /* 0x00009700ff007a0c */ /* 0x000fe40003f45320 */
[----:B------:R-:W-:Y:S02]  /*10d0*/  ISETP.NE.AND.EX P1, PT, RZ, c[0x0][0x25c], PT, P1 ;  /* 0x00009700ff007a0c */ /* 0x000fe40003f25310 */
[C---:B-----5:R-:W-:Y:S02]  /*10e0*/  LOP3.LUT P6, RZ, R111.reuse, 0xff, RZ, 0xc0, !PT ;  /* 0x000000ff6fff7812 */ /* 0x060fe400078cc0ff */
[----:B------:R-:W-:-:S02]  /*10f0*/  LOP3.LUT P4, RZ, R111, 0xff00, RZ, 0xc0, !PT ;  /* 0x0000ff006fff7812 */ /* 0x000fc4000788c0ff */
[C---:B------:R-:W-:Y:S02]  /*1100*/  LOP3.LUT P5, RZ, R111.reuse, 0xff0000, RZ, 0xc0, !PT ;  /* 0x00ff00006fff7812 */ /* 0x040fe400078ac0ff */
[----:B------:R-:W-:Y:S01]  /*1110*/  LOP3.LUT P3, RZ, R111, 0xff000000, RZ, 0xc0, !PT ;  /* 0xff0000006fff7812 */ /* 0x000fe2000786c0ff */
        /* <DEDUP_REMOVED lines=32> */
[----:B------:R-:W-:Y:S01]  /*1320*/  FMUL.FTZ R59, R59, R106 ;  /* 0x0000006a3b3b7220 */ /* 0x000fe20000410000 */
[----:B------:R-:W-:Y:S01]  /*1330*/  SEL R46, R121, R38, P1 ;  /* 0x00000026792e7207 */ /* 0x000fe20000800000 */
[----:B------:R-:W-:Y:S01]  /*1340*/  @P2 IMAD.WIDE.U32 R118, R109, R54, c[0x0][0x258] ;  /* 0x000096006d762625 */ /* 0x000fe200078e0036 */
[----:B------:R-:W-:-:S03]  /*1350*/  SEL R47, R114, R39, P1 ;  /* 0x00000027722f7207 */ /* 0x000fc60000800000 */
[----:B------:R-:W-:Y:S02]  /*1360*/  FMUL.FTZ R111, R59, c[0x0][0x1e8] ;  /* 0x00007a003b6f7a20 */ /* 0x000fe40000410000 */
[----:B------:R-:W-:Y:S01]  /*1370*/  FMUL.FTZ R116, R116, R106 ;  /* 0x0000006a74747220 */ /* 0x000fe20000410000 */
[----:B------:R0:W-:Y:S02]  /*1380*/  @P2 STG.E.128 [R118.64], R44 ;  /* 0x0000002c76002986 */ /* 0x0001e4000c101d04 */
[----:B0-----:R-:W-:Y:S01]  /*1390*/  CS2R R44, SRZ ;  /* 0x00000000002c7805 */ /* 0x001fe2000001ff00 */
[----:B------:R-:W-:Y:S01]  /*13a0*/  CS2R R46, SRZ ;  /* 0x00000000002e7805 */ /* 0x000fe2000001ff00 */
[----:B------:R-:W-:Y:S02]  /*13b0*/  @P6 FMUL.FTZ R44, R90, R111 ;  /* 0x0000006f5a2c6220 */ /* 0x000fe40000410000 */
[-CC-:B------:R-:W-:Y:S02]  /*13c0*/  FFMA.FTZ R118, R113, R58.reuse, R57.reuse ;  /* 0x0000003a71767223 */ /* 0x180fe40000010039 */
[----:B------:R-:W-:-:S02]  /*13d0*/  FFMA.FTZ R49, R49, R58, R57 ;  /* 0x0000003a31317223 */ /* 0x000fc40000010039 */
[-CC-:B------:R-:W-:Y:S02]  /*13e0*/  FFMA.FTZ R48, R48, R58.reuse, R57.reuse ;  /* 0x0000003a30307223 */ /* 0x180fe40000010039 */
[----:B------:R-:W-:Y:S02]  /*13f0*/  FFMA.FTZ R50, R50, R58, R57 ;  /* 0x0000003a32327223 */ /* 0x000fe40000010039 */
[----:B------:R-:W-:Y:S02]  /*1400*/  FADD.FTZ R118, R117, -R118 ;  /* 0x8000007675767221 */ /* 0x000fe40000010000 */
[----:B------:R-:W-:Y:S02]  /*1410*/  FADD.FTZ R112, R112, -R49 ;  /* 0x8000003170707221 */ /* 0x000fe40000010000 */
[----:B------:R-:W-:Y:S02]  /*1420*/  FADD.FTZ R48, R51, -R48 ;  /* 0x8000003033307221 */ /* 0x000fe40000010000 */
[----:B------:R-:W-:-:S02]  /*1430*/  FADD.FTZ R50, R115, -R50 ;  /* 0x8000003273327221 */ /* 0x000fc40000010000 */
[C---:B------:R-:W-:Y:S02]  /*1440*/  FMUL.FTZ R115, R105.reuse, R118 ;  /* 0x0000007669737220 */ /* 0x040fe40000410000 */
[C---:B------:R-:W-:Y:S02]  /*1450*/  FMUL.FTZ R113, R105.reuse, R112 ;  /* 0x0000007069717220 */ /* 0x040fe40000410000 */
[C---:B------:R-:W-:Y:S02]  /*1460*/  FMUL.FTZ R118, R105.reuse, R48 ;  /* 0x0000003069767220 */ /* 0x040fe40000410000 */
[----:B------:R-:W-:Y:S02]  /*1470*/  FMUL.FTZ R112, R105, R50 ;  /* 0x0000003269707220 */ /* 0x000fe40000410000 */
[----:B------:R-:W-:Y:S02]  /*1480*/  @P0 FADD.FTZ R115, R28, R115 ;  /* 0x000000731c730221 */ /* 0x000fe40000010000 */
[----:B------:R-:W-:-:S02]  /*1490*/  @P0 FADD.FTZ R118, R29, R118 ;  /* 0x000000761d760221 */ /* 0x000fc40000010000 */
[----:B------:R-:W-:Y:S02]  /*14a0*/  @P0 FADD.FTZ R113, R30, R113 ;  /* 0x000000711e710221 */ /* 0x000fe40000010000 */
[----:B------:R-:W-:Y:S01]  /*14b0*/  @P0 FADD.FTZ R112, R31, R112 ;  /* 0x000000701f700221 */ /* 0x000fe20000010000 */
[----:B------:R-:W-:Y:S02]  /*14c0*/  SEL R48, R115, R36, P1 ;  /* 0x0000002473307207 */ /* 0x000fe40000800000 */
[----:B------:R-:W-:Y:S02]  /*14d0*/  SEL R49, R118, R37, P1 ;  /* 0x0000002576317207 */ /* 0x000fe40000800000 */
[----:B------:R-:W-:Y:S02]  /*14e0*/  SEL R50, R113, R38, P1 ;  /* 0x0000002671327207 */ /* 0x000fe40000800000 */
[----:B------:R-:W-:Y:S01]  /*14f0*/  SEL R51, R112, R39, P1 ;  /* 0x0000002770337207 */ /* 0x000fe20000800000 */
[----:B------:R-:W-:-:S02]  /*1500*/  FMUL.FTZ R115, R115, R106 ;  /* 0x0000006a73737220 */ /* 0x000fc40000410000 */
[-C--:B------:R-:W-:Y:S02]  /*1510*/  FMUL.FTZ R118, R118, R106.reuse ;  /* 0x0000006a76767220 */ /* 0x080fe40000410000 */
[-C--:B------:R-:W-:Y:S02]  /*1520*/  FMUL.FTZ R113, R113, R106.reuse ;  /* 0x0000006a71717220 */ /* 0x080fe40000410000 */
[----:B------:R-:W-:Y:S02]  /*1530*/  FMUL.FTZ R112, R112, R106 ;  /* 0x0000006a70707220 */ /* 0x000fe40000410000 */
[----:B------:R-:W-:Y:S02]  /*1540*/  FMUL.FTZ R115, R115, c[0x0][0x1e8] ;  /* 0x00007a0073737a20 */ /* 0x000fe40000410000 */
[----:B------:R-:W-:Y:S02]  /*1550*/  FMUL.FTZ R118, R118, c[0x0][0x1e8] ;  /* 0x00007a0076767a20 */ /* 0x000fe40000410000 */
[----:B------:R-:W-:-:S02]  /*1560*/  FMUL.FTZ R113, R113, c[0x0][0x1e8] ;  /* 0x00007a0071717a20 */ /* 0x000fc40000410000 */
[----:B------:R-:W-:Y:S02]  /*1570*/  FMUL.FTZ R112, R112, c[0x0][0x1e8] ;  /* 0x00007a0070707a20 */ /* 0x000fe40000410000 */
[----:B--2---:R-:W-:Y:S02]  /*1580*/  FMUL.FTZ R59, R111, R40 ;  /* 0x000000286f3b7220 */ /* 0x004fe40000410000 */
[----:B------:R-:W-:Y:S02]  /*1590*/  FMUL.FTZ R40, R116, c[0x0][0x1e8] ;  /* 0x00007a0074287a20 */ /* 0x000fe40000410000 */
[-C--:B------:R-:W-:Y:S02]  /*15a0*/  FMUL.FTZ R116, R121, R106.reuse ;  /* 0x0000006a79747220 */ /* 0x080fe40000410000 */
[----:B------:R-:W-:Y:S02]  /*15b0*/  FMUL.FTZ R111, R114, R106 ;  /* 0x0000006a726f7220 */ /* 0x000fe40000410000 */
[----:B------:R-:W-:-:S02]  /*15c0*/  FMUL.FTZ R116, R116, c[0x0][0x1e8] ;  /* 0x00007a0074747a20 */ /* 0x000fc40000410000 */
[----:B------:R-:W-:Y:S02]  /*15d0*/  FMUL.FTZ R111, R111, c[0x0][0x1e8] ;  /* 0x00007a006f6f7a20 */ /* 0x000fe40000410000 */
[-C--:B------:R-:W-:Y:S02]  /*15e0*/  FMUL.FTZ R114, R41, R40.reuse ;  /* 0x0000002829727220 */ /* 0x080fe40000410000 */
[----:B------:R-:W-:Y:S02]  /*15f0*/  @P4 FMUL.FTZ R45, R89, R40 ;  /* 0x00000028592d4220 */ /* 0x000fe40000410000 */
[----:B------:R-:W-:Y:S02]  /*1600*/  @P5 FMUL.FTZ R46, R88, R116 ;  /* 0x00000074582e5220 */ /* 0x000fe40000410000 */
[----:B------:R-:W-:Y:S02]  /*1610*/  @P3 FMUL.FTZ R47, R87, R111 ;  /* 0x0000006f572f3220 */ /* 0x000fe40000410000 */
[----:B------:R-:W-:-:S05]  /*1620*/  IMAD.WIDE.U32 R40, R109, R54, c[0x0][0x248] ;  /* 0x000092006d287625 */ /* 0x000fca00078e0036 */
[----:B------:R0:W-:Y:S02]  /*1630*/  STG.E.128 [R40.64], R44 ;  /* 0x0000002c28007986 */ /* 0x0001e4000c101d04 */
[----:B0-----:R-:W-:-:S06]  /*1640*/  IMAD.WIDE.U32 R44, R110, R54, c[0x0][0x170] ;  /* 0x00005c006e2c7625 */ /* 0x001fcc00078e0036 */
[----:B------:R-:W2:Y:S01]  /*1650*/  LDG.E.128 R44, [R44.64] ;  /* 0x000000042c2c7981 */ /* 0x000ea2000c1e1d00 */
[----:B------:R-:W-:Y:S01]  /*1660*/  @P2 IMAD.WIDE.U32 R40, R110, R54, c[0x0][0x258] ;  /* 0x000096006e282625 */ /* 0x000fe200078e0036 */
[----:B------:R-:W-:Y:S02]  /*1670*/  FSEL R114, R114, RZ, P4 ;  /* 0x000000ff72727208 */ /* 0x000fe40002000000 */
[----:B------:R-:W-:Y:S01]  /*1680*/  FSEL R59, R59, RZ, P6 ;  /* 0x000000ff3b3b7208 */ /* 0x000fe20003000000 */
[----:B------:R-:W-:Y:S01]  /*1690*/  FMUL.FTZ R42, R42, R116 ;  /* 0x000000742a2a7220 */ /* 0x000fe20000410000 */
[----:B------:R-:W-:Y:S01]  /*16a0*/  IADD3 R116, R109, 0x80, RZ ;  /* 0x000000806d747810 */ /* 0x000fe20007ffe0ff */
[----:B------:R0:W-:Y:S01]  /*16b0*/  @P2 STG.E.128 [R40.64], R48 ;  /* 0x0000003028002986 */ /* 0x0001e2000c101d04 */
[----:B------:R-:W-:Y:S01]  /*16c0*/  FMUL.FTZ R43, R43, R111 ;  /* 0x0000006f2b2b7220 */ /* 0x000fe20000410000 */
[----:B------:R-:W-:Y:S02]  /*16d0*/  LOP3.LUT P6, RZ, R108, 0xff, RZ, 0xc0, !PT ;  /* 0x000000ff6cff7812 */ /* 0x000fe400078cc0ff */
[----:B------:R-:W-:-:S02]  /*16e0*/  FSEL R111, R42, RZ, P5 ;  /* 0x000000ff2a6f7208 */ /* 0x000fc40002800000 */
[----:B------:R-:W-:Y:S02]  /*16f0*/  FSEL R110, R43, RZ, P3 ;  /* 0x000000ff2b6e7208 */ /* 0x000fe40001800000 */
[C---:B------:R-:W-:Y:S01]  /*1700*/  LOP3.LUT P5, RZ, R108.reuse, 0xff00, RZ, 0xc0, !PT ;  /* 0x0000ff006cff7812 */ /* 0x040fe200078ac0ff */
[----:B------:R-:W-:Y:S01]  /*1710*/  CS2R R42, SRZ ;  /* 0x00000000002a7805 */ /* 0x000fe2000001ff00 */
[----:B------:R-:W-:Y:S02]  /*1720*/  LOP3.LUT P3, RZ, R108, 0xff0000, RZ, 0xc0, !PT ;  /* 0x00ff00006cff7812 */ /* 0x000fe4000786c0ff */
[----:B------:R-:W-:Y:S02]  /*1730*/  IADD3 R109, R109, 0x100, RZ ;  /* 0x000001006d6d7810 */ /* 0x000fe40007ffe0ff */
[C---:B0-----:R-:W-:Y:S01]  /*1740*/  LEA R48, P4, R116.reuse, c[0x0][0x248], 0x4 ;  /* 0x0000920074307a11 */ /* 0x041fe200078820ff */
[----:B------:R-:W-:Y:S02]  /*1750*/  CS2R R40, SRZ ;  /* 0x0000000000287805 */ /* 0x000fe4000001ff00 */
[----:B------:R-:W-:Y:S01]  /*1760*/  IMAD.WIDE.U32 R50, R109, R54, c[0x0][0x170] ;  /* 0x00005c006d327625 */ /* 0x000fe200078e0036 */
[----:B------:R-:W-:-:S02]  /*1770*/  LEA.HI.X R49, R116, c[0x0][0x24c], RZ, 0x4, P4 ;  /* 0x0000930074317a11 */ /* 0x000fc400020f24ff */
[----:B------:R-:W-:Y:S01]  /*1780*/  LOP3.LUT P4, RZ, R108, 0xff000000, RZ, 0xc0, !PT ;  /* 0xff0000006cff7812 */ /* 0x000fe2000788c0ff */
[----:B------:R-:W-:Y:S02]  /*1790*/  @P6 FMUL.FTZ R40, R86, R115 ;  /* 0x0000007356286220 */ /* 0x000fe40000410000 */
[----:B------:R-:W-:Y:S02]  /*17a0*/  @P5 FMUL.FTZ R41, R81, R118 ;  /* 0x0000007651295220 */ /* 0x000fe40000410000 */
[----:B------:R-:W-:-:S08]  /*17b0*/  @P3 FMUL.FTZ R42, R77, R113 ;  /* 0x000000714d2a3220 */ /* 0x000fd00000410000 */
[----:B------:R-:W-:-:S05]  /*17c0*/  @P4 FMUL.FTZ R43, R82, R112 ;  /* 0x00000070522b4220 */ /* 0x000fca0000410000 */
[----:B------:R0:W-:Y:S04]  /*17d0*/  STG.E.128 [R48.64], R40 ;  /* 0x0000002830007986 */ /* 0x0001e8000c101d04 */
[----:B0-----:R0:W3:Y:S01]  /*17e0*/  LDG.E.128 R40, [R50.64] ;  /* 0x0000000432287981 */ /* 0x0010e2000c1e1d00 */
[-CC-:B------:R-:W-:Y:S01]  /*17f0*/  FFMA.FTZ R55, R55, R58.reuse, R57.reuse ;  /* 0x0000003a37377223 */ /* 0x180fe20000010039 */
[----:B------:R-:W-:Y:S01]  /*1800*/  IADD3 R103, R103, c[0x0][0x160], RZ ;  /* 0x0000580067677a10 */ /* 0x000fe20007ffe0ff */
[----:B------:R-:W-:Y:S02]  /*1810*/  FFMA.FTZ R56, R56, R58, R57 ;  /* 0x0000003a38387223 */ /* 0x000fe40000010039 */
[----:B------:R-:W-:Y:S02]  /*1820*/  FADD.FTZ R62, R62, -R55 ;  /* 0x800000373e3e7221 */ /* 0x000fe40000010000 */
[----:B------:R-:W-:-:S02]  /*1830*/  FADD.FTZ R56, R63, -R56 ;  /* 0x800000383f387221 */ /* 0x000fc40000010000 */
[C---:B------:R-:W-:Y:S02]  /*1840*/  FMUL.FTZ R49, R105.reuse, R62 ;  /* 0x0000003e69317220 */ /* 0x040fe40000410000 */
[----:B------:R-:W-:Y:S02]  /*1850*/  FMUL.FTZ R56, R105, R56 ;  /* 0x0000003869387220 */ /* 0x000fe40000410000 */
[----:B------:R-:W-:Y:S02]  /*1860*/  @P0 FADD.FTZ R49, R34, R49 ;  /* 0x0000003122310221 */ /* 0x000fe40000010000 */
[----:B------:R-:W-:Y:S02]  /*1870*/  @P0 FADD.FTZ R56, R35, R56 ;  /* 0x0000003823380221 */ /* 0x000fe40000010000 */
[----:B------:R-:W-:Y:S01]  /*1880*/  @P2 IMAD.WIDE.U32 R54, R85, R54, c[0x0][0x258] ;  /* 0x0000960055362625 */ /* 0x000fe200078e0036 */
[----:B------:R-:W-:Y:S02]  /*1890*/  SEL R38, R49, R38, P1 ;  /* 0x0000002631267207 */ /* 0x000fe40000800000 */
[----:B------:R-:W-:Y:S01]  /*18a0*/  SEL R39, R56, R39, P1 ;  /* 0x0000002738277207 */ /* 0x000fe20000800000 */
[----:B------:R-:W-:-:S02]  /*18b0*/  FADD.FTZ R6, R59, R6 ;  /* 0x000000063b067221 */ /* 0x000fc40000010000 */
[----:B------:R-:W-:Y:S02]  /*18c0*/  FADD.FTZ R5, R114, R5 ;  /* 0x0000000572057221 */ /* 0x000fe40000010000 */
[----:B------:R-:W-:Y:S02]  /*18d0*/  FADD.FTZ R8, R111, R8 ;  /* 0x000000086f087221 */ /* 0x000fe40000010000 */
[----:B------:R-:W-:Y:S02]  /*18e0*/  FADD.FTZ R7, R110, R7 ;  /* 0x000000076e077221 */ /* 0x000fe40000010000 */
[----:B--2---:R-:W-:Y:S02]  /*18f0*/  FMUL.FTZ R44, R115, R44 ;  /* 0x0000002c732c7220 */ /* 0x004fe40000410000 */
[----:B------:R-:W-:Y:S02]  /*1900*/  FMUL.FTZ R47, R47, R112 ;  /* 0x000000702f2f7220 */ /* 0x000fe40000410000 */
[----:B------:R-:W-:Y:S01]  /*1910*/  FMUL.FTZ R108, R45, R118 ;  /* 0x000000762d6c7220 */ /* 0x000fe20000410000 */
[----:B------:R-:W-:Y:S01]  /*1920*/  FSEL R45, R44, RZ, P6 ;  /* 0x000000ff2c2d7208 */ /* 0x000fe20003000000 */
[-CC-:B------:R-:W-:Y:S01]  /*1930*/  FFMA.FTZ R44, R53, R58.reuse, R57.reuse ;  /* 0x0000003a352c7223 */ /* 0x180fe20000010039 */
[----:B0-----:R-:W-:Y:S01]  /*1940*/  FSEL R50, R47, RZ, P4 ;  /* 0x000000ff2f327208 */ /* 0x001fe20002000000 */
[----:B------:R-:W-:Y:S01]  /*1950*/  FFMA.FTZ R47, R52, R58, R57 ;  /* 0x0000003a342f7223 */ /* 0x000fe20000010039 */
[----:B------:R-:W-:Y:S01]  /*1960*/  FSEL R108, R108, RZ, P5 ;  /* 0x000000ff6c6c7208 */ /* 0x000fe20002800000 */
[----:B------:R-:W-:Y:S01]  /*1970*/  FADD.FTZ R44, R61, -R44 ;  /* 0x8000002c3d2c7221 */ /* 0x000fe20000010000 */
[----:B------:R-:W-:Y:S01]  /*1980*/  LOP3.LUT P6, RZ, R104, 0xff, RZ, 0xc0, !PT ;  /* 0x000000ff68ff7812 */ /* 0x000fe200078cc0ff */
[----:B------:R-:W-:Y:S01]  /*1990*/  FADD.FTZ R60, R60, -R47 ;  /* 0x8000002f3c3c7221 */ /* 0x000fe20000010000 */
[----:B------:R-:W-:Y:S01]  /*19a0*/  LOP3.LUT P5, RZ, R104, 0xff00, RZ, 0xc0, !PT ;  /* 0x0000ff0068ff7812 */ /* 0x000fe200078ac0ff */
[----:B------:R-:W-:Y:S01]  /*19b0*/  FMUL.FTZ R46, R46, R113 ;  /* 0x000000712e2e7220 */ /* 0x000fe20000410000 */
[----:B------:R-:W-:Y:S01]  /*19c0*/  LOP3.LUT P4, RZ, R104, 0xff000000, RZ, 0xc0, !PT ;  /* 0xff00000068ff7812 */ /* 0x000fe2000788c0ff */
[----:B------:R-:W-:-:S02]  /*19d0*/  FMUL.FTZ R47, R105, R60 ;  /* 0x0000003c692f7220 */ /* 0x000fc40000410000 */
[----:B------:R-:W-:Y:S01]  /*19e0*/  FMUL.FTZ R44, R105, R44 ;  /* 0x0000002c692c7220 */ /* 0x000fe20000410000 */
[----:B------:R-:W-:Y:S01]  /*19f0*/  FSEL R113, R46, RZ, P3 ;  /* 0x000000ff2e717208 */ /* 0x000fe20001800000 */
[----:B------:R-:W-:Y:S01]  /*1a00*/  @P0 FADD.FTZ R47, R32, R47 ;  /* 0x0000002f202f0221 */ /* 0x000fe20000010000 */
[----:B------:R-:W-:Y:S01]  /*1a10*/  LOP3.LUT P3, RZ, R104, 0xff0000, RZ, 0xc0, !PT ;  /* 0x00ff000068ff7812 */ /* 0x000fe2000786c0ff */
[----:B------:R-:W-:Y:S01]  /*1a20*/  @P0 FADD.FTZ R44, R33, R44 ;  /* 0x0000002c212c0221 */ /* 0x000fe20000010000 */
[----:B------:R-:W-:Y:S01]  /*1a30*/  LOP3.LUT P0, RZ, R107, 0xff, RZ, 0xc0, !PT ;  /* 0x000000ff6bff7812 */ /* 0x000fe2000780c0ff */
[C---:B------:R-:W-:Y:S01]  /*1a40*/  FMUL.FTZ R51, R47.reuse, R106 ;  /* 0x0000006a2f337220 */ /* 0x040fe20000410000 */
[----:B------:R-:W-:Y:S01]  /*1a50*/  SEL R36, R47, R36, P1 ;  /* 0x000000242f247207 */ /* 0x000fe20000800000 */
[CC--:B------:R-:W-:Y:S01]  /*1a60*/  FMUL.FTZ R52, R44.reuse, R106.reuse ;  /* 0x0000006a2c347220 */ /* 0x0c0fe20000410000 */
[----:B------:R-:W-:Y:S01]  /*1a70*/  SEL R37, R44, R37, P1 ;  /* 0x000000252c257207 */ /* 0x000fe20000800000 */
[-C--:B------:R-:W-:Y:S01]  /*1a80*/  FMUL.FTZ R53, R49, R106.reuse ;  /* 0x0000006a31357220 */ /* 0x080fe20000410000 */
[----:B------:R-:W-:Y:S01]  /*1a90*/  LEA R48, P1, R109, c[0x0][0x248], 0x4 ;  /* 0x000092006d307a11 */ /* 0x000fe200078220ff */
[----:B------:R-:W-:Y:S01]  /*1aa0*/  FMUL.FTZ R106, R56, R106 ;  /* 0x0000006a386a7220 */ /* 0x000fe20000410000 */
[----:B------:R-:W-:Y:S01]  /*1ab0*/  CS2R R46, SRZ ;  /* 0x00000000002e7805 */ /* 0x000fe2000001ff00 */
[----:B------:R-:W-:Y:S01]  /*1ac0*/  FMUL.FTZ R51, R51, c[0x0][0x1e8] ;  /* 0x00007a0033337a20 */ /* 0x000fe20000410000 */
[----:B------:R-:W-:Y:S01]  /*1ad0*/  LEA.HI.X R49, R109, c[0x0][0x24c], RZ, 0x4, P1 ;  /* 0x000093006d317a11 */ /* 0x000fe200008f24ff */
[----:B------:R-:W-:Y:S01]  /*1ae0*/  FMUL.FTZ R52, R52, c[0x0][0x1e8] ;  /* 0x00007a0034347a20 */ /* 0x000fe20000410000 */
[----:B------:R0:W-:Y:S01]  /*1af0*/  @P2 STG.E.128 [R54.64], R36 ;  /* 0x0000002436002986 */ /* 0x0001e2000c101d04 */
[----:B------:R-:W-:Y:S01]  /*1b00*/  FMUL.FTZ R53, R53, c[0x0][0x1e8] ;  /* 0x00007a0035357a20 */ /* 0x000fe20000410000 */
[----:B------:R-:W-:Y:S01]  /*1b10*/  ISETP.GE.AND P1, PT, R103, c[0x0][0x164], PT ;  /* 0x0000590067007a0c */ /* 0x000fe20003f26270 */
[----:B------:R-:W-:Y:S01]  /*1b20*/  FMUL.FTZ R106, R106, c[0x0][0x1e8] ;  /* 0x00007a006a6a7a20 */ /* 0x000fe20000410000 */
[----:B------:R-:W-:Y:S01]  /*1b30*/  SEL R107, RZ, 0x1, P0 ;  /* 0x00000001ff6b7807 */ /* 0x000fe20000000000 */
[----:B------:R-:W-:-:S02]  /*1b40*/  FADD.FTZ R10, R45, R10 ;  /* 0x0000000a2d0a7221 */ /* 0x000fc40000010000 */
[----:B------:R-:W-:Y:S01]  /*1b50*/  CS2R R44, SRZ ;  /* 0x00000000002c7805 */ /* 0x000fe2000001ff00 */
[----:B------:R-:W-:Y:S02]  /*1b60*/  @P3 FMUL.FTZ R46, R79, R53 ;  /* 0x000000354f2e3220 */ /* 0x000fe40000410000 */
[----:B------:R-:W-:Y:S02]  /*1b70*/  @P6 FMUL.FTZ R44, R78, R51 ;  /* 0x000000334e2c6220 */ /* 0x000fe40000410000 */
[----:B------:R-:W-:Y:S02]  /*1b80*/  @P5 FMUL.FTZ R45, R83, R52 ;  /* 0x00000034532d5220 */ /* 0x000fe40000410000 */
[----:B------:R-:W-:Y:S02]  /*1b90*/  @P4 FMUL.FTZ R47, R84, R106 ;  /* 0x0000006a542f4220 */ /* 0x000fe40000410000 */
[----:B------:R-:W-:Y:S02]  /*1ba0*/  FADD.FTZ R11, R50, R11 ;  /* 0x0000000b320b7221 */ /* 0x000fe40000010000 */
[----:B------:R-:W-:Y:S01]  /*1bb0*/  FADD.FTZ R9, R108, R9 ;  /* 0x000000096c097221 */ /* 0x000fe20000010000 */
[----:B------:R0:W-:Y:S01]  /*1bc0*/  STG.E.128 [R48.64], R44 ;  /* 0x0000002c30007986 */ /* 0x0001e2000c101d04 */
[----:B------:R-:W-:-:S02]  /*1bd0*/  FADD.FTZ R12, R113, R12 ;  /* 0x0000000c710c7221 */ /* 0x000fc40000010000 */
[----:B---3--:R-:W-:Y:S02]  /*1be0*/  FMUL.FTZ R40, R51, R40 ;  /* 0x0000002833287220 */ /* 0x008fe40000410000 */
        /* <DEDUP_REMOVED lines=10> */
[----:B------:R-:W-:Y:S01]  /*1c90*/  FADD.FTZ R15, R40, R15 ;  /* 0x0000000f280f7221 */ /* 0x000fe20000010000 */
[----:B0-----:R-:W-:Y:S01]  /*1ca0*/  @P1 CALL.REL.NOINC `(.L_x_5936) ;  /* 0x0000001000001944 */ /* 0x001fe20003c00000 */
[----:B------:R-:W-:Y:S05]  /*1cb0*/  BRA `(.L_x_5937) ;  /* 0xffffe93000007947 */ /* 0x000fea000383ffff */
.L_x_5936:
        /* <DEDUP_REMOVED lines=29> */
.L_x_5933:
        /* <DEDUP_REMOVED lines=19> */
.L_x_5934:
[----:B------:R-:W-:Y:S01]  /*1fc0*/  HFMA2.MMA R47, -RZ, RZ, 0, 9.5367431640625e-07 ;  /* 0x00000010ff2f7435 */ /* 0x000fe200000001ff */
[----:B------:R-:W-:-:S02]  /*1fd0*/  MOV R54, R43 ;  /* 0x0000002b00367202 */ /* 0x000fc40000000f00 */
[----:B------:R-:W-:Y:S02]  /*1fe0*/  MOV R46, 0x1f ;  /* 0x0000001f002e7802 */ /* 0x000fe40000000f00 */
[----:B------:R-:W-:Y:S02]  /*1ff0*/  MOV R41, 0xffffffff ;  /* 0xffffffff00297802 */ /* 0x000fe40000000f00 */
[----:B------:R-:W-:Y:S02]  /*2000*/  MOV R40, 0x2020 ;  /* 0x0000202000287802 */ /* 0x000fe40000000f00 */
[----:B-----5:R-:W-:Y:S05]  /*2010*/  CALL.REL.NOINC `($__internal_175_$__cuda_sm70_shflsync_down_p) ;  /* 0x0000046000007944 */ /* 0x020fea0003c00000 */
[----:B-1----:R-:W-:Y:S01]  /*2020*/  MOV R45, R46 ;  /* 0x0000002e002d7202 */ /* 0x002fe20000000f00 */
[----:B------:R-:W-:Y:S05]  /*2030*/  BRA `(.L_x_5938) ;  /* 0xffffee7000007947 */ /* 0x000fea000383ffff */
.L_x_5935:
[----:B------:R-:W-:Y:S01]  /*2040*/  HFMA2.MMA R47, -RZ, RZ, 0, 9.5367431640625e-07 ;  /* 0x00000010ff2f7435 */ /* 0x000fe200000001ff */
[----:B------:R-:W-:Y:S02]  /*2050*/  MOV R54, R44 ;  /* 0x0000002c00367202 */ /* 0x000fe40000000f00 */
[----:B------:R-:W-:Y:S02]  /*2060*/  MOV R46, 0x1f ;  /* 0x0000001f002e7802 */ /* 0x000fe40000000f00 */
[----:B------:R-:W-:-:S02]  /*2070*/  MOV R41, 0xffffffff ;  /* 0xffffffff00297802 */ /* 0x000fc40000000f00 */
[----:B------:R-:W-:Y:S02]  /*2080*/  MOV R40, 0x20a0 ;  /* 0x000020a000287802 */ /* 0x000fe40000000f00 */
[----:B01---5:R-:W-:Y:S05]  /*2090*/  CALL.REL.NOINC `($__internal_175_$__cuda_sm70_shflsync_down_p) ;  /* 0x000003e000007944 */ /* 0x023fea0003c00000 */
[----:B------:R-:W-:Y:S01]  /*20a0*/  FADD.FTZ R43, R43, R45 ;  /* 0x0000002d2b2b7221 */ /* 0x000fe20000010000 */
[----:B------:R-:W-:Y:S01]  /*20b0*/  HFMA2.MMA R47, -RZ, RZ, 0, 4.76837158203125e-07 ;  /* 0x00000008ff2f7435 */ /* 0x000fe200000001ff */
[----:B-1----:R-:W-:Y:S01]  /*20c0*/  FADD.FTZ R44, R44, R46 ;  /* 0x0000002e2c2c7221 */ /* 0x002fe20000010000 */
[----:B------:R-:W-:Y:S02]  /*20d0*/  MOV R46, 0x1f ;  /* 0x0000001f002e7802 */ /* 0x000fe40000000f00 */
[----:B------:R-:W-:Y:S02]  /*20e0*/  MOV R41, 0xffffffff ;  /* 0xffffffff00297802 */ /* 0x000fe40000000f00 */
[----:B------:R-:W-:Y:S02]  /*20f0*/  MOV R54, R43 ;  /* 0x0000002b00367202 */ /* 0x000fe40000000f00 */
[----:B------:R-:W-:Y:S02]  /*2100*/  MOV R40, 0x2120 ;  /* 0x0000212000287802 */ /* 0x000fe40000000f00 */
[----:B------:R-:W-:Y:S05]  /*2110*/  CALL.REL.NOINC `($__internal_175_$__cuda_sm70_shflsync_down_p) ;  /* 0x0000036000007944 */ /* 0x000fea0003c00000 */
[----:B------:R-:W-:Y:S01]  /*2120*/  HFMA2.MMA R47, -RZ, RZ, 0, 4.76837158203125e-07 ;  /* 0x00000008ff2f7435 */ /* 0x000fe200000001ff */
[----:B-1----:R-:W-:-:S02]  /*2130*/  MOV R45, R46 ;  /* 0x0000002e002d7202 */ /* 0x002fc40000000f00 */
[----:B------:R-:W-:Y:S02]  /*2140*/  MOV R54, R44 ;  /* 0x0000002c00367202 */ /* 0x000fe40000000f00 */
[----:B------:R-:W-:Y:S02]  /*2150*/  MOV R46, 0x1f ;  /* 0x0000001f002e7802 */ /* 0x000fe40000000f00 */
[----:B------:R-:W-:Y:S02]  /*2160*/  MOV R41, 0xffffffff ;  /* 0xffffffff00297802 */ /* 0x000fe40000000f00 */
[----:B------:R-:W-:Y:S02]  /*2170*/  MOV R40, 0x2190 ;  /* 0x0000219000287802 */ /* 0x000fe40000000f00 */
[----:B------:R-:W-:Y:S05]  /*2180*/  CALL.REL.NOINC `($__internal_175_$__cuda_sm70_shflsync_down_p) ;  /* 0x000002f000007944 */ /* 0x000fea0003c00000 */
[----:B------:R-:W-:Y:S01]  /*2190*/  FADD.FTZ R43, R45, R43 ;  /* 0x0000002b2d2b7221 */ /* 0x000fe20000010000 */
[----:B------:R-:W-:Y:S01]  /*21a0*/  HFMA2.MMA R47, -RZ, RZ, 0, 2.384185791015625e-07 ;  /* 0x00000004ff2f7435 */ /* 0x000fe200000001ff */
[----:B-1----:R-:W-:Y:S01]  /*21b0*/  FADD.FTZ R44, R44, R46 ;  /* 0x0000002e2c2c7221 */ /* 0x002fe20000010000 */
[----:B------:R-:W-:Y:S02]  /*21c0*/  MOV R46, 0x1f ;  /* 0x0000001f002e7802 */ /* 0x000fe40000000f00 */
[----:B------:R-:W-:-:S02]  /*21d0*/  MOV R41, 0xffffffff ;  /* 0xffffffff00297802 */ /* 0x000fc40000000f00 */
[----:B------:R-:W-:Y:S02]  /*21e0*/  MOV R54, R43 ;  /* 0x0000002b00367202 */ /* 0x000fe40000000f00 */
[----:B------:R-:W-:Y:S02]  /*21f0*/  MOV R40, 0x2210 ;  /* 0x0000221000287802 */ /* 0x000fe40000000f00 */
[----:B------:R-:W-:Y:S05]  /*2200*/  CALL.REL.NOINC `($__internal_175_$__cuda_sm70_shflsync_down_p) ;  /* 0x0000027000007944 */ /* 0x000fea0003c00000 */
[----:B------:R-:W-:Y:S01]  /*2210*/  HFMA2.MMA R47, -RZ, RZ, 0, 2.384185791015625e-07 ;  /* 0x00000004ff2f7435 */ /* 0x000fe200000001ff */
[----:B-1----:R-:W-:Y:S02]  /*2220*/  MOV R45, R46 ;  /* 0x0000002e002d7202 */ /* 0x002fe40000000f00 */
[----:B------:R-:W-:Y:S02]  /*2230*/  MOV R54, R44 ;  /* 0x0000002c00367202 */ /* 0x000fe40000000f00 */
[----:B------:R-:W-:Y:S02]  /*2240*/  MOV R46, 0x1f ;  /* 0x0000001f002e7802 */ /* 0x000fe40000000f00 */
[----:B------:R-:W-:Y:S02]  /*2250*/  MOV R41, 0xffffffff ;  /* 0xffffffff00297802 */ /* 0x000fe40000000f00 */
[----:B------:R-:W-:-:S02]  /*2260*/  MOV R40, 0x2280 ;  /* 0x0000228000287802 */ /* 0x000fc40000000f00 */
[----:B------:R-:W-:Y:S05]  /*2270*/  CALL.REL.NOINC `($__internal_175_$__cuda_sm70_shflsync_down_p) ;  /* 0x0000020000007944 */ /* 0x000fea0003c00000 */
[----:B------:R-:W-:Y:S01]  /*2280*/  FADD.FTZ R43, R45, R43 ;  /* 0x0000002b2d2b7221 */ /* 0x000fe20000010000 */
[----:B------:R-:W-:Y:S01]  /*2290*/  HFMA2.MMA R47, -RZ, RZ, 0, 1.1920928955078125e-07 ;  /* 0x00000002ff2f7435 */ /* 0x000fe200000001ff */
[----:B-1----:R-:W-:Y:S01]  /*22a0*/  FADD.FTZ R44, R44, R46 ;  /* 0x0000002e2c2c7221 */ /* 0x002fe20000010000 */
[----:B------:R-:W-:-:S02]  /*22b0*/  MOV R46, 0x1f ;  /* 0x0000001f002e7802 */ /* 0x000fc40000000f00 */
[----:B------:R-:W-:Y:S02]  /*22c0*/  MOV R41, 0xffffffff ;  /* 0xffffffff00297802 */ /* 0x000fe40000000f00 */
[----:B------:R-:W-:Y:S02]  /*22d0*/  MOV R54, R43 ;  /* 0x0000002b00367202 */ /* 0x000fe40000000f00 */
[----:B------:R-:W-:Y:S02]  /*22e0*/  MOV R40, 0x2300 ;  /* 0x0000230000287802 */ /* 0x000fe40000000f00 */
[----:B------:R-:W-:Y:S05]  /*22f0*/  CALL.REL.NOINC `($__internal_175_$__cuda_sm70_shflsync_down_p) ;  /* 0x0000018000007944 */ /* 0x000fea0003c00000 */
[----:B------:R-:W-:Y:S01]  /*2300*/  HFMA2.MMA R47, -RZ, RZ, 0, 1.1920928955078125e-07 ;  /* 0x00000002ff2f7435 */ /* 0x000fe200000001ff */
[----:B-1----:R-:W-:Y:S02]  /*2310*/  MOV R45, R46 ;  /* 0x0000002e002d7202 */ /* 0x002fe40000000f00 */
[----:B------:R-:W-:Y:S02]  /*2320*/  MOV R54, R44 ;  /* 0x0000002c00367202 */ /* 0x000fe40000000f00 */
[----:B------:R-:W-:Y:S02]  /*2330*/  MOV R46, 0x1f ;  /* 0x0000001f002e7802 */ /* 0x000fe40000000f00 */
[----:B------:R-:W-:-:S02]  /*2340*/  MOV R41, 0xffffffff ;  /* 0xffffffff00297802 */ /* 0x000fc40000000f00 */
[----:B------:R-:W-:Y:S02]  /*2350*/  MOV R40, 0x2370 ;  /* 0x0000237000287802 */ /* 0x000fe40000000f00 */
[----:B------:R-:W-:Y:S05]  /*2360*/  CALL.REL.NOINC `($__internal_175_$__cuda_sm70_shflsync_down_p) ;  /* 0x0000011000007944 */ /* 0x000fea0003c00000 */
[----:B------:R-:W-:Y:S01]  /*2370*/  FADD.FTZ R43, R45, R43 ;  /* 0x0000002b2d2b7221 */ /* 0x000fe20000010000 */
[----:B------:R-:W-:Y:S01]  /*2380*/  HFMA2.MMA R47, -RZ, RZ, 0, 5.9604644775390625e-08 ;  /* 0x00000001ff2f7435 */ /* 0x000fe200000001ff */
[----:B-1----:R-:W-:Y:S01]  /*2390*/  FADD.FTZ R44, R44, R46 ;  /* 0x0000002e2c2c7221 */ /* 0x002fe20000010000 */
[----:B------:R-:W-:Y:S02]  /*23a0*/  MOV R46, 0x1f ;  /* 0x0000001f002e7802 */ /* 0x000fe40000000f00 */
[----:B------:R-:W-:Y:S02]  /*23b0*/  MOV R41, 0xffffffff ;  /* 0xffffffff00297802 */ /* 0x000fe40000000f00 */
[----:B------:R-:W-:Y:S02]  /*23c0*/  MOV R54, R43 ;  /* 0x0000002b00367202 */ /* 0x000fe40000000f00 */
[----:B------:R-:W-:Y:S02]  /*23d0*/  MOV R40, 0x23f0 ;  /* 0x000023f000287802 */ /* 0x000fe40000000f00 */
[----:B------:R-:W-:Y:S05]  /*23e0*/  CALL.REL.NOINC `($__internal_175_$__cuda_sm70_shflsync_down_p) ;  /* 0x0000009000007944 */ /* 0x000fea0003c00000 */
[----:B------:R-:W-:Y:S01]  /*23f0*/  HFMA2.MMA R47, -RZ, RZ, 0, 5.9604644775390625e-08 ;  /* 0x00000001ff2f7435 */ /* 0x000fe200000001ff */
[----:B-1----:R-:W-:-:S02]  /*2400*/  MOV R45, R46 ;  /* 0x0000002e002d7202 */ /* 0x002fc40000000f00 */
[----:B------:R-:W-:Y:S02]  /*2410*/  MOV R54, R44 ;  /* 0x0000002c00367202 */ /* 0x000fe40000000f00 */
[----:B------:R-:W-:Y:S02]  /*2420*/  MOV R46, 0x1f ;  /* 0x0000001f002e7802 */ /* 0x000fe40000000f00 */
[----:B------:R-:W-:Y:S02]  /*2430*/  MOV R41, 0xffffffff ;  /* 0xffffffff00297802 */ /* 0x000fe40000000f00 */
[----:B------:R-:W-:Y:S02]  /*2440*/  MOV R40, 0x2460 ;  /* 0x0000246000287802 */ /* 0x000fe40000000f00 */
[----:B------:R-:W-:Y:S05]  /*2450*/  CALL.REL.NOINC `($__internal_175_$__cuda_sm70_shflsync_down_p) ;  /* 0x0000002000007944 */ /* 0x000fea0003c00000 */
[----:B-1----:R-:W-:Y:S01]  /*2460*/  MOV R41, R46 ;  /* 0x0000002e00297202 */ /* 0x002fe20000000f00 */
[----:B------:R-:W-:Y:S05]  /*2470*/  BRA `(.L_x_5939) ;  /* 0xffffeb5000007947 */ /* 0x000fea000383ffff */
        .weak           $__internal_175_$__cuda_sm70_shflsync_down_p
        .type           $__internal_175_$__cuda_sm70_shflsync_down_p,@function
        .size           $__internal_175_$__cuda_sm70_shflsync_down_p,(.L_x_6824 - $__internal_175_$__cuda_sm70_shflsync_down_p)
$__internal_175_$__cuda_sm70_shflsync_down_p:
[----:B------:R-:W-:Y:S04]  /*2480*/  WARPSYNC R41 ;  /* 0x0000002900007348 */ /* 0x000fe80003800000 */
[----:B------:R0:W1:Y:S02]  /*2490*/  SHFL.DOWN PT, R46, R54, R47, R46 ;  /* 0x0800002f362e7389 */ /* 0x00006400000e002e */
[----:B0-----:R-:W-:-:S06]  /*24a0*/  HFMA2.MMA R41, -RZ, RZ, 0, 0 ;  /* 0x00000000ff297435 */ /* 0x001fcc00000001ff */
[----:B------:R-:W-:Y:S05]  /*24b0*/  RET.REL.NODEC R40 `(_ZN10layer_norm13ln_bwd_kernelINS_13Kernel_traitsI6__halfffffjLj1536ELj1ELj1ELj4ELj16ENS_18Kernel_traits_baseILj1536ES2_ffffjLj128EEEEELb1ELb1ELb0ELb1EEEvNS_9BwdParamsE) ;  /* 0xffffdb4028007950 */ /* 0x000fea0003c3ffff */
.L_x_5940:
        /* <DEDUP_REMOVED lines=12> */
.L_x_6824:


//--------------------- .text._ZN10layer_norm22ln_bwd_finalize_kernelINS_22Kernel_traits_finalizeILj1536E6__halfffffjLb1ELj1024ELj4ENS_18Kernel_traits_baseILj1536ES2_ffffjLj1024EEEEELb1ELb0EEEvNS_9BwdParamsE --------------------------
	.section	.text._ZN10layer_norm22ln_bwd_finalize_kernelINS_22Kernel_traits_finalizeILj1536E6__halfffffjLb1ELj1024ELj4ENS_18Kernel_traits_baseILj1536ES2_ffffjLj1024EEEEELb1ELb0EEEvNS_9BwdParamsE,"ax",@progbits
	.sectioninfo	@"SHI_REGISTERS=32"
	.align	128
        .global         _ZN10layer_norm22ln_bwd_finalize_kernelINS_22Kernel_traits_finalizeILj1536E6__halfffffjLb1ELj1024ELj4ENS_18Kernel_traits_baseILj1536ES2_ffffjLj1024EEEEELb1ELb0EEEvNS_9BwdParamsE
        .type           _ZN10layer_norm22ln_bwd_finalize_kernelINS_22Kernel_traits_finalizeILj1536E6__halfffffjLb1ELj1024ELj4ENS_18Kernel_traits_baseILj1536ES2_ffffjLj1024EEEEELb1ELb0EEEvNS_9BwdParamsE,@function
        .size           _ZN10layer_norm22ln_bwd_finalize_kernelINS_22Kernel_traits_finalizeILj1536E6__halfffffjLb1ELj1024ELj4ENS_18Kernel_traits_baseILj1536ES2_ffffjLj1024EEEEELb1ELb0EEEvNS_9BwdParamsE,(.L_x_6825 - _ZN10layer_norm22ln_bwd_finalize_kernelINS_22Kernel_traits_finalizeILj1536E6__halfffffjLb1ELj1024ELj4ENS_18Kernel_traits_baseILj1536ES2_ffffjLj1024EEEEELb1ELb0EEEvNS_9BwdParamsE)
        .other          _ZN10layer_norm22ln_bwd_finalize_kernelINS_22Kernel_traits_finalizeILj1536E6__halfffffjLb1ELj1024ELj4ENS_18Kernel_traits_baseILj1536ES2_ffffjLj1024EEEEELb1ELb0EEEvNS_9BwdParamsE,@"STO_CUDA_ENTRY STV_DEFAULT"
_ZN10layer_norm22ln_bwd_finalize_kernelINS_22Kernel_traits_finalizeILj1536E6__halfffffjLb1ELj1024ELj4ENS_18Kernel_traits_baseILj1536ES2_ffffjLj1024EEEEELb1ELb0EEEvNS_9BwdParamsE:
.text._ZN10layer_norm22ln_bwd_finalize_kernelINS_22Kernel_traits_finalizeILj1536E6__halfffffjLb1ELj1024ELj4ENS_18Kernel_traits_baseILj1536ES2_ffffjLj1024EEEEELb1ELb0EEEvNS_9BwdParamsE:
        /* <DEDUP_REMOVED lines=19> */
.L_x_5954:
        /* <DEDUP_REMOVED lines=33> */
.L_x_5945:
        /* <DEDUP_REMOVED lines=47> */
.L_x_5944:
[----:B------:R-:W-:Y:S05]  /*0630*/  BSYNC B1 ;  /* 0x0000000000017941 */ /* 0x000fea0003800000 */
.L_x_5943:
        /* <DEDUP_REMOVED lines=29> */
.L_x_5947:
[----:B------:R-:W-:Y:S05]  /*0810*/  BSYNC B1 ;  /* 0x0000000000017941 */ /* 0x000fea0003800000 */
.L_x_5946:
        /* <DEDUP_REMOVED lines=14> */
.L_x_5948:
[----:B------:R-:W-:Y:S05]  /*0900*/  BSYNC B1 ;  /* 0x0000000000017941 */ /* 0x000fea0003800000 */
.L_x_5942:
[----:B------:R-:W-:Y:S05]  /*0910*/  BSYNC B0 ;  /* 0x0000000000007941 */ /* 0x000fea0003800000 */
.L_x_5941:
        /* <DEDUP_REMOVED lines=12> */
.L_x_5955:
        /* <DEDUP_REMOVED lines=27> */
.L_x_5956:
        /* <DEDUP_REMOVED lines=9> */
.L_x_5949:
        /* <DEDUP_REMOVED lines=21> */
.L_x_5953:
[----:B------:R-:W-:Y:S05]  /*0d70*/  BSYNC B0 ;  /* 0x0000000000007941 */ /* 0x000fea0003800000 */
.L_x_5952:
[C---:B------:R-:W-:Y:S02]  /*0d80*/  ISETP.GT.U32.AND P1, PT, R4.reuse, -0x601, PT ;  /* 0xfffff9ff0400780c */ /* 0x040fe40003f24070 */
[----:B------:R-:W-:-:S02]  /*0d90*/  IADD3 R4, R4, 0x600, RZ ;  /* 0x0000060004047810 */ /* 0x000fc40007ffe0ff */
[----:B------:R-:W-:-:S09]  /*0da0*/  IADD3 R5, R5, 0x300, RZ ;  /* 0x0000030005057810 */ /* 0x000fd20007ffe0ff */
[----:B01----:R-:W-:Y:S05]  /*0db0*/  @P1 BRA `(.L_x_5954) ;  /* 0xfffff37000001947 */ /* 0x003fea000383ffff */
[----:B------:R-:W-:Y:S05]  /*0dc0*/  EXIT ;  /* 0x000000000000794d */ /* 0x000fea0003800000 */
.L_x_5950:
[----:B------:R-:W-:Y:S01]  /*0dd0*/  HFMA2.MMA R17, -RZ, RZ, 0, 5.9604644775390625e-08 ;  /* 0x00000001ff117435 */ /* 0x000fe200000001ff */
[----:B---3--:R-:W-:Y:S01]  /*0de0*/  MOV R18, R10 ;  /* 0x0000000a00127202 */ /* 0x008fe20000000f00 */
[----:B------:R-:W-:Y:S01]  /*0df0*/  IMAD.MOV.U32 R14, RZ, RZ, 0x1f ;  /* 0x0000001fff0e7424 */ /* 0x000fe200078e00ff */
[----:B------:R-:W-:Y:S02]  /*0e00*/  MOV R19, 0xffffffff ;  /* 0xffffffff00137802 */ /* 0x000fe40000000f00 */
[----:B------:R-:W-:Y:S02]  /*0e10*/  MOV R8, 0xe30 ;  /* 0x00000e3000087802 */ /* 0x000fe40000000f00 */
[----:B012---:R-:W-:Y:S05]  /*0e20*/  CALL.REL.NOINC `($__internal_176_$__cuda_sm70_shflsync_bfly_p) ;  /* 0x0000059000007944 */ /* 0x007fea0003c00000 */
[----:B01----:R-:W-:Y:S05]  /*0e30*/  BRA `(.L_x_5955) ;  /* 0xfffffba000007947 */ /* 0x003fea000383ffff */
.L_x_5951:
[----:B------:R-:W-:Y:S01]  /*0e40*/  HFMA2.MMA R17, -RZ, RZ, 0, 1.1920928955078125e-07 ;  /* 0x00000002ff117435 */ /* 0x000fe200000001ff */
[----:B------:R-:W-:Y:S01]  /*0e50*/  IMAD.MOV.U32 R14, RZ, RZ, 0x1f ;  /* 0x0000001fff0e7424 */ /* 0x000fe200078e00ff */
[----:B------:R-:W-:Y:S02]  /*0e60*/  MOV R19, 0xffffffff ;  /* 0xffffffff00137802 */ /* 0x000fe40000000f00 */
[----:B------:R-:W-:Y:S02]  /*0e70*/  MOV R8, 0xe90 ;  /* 0x00000e9000087802 */ /* 0x000fe40000000f00 */
[----:B0123--:R-:W-:Y:S05]  /*0e80*/  CALL.REL.NOINC `($__internal_176_$__cuda_sm70_shflsync_bfly_p) ;  /* 0x0000053000007944 */ /* 0x00ffea0003c00000 */
[----:B0-----:R-:W-:Y:S01]  /*0e90*/  HFMA2.MMA R17, -RZ, RZ, 0, 2.384185791015625e-07 ;  /* 0x00000004ff117435 */ /* 0x001fe200000001ff */
[----:B-1----:R-:W-:Y:S01]  /*0ea0*/  FADD.FTZ R18, R18, R14 ;  /* 0x0000000e12127221 */ /* 0x002fe20000010000 */
[----:B------:R-:W-:Y:S01]  /*0eb0*/  MOV R19, 0xffffffff ;  /* 0xffffffff00137802 */ /* 0x000fe20000000f00 */
[----:B------:R-:W-:Y:S01]  /*0ec0*/  IMAD.MOV.U32 R14, RZ, RZ, 0x1f ;  /* 0x0000001fff0e7424 */ /* 0x000fe200078e00ff */
[----:B------:R-:W-:-:S02]  /*0ed0*/  MOV R8, 0xef0 ;  /* 0x00000ef000087802 */ /* 0x000fc40000000f00 */
[----:B------:R-:W-:Y:S05]  /*0ee0*/  CALL.REL.NOINC `($__internal_176_$__cuda_sm70_shflsync_bfly_p) ;  /* 0x000004d000007944 */ /* 0x000fea0003c00000 */
[----:B0-----:R-:W-:Y:S01]  /*0ef0*/  HFMA2.MMA R17, -RZ, RZ, 0, 4.76837158203125e-07 ;  /* 0x00000008ff117435 */ /* 0x001fe200000001ff */
[----:B-1----:R-:W-:Y:S01]  /*0f00*/  FADD.FTZ R18, R18, R14 ;  /* 0x0000000e12127221 */ /* 0x002fe20000010000 */
[----:B------:R-:W-:Y:S01]  /*0f10*/  MOV R19, 0xffffffff ;  /* 0xffffffff00137802 */ /* 0x000fe20000000f00 */
[----:B------:R-:W-:Y:S01]  /*0f20*/  IMAD.MOV.U32 R14, RZ, RZ, 0x1f ;  /* 0x0000001fff0e7424 */ /* 0x000fe200078e00ff */
[----:B------:R-:W-:-:S02]  /*0f30*/  MOV R8, 0xf50 ;  /* 0x00000f5000087802 */ /* 0x000fc40000000f00 */
[----:B------:R-:W-:Y:S05]  /*0f40*/  CALL.REL.NOINC `($__internal_176_$__cuda_sm70_shflsync_bfly_p) ;  /* 0x0000047000007944 */ /* 0x000fea0003c00000 */
[----:B-1----:R-:W-:Y:S01]  /*0f50*/  FADD.FTZ R10, R18, R14 ;  /* 0x0000000e120a7221 */ /* 0x002fe20000010000 */
[----:B0-----:R-:W-:Y:S01]  /*0f60*/  HFMA2.MMA R17, -RZ, RZ, 0, 9.5367431640625e-07 ;  /* 0x00000010ff117435 */ /* 0x001fe200000001ff */
[----:B------:R-:W-:Y:S01]  /*0f70*/  IMAD.MOV.U32 R14, RZ, RZ, 0x1f ;  /* 0x0000001fff0e7424 */ /* 0x000fe200078e00ff */
[----:B------:R-:W-:-:S02]  /*0f80*/  MOV R19, 0xffffffff ;  /* 0xffffffff00137802 */ /* 0x000fc40000000f00 */
[----:B------:R-:W-:Y:S02]  /*0f90*/  MOV R18, R10 ;  /* 0x0000000a00127202 */ /* 0x000fe40000000f00 */
[----:B------:R-:W-:Y:S02]  /*0fa0*/  MOV R8, 0xfc0 ;  /* 0x00000fc000087802 */ /* 0x000fe40000000f00 */
[----:B------:R-:W-:Y:S05]  /*0fb0*/  CALL.REL.NOINC `($__internal_176_$__cuda_sm70_shflsync_bfly_p) ;  /* 0x0000040000007944 */ /* 0x000fea0003c00000 */
[----:B0-----:R-:W-:Y:S01]  /*0fc0*/  HFMA2.MMA R17, -RZ, RZ, 0, 5.9604644775390625e-08 ;  /* 0x00000001ff117435 */ /* 0x001fe200000001ff */
[----:B-1----:R-:W-:Y:S01]  /*0fd0*/  IMAD.MOV.U32 R13, RZ, RZ, R14 ;  /* 0x000000ffff0d7224 */ /* 0x002fe200078e000e */
[----:B------:R-:W-:Y:S01]  /*0fe0*/  MOV R18, R15 ;  /* 0x0000000f00127202 */ /* 0x000fe20000000f00 */
[----:B------:R-:W-:Y:S01]  /*0ff0*/  IMAD.MOV.U32 R14, RZ, RZ, 0x1f ;  /* 0x0000001fff0e7424 */ /* 0x000fe200078e00ff */
[----:B------:R-:W-:Y:S02]  /*1000*/  MOV R19, 0xffffffff ;  /* 0xffffffff00137802 */ /* 0x000fe40000000f00 */
[----:B------:R-:W-:Y:S02]  /*1010*/  MOV R8, 0x1030 ;  /* 0x0000103000087802 */ /* 0x000fe40000000f00 */
[----:B------:R-:W-:Y:S05]  /*1020*/  CALL.REL.NOINC `($__internal_176_$__cuda_sm70_shflsync_bfly_p) ;  /* 0x0000039000007944 */ /* 0x000fea0003c00000 */
[----:B0-----:R-:W-:Y:S01]  /*1030*/  HFMA2.MMA R17, -RZ, RZ, 0, 1.1920928955078125e-07 ;  /* 0x00000002ff117435 */ /* 0x001fe200000001ff */
[----:B-1----:R-:W-:Y:S01]  /*1040*/  FADD.FTZ R18, R15, R14 ;  /* 0x0000000e0f127221 */ /* 0x002fe20000010000 */
[----:B------:R-:W-:Y:S01]  /*1050*/  MOV R19, 0xffffffff ;  /* 0xffffffff00137802 */ /* 0x000fe20000000f00 */
[----:B------:R-:W-:Y:S01]  /*1060*/  IMAD.MOV.U32 R14, RZ, RZ, 0x1f ;  /* 0x0000001fff0e7424 */ /* 0x000fe200078e00ff */
[----:B------:R-:W-:-:S02]  /*1070*/  MOV R8, 0x1090 ;  /* 0x0000109000087802 */ /* 0x000fc40000000f00 */
[----:B------:R-:W-:Y:S05]  /*1080*/  CALL.REL.NOINC `($__internal_176_$__cuda_sm70_shflsync_bfly_p) ;  /* 0x0000033000007944 */ /* 0x000fea0003c00000 */
        /* <DEDUP_REMOVED lines=35> */
[----:B------:R-:W-:Y:S01]  /*12c0*/  IMAD.MOV.U32 R19, RZ, RZ, -0x1 ;  /* 0xffffffffff137424 */ /* 0x000fe200078e00ff */
[----:B------:R-:W-:-:S02]  /*12d0*/  MOV R8, 0x12f0 ;  /* 0x000012f000087802 */ /* 0x000fc40000000f00 */
[----:B------:R-:W-:Y:S05]  /*12e0*/  CALL.REL.NOINC `($__internal_176_$__cuda_sm70_shflsync_bfly_p) ;  /* 0x000000d000007944 */ /* 0x000fea0003c00000 */
[----:B0-----:R-:W-:Y:S01]  /*12f0*/  HFMA2.MMA R17, -RZ, RZ, 0, 4.76837158203125e-07 ;  /* 0x00000008ff117435 */ /* 0x001fe200000001ff */
[----:B-1----:R-:W-:Y:S01]  /*1300*/  FADD.FTZ R18, R18, R14 ;  /* 0x0000000e12127221 */ /* 0x002fe20000010000 */
[----:B------:R-:W-:-:S02]  /*1310*/  MOV R14, 0x1f ;  /* 0x0000001f000e7802 */ /* 0x000fc40000000f00 */
[----:B------:R-:W-:Y:S02]  /*1320*/  MOV R19, 0xffffffff ;  /* 0xffffffff00137802 */ /* 0x000fe40000000f00 */
[----:B------:R-:W-:Y:S02]  /*1330*/  MOV R8, 0x1350 ;  /* 0x0000135000087802 */ /* 0x000fe40000000f00 */
[----:B------:R-:W-:Y:S05]  /*1340*/  CALL.REL.NOINC `($__internal_176_$__cuda_sm70_shflsync_bfly_p) ;  /* 0x0000007000007944 */ /* 0x000fea0003c00000 */
[----:B01----:R-:W-:Y:S01]  /*1350*/  FADD.FTZ R18, R18, R14 ;  /* 0x0000000e12127221 */ /* 0x003fe20000010000 */
[----:B------:R-:W-:Y:S01]  /*1360*/  HFMA2.MMA R14, -RZ, RZ, 0, 1.847743988037109375e-06 ;  /* 0x0000001fff0e7435 */ /* 0x000fe200000001ff */
[----:B------:R-:W-:Y:S01]  /*1370*/  IMAD.MOV.U32 R17, RZ, RZ, 0x10 ;  /* 0x00000010ff117424 */ /* 0x000fe200078e00ff */
[----:B------:R-:W-:Y:S02]  /*1380*/  MOV R19, 0xffffffff ;  /* 0xffffffff00137802 */ /* 0x000fe40000000f00 */
[----:B------:R-:W-:Y:S02]  /*1390*/  MOV R8, 0x13b0 ;  /* 0x000013b000087802 */ /* 0x000fe40000000f00 */
[----:B------:R-:W-:Y:S05]  /*13a0*/  CALL.REL.NOINC `($__internal_176_$__cuda_sm70_shflsync_bfly_p) ;  /* 0x0000001000007944 */ /* 0x000fea0003c00000 */
[----:B01----:R-:W-:Y:S05]  /*13b0*/  BRA `(.L_x_5956) ;  /* 0xfffff7d000007947 */ /* 0x003fea000383ffff */
        .weak           $__internal_176_$__cuda_sm70_shflsync_bfly_p
        .type           $__internal_176_$__cuda_sm70_shflsync_bfly_p,@function
        .size           $__internal_176_$__cuda_sm70_shflsync_bfly_p,(.L_x_6825 - $__internal_176_$__cuda_sm70_shflsync_bfly_p)
$__internal_176_$__cuda_sm70_shflsync_bfly_p:
[----:B------:R-:W-:Y:S01]  /*13c0*/  HFMA2.MMA R9, -RZ, RZ, 0, 0 ;  /* 0x00000000ff097435 */ /* 0x000fe200000001ff */
[----:B------:R-:W-:Y:S04]  /*13d0*/  WARPSYNC R19 ;  /* 0x0000001300007348 */ /* 0x000fe80003800000 */
[----:B------:R0:W1:Y:S01]  /*13e0*/  SHFL.BFLY PT, R14, R18, R17, R14 ;  /* 0x0c000011120e7389 */ /* 0x00006200000e000e */
[----:B------:R-:W-:Y:S05]  /*13f0*/  RET.REL.NODEC R8 `(_ZN10layer_norm22ln_bwd_finalize_kernelINS_22Kernel_traits_finalizeILj1536E6__halfffffjLb1ELj1024ELj4ENS_18Kernel_traits_baseILj1536ES2_ffffjLj1024EEEEELb1ELb0EEEvNS_9BwdParamsE) ;  /* 0xffffec0008007950 */ /* 0x000fea0003c3ffff */
.L_x_5957:
        /* <DEDUP_REMOVED lines=16> */
.L_x_6825:


//--------------------- .text._ZN10layer_norm13ln_bwd_kernelINS_13Kernel_traitsI6__halfffffjLj1536ELj1ELj1ELj4ELj16ENS_18Kernel_traits_baseILj1536ES2_ffffjLj128EEEEELb1ELb1ELb1ELb0EEEvNS_9BwdParamsE --------------------------
	.section	.text._ZN10layer_norm13ln_bwd_kernelINS_13Kernel_traitsI6__halfffffjLj1536ELj1ELj1ELj4ELj16ENS_18Kernel_traits_baseILj1536ES2_ffffjLj128EEEEELb1ELb1ELb1ELb0EEEvNS_9BwdParamsE,"ax",@progbits
	.sectioninfo	@"SHI_REGISTERS=143"
	.align	128
        .global         _ZN10layer_norm13ln_bwd_kernelINS_13Kernel_traitsI6__halfffffjLj1536ELj1ELj1ELj4ELj16ENS_18Kernel_traits_baseILj1536ES2_ffffjLj128EEEEELb1ELb1ELb1ELb0EEEvNS_9BwdParamsE
        .type           _ZN10layer_norm13ln_bwd_kernelINS_13Kernel_traitsI6__halfffffjLj1536ELj1ELj1ELj4ELj16ENS_18Kernel_traits_baseILj1536ES2_ffffjLj128EEEEELb1ELb1ELb1ELb0EEEvNS_9BwdParamsE,@function
        .size           _ZN10layer_norm13ln_bwd_kernelINS_13Kernel_traitsI6__halfffffjLj1536ELj1ELj1ELj4ELj16ENS_18Kernel_traits_baseILj1536ES2_ffffjLj128EEEEELb1ELb1ELb1ELb0EEEvNS_9BwdParamsE,(.L_x_6826 - _ZN10layer_norm13ln_bwd_kernelINS_13Kernel_traitsI6__halfffffjLj1536ELj1ELj1ELj4ELj16ENS_18Kernel_traits_baseILj1536ES2_ffffjLj128EEEEELb1ELb1ELb1ELb0EEEvNS_9BwdParamsE)
        .other          _ZN10layer_norm13ln_bwd_kernelINS_13Kernel_traitsI6__halfffffjLj1536ELj1ELj1ELj4ELj16ENS_18Kernel_traits_baseILj1536ES2_ffffjLj128EEEEELb1ELb1ELb1ELb0EEEvNS_9BwdParamsE,@"STO_CUDA_ENTRY STV_DEFAULT"
_ZN10layer_norm13ln_bwd_kernelINS_13Kernel_traitsI6__halfffffjLj1536ELj1ELj1ELj4ELj16ENS_18Kernel_traits_baseILj1536ES2_ffffjLj128EEEEELb1ELb1ELb1ELb0EEEvNS_9BwdParamsE:
.text._ZN10layer_norm13ln_bwd_kernelINS_13Kernel_traitsI6__halfffffjLj1536ELj1ELj1ELj4ELj16ENS_18Kernel_traits_baseILj1536ES2_ffffjLj128EEEEELb1ELb1ELb1ELb0EEEvNS_9BwdParamsE:
        /* <DEDUP_REMOVED lines=53> */
[----:B-----5:R-:W-:Y:S01]  /*0350*/  MOV R95, R4 ;  /* 0x00000004005f7202 */ /* 0x020fe20000000f00 */
[----:B------:R-:W-:Y:S01]  /*0360*/  IMAD.MOV.U32 R23, RZ, RZ, R10 ;  /* 0x000000ffff177224 */ /* 0x000fe200078e000a */
        /* <DEDUP_REMOVED lines=48> */
.L_x_6032:
        /* <DEDUP_REMOVED lines=17> */
[----:B0----5:R-:W-:Y:S01]  /*0780*/  ISETP.GE.AND P0, PT, R102, 0x1, PT ;  /* 0x000000016600780c */ /* 0x021fe20003f06270 */
[----:B------:R-:W-:Y:S01]  /*0790*/  BSSY B1, `(.L_x_5961) ;  /* 0x0000010000017945 */ /* 0x000fe20003800000 */
[----:B------:R-:W-:Y:S02]  /*07a0*/  MOV R89, RZ ;  /* 0x000000ff00597202 */ /* 0x000fe40000000f00 */
[----:B------:R-:W-:-:S09]  /*07b0*/  MOV R88, R0 ;  /* 0x0000000000587202 */ /* 0x000fd20000000f00 */
        /* <DEDUP_REMOVED lines=13> */
.L_x_5962:
[----:B------:R-:W-:Y:S05]  /*0890*/  BSYNC B1 ;  /* 0x0000000000017941 */ /* 0x000fea0003800000 */
.L_x_5961:
        /* <DEDUP_REMOVED lines=10> */
.L_x_5964:
[----:B------:R-:W-:Y:S05]  /*0940*/  BSYNC B1 ;  /* 0x0000000000017941 */ /* 0x000fea0003800000 */
.L_x_5963:
        /* <DEDUP_REMOVED lines=9> */
[----:B------:R-:W-:Y:S01]  /*09e0*/  MOV R136, RZ ;  /* 0x000000ff00887202 */ /* 0x000fe20000000f00 */
[----:B------:R-:W-:Y:S05]  /*09f0*/  BRA `(.L_x_5965) ;  /* 0x0000091000007947 */ /* 0x000fea0003800000 */
.L_x_5960:
[----:B0-----:R-:W-:-:S06]  /*0a00*/  IMAD.WIDE R84, R97, R132, c[0x0][0x1a0] ;  /* 0x0000680061547625 */ /* 0x001fcc00078e0284 */
[----:B------:R-:W2:Y:S01]  /*0a10*/  LDG.E R84, [R84.64] ;  /* 0x0000000454547981 */ /* 0x000ea2000c1e1900 */
[----:B-----5:R-:W-:Y:S01]  /*0a20*/  ISETP.GE.AND P0, PT, R102, 0x1, PT ;  /* 0x000000016600780c */ /* 0x020fe20003f06270 */
[----:B------:R-:W-:Y:S01]  /*0a30*/  BSSY B1, `(.L_x_5966) ;  /* 0x000003a000017945 */ /* 0x000fe20003800000 */
[----:B------:R-:W-:Y:S01]  /*0a40*/  IADD3 R86, R88, -0x1, RZ ;  /* 0xffffffff58567810 */ /* 0x000fe20007ffe0ff */
[----:B------:R-:W-:Y:S01]  /*0a50*/  HFMA2.MMA R136, -RZ, RZ, 0, 0 ;  /* 0x00000000ff887435 */ /* 0x000fe200000001ff */
        /* <DEDUP_REMOVED lines=55> */
.L_x_5967:
[----:B-1----:R-:W-:Y:S05]  /*0dd0*/  BSYNC B1 ;  /* 0x0000000000017941 */ /* 0x002fea0003800000 */
.L_x_5966:
        /* <DEDUP_REMOVED lines=43> */
.L_x_5969:
[----:B0-----:R-:W-:Y:S05]  /*1090*/  BSYNC B1 ;  /* 0x0000000000017941 */ /* 0x001fea0003800000 */
.L_x_5968:
        /* <DEDUP_REMOVED lines=39> */
.L_x_5965:
[----:B0-----:R-:W-:Y:S05]  /*1310*/  BSYNC B0 ;  /* 0x0000000000007941 */ /* 0x001fea0003800000 */
.L_x_5959:
[----:B------:R-:W-:Y:S02]  /*1320*/  LOP3.LUT P5, RZ, R3, 0xff, RZ, 0xc0, !PT ;  /* 0x000000ff03ff7812 */ /* 0x000fe400078ac0ff */
[----:B-1----:R-:W-:Y:S02]  /*1330*/  SHF.R.U32.HI R86, RZ, 0x5, R98 ;  /* 0x00000005ff567819 */ /* 0x002fe40000011662 */
[----:B------:R-:W-:-:S02]  /*1340*/  LOP3.LUT P0, RZ, R98, 0x1f, RZ, 0xc0, !PT ;  /* 0x0000001f62ff7812 */ /* 0x000fc4000780c0ff */
[----:B------:R-:W-:-:S07]  /*1350*/  LOP3.LUT R129, R86, 0x7fffffc, RZ, 0xc0, !PT ;  /* 0x07fffffc56817812 */ /* 0x000fce00078ec0ff */
[----:B------:R-:W-:Y:S01]  /*1360*/  @!P5 IADD3 R129, R129, 0x4, RZ ;  /* 0x000000048181d810 */ /* 0x000fe20007ffe0ff */
[----:B------:R-:W-:Y:S05]  /*1370*/  BRA.DIV ~URZ, `(.L_x_5970) ;  /* 0x00001b227f007947 */ /* 0x000fea000b800000 */
[----:B------:R0:W1:Y:S02]  /*1380*/  SHFL.DOWN PT, R88, R135, 0x10, 0x1f ;  /* 0x0a001f0087587f89 */ /* 0x00006400000e0000 */
.L_x_6033:
        /* <DEDUP_REMOVED lines=18> */
.L_x_6034:
[----:B------:R-:W-:Y:S01]  /*14b0*/  @!P0 LOP3.LUT R86, R86, 0x3, RZ, 0xc0, !PT ;  /* 0x0000000356568812 */ /* 0x000fe200078ec0ff */
[----:B01----:R-:W-:Y:S01]  /*14c0*/  FADD.FTZ R117, R130, R117 ;  /* 0x0000007582757221 */ /* 0x003fe20000010000 */
[----:B------:R-:W-:Y:S01]  /*14d0*/  WARPSYNC 0xffffffff ;  /* 0xffffffff00007948 */ /* 0x000fe20003800000 */
[----:B--2---:R-:W-:Y:S01]  /*14e0*/  FADD.FTZ R116, R91, R90 ;  /* 0x0000005a5b747221 */ /* 0x004fe20000010000 */
        /* <DEDUP_REMOVED lines=46> */
.L_x_5975:
[----:B------:R-:W-:Y:S05]  /*17d0*/  BSYNC B1 ;  /* 0x0000000000017941 */ /* 0x000fea0003800000 */
.L_x_5974:
        /* <DEDUP_REMOVED lines=8> */
.L_x_5977:
[----:B------:R-:W-:Y:S05]  /*1860*/  BSYNC B1 ;  /* 0x0000000000017941 */ /* 0x000fea0003800000 */
.L_x_5976:
[----:B------:R-:W-:Y:S01]  /*1870*/  BSSY B1, `(.L_x_5978) ;  /* 0x000000a000017945 */ /* 0x000fe20003800000 */
[----:B------:R-:W-:Y:S05]  /*1880*/  @!P5 BRA `(.L_x_5979) ;  /* 0x000000800000d947 */ /* 0x000fea0003800000 */
[----:B------:R-:W-:Y:S01]  /*1890*/  FMUL.FTZ R80, R85, c[0x0][0x1ec] ;  /* 0x00007b0055507a20 */ /* 0x000fe20000410000 */
[----:B------:R-:W-:-:S03]  /*18a0*/  LOP3.LUT P0, RZ, R101, 0xff, RZ, 0xc0, !PT ;  /* 0x000000ff65ff7812 */ /* 0x000fc6000780c0ff */
[----:B------:R-:W-:Y:S01]  /*18b0*/  FMUL.FTZ R116, R80, c[0x0][0x1e8] ;  /* 0x00007a0050747a20 */ /* 0x000fe20000410000 */
[----:B------:R-:W-:-:S03]  /*18c0*/  MOV R80, RZ ;  /* 0x000000ff00507202 */ /* 0x000fc60000000f00 */
[----:B-----5:R-:W-:-:S05]  /*18d0*/  FMUL.FTZ R84, R76, R116 ;  /* 0x000000744c547220 */ /* 0x020fca0000410000 */
[----:B------:R-:W-:Y:S01]  /*18e0*/  FSEL R87, R84, RZ, P0 ;  /* 0x000000ff54577208 */ /* 0x000fe20000000000 */
[----:B------:R-:W-:-:S04]  /*18f0*/  @P0 FMUL.FTZ R80, R15, R116 ;  /* 0x000000740f500220 */ /* 0x000fc80000410000 */
[----:B------:R-:W-:Y:S02]  /*1900*/  FADD.FTZ R48, R48, R87 ;  /* 0x0000005730307221 */ /* 0x000fe40000010000 */
.L_x_5979:
[----:B------:R-:W-:Y:S05]  /*1910*/  BSYNC B1 ;  /* 0x0000000000017941 */ /* 0x000fea0003800000 */
.L_x_5978:
        /* <DEDUP_REMOVED lines=8> */
.L_x_5981:
[----:B------:R-:W-:Y:S05]  /*19a0*/  BSYNC B1 ;  /* 0x0000000000017941 */ /* 0x000fea0003800000 */
.L_x_5980:
[----:B------:R-:W-:Y:S01]  /*19b0*/  BSSY B1, `(.L_x_5982) ;  /* 0x000000a000017945 */ /* 0x000fe20003800000 */
[----:B------:R-:W-:Y:S05]  /*19c0*/  @!P5 BRA `(.L_x_5983) ;  /* 0x000000800000d947 */ /* 0x000fea0003800000 */
[----:B------:R-:W-:Y:S01]  /*19d0*/  FMUL.FTZ R81, R86, c[0x0][0x1ec] ;  /* 0x00007b0056517a20 */ /* 0x000fe20000410000 */
[----:B------:R-:W-:-:S03]  /*19e0*/  LOP3.LUT P0, RZ, R101, 0xff00, RZ, 0xc0, !PT ;  /* 0x0000ff0065ff7812 */ /* 0x000fc6000780c0ff */
[----:B------:R-:W-:Y:S01]  /*19f0*/  FMUL.FTZ R87, R81, c[0x0][0x1e8] ;  /* 0x00007a0051577a20 */ /* 0x000fe20000410000 */
[----:B------:R-:W-:-:S03]  /*1a00*/  HFMA2.MMA R81, -RZ, RZ, 0, 0 ;  /* 0x00000000ff517435 */ /* 0x000fc600000001ff */
[----:B-----5:R-:W-:-:S05]  /*1a10*/  FMUL.FTZ R84, R77, R87 ;  /* 0x000000574d547220 */ /* 0x020fca0000410000 */
[----:B------:R-:W-:Y:S01]  /*1a20*/  FSEL R84, R84, RZ, P0 ;  /* 0x000000ff54547208 */ /* 0x000fe20000000000 */
[----:B------:R-:W-:-:S04]  /*1a30*/  @P0 FMUL.FTZ R81, R14, R87 ;  /* 0x000000570e510220 */ /* 0x000fc80000410000 */
[----:B------:R-:W-:Y:S02]  /*1a40*/  FADD.FTZ R49, R49, R84 ;  /* 0x0000005431317221 */ /* 0x000fe40000010000 */
.L_x_5983:
[----:B------:R-:W-:Y:S05]  /*1a50*/  BSYNC B1 ;  /* 0x0000000000017941 */ /* 0x000fea0003800000 */
.L_x_5982:
        /* <DEDUP_REMOVED lines=8> */
.L_x_5985:
[----:B------:R-:W-:Y:S05]  /*1ae0*/  BSYNC B1 ;  /* 0x0000000000017941 */ /* 0x000fea0003800000 */
.L_x_5984:
[----:B------:R-:W-:Y:S01]  /*1af0*/  BSSY B1, `(.L_x_5986) ;  /* 0x000000a000017945 */ /* 0x000fe20003800000 */
[----:B------:R-:W-:Y:S05]  /*1b00*/  @!P5 BRA `(.L_x_5987) ;  /* 0x000000800000d947 */ /* 0x000fea0003800000 */
[----:B------:R-:W-:Y:S01]  /*1b10*/  FMUL.FTZ R82, R91, c[0x0][0x1ec] ;  /* 0x00007b005b527a20 */ /* 0x000fe20000410000 */
[----:B------:R-:W-:-:S03]  /*1b20*/  LOP3.LUT P0, RZ, R101, 0xff0000, RZ, 0xc0, !PT ;  /* 0x00ff000065ff7812 */ /* 0x000fc6000780c0ff */
[----:B------:R-:W-:Y:S02]  /*1b30*/  FMUL.FTZ R116, R82, c[0x0][0x1e8] ;  /* 0x00007a0052747a20 */ /* 0x000fe40000410000 */
[----:B------:R-:W-:Y:S02]  /*1b40*/  IMAD.MOV.U32 R82, RZ, RZ, RZ ;  /* 0x000000ffff527224 */ /* 0x000fe400078e00ff */
[----:B-----5:R-:W-:-:S05]  /*1b50*/  FMUL.FTZ R84, R78, R116 ;  /* 0x000000744e547220 */ /* 0x020fca0000410000 */
[----:B------:R-:W-:Y:S01]  /*1b60*/  FSEL R87, R84, RZ, P0 ;  /* 0x000000ff54577208 */ /* 0x000fe20000000000 */
[----:B------:R-:W-:-:S04]  /*1b70*/  @P0 FMUL.FTZ R82, R13, R116 ;  /* 0x000000740d520220 */ /* 0x000fc80000410000 */
[----:B------:R-:W-:Y:S02]  /*1b80*/  FADD.FTZ R50, R50, R87 ;  /* 0x0000005732327221 */ /* 0x000fe40000010000 */
.L_x_5987:
[----:B------:R-:W-:Y:S05]  /*1b90*/  BSYNC B1 ;  /* 0x0000000000017941 */ /* 0x000fea0003800000 */
.L_x_5986:
        /* <DEDUP_REMOVED lines=8> */
.L_x_5989:
[----:B------:R-:W-:Y:S05]  /*1c20*/  BSYNC B1 ;  /* 0x0000000000017941 */ /* 0x000fea0003800000 */
.L_x_5988:
[----:B------:R-:W-:Y:S01]  /*1c30*/  ISETP.NE.U32.AND P0, PT, RZ, c[0x0][0x258], PT ;  /* 0x00009600ff007a0c */ /* 0x000fe20003f05070 */
[----:B------:R-:W-:Y:S01]  /*1c40*/  BSSY B1, `(.L_x_5990) ;  /* 0x0000014000017945 */ /* 0x000fe20003800000 */
[----:B------:R-:W-:Y:S02]  /*1c50*/  @P6 MOV R87, 0x10 ;  /* 0x0000001000576802 */ /* 0x000fe40000000f00 */
[----:B------:R-:W-:-:S04]  /*1c60*/  ISETP.NE.AND.EX P0, PT, RZ, c[0x0][0x25c], PT, P0 ;  /* 0x00009700ff007a0c */ /* 0x000fc80003f05300 */
[----:B------:R-:W-:Y:S01]  /*1c70*/  SEL R69, R86, R69, P0 ;  /* 0x0000004556457207 */ /* 0x000fe20000000000 */
[----:B------:R-:W-:Y:S01]  /*1c80*/  @P6 IMAD.WIDE.U32 R86, R0, R87, c[0x0][0x258] ;  /* 0x0000960000566625 */ /* 0x000fe200078e0057 */
[----:B------:R-:W-:Y:S02]  /*1c90*/  SEL R68, R85, R68, P0 ;  /* 0x0000004455447207 */ /* 0x000fe40000000000 */
[----:B------:R-:W-:Y:S02]  /*1ca0*/  SEL R70, R91, R70, P0 ;  /* 0x000000465b467207 */ /* 0x000fe40000000000 */
[----:B------:R-:W-:Y:S02]  /*1cb0*/  SEL R71, R102, R71, P0 ;  /* 0x0000004766477207 */ /* 0x000fe40000000000 */
[----:B------:R-:W-:-:S03]  /*1cc0*/  @P5 MOV R85, 0x10 ;  /* 0x0000001000555802 */ /* 0x000fc60000000f00 */
[----:B------:R0:W-:Y:S02]  /*1cd0*/  @P6 STG.E.128 [R86.64], R68 ;  /* 0x0000004456006986 */ /* 0x0001e4000c101d04 */
[----:B------:R-:W-:Y:S01]  /*1ce0*/  @P5 IMAD.WIDE.U32 R84, R88, R85, c[0x0][0x248] ;  /* 0x0000920058545625 */ /* 0x000fe200078e0055 */
[----:B------:R-:W-:Y:S05]  /*1cf0*/  @!P5 BRA `(.L_x_5991) ;  /* 0x000000800000d947 */ /* 0x000fea0003800000 */
[----:B------:R-:W-:Y:S01]  /*1d00*/  FMUL.FTZ R102, R102, c[0x0][0x1ec] ;  /* 0x00007b0066667a20 */ /* 0x000fe20000410000 */
[----:B------:R-:W-:Y:S01]  /*1d10*/  LOP3.LUT P0, RZ, R101, 0xff000000, RZ, 0xc0, !PT ;  /* 0xff00000065ff7812 */ /* 0x000fe2000780c0ff */
[----:B------:R-:W-:Y:S02]  /*1d20*/  HFMA2.MMA R83, -RZ, RZ, 0, 0 ;  /* 0x00000000ff537435 */ /* 0x000fe400000001ff */
[----:B------:R-:W-:-:S04]  /*1d30*/  FMUL.FTZ R102, R102, c[0x0][0x1e8] ;  /* 0x00007a0066667a20 */ /* 0x000fc80000410000 */
[----:B0----5:R-:W-:-:S05]  /*1d40*/  FMUL.FTZ R86, R79, R102 ;  /* 0x000000664f567220 */ /* 0x021fca0000410000 */
[----:B------:R-:W-:Y:S01]  /*1d50*/  FSEL R86, R86, RZ, P0 ;  /* 0x000000ff56567208 */ /* 0x000fe20000000000 */
[----:B------:R-:W-:-:S04]  /*1d60*/  @P0 FMUL.FTZ R83, R12, R102 ;  /* 0x000000660c530220 */ /* 0x000fc80000410000 */
[----:B------:R-:W-:Y:S02]  /*1d70*/  FADD.FTZ R51, R51, R86 ;  /* 0x0000005633337221 */ /* 0x000fe40000010000 */
.L_x_5991:
[----:B------:R-:W-:Y:S05]  /*1d80*/  BSYNC B1 ;  /* 0x0000000000017941 */ /* 0x000fea0003800000 */
.L_x_5990:
[----:B------:R1:W-:Y:S01]  /*1d90*/  @P5 STG.E.128 [R84.64], R80 ;  /* 0x0000005054005986 */ /* 0x0003e2000c101d04 */
[----:B------:R-:W-:Y:S02]  /*1da0*/  IADD3 R0, R0, 0x80, RZ ;  /* 0x0000008000007810 */ /* 0x000fe40007ffe0ff */
[----:B------:R-:W-:Y:S02]  /*1db0*/  IADD3 R88, R88, 0x80, RZ ;  /* 0x0000008058587810 */ /* 0x000fe40007ffe0ff */
.L_x_5973:
[----:B------:R-:W-:Y:S05]  /*1dc0*/  BSYNC B0 ;  /* 0x0000000000007941 */ /* 0x000fea0003800000 */
.L_x_5972:
[----:B------:R-:W-:Y:S01]  /*1dd0*/  BSSY B0, `(.L_x_5992) ;  /* 0x0000074000007945 */ /* 0x000fe20003800000 */
[----:B------:R-:W-:Y:S05]  /*1de0*/  @!P2 BRA `(.L_x_5993) ;  /* 0x000007200000a947 */ /* 0x000fea0003800000 */
[----:B------:R-:W-:Y:S01]  /*1df0*/  @!P4 ISETP.NE.U32.AND P0, PT, RZ, c[0x0][0x218], PT ;  /* 0x00008600ff00ca0c */ /* 0x000fe20003f05070 */
[----:B------:R-:W-:Y:S01]  /*1e00*/  BSSY B1, `(.L_x_5994) ;  /* 0x0000012000017945 */ /* 0x000fe20003800000 */
[----:B------:R-:W-:Y:S02]  /*1e10*/  @!P4 ISETP.NE.U32.AND P6, PT, RZ, c[0x0][0x218], PT ;  /* 0x00008600ff00ca0c */ /* 0x000fe40003fc5070 */
[----:B------:R-:W-:Y:S02]  /*1e20*/  @!P4 ISETP.NE.AND.EX P0, PT, RZ, c[0x0][0x21c], PT, P0 ;  /* 0x00008700ff00ca0c */ /* 0x000fe40003f05300 */
[----:B------:R-:W-:-:S02]  /*1e30*/  @!P4 ISETP.NE.AND.EX P6, PT, RZ, c[0x0][0x21c], PT, P6 ;  /* 0x00008700ff00ca0c */ /* 0x000fc40003fc5360 */
[----:B-1---5:R-:W-:Y:S02]  /*1e40*/  @!P4 FSEL R85, R24, RZ, P0 ;  /* 0x000000ff1855c208 */ /* 0x022fe40000000000 */
[----:B------:R-:W-:Y:S02]  /*1e50*/  @!P4 ISETP.NE.U32.AND P0, PT, RZ, c[0x0][0x218], PT ;  /* 0x00008600ff00ca0c */ /* 0x000fe40003f05070 */
[----:B0-----:R-:W-:Y:S02]  /*1e60*/  @!P4 FSEL R86, R25, RZ, P6 ;  /* 0x000000ff1956c208 */ /* 0x001fe40003000000 */
        /* <DEDUP_REMOVED lines=11> */
.L_x_5995:
[----:B------:R-:W-:Y:S05]  /*1f20*/  BSYNC B1 ;  /* 0x0000000000017941 */ /* 0x000fea0003800000 */
.L_x_5994:
        /* <DEDUP_REMOVED lines=8> */
.L_x_5997:
[----:B------:R-:W-:Y:S05]  /*1fb0*/  BSYNC B1 ;  /* 0x0000000000017941 */ /* 0x000fea0003800000 */
.L_x_5996:
        /* <DEDUP_REMOVED lines=10> */
.L_x_5999:
[----:B------:R-:W-:Y:S05]  /*2060*/  BSYNC B1 ;  /* 0x0000000000017941 */ /* 0x000fea0003800000 */
.L_x_5998:
        /* <DEDUP_REMOVED lines=8> */
.L_x_6001:
[----:B------:R-:W-:Y:S05]  /*20f0*/  BSYNC B1 ;  /* 0x0000000000017941 */ /* 0x000fea0003800000 */
.L_x_6000:
        /* <DEDUP_REMOVED lines=10> */
.L_x_6003:
[----:B------:R-:W-:Y:S05]  /*21a0*/  BSYNC B1 ;  /* 0x0000000000017941 */ /* 0x000fea0003800000 */
.L_x_6002:
        /* <DEDUP_REMOVED lines=8> */
.L_x_6005:
[----:B------:R-:W-:Y:S05]  /*2230*/  BSYNC B1 ;  /* 0x0000000000017941 */ /* 0x000fea0003800000 */
.L_x_6004:
        /* <DEDUP_REMOVED lines=10> */
.L_x_6007:
[----:B------:R-:W-:Y:S05]  /*22e0*/  BSYNC B1 ;  /* 0x0000000000017941 */ /* 0x000fea0003800000 */
.L_x_6006:
        /* <DEDUP_REMOVED lines=8> */
.L_x_6009:
[----:B------:R-:W-:Y:S05]  /*2370*/  BSYNC B1 ;  /* 0x0000000000017941 */ /* 0x000fea0003800000 */
.L_x_6008:
[----:B------:R-:W-:Y:S01]  /*2380*/  ISETP.NE.U32.AND P0, PT, RZ, c[0x0][0x258], PT ;  /* 0x00009600ff007a0c */ /* 0x000fe20003f05070 */
[----:B------:R-:W-:Y:S01]  /*2390*/  @P6 IMAD.MOV.U32 R87, RZ, RZ, 0x10 ;  /* 0x00000010ff576424 */ /* 0x000fe200078e00ff */
[----:B------:R-:W-:Y:S02]  /*23a0*/  BSSY B1, `(.L_x_6010) ;  /* 0x0000013000017945 */ /* 0x000fe40003800000 */
        /* <DEDUP_REMOVED lines=18> */
.L_x_6011:
[----:B------:R-:W-:Y:S05]  /*24d0*/  BSYNC B1 ;  /* 0x0000000000017941 */ /* 0x000fea0003800000 */
.L_x_6010:
[----:B------:R1:W-:Y:S01]  /*24e0*/  @P5 STG.E.128 [R84.64], R80 ;  /* 0x0000005054005986 */ /* 0x0003e2000c101d04 */
[----:B------:R-:W-:Y:S02]  /*24f0*/  IADD3 R88, R88, 0x80, RZ ;  /* 0x0000008058587810 */ /* 0x000fe40007ffe0ff */
[----:B------:R-:W-:Y:S02]  /*2500*/  IADD3 R0, R0, 0x80, RZ ;  /* 0x0000008000007810 */ /* 0x000fe40007ffe0ff */
.L_x_5993:
[----:B------:R-:W-:Y:S05]  /*2510*/  BSYNC B0 ;  /* 0x0000000000007941 */ /* 0x000fea0003800000 */
.L_x_5992:
        /* <DEDUP_REMOVED lines=18> */
[----:B------:R-:W-:-:S05]  /*2640*/  MOV R77, 0x10 ;  /* 0x00000010004d7802 */ /* 0x000fca0000000f00 */
[----:B------:R-:W-:-:S06]  /*2650*/  IMAD.WIDE.U32 R76, R88, R77, c[0x0][0x170] ;  /* 0x00005c00584c7625 */ /* 0x000fcc00078e004d */
[----:B------:R-:W5:Y:S02]  /*2660*/  LDG.E.128 R76, [R76.64] ;  /* 0x000000044c4c7981 */ /* 0x000f64000c1e1d00 */
.L_x_6015:
[----:B------:R-:W-:Y:S05]  /*2670*/  BSYNC B1 ;  /* 0x0000000000017941 */ /* 0x000fea0003800000 */
.L_x_6014:
        /* <DEDUP_REMOVED lines=8> */
.L_x_6017:
[----:B------:R-:W-:Y:S05]  /*2700*/  BSYNC B1 ;  /* 0x0000000000017941 */ /* 0x000fea0003800000 */
.L_x_6016:
        /* <DEDUP_REMOVED lines=10> */
.L_x_6019:
[----:B------:R-:W-:Y:S05]  /*27b0*/  BSYNC B1 ;  /* 0x0000000000017941 */ /* 0x000fea0003800000 */
.L_x_6018:
        /* <DEDUP_REMOVED lines=8> */
.L_x_6021:
[----:B------:R-:W-:Y:S05]  /*2840*/  BSYNC B1 ;  /* 0x0000000000017941 */ /* 0x000fea0003800000 */
.L_x_6020:
        /* <DEDUP_REMOVED lines=10> */
.L_x_6023:
[----:B------:R-:W-:Y:S05]  /*28f0*/  BSYNC B1 ;  /* 0x0000000000017941 */ /* 0x000fea0003800000 */
.L_x_6022:
        /* <DEDUP_REMOVED lines=8> */
.L_x_6025:
[----:B------:R-:W-:Y:S05]  /*2980*/  BSYNC B1 ;  /* 0x0000000000017941 */ /* 0x000fea0003800000 */
.L_x_6024:
        /* <DEDUP_REMOVED lines=10> */
.L_x_6027:
[----:B------:R-:W-:Y:S05]  /*2a30*/  BSYNC B1 ;  /* 0x0000000000017941 */ /* 0x000fea0003800000 */
.L_x_6026:
        /* <DEDUP_REMOVED lines=12> */
.L_x_6029:
[----:B------:R-:W-:Y:S05]  /*2b00*/  BSYNC B1 ;  /* 0x0000000000017941 */ /* 0x000fea0003800000 */
.L_x_6028:
[----:B------:R-:W-:Y:S01]  /*2b10*/  SEL R69, R86, R69, P0 ;  /* 0x0000004556457207 */ /* 0x000fe20000000000 */
[----:B------:R-:W-:Y:S01]  /*2b20*/  @P6 IMAD.WIDE.U32 R86, R0, R87, c[0x0][0x258] ;  /* 0x0000960000566625 */ /* 0x000fe200078e0057 */
[----:B------:R-:W-:Y:S01]  /*2b30*/  SEL R70, R91, R70, P0 ;  /* 0x000000465b467207 */ /* 0x000fe20000000000 */
[----:B------:R-:W-:Y:S01]  /*2b40*/  BSSY B1, `(.L_x_6030) ;  /* 0x000000e000017945 */ /* 0x000fe20003800000 */
[----:B------:R-:W-:Y:S02]  /*2b50*/  SEL R71, R102, R71, P0 ;  /* 0x0000004766477207 */ /* 0x000fe40000000000 */
[----:B------:R-:W-:-:S03]  /*2b60*/  @P5 MOV R85, 0x10 ;  /* 0x0000001000555802 */ /* 0x000fc60000000f00 */
[----:B------:R0:W-:Y:S02]  /*2b70*/  @P6 STG.E.128 [R86.64], R68 ;  /* 0x0000004456006986 */ /* 0x0001e4000c101d04 */
[----:B------:R-:W-:Y:S01]  /*2b80*/  @P5 IMAD.WIDE.U32 R84, R88, R85, c[0x0][0x248] ;  /* 0x0000920058545625 */ /* 0x000fe200078e0055 */
[----:B------:R-:W-:Y:S05]  /*2b90*/  @!P5 BRA `(.L_x_6031) ;  /* 0x000000800000d947 */ /* 0x000fea0003800000 */
[----:B------:R-:W-:Y:S01]  /*2ba0*/  FMUL.FTZ R102, R102, c[0x0][0x1ec] ;  /* 0x00007b0066667a20 */ /* 0x000fe20000410000 */
[----:B------:R-:W-:Y:S01]  /*2bb0*/  LOP3.LUT P0, RZ, R99, 0xff000000, RZ, 0xc0, !PT ;  /* 0xff00000063ff7812 */ /* 0x000fe2000780c0ff */
[----:B------:R-:W-:Y:S02]  /*2bc0*/  IMAD.MOV.U32 R83, RZ, RZ, RZ ;  /* 0x000000ffff537224 */ /* 0x000fe400078e00ff */
[----:B------:R-:W-:-:S04]  /*2bd0*/  FMUL.FTZ R102, R102, c[0x0][0x1e8] ;  /* 0x00007a0066667a20 */ /* 0x000fc80000410000 */
[----:B-----5:R-:W-:-:S05]  /*2be0*/  FMUL.FTZ R0, R79, R102 ;  /* 0x000000664f007220 */ /* 0x020fca0000410000 */
[----:B------:R-:W-:Y:S01]  /*2bf0*/  FSEL R0, R0, RZ, P0 ;  /* 0x000000ff00007208 */ /* 0x000fe20000000000 */
[----:B------:R-:W-:-:S04]  /*2c00*/  @P0 FMUL.FTZ R83, R4, R102 ;  /* 0x0000006604530220 */ /* 0x000fc80000410000 */
[----:B------:R-:W-:Y:S02]  /*2c10*/  FADD.FTZ R59, R59, R0 ;  /* 0x000000003b3b7221 */ /* 0x000fe40000010000 */
.L_x_6031:
[----:B------:R-:W-:Y:S05]  /*2c20*/  BSYNC B1 ;  /* 0x0000000000017941 */ /* 0x000fea0003800000 */
.L_x_6030:
[----:B------:R1:W-:Y:S02]  /*2c30*/  @P5 STG.E.128 [R84.64], R80 ;  /* 0x0000005054005986 */ /* 0x0003e4000c101d04 */
.L_x_6013:
[----:B------:R-:W-:Y:S05]  /*2c40*/  BSYNC B0 ;  /* 0x0000000000007941 */ /* 0x000fea0003800000 */
.L_x_6012:
[----:B------:R-:W-:Y:S02]  /*2c50*/  IADD3 R97, R97, c[0x0][0x160], RZ ;  /* 0x0000580061617a10 */ /* 0x000fe40007ffe0ff */
[----:B------:R-:W-:Y:S02]  /*2c60*/  LOP3.LUT P4, RZ, R3, 0xff, RZ, 0xc0, !PT ;  /* 0x000000ff03ff7812 */ /* 0x000fe4000788c0ff */
[----:B------:R-:W-:Y:S02]  /*2c70*/  ISETP.GE.AND P0, PT, R97, c[0x0][0x164], PT ;  /* 0x0000590061007a0c */ /* 0x000fe40003f06270 */
[----:B------:R-:W-:-:S11]  /*2c80*/  SEL R3, RZ, 0x1, P4 ;  /* 0x00000001ff037807 */ /* 0x000fd60002000000 */
[----:B01---5:R-:W-:Y:S01]  /*2c90*/  @P0 CALL.REL.NOINC `(.L_x_5958) ;  /* 0x0000001000000944 */ /* 0x023fe20003c00000 */
[----:B------:R-:W-:Y:S05]  /*2ca0*/  BRA `(.L_x_6032) ;  /* 0xffffd9c000007947 */ /* 0x000fea000383ffff */
.L_x_5958:
        /* <DEDUP_REMOVED lines=31> */
.L_x_5970:
[----:B------:R-:W-:Y:S01]  /*2ea0*/  HFMA2.MMA R116, -RZ, RZ, 0, 1.847743988037109375e-06 ;  /* 0x0000001fff747435 */ /* 0x000fe200000001ff */
[----:B------:R-:W-:Y:S01]  /*2eb0*/  MOV R89, R135 ;  /* 0x0000008700597202 */ /* 0x000fe20000000f00 */
[----:B------:R-:W-:Y:S01]  /*2ec0*/  IMAD.MOV.U32 R130, RZ, RZ, 0x10 ;  /* 0x00000010ff827424 */ /* 0x000fe200078e00ff */
[----:B------:R-:W-:-:S02]  /*2ed0*/  MOV R131, 0xffffffff ;  /* 0xffffffff00837802 */ /* 0x000fc40000000f00 */
[----:B------:R-:W-:Y:S02]  /*2ee0*/  MOV R84, 0x2f00 ;  /* 0x00002f0000547802 */ /* 0x000fe40000000f00 */
[----:B-----5:R-:W-:Y:S05]  /*2ef0*/  CALL.REL.NOINC `($__internal_177_$__cuda_sm70_shflsync_down_p) ;  /* 0x0000045000007944 */ /* 0x020fea0003c00000 */
[----:B-1----:R-:W-:Y:S01]  /*2f00*/  MOV R88, R130 ;  /* 0x0000008200587202 */ /* 0x002fe20000000f00 */
[----:B0-----:R-:W-:Y:S05]  /*2f10*/  BRA `(.L_x_6033) ;  /* 0xffffe47000007947 */ /* 0x001fea000383ffff */
.L_x_5971:
[----:B------:R-:W-:Y:S01]  /*2f20*/  HFMA2.MMA R116, -RZ, RZ, 0, 1.847743988037109375e-06 ;  /* 0x0000001fff747435 */ /* 0x000fe200000001ff */
[----:B------:R-:W-:Y:S01]  /*2f30*/  MOV R89, R136 ;  /* 0x0000008800597202 */ /* 0x000fe20000000f00 */
[----:B------:R-:W-:Y:S01]  /*2f40*/  IMAD.MOV.U32 R130, RZ, RZ, 0x10 ;  /* 0x00000010ff827424 */ /* 0x000fe200078e00ff */
[----:B------:R-:W-:Y:S02]  /*2f50*/  MOV R131, 0xffffffff ;  /* 0xffffffff00837802 */ /* 0x000fe40000000f00 */
[----:B------:R-:W-:Y:S02]  /*2f60*/  MOV R84, 0x2f80 ;  /* 0x00002f8000547802 */ /* 0x000fe40000000f00 */
[----:B01---5:R-:W-:Y:S05]  /*2f70*/  CALL.REL.NOINC `($__internal_177_$__cuda_sm70_shflsync_down_p) ;  /* 0x000003d000007944 */ /* 0x023fea0003c00000 */
[----:B------:R-:W-:Y:S01]  /*2f80*/  FADD.FTZ R88, R88, R135 ;  /* 0x0000008758587221 */ /* 0x000fe20000010000 */
[----:B0-----:R-:W-:Y:S01]  /*2f90*/  MOV R116, 0x1f ;  /* 0x0000001f00747802 */ /* 0x001fe20000000f00 */
[----:B-1----:R-:W-:Y:S01]  /*2fa0*/  FADD.FTZ R91, R136, R130 ;  /* 0x00000082885b7221 */ /* 0x002fe20000010000 */
[----:B------:R-:W-:Y:S01]  /*2fb0*/  HFMA2.MMA R130, -RZ, RZ, 0, 4.76837158203125e-07 ;  /* 0x00000008ff827435 */ /* 0x000fe200000001ff */
[----:B------:R-:W-:Y:S01]  /*2fc0*/  IMAD.MOV.U32 R131, RZ, RZ, -0x1 ;  /* 0xffffffffff837424 */ /* 0x000fe200078e00ff */
[----:B------:R-:W-:-:S02]  /*2fd0*/  MOV R89, R88 ;  /* 0x0000005800597202 */ /* 0x000fc40000000f00 */
[----:B------:R-:W-:Y:S02]  /*2fe0*/  MOV R84, 0x3000 ;  /* 0x0000300000547802 */ /* 0x000fe40000000f00 */
[----:B------:R-:W-:Y:S05]  /*2ff0*/  CALL.REL.NOINC `($__internal_177_$__cuda_sm70_shflsync_down_p) ;  /* 0x0000035000007944 */ /* 0x000fea0003c00000 */
[----:B-1----:R-:W-:Y:S01]  /*3000*/  MOV R87, R130 ;  /* 0x0000008200577202 */ /* 0x002fe20000000f00 */
[----:B------:R-:W-:Y:S01]  /*3010*/  HFMA2.MMA R130, -RZ, RZ, 0, 4.76837158203125e-07 ;  /* 0x00000008ff827435 */ /* 0x000fe200000001ff */
[----:B0-----:R-:W-:Y:S01]  /*3020*/  MOV R89, R91 ;  /* 0x0000005b00597202 */ /* 0x001fe20000000f00 */
[----:B------:R-:W-:Y:S01]  /*3030*/  IMAD.MOV.U32 R116, RZ, RZ, 0x1f ;  /* 0x0000001fff747424 */ /* 0x000fe200078e00ff */
[----:B------:R-:W-:Y:S02]  /*3040*/  MOV R131, 0xffffffff ;  /* 0xffffffff00837802 */ /* 0x000fe40000000f00 */
[----:B------:R-:W-:Y:S02]  /*3050*/  MOV R84, 0x3070 ;  /* 0x0000307000547802 */ /* 0x000fe40000000f00 */
[----:B------:R-:W-:Y:S05]  /*3060*/  CALL.REL.NOINC `($__internal_177_$__cuda_sm70_shflsync_down_p) ;  /* 0x000002e000007944 */ /* 0x000fea0003c00000 */
[----:B------:R-:W-:Y:S01]  /*3070*/  FADD.FTZ R88, R87, R88 ;  /* 0x0000005857587221 */ /* 0x000fe20000010000 */
[----:B0-----:R-:W-:Y:S01]  /*3080*/  MOV R116, 0x1f ;  /* 0x0000001f00747802 */ /* 0x001fe20000000f00 */
[----:B-1----:R-:W-:Y:S01]  /*3090*/  FADD.FTZ R91, R91, R130 ;  /* 0x000000825b5b7221 */ /* 0x002fe20000010000 */
[----:B------:R-:W-:Y:S01]  /*30a0*/  HFMA2.MMA R130, -RZ, RZ, 0, 2.384185791015625e-07 ;  /* 0x00000004ff827435 */ /* 0x000fe200000001ff */
[----:B------:R-:W-:Y:S01]  /*30b0*/  MOV R131, 0xffffffff ;  /* 0xffffffff00837802 */ /* 0x000fe20000000f00 */
[----:B------:R-:W-:Y:S01]  /*30c0*/  IMAD.MOV.U32 R89, RZ, RZ, R88 ;  /* 0x000000ffff597224 */ /* 0x000fe200078e0058 */
[----:B------:R-:W-:-:S03]  /*30d0*/  MOV R84, 0x30f0 ;  /* 0x000030f000547802 */ /* 0x000fc60000000f00 */
[----:B------:R-:W-:Y:S05]  /*30e0*/  CALL.REL.NOINC `($__internal_177_$__cuda_sm70_shflsync_down_p) ;  /* 0x0000026000007944 */ /* 0x000fea0003c00000 */
[----:B-1----:R-:W-:Y:S01]  /*30f0*/  MOV R87, R130 ;  /* 0x0000008200577202 */ /* 0x002fe20000000f00 */
[----:B------:R-:W-:Y:S01]  /*3100*/  HFMA2.MMA R130, -RZ, RZ, 0, 2.384185791015625e-07 ;  /* 0x00000004ff827435 */ /* 0x000fe200000001ff */
[----:B0-----:R-:W-:Y:S01]  /*3110*/  MOV R89, R91 ;  /* 0x0000005b00597202 */ /* 0x001fe20000000f00 */
[----:B------:R-:W-:Y:S01]  /*3120*/  IMAD.MOV.U32 R131, RZ, RZ, -0x1 ;  /* 0xffffffffff837424 */ /* 0x000fe200078e00ff */
[----:B------:R-:W-:-:S02]  /*3130*/  MOV R116, 0x1f ;  /* 0x0000001f00747802 */ /* 0x000fc40000000f00 */
[----:B------:R-:W-:Y:S02]  /*3140*/  MOV R84, 0x3160 ;  /* 0x0000316000547802 */ /* 0x000fe40000000f00 */
[----:B------:R-:W-:Y:S05]  /*3150*/  CALL.REL.NOINC `($__internal_177_$__cuda_sm70_shflsync_down_p) ;  /* 0x000001f000007944 */ /* 0x000fea0003c00000 */
[----:B------:R-:W-:Y:S01]  /*3160*/  FADD.FTZ R88, R87, R88 ;  /* 0x0000005857587221 */ /* 0x000fe20000010000 */
[----:B0-----:R-:W-:Y:S01]  /*3170*/  MOV R116, 0x1f ;  /* 0x0000001f00747802 */ /* 0x001fe20000000f00 */
[----:B-1----:R-:W-:Y:S01]  /*3180*/  FADD.FTZ R91, R91, R130 ;  /* 0x000000825b5b7221 */ /* 0x002fe20000010000 */
[----:B------:R-:W-:Y:S01]  /*3190*/  HFMA2.MMA R130, -RZ, RZ, 0, 1.1920928955078125e-07 ;  /* 0x00000002ff827435 */ /* 0x000fe200000001ff */
[----:B------:R-:W-:Y:S02]  /*31a0*/  MOV R131, 0xffffffff ;  /* 0xffffffff00837802 */ /* 0x000fe40000000f00 */
[----:B------:R-:W-:Y:S02]  /*31b0*/  MOV R89, R88 ;  /* 0x0000005800597202 */ /* 0x000fe40000000f00 */
[----:B------:R-:W-:Y:S02]  /*31c0*/  MOV R84, 0x31e0 ;  /* 0x000031e000547802 */ /* 0x000fe40000000f00 */
[----:B------:R-:W-:Y:S05]  /*31d0*/  CALL.REL.NOINC `($__internal_177_$__cuda_sm70_shflsync_down_p) ;  /* 0x0000017000007944 */ /* 0x000fea0003c00000 */
[----:B-1----:R-:W-:Y:S01]  /*31e0*/  IMAD.MOV.U32 R87, RZ, RZ, R130 ;  /* 0x000000ffff577224 */ /* 0x002fe200078e0082 */
[----:B------:R-:W-:Y:S01]  /*31f0*/  HFMA2.MMA R130, -RZ, RZ, 0, 1.1920928955078125e-07 ;  /* 0x00000002ff827435 */ /* 0x000fe200000001ff */
[----:B0-----:R-:W-:-:S02]  /*3200*/  MOV R89, R91 ;  /* 0x0000005b00597202 */ /* 0x001fc40000000f00 */
[----:B------:R-:W-:Y:S02]  /*3210*/  MOV R116, 0x1f ;  /* 0x0000001f00747802 */ /* 0x000fe40000000f00 */
[----:B------:R-:W-:Y:S02]  /*3220*/  MOV R131, 0xffffffff ;  /* 0xffffffff00837802 */ /* 0x000fe40000000f00 */
[----:B------:R-:W-:Y:S02]  /*3230*/  MOV R84, 0x3250 ;  /* 0x0000325000547802 */ /* 0x000fe40000000f00 */
[----:B------:R-:W-:Y:S05]  /*3240*/  CALL.REL.NOINC `($__internal_177_$__cuda_sm70_shflsync_down_p) ;  /* 0x0000010000007944 */ /* 0x000fea0003c00000 */
[----:B------:R-:W-:Y:S01]  /*3250*/  FADD.FTZ R90, R87, R88 ;  /* 0x00000058575a7221 */ /* 0x000fe20000010000 */
[----:B0-----:R-:W-:Y:S01]  /*3260*/  HFMA2.MMA R116, -RZ, RZ, 0, 1.847743988037109375e-06 ;  /* 0x0000001fff747435 */ /* 0x001fe200000001ff */
[----:B-1----:R-:W-:Y:S01]  /*3270*/  FADD.FTZ R117, R91, R130 ;  /* 0x000000825b757221 */ /* 0x002fe20000010000 */
[----:B------:R-:W-:Y:S01]  /*3280*/  MOV R131, 0xffffffff ;  /* 0xffffffff00837802 */ /* 0x000fe20000000f00 */
[----:B------:R-:W-:Y:S01]  /*3290*/  IMAD.MOV.U32 R130, RZ, RZ, 0x1 ;  /* 0x00000001ff827424 */ /* 0x000fe200078e00ff */
[----:B------:R-:W-:Y:S02]  /*32a0*/  MOV R89, R90 ;  /* 0x0000005a00597202 */ /* 0x000fe40000000f00 */
[----:B------:R-:W-:-:S02]  /*32b0*/  MOV R84, 0x32d0 ;  /* 0x000032d000547802 */ /* 0x000fc40000000f00 */
[----:B------:R-:W-:Y:S05]  /*32c0*/  CALL.REL.NOINC `($__internal_177_$__cuda_sm70_shflsync_down_p) ;  /* 0x0000008000007944 */ /* 0x000fea0003c00000 */
[----:B-1----:R-:W-:Y:S01]  /*32d0*/  MOV R91, R130 ;  /* 0x00000082005b7202 */ /* 0x002fe20000000f00 */
[----:B------:R-:W-:Y:S01]  /*32e0*/  HFMA2.MMA R130, -RZ, RZ, 0, 5.9604644775390625e-08 ;  /* 0x00000001ff827435 */ /* 0x000fe200000001ff */
[----:B0-----:R-:W-:Y:S01]  /*32f0*/  IMAD.MOV.U32 R89, RZ, RZ, R117 ;  /* 0x000000ffff597224 */ /* 0x001fe200078e0075 */
[----:B------:R-:W-:-:S02]  /*3300*/  MOV R116, 0x1f ;  /* 0x0000001f00747802 */ /* 0x000fc40000000f00 */
[----:B------:R-:W-:Y:S02]  /*3310*/  MOV R131, 0xffffffff ;  /* 0xffffffff00837802 */ /* 0x000fe40000000f00 */
[----:B------:R-:W-:Y:S02]  /*3320*/  MOV R84, 0x3340 ;  /* 0x0000334000547802 */ /* 0x000fe40000000f00 */
[----:B------:R-:W-:Y:S05]  /*3330*/  CALL.REL.NOINC `($__internal_177_$__cuda_sm70_shflsync_down_p) ;  /* 0x0000001000007944 */ /* 0x000fea0003c00000 */
[----:B01----:R-:W-:Y:S05]  /*3340*/  BRA `(.L_x_6034) ;  /* 0xffffe16000007947 */ /* 0x003fea000383ffff */
        .weak           $__internal_177_$__cuda_sm70_shflsync_down_p
        .type           $__internal_177_$__cuda_sm70_shflsync_down_p,@function
        .size           $__internal_177_$__cuda_sm70_shflsync_down_p,(.L_x_6826 - $__internal_177_$__cuda_sm70_shflsync_down_p)
$__internal_177_$__cuda_sm70_shflsync_down_p:
[----:B------:R-:W-:Y:S01]  /*3350*/  HFMA2.MMA R85, -RZ, RZ, 0, 0 ;  /* 0x00000000ff557435 */ /* 0x000fe200000001ff */
[----:B------:R-:W-:Y:S04]  /*3360*/  WARPSYNC R131 ;  /* 0x0000008300007348 */ /* 0x000fe80003800000 */
[----:B------:R0:W1:Y:S01]  /*3370*/  SHFL.DOWN PT, R130, R89, R130, R116 ;  /* 0x0800008259827389 */ /* 0x00006200000e0074 */
[----:B------:R-:W-:Y:S05]  /*3380*/  RET.REL.NODEC R84 `(_ZN10layer_norm13ln_bwd_kernelINS_13Kernel_traitsI6__halfffffjLj1536ELj1ELj1ELj4ELj16ENS_18Kernel_traits_baseILj1536ES2_ffffjLj128EEEEELb1ELb1ELb1ELb0EEEvNS_9BwdParamsE) ;  /* 0xffffcc7054007950 */ /* 0x000fea0003c3ffff */
.L_x_6035:
        /* <DEDUP_REMOVED lines=15> */
.L_x_6826:


//--------------------- .text._ZN10layer_norm22ln_bwd_finalize_kernelINS_22Kernel_traits_finalizeILj1536E6__halfffffjLb1ELj1024ELj4ENS_18Kernel_traits_baseILj1536ES2_ffffjLj1024EEEEELb1ELb1EEEvNS_9BwdParamsE --------------------------
	.section	.text._ZN10layer_norm22ln_bwd_finalize_kernelINS_22Kernel_traits_finalizeILj1536E6__halfffffjLb1ELj1024ELj4ENS_18Kernel_traits_baseILj1536ES2_ffffjLj1024EEEEELb1ELb1EEEvNS_9BwdParamsE,"ax",@progbits
	.sectioninfo	@"SHI_REGISTERS=32"
	.align	128
        .global         _ZN10layer_norm22ln_bwd_finalize_kernelINS_22Kernel_traits_finalizeILj1536E6__halfffffjLb1ELj1024ELj4ENS_18Kernel_traits_baseILj1536ES2_ffffjLj1024EEEEELb1ELb1EEEvNS_9BwdParamsE
        .type           _ZN10layer_norm22ln_bwd_finalize_kernelINS_22Kernel_traits_finalizeILj1536E6__halfffffjLb1ELj1024ELj4ENS_18Kernel_traits_baseILj1536ES2_ffffjLj1024EEEEELb1ELb1EEEvNS_9BwdParamsE,@function
        .size           _ZN10layer_norm22ln_bwd_finalize_kernelINS_22Kernel_traits_finalizeILj1536E6__halfffffjLb1ELj1024ELj4ENS_18Kernel_traits_baseILj1536ES2_ffffjLj1024EEEEELb1ELb1EEEvNS_9BwdParamsE,(.L_x_6827 - _ZN10layer_norm22ln_bwd_finalize_kernelINS_22Kernel_traits_finalizeILj1536E6__halfffffjLb1ELj1024ELj4ENS_18Kernel_traits_baseILj1536ES2_ffffjLj1024EEEEELb1ELb1EEEvNS_9BwdParamsE)
        .other          _ZN10layer_norm22ln_bwd_finalize_kernelINS_22Kernel_traits_finalizeILj1536E6__halfffffjLb1ELj1024ELj4ENS_18Kernel_traits_baseILj1536ES2_ffffjLj1024EEEEELb1ELb1EEEvNS_9BwdParamsE,@"STO_CUDA_ENTRY STV_DEFAULT"
_ZN10layer_norm22ln_bwd_finalize_kernelINS_22Kernel_traits_finalizeILj1536E6__halfffffjLb1ELj1024ELj4ENS_18Kernel_traits_baseILj1536ES2_ffffjLj1024EEEEELb1ELb1EEEvNS_9BwdParamsE:
.text._ZN10layer_norm22ln_bwd_finalize_kernelINS_22Kernel_traits_finalizeILj1536E6__halfffffjLb1ELj1024ELj4ENS_18Kernel_traits_baseILj1536ES2_ffffjLj1024EEEEELb1ELb1EEEvNS_9BwdParamsE:
        /* <DEDUP_REMOVED lines=19> */
.L_x_6048:
        /* <DEDUP_REMOVED lines=32> */
.L_x_6040:
        /* <DEDUP_REMOVED lines=47> */
.L_x_6039:
[----:B------:R-:W-:Y:S05]  /*0620*/  BSYNC B1 ;  /* 0x0000000000017941 */ /* 0x000fea0003800000 */
.L_x_6038:
        /* <DEDUP_REMOVED lines=29> */
.L_x_6042:
[----:B------:R-:W-:Y:S05]  /*0800*/  BSYNC B1 ;  /* 0x0000000000017941 */ /* 0x000fea0003800000 */
.L_x_6041:
        /* <DEDUP_REMOVED lines=13> */
.L_x_6037:
[----:B------:R-:W-:Y:S05]  /*08e0*/  BSYNC B0 ;  /* 0x0000000000007941 */ /* 0x000fea0003800000 */
.L_x_6036:
        /* <DEDUP_REMOVED lines=12> */
.L_x_6049:
        /* <DEDUP_REMOVED lines=27> */
.L_x_6050:
        /* <DEDUP_REMOVED lines=9> */
.L_x_6043:
        /* <DEDUP_REMOVED lines=19> */
.L_x_6047:
[----:B------:R-:W-:Y:S05]  /*0d20*/  BSYNC B0 ;  /* 0x0000000000007941 */ /* 0x000fea0003800000 */
.L_x_6046:
[C---:B------:R-:W-:Y:S02]  /*0d30*/  ISETP.GT.U32.AND P1, PT, R4.reuse, -0x601, PT ;  /* 0xfffff9ff0400780c */ /* 0x040fe40003f24070 */
[----:B------:R-:W-:-:S02]  /*0d40*/  IADD3 R4, R4, 0x600, RZ ;  /* 0x0000060004047810 */ /* 0x000fc40007ffe0ff */
[----:B------:R-:W-:-:S09]  /*0d50*/  IADD3 R5, R5, 0x300, RZ ;  /* 0x0000030005057810 */ /* 0x000fd20007ffe0ff */
[----:B012---:R-:W-:Y:S05]  /*0d60*/  @P1 BRA `(.L_x_6048) ;  /* 0xfffff3c000001947 */ /* 0x007fea000383ffff */
[----:B------:R-:W-:Y:S05]  /*0d70*/  EXIT ;  /* 0x000000000000794d */ /* 0x000fea0003800000 */
.L_x_6044:
[----:B------:R-:W-:Y:S01]  /*0d80*/  HFMA2.MMA R14, -RZ, RZ, 0, 1.847743988037109375e-06 ;  /* 0x0000001fff0e7435 */ /* 0x000fe200000001ff */
[----:B---3--:R-:W-:Y:S01]  /*0d90*/  IMAD.MOV.U32 R18, RZ, RZ, R10 ;  /* 0x000000ffff127224 */ /* 0x008fe200078e000a */
[----:B------:R-:W-:Y:S01]  /*0da0*/  MOV R17, 0x1 ;  /* 0x0000000100117802 */ /* 0x000fe20000000f00 */
[----:B------:R-:W-:Y:S01]  /*0db0*/  IMAD.MOV.U32 R19, RZ, RZ, -0x1 ;  /* 0xffffffffff137424 */ /* 0x000fe200078e00ff */
[----:B------:R-:W-:Y:S02]  /*0dc0*/  MOV R8, 0xde0 ;  /* 0x00000de000087802 */ /* 0x000fe40000000f00 */
[----:B012---:R-:W-:Y:S05]  /*0dd0*/  CALL.REL.NOINC `($__internal_178_$__cuda_sm70_shflsync_bfly_p) ;  /* 0x0000059000007944 */ /* 0x007fea0003c00000 */
[----:B01----:R-:W-:Y:S05]  /*0de0*/  BRA `(.L_x_6049) ;  /* 0xfffffbc000007947 */ /* 0x003fea000383ffff */
.L_x_6045:
[----:B------:R-:W-:Y:S01]  /*0df0*/  HFMA2.MMA R14, -RZ, RZ, 0, 1.847743988037109375e-06 ;  /* 0x0000001fff0e7435 */ /* 0x000fe200000001ff */
[----:B------:R-:W-:Y:S01]  /*0e00*/  MOV R17, 0x2 ;  /* 0x0000000200117802 */ /* 0x000fe20000000f00 */
[----:B------:R-:W-:Y:S01]  /*0e10*/  IMAD.MOV.U32 R19, RZ, RZ, -0x1 ;  /* 0xffffffffff137424 */ /* 0x000fe200078e00ff */
[----:B------:R-:W-:-:S03]  /*0e20*/  MOV R8, 0xe40 ;  /* 0x00000e4000087802 */ /* 0x000fc60000000f00 */
[----:B0123--:R-:W-:Y:S05]  /*0e30*/  CALL.REL.NOINC `($__internal_178_$__cuda_sm70_shflsync_bfly_p) ;  /* 0x0000053000007944 */ /* 0x00ffea0003c00000 */
[----:B01----:R-:W-:Y:S01]  /*0e40*/  FADD.FTZ R18, R18, R14 ;  /* 0x0000000e12127221 */ /* 0x003fe20000010000 */
[----:B------:R-:W-:Y:S01]  /*0e50*/  HFMA2.MMA R14, -RZ, RZ, 0, 1.847743988037109375e-06 ;  /* 0x0000001fff0e7435 */ /* 0x000fe200000001ff */
[----:B------:R-:W-:Y:S01]  /*0e60*/  MOV R17, 0x4 ;  /* 0x0000000400117802 */ /* 0x000fe20000000f00 */
[----:B------:R-:W-:Y:S01]  /*0e70*/  IMAD.MOV.U32 R19, RZ, RZ, -0x1 ;  /* 0xffffffffff137424 */ /* 0x000fe200078e00ff */
[----:B------:R-:W-:-:S03]  /*0e80*/  MOV R8, 0xea0 ;  /* 0x00000ea000087802 */ /* 0x000fc60000000f00 */
[----:B------:R-:W-:Y:S05]  /*0e90*/  CALL.REL.NOINC `($__internal_178_$__cuda_sm70_shflsync_bfly_p) ;  /* 0x000004d000007944 */ /* 0x000fea0003c00000 */
[----:B01----:R-:W-:Y:S01]  /*0ea0*/  FADD.FTZ R18, R18, R14 ;  /* 0x0000000e12127221 */ /* 0x003fe20000010000 */
[----:B------:R-:W-:Y:S01]  /*0eb0*/  HFMA2.MMA R14, -RZ, RZ, 0, 1.847743988037109375e-06 ;  /* 0x0000001fff0e7435 */ /* 0x000fe200000001ff */
[----:B------:R-:W-:Y:S01]  /*0ec0*/  MOV R17, 0x8 ;  /* 0x0000000800117802 */ /* 0x000fe20000000f00 */
[----:B------:R-:W-:Y:S01]  /*0ed0*/  IMAD.MOV.U32 R19, RZ, RZ, -0x1 ;  /* 0xffffffffff137424 */ /* 0x000fe200078e00ff */
[----:B------:R-:W-:-:S03]  /*0ee0*/  MOV R8, 0xf00 ;  /* 0x00000f0000087802 */ /* 0x000fc60000000f00 */
[----:B------:R-:W-:Y:S05]  /*0ef0*/  CALL.REL.NOINC `($__internal_178_$__cuda_sm70_shflsync_bfly_p) ;  /* 0x0000047000007944 */ /* 0x000fea0003c00000 */
[----:B-1----:R-:W-:Y:S01]  /*0f00*/  FADD.FTZ R10, R18, R14 ;  /* 0x0000000e120a7221 */ /* 0x002fe20000010000 */
[----:B------:R-:W-:Y:S01]  /*0f10*/  HFMA2.MMA R14, -RZ, RZ, 0, 1.847743988037109375e-06 ;  /* 0x0000001fff0e7435 */ /* 0x000fe200000001ff */
[----:B0-----:R-:W-:Y:S01]  /*0f20*/  MOV R17, 0x10 ;  /* 0x0000001000117802 */ /* 0x001fe20000000f00 */
[----:B------:R-:W-:Y:S01]  /*0f30*/  IMAD.MOV.U32 R19, RZ, RZ, -0x1 ;  /* 0xffffffffff137424 */ /* 0x000fe200078e00ff */
[----:B------:R-:W-:-:S02]  /*0f40*/  MOV R8, 0xf70 ;  /* 0x00000f7000087802 */ /* 0x000fc40000000f00 */
[----:B------:R-:W-:Y:S02]  /*0f50*/  MOV R18, R10 ;  /* 0x0000000a00127202 */ /* 0x000fe40000000f00 */
[----:B------:R-:W-:Y:S05]  /*0f60*/  CALL.REL.NOINC `($__internal_178_$__cuda_sm70_shflsync_bfly_p) ;  /* 0x0000040000007944 */ /* 0x000fea0003c00000 */
[----:B0-----:R-:W-:Y:S01]  /*0f70*/  HFMA2.MMA R17, -RZ, RZ, 0, 5.9604644775390625e-08 ;  /* 0x00000001ff117435 */ /* 0x001fe200000001ff */
[----:B-1----:R-:W-:Y:S01]  /*0f80*/  MOV R13, R14 ;  /* 0x0000000e000d7202 */ /* 0x002fe20000000f00 */
[----:B------:R-:W-:Y:S01]  /*0f90*/  IMAD.MOV.U32 R18, RZ, RZ, R15 ;  /* 0x000000ffff127224 */ /* 0x000fe200078e000f */
[----:B------:R-:W-:Y:S01]  /*0fa0*/  MOV R14, 0x1f ;  /* 0x0000001f000e7802 */ /* 0x000fe20000000f00 */
[----:B------:R-:W-:Y:S01]  /*0fb0*/  IMAD.MOV.U32 R19, RZ, RZ, -0x1 ;  /* 0xffffffffff137424 */ /* 0x000fe200078e00ff */
[----:B------:R-:W-:Y:S02]  /*0fc0*/  MOV R8, 0xfe0 ;  /* 0x00000fe000087802 */ /* 0x000fe40000000f00 */
[----:B------:R-:W-:Y:S05]  /*0fd0*/  CALL.REL.NOINC `($__internal_178_$__cuda_sm70_shflsync_bfly_p) ;  /* 0x0000039000007944 */ /* 0x000fea0003c00000 */
[----:B0-----:R-:W-:Y:S01]  /*0fe0*/  HFMA2.MMA R17, -RZ, RZ, 0, 1.1920928955078125e-07 ;  /* 0x00000002ff117435 */ /* 0x001fe200000001ff */
[----:B-1----:R-:W-:Y:S01]  /*0ff0*/  FADD.FTZ R18, R15, R14 ;  /* 0x0000000e0f127221 */ /* 0x002fe20000010000 */
[----:B------:R-:W-:Y:S01]  /*1000*/  MOV R14, 0x1f ;  /* 0x0000001f000e7802 */ /* 0x000fe20000000f00 */
[----:B------:R-:W-:Y:S01]  /*1010*/  IMAD.MOV.U32 R19, RZ, RZ, -0x1 ;  /* 0xffffffffff137424 */ /* 0x000fe200078e00ff */
[----:B------:R-:W-:Y:S02]  /*1020*/  MOV R8, 0x1040 ;  /* 0x0000104000087802 */ /* 0x000fe40000000f00 */
[----:B------:R-:W-:Y:S05]  /*1030*/  CALL.REL.NOINC `($__internal_178_$__cuda_sm70_shflsync_bfly_p) ;  /* 0x0000033000007944 */ /* 0x000fea0003c00000 */
[----:B0-----:R-:W-:Y:S01]  /*1040*/  HFMA2.MMA R17, -RZ, RZ, 0, 2.384185791015625e-07 ;  /* 0x00000004ff117435 */ /* 0x001fe200000001ff */
[----:B-1----:R-:W-:Y:S01]  /*1050*/  FADD.FTZ R18, R18, R14 ;  /* 0x0000000e12127221 */ /* 0x002fe20000010000 */
[----:B------:R-:W-:Y:S01]  /*1060*/  MOV R14, 0x1f ;  /* 0x0000001f000e7802 */ /* 0x000fe20000000f00 */
[----:B------:R-:W-:Y:S01]  /*1070*/  IMAD.MOV.U32 R19, RZ, RZ, -0x1 ;  /* 0xffffffffff137424 */ /* 0x000fe200078e00ff */
[----:B------:R-:W-:-:S02]  /*1080*/  MOV R8, 0x10a0 ;  /* 0x000010a000087802 */ /* 0x000fc40000000f00 */
[----:B------:R-:W-:Y:S05]  /*1090*/  CALL.REL.NOINC `($__internal_178_$__cuda_sm70_shflsync_bfly_p) ;  /* 0x000002d000007944 */ /* 0x000fea0003c00000 */
[----:B0-----:R-:W-:Y:S01]  /*10a0*/  HFMA2.MMA R17, -RZ, RZ, 0, 4.76837158203125e-07 ;  /* 0x00000008ff117435 */ /* 0x001fe200000001ff */
[----:B-1----:R-:W-:Y:S01]  /*10b0*/  FADD.FTZ R18, R18, R14 ;  /* 0x0000000e12127221 */ /* 0x002fe20000010000 */
[----:B------:R-:W-:Y:S01]  /*10c0*/  MOV R14, 0x1f ;  /* 0x0000001f000e7802 */ /* 0x000fe20000000f00 */
[----:B------:R-:W-:Y:S01]  /*10d0*/  IMAD.MOV.U32 R19, RZ, RZ, -0x1 ;  /* 0xffffffffff137424 */ /* 0x000fe200078e00ff */
[----:B------:R-:W-:-:S02]  /*10e0*/  MOV R8, 0x1100 ;  /* 0x0000110000087802 */ /* 0x000fc40000000f00 */
[----:B------:R-:W-:Y:S05]  /*10f0*/  CALL.REL.NOINC `($__internal_178_$__cuda_sm70_shflsync_bfly_p) ;  /* 0x0000027000007944 */ /* 0x000fea0003c00000 */
[----:B-1----:R-:W-:Y:S01]  /*1100*/  FADD.FTZ R12, R18, R14 ;  /* 0x0000000e120c7221 */ /* 0x002fe20000010000 */
[----:B0-----:R-:W-:Y:S01]  /*1110*/  HFMA2.MMA R17, -RZ, RZ, 0, 9.5367431640625e-07 ;  /* 0x00000010ff117435 */ /* 0x001fe200000001ff */
[----:B------:R-:W-:Y:S01]  /*1120*/  MOV R14, 0x1f ;  /* 0x0000001f000e7802 */ /* 0x000fe20000000f00 */
[----:B------:R-:W-:Y:S01]  /*1130*/  IMAD.MOV.U32 R19, RZ, RZ, -0x1 ;  /* 0xffffffffff137424 */ /* 0x000fe200078e00ff */
[----:B------:R-:W-:-:S02]  /*1140*/  MOV R8, 0x1170 ;  /* 0x0000117000087802 */ /* 0x000fc40000000f00 */
[----:B------:R-:W-:Y:S02]  /*1150*/  MOV R18, R12 ;  /* 0x0000000c00127202 */ /* 0x000fe40000000f00 */
[----:B------:R-:W-:Y:S05]  /*1160*/  CALL.REL.NOINC `($__internal_178_$__cuda_sm70_shflsync_bfly_p) ;  /* 0x0000020000007944 */ /* 0x000fea0003c00000 */
[----:B-1----:R-:W-:Y:S01]  /*1170*/  MOV R15, R14 ;  /* 0x0000000e000f7202 */ /* 0x002fe20000000f00 */
[----:B------:R-:W-:Y:S01]  /*1180*/  HFMA2.MMA R14, -RZ, RZ, 0, 1.847743988037109375e-06 ;  /* 0x0000001fff0e7435 */ /* 0x000fe200000001ff */
[----:B0-----:R-:W-:Y:S01]  /*1190*/  MOV R18, R11 ;  /* 0x0000000b00127202 */ /* 0x001fe20000000f00 */
[----:B------:R-:W-:Y:S01]  /*11a0*/  IMAD.MOV.U32 R17, RZ, RZ, 0x1 ;  /* 0x00000001ff117424 */ /* 0x000fe200078e00ff */
[----:B------:R-:W-:Y:S02]  /*11b0*/  MOV R19, 0xffffffff ;  /* 0xffffffff00137802 */ /* 0x000fe40000000f00 */
[----:B------:R-:W-:Y:S02]  /*11c0*/  MOV R8, 0x11e0 ;  /* 0x000011e000087802 */ /* 0x000fe40000000f00 */
[----:B------:R-:W-:Y:S05]  /*11d0*/  CALL.REL.NOINC `($__internal_178_$__cuda_sm70_shflsync_bfly_p) ;  /* 0x0000019000007944 */ /* 0x000fea0003c00000 */
[----:B0-----:R-:W-:Y:S01]  /*11e0*/  HFMA2.MMA R17, -RZ, RZ, 0, 1.1920928955078125e-07 ;  /* 0x00000002ff117435 */ /* 0x001fe200000001ff */
[----:B-1----:R-:W-:Y:S01]  /*11f0*/  FADD.FTZ R18, R11, R14 ;  /* 0x0000000e0b127221 */ /* 0x002fe20000010000 */
[----:B------:R-:W-:Y:S01]  /*1200*/  MOV R19, 0xffffffff ;  /* 0xffffffff00137802 */ /* 0x000fe20000000f00 */
[----:B------:R-:W-:Y:S01]  /*1210*/  IMAD.MOV.U32 R14, RZ, RZ, 0x1f ;  /* 0x0000001fff0e7424 */ /* 0x000fe200078e00ff */
[----:B------:R-:W-:-:S02]  /*1220*/  MOV R8, 0x1240 ;  /* 0x0000124000087802 */ /* 0x000fc40000000f00 */
        /* <DEDUP_REMOVED lines=9> */
[----:B------:R-:W-:-:S02]  /*12c0*/  MOV R14, 0x1f ;  /* 0x0000001f000e7802 */ /* 0x000fc40000000f00 */
[----:B------:R-:W-:Y:S02]  /*12d0*/  MOV R19, 0xffffffff ;  /* 0xffffffff00137802 */ /* 0x000fe40000000f00 */
[----:B------:R-:W-:Y:S02]  /*12e0*/  MOV R8, 0x1300 ;  /* 0x0000130000087802 */ /* 0x000fe40000000f00 */
[----:B------:R-:W-:Y:S05]  /*12f0*/  CALL.REL.NOINC `($__internal_178_$__cuda_sm70_shflsync_bfly_p) ;  /* 0x0000007000007944 */ /* 0x000fea0003c00000 */
[----:B01----:R-:W-:Y:S01]  /*1300*/  FADD.FTZ R18, R18, R14 ;  /* 0x0000000e12127221 */ /* 0x003fe20000010000 */
[----:B------:R-:W-:Y:S01]  /*1310*/  HFMA2.MMA R14, -RZ, RZ, 0, 1.847743988037109375e-06 ;  /* 0x0000001fff0e7435 */ /* 0x000fe200000001ff */
[----:B------:R-:W-:Y:S01]  /*1320*/  IMAD.MOV.U32 R17, RZ, RZ, 0x10 ;  /* 0x00000010ff117424 */ /* 0x000fe200078e00ff */
[----:B------:R-:W-:Y:S02]  /*1330*/  MOV R19, 0xffffffff ;  /* 0xffffffff00137802 */ /* 0x000fe40000000f00 */
[----:B------:R-:W-:Y:S02]  /*1340*/  MOV R8, 0x1360 ;  /* 0x0000136000087802 */ /* 0x000fe40000000f00 */
[----:B------:R-:W-:Y:S05]  /*1350*/  CALL.REL.NOINC `($__internal_178_$__cuda_sm70_shflsync_bfly_p) ;  /* 0x0000001000007944 */ /* 0x000fea0003c00000 */
[----:B01----:R-:W-:Y:S05]  /*1360*/  BRA `(.L_x_6050) ;  /* 0xfffff7f000007947 */ /* 0x003fea000383ffff */
        .weak           $__internal_178_$__cuda_sm70_shflsync_bfly_p
        .type           $__internal_178_$__cuda_sm70_shflsync_bfly_p,@function
        .size           $__internal_178_$__cuda_sm70_shflsync_bfly_p,(.L_x_6827 - $__internal_178_$__cuda_sm70_shflsync_bfly_p)
$__internal_178_$__cuda_sm70_shflsync_bfly_p:
[----:B------:R-:W-:Y:S01]  /*1370*/  HFMA2.MMA R9, -RZ, RZ, 0, 0 ;  /* 0x00000000ff097435 */ /* 0x000fe200000001ff */
[----:B------:R-:W-:Y:S04]  /*1380*/  WARPSYNC R19 ;  /* 0x0000001300007348 */ /* 0x000fe80003800000 */
[----:B------:R0:W1:Y:S01]  /*1390*/  SHFL.BFLY PT, R14, R18, R17, R14 ;  /* 0x0c000011120e7389 */ /* 0x00006200000e000e */
[----:B------:R-:W-:Y:S05]  /*13a0*/  RET.REL.NODEC R8 `(_ZN10layer_norm22ln_bwd_finalize_kernelINS_22Kernel_traits_finalizeILj1536E6__halfffffjLb1ELj1024ELj4ENS_18Kernel_traits_baseILj1536ES2_ffffjLj1024EEEEELb1ELb1EEEvNS_9BwdParamsE) ;  /* 0xffffec5008007950 */ /* 0x000fea0003c3ffff */
.L_x_6051:
        /* <DEDUP_REMOVED lines=13> */
.L_x_6827:


//--------------------- .text._ZN10layer_norm13ln_bwd_kernelINS_13Kernel_traitsI6__halfffffjLj1536ELj1ELj1ELj4ELj16ENS_18Kernel_traits_baseILj1536ES2_ffffjLj128EEEEELb1ELb1ELb1ELb1EEEvNS_9BwdParamsE --------------------------
	.section	.text._ZN10layer_norm13ln_bwd_kernelINS_13Kernel_traitsI6__halfffffjLj1536ELj1ELj1ELj4ELj16ENS_18Kernel_traits_baseILj1536ES2_ffffjLj128EEEEELb1ELb1ELb1ELb1EEEvNS_9BwdParamsE,"ax",@progbits
	.sectioninfo	@"SHI_REGISTERS=142"
	.align	128
        .global         _ZN10layer_norm13ln_bwd_kernelINS_13Kernel_traitsI6__halfffffjLj1536ELj1ELj1ELj4ELj16ENS_18Kernel_traits_baseILj1536ES2_ffffjLj128EEEEELb1ELb1ELb1ELb1EEEvNS_9BwdParamsE
        .type           _ZN10layer_norm13ln_bwd_kernelINS_13Kernel_traitsI6__halfffffjLj1536ELj1ELj1ELj4ELj16ENS_18Kernel_traits_baseILj1536ES2_ffffjLj128EEEEELb1ELb1ELb1ELb1EEEvNS_9BwdParamsE,@function
        .size           _ZN10layer_norm13ln_bwd_kernelINS_13Kernel_traitsI6__halfffffjLj1536ELj1ELj1ELj4ELj16ENS_18Kernel_traits_baseILj1536ES2_ffffjLj128EEEEELb1ELb1ELb1ELb1EEEvNS_9BwdParamsE,(.L_x_6828 - _ZN10layer_norm13ln_bwd_kernelINS_13Kernel_traitsI6__halfffffjLj1536ELj1ELj1ELj4ELj16ENS_18Kernel_traits_baseILj1536ES2_ffffjLj128EEEEELb1ELb1ELb1ELb1EEEvNS_9BwdParamsE)
        .other          _ZN10layer_norm13ln_bwd_kernelINS_13Kernel_traitsI6__halfffffjLj1536ELj1ELj1ELj4ELj16ENS_18Kernel_traits_baseILj1536ES2_ffffjLj128EEEEELb1ELb1ELb1ELb1EEEvNS_9BwdParamsE,@"STO_CUDA_ENTRY STV_DEFAULT"
_ZN10layer_norm13ln_bwd_kernelINS_13Kernel_traitsI6__halfffffjLj1536ELj1ELj1ELj4ELj16ENS_18Kernel_traits_baseILj1536ES2_ffffjLj128EEEEELb1ELb1ELb1ELb1EEEvNS_9BwdParamsE:
.text._ZN10layer_norm13ln_bwd_kernelINS_13Kernel_traitsI6__halfffffjLj1536ELj1ELj1ELj4ELj16ENS_18Kernel_traits_baseILj1536ES2_ffffjLj128EEEEELb1ELb1ELb1ELb1EEEvNS_9BwdParamsE:
        /* <DEDUP_REMOVED lines=26> */
.L_x_6052:
        /* <DEDUP_REMOVED lines=68> */
.L_x_6111:
        /* <DEDUP_REMOVED lines=43> */
.L_x_6055:
[----:B0-----:R-:W-:Y:S01]  /*0890*/  IADD3 R80, R84, -0x1, RZ ;  /* 0xffffffff54507810 */ /* 0x001fe20007ffe0ff */
        /* <DEDUP_REMOVED lines=14> */
[----:B------:R-:W-:-:S03]  /*0980*/  IADD3 R100, R100, 0x100, RZ ;  /* 0x0000010064647810 */ /* 0x000fc60007ffe0ff */
[-C--:B------:R-:W-:Y:S02]  /*0990*/  IMAD.WIDE.U32 R98, R114, R103.reuse, c[0x0][0x188] ;  /* 0x0000620072627625 */ /* 0x080fe400078e0067 */
[----:B------:R-:W4:Y:S02]  /*09a0*/  LDG.E.128 R92, [R92.64] ;  /* 0x000000045c5c7981 */ /* 0x000f24000c1e1d00 */
[----:B------:R-:W-:Y:S02]  /*09b0*/  IMAD.WIDE.U32 R100, R100, R103, c[0x0][0x208] ;  /* 0x0000820064647625 */ /* 0x000fe400078e0067 */
[----:B0-----:R-:W4:Y:S04]  /*09c0*/  LDG.E.128 R96, [R98.64] ;  /* 0x0000000462607981 */ /* 0x001f28000c1e1d00 */
[----:B------:R-:W4:Y:S01]  /*09d0*/  LDG.E.128 R100, [R100.64] ;  /* 0x0000000464647981 */ /* 0x000f22000c1e1d00 */
[----:B-----5:R-:W-:-:S02]  /*09e0*/  ISETP.GE.AND P1, PT, R138, 0x1, PT ;  /* 0x000000018a00780c */ /* 0x020fc40003f26270 */
        /* <DEDUP_REMOVED lines=20> */
[----:B--2---:R-:W-:-:S05]  /*0b30*/  FSEL R136, R117, RZ, !P0 ;  /* 0x000000ff75887208 */ /* 0x004fca0004000000 */
[C---:B---3--:R-:W-:Y:S02]  /*0b40*/  FADD.FTZ R80, -R136.reuse, R80 ;  /* 0x0000005088507221 */ /* 0x048fe40000010100 */
[C---:B------:R-:W-:Y:S02]  /*0b50*/  FADD.FTZ R120, -R136.reuse, R81 ;  /* 0x0000005188787221 */ /* 0x040fe40000010100 */
[----:B------:R-:W-:Y:S02]  /*0b60*/  FMUL.FTZ R117, R113, R80 ;  /* 0x0000005071757220 */ /* 0x000fe40000410000 */
[C---:B----4-:R-:W-:Y:S02]  /*0b70*/  FADD.FTZ R88, -R136.reuse, R88 ;  /* 0x0000005888587221 */ /* 0x050fe40000010100 */
[----:B------:R-:W-:Y:S02]  /*0b80*/  FADD.FTZ R80, -R136, R89 ;  /* 0x0000005988507221 */ /* 0x000fe40000010100 */
[----:B0-----:R-:W-:-:S02]  /*0b90*/  FMUL.FTZ R128, R3, R84 ;  /* 0x0000005403807220 */ /* 0x001fc40000410000 */
[C---:B------:R-:W-:Y:S02]  /*0ba0*/  FMUL.FTZ R89, R113.reuse, R88 ;  /* 0x0000005871597220 */ /* 0x040fe40000410000 */
[C---:B-1----:R-:W-:Y:S02]  /*0bb0*/  FADD.FTZ R130, -R136.reuse, R83 ;  /* 0x0000005388827221 */ /* 0x042fe40000010100 */
[C---:B------:R-:W-:Y:S02]  /*0bc0*/  FMUL.FTZ R88, R113.reuse, R80 ;  /* 0x0000005071587220 */ /* 0x040fe40000410000 */
[----:B------:R-:W-:Y:S02]  /*0bd0*/  FADD.FTZ R82, -R136, R82 ;  /* 0x0000005288527221 */ /* 0x000fe40000010100 */
[----:B------:R-:W-:Y:S02]  /*0be0*/  FMUL.FTZ R118, R113, R120 ;  /* 0x0000007871767220 */ /* 0x000fe40000410000 */
        /* <DEDUP_REMOVED lines=38> */
[----:B------:R-:W-:Y:S02]  /*0e50*/  FADD.FTZ R98, -R136, R98 ;  /* 0x0000006288627221 */ /* 0x000fe40000010100 */
[----:B------:R-:W-:Y:S02]  /*0e60*/  FMUL.FTZ R134, R113, R134 ;  /* 0x0000008671867220 */ /* 0x000fe40000410000 */
[----:B------:R-:W-:Y:S02]  /*0e70*/  FFMA.FTZ R48, R100, R137, R48 ;  /* 0x0000008964307223 */ /* 0x000fe40000010030 */
[----:B------:R-:W-:Y:S02]  /*0e80*/  FADD.FTZ R36, R36, R100 ;  /* 0x0000006424247221 */ /* 0x000fe40000010000 */
[----:B------:R-:W-:-:S02]  /*0e90*/  FMUL.FTZ R100, R7, R100 ;  /* 0x0000006407647220 */ /* 0x000fc40000410000 */
[----:B------:R-:W-:Y:S02]  /*0ea0*/  FADD.FTZ R83, R80, R95 ;  /* 0x0000005f50537221 */ /* 0x000fe40000010000 */
[----:B------:R-:W-:Y:S02]  /*0eb0*/  FFMA.FTZ R81, R90, R95, R81 ;  /* 0x0000005f5a517223 */ /* 0x000fe40000010051 */
[----:B------:R-:W-:Y:S02]  /*0ec0*/  FMUL.FTZ R135, R113, R98 ;  /* 0x0000006271877220 */ /* 0x000fe40000410000 */
[----:B------:R-:W-:Y:S02]  /*0ed0*/  FFMA.FTZ R49, R101, R134, R49 ;  /* 0x0000008665317223 */ /* 0x000fe40000010031 */
[----:B------:R-:W-:Y:S02]  /*0ee0*/  FADD.FTZ R37, R37, R101 ;  /* 0x0000006525257221 */ /* 0x000fe40000010000 */
[----:B------:R-:W-:-:S02]  /*0ef0*/  FMUL.FTZ R101, R106, R101 ;  /* 0x000000656a657220 */ /* 0x000fc40000410000 */
[----:B------:R-:W-:Y:S02]  /*0f00*/  FADD.FTZ R80, R83, R100 ;  /* 0x0000006453507221 */ /* 0x000fe40000010000 */
[----:B------:R-:W-:Y:S02]  /*0f10*/  FFMA.FTZ R81, R137, R100, R81 ;  /* 0x0000006489517223 */ /* 0x000fe40000010051 */
[----:B------:R-:W-:Y:S02]  /*0f20*/  FFMA.FTZ R50, R102, R135, R50 ;  /* 0x0000008766327223 */ /* 0x000fe40000010032 */
[----:B------:R-:W-:Y:S02]  /*0f30*/  FADD.FTZ R38, R38, R102 ;  /* 0x0000006626267221 */ /* 0x000fe40000010000 */
        /* <DEDUP_REMOVED lines=20> */
.L_x_6056:
[----:B------:R-:W-:Y:S05]  /*1080*/  BSYNC B0 ;  /* 0x0000000000007941 */ /* 0x000fea0003800000 */
.L_x_6054:
[----:B------:R-:W-:Y:S02]  /*1090*/  LOP3.LUT P1, RZ, R16, 0xff, RZ, 0xc0, !PT ;  /* 0x000000ff10ff7812 */ /* 0x000fe4000782c0ff */
[----:B0-----:R-:W-:-:S02]  /*10a0*/  SHF.R.U32.HI R82, RZ, 0x5, R0 ;  /* 0x00000005ff527819 */ /* 0x001fc40000011600 */
[----:B------:R-:W-:Y:S02]  /*10b0*/  LOP3.LUT P0, RZ, R0, 0x1f, RZ, 0xc0, !PT ;  /* 0x0000001f00ff7812 */ /* 0x000fe4000780c0ff */
[----:B------:R-:W-:-:S07]  /*10c0*/  LOP3.LUT R122, R82, 0x7fffffc, RZ, 0xc0, !PT ;  /* 0x07fffffc527a7812 */ /* 0x000fce00078ec0ff */
[----:B------:R-:W-:Y:S01]  /*10d0*/  @!P1 IADD3 R122, R122, 0x4, RZ ;  /* 0x000000047a7a9810 */ /* 0x000fe20007ffe0ff */
[----:B------:R-:W-:Y:S05]  /*10e0*/  BRA.DIV ~URZ, `(.L_x_6057) ;  /* 0x000019127f007947 */ /* 0x000fea000b800000 */
[----:B------:R0:W1:Y:S02]  /*10f0*/  SHFL.DOWN PT, R83, R86, 0x10, 0x1f ;  /* 0x0a001f0056537f89 */ /* 0x00006400000e0000 */
.L_x_6112:
        /* <DEDUP_REMOVED lines=18> */
.L_x_6113:
[----:B------:R-:W-:Y:S01]  /*1220*/  ISETP.GE.AND P6, PT, R138, 0x1, PT ;  /* 0x000000018a00780c */ /* 0x000fe20003fc6270 */
[----:B--2---:R-:W-:Y:S01]  /*1230*/  FADD.FTZ R96, R96, R85 ;  /* 0x0000005560607221 */ /* 0x004fe20000010000 */
[----:B------:R-:W-:Y:S01]  /*1240*/  WARPSYNC 0xffffffff ;  /* 0xffffffff00007948 */ /* 0x000fe20003800000 */
[----:B0-----:R-:W-:Y:S01]  /*1250*/  FADD.FTZ R97, R80, R87 ;  /* 0x0000005750617221 */ /* 0x001fe20000010000 */
[----:B------:R-:W-:-:S09]  /*1260*/  HFMA2.MMA R103, -RZ, RZ, 0, 0 ;  /* 0x00000000ff677435 */ /* 0x000fd200000001ff */
[----:B------:R-:W-:Y:S02]  /*1270*/  @P6 IADD3 R138, R138, -0x1, RZ ;  /* 0xffffffff8a8a6810 */ /* 0x000fe40007ffe0ff */
[----:B------:R-:W-:Y:S02]  /*1280*/  @P6 LOP3.LUT R83, R0, 0x7f, RZ, 0xc0, !PT ;  /* 0x0000007f00536812 */ /* 0x000fe400078ec0ff */
[----:B------:R-:W-:Y:S01]  /*1290*/  @P6 MOV R98, 0x10 ;  /* 0x0000001000626802 */ /* 0x000fe20000000f00 */
[----:B------:R-:W-:-:S05]  /*12a0*/  @P6 IMAD R138, R138, c[0x0][0x168], RZ ;  /* 0x00005a008a8a6a24 */ /* 0x000fca00078e02ff */
[----:B------:R-:W-:-:S04]  /*12b0*/  @P6 SHF.R.S32.HI R81, RZ, 0x1f, R138 ;  /* 0x0000001fff516819 */ /* 0x000fc8000001148a */
[----:B------:R-:W-:Y:S02]  /*12c0*/  @P6 LEA.HI R138, R81, R138, RZ, 0x2 ;  /* 0x0000008a518a6211 */ /* 0x000fe400078f10ff */
[----:B------:R-:W-:Y:S02]  /*12d0*/  @!P0 LOP3.LUT R81, R82, 0x3, RZ, 0xc0, !PT ;  /* 0x0000000352518812 */ /* 0x000fe400078ec0ff */
[----:B------:R-:W-:Y:S02]  /*12e0*/  @P6 LEA.HI.SX32 R103, R138, R83, 0x1e ;  /* 0x000000538a676211 */ /* 0x000fe400078ff2ff */
[----:B------:R-:W-:-:S03]  /*12f0*/  @!P0 IADD3 R123, R122, R81, RZ ;  /* 0x000000517a7b8210 */ /* 0x000fc60007ffe0ff */
[----:B------:R-:W-:Y:S02]  /*1300*/  @P6 IMAD.WIDE.U32 R98, R103, R98, c[0x0][0x170] ;  /* 0x00005c0067626625 */ /* 0x000fe400078e0062 */
[----:B------:R-:W-:Y:S04]  /*1310*/  @!P0 STS.64 [R123.X8+0x1800], R96 ;  /* 0x001800607b008388 */ /* 0x000fe80000008a00 */
[----:B------:R-:W-:Y:S06]  /*1320*/  BAR.SYNC.DEFER_BLOCKING 0x0 ;  /* 0x0000000000007b1d */ /* 0x000fec0000010000 */
[----:B------:R0:W5:Y:S01]  /*1330*/  @P6 LDG.E.128 R68, [R98.64] ;  /* 0x0000000462446981 */ /* 0x000162000c1e1d00 */
[----:B------:R-:W-:Y:S01]  /*1340*/  @!P5 ISETP.NE.U32.AND P1, PT, RZ, c[0x0][0x218], PT ;  /* 0x00008600ff00da0c */ /* 0x000fe20003f25070 */
[----:B------:R-:W-:Y:S01]  /*1350*/  BSSY B0, `(.L_x_6059) ;  /* 0x0000024000007945 */ /* 0x000fe20003800000 */
[----:B------:R-:W-:Y:S01]  /*1360*/  @!P5 ISETP.NE.U32.AND P0, PT, RZ, c[0x0][0x218], PT ;  /* 0x00008600ff00da0c */ /* 0x000fe20003f05070 */
[----:B------:R-:W2:Y:S01]  /*1370*/  LDS.128 R80, [R122.X8+0x1800] ;  /* 0x001800007a507984 */ /* 0x000ea20000008c00 */
[----:B------:R-:W-:-:S02]  /*1380*/  @!P5 ISETP.NE.AND.EX P1, PT, RZ, c[0x0][0x21c], PT, P1 ;  /* 0x00008700ff00da0c */ /* 0x000fc40003f25310 */
[----:B------:R-:W-:Y:S01]  /*1390*/  @!P5 ISETP.NE.U32.AND P3, PT, RZ, c[0x0][0x218], PT ;  /* 0x00008600ff00da0c */ /* 0x000fe20003f65070 */
[----:B-1----:R-:W1:Y:S01]  /*13a0*/  LDS.128 R84, [R122.X8+0x1810] ;  /* 0x001810007a547984 */ /* 0x002e620000008c00 */
[----:B------:R-:W-:Y:S02]  /*13b0*/  @!P5 ISETP.NE.U32.AND P4, PT, RZ, c[0x0][0x218], PT ;  /* 0x00008600ff00da0c */ /* 0x000fe40003f85070 */
[----:B------:R-:W-:Y:S02]  /*13c0*/  @!P5 ISETP.NE.AND.EX P2, PT, RZ, c[0x0][0x21c], PT, P0 ;  /* 0x00008700ff00da0c */ /* 0x000fe40003f45300 */
[----:B------:R-:W-:Y:S02]  /*13d0*/  ISETP.NE.U32.AND P0, PT, RZ, c[0x0][0x258], PT ;  /* 0x00009600ff007a0c */ /* 0x000fe40003f05070 */
[----:B------:R-:W-:Y:S02]  /*13e0*/  @!P5 ISETP.NE.AND.EX P3, PT, RZ, c[0x0][0x21c], PT, P3 ;  /* 0x00008700ff00da0c */ /* 0x000fe40003f65330 */
[----:B------:R-:W-:-:S02]  /*13f0*/  @!P5 ISETP.NE.AND.EX P4, PT, RZ, c[0x0][0x21c], PT, P4 ;  /* 0x00008700ff00da0c */ /* 0x000fc40003f85340 */
[----:B------:R-:W-:Y:S01]  /*1400*/  ISETP.NE.AND.EX P0, PT, RZ, c[0x0][0x25c], PT, P0 ;  /* 0x00009700ff007a0c */ /* 0x000fe20003f05300 */
[----:B--2---:R-:W-:Y:S02]  /*1410*/  FADD.FTZ R125, RZ, R80 ;  /* 0x00000050ff7d7221 */ /* 0x004fe40000010000 */
[----:B------:R-:W-:Y:S01]  /*1420*/  FADD.FTZ R80, RZ, R81 ;  /* 0x00000051ff507221 */ /* 0x000fe20000010000 */
[----:B-----5:R-:W-:Y:S01]  /*1430*/  @!P5 FSEL R81, R56, RZ, P2 ;  /* 0x000000ff3851d208 */ /* 0x020fe20001000000 */
[----:B------:R-:W-:Y:S01]  /*1440*/  FADD.FTZ R125, R82, R125 ;  /* 0x0000007d527d7221 */ /* 0x000fe20000010000 */
[----:B------:R-:W-:Y:S01]  /*1450*/  @!P5 FSEL R82, R57, RZ, P1 ;  /* 0x000000ff3952d208 */ /* 0x000fe20000800000 */
[----:B------:R-:W-:Y:S01]  /*1460*/  FADD.FTZ R80, R83, R80 ;  /* 0x0000005053507221 */ /* 0x000fe20000010000 */
[----:B------:R-:W-:Y:S01]  /*1470*/  ISETP.NE.AND P1, PT, R15, RZ, PT ;  /* 0x000000ff0f00720c */ /* 0x000fe20003f25270 */
[----:B-1----:R-:W-:Y:S01]  /*1480*/  FADD.FTZ R125, R125, R84 ;  /* 0x000000547d7d7221 */ /* 0x002fe20000010000 */
[----:B------:R-:W-:Y:S01]  /*1490*/  @!P5 ISETP.NE.U32.AND P2, PT, RZ, c[0x0][0x218], PT ;  /* 0x00008600ff00da0c */ /* 0x000fe20003f45070 */
[----:B------:R-:W-:Y:S01]  /*14a0*/  FADD.FTZ R80, R80, R85 ;  /* 0x0000005550507221 */ /* 0x000fe20000010000 */
[----:B------:R-:W-:Y:S01]  /*14b0*/  @!P5 FSEL R85, R58, RZ, P3 ;  /* 0x000000ff3a55d208 */ /* 0x000fe20001800000 */
[----:B------:R-:W-:Y:S01]  /*14c0*/  FADD.FTZ R86, R86, R125 ;  /* 0x0000007d56567221 */ /* 0x000fe20000010000 */
[----:B------:R-:W-:Y:S01]  /*14d0*/  @!P5 FSEL R84, R59, RZ, P4 ;  /* 0x000000ff3b54d208 */ /* 0x000fe20002000000 */
[----:B------:R-:W-:-:S02]  /*14e0*/  FADD.FTZ R80, R87, R80 ;  /* 0x0000005057507221 */ /* 0x000fc40000010000 */
[----:B------:R-:W-:Y:S02]  /*14f0*/  FMUL.FTZ R86, R86, c[0x0][0x1e0] ;  /* 0x0000780056567a20 */ /* 0x000fe40000410000 */
[----:B------:R-:W-:-:S03]  /*1500*/  FMUL.FTZ R96, R80, c[0x0][0x1e0] ;  /* 0x0000780050607a20 */ /* 0x000fc60000410000 */
[----:B------:R-:W-:Y:S01]  /*1510*/  FSEL R97, R86, RZ, !P1 ;  /* 0x000000ff56617208 */ /* 0x000fe20004800000 */
[----:B------:R-:W-:Y:S05]  /*1520*/  @!P5 BRA `(.L_x_6060) ;  /* 0x000000600000d947 */ /* 0x000fea0003800000 */
[----:B0-----:R-:W-:Y:S01]  /*1530*/  ISETP.NE.U32.AND P1, PT, RZ, c[0x0][0x218], PT ;  /* 0x00008600ff007a0c */ /* 0x001fe20003f25070 */
[----:B------:R-:W-:-:S03]  /*1540*/  FFMA.FTZ R81, R117, R96, R97 ;  /* 0x0000006075517223 */ /* 0x000fc60000010061 */
[----:B------:R-:W-:Y:S01]  /*1550*/  ISETP.NE.AND.EX P1, PT, RZ, c[0x0][0x21c], PT, P1 ;  /* 0x00008700ff007a0c */ /* 0x000fe20003f25310 */
[----:B------:R-:W-:-:S04]  /*1560*/  FADD.FTZ R80, R128, -R81 ;  /* 0x8000005180507221 */ /* 0x000fc80000010000 */
[----:B------:R-:W-:-:S08]  /*1570*/  FMUL.FTZ R81, R113, R80 ;  /* 0x0000005071517220 */ /* 0x000fd00000410000 */
[----:B------:R-:W-:Y:S02]  /*1580*/  @P1 FADD.FTZ R81, R56, R81 ;  /* 0x0000005138511221 */ /* 0x000fe40000010000 */
.L_x_6060:
[----:B0-----:R-:W-:Y:S05]  /*1590*/  BSYNC B0 ;  /* 0x0000000000007941 */ /* 0x001fea0003800000 */
.L_x_6059:
[----:B------:R-:W-:Y:S01]  /*15a0*/  BSSY B0, `(.L_x_6061) ;  /* 0x000000a000007945 */ /* 0x000fe20003800000 */
[----:B------:R-:W-:Y:S05]  /*15b0*/  @!P6 BRA `(.L_x_6062) ;  /* 0x000000800000e947 */ /* 0x000fea0003800000 */
[----:B------:R-:W-:Y:S01]  /*15c0*/  FMUL.FTZ R72, R81, c[0x0][0x1ec] ;  /* 0x00007b0051487a20 */ /* 0x000fe20000410000 */
[----:B------:R-:W-:-:S03]  /*15d0*/  LOP3.LUT P1, RZ, R133, 0xff, RZ, 0xc0, !PT ;  /* 0x000000ff85ff7812 */ /* 0x000fc6000782c0ff */
[----:B------:R-:W-:Y:S01]  /*15e0*/  FMUL.FTZ R86, R72, c[0x0][0x1e8] ;  /* 0x00007a0048567a20 */ /* 0x000fe20000410000 */
[----:B------:R-:W-:-:S03]  /*15f0*/  HFMA2.MMA R72, -RZ, RZ, 0, 0 ;  /* 0x00000000ff487435 */ /* 0x000fc600000001ff */
[----:B------:R-:W-:-:S05]  /*1600*/  FMUL.FTZ R80, R68, R86 ;  /* 0x0000005644507220 */ /* 0x000fca0000410000 */
[----:B------:R-:W-:Y:S01]  /*1610*/  FSEL R83, R80, RZ, P1 ;  /* 0x000000ff50537208 */ /* 0x000fe20000800000 */
[----:B------:R-:W-:-:S04]  /*1620*/  @P1 FMUL.FTZ R72, R9, R86 ;  /* 0x0000005609481220 */ /* 0x000fc80000410000 */
[----:B------:R-:W-:Y:S02]  /*1630*/  FADD.FTZ R32, R32, R83 ;  /* 0x0000005320207221 */ /* 0x000fe40000010000 */
.L_x_6062:
[----:B------:R-:W-:Y:S05]  /*1640*/  BSYNC B0 ;  /* 0x0000000000007941 */ /* 0x000fea0003800000 */
.L_x_6061:
        /* <DEDUP_REMOVED lines=8> */
.L_x_6064:
[----:B------:R-:W-:Y:S05]  /*16d0*/  BSYNC B0 ;  /* 0x0000000000007941 */ /* 0x000fea0003800000 */
.L_x_6063:
[----:B------:R-:W-:Y:S01]  /*16e0*/  BSSY B0, `(.L_x_6065) ;  /* 0x000000a000007945 */ /* 0x000fe20003800000 */
[----:B------:R-:W-:Y:S05]  /*16f0*/  @!P6 BRA `(.L_x_6066) ;  /* 0x000000800000e947 */ /* 0x000fea0003800000 */
[----:B------:R-:W-:Y:S01]  /*1700*/  FMUL.FTZ R73, R82, c[0x0][0x1ec] ;  /* 0x00007b0052497a20 */ /* 0x000fe20000410000 */
[----:B------:R-:W-:-:S03]  /*1710*/  LOP3.LUT P1, RZ, R133, 0xff00, RZ, 0xc0, !PT ;  /* 0x0000ff0085ff7812 */ /* 0x000fc6000782c0ff */
[----:B------:R-:W-:Y:S01]  /*1720*/  FMUL.FTZ R86, R73, c[0x0][0x1e8] ;  /* 0x00007a0049567a20 */ /* 0x000fe20000410000 */
[----:B------:R-:W-:-:S03]  /*1730*/  MOV R73, RZ ;  /* 0x000000ff00497202 */ /* 0x000fc60000000f00 */
[----:B------:R-:W-:-:S05]  /*1740*/  FMUL.FTZ R80, R69, R86 ;  /* 0x0000005645507220 */ /* 0x000fca0000410000 */
[----:B------:R-:W-:Y:S01]  /*1750*/  FSEL R80, R80, RZ, P1 ;  /* 0x000000ff50507208 */ /* 0x000fe20000800000 */
[----:B------:R-:W-:-:S04]  /*1760*/  @P1 FMUL.FTZ R73, R105, R86 ;  /* 0x0000005669491220 */ /* 0x000fc80000410000 */
[----:B------:R-:W-:Y:S02]  /*1770*/  FADD.FTZ R33, R33, R80 ;  /* 0x0000005021217221 */ /* 0x000fe40000010000 */
.L_x_6066:
[----:B------:R-:W-:Y:S05]  /*1780*/  BSYNC B0 ;  /* 0x0000000000007941 */ /* 0x000fea0003800000 */
.L_x_6065:
        /* <DEDUP_REMOVED lines=8> */
.L_x_6068:
[----:B------:R-:W-:Y:S05]  /*1810*/  BSYNC B0 ;  /* 0x0000000000007941 */ /* 0x000fea0003800000 */
.L_x_6067:
        /* <DEDUP_REMOVED lines=10> */
.L_x_6070:
[----:B------:R-:W-:Y:S05]  /*18c0*/  BSYNC B0 ;  /* 0x0000000000007941 */ /* 0x000fea0003800000 */
.L_x_6069:
        /* <DEDUP_REMOVED lines=8> */
.L_x_6072:
[----:B------:R-:W-:Y:S05]  /*1950*/  BSYNC B0 ;  /* 0x0000000000007941 */ /* 0x000fea0003800000 */
.L_x_6071:
        /* <DEDUP_REMOVED lines=10> */
.L_x_6074:
[----:B------:R-:W-:Y:S05]  /*1a00*/  BSYNC B0 ;  /* 0x0000000000007941 */ /* 0x000fea0003800000 */
.L_x_6073:
[----:B------:R-:W-:Y:S01]  /*1a10*/  ISETP.NE.U32.AND P1, PT, RZ, c[0x0][0x258], PT ;  /* 0x00009600ff007a0c */ /* 0x000fe20003f25070 */
[----:B------:R-:W-:Y:S01]  /*1a20*/  BSSY B0, `(.L_x_6075) ;  /* 0x000001e000007945 */ /* 0x000fe20003800000 */
[----:B------:R-:W-:Y:S02]  /*1a30*/  @P0 MOV R133, 0x10 ;  /* 0x0000001000850802 */ /* 0x000fe40000000f00 */
[----:B------:R-:W-:Y:S02]  /*1a40*/  ISETP.NE.AND.EX P1, PT, RZ, c[0x0][0x25c], PT, P1 ;  /* 0x00009700ff007a0c */ /* 0x000fe40003f25310 */
[----:B------:R-:W-:Y:S01]  /*1a50*/  @P6 MOV R98, 0x10 ;  /* 0x0000001000626802 */ /* 0x000fe20000000f00 */
[----:B------:R-:W-:Y:S01]  /*1a60*/  @P0 IMAD.WIDE.U32 R132, R132, R133, c[0x0][0x258] ;  /* 0x0000960084840625 */ /* 0x000fe200078e0085 */
[----:B------:R-:W-:Y:S02]  /*1a70*/  SEL R80, R81, R76, P1 ;  /* 0x0000004c51507207 */ /* 0x000fe40000800000 */
[----:B------:R-:W-:-:S02]  /*1a80*/  SEL R81, R82, R77, P1 ;  /* 0x0000004d52517207 */ /* 0x000fc40000800000 */
[----:B------:R-:W-:Y:S02]  /*1a90*/  SEL R82, R85, R78, P1 ;  /* 0x0000004e55527207 */ /* 0x000fe40000800000 */
[----:B------:R-:W-:Y:S01]  /*1aa0*/  SEL R83, R84, R79, P1 ;  /* 0x0000004f54537207 */ /* 0x000fe20000800000 */
[----:B------:R-:W-:Y:S01]  /*1ab0*/  @P6 IMAD.WIDE.U32 R84, R103, R98, c[0x0][0x248] ;  /* 0x0000920067546625 */ /* 0x000fe200078e0062 */
[----:B------:R-:W-:Y:S02]  /*1ac0*/  @!P5 ISETP.NE.AND.EX P2, PT, RZ, c[0x0][0x21c], PT, P2 ;  /* 0x00008700ff00da0c */ /* 0x000fe40003f45320 */
[----:B------:R-:W-:Y:S01]  /*1ad0*/  @!P5 ISETP.NE.U32.AND P4, PT, RZ, c[0x0][0x218], PT ;  /* 0x00008600ff00da0c */ /* 0x000fe20003f85070 */
[----:B------:R0:W-:Y:S01]  /*1ae0*/  @P0 STG.E.128 [R132.64], R80 ;  /* 0x0000005084000986 */ /* 0x0001e2000c101d04 */
[----:B------:R-:W-:Y:S02]  /*1af0*/  @!P5 FSEL R87, R60, RZ, P2 ;  /* 0x000000ff3c57d208 */ /* 0x000fe40001000000 */
[----:B------:R-:W-:Y:S01]  /*1b00*/  @!P5 ISETP.NE.U32.AND P3, PT, RZ, c[0x0][0x218], PT ;  /* 0x00008600ff00da0c */ /* 0x000fe20003f65070 */
[----:B------:R0:W-:Y:S01]  /*1b10*/  @P6 STG.E.128 [R84.64], R72 ;  /* 0x0000004854006986 */ /* 0x0001e2000c101d04 */
[----:B------:R-:W-:-:S02]  /*1b20*/  @!P5 ISETP.NE.U32.AND P2, PT, RZ, c[0x0][0x218], PT ;  /* 0x00008600ff00da0c */ /* 0x000fc40003f45070 */
[----:B------:R-:W-:Y:S02]  /*1b30*/  @!P5 ISETP.NE.AND.EX P4, PT, RZ, c[0x0][0x21c], PT, P4 ;  /* 0x00008700ff00da0c */ /* 0x000fe40003f85340 */
[----:B------:R-:W-:Y:S02]  /*1b40*/  @!P5 ISETP.NE.AND.EX P3, PT, RZ, c[0x0][0x21c], PT, P3 ;  /* 0x00008700ff00da0c */ /* 0x000fe40003f65330 */
[----:B------:R-:W-:Y:S02]  /*1b50*/  @!P5 ISETP.NE.AND.EX P2, PT, RZ, c[0x0][0x21c], PT, P2 ;  /* 0x00008700ff00da0c */ /* 0x000fe40003f45320 */
[----:B------:R-:W-:Y:S02]  /*1b60*/  @!P5 FSEL R86, R61, RZ, P4 ;  /* 0x000000ff3d56d208 */ /* 0x000fe40002000000 */
[----:B------:R-:W-:Y:S02]  /*1b70*/  @!P5 ISETP.NE.U32.AND P4, PT, RZ, c[0x0][0x218], PT ;  /* 0x00008600ff00da0c */ /* 0x000fe40003f85070 */
[----:B------:R-:W-:-:S02]  /*1b80*/  @!P5 FSEL R99, R62, RZ, P3 ;  /* 0x000000ff3e63d208 */ /* 0x000fc40001800000 */
[----:B------:R-:W-:Y:S02]  /*1b90*/  @!P5 FSEL R98, R63, RZ, P2 ;  /* 0x000000ff3f62d208 */ /* 0x000fe40001000000 */
[----:B------:R-:W-:Y:S01]  /*1ba0*/  @P0 MOV R123, 0x10 ;  /* 0x00000010007b0802 */ /* 0x000fe20000000f00 */
[----:B------:R-:W-:Y:S05]  /*1bb0*/  @!P6 BRA `(.L_x_6076) ;  /* 0x000000400000e947 */ /* 0x000fea0003800000 */
[----:B0-----:R-:W-:Y:S01]  /*1bc0*/  HFMA2.MMA R69, -RZ, RZ, 0, 9.5367431640625e-07 ;  /* 0x00000010ff457435 */ /* 0x001fe200000001ff */
[----:B------:R-:W-:-:S09]  /*1bd0*/  IADD3 R68, R103, 0x80, RZ ;  /* 0x0000008067447810 */ /* 0x000fd20007ffe0ff */
[----:B------:R-:W-:-:S06]  /*1be0*/  IMAD.WIDE.U32 R68, R68, R69, c[0x0][0x170] ;  /* 0x00005c0044447625 */ /* 0x000fcc00078e0045 */
[----:B------:R-:W5:Y:S02]  /*1bf0*/  LDG.E.128 R68, [R68.64] ;  /* 0x0000000444447981 */ /* 0x000f64000c1e1d00 */
.L_x_6076:
[----:B0-----:R-:W-:Y:S05]  /*1c00*/  BSYNC B0 ;  /* 0x0000000000007941 */ /* 0x001fea0003800000 */
.L_x_6075:
        /* <DEDUP_REMOVED lines=8> */
.L_x_6078:
[----:B------:R-:W-:Y:S05]  /*1c90*/  BSYNC B0 ;  /* 0x0000000000007941 */ /* 0x000fea0003800000 */
.L_x_6077:
        /* <DEDUP_REMOVED lines=10> */
.L_x_6080:
[----:B------:R-:W-:Y:S05]  /*1d40*/  BSYNC B0 ;  /* 0x0000000000007941 */ /* 0x000fea0003800000 */
.L_x_6079:
        /* <DEDUP_REMOVED lines=8> */
.L_x_6082:
[----:B------:R-:W-:Y:S05]  /*1dd0*/  BSYNC B0 ;  /* 0x0000000000007941 */ /* 0x000fea0003800000 */
.L_x_6081:
        /* <DEDUP_REMOVED lines=10> */
.L_x_6084:
[----:B------:R-:W-:Y:S05]  /*1e80*/  BSYNC B0 ;  /* 0x0000000000007941 */ /* 0x000fea0003800000 */
.L_x_6083:
        /* <DEDUP_REMOVED lines=8> */
.L_x_6086:
[----:B------:R-:W-:Y:S05]  /*1f10*/  BSYNC B0 ;  /* 0x0000000000007941 */ /* 0x000fea0003800000 */
.L_x_6085:
        /* <DEDUP_REMOVED lines=10> */
.L_x_6088:
[----:B------:R-:W-:Y:S05]  /*1fc0*/  BSYNC B0 ;  /* 0x0000000000007941 */ /* 0x000fea0003800000 */
.L_x_6087:
        /* <DEDUP_REMOVED lines=8> */
.L_x_6090:
[----:B------:R-:W-:Y:S05]  /*2050*/  BSYNC B0 ;  /* 0x0000000000007941 */ /* 0x000fea0003800000 */
.L_x_6089:
        /* <DEDUP_REMOVED lines=10> */
.L_x_6092:
[----:B------:R-:W-:Y:S05]  /*2100*/  BSYNC B0 ;  /* 0x0000000000007941 */ /* 0x000fea0003800000 */
.L_x_6091:
[----:B------:R-:W-:Y:S01]  /*2110*/  @P0 IMAD.WIDE.U32 R84, R116, R123, c[0x0][0x258] ;  /* 0x0000960074540625 */ /* 0x000fe200078e007b */
[----:B------:R-:W-:Y:S01]  /*2120*/  @P6 MOV R121, 0x10 ;  /* 0x0000001000796802 */ /* 0x000fe20000000f00 */
[----:B------:R-:W-:Y:S01]  /*2130*/  BSSY B0, `(.L_x_6093) ;  /* 0x0000012000007945 */ /* 0x000fe20003800000 */
[----:B------:R-:W-:Y:S02]  /*2140*/  @P6 IADD3 R116, R103, 0x80, RZ ;  /* 0x0000008067746810 */ /* 0x000fe40007ffe0ff */
[----:B------:R-:W-:Y:S02]  /*2150*/  SEL R80, R87, R76, P1 ;  /* 0x0000004c57507207 */ /* 0x000fe40000800000 */
[----:B------:R-:W-:Y:S01]  /*2160*/  SEL R81, R86, R77, P1 ;  /* 0x0000004d56517207 */ /* 0x000fe20000800000 */
[----:B------:R-:W-:Y:S01]  /*2170*/  @P6 IMAD.WIDE.U32 R86, R116, R121, c[0x0][0x248] ;  /* 0x0000920074566625 */ /* 0x000fe200078e0079 */
[----:B------:R-:W-:Y:S02]  /*2180*/  SEL R82, R99, R78, P1 ;  /* 0x0000004e63527207 */ /* 0x000fe40000800000 */
[----:B------:R-:W-:-:S02]  /*2190*/  SEL R83, R98, R79, P1 ;  /* 0x0000004f62537207 */ /* 0x000fc40000800000 */
[----:B------:R-:W-:Y:S02]  /*21a0*/  @!P5 ISETP.NE.AND.EX P4, PT, RZ, c[0x0][0x21c], PT, P4 ;  /* 0x00008700ff00da0c */ /* 0x000fe40003f85340 */
[----:B------:R-:W-:Y:S01]  /*21b0*/  @!P5 ISETP.NE.U32.AND P3, PT, RZ, c[0x0][0x218], PT ;  /* 0x00008600ff00da0c */ /* 0x000fe20003f65070 */
[----:B------:R0:W-:Y:S01]  /*21c0*/  @P0 STG.E.128 [R84.64], R80 ;  /* 0x0000005054000986 */ /* 0x0001e2000c101d04 */
[----:B------:R-:W-:Y:S02]  /*21d0*/  @!P5 ISETP.NE.U32.AND P2, PT, RZ, c[0x0][0x218], PT ;  /* 0x00008600ff00da0c */ /* 0x000fe40003f45070 */
[----:B------:R-:W-:Y:S01]  /*21e0*/  @!P5 FSEL R99, R64, RZ, P4 ;  /* 0x000000ff4063d208 */ /* 0x000fe20002000000 */
[----:B------:R0:W-:Y:S01]  /*21f0*/  @P6 STG.E.128 [R86.64], R72 ;  /* 0x0000004856006986 */ /* 0x0001e2000c101d04 */
[----:B------:R-:W-:Y:S01]  /*2200*/  IADD3 R103, R103, 0x100, RZ ;  /* 0x0000010067677810 */ /* 0x000fe20007ffe0ff */
[----:B------:R-:W-:Y:S05]  /*2210*/  @!P6 BRA `(.L_x_6094) ;  /* 0x000000300000e947 */ /* 0x000fea0003800000 */
[----:B-----5:R-:W-:-:S04]  /*2220*/  IMAD.MOV.U32 R68, RZ, RZ, 0x10 ;  /* 0x00000010ff447424 */ /* 0x020fc800078e00ff */
[----:B------:R-:W-:-:S06]  /*2230*/  IMAD.WIDE.U32 R68, R103, R68, c[0x0][0x170] ;  /* 0x00005c0067447625 */ /* 0x000fcc00078e0044 */
[----:B------:R-:W5:Y:S02]  /*2240*/  LDG.E.128 R68, [R68.64] ;  /* 0x0000000444447981 */ /* 0x000f64000c1e1d00 */
.L_x_6094:
[----:B------:R-:W-:Y:S05]  /*2250*/  BSYNC B0 ;  /* 0x0000000000007941 */ /* 0x000fea0003800000 */
.L_x_6093:
        /* <DEDUP_REMOVED lines=8> */
.L_x_6096:
[----:B------:R-:W-:Y:S05]  /*22e0*/  BSYNC B0 ;  /* 0x0000000000007941 */ /* 0x000fea0003800000 */
.L_x_6095:
[----:B------:R-:W-:Y:S01]  /*22f0*/  BSSY B0, `(.L_x_6097) ;  /* 0x000000a000007945 */ /* 0x000fe20003800000 */
[----:B------:R-:W-:Y:S05]  /*2300*/  @!P6 BRA `(.L_x_6098) ;  /* 0x000000800000e947 */ /* 0x000fea0003800000 */
[----:B0-----:R-:W-:Y:S01]  /*2310*/  FMUL.FTZ R72, R99, c[0x0][0x1ec] ;  /* 0x00007b0063487a20 */ /* 0x001fe20000410000 */
[----:B------:R-:W-:-:S03]  /*2320*/  LOP3.LUT P4, RZ, R115, 0xff, RZ, 0xc0, !PT ;  /* 0x000000ff73ff7812 */ /* 0x000fc6000788c0ff */
[----:B------:R-:W-:Y:S01]  /*2330*/  FMUL.FTZ R82, R72, c[0x0][0x1e8] ;  /* 0x00007a0048527a20 */ /* 0x000fe20000410000 */
[----:B------:R-:W-:-:S03]  /*2340*/  HFMA2.MMA R72, -RZ, RZ, 0, 0 ;  /* 0x00000000ff487435 */ /* 0x000fc600000001ff */
[----:B-----5:R-:W-:-:S05]  /*2350*/  FMUL.FTZ R80, R68, R82 ;  /* 0x0000005244507220 */ /* 0x020fca0000410000 */
[----:B------:R-:W-:Y:S01]  /*2360*/  FSEL R81, R80, RZ, P4 ;  /* 0x000000ff50517208 */ /* 0x000fe20002000000 */
[----:B------:R-:W-:-:S04]  /*2370*/  @P4 FMUL.FTZ R72, R13, R82 ;  /* 0x000000520d484220 */ /* 0x000fc80000410000 */
[----:B------:R-:W-:Y:S02]  /*2380*/  FADD.FTZ R24, R24, R81 ;  /* 0x0000005118187221 */ /* 0x000fe40000010000 */
.L_x_6098:
[----:B------:R-:W-:Y:S05]  /*2390*/  BSYNC B0 ;  /* 0x0000000000007941 */ /* 0x000fea0003800000 */
.L_x_6097:
[----:B------:R-:W-:Y:S01]  /*23a0*/  @!P5 ISETP.NE.U32.AND P4, PT, RZ, c[0x0][0x218], PT ;  /* 0x00008600ff00da0c */ /* 0x000fe20003f85070 */
[----:B------:R-:W-:Y:S01]  /*23b0*/  BSSY B0, `(.L_x_6099) ;  /* 0x000000d000007945 */ /* 0x000fe20003800000 */
[----:B------:R-:W-:Y:S02]  /*23c0*/  @!P5 ISETP.NE.AND.EX P3, PT, RZ, c[0x0][0x21c], PT, P3 ;  /* 0x00008700ff00da0c */ /* 0x000fe40003f65330 */
[----:B------:R-:W-:Y:S02]  /*23d0*/  @!P5 ISETP.NE.AND.EX P4, PT, RZ, c[0x0][0x21c], PT, P4 ;  /* 0x00008700ff00da0c */ /* 0x000fe40003f85340 */
[----:B------:R-:W-:Y:S02]  /*23e0*/  @!P5 ISETP.NE.AND.EX P2, PT, RZ, c[0x0][0x21c], PT, P2 ;  /* 0x00008700ff00da0c */ /* 0x000fe40003f45320 */
        /* <DEDUP_REMOVED lines=9> */
.L_x_6100:
[----:B------:R-:W-:Y:S05]  /*2480*/  BSYNC B0 ;  /* 0x0000000000007941 */ /* 0x000fea0003800000 */
.L_x_6099:
        /* <DEDUP_REMOVED lines=10> */
.L_x_6102:
[----:B------:R-:W-:Y:S05]  /*2530*/  BSYNC B0 ;  /* 0x0000000000007941 */ /* 0x000fea0003800000 */
.L_x_6101:
[----:B------:R-:W-:Y:S01]  /*2540*/  BSSY B0, `(.L_x_6103) ;  /* 0x000000b000007945 */ /* 0x000fe20003800000 */
[----:B------:R-:W-:Y:S02]  /*2550*/  SEL R77, R80, R77, P1 ;  /* 0x0000004d504d7207 */ /* 0x000fe40000800000 */
        /* <DEDUP_REMOVED lines=9> */
.L_x_6104:
[----:B------:R-:W-:Y:S05]  /*25f0*/  BSYNC B0 ;  /* 0x0000000000007941 */ /* 0x000fea0003800000 */
.L_x_6103:
        /* <DEDUP_REMOVED lines=10> */
.L_x_6106:
[----:B------:R-:W-:Y:S05]  /*26a0*/  BSYNC B0 ;  /* 0x0000000000007941 */ /* 0x000fea0003800000 */
.L_x_6105:
        /* <DEDUP_REMOVED lines=8> */
.L_x_6108:
[----:B------:R-:W-:Y:S05]  /*2730*/  BSYNC B0 ;  /* 0x0000000000007941 */ /* 0x000fea0003800000 */
.L_x_6107:
[----:B------:R-:W-:Y:S01]  /*2740*/  BSSY B0, `(.L_x_6109) ;  /* 0x000000c000007945 */ /* 0x000fe20003800000 */
[----:B------:R-:W-:Y:S02]  /*2750*/  SEL R78, R81, R78, P1 ;  /* 0x0000004e514e7207 */ /* 0x000fe40000800000 */
[----:B------:R-:W-:Y:S01]  /*2760*/  SEL R79, R82, R79, P1 ;  /* 0x0000004f524f7207 */ /* 0x000fe20000800000 */
[----:B------:R-:W-:Y:S05]  /*2770*/  @!P6 BRA `(.L_x_6110) ;  /* 0x000000800000e947 */ /* 0x000fea0003800000 */
[----:B------:R-:W-:Y:S01]  /*2780*/  FMUL.FTZ R82, R82, c[0x0][0x1ec] ;  /* 0x00007b0052527a20 */ /* 0x000fe20000410000 */
[----:B------:R-:W-:Y:S02]  /*2790*/  LOP3.LUT P1, RZ, R115, 0xff000000, RZ, 0xc0, !PT ;  /* 0xff00000073ff7812 */ /* 0x000fe4000782c0ff */
[----:B------:R-:W-:Y:S01]  /*27a0*/  MOV R75, RZ ;  /* 0x000000ff004b7202 */ /* 0x000fe20000000f00 */
[----:B------:R-:W-:-:S04]  /*27b0*/  FMUL.FTZ R82, R82, c[0x0][0x1e8] ;  /* 0x00007a0052527a20 */ /* 0x000fc80000410000 */
[----:B-----5:R-:W-:-:S05]  /*27c0*/  FMUL.FTZ R80, R71, R82 ;  /* 0x0000005247507220 */ /* 0x020fca0000410000 */
[----:B------:R-:W-:Y:S01]  /*27d0*/  FSEL R80, R80, RZ, P1 ;  /* 0x000000ff50507208 */ /* 0x000fe20000800000 */
[----:B------:R-:W-:-:S04]  /*27e0*/  @P1 FMUL.FTZ R75, R112, R82 ;  /* 0x00000052704b1220 */ /* 0x000fc80000410000 */
[----:B------:R-:W-:Y:S02]  /*27f0*/  FADD.FTZ R27, R27, R80 ;  /* 0x000000501b1b7221 */ /* 0x000fe40000010000 */
.L_x_6110:
[----:B------:R-:W-:Y:S05]  /*2800*/  BSYNC B0 ;  /* 0x0000000000007941 */ /* 0x000fea0003800000 */
.L_x_6109:
[----:B------:R-:W-:Y:S02]  /*2810*/  @P0 MOV R115, 0x10 ;  /* 0x0000001000730802 */ /* 0x000fe40000000f00 */
[----:B------:R-:W-:Y:S02]  /*2820*/  @P6 MOV R80, 0x10 ;  /* 0x0000001000506802 */ /* 0x000fe40000000f00 */
[----:B------:R-:W-:Y:S01]  /*2830*/  IADD3 R2, R2, c[0x0][0x160], RZ ;  /* 0x0000580002027a10 */ /* 0x000fe20007ffe0ff */
[----:B------:R-:W-:Y:S01]  /*2840*/  @P0 IMAD.WIDE.U32 R114, R114, R115, c[0x0][0x258] ;  /* 0x0000960072720625 */ /* 0x000fe200078e0073 */
[----:B------:R-:W-:-:S03]  /*2850*/  LOP3.LUT P1, RZ, R16, 0xff, RZ, 0xc0, !PT ;  /* 0x000000ff10ff7812 */ /* 0x000fc6000782c0ff */
[----:B------:R-:W-:Y:S01]  /*2860*/  @P6 IMAD.WIDE.U32 R80, R103, R80, c[0x0][0x248] ;  /* 0x0000920067506625 */ /* 0x000fe200078e0050 */
[----:B------:R0:W-:Y:S01]  /*2870*/  @P0 STG.E.128 [R114.64], R76 ;  /* 0x0000004c72000986 */ /* 0x0001e2000c101d04 */
[----:B------:R-:W-:Y:S02]  /*2880*/  ISETP.GE.AND P0, PT, R2, c[0x0][0x164], PT ;  /* 0x0000590002007a0c */ /* 0x000fe40003f06270 */
[----:B------:R-:W-:Y:S01]  /*2890*/  SEL R16, RZ, 0x1, P1 ;  /* 0x00000001ff107807 */ /* 0x000fe20000800000 */
[----:B------:R0:W-:Y:S10]  /*28a0*/  @P6 STG.E.128 [R80.64], R72 ;  /* 0x0000004850006986 */ /* 0x0001f4000c101d04 */
[----:B0----5:R-:W-:Y:S01]  /*28b0*/  @P0 CALL.REL.NOINC `(.L_x_6053) ;  /* 0x0000001000000944 */ /* 0x021fe20003c00000 */
[----:B------:R-:W-:Y:S05]  /*28c0*/  BRA `(.L_x_6111) ;  /* 0xffffdd1000007947 */ /* 0x000fea000383ffff */
.L_x_6053:
        /* <DEDUP_REMOVED lines=19> */
.L_x_6057:
[----:B------:R-:W-:Y:S01]  /*2a00*/  HFMA2.MMA R97, -RZ, RZ, 0, 9.5367431640625e-07 ;  /* 0x00000010ff617435 */ /* 0x000fe200000001ff */
[----:B------:R-:W-:-:S02]  /*2a10*/  MOV R84, R86 ;  /* 0x0000005600547202 */ /* 0x000fc40000000f00 */
[----:B------:R-:W-:Y:S02]  /*2a20*/  MOV R98, 0x1f ;  /* 0x0000001f00627802 */ /* 0x000fe40000000f00 */
[----:B------:R-:W-:Y:S02]  /*2a30*/  MOV R99, 0xffffffff ;  /* 0xffffffff00637802 */ /* 0x000fe40000000f00 */
[----:B------:R-:W-:Y:S02]  /*2a40*/  MOV R80, 0x2a60 ;  /* 0x00002a6000507802 */ /* 0x000fe40000000f00 */
[----:B-----5:R-:W-:Y:S05]  /*2a50*/  CALL.REL.NOINC `($__internal_179_$__cuda_sm70_shflsync_down_p) ;  /* 0x0000046000007944 */ /* 0x020fea0003c00000 */
[----:B-1----:R-:W-:Y:S01]  /*2a60*/  MOV R83, R84 ;  /* 0x0000005400537202 */ /* 0x002fe20000000f00 */
[----:B0-----:R-:W-:Y:S05]  /*2a70*/  BRA `(.L_x_6112) ;  /* 0xffffe68000007947 */ /* 0x001fea000383ffff */
.L_x_6058:
[----:B------:R-:W-:Y:S01]  /*2a80*/  HFMA2.MMA R97, -RZ, RZ, 0, 9.5367431640625e-07 ;  /* 0x00000010ff617435 */ /* 0x000fe200000001ff */
[----:B------:R-:W-:Y:S02]  /*2a90*/  MOV R84, R87 ;  /* 0x0000005700547202 */ /* 0x000fe40000000f00 */
[----:B------:R-:W-:Y:S02]  /*2aa0*/  MOV R98, 0x1f ;  /* 0x0000001f00627802 */ /* 0x000fe40000000f00 */
[----:B------:R-:W-:-:S02]  /*2ab0*/  MOV R99, 0xffffffff ;  /* 0xffffffff00637802 */ /* 0x000fc40000000f00 */
[----:B------:R-:W-:Y:S02]  /*2ac0*/  MOV R80, 0x2ae0 ;  /* 0x00002ae000507802 */ /* 0x000fe40000000f00 */
[----:B01---5:R-:W-:Y:S05]  /*2ad0*/  CALL.REL.NOINC `($__internal_179_$__cuda_sm70_shflsync_down_p) ;  /* 0x000003e000007944 */ /* 0x023fea0003c00000 */
[----:B------:R-:W-:Y:S01]  /*2ae0*/  FADD.FTZ R86, R83, R86 ;  /* 0x0000005653567221 */ /* 0x000fe20000010000 */
[----:B0-----:R-:W-:Y:S01]  /*2af0*/  HFMA2.MMA R97, -RZ, RZ, 0, 4.76837158203125e-07 ;  /* 0x00000008ff617435 */ /* 0x001fe200000001ff */
[----:B-1----:R-:W-:Y:S01]  /*2b00*/  FADD.FTZ R87, R87, R84 ;  /* 0x0000005457577221 */ /* 0x002fe20000010000 */
[----:B------:R-:W-:Y:S01]  /*2b10*/  MOV R99, 0xffffffff ;  /* 0xffffffff00637802 */ /* 0x000fe20000000f00 */
[----:B------:R-:W-:Y:S01]  /*2b20*/  IMAD.MOV.U32 R98, RZ, RZ, 0x1f ;  /* 0x0000001fff627424 */ /* 0x000fe200078e00ff */
[----:B------:R-:W-:Y:S02]  /*2b30*/  MOV R84, R86 ;  /* 0x0000005600547202 */ /* 0x000fe40000000f00 */
[----:B------:R-:W-:Y:S02]  /*2b40*/  MOV R80, 0x2b60 ;  /* 0x00002b6000507802 */ /* 0x000fe40000000f00 */
[----:B------:R-:W-:Y:S05]  /*2b50*/  CALL.REL.NOINC `($__internal_179_$__cuda_sm70_shflsync_down_p) ;  /* 0x0000036000007944 */ /* 0x000fea0003c00000 */
[----:B0-----:R-:W-:Y:S01]  /*2b60*/  HFMA2.MMA R97, -RZ, RZ, 0, 4.76837158203125e-07 ;  /* 0x00000008ff617435 */ /* 0x001fe200000001ff */
[----:B-1----:R-:W-:Y:S02]  /*2b70*/  MOV R83, R84 ;  /* 0x0000005400537202 */ /* 0x002fe40000000f00 */
[----:B------:R-:W-:-:S02]  /*2b80*/  MOV R84, R87 ;  /* 0x0000005700547202 */ /* 0x000fc40000000f00 */
[----:B------:R-:W-:Y:S02]  /*2b90*/  MOV R98, 0x1f ;  /* 0x0000001f00627802 */ /* 0x000fe40000000f00 */
[----:B------:R-:W-:Y:S02]  /*2ba0*/  MOV R99, 0xffffffff ;  /* 0xffffffff00637802 */ /* 0x000fe40000000f00 */
[----:B------:R-:W-:Y:S02]  /*2bb0*/  MOV R80, 0x2bd0 ;  /* 0x00002bd000507802 */ /* 0x000fe40000000f00 */
[----:B------:R-:W-:Y:S05]  /*2bc0*/  CALL.REL.NOINC `($__internal_179_$__cuda_sm70_shflsync_down_p) ;  /* 0x000002f000007944 */ /* 0x000fea0003c00000 */
[----:B------:R-:W-:Y:S01]  /*2bd0*/  FADD.FTZ R86, R83, R86 ;  /* 0x0000005653567221 */ /* 0x000fe20000010000 */
[----:B0-----:R-:W-:Y:S01]  /*2be0*/  HFMA2.MMA R97, -RZ, RZ, 0, 2.384185791015625e-07 ;  /* 0x00000004ff617435 */ /* 0x001fe200000001ff */
[----:B-1----:R-:W-:Y:S01]  /*2bf0*/  FADD.FTZ R87, R87, R84 ;  /* 0x0000005457577221 */ /* 0x002fe20000010000 */
[----:B------:R-:W-:Y:S02]  /*2c00*/  MOV R98, 0x1f ;  /* 0x0000001f00627802 */ /* 0x000fe40000000f00 */
[----:B------:R-:W-:Y:S02]  /*2c10*/  MOV R99, 0xffffffff ;  /* 0xffffffff00637802 */ /* 0x000fe40000000f00 */
[----:B------:R-:W-:-:S02]  /*2c20*/  MOV R84, R86 ;  /* 0x0000005600547202 */ /* 0x000fc40000000f00 */
[----:B------:R-:W-:Y:S02]  /*2c30*/  MOV R80, 0x2c50 ;  /* 0x00002c5000507802 */ /* 0x000fe40000000f00 */
[----:B------:R-:W-:Y:S05]  /*2c40*/  CALL.REL.NOINC `($__internal_179_$__cuda_sm70_shflsync_down_p) ;  /* 0x0000027000007944 */ /* 0x000fea0003c00000 */
[----:B0-----:R-:W-:Y:S01]  /*2c50*/  HFMA2.MMA R97, -RZ, RZ, 0, 2.384185791015625e-07 ;  /* 0x00000004ff617435 */ /* 0x001fe200000001ff */
[----:B-1----:R-:W-:Y:S02]  /*2c60*/  MOV R83, R84 ;  /* 0x0000005400537202 */ /* 0x002fe40000000f00 */
[----:B------:R-:W-:Y:S02]  /*2c70*/  MOV R84, R87 ;  /* 0x0000005700547202 */ /* 0x000fe40000000f00 */
[----:B------:R-:W-:Y:S02]  /*2c80*/  MOV R98, 0x1f ;  /* 0x0000001f00627802 */ /* 0x000fe40000000f00 */
[----:B------:R-:W-:Y:S02]  /*2c90*/  MOV R99, 0xffffffff ;  /* 0xffffffff00637802 */ /* 0x000fe40000000f00 */
[----:B------:R-:W-:Y:S02]  /*2ca0*/  MOV R80, 0x2cc0 ;  /* 0x00002cc000507802 */ /* 0x000fe40000000f00 */
[----:B------:R-:W-:Y:S05]  /*2cb0*/  CALL.REL.NOINC `($__internal_179_$__cuda_sm70_shflsync_down_p) ;  /* 0x0000020000007944 */ /* 0x000fea0003c00000 */
[----:B------:R-:W-:Y:S01]  /*2cc0*/  FADD.FTZ R86, R83, R86 ;  /* 0x0000005653567221 */ /* 0x000fe20000010000 */
[----:B0-----:R-:W-:Y:S01]  /*2cd0*/  HFMA2.MMA R97, -RZ, RZ, 0, 1.1920928955078125e-07 ;  /* 0x00000002ff617435 */ /* 0x001fe200000001ff */
[----:B-1----:R-:W-:Y:S01]  /*2ce0*/  FADD.FTZ R87, R87, R84 ;  /* 0x0000005457577221 */ /* 0x002fe20000010000 */
[----:B------:R-:W-:Y:S01]  /*2cf0*/  MOV R99, 0xffffffff ;  /* 0xffffffff00637802 */ /* 0x000fe20000000f00 */
[----:B------:R-:W-:Y:S01]  /*2d00*/  IMAD.MOV.U32 R98, RZ, RZ, 0x1f ;  /* 0x0000001fff627424 */ /* 0x000fe200078e00ff */
[----:B------:R-:W-:-:S02]  /*2d10*/  MOV R84, R86 ;  /* 0x0000005600547202 */ /* 0x000fc40000000f00 */
[----:B------:R-:W-:Y:S02]  /*2d20*/  MOV R80, 0x2d40 ;  /* 0x00002d4000507802 */ /* 0x000fe40000000f00 */
[----:B------:R-:W-:Y:S05]  /*2d30*/  CALL.REL.NOINC `($__internal_179_$__cuda_sm70_shflsync_down_p) ;  /* 0x0000018000007944 */ /* 0x000fea0003c00000 */
[----:B0-----:R-:W-:Y:S01]  /*2d40*/  HFMA2.MMA R97, -RZ, RZ, 0, 1.1920928955078125e-07 ;  /* 0x00000002ff617435 */ /* 0x001fe200000001ff */
[----:B-1----:R-:W-:Y:S02]  /*2d50*/  MOV R83, R84 ;  /* 0x0000005400537202 */ /* 0x002fe40000000f00 */
[----:B------:R-:W-:Y:S02]  /*2d60*/  MOV R84, R87 ;  /* 0x0000005700547202 */ /* 0x000fe40000000f00 */
[----:B------:R-:W-:Y:S02]  /*2d70*/  MOV R98, 0x1f ;  /* 0x0000001f00627802 */ /* 0x000fe40000000f00 */
[----:B------:R-:W-:Y:S02]  /*2d80*/  MOV R99, 0xffffffff ;  /* 0xffffffff00637802 */ /* 0x000fe40000000f00 */
[----:B------:R-:W-:Y:S02]  /*2d90*/  MOV R80, 0x2db0 ;  /* 0x00002db000507802 */ /* 0x000fe40000000f00 */
[----:B------:R-:W-:Y:S05]  /*2da0*/  CALL.REL.NOINC `($__internal_179_$__cuda_sm70_shflsync_down_p) ;  /* 0x0000011000007944 */ /* 0x000fea0003c00000 */
[----:B------:R-:W-:Y:S01]  /*2db0*/  FADD.FTZ R85, R83, R86 ;  /* 0x0000005653557221 */ /* 0x000fe20000010000 */
[----:B0-----:R-:W-:Y:S01]  /*2dc0*/  HFMA2.MMA R97, -RZ, RZ, 0, 5.9604644775390625e-08 ;  /* 0x00000001ff617435 */ /* 0x001fe200000001ff */
[----:B-1----:R-:W-:Y:S01]  /*2dd0*/  FADD.FTZ R87, R87, R84 ;  /* 0x0000005457577221 */ /* 0x002fe20000010000 */
[----:B------:R-:W-:-:S02]  /*2de0*/  MOV R98, 0x1f ;  /* 0x0000001f00627802 */ /* 0x000fc40000000f00 */
[----:B------:R-:W-:Y:S02]  /*2df0*/  MOV R99, 0xffffffff ;  /* 0xffffffff00637802 */ /* 0x000fe40000000f00 */
[----:B------:R-:W-:Y:S02]  /*2e00*/  MOV R84, R85 ;  /* 0x0000005500547202 */ /* 0x000fe40000000f00 */
[----:B------:R-:W-:Y:S02]  /*2e10*/  MOV R80, 0x2e30 ;  /* 0x00002e3000507802 */ /* 0x000fe40000000f00 */
[----:B------:R-:W-:Y:S05]  /*2e20*/  CALL.REL.NOINC `($__internal_179_$__cuda_sm70_shflsync_down_p) ;  /* 0x0000009000007944 */ /* 0x000fea0003c00000 */
[----:B0-----:R-:W-:Y:S01]  /*2e30*/  HFMA2.MMA R97, -RZ, RZ, 0, 5.9604644775390625e-08 ;  /* 0x00000001ff617435 */ /* 0x001fe200000001ff */
[----:B-1----:R-:W-:Y:S02]  /*2e40*/  MOV R96, R84 ;  /* 0x0000005400607202 */ /* 0x002fe40000000f00 */
[----:B------:R-:W-:Y:S02]  /*2e50*/  MOV R84, R87 ;  /* 0x0000005700547202 */ /* 0x000fe40000000f00 */
[----:B------:R-:W-:Y:S02]  /*2e60*/  MOV R98, 0x1f ;  /* 0x0000001f00627802 */ /* 0x000fe40000000f00 */
[----:B------:R-:W-:-:S02]  /*2e70*/  MOV R99, 0xffffffff ;  /* 0xffffffff00637802 */ /* 0x000fc40000000f00 */
[----:B------:R-:W-:Y:S02]  /*2e80*/  MOV R80, 0x2ea0 ;  /* 0x00002ea000507802 */ /* 0x000fe40000000f00 */
[----:B------:R-:W-:Y:S05]  /*2e90*/  CALL.REL.NOINC `($__internal_179_$__cuda_sm70_shflsync_down_p) ;  /* 0x0000002000007944 */ /* 0x000fea0003c00000 */
[----:B-1----:R-:W-:Y:S01]  /*2ea0*/  MOV R80, R84 ;  /* 0x0000005400507202 */ /* 0x002fe20000000f00 */
[----:B0-----:R-:W-:Y:S05]  /*2eb0*/  BRA `(.L_x_6113) ;  /* 0xffffe36000007947 */ /* 0x001fea000383ffff */
        .weak           $__internal_179_$__cuda_sm70_shflsync_down_p
        .type           $__internal_179_$__cuda_sm70_shflsync_down_p,@function
        .size           $__internal_179_$__cuda_sm70_shflsync_down_p,(.L_x_6828 - $__internal_179_$__cuda_sm70_shflsync_down_p)
$__internal_179_$__cuda_sm70_shflsync_down_p:
[----:B------:R-:W-:Y:S01]  /*2ec0*/  HFMA2.MMA R81, -RZ, RZ, 0, 0 ;  /* 0x00000000ff517435 */ /* 0x000fe200000001ff */
[----:B------:R-:W-:Y:S04]  /*2ed0*/  WARPSYNC R99 ;  /* 0x0000006300007348 */ /* 0x000fe80003800000 */
[----:B------:R0:W1:Y:S01]  /*2ee0*/  SHFL.DOWN PT, R84, R84, R97, R98 ;  /* 0x0800006154547389 */ /* 0x00006200000e0062 */
[----:B------:R-:W-:Y:S05]  /*2ef0*/  RET.REL.NODEC R80 `(_ZN10layer_norm13ln_bwd_kernelINS_13Kernel_traitsI6__halfffffjLj1536ELj1ELj1ELj4ELj16ENS_18Kernel_traits_baseILj1536ES2_ffffjLj128EEEEELb1ELb1ELb1ELb1EEEvNS_9BwdParamsE) ;  /* 0xffffd10050007950 */ /* 0x000fea0003c3ffff */
.L_x_6114:
        /* <DEDUP_REMOVED lines=16> */
.L_x_6828:


//--------------------- .text._ZN10layer_norm13ln_bwd_kernelINS_13Kernel_traitsIfffffjLj1536ELj1ELj1ELj4ELj16ENS_18Kernel_traits_baseILj1536EfffffjLj128EEEEELb0ELb0ELb0ELb0EEEvNS_9BwdParamsE --------------------------
	.section	.text._ZN10layer_norm13ln_bwd_kernelINS_13Kernel_traitsIfffffjLj1536ELj1ELj1ELj4ELj16ENS_18Kernel_traits_baseILj1536EfffffjLj128EEEEELb0ELb0ELb0ELb0EEEvNS_9BwdParamsE,"ax",@progbits
	.sectioninfo	@"SHI_REGISTERS=96"
	.align	128
        .global         _ZN10layer_norm13ln_bwd_kernelINS_13Kernel_traitsIfffffjLj1536ELj1ELj1ELj4ELj16ENS_18Kernel_traits_baseILj1536EfffffjLj128EEEEELb0ELb0ELb0ELb0EEEvNS_9BwdParamsE
        .type           _ZN10layer_norm13ln_bwd_kernelINS_13Kernel_traitsIfffffjLj1536ELj1ELj1ELj4ELj16ENS_18Kernel_traits_baseILj1536EfffffjLj128EEEEELb0ELb0ELb0ELb0EEEvNS_9BwdParamsE,@function
        .size           _ZN10layer_norm13ln_bwd_kernelINS_13Kernel_traitsIfffffjLj1536ELj1ELj1ELj4ELj16ENS_18Kernel_traits_baseILj1536EfffffjLj128EEEEELb0ELb0ELb0ELb0EEEvNS_9BwdParamsE,(.L_x_6829 - _ZN10layer_norm13ln_bwd_kernelINS_13Kernel_traitsIfffffjLj1536ELj1ELj1ELj4ELj16ENS_18Kernel_traits_baseILj1536EfffffjLj128EEEEELb0ELb0ELb0ELb0EEEvNS_9BwdParamsE)
        .other          _ZN10layer_norm13ln_bwd_kernelINS_13Kernel_traitsIfffffjLj1536ELj1ELj1ELj4ELj16ENS_18Kernel_traits_baseILj1536EfffffjLj128EEEEELb0ELb0ELb0ELb0EEEvNS_9BwdParamsE,@"STO_CUDA_ENTRY STV_DEFAULT"
_ZN10layer_norm13ln_bwd_kernelINS_13Kernel_traitsIfffffjLj1536ELj1ELj1ELj4ELj16ENS_18Kernel_traits_baseILj1536EfffffjLj128EEEEELb0ELb0ELb0ELb0EEEvNS_9BwdParamsE:
.text._ZN10layer_norm13ln_bwd_kernelINS_13Kernel_traitsIfffffjLj1536ELj1ELj1ELj4ELj16ENS_18Kernel_traits_baseILj1536EfffffjLj128EEEEELb0ELb0ELb0ELb0EEEvNS_9BwdParamsE:
        /* <DEDUP_REMOVED lines=42> */
.L_x_6130:
[----:B------:R-:W-:Y:S02]  /*02a0*/  ISETP.NE.U32.AND P0, PT, RZ, c[0x0][0x1c0], PT ;  /* 0x00007000ff007a0c */ /* 0x000fe40003f05070 */
[----:B------:R-:W-:Y:S02]  /*02b0*/  MOV R63, 0x4 ;  /* 0x00000004003f7802 */ /* 0x000fe40000000f00 */
[----:B------:R-:W-:-:S03]  /*02c0*/  ISETP.NE.AND.EX P0, PT, RZ, c[0x0][0x1c4], PT, P0 ;  /* 0x00007100ff007a0c */ /* 0x000fc60003f05300 */
[----:B------:R-:W-:Y:S01]  /*02d0*/  IMAD.WIDE R2, R0, R63, c[0x0][0x1a0] ;  /* 0x0000680000027625 */ /* 0x000fe200078e023f */
[----:B------:R-:W-:-:S04]  /*02e0*/  SHF.R.S32.HI R61, RZ, 0x1f, R0 ;  /* 0x0000001fff3d7819 */ /* 0x000fc80000011400 */
[----:B------:R1:W2:Y:S05]  /*02f0*/  LDG.E R76, [R2.64] ;  /* 0x00000004024c7981 */ /* 0x0002aa000c1e1900 */
[----:B------:R-:W-:-:S04]  /*0300*/  @P0 LEA R60, P1, R0, c[0x0][0x1c0], 0x2 ;  /* 0x00007000003c0a11 */ /* 0x000fc800078210ff */
[----:B------:R-:W-:Y:S02]  /*0310*/  @P0 LEA.HI.X R61, R0, c[0x0][0x1c4], R61, 0x2, P1 ;  /* 0x00007100003d0a11 */ /* 0x000fe400008f143d */
[----:B-1----:R-:W-:-:S06]  /*0320*/  MOV R2, 0x3f800000 ;  /* 0x3f80000000027802 */ /* 0x002fcc0000000f00 */
[----:B-----5:R1:W5:Y:S02]  /*0330*/  @P0 LDG.E R2, [R60.64] ;  /* 0x000000043c020981 */ /* 0x020364000c1e1900 */
[----:B-1----:R-:W-:-:S05]  /*0340*/  IMAD.WIDE R60, R0, R63, c[0x0][0x1a8] ;  /* 0x00006a00003c7625 */ /* 0x002fca00078e023f */
[----:B------:R1:W5:Y:S01]  /*0350*/  LDG.E R3, [R60.64] ;  /* 0x000000043c037981 */ /* 0x000362000c1e1900 */
[----:B------:R-:W-:Y:S01]  /*0360*/  IMAD R4, R0, c[0x0][0x168], RZ ;  /* 0x00005a0000047a24 */ /* 0x000fe200078e02ff */
[----:B0-----:R-:W-:Y:S01]  /*0370*/  ISETP.NE.AND P0, PT, R93, RZ, PT ;  /* 0x000000ff5d00720c */ /* 0x001fe20003f05270 */
        /* <DEDUP_REMOVED lines=9> */
[----:B-1----:R-:W-:Y:S01]  /*0410*/  HFMA2.MMA R61, -RZ, RZ, 0, 9.5367431640625e-07 ;  /* 0x00000010ff3d7435 */ /* 0x002fe200000001ff */
        /* <DEDUP_REMOVED lines=11> */
[----:B------:R-:W-:Y:S01]  /*04d0*/  FADD.FTZ R6, -R76, R73 ;  /* 0x000000494c067221 */ /* 0x000fe20000010100 */
[----:B------:R-:W-:Y:S01]  /*04e0*/  IADD3 R73, R4, 0x80, RZ ;  /* 0x0000008004497810 */ /* 0x000fe20007ffe0ff */
[C---:B-----5:R-:W-:Y:S02]  /*04f0*/  FMUL.FTZ R80, R3.reuse, R80 ;  /* 0x0000005003507220 */ /* 0x060fe40000410000 */
[----:B------:R-:W-:Y:S02]  /*0500*/  FMUL.FTZ R87, R3, R6 ;  /* 0x0000000603577220 */ /* 0x000fe40000410000 */
[----:B---3--:R-:W-:Y:S02]  /*0510*/  FMUL.FTZ R5, R48, R60 ;  /* 0x0000003c30057220 */ /* 0x008fe40000410000 */
[----:B------:R-:W-:-:S02]  /*0520*/  FADD.FTZ R72, -R76, R75 ;  /* 0x0000004b4c487221 */ /* 0x000fc40000010100 */
[----:B------:R-:W-:Y:S02]  /*0530*/  FADD.FTZ R24, R24, R60 ;  /* 0x0000003c18187221 */ /* 0x000fe40000010000 */
[----:B------:R-:W-:Y:S02]  /*0540*/  FFMA.FTZ R36, R60, R80, R36 ;  /* 0x000000503c247223 */ /* 0x000fe40000010024 */
[----:B------:R-:W-:Y:S02]  /*0550*/  FADD.FTZ R25, R25, R61 ;  /* 0x0000003d19197221 */ /* 0x000fe40000010000 */
[----:B------:R-:W-:Y:S02]  /*0560*/  FFMA.FTZ R37, R61, R87, R37 ;  /* 0x000000573d257223 */ /* 0x000fe40000010025 */
[----:B------:R-:W-:Y:S02]  /*0570*/  FMUL.FTZ R88, R49, R61 ;  /* 0x0000003d31587220 */ /* 0x000fe40000410000 */
[----:B------:R-:W-:-:S02]  /*0580*/  FADD.FTZ R74, -R76, R74 ;  /* 0x0000004a4c4a7221 */ /* 0x000fc40000010100 */
[----:B------:R-:W-:Y:S02]  /*0590*/  FADD.FTZ R61, RZ, R5 ;  /* 0x00000005ff3d7221 */ /* 0x000fe40000010000 */
[----:B------:R-:W-:Y:S02]  /*05a0*/  FFMA.FTZ R60, R80, R5, RZ ;  /* 0x00000005503c7223 */ /* 0x000fe400000100ff */
[C---:B------:R-:W-:Y:S02]  /*05b0*/  FMUL.FTZ R6, R3.reuse, R72 ;  /* 0x0000004803067220 */ /* 0x040fe40000410000 */
        /* <DEDUP_REMOVED lines=8> */
[----:B------:R-:W-:-:S02]  /*0640*/  FFMA.FTZ R63, R81, R86, R60 ;  /* 0x00000056513f7223 */ /* 0x000fc4000001003c */
[----:B------:R-:W-:Y:S02]  /*0650*/  FADD.FTZ R26, R26, R62 ;  /* 0x0000003e1a1a7221 */ /* 0x000fe40000010000 */
[----:B------:R-:W-:Y:S02]  /*0660*/  FFMA.FTZ R38, R62, R81, R38 ;  /* 0x000000513e267223 */ /* 0x000fe40000010026 */
[----:B0-----:R-:W-:Y:S02]  /*0670*/  FADD.FTZ R79, R61, R72 ;  /* 0x000000483d4f7221 */ /* 0x001fe40000010000 */
[----:B------:R-:W-:Y:S02]  /*0680*/  FFMA.FTZ R78, R6, R72, R63 ;  /* 0x00000048064e7223 */ /* 0x000fe4000001003f */
.L_x_6117:
[----:B-1----:R-:W-:Y:S05]  /*0690*/  BSYNC B0 ;  /* 0x0000000000007941 */ /* 0x002fea0003800000 */
.L_x_6116:
[----:B------:R-:W-:Y:S01]  /*06a0*/  BSSY B0, `(.L_x_6118) ;  /* 0x000002a000007945 */ /* 0x000fe20003800000 */
[----:B------:R-:W-:Y:S05]  /*06b0*/  @!P3 BRA `(.L_x_6119) ;  /* 0x000002800000b947 */ /* 0x000fea0003800000 */
[C---:B------:R-:W-:Y:S02]  /*06c0*/  LEA R68, P0, R73.reuse, c[0x0][0x188], 0x4 ;  /* 0x0000620049447a11 */ /* 0x040fe400078020ff */
[----:B------:R-:W-:Y:S02]  /*06d0*/  MOV R60, 0x10 ;  /* 0x00000010003c7802 */ /* 0x000fe40000000f00 */
[----:B------:R-:W-:-:S02]  /*06e0*/  LEA.HI.X R69, R73, c[0x0][0x18c], RZ, 0x4, P0 ;  /* 0x0000630049457a11 */ /* 0x000fc400000f24ff */
        /* <DEDUP_REMOVED lines=8> */
[----:B------:R-:W-:Y:S01]  /*0770*/  IADD3 R73, R73, 0x80, RZ ;  /* 0x0000008049497810 */ /* 0x000fe20007ffe0ff */
[C---:B--2---:R-:W-:Y:S02]  /*0780*/  FADD.FTZ R84, -R76.reuse, R68 ;  /* 0x000000444c547221 */ /* 0x044fe40000010100 */
[----:B------:R-:W-:Y:S02]  /*0790*/  FADD.FTZ R77, -R76, R69 ;  /* 0x000000454c4d7221 */ /* 0x000fe40000010100 */
[----:B-----5:R-:W-:Y:S02]  /*07a0*/  FMUL.FTZ R84, R3, R84 ;  /* 0x0000005403547220 */ /* 0x020fe40000410000 */
[----:B---3--:R-:W-:Y:S02]  /*07b0*/  FMUL.FTZ R85, R44, R60 ;  /* 0x0000003c2c557220 */ /* 0x008fe40000410000 */
[----:B------:R-:W-:-:S02]  /*07c0*/  FADD.FTZ R68, -R76, R71 ;  /* 0x000000474c447221 */ /* 0x000fc40000010100 */
        /* <DEDUP_REMOVED lines=23> */
.L_x_6119:
[----:B0-----:R-:W-:Y:S05]  /*0940*/  BSYNC B0 ;  /* 0x0000000000007941 */ /* 0x001fea0003800000 */
.L_x_6118:
        /* <DEDUP_REMOVED lines=11> */
[----:B------:R-:W-:-:S05]  /*0a00*/  @P0 LEA.HI.X R75, R73, c[0x0][0x21c], RZ, 0x4, P1 ;  /* 0x00008700494b0a11 */ /* 0x000fca00008f24ff */
[----:B------:R0:W5:Y:S01]  /*0a10*/  @P0 LDG.E.128 R52, [R74.64] ;  /* 0x000000044a340981 */ /* 0x000162000c1e1d00 */
[C---:B--2---:R-:W-:Y:S02]  /*0a20*/  FADD.FTZ R82, -R76.reuse, R61 ;  /* 0x0000003d4c527221 */ /* 0x044fe40000010100 */
[C---:B------:R-:W-:Y:S02]  /*0a30*/  FADD.FTZ R90, -R76.reuse, R60 ;  /* 0x0000003c4c5a7221 */ /* 0x040fe40000010100 */
[----:B------:R-:W-:Y:S02]  /*0a40*/  FADD.FTZ R62, -R76, R62 ;  /* 0x0000003e4c3e7221 */ /* 0x000fe40000010100 */
[C---:B-----5:R-:W-:Y:S02]  /*0a50*/  FMUL.FTZ R89, R3.reuse, R82 ;  /* 0x0000005203597220 */ /* 0x060fe40000410000 */
[----:B------:R-:W-:Y:S02]  /*0a60*/  FMUL.FTZ R90, R3, R90 ;  /* 0x0000005a035a7220 */ /* 0x000fe40000410000 */
[----:B---3--:R-:W-:-:S02]  /*0a70*/  FMUL.FTZ R83, R40, R64 ;  /* 0x0000004028537220 */ /* 0x008fc40000410000 */
[----:B------:R-:W-:Y:S02]  /*0a80*/  FADD.FTZ R76, -R76, R63 ;  /* 0x0000003f4c4c7221 */ /* 0x000fe40000010100 */
[----:B------:R-:W-:Y:S02]  /*0a90*/  FADD.FTZ R17, R17, R65 ;  /* 0x0000004111117221 */ /* 0x000fe40000010000 */
[----:B------:R-:W-:Y:S02]  /*0aa0*/  FMUL.FTZ R82, R3, R62 ;  /* 0x0000003e03527220 */ /* 0x000fe40000410000 */
[----:B------:R-:W-:Y:S02]  /*0ab0*/  FFMA.FTZ R29, R65, R89, R29 ;  /* 0x00000059411d7223 */ /* 0x000fe4000001001d */
[----:B------:R-:W-:Y:S02]  /*0ac0*/  FMUL.FTZ R65, R41, R65 ;  /* 0x0000004129417220 */ /* 0x000fe40000410000 */
[----:B------:R-:W-:-:S02]  /*0ad0*/  FADD.FTZ R60, R79, R83 ;  /* 0x000000534f3c7221 */ /* 0x000fc40000010000 */
[----:B------:R-:W-:Y:S02]  /*0ae0*/  FFMA.FTZ R78, R90, R83, R78 ;  /* 0x000000535a4e7223 */ /* 0x000fe4000001004e */
        /* <DEDUP_REMOVED lines=13> */
[----:B------:R-:W-:Y:S02]  /*0bc0*/  FADD.FTZ R79, R60, R67 ;  /* 0x000000433c4f7221 */ /* 0x000fe40000010000 */
[----:B------:R-:W-:Y:S02]  /*0bd0*/  FFMA.FTZ R78, R64, R67, R63 ;  /* 0x00000043404e7223 */ /* 0x000fe4000001003f */
.L_x_6121:
[----:B0-----:R-:W-:Y:S05]  /*0be0*/  BSYNC B0 ;  /* 0x0000000000007941 */ /* 0x001fea0003800000 */
.L_x_6120:
[----:B------:R-:W-:Y:S02]  /*0bf0*/  LOP3.LUT P1, RZ, R91, 0xff, RZ, 0xc0, !PT ;  /* 0x000000ff5bff7812 */ /* 0x000fe4000782c0ff */
[----:B------:R-:W-:Y:S02]  /*0c00*/  SHF.R.U32.HI R74, RZ, 0x5, R92 ;  /* 0x00000005ff4a7819 */ /* 0x000fe4000001165c */
[----:B------:R-:W-:-:S02]  /*0c10*/  LOP3.LUT P0, RZ, R92, 0x1f, RZ, 0xc0, !PT ;  /* 0x0000001f5cff7812 */ /* 0x000fc4000780c0ff */
[----:B------:R-:W-:-:S07]  /*0c20*/  LOP3.LUT R73, R74, 0x7fffffc, RZ, 0xc0, !PT ;  /* 0x07fffffc4a497812 */ /* 0x000fce00078ec0ff */
[----:B------:R-:W-:Y:S01]  /*0c30*/  @!P1 IADD3 R73, R73, 0x4, RZ ;  /* 0x0000000449499810 */ /* 0x000fe20007ffe0ff */
[----:B------:R-:W-:Y:S05]  /*0c40*/  BRA.DIV ~URZ, `(.L_x_6122) ;  /* 0x00000b527f007947 */ /* 0x000fea000b800000 */
[----:B------:R0:W1:Y:S02]  /*0c50*/  SHFL.DOWN PT, R63, R79, 0x10, 0x1f ;  /* 0x0a001f004f3f7f89 */ /* 0x00006400000e0000 */
.L_x_6131:
        /* <DEDUP_REMOVED lines=18> */
.L_x_6132:
[----:B------:R-:W-:Y:S01]  /*0d80*/  @!P0 LOP3.LUT R74, R74, 0x3, RZ, 0xc0, !PT ;  /* 0x000000034a4a8812 */ /* 0x000fe200078ec0ff */
[----:B--2---:R-:W-:Y:S01]  /*0d90*/  FADD.FTZ R60, R63, R79 ;  /* 0x0000004f3f3c7221 */ /* 0x004fe20000010000 */
[----:B------:R-:W-:Y:S01]  /*0da0*/  WARPSYNC 0xffffffff ;  /* 0xffffffff00007948 */ /* 0x000fe20003800000 */
[----:B-1----:R-:W-:Y:S01]  /*0db0*/  FADD.FTZ R61, R61, R78 ;  /* 0x0000004e3d3d7221 */ /* 0x002fe20000010000 */
[----:B------:R-:W-:Y:S01]  /*0dc0*/  @!P0 IADD3 R74, R73, R74, RZ ;  /* 0x0000004a494a8210 */ /* 0x000fe20007ffe0ff */
[----:B------:R-:W-:Y:S04]  /*0dd0*/  BSSY B0, `(.L_x_6124) ;  /* 0x0000034000007945 */ /* 0x000fe80003800000 */
[----:B------:R-:W-:Y:S04]  /*0de0*/  @!P0 STS.64 [R74.X8+0x1800], R60 ;  /* 0x0018003c4a008388 */ /* 0x000fe80000008a00 */
[----:B------:R-:W-:Y:S01]  /*0df0*/  BAR.SYNC.DEFER_BLOCKING 0x0 ;  /* 0x0000000000007b1d */ /* 0x000fe20000010000 */
[----:B------:R-:W-:-:S05]  /*0e00*/  ISETP.NE.AND P0, PT, R93, RZ, PT ;  /* 0x000000ff5d00720c */ /* 0x000fca0003f05270 */
[----:B------:R-:W1:Y:S02]  /*0e10*/  LDS.128 R60, [R73.X8+0x1800] ;  /* 0x00180000493c7984 */ /* 0x000e640000008c00 */
[----:B-1----:R-:W-:Y:S02]  /*0e20*/  FADD.FTZ R75, RZ, R60 ;  /* 0x0000003cff4b7221 */ /* 0x002fe40000010000 */
[----:B------:R-:W-:Y:S02]  /*0e30*/  FADD.FTZ R76, RZ, R61 ;  /* 0x0000003dff4c7221 */ /* 0x000fe40000010000 */
[----:B------:R-:W-:Y:S02]  /*0e40*/  FADD.FTZ R75, R62, R75 ;  /* 0x0000004b3e4b7221 */ /* 0x000fe40000010000 */
[----:B------:R-:W-:Y:S02]  /*0e50*/  FADD.FTZ R76, R63, R76 ;  /* 0x0000004c3f4c7221 */ /* 0x000fe40000010000 */
[----:B------:R-:W1:Y:S02]  /*0e60*/  LDS.128 R60, [R73.X8+0x1810] ;  /* 0x00181000493c7984 */ /* 0x000e640000008c00 */
[----:B-1----:R-:W-:-:S02]  /*0e70*/  FADD.FTZ R75, R75, R60 ;  /* 0x0000003c4b4b7221 */ /* 0x002fc40000010000 */
        /* <DEDUP_REMOVED lines=18> */
[----:B0-----:R-:W-:Y:S01]  /*0fa0*/  FADD.FTZ R78, R72, -R75 ;  /* 0x8000004b484e7221 */ /* 0x001fe20000010000 */
[----:B------:R-:W-:Y:S01]  /*0fb0*/  MOV R75, 0x10 ;  /* 0x00000010004b7802 */ /* 0x000fe20000000f00 */
        /* <DEDUP_REMOVED lines=21> */
.L_x_6125:
[----:B------:R-:W-:Y:S05]  /*1110*/  BSYNC B0 ;  /* 0x0000000000007941 */ /* 0x000fea0003800000 */
.L_x_6124:
        /* <DEDUP_REMOVED lines=9> */
[----:B------:R-:W-:Y:S01]  /*11b0*/  FFMA.FTZ R61, R7, R73, R76 ;  /* 0x00000049073d7223 */ /* 0x000fe2000001004c */
[----:B------:R-:W-:Y:S01]  /*11c0*/  HFMA2.MMA R75, -RZ, RZ, 0, 9.5367431640625e-07 ;  /* 0x00000010ff4b7435 */ /* 0x000fe200000001ff */
[----:B------:R-:W-:-:S02]  /*11d0*/  FADD.FTZ R74, R69, -R74 ;  /* 0x8000004a454a7221 */ /* 0x000fc40000010000 */
[----:B------:R-:W-:Y:S02]  /*11e0*/  FADD.FTZ R60, R85, -R60 ;  /* 0x8000003c553c7221 */ /* 0x000fe40000010000 */
        /* <DEDUP_REMOVED lines=23> */
.L_x_6127:
[----:B------:R-:W-:Y:S05]  /*1360*/  BSYNC B0 ;  /* 0x0000000000007941 */ /* 0x000fea0003800000 */
.L_x_6126:
        /* <DEDUP_REMOVED lines=16> */
[----:B------:R-:W-:-:S02]  /*1470*/  FMUL.FTZ R73, R3, R74 ;  /* 0x0000004a03497220 */ /* 0x000fc40000410000 */
[----:B------:R-:W-:Y:S01]  /*1480*/  FMUL.FTZ R76, R3, R76 ;  /* 0x0000004c034c7220 */ /* 0x000fe20000410000 */
[----:B------:R-:W-:Y:S01]  /*1490*/  MOV R3, 0x10 ;  /* 0x0000001000037802 */ /* 0x000fe20000000f00 */
        /* <DEDUP_REMOVED lines=14> */
[----:B------:R-:W-:-:S05]  /*1580*/  IMAD.WIDE.U32 R2, R4, R3, c[0x0][0x248] ;  /* 0x0000920004027625 */ /* 0x000fca00078e0003 */
[----:B------:R0:W-:Y:S02]  /*1590*/  STG.E.128 [R2.64], R60 ;  /* 0x0000003c02007986 */ /* 0x0001e4000c101d04 */
.L_x_6129:
[----:B------:R-:W-:Y:S05]  /*15a0*/  BSYNC B0 ;  /* 0x0000000000007941 */ /* 0x000fea0003800000 */
.L_x_6128:
[----:B------:R-:W-:Y:S02]  /*15b0*/  IADD3 R0, R0, c[0x0][0x160], RZ ;  /* 0x0000580000007a10 */ /* 0x000fe40007ffe0ff */
[----:B------:R-:W-:Y:S02]  /*15c0*/  LOP3.LUT P1, RZ, R91, 0xff, RZ, 0xc0, !PT ;  /* 0x000000ff5bff7812 */ /* 0x000fe4000782c0ff */
[----:B------:R-:W-:Y:S02]  /*15d0*/  ISETP.GE.AND P0, PT, R0, c[0x0][0x164], PT ;  /* 0x0000590000007a0c */ /* 0x000fe40003f06270 */
[----:B------:R-:W-:-:S11]  /*15e0*/  SEL R91, RZ, 0x1, P1 ;  /* 0x00000001ff5b7807 */ /* 0x000fd60000800000 */
[----:B0----5:R-:W-:Y:S01]  /*15f0*/  @P0 CALL.REL.NOINC `(.L_x_6115) ;  /* 0x0000001000000944 */ /* 0x021fe20003c00000 */
[----:B------:R-:W-:Y:S05]  /*1600*/  BRA `(.L_x_6130) ;  /* 0xffffec9000007947 */ /* 0x000fea000383ffff */
.L_x_6115:
        /* <DEDUP_REMOVED lines=25> */
.L_x_6122:
[----:B------:R-:W-:Y:S01]  /*17a0*/  HFMA2.MMA R62, -RZ, RZ, 0, 9.5367431640625e-07 ;  /* 0x00000010ff3e7435 */ /* 0x000fe200000001ff */
[----:B------:R-:W-:Y:S02]  /*17b0*/  MOV R61, R79 ;  /* 0x0000004f003d7202 */ /* 0x000fe40000000f00 */
[----:B------:R-:W-:Y:S02]  /*17c0*/  MOV R76, 0x1f ;  /* 0x0000001f004c7802 */ /* 0x000fe40000000f00 */
[----:B------:R-:W-:-:S02]  /*17d0*/  MOV R75, 0xffffffff ;  /* 0xffffffff004b7802 */ /* 0x000fc40000000f00 */
[----:B------:R-:W-:Y:S02]  /*17e0*/  MOV R60, 0x1800 ;  /* 0x00001800003c7802 */ /* 0x000fe40000000f00 */
[----:B-----5:R-:W-:Y:S05]  /*17f0*/  CALL.REL.NOINC `($__internal_180_$__cuda_sm70_shflsync_down_p) ;  /* 0x0000046000007944 */ /* 0x020fea0003c00000 */
[----:B-1----:R-:W-:Y:S01]  /*1800*/  MOV R63, R62 ;  /* 0x0000003e003f7202 */ /* 0x002fe20000000f00 */
[----:B------:R-:W-:Y:S05]  /*1810*/  BRA `(.L_x_6131) ;  /* 0xfffff44000007947 */ /* 0x000fea000383ffff */
.L_x_6123:
[----:B------:R-:W-:Y:S01]  /*1820*/  HFMA2.MMA R62, -RZ, RZ, 0, 9.5367431640625e-07 ;  /* 0x00000010ff3e7435 */ /* 0x000fe200000001ff */
[----:B------:R-:W-:Y:S02]  /*1830*/  MOV R61, R78 ;  /* 0x0000004e003d7202 */ /* 0x000fe40000000f00 */
[----:B------:R-:W-:Y:S02]  /*1840*/  MOV R76, 0x1f ;  /* 0x0000001f004c7802 */ /* 0x000fe40000000f00 */
[----:B------:R-:W-:Y:S02]  /*1850*/  MOV R75, 0xffffffff ;  /* 0xffffffff004b7802 */ /* 0x000fe40000000f00 */
[----:B------:R-:W-:Y:S02]  /*1860*/  MOV R60, 0x1880 ;  /* 0x00001880003c7802 */ /* 0x000fe40000000f00 */
[----:B01---5:R-:W-:Y:S05]  /*1870*/  CALL.REL.NOINC `($__internal_180_$__cuda_sm70_shflsync_down_p) ;  /* 0x000003e000007944 */ /* 0x023fea0003c00000 */
[----:B------:R-:W-:Y:S01]  /*1880*/  FADD.FTZ R79, R63, R79 ;  /* 0x0000004f3f4f7221 */ /* 0x000fe20000010000 */
[----:B------:R-:W-:Y:S01]  /*1890*/  MOV R76, 0x1f ;  /* 0x0000001f004c7802 */ /* 0x000fe20000000f00 */
[----:B-1----:R-:W-:Y:S01]  /*18a0*/  FADD.FTZ R78, R78, R62 ;  /* 0x0000003e4e4e7221 */ /* 0x002fe20000010000 */
[----:B------:R-:W-:Y:S01]  /*18b0*/  HFMA2.MMA R62, -RZ, RZ, 0, 4.76837158203125e-07 ;  /* 0x00000008ff3e7435 */ /* 0x000fe200000001ff */
[----:B------:R-:W-:-:S02]  /*18c0*/  MOV R75, 0xffffffff ;  /* 0xffffffff004b7802 */ /* 0x000fc40000000f00 */
[----:B------:R-:W-:Y:S02]  /*18d0*/  MOV R61, R79 ;  /* 0x0000004f003d7202 */ /* 0x000fe40000000f00 */
[----:B------:R-:W-:Y:S02]  /*18e0*/  MOV R60, 0x1900 ;  /* 0x00001900003c7802 */ /* 0x000fe40000000f00 */
[----:B------:R-:W-:Y:S05]  /*18f0*/  CALL.REL.NOINC `($__internal_180_$__cuda_sm70_shflsync_down_p) ;  /* 0x0000036000007944 */ /* 0x000fea0003c00000 */
[----:B-1----:R-:W-:Y:S01]  /*1900*/  MOV R63, R62 ;  /* 0x0000003e003f7202 */ /* 0x002fe20000000f00 */
[----:B------:R-:W-:Y:S01]  /*1910*/  HFMA2.MMA R62, -RZ, RZ, 0, 4.76837158203125e-07 ;  /* 0x00000008ff3e7435 */ /* 0x000fe200000001ff */
[----:B------:R-:W-:Y:S02]  /*1920*/  MOV R61, R78 ;  /* 0x0000004e003d7202 */ /* 0x000fe40000000f00 */
[----:B------:R-:W-:Y:S02]  /*1930*/  MOV R76, 0x1f ;  /* 0x0000001f004c7802 */ /* 0x000fe40000000f00 */
[----:B------:R-:W-:Y:S02]  /*1940*/  MOV R75, 0xffffffff ;  /* 0xffffffff004b7802 */ /* 0x000fe40000000f00 */
[----:B------:R-:W-:-:S02]  /*1950*/  MOV R60, 0x1970 ;  /* 0x00001970003c7802 */ /* 0x000fc40000000f00 */
[----:B------:R-:W-:Y:S05]  /*1960*/  CALL.REL.NOINC `($__internal_180_$__cuda_sm70_shflsync_down_p) ;  /* 0x000002f000007944 */ /* 0x000fea0003c00000 */
[----:B------:R-:W-:Y:S01]  /*1970*/  FADD.FTZ R79, R63, R79 ;  /* 0x0000004f3f4f7221 */ /* 0x000fe20000010000 */
[----:B------:R-:W-:Y:S01]  /*1980*/  MOV R76, 0x1f ;  /* 0x0000001f004c7802 */ /* 0x000fe20000000f00 */
[----:B-1----:R-:W-:Y:S01]  /*1990*/  FADD.FTZ R78, R78, R62 ;  /* 0x0000003e4e4e7221 */ /* 0x002fe20000010000 */
[----:B------:R-:W-:Y:S01]  /*19a0*/  HFMA2.MMA R62, -RZ, RZ, 0, 2.384185791015625e-07 ;  /* 0x00000004ff3e7435 */ /* 0x000fe200000001ff */
[----:B------:R-:W-:-:S02]  /*19b0*/  MOV R75, 0xffffffff ;  /* 0xffffffff004b7802 */ /* 0x000fc40000000f00 */
[----:B------:R-:W-:Y:S02]  /*19c0*/  MOV R61, R79 ;  /* 0x0000004f003d7202 */ /* 0x000fe40000000f00 */
[----:B------:R-:W-:Y:S02]  /*19d0*/  MOV R60, 0x19f0 ;  /* 0x000019f0003c7802 */ /* 0x000fe40000000f00 */
[----:B------:R-:W-:Y:S05]  /*19e0*/  CALL.REL.NOINC `($__internal_180_$__cuda_sm70_shflsync_down_p) ;  /* 0x0000027000007944 */ /* 0x000fea0003c00000 */
[----:B-1----:R-:W-:Y:S01]  /*19f0*/  MOV R63, R62 ;  /* 0x0000003e003f7202 */ /* 0x002fe20000000f00 */
[----:B------:R-:W-:Y:S01]  /*1a00*/  HFMA2.MMA R62, -RZ, RZ, 0, 2.384185791015625e-07 ;  /* 0x00000004ff3e7435 */ /* 0x000fe200000001ff */
        /* <DEDUP_REMOVED lines=8> */
[----:B------:R-:W-:Y:S01]  /*1a90*/  HFMA2.MMA R62, -RZ, RZ, 0, 1.1920928955078125e-07 ;  /* 0x00000002ff3e7435 */ /* 0x000fe200000001ff */
[----:B------:R-:W-:-:S02]  /*1aa0*/  MOV R75, 0xffffffff ;  /* 0xffffffff004b7802 */ /* 0x000fc40000000f00 */
[----:B------:R-:W-:Y:S02]  /*1ab0*/  MOV R61, R79 ;  /* 0x0000004f003d7202 */ /* 0x000fe40000000f00 */
[----:B------:R-:W-:Y:S02]  /*1ac0*/  MOV R60, 0x1ae0 ;  /* 0x00001ae0003c7802 */ /* 0x000fe40000000f00 */
[----:B------:R-:W-:Y:S05]  /*1ad0*/  CALL.REL.NOINC `($__internal_180_$__cuda_sm70_shflsync_down_p) ;  /* 0x0000018000007944 */ /* 0x000fea0003c00000 */
[----:B-1----:R-:W-:Y:S01]  /*1ae0*/  MOV R63, R62 ;  /* 0x0000003e003f7202 */ /* 0x002fe20000000f00 */
[----:B------:R-:W-:Y:S01]  /*1af0*/  HFMA2.MMA R62, -RZ, RZ, 0, 1.1920928955078125e-07 ;  /* 0x00000002ff3e7435 */ /* 0x000fe200000001ff */
        /* <DEDUP_REMOVED lines=8> */
[----:B------:R-:W-:Y:S01]  /*1b80*/  HFMA2.MMA R62, -RZ, RZ, 0, 5.9604644775390625e-08 ;  /* 0x00000001ff3e7435 */ /* 0x000fe200000001ff */
[----:B------:R-:W-:-:S02]  /*1b90*/  MOV R75, 0xffffffff ;  /* 0xffffffff004b7802 */ /* 0x000fc40000000f00 */
[----:B------:R-:W-:Y:S02]  /*1ba0*/  MOV R61, R79 ;  /* 0x0000004f003d7202 */ /* 0x000fe40000000f00 */
[----:B------:R-:W-:Y:S02]  /*1bb0*/  MOV R60, 0x1bd0 ;  /* 0x00001bd0003c7802 */ /* 0x000fe40000000f00 */
[----:B------:R-:W-:Y:S05]  /*1bc0*/  CALL.REL.NOINC `($__internal_180_$__cuda_sm70_shflsync_down_p) ;  /* 0x0000009000007944 */ /* 0x000fea0003c00000 */
[----:B-1----:R-:W-:Y:S01]  /*1bd0*/  MOV R63, R62 ;  /* 0x0000003e003f7202 */ /* 0x002fe20000000f00 */
[----:B------:R-:W-:Y:S01]  /*1be0*/  HFMA2.MMA R62, -RZ, RZ, 0, 5.9604644775390625e-08 ;  /* 0x00000001ff3e7435 */ /* 0x000fe200000001ff */
[----:B------:R-:W-:Y:S02]  /*1bf0*/  MOV R61, R78 ;  /* 0x0000004e003d7202 */ /* 0x000fe40000000f00 */
[----:B------:R-:W-:Y:S02]  /*1c00*/  MOV R76, 0x1f ;  /* 0x0000001f004c7802 */ /* 0x000fe40000000f00 */
[----:B------:R-:W-:Y:S02]  /*1c10*/  MOV R75, 0xffffffff ;  /* 0xffffffff004b7802 */ /* 0x000fe40000000f00 */
[----:B------:R-:W-:-:S02]  /*1c20*/  MOV R60, 0x1c40 ;  /* 0x00001c40003c7802 */ /* 0x000fc40000000f00 */
[----:B------:R-:W-:Y:S05]  /*1c30*/  CALL.REL.NOINC `($__internal_180_$__cuda_sm70_shflsync_down_p) ;  /* 0x0000002000007944 */ /* 0x000fea0003c00000 */
[----:B-1----:R-:W-:Y:S01]  /*1c40*/  MOV R61, R62 ;  /* 0x0000003e003d7202 */ /* 0x002fe20000000f00 */
[----:B------:R-:W-:Y:S05]  /*1c50*/  BRA `(.L_x_6132) ;  /* 0xfffff12000007947 */ /* 0x000fea000383ffff */
        .weak           $__internal_180_$__cuda_sm70_shflsync_down_p
        .type           $__internal_180_$__cuda_sm70_shflsync_down_p,@function
        .size           $__internal_180_$__cuda_sm70_shflsync_down_p,(.L_x_6829 - $__internal_180_$__cuda_sm70_shflsync_down_p)
$__internal_180_$__cuda_sm70_shflsync_down_p:
[----:B------:R-:W-:Y:S04]  /*1c60*/  WARPSYNC R75 ;  /* 0x0000004b00007348 */ /* 0x000fe80003800000 */
[----:B------:R0:W1:Y:S02]  /*1c70*/  SHFL.DOWN PT, R62, R61, R62, R76 ;  /* 0x0800003e3d3e7389 */ /* 0x00006400000e004c */
[----:B0-----:R-:W-:-:S06]  /*1c80*/  HFMA2.MMA R61, -RZ, RZ, 0, 0 ;  /* 0x00000000ff3d7435 */ /* 0x001fcc00000001ff */
[----:B------:R-:W-:Y:S05]  /*1c90*/  RET.REL.NODEC R60 `(_ZN10layer_norm13ln_bwd_kernelINS_13Kernel_traitsIfffffjLj1536ELj1ELj1ELj4ELj16ENS_18Kernel_traits_baseILj1536EfffffjLj128EEEEELb0ELb0ELb0ELb0EEEvNS_9BwdParamsE) ;  /* 0xffffe3603c007950 */ /* 0x000fea0003c3ffff */
.L_x_6133:
        /* <DEDUP_REMOVED lines=14> */
.L_x_6829:


//--------------------- .text._ZN10layer_norm13ln_bwd_kernelINS_13Kernel_traitsIfffffjLj1536ELj1ELj1ELj4ELj16ENS_18Kernel_traits_baseILj1536EfffffjLj128EEEEELb0ELb0ELb0ELb1EEEvNS_9BwdParamsE --------------------------
	.section	.text._ZN10layer_norm13ln_bwd_kernelINS_13Kernel_traitsIfffffjLj1536ELj1ELj1ELj4ELj16ENS_18Kernel_traits_baseILj1536EfffffjLj128EEEEELb0ELb0ELb0ELb1EEEvNS_9BwdParamsE,"ax",@progbits
	.sectioninfo	@"SHI_REGISTERS=110"
	.align	128
        .global         _ZN10layer_norm13ln_bwd_kernelINS_13Kernel_traitsIfffffjLj1536ELj1ELj1ELj4ELj16ENS_18Kernel_traits_baseILj1536EfffffjLj128EEEEELb0ELb0ELb0ELb1EEEvNS_9BwdParamsE
        .type           _ZN10layer_norm13ln_bwd_kernelINS_13Kernel_traitsIfffffjLj1536ELj1ELj1ELj4ELj16ENS_18Kernel_traits_baseILj1536EfffffjLj128EEEEELb0ELb0ELb0ELb1EEEvNS_9BwdParamsE,@function
        .size           _ZN10layer_norm13ln_bwd_kernelINS_13Kernel_traitsIfffffjLj1536ELj1ELj1ELj4ELj16ENS_18Kernel_traits_baseILj1536EfffffjLj128EEEEELb0ELb0ELb0ELb1EEEvNS_9BwdParamsE,(.L_x_6830 - _ZN10layer_norm13ln_bwd_kernelINS_13Kernel_traitsIfffffjLj1536ELj1ELj1ELj4ELj16ENS_18Kernel_traits_baseILj1536EfffffjLj128EEEEELb0ELb0ELb0ELb1EEEvNS_9BwdParamsE)
        .other          _ZN10layer_norm13ln_bwd_kernelINS_13Kernel_traitsIfffffjLj1536ELj1ELj1ELj4ELj16ENS_18Kernel_traits_baseILj1536EfffffjLj128EEEEELb0ELb0ELb0ELb1EEEvNS_9BwdParamsE,@"STO_CUDA_ENTRY STV_DEFAULT"
_ZN10layer_norm13ln_bwd_kernelINS_13Kernel_traitsIfffffjLj1536ELj1ELj1ELj4ELj16ENS_18Kernel_traits_baseILj1536EfffffjLj128EEEEELb0ELb0ELb0ELb1EEEvNS_9BwdParamsE:
.text._ZN10layer_norm13ln_bwd_kernelINS_13Kernel_traitsIfffffjLj1536ELj1ELj1ELj4ELj16ENS_18Kernel_traits_baseILj1536EfffffjLj128EEEEELb0ELb0ELb0ELb1EEEvNS_9BwdParamsE:
        /* <DEDUP_REMOVED lines=23> */
.L_x_6134:
        /* <DEDUP_REMOVED lines=8> */
[----:B------:R-:W-:Y:S01]  /*01f0*/  HFMA2.MMA R90, -RZ, RZ, 0, 0 ;  /* 0x00000000ff5a7435 */ /* 0x000fe200000001ff */
[----:B------:R-:W-:Y:S01]  /*0200*/  IADD3 R64, R63, 0x4, RZ ;  /* 0x000000043f407810 */ /* 0x000fe20007ffe0ff */
[----:B------:R-:W-:Y:S01]  /*0210*/  HFMA2.MMA R73, -RZ, RZ, 0, 0 ;  /* 0x00000000ff497435 */ /* 0x000fe200000001ff */
[----:B------:R-:W-:Y:S01]  /*0220*/  CS2R R66, SRZ ;  /* 0x0000000000427805 */ /* 0x000fe2000001ff00 */
[----:B------:R-:W-:Y:S01]  /*0230*/  HFMA2.MMA R94, -RZ, RZ, 0, 0 ;  /* 0x00000000ff5e7435 */ /* 0x000fe200000001ff */
[----:B------:R-:W-:Y:S01]  /*0240*/  MOV R75, RZ ;  /* 0x000000ff004b7202 */ /* 0x000fe20000000f00 */
[----:B------:R-:W-:Y:S01]  /*0250*/  CS2R R70, SRZ ;  /* 0x0000000000467805 */ /* 0x000fe2000001ff00 */
[----:B------:R-:W-:Y:S01]  /*0260*/  MOV R88, RZ ;  /* 0x000000ff00587202 */ /* 0x000fe20000000f00 */
[----:B------:R-:W-:Y:S01]  /*0270*/  CS2R R84, SRZ ;  /* 0x0000000000547805 */ /* 0x000fe2000001ff00 */
[----:B------:R-:W-:Y:S01]  /*0280*/  CS2R R78, SRZ ;  /* 0x00000000004e7805 */ /* 0x000fe2000001ff00 */
[----:B------:R-:W-:Y:S01]  /*0290*/  CS2R R82, SRZ ;  /* 0x0000000000527805 */ /* 0x000fe2000001ff00 */
[----:B------:R-:W-:Y:S01]  /*02a0*/  MOV R65, RZ ;  /* 0x000000ff00417202 */ /* 0x000fe20000000f00 */
[----:B------:R-:W-:Y:S01]  /*02b0*/  CS2R R86, SRZ ;  /* 0x0000000000567805 */ /* 0x000fe2000001ff00 */
[----:B------:R-:W-:Y:S01]  /*02c0*/  CS2R R68, SRZ ;  /* 0x0000000000447805 */ /* 0x000fe2000001ff00 */
[----:B------:R-:W-:Y:S01]  /*02d0*/  CS2R R80, SRZ ;  /* 0x0000000000507805 */ /* 0x000fe2000001ff00 */
[----:B------:R-:W-:-:S02]  /*02e0*/  MOV R77, RZ ;  /* 0x000000ff004d7202 */ /* 0x000fc40000000f00 */
[----:B0-----:R-:W-:Y:S02]  /*02f0*/  LOP3.LUT R72, R72, 0x3, RZ, 0xc0, !PT ;  /* 0x0000000348487812 */ /* 0x001fe400078ec0ff */
.L_x_6141:
[----:B------:R-:W-:Y:S01]  /*0300*/  IMAD R2, R0, c[0x0][0x168], RZ ;  /* 0x00005a0000027a24 */ /* 0x000fe200078e02ff */
[----:B------:R-:W-:-:S04]  /*0310*/  MOV R49, 0x4 ;  /* 0x0000000400317802 */ /* 0x000fc80000000f00 */
        /* <DEDUP_REMOVED lines=18> */
[----:B------:R1:W4:Y:S02]  /*0440*/  LDG.E R93, [R48.64] ;  /* 0x00000004305d7981 */ /* 0x000324000c1e1900 */
[----:B------:R-:W-:-:S02]  /*0450*/  IMAD.WIDE.U32 R44, R59, R52, c[0x0][0x208] ;  /* 0x000082003b2c7625 */ /* 0x000fc400078e0034 */
[----:B------:R-:W4:Y:S04]  /*0460*/  LDG.E.128 R40, [R40.64] ;  /* 0x0000000428287981 */ /* 0x000f28000c1e1d00 */
[----:B------:R-:W4:Y:S04]  /*0470*/  LDG.E.128 R36, [R36.64] ;  /* 0x0000000424247981 */ /* 0x000f28000c1e1d00 */
[----:B------:R-:W4:Y:S01]  /*0480*/  LDG.E.128 R44, [R44.64] ;  /* 0x000000042c2c7981 */ /* 0x000f22000c1e1d00 */
[----:B------:R-:W-:-:S04]  /*0490*/  IADD3 R61, R57, 0x100, RZ ;  /* 0x00000100393d7810 */ /* 0x000fc80007ffe0ff */
        /* <DEDUP_REMOVED lines=17> */
[----:B-----5:R0:W5:Y:S01]  /*05b0*/  @P0 LDG.E R89, [R2.64] ;  /* 0x0000000402590981 */ /* 0x020162000c1e1900 */
[----:B------:R-:W-:Y:S02]  /*05c0*/  ISETP.NE.AND P0, PT, RZ, UR6, PT ;  /* 0x00000006ff007c0c */ /* 0x000fe4000bf05270 */
[----:B------:R-:W-:Y:S02]  /*05d0*/  @P1 LEA R58, P2, R59, c[0x0][0x218], 0x4 ;  /* 0x000086003b3a1a11 */ /* 0x000fe400078420ff */
[----:B------:R-:W-:Y:S02]  /*05e0*/  @P1 LEA.HI.X R57, R57, c[0x0][0x21c], RZ, 0x4, P3 ;  /* 0x0000870039391a11 */ /* 0x000fe400018f24ff */
[----:B------:R-:W-:Y:S02]  /*05f0*/  @P1 LEA R60, P3, R61, c[0x0][0x218], 0x4 ;  /* 0x000086003d3c1a11 */ /* 0x000fe400078620ff */
[----:B------:R-:W-:Y:S01]  /*0600*/  @P1 LEA.HI.X R59, R59, c[0x0][0x21c], RZ, 0x4, P2 ;  /* 0x000087003b3b1a11 */ /* 0x000fe200010f24ff */
[----:B------:R1:W5:Y:S01]  /*0610*/  @P1 LDG.E.128 R16, [R56.64] ;  /* 0x0000000438101981 */ /* 0x000362000c1e1d00 */
[----:B------:R-:W-:-:S03]  /*0620*/  @P1 LEA.HI.X R61, R61, c[0x0][0x21c], RZ, 0x4, P3 ;  /* 0x000087003d3d1a11 */ /* 0x000fc600018f24ff */
[----:B------:R4:W5:Y:S04]  /*0630*/  @P1 LDG.E.128 R20, [R58.64] ;  /* 0x000000043a141981 */ /* 0x000968000c1e1d00 */
[----:B------:R0:W5:Y:S01]  /*0640*/  @P1 LDG.E.128 R24, [R60.64] ;  /* 0x000000043c181981 */ /* 0x000162000c1e1d00 */
[----:B--2---:R-:W-:-:S05]  /*0650*/  FSEL R104, R100, RZ, !P0 ;  /* 0x000000ff64687208 */ /* 0x004fca0004000000 */
[C---:B---3--:R-:W-:Y:S02]  /*0660*/  FADD.FTZ R102, -R104.reuse, R33 ;  /* 0x0000002168667221 */ /* 0x048fe40000010100 */
[C---:B0-----:R-:W-:Y:S02]  /*0670*/  FADD.FTZ R2, -R104.reuse, R35 ;  /* 0x0000002368027221 */ /* 0x041fe40000010100 */
[C---:B------:R-:W-:Y:S02]  /*0680*/  FADD.FTZ R32, -R104.reuse, R32 ;  /* 0x0000002068207221 */ /* 0x040fe40000010100 */
[----:B------:R-:W-:Y:S02]  /*0690*/  FADD.FTZ R34, -R104, R34 ;  /* 0x0000002268227221 */ /* 0x000fe40000010100 */
[C---:B----4-:R-:W-:Y:S02]  /*06a0*/  FMUL.FTZ R58, R93.reuse, R102 ;  /* 0x000000665d3a7220 */ /* 0x050fe40000410000 */
[----:B------:R-:W-:-:S02]  /*06b0*/  FMUL.FTZ R102, R93, R2 ;  /* 0x000000025d667220 */ /* 0x000fc40000410000 */
[C---:B------:R-:W-:Y:S02]  /*06c0*/  FADD.FTZ R40, -R104.reuse, R40 ;  /* 0x0000002868287221 */ /* 0x040fe40000010100 */
[----:B------:R-:W-:Y:S02]  /*06d0*/  FADD.FTZ R2, -R104, R41 ;  /* 0x0000002968027221 */ /* 0x000fe40000010100 */
[C---:B------:R-:W-:Y:S02]  /*06e0*/  FMUL.FTZ R100, R93.reuse, R32 ;  /* 0x000000205d647220 */ /* 0x040fe40000410000 */
[----:B------:R-:W-:Y:S02]  /*06f0*/  FMUL.FTZ R101, R12, R36 ;  /* 0x000000240c657220 */ /* 0x000fe40000410000 */
[----:B------:R-:W-:Y:S02]  /*0700*/  FMUL.FTZ R60, R93, R34 ;  /* 0x000000225d3c7220 */ /* 0x000fe40000410000 */
[----:B------:R-:W-:-:S02]  /*0710*/  FADD.FTZ R32, -R104, R42 ;  /* 0x0000002a68207221 */ /* 0x000fc40000010100 */
[C---:B------:R-:W-:Y:S02]  /*0720*/  FMUL.FTZ R42, R93.reuse, R40 ;  /* 0x000000285d2a7220 */ /* 0x040fe40000410000 */
[----:B------:R-:W-:Y:S02]  /*0730*/  FADD.FTZ R34, -R104, R43 ;  /* 0x0000002b68227221 */ /* 0x000fe40000010100 */
[----:B------:R-:W-:Y:S02]  /*0740*/  FMUL.FTZ R43, R93, R2 ;  /* 0x000000025d2b7220 */ /* 0x000fe40000410000 */
[----:B------:R-:W-:Y:S02]  /*0750*/  FMUL.FTZ R103, R13, R37 ;  /* 0x000000250d677220 */ /* 0x000fe40000410000 */
[----:B------:R-:W-:Y:S02]  /*0760*/  FADD.FTZ R2, RZ, R101 ;  /* 0x00000065ff027221 */ /* 0x000fe40000010000 */
[----:B------:R-:W-:-:S02]  /*0770*/  FADD.FTZ R85, R44, R85 ;  /* 0x000000552c557221 */ /* 0x000fc40000010000 */
[----:B------:R-:W-:Y:S02]  /*0780*/  FFMA.FTZ R83, R44, R42, R83 ;  /* 0x0000002a2c537223 */ /* 0x000fe40000010053 */
[----:B-1----:R-:W-:Y:S02]  /*0790*/  FMUL.FTZ R57, R8, R44 ;  /* 0x0000002c08397220 */ /* 0x002fe40000410000 */
[----:B------:R-:W-:Y:S02]  /*07a0*/  FMUL.FTZ R44, R93, R32 ;  /* 0x000000205d2c7220 */ /* 0x000fe40000410000 */
[----:B------:R-:W-:Y:S02]  /*07b0*/  FADD.FTZ R32, R2, R103 ;  /* 0x0000006702207221 */ /* 0x000fe40000010000 */
[----:B------:R-:W-:Y:S02]  /*07c0*/  FFMA.FTZ R2, R100, R101, RZ ;  /* 0x0000006564027223 */ /* 0x000fe400000100ff */
[----:B------:R-:W-:-:S02]  /*07d0*/  FMUL.FTZ R105, R14, R38 ;  /* 0x000000260e697220 */ /* 0x000fc40000410000 */
        /* <DEDUP_REMOVED lines=9> */
[----:B------:R-:W-:Y:S02]  /*0870*/  FADD.FTZ R48, -R104, R48 ;  /* 0x0000003068307221 */ /* 0x000fe40000010100 */
[----:B------:R-:W-:Y:S02]  /*0880*/  FMUL.FTZ R59, R10, R46 ;  /* 0x0000002e0a3b7220 */ /* 0x000fe40000410000 */
[----:B------:R-:W-:-:S02]  /*0890*/  FADD.FTZ R32, R3, R56 ;  /* 0x0000003803207221 */ /* 0x000fc40000010000 */
[----:B------:R-:W-:Y:S02]  /*08a0*/  FFMA.FTZ R2, R43, R56, R2 ;  /* 0x000000382b027223 */ /* 0x000fe40000010002 */
[C---:B------:R-:W-:Y:S02]  /*08b0*/  FADD.FTZ R84, R45.reuse, R84 ;  /* 0x000000542d547221 */ /* 0x040fe40000010000 */
        /* <DEDUP_REMOVED lines=19> */
[----:B------:R-:W-:Y:S02]  /*09f0*/  FMUL.FTZ R47, R93, R34 ;  /* 0x000000225d2f7220 */ /* 0x000fe40000410000 */
[----:B------:R-:W-:Y:S02]  /*0a00*/  FMUL.FTZ R50, R5, R53 ;  /* 0x0000003505327220 */ /* 0x000fe40000410000 */
        /* <DEDUP_REMOVED lines=8> */
[----:B------:R-:W-:Y:S01]  /*0a90*/  FFMA.FTZ R2, R47, R50, R2 ;  /* 0x000000322f027223 */ /* 0x000fe20000010002 */
[----:B------:R-:W-:Y:S01]  /*0aa0*/  LOP3.LUT P0, RZ, R74, 0xff, RZ, 0xc0, !PT ;  /* 0x000000ff4aff7812 */ /* 0x000fe2000780c0ff */
[C---:B------:R-:W-:Y:S02]  /*0ab0*/  FADD.FTZ R67, R54.reuse, R67 ;  /* 0x0000004336437221 */ /* 0x040fe40000010000 */
[----:B------:R-:W-:Y:S02]  /*0ac0*/  FFMA.FTZ R65, R54, R48, R65 ;  /* 0x0000003036417223 */ /* 0x000fe40000010041 */
[----:B------:R-:W-:Y:S02]  /*0ad0*/  FMUL.FTZ R54, R93, R38 ;  /* 0x000000265d367220 */ /* 0x000fe40000410000 */
[----:B------:R-:W-:-:S02]  /*0ae0*/  FMUL.FTZ R49, R7, R55 ;  /* 0x0000003707317220 */ /* 0x000fc40000410000 */
[----:B------:R-:W-:Y:S02]  /*0af0*/  FADD.FTZ R32, R32, R51 ;  /* 0x0000003320207221 */ /* 0x000fe40000010000 */
[----:B------:R-:W-:Y:S01]  /*0b00*/  FFMA.FTZ R2, R48, R51, R2 ;  /* 0x0000003330027223 */ /* 0x000fe20000010002 */
[----:B------:R-:W-:Y:S01]  /*0b10*/  SEL R41, R64, R63, !P0 ;  /* 0x0000003f40297207 */ /* 0x000fe20004000000 */
        /* <DEDUP_REMOVED lines=12> */
.L_x_6142:
        /* <DEDUP_REMOVED lines=18> */
.L_x_6143:
[----:B------:R-:W-:Y:S01]  /*0d00*/  LOP3.LUT P0, RZ, R97, 0x1f, RZ, 0xc0, !PT ;  /* 0x0000001f61ff7812 */ /* 0x000fe2000780c0ff */
[----:B--2---:R-:W-:Y:S01]  /*0d10*/  FADD.FTZ R2, R36, R35 ;  /* 0x0000002324027221 */ /* 0x004fe20000010000 */
[----:B------:R-:W-:Y:S01]  /*0d20*/  ULDC.U8 UR6, c[0x0][0x1f0] ;  /* 0x00007c0000067ab9 */ /* 0x000fe20000000000 */
[----:B-1----:R-:W-:Y:S01]  /*0d30*/  FADD.FTZ R3, R38, R37 ;  /* 0x0000002526037221 */ /* 0x002fe20000010000 */
[----:B------:R-:W-:Y:S01]  /*0d40*/  ISETP.NE.AND P1, PT, RZ, UR6, PT ;  /* 0x00000006ff007c0c */ /* 0x000fe2000bf25270 */
[----:B------:R-:W-:Y:S01]  /*0d50*/  WARPSYNC 0xffffffff ;  /* 0xffffffff00007948 */ /* 0x000fe20003800000 */
[----:B------:R-:W-:-:S04]  /*0d60*/  ISETP.NE.U32.AND P2, PT, RZ, c[0x0][0x258], PT ;  /* 0x00009600ff007a0c */ /* 0x000fc80003f45070 */
[----:B------:R-:W-:-:S03]  /*0d70*/  ISETP.NE.AND.EX P2, PT, RZ, c[0x0][0x25c], PT, P2 ;  /* 0x00009700ff007a0c */ /* 0x000fc60003f45320 */
[----:B------:R-:W-:-:S05]  /*0d80*/  @!P0 IADD3 R40, R72, R41, RZ ;  /* 0x0000002948288210 */ /* 0x000fca0007ffe0ff */
[----:B------:R1:W-:Y:S04]  /*0d90*/  @!P0 STS.64 [R40.X8+0x1800], R2 ;  /* 0x0018000228008388 */ /* 0x0003e80000008a00 */
[----:B------:R-:W-:Y:S01]  /*0da0*/  BAR.SYNC.DEFER_BLOCKING 0x0 ;  /* 0x0000000000007b1d */ /* 0x000fe20000010000 */
[----:B------:R-:W-:-:S04]  /*0db0*/  ISETP.NE.U32.AND P0, PT, RZ, c[0x0][0x218], PT ;  /* 0x00008600ff007a0c */ /* 0x000fc80003f05070 */
[----:B------:R-:W-:Y:S02]  /*0dc0*/  ISETP.NE.AND.EX P0, PT, RZ, c[0x0][0x21c], PT, P0 ;  /* 0x00008700ff007a0c */ /* 0x000fe40003f05300 */
[----:B-1----:R-:W-:-:S04]  /*0dd0*/  IADD3 R2, P3, R98, c[0x0][0x248], RZ ;  /* 0x0000920062027a10 */ /* 0x002fc80007f7e0ff */
[----:B------:R-:W-:Y:S01]  /*0de0*/  IADD3.X R3, R99, c[0x0][0x24c], RZ, P3, !PT ;  /* 0x0000930063037a10 */ /* 0x000fe20001ffe4ff */
        /* <DEDUP_REMOVED lines=43> */
.L_x_6138:
        /* <DEDUP_REMOVED lines=9> */
[C---:B0-----:R-:W-:Y:S02]  /*1130*/  FMUL.FTZ R37, R93.reuse, R42 ;  /* 0x0000002a5d257220 */ /* 0x041fe40000410000 */
[C---:B------:R-:W-:Y:S02]  /*1140*/  FMUL.FTZ R56, R93.reuse, R56 ;  /* 0x000000385d387220 */ /* 0x040fe40000410000 */
        /* <DEDUP_REMOVED lines=14> */
.L_x_6139:
[-CC-:B-1----:R-:W-:Y:S01]  /*1230*/  FFMA.FTZ R45, R45, R104.reuse, R53.reuse ;  /* 0x000000682d2d7223 */ /* 0x182fe20000010035 */
[----:B0-----:R-:W-:Y:S01]  /*1240*/  IADD3 R2, P3, R95, c[0x0][0x248], RZ ;  /* 0x000092005f027a10 */ /* 0x001fe20007f7e0ff */
[-CC-:B------:R-:W-:Y:S01]  /*1250*/  FFMA.FTZ R47, R47, R104.reuse, R53.reuse ;  /* 0x000000682f2f7223 */ /* 0x180fe20000010035 */
[----:B------:R-:W-:Y:S01]  /*1260*/  @P1 IADD3 R40, P4, R96, c[0x0][0x258], RZ ;  /* 0x0000960060281a10 */ /* 0x000fe20007f9e0ff */
[-CC-:B------:R-:W-:Y:S01]  /*1270*/  FFMA.FTZ R48, R48, R104.reuse, R53.reuse ;  /* 0x0000006830307223 */ /* 0x180fe20000010035 */
[----:B------:R-:W-:Y:S01]  /*1280*/  IADD3 R42, P5, R96, c[0x0][0x248], RZ ;  /* 0x00009200602a7a10 */ /* 0x000fe20007fbe0ff */
[----:B------:R-:W-:Y:S01]  /*1290*/  FFMA.FTZ R54, R54, R104, R53 ;  /* 0x0000006836367223 */ /* 0x000fe20000010035 */
[----:B------:R-:W-:Y:S01]  /*12a0*/  IADD3.X R3, R91, c[0x0][0x24c], RZ, P3, !PT ;  /* 0x000093005b037a10 */ /* 0x000fe20001ffe4ff */
[----:B------:R-:W-:Y:S01]  /*12b0*/  FADD.FTZ R52, R52, -R45 ;  /* 0x8000002d34347221 */ /* 0x000fe20000010000 */
[----:B------:R-:W-:Y:S01]  /*12c0*/  @P1 IADD3.X R41, R76, c[0x0][0x25c], RZ, P4, !PT ;  /* 0x000097004c291a10 */ /* 0x000fe200027fe4ff */
[----:B------:R-:W-:Y:S01]  /*12d0*/  FADD.FTZ R50, R50, -R47 ;  /* 0x8000002f32327221 */ /* 0x000fe20000010000 */
[----:B------:R-:W-:Y:S01]  /*12e0*/  IADD3 R0, R0, c[0x0][0x160], RZ ;  /* 0x0000580000007a10 */ /* 0x000fe20007ffe0ff */
[----:B------:R-:W-:-:S02]  /*12f0*/  FADD.FTZ R48, R51, -R48 ;  /* 0x8000003033307221 */ /* 0x000fc40000010000 */
[----:B------:R-:W-:Y:S02]  /*1300*/  FADD.FTZ R54, R49, -R54 ;  /* 0x8000003631367221 */ /* 0x000fe40000010000 */
[C---:B------:R-:W-:Y:S02]  /*1310*/  FMUL.FTZ R43, R93.reuse, R52 ;  /* 0x000000345d2b7220 */ /* 0x040fe40000410000 */
        /* <DEDUP_REMOVED lines=16> */
[-C--:B------:R-:W-:Y:S01]  /*1420*/  FMUL.FTZ R36, R43, R89.reuse ;  /* 0x000000592b247220 */ /* 0x080fe20000410000 */
[----:B------:R-:W-:Y:S01]  /*1430*/  IADD3.X R43, R76, c[0x0][0x24c], RZ, P5, !PT ;  /* 0x000093004c2b7a10 */ /* 0x000fe20002ffe4ff */
        /* <DEDUP_REMOVED lines=10> */
.L_x_6140:
        /* <DEDUP_REMOVED lines=24> */
.L_x_6135:
        /* <DEDUP_REMOVED lines=15> */
.L_x_6136:
[----:B------:R-:W-:Y:S01]  /*1750*/  HFMA2.MMA R38, -RZ, RZ, 0, 9.5367431640625e-07 ;  /* 0x00000010ff267435 */ /* 0x000fe200000001ff */
[----:B------:R-:W-:-:S02]  /*1760*/  MOV R33, R35 ;  /* 0x0000002300217202 */ /* 0x000fc40000000f00 */
[----:B------:R-:W-:Y:S02]  /*1770*/  MOV R34, 0x1f ;  /* 0x0000001f00227802 */ /* 0x000fe40000000f00 */
[----:B------:R-:W-:Y:S02]  /*1780*/  MOV R39, 0xffffffff ;  /* 0xffffffff00277802 */ /* 0x000fe40000000f00 */
[----:B------:R-:W-:Y:S02]  /*1790*/  MOV R2, 0x17b0 ;  /* 0x000017b000027802 */ /* 0x000fe40000000f00 */
[----:B-----5:R-:W-:Y:S05]  /*17a0*/  CALL.REL.NOINC `($__internal_181_$__cuda_sm70_shflsync_down_p) ;  /* 0x0000045000007944 */ /* 0x020fea0003c00000 */
[----:B-1----:R-:W-:Y:S01]  /*17b0*/  MOV R32, R38 ;  /* 0x0000002600207202 */ /* 0x002fe20000000f00 */
[----:B0-----:R-:W-:Y:S05]  /*17c0*/  BRA `(.L_x_6142) ;  /* 0xfffff41000007947 */ /* 0x001fea000383ffff */
.L_x_6137:
[----:B------:R-:W-:Y:S01]  /*17d0*/  HFMA2.MMA R38, -RZ, RZ, 0, 9.5367431640625e-07 ;  /* 0x00000010ff267435 */ /* 0x000fe200000001ff */
[----:B------:R-:W-:Y:S02]  /*17e0*/  MOV R33, R37 ;  /* 0x0000002500217202 */ /* 0x000fe40000000f00 */
[----:B------:R-:W-:Y:S02]  /*17f0*/  MOV R34, 0x1f ;  /* 0x0000001f00227802 */ /* 0x000fe40000000f00 */
[----:B------:R-:W-:-:S02]  /*1800*/  MOV R39, 0xffffffff ;  /* 0xffffffff00277802 */ /* 0x000fc40000000f00 */
[----:B------:R-:W-:Y:S02]  /*1810*/  MOV R2, 0x1830 ;  /* 0x0000183000027802 */ /* 0x000fe40000000f00 */
[----:B01---5:R-:W-:Y:S05]  /*1820*/  CALL.REL.NOINC `($__internal_181_$__cuda_sm70_shflsync_down_p) ;  /* 0x000003d000007944 */ /* 0x023fea0003c00000 */
[----:B------:R-:W-:Y:S01]  /*1830*/  FADD.FTZ R35, R35, R32 ;  /* 0x0000002023237221 */ /* 0x000fe20000010000 */
[----:B0-----:R-:W-:Y:S01]  /*1840*/  MOV R34, 0x1f ;  /* 0x0000001f00227802 */ /* 0x001fe20000000f00 */
[----:B-1----:R-:W-:Y:S01]  /*1850*/  FADD.FTZ R37, R37, R38 ;  /* 0x0000002625257221 */ /* 0x002fe20000010000 */
[----:B------:R-:W-:Y:S01]  /*1860*/  HFMA2.MMA R38, -RZ, RZ, 0, 4.76837158203125e-07 ;  /* 0x00000008ff267435 */ /* 0x000fe200000001ff */
[----:B------:R-:W-:Y:S02]  /*1870*/  MOV R39, 0xffffffff ;  /* 0xffffffff00277802 */ /* 0x000fe40000000f00 */
[----:B------:R-:W-:Y:S02]  /*1880*/  MOV R33, R35 ;  /* 0x0000002300217202 */ /* 0x000fe40000000f00 */
[----:B------:R-:W-:Y:S02]  /*1890*/  MOV R2, 0x18b0 ;  /* 0x000018b000027802 */ /* 0x000fe40000000f00 */
[----:B------:R-:W-:Y:S05]  /*18a0*/  CALL.REL.NOINC `($__internal_181_$__cuda_sm70_shflsync_down_p) ;  /* 0x0000035000007944 */ /* 0x000fea0003c00000 */
[----:B-1----:R-:W-:Y:S01]  /*18b0*/  MOV R32, R38 ;  /* 0x0000002600207202 */ /* 0x002fe20000000f00 */
[----:B------:R-:W-:Y:S01]  /*18c0*/  HFMA2.MMA R38, -RZ, RZ, 0, 4.76837158203125e-07 ;  /* 0x00000008ff267435 */ /* 0x000fe200000001ff */
[----:B0-----:R-:W-:-:S02]  /*18d0*/  MOV R33, R37 ;  /* 0x0000002500217202 */ /* 0x001fc40000000f00 */
[----:B------:R-:W-:Y:S02]  /*18e0*/  MOV R34, 0x1f ;  /* 0x0000001f00227802 */ /* 0x000fe40000000f00 */
[----:B------:R-:W-:Y:S02]  /*18f0*/  MOV R39, 0xffffffff ;  /* 0xffffffff00277802 */ /* 0x000fe40000000f00 */
[----:B------:R-:W-:Y:S02]  /*1900*/  MOV R2, 0x1920 ;  /* 0x0000192000027802 */ /* 0x000fe40000000f00 */
[----:B------:R-:W-:Y:S05]  /*1910*/  CALL.REL.NOINC `($__internal_181_$__cuda_sm70_shflsync_down_p) ;  /* 0x000002e000007944 */ /* 0x000fea0003c00000 */
[----:B------:R-:W-:Y:S01]  /*1920*/  FADD.FTZ R35, R32, R35 ;  /* 0x0000002320237221 */ /* 0x000fe20000010000 */
[----:B0-----:R-:W-:Y:S01]  /*1930*/  MOV R34, 0x1f ;  /* 0x0000001f00227802 */ /* 0x001fe20000000f00 */
[----:B-1----:R-:W-:Y:S01]  /*1940*/  FADD.FTZ R37, R37, R38 ;  /* 0x0000002625257221 */ /* 0x002fe20000010000 */
[----:B------:R-:W-:Y:S01]  /*1950*/  HFMA2.MMA R38, -RZ, RZ, 0, 2.384185791015625e-07 ;  /* 0x00000004ff267435 */ /* 0x000fe200000001ff */
[----:B------:R-:W-:Y:S02]  /*1960*/  MOV R39, 0xffffffff ;  /* 0xffffffff00277802 */ /* 0x000fe40000000f00 */
[----:B------:R-:W-:-:S02]  /*1970*/  MOV R33, R35 ;  /* 0x0000002300217202 */ /* 0x000fc40000000f00 */
[----:B------:R-:W-:Y:S02]  /*1980*/  MOV R2, 0x19a0 ;  /* 0x000019a000027802 */ /* 0x000fe40000000f00 */
[----:B------:R-:W-:Y:S05]  /*1990*/  CALL.REL.NOINC `($__internal_181_$__cuda_sm70_shflsync_down_p) ;  /* 0x0000026000007944 */ /* 0x000fea0003c00000 */
[----:B-1----:R-:W-:Y:S01]  /*19a0*/  MOV R32, R38 ;  /* 0x0000002600207202 */ /* 0x002fe20000000f00 */
[----:B------:R-:W-:Y:S01]  /*19b0*/  HFMA2.MMA R38, -RZ, RZ, 0, 2.384185791015625e-07 ;  /* 0x00000004ff267435 */ /* 0x000fe200000001ff */
[----:B0-----:R-:W-:Y:S02]  /*19c0*/  MOV R33, R37 ;  /* 0x0000002500217202 */ /* 0x001fe40000000f00 */
[----:B------:R-:W-:Y:S02]  /*19d0*/  MOV R34, 0x1f ;  /* 0x0000001f00227802 */ /* 0x000fe40000000f00 */
[----:B------:R-:W-:Y:S02]  /*19e0*/  MOV R39, 0xffffffff ;  /* 0xffffffff00277802 */ /* 0x000fe40000000f00 */
[----:B------:R-:W-:Y:S02]  /*19f0*/  MOV R2, 0x1a10 ;  /* 0x00001a1000027802 */ /* 0x000fe40000000f00 */
[----:B------:R-:W-:Y:S05]  /*1a00*/  CALL.REL.NOINC `($__internal_181_$__cuda_sm70_shflsync_down_p) ;  /* 0x000001f000007944 */ /* 0x000fea0003c00000 */
[----:B------:R-:W-:Y:S01]  /*1a10*/  FADD.FTZ R35, R32, R35 ;  /* 0x0000002320237221 */ /* 0x000fe20000010000 */
[----:B0-----:R-:W-:Y:S01]  /*1a20*/  MOV R34, 0x1f ;  /* 0x0000001f00227802 */ /* 0x001fe20000000f00 */
[----:B-1----:R-:W-:Y:S01]  /*1a30*/  FADD.FTZ R37, R37, R38 ;  /* 0x0000002625257221 */ /* 0x002fe20000010000 */
[----:B------:R-:W-:Y:S01]  /*1a40*/  HFMA2.MMA R38, -RZ, RZ, 0, 1.1920928955078125e-07 ;  /* 0x00000002ff267435 */ /* 0x000fe200000001ff */
[----:B------:R-:W-:-:S02]  /*1a50*/  MOV R39, 0xffffffff ;  /* 0xffffffff00277802 */ /* 0x000fc40000000f00 */
[----:B------:R-:W-:Y:S02]  /*1a60*/  MOV R33, R35 ;  /* 0x0000002300217202 */ /* 0x000fe40000000f00 */
[----:B------:R-:W-:Y:S02]  /*1a70*/  MOV R2, 0x1a90 ;  /* 0x00001a9000027802 */ /* 0x000fe40000000f00 */
[----:B------:R-:W-:Y:S05]  /*1a80*/  CALL.REL.NOINC `($__internal_181_$__cuda_sm70_shflsync_down_p) ;  /* 0x0000017000007944 */ /* 0x000fea0003c00000 */
[----:B-1----:R-:W-:Y:S01]  /*1a90*/  MOV R32, R38 ;  /* 0x0000002600207202 */ /* 0x002fe20000000f00 */
[----:B------:R-:W-:Y:S01]  /*1aa0*/  HFMA2.MMA R38, -RZ, RZ, 0, 1.1920928955078125e-07 ;  /* 0x00000002ff267435 */ /* 0x000fe200000001ff */
[----:B0-----:R-:W-:Y:S02]  /*1ab0*/  MOV R33, R37 ;  /* 0x0000002500217202 */ /* 0x001fe40000000f00 */
[----:B------:R-:W-:Y:S02]  /*1ac0*/  MOV R34, 0x1f ;  /* 0x0000001f00227802 */ /* 0x000fe40000000f00 */
[----:B------:R-:W-:Y:S02]  /*1ad0*/  MOV R39, 0xffffffff ;  /* 0xffffffff00277802 */ /* 0x000fe40000000f00 */
[----:B------:R-:W-:-:S02]  /*1ae0*/  MOV R2, 0x1b00 ;  /* 0x00001b0000027802 */ /* 0x000fc40000000f00 */
[----:B------:R-:W-:Y:S05]  /*1af0*/  CALL.REL.NOINC `($__internal_181_$__cuda_sm70_shflsync_down_p) ;  /* 0x0000010000007944 */ /* 0x000fea0003c00000 */
[----:B------:R-:W-:Y:S01]  /*1b00*/  FADD.FTZ R35, R32, R35 ;  /* 0x0000002320237221 */ /* 0x000fe20000010000 */
[----:B0-----:R-:W-:Y:S01]  /*1b10*/  MOV R34, 0x1f ;  /* 0x0000001f00227802 */ /* 0x001fe20000000f00 */
[----:B-1----:R-:W-:Y:S01]  /*1b20*/  FADD.FTZ R37, R37, R38 ;  /* 0x0000002625257221 */ /* 0x002fe20000010000 */
[----:B------:R-:W-:Y:S01]  /*1b30*/  HFMA2.MMA R38, -RZ, RZ, 0, 5.9604644775390625e-08 ;  /* 0x00000001ff267435 */ /* 0x000fe200000001ff */
[----:B------:R-:W-:-:S02]  /*1b40*/  MOV R39, 0xffffffff ;  /* 0xffffffff00277802 */ /* 0x000fc40000000f00 */
[----:B------:R-:W-:Y:S02]  /*1b50*/  MOV R33, R35 ;  /* 0x0000002300217202 */ /* 0x000fe40000000f00 */
[----:B------:R-:W-:Y:S02]  /*1b60*/  MOV R2, 0x1b80 ;  /* 0x00001b8000027802 */ /* 0x000fe40000000f00 */
[----:B------:R-:W-:Y:S05]  /*1b70*/  CALL.REL.NOINC `($__internal_181_$__cuda_sm70_shflsync_down_p) ;  /* 0x0000008000007944 */ /* 0x000fea0003c00000 */
[----:B-1----:R-:W-:Y:S01]  /*1b80*/  MOV R36, R38 ;  /* 0x0000002600247202 */ /* 0x002fe20000000f00 */
[----:B------:R-:W-:Y:S01]  /*1b90*/  HFMA2.MMA R38, -RZ, RZ, 0, 5.9604644775390625e-08 ;  /* 0x00000001ff267435 */ /* 0x000fe200000001ff */
[----:B0-----:R-:W-:Y:S02]  /*1ba0*/  MOV R33, R37 ;  /* 0x0000002500217202 */ /* 0x001fe40000000f00 */
[----:B------:R-:W-:Y:S02]  /*1bb0*/  MOV R34, 0x1f ;  /* 0x0000001f00227802 */ /* 0x000fe40000000f00 */
[----:B------:R-:W-:Y:S02]  /*1bc0*/  MOV R39, 0xffffffff ;  /* 0xffffffff00277802 */ /* 0x000fe40000000f00 */
[----:B------:R-:W-:-:S02]  /*1bd0*/  MOV R2, 0x1bf0 ;  /* 0x00001bf000027802 */ /* 0x000fc40000000f00 */
[----:B------:R-:W-:Y:S05]  /*1be0*/  CALL.REL.NOINC `($__internal_181_$__cuda_sm70_shflsync_down_p) ;  /* 0x0000001000007944 */ /* 0x000fea0003c00000 */
[----:B01----:R-:W-:Y:S05]  /*1bf0*/  BRA `(.L_x_6143) ;  /* 0xfffff10000007947 */ /* 0x003fea000383ffff */
        .weak           $__internal_181_$__cuda_sm70_shflsync_down_p
        .type           $__internal_181_$__cuda_sm70_shflsync_down_p,@function
        .size           $__internal_181_$__cuda_sm70_shflsync_down_p,(.L_x_6830 - $__internal_181_$__cuda_sm70_shflsync_down_p)
$__internal_181_$__cuda_sm70_shflsync_down_p:
[----:B------:R-:W-:Y:S01]  /*1c00*/  HFMA2.MMA R3, -RZ, RZ, 0, 0 ;  /* 0x00000000ff037435 */ /* 0x000fe200000001ff */
[----:B------:R-:W-:Y:S04]  /*1c10*/  WARPSYNC R39 ;  /* 0x0000002700007348 */ /* 0x000fe80003800000 */
[----:B------:R0:W1:Y:S01]  /*1c20*/  SHFL.DOWN PT, R38, R33, R38, R34 ;  /* 0x0800002621267389 */ /* 0x00006200000e0022 */
[----:B------:R-:W-:Y:S05]  /*1c30*/  RET.REL.NODEC R2 `(_ZN10layer_norm13ln_bwd_kernelINS_13Kernel_traitsIfffffjLj1536ELj1ELj1ELj4ELj16ENS_18Kernel_traits_baseILj1536EfffffjLj128EEEEELb0ELb0ELb0ELb1EEEvNS_9BwdParamsE) ;  /* 0xffffe3c002007950 */ /* 0x000fea0003c3ffff */
.L_x_6144:
        /* <DEDUP_REMOVED lines=12> */
.L_x_6830:


//--------------------- .text._ZN10layer_norm13ln_bwd_kernelINS_13Kernel_traitsIfffffjLj1536ELj1ELj1ELj4ELj16ENS_18Kernel_traits_baseILj1536EfffffjLj128EEEEELb0ELb0ELb1ELb0EEEvNS_9BwdParamsE --------------------------
	.section	.text._ZN10layer_norm13ln_bwd_kernelINS_13Kernel_traitsIfffffjLj1536ELj1ELj1ELj4ELj16ENS_18Kernel_traits_baseILj1536EfffffjLj128EEEEELb0ELb0ELb1ELb0EEEvNS_9BwdParamsE,"ax",@progbits
	.sectioninfo	@"SHI_REGISTERS=109"
	.align	128
        .global         _ZN10layer_norm13ln_bwd_kernelINS_13Kernel_traitsIfffffjLj1536ELj1ELj1ELj4ELj16ENS_18Kernel_traits_baseILj1536EfffffjLj128EEEEELb0ELb0ELb1ELb0EEEvNS_9BwdParamsE
        .type           _ZN10layer_norm13ln_bwd_kernelINS_13Kernel_traitsIfffffjLj1536ELj1ELj1ELj4ELj16ENS_18Kernel_traits_baseILj1536EfffffjLj128EEEEELb0ELb0ELb1ELb0EEEvNS_9BwdParamsE,@function
        .size           _ZN10layer_norm13ln_bwd_kernelINS_13Kernel_traitsIfffffjLj1536ELj1ELj1ELj4ELj16ENS_18Kernel_traits_baseILj1536EfffffjLj128EEEEELb0ELb0ELb1ELb0EEEvNS_9BwdParamsE,(.L_x_6831 - _ZN10layer_norm13ln_bwd_kernelINS_13Kernel_traitsIfffffjLj1536ELj1ELj1ELj4ELj16ENS_18Kernel_traits_baseILj1536EfffffjLj128EEEEELb0ELb0ELb1ELb0EEEvNS_9BwdParamsE)
        .other          _ZN10layer_norm13ln_bwd_kernelINS_13Kernel_traitsIfffffjLj1536ELj1ELj1ELj4ELj16ENS_18Kernel_traits_baseILj1536EfffffjLj128EEEEELb0ELb0ELb1ELb0EEEvNS_9BwdParamsE,@"STO_CUDA_ENTRY STV_DEFAULT"
_ZN10layer_norm13ln_bwd_kernelINS_13Kernel_traitsIfffffjLj1536ELj1ELj1ELj4ELj16ENS_18Kernel_traits_baseILj1536EfffffjLj128EEEEELb0ELb0ELb1ELb0EEEvNS_9BwdParamsE:
.text._ZN10layer_norm13ln_bwd_kernelINS_13Kernel_traitsIfffffjLj1536ELj1ELj1ELj4ELj16ENS_18Kernel_traits_baseILj1536EfffffjLj128EEEEELb0ELb0ELb1ELb0EEEvNS_9BwdParamsE:
        /* <DEDUP_REMOVED lines=11> */
[----:B------:R-:W-:Y:S02]  /*00b0*/  ISETP.GE.U32.AND P1, PT, R0, 0x100, PT ;  /* 0x000001000000780c */ /* 0x000fe40003f26070 */
[----:B------:R-:W-:-:S07]  /*00c0*/  P2R R2, PR, RZ, 0x4 ;  /* 0x00000004ff027803 */ /* 0x000fce0000000000 */
[----:B------:R-:W-:Y:S01]  /*00d0*/  @P0 IMAD.MOV.U32 R3, RZ, RZ, 0x10 ;  /* 0x00000010ff030424 */ /* 0x000fe200078e00ff */
[----:B------:R-:W0:Y:S01]  /*00e0*/  S2UR UR6, SR_CTAID.X ;  /* 0x00000000000679c3 */ /* 0x000e220000002500 */
[----:B------:R-:W-:Y:S02]  /*00f0*/  @P2 IMAD.MOV.U32 R5, RZ, RZ, 0x10 ;  /* 0x00000010ff052424 */ /* 0x000fe400078e00ff */
[C---:B------:R-:W-:Y:S01]  /*0100*/  @P0 IMAD.WIDE.U32 R2, R4.reuse, R3, c[0x0][0x1b0] ;  /* 0x00006c0004020625 */ /* 0x040fe200078e0003 */
[----:B------:R-:W-:Y:S02]  /*0110*/  @P1 MOV R7, 0x10 ;  /* 0x0000001000071802 */ /* 0x000fe40000000f00 */
[----:B------:R-:W-:Y:S02]  /*0120*/  @P0 LOP3.LUT R4, R4, 0x80, RZ, 0xfc, !PT ;  /* 0x0000008004040812 */ /* 0x000fe400078efcff */
[----:B------:R1:W5:Y:S03]  /*0130*/  @P0 LDG.E.128 R36, [R2.64] ;  /* 0x0000000402240981 */ /* 0x000366000c1e1d00 */
[C---:B------:R-:W-:Y:S01]  /*0140*/  @P1 IMAD.WIDE.U32 R6, R4.reuse, R7, c[0x0][0x1b0] ;  /* 0x00006c0004061625 */ /* 0x040fe200078e0007 */
[----:B------:R-:W-:Y:S01]  /*0150*/  @P1 IADD3 R4, R4, 0x80, RZ ;  /* 0x0000008004041810 */ /* 0x000fe20007ffe0ff */
[----:B------:R-:W-:Y:S01]  /*0160*/  CS2R R24, SRZ ;  /* 0x0000000000187805 */ /* 0x000fe2000001ff00 */
[----:B------:R-:W-:Y:S01]  /*0170*/  CS2R R26, SRZ ;  /* 0x00000000001a7805 */ /* 0x000fe2000001ff00 */
[----:B------:R-:W-:Y:S01]  /*0180*/  CS2R R20, SRZ ;  /* 0x0000000000147805 */ /* 0x000fe2000001ff00 */
        /* <DEDUP_REMOVED lines=13> */
[----:B--2---:R-:W-:-:S04]  /*0260*/  CS2R R6, SRZ ;  /* 0x0000000000067805 */ /* 0x004fc8000001ff00 */
[----:B------:R-:W-:Y:S05]  /*0270*/  @P2 BRA `(.L_x_6145) ;  /* 0x00001d2000002947 */ /* 0x000fea0003800000 */
[----:B-1----:R-:W0:Y:S01]  /*0280*/  LDC.U8 R98, c[0x0][0x1f0] ;  /* 0x00007c00ff627b82 */ /* 0x002e220000000000 */
[----:B------:R-:W-:Y:S01]  /*0290*/  HFMA2.MMA R69, -RZ, RZ, 0, 5.9604644775390625e-08 ;  /* 0x00000001ff457435 */ /* 0x000fe200000001ff */
[----:B------:R-:W-:-:S06]  /*02a0*/  MOV R25, RZ ;  /* 0x000000ff00197202 */ /* 0x000fcc0000000f00 */
.L_x_6191:
        /* <DEDUP_REMOVED lines=23> */
[----:B------:R1:W5:Y:S02]  /*0420*/  LDG.E.128 R40, [R2.64] ;  /* 0x0000000402287981 */ /* 0x000364000c1e1d00 */
.L_x_6150:
[----:B------:R-:W-:Y:S02]  /*0430*/  IADD3 R60, R72, 0x80, RZ ;  /* 0x00000080483c7810 */ /* 0x000fe40007ffe0ff */
.L_x_6149:
[----:B------:R-:W-:Y:S05]  /*0440*/  BSYNC B1 ;  /* 0x0000000000017941 */ /* 0x000fea0003800000 */
.L_x_6148:
[----:B------:R-:W-:Y:S01]  /*0450*/  BSSY B1, `(.L_x_6151) ;  /* 0x0000008000017945 */ /* 0x000fe20003800000 */
[----:B------:R-:W-:Y:S05]  /*0460*/  @!P1 BRA `(.L_x_6152) ;  /* 0x0000006000009947 */ /* 0x000fea0003800000 */
[----:B------:R-:W-:-:S04]  /*0470*/  ISETP.NE.U32.AND P3, PT, RZ, c[0x0][0x218], PT ;  /* 0x00008600ff007a0c */ /* 0x000fc80003f65070 */
[----:B------:R-:W-:-:S13]  /*0480*/  ISETP.NE.AND.EX P3, PT, RZ, c[0x0][0x21c], PT, P3 ;  /* 0x00008700ff007a0c */ /* 0x000fda0003f65330 */
[----:B------:R-:W-:Y:S05]  /*0490*/  @!P3 BRA `(.L_x_6153) ;  /* 0x000000200000b947 */ /* 0x000fea0003800000 */
[----:B------:R-:W-:-:S06]  /*04a0*/  IMAD.WIDE.U32 R44, R60, R99, c[0x0][0x218] ;  /* 0x000086003c2c7625 */ /* 0x000fcc00078e0063 */
[----:B------:R-:W5:Y:S02]  /*04b0*/  LDG.E.128 R44, [R44.64] ;  /* 0x000000042c2c7981 */ /* 0x000f64000c1e1d00 */
.L_x_6153:
[----:B------:R-:W-:Y:S02]  /*04c0*/  IADD3 R60, R60, 0x80, RZ ;  /* 0x000000803c3c7810 */ /* 0x000fe40007ffe0ff */
.L_x_6152:
[----:B------:R-:W-:Y:S05]  /*04d0*/  BSYNC B1 ;  /* 0x0000000000017941 */ /* 0x000fea0003800000 */
.L_x_6151:
        /* <DEDUP_REMOVED lines=9> */
.L_x_6147:
[----:B---3--:R-:W-:-:S06]  /*0570*/  IMAD.WIDE R60, R68, R67, c[0x0][0x1a0] ;  /* 0x00006800443c7625 */ /* 0x008fcc00078e0243 */
[----:B------:R-:W2:Y:S01]  /*0580*/  LDG.E R60, [R60.64] ;  /* 0x000000043c3c7981 */ /* 0x000ea2000c1e1900 */
[----:B------:R-:W-:Y:S01]  /*0590*/  IADD3 R62, R66, -0x1, RZ ;  /* 0xffffffff423e7810 */ /* 0x000fe20007ffe0ff */
[----:B------:R-:W-:Y:S01]  /*05a0*/  BSSY B1, `(.L_x_6155) ;  /* 0x0000030000017945 */ /* 0x000fe20003800000 */
[----:B0-----:R-:W-:Y:S01]  /*05b0*/  ISETP.NE.AND P3, PT, R98, RZ, PT ;  /* 0x000000ff6200720c */ /* 0x001fe20003f65270 */
[----:B------:R-:W-:Y:S01]  /*05c0*/  IMAD.MOV.U32 R102, RZ, RZ, RZ ;  /* 0x000000ffff667224 */ /* 0x000fe200078e00ff */
[----:B------:R-:W-:Y:S01]  /*05d0*/  MOV R101, RZ ;  /* 0x000000ff00657202 */ /* 0x000fe20000000f00 */
[----:B------:R-:W-:Y:S01]  /*05e0*/  IMAD R62, R62, c[0x0][0x168], RZ ;  /* 0x00005a003e3e7a24 */ /* 0x000fe200078e02ff */
[----:B------:R-:W-:-:S04]  /*05f0*/  MOV R106, R72 ;  /* 0x00000048006a7202 */ /* 0x000fc80000000f00 */
[----:B------:R-:W-:-:S04]  /*0600*/  SHF.R.S32.HI R63, RZ, 0x1f, R62 ;  /* 0x0000001fff3f7819 */ /* 0x000fc8000001143e */
[----:B------:R-:W-:-:S04]  /*0610*/  LEA.HI R63, R63, R62, RZ, 0x2 ;  /* 0x0000003e3f3f7211 */ /* 0x000fc800078f10ff */
[----:B------:R-:W-:Y:S02]  /*0620*/  LEA.HI.SX32 R104, R63, R104, 0x1e ;  /* 0x000000683f687211 */ /* 0x000fe400078ff2ff */
[----:B--2---:R-:W-:Y:S01]  /*0630*/  FSEL R100, R60, RZ, !P3 ;  /* 0x000000ff3c647208 */ /* 0x004fe20005800000 */
[----:B------:R-:W-:Y:S05]  /*0640*/  @!P0 BRA `(.L_x_6156) ;  /* 0x0000025000008947 */ /* 0x000fea0003800000 */
[----:B------:R-:W-:-:S04]  /*0650*/  IMAD.WIDE.U32 R64, R72, R99, c[0x0][0x188] ;  /* 0x0000620048407625 */ /* 0x000fc800078e0063 */
[----:B------:R-:W-:Y:S02]  /*0660*/  IMAD.WIDE.U32 R60, R104, R99, c[0x0][0x208] ;  /* 0x00008200683c7625 */ /* 0x000fe400078e0063 */
[----:B------:R-:W2:Y:S04]  /*0670*/  LDG.E.128 R64, [R64.64] ;  /* 0x0000000440407981 */ /* 0x000ea8000c1e1d00 */
[----:B------:R-:W3:Y:S01]  /*0680*/  LDG.E.128 R60, [R60.64] ;  /* 0x000000043c3c7981 */ /* 0x000ee2000c1e1d00 */
[----:B------:R-:W-:-:S04]  /*0690*/  ISETP.NE.U32.AND P3, PT, RZ, c[0x0][0x218], PT ;  /* 0x00008600ff007a0c */ /* 0x000fc80003f65070 */
        /* <DEDUP_REMOVED lines=12> */
[----:B0-----:R-:W-:Y:S02]  /*0760*/  FADD.FTZ R2, RZ, R76 ;  /* 0x0000004cff027221 */ /* 0x001fe40000010000 */
[----:B------:R-:W-:-:S02]  /*0770*/  FFMA.FTZ R3, R73, R76, RZ ;  /* 0x0000004c49037223 */ /* 0x000fc400000100ff */
[----:B------:R-:W-:Y:S02]  /*0780*/  FADD.FTZ R13, R13, R61 ;  /* 0x0000003d0d0d7221 */ /* 0x000fe40000010000 */
        /* <DEDUP_REMOVED lines=17> */
.L_x_6156:
[----:B------:R-:W-:Y:S05]  /*08a0*/  BSYNC B1 ;  /* 0x0000000000017941 */ /* 0x000fea0003800000 */
.L_x_6155:
        /* <DEDUP_REMOVED lines=20> */
[----:B0-----:R-:W-:Y:S02]  /*09f0*/  FADD.FTZ R2, R101, R88 ;  /* 0x0000005865027221 */ /* 0x001fe40000010000 */
        /* <DEDUP_REMOVED lines=19> */
.L_x_6158:
[----:B------:R-:W-:Y:S05]  /*0b30*/  BSYNC B1 ;  /* 0x0000000000017941 */ /* 0x000fea0003800000 */
.L_x_6157:
[----:B------:R-:W-:-:S13]  /*0b40*/  ISETP.GE.U32.AND P3, PT, R0, 0x180, PT ;  /* 0x000001800000780c */ /* 0x000fda0003f66070 */
        /* <DEDUP_REMOVED lines=9> */
[C---:B--2---:R-:W-:Y:S02]  /*0be0*/  FADD.FTZ R75, -R100.reuse, R64 ;  /* 0x00000040644b7221 */ /* 0x044fe40000010100 */
[----:B------:R-:W-:Y:S02]  /*0bf0*/  FADD.FTZ R85, -R100, R65 ;  /* 0x0000004164557221 */ /* 0x000fe40000010100 */
[----:B-----5:R-:W-:Y:S02]  /*0c00*/  FMUL.FTZ R75, R70, R75 ;  /* 0x0000004b464b7220 */ /* 0x020fe40000410000 */
[----:B---3--:R-:W-:Y:S02]  /*0c10*/  FMUL.FTZ R80, R28, R60 ;  /* 0x0000003c1c507220 */ /* 0x008fe40000410000 */
[----:B------:R-:W-:Y:S02]  /*0c20*/  FMUL.FTZ R78, R70, R85 ;  /* 0x00000055464e7220 */ /* 0x000fe40000410000 */
[----:B------:R-:W-:-:S02]  /*0c30*/  FADD.FTZ R87, -R100, R66 ;  /* 0x0000004264577221 */ /* 0x000fc40000010100 */
[----:B------:R-:W-:Y:S02]  /*0c40*/  FMUL.FTZ R85, R29, R61 ;  /* 0x0000003d1d557220 */ /* 0x000fe40000410000 */
[----:B0-----:R-:W-:Y:S02]  /*0c50*/  FADD.FTZ R2, R101, R80 ;  /* 0x0000005065027221 */ /* 0x001fe40000010000 */
        /* <DEDUP_REMOVED lines=20> */
.L_x_6154:
[----:B------:R-:W-:Y:S05]  /*0da0*/  BSYNC B0 ;  /* 0x0000000000007941 */ /* 0x000fea0003800000 */
.L_x_6146:
[----:B------:R-:W-:Y:S02]  /*0db0*/  LOP3.LUT P4, RZ, R69, 0xff, RZ, 0xc0, !PT ;  /* 0x000000ff45ff7812 */ /* 0x000fe4000788c0ff */
[----:B------:R-:W-:Y:S02]  /*0dc0*/  SHF.R.U32.HI R60, RZ, 0x5, R97 ;  /* 0x00000005ff3c7819 */ /* 0x000fe40000011661 */
[----:B------:R-:W-:-:S02]  /*0dd0*/  LOP3.LUT P3, RZ, R97, 0x1f, RZ, 0xc0, !PT ;  /* 0x0000001f61ff7812 */ /* 0x000fc4000786c0ff */
[----:B------:R-:W-:-:S07]  /*0de0*/  LOP3.LUT R99, R60, 0x7fffffc, RZ, 0xc0, !PT ;  /* 0x07fffffc3c637812 */ /* 0x000fce00078ec0ff */
[----:B------:R-:W-:Y:S01]  /*0df0*/  @!P4 IADD3 R99, R99, 0x4, RZ ;  /* 0x000000046363c810 */ /* 0x000fe20007ffe0ff */
[----:B------:R-:W-:Y:S05]  /*0e00*/  BRA.DIV ~URZ, `(.L_x_6159) ;  /* 0x000013327f007947 */ /* 0x000fea000b800000 */
[----:B------:R2:W3:Y:S02]  /*0e10*/  SHFL.DOWN PT, R62, R101, 0x10, 0x1f ;  /* 0x0a001f00653e7f89 */ /* 0x0004e400000e0000 */
.L_x_6192:
[----:B------:R-:W-:Y:S05]  /*0e20*/  BRA.DIV ~URZ, `(.L_x_6160) ;  /* 0x000013927f007947 */ /* 0x000fea000b800000 */
[----:B-1----:R-:W1:Y:S01]  /*0e30*/  SHFL.DOWN PT, R3, R102, 0x10, 0x1f ;  /* 0x0a001f0066037f89 */ /* 0x002e6200000e0000 */
[----:B--23--:R-:W-:-:S05]  /*0e40*/  FADD.FTZ R101, R62, R101 ;  /* 0x000000653e657221 */ /* 0x00cfca0000010000 */
        /* <DEDUP_REMOVED lines=15> */
.L_x_6193:
[----:B------:R-:W-:Y:S01]  /*0f40*/  @!P3 LOP3.LUT R60, R60, 0x3, RZ, 0xc0, !PT ;  /* 0x000000033c3cb812 */ /* 0x000fe200078ec0ff */
[----:B---3--:R-:W-:Y:S01]  /*0f50*/  FADD.FTZ R2, R65, R64 ;  /* 0x0000004041027221 */ /* 0x008fe20000010000 */
[----:B------:R-:W-:Y:S01]  /*0f60*/  WARPSYNC 0xffffffff ;  /* 0xffffffff00007948 */ /* 0x000fe20003800000 */
[----:B-1----:R-:W-:Y:S01]  /*0f70*/  FADD.FTZ R3, R3, R66 ;  /* 0x0000004203037221 */ /* 0x002fe20000010000 */
[----:B------:R-:W-:Y:S01]  /*0f80*/  @!P3 IADD3 R100, R99, R60, RZ ;  /* 0x0000003c6364b210 */ /* 0x000fe20007ffe0ff */
[----:B------:R-:W-:Y:S01]  /*0f90*/  BSSY B0, `(.L_x_6161) ;  /* 0x0000063000007945 */ /* 0x000fe20003800000 */
[----:B0-----:R-:W-:-:S03]  /*0fa0*/  ISETP.NE.AND P4, PT, R98, RZ, PT ;  /* 0x000000ff6200720c */ /* 0x001fc60003f85270 */
[----:B------:R0:W-:Y:S04]  /*0fb0*/  @!P3 STS.64 [R100.X8+0x1800], R2 ;  /* 0x001800026400b388 */ /* 0x0001e80000008a00 */
[----:B------:R-:W-:Y:S01]  /*0fc0*/  BAR.SYNC.DEFER_BLOCKING 0x0 ;  /* 0x0000000000007b1d */ /* 0x000fe20000010000 */
[----:B-----5:R-:W-:-:S13]  /*0fd0*/  ISETP.GE.AND P3, PT, R71, 0x1, PT ;  /* 0x000000014700780c */ /* 0x020fda0003f66270 */
[----:B------:R-:W-:Y:S02]  /*0fe0*/  @P3 IADD3 R102, R71, -0x1, RZ ;  /* 0xffffffff47663810 */ /* 0x000fe40007ffe0ff */
[----:B0-----:R-:W-:-:S03]  /*0ff0*/  @P3 LOP3.LUT R2, R97, 0x7f, RZ, 0xc0, !PT ;  /* 0x0000007f61023812 */ /* 0x001fc600078ec0ff */
[----:B------:R-:W-:Y:S01]  /*1000*/  @P3 IMAD R102, R102, c[0x0][0x168], RZ ;  /* 0x00005a0066663a24 */ /* 0x000fe200078e02ff */
[----:B------:R-:W0:Y:S04]  /*1010*/  LDS.128 R60, [R99.X8+0x1800] ;  /* 0x00180000633c7984 */ /* 0x000e280000008c00 */
[----:B------:R-:W-:Y:S01]  /*1020*/  @P3 SHF.R.S32.HI R3, RZ, 0x1f, R102 ;  /* 0x0000001fff033819 */ /* 0x000fe20000011466 */
[----:B--2---:R-:W1:Y:S03]  /*1030*/  LDS.128 R64, [R99.X8+0x1810] ;  /* 0x0018100063407984 */ /* 0x004e660000008c00 */
[----:B------:R-:W-:Y:S01]  /*1040*/  @P3 LEA.HI R3, R3, R102, RZ, 0x2 ;  /* 0x0000006603033211 */ /* 0x000fe200078f10ff */
        /* <DEDUP_REMOVED lines=22> */
[----:B------:R-:W-:-:S02]  /*11b0*/  @!P2 ISETP.NE.U32.AND P5, PT, RZ, c[0x0][0x218], PT ;  /* 0x00008600ff00aa0c */ /* 0x000fc40003fa5070 */
[----:B------:R-:W-:Y:S02]  /*11c0*/  @!P2 ISETP.NE.AND.EX P4, PT, RZ, c[0x0][0x21c], PT, P4 ;  /* 0x00008700ff00aa0c */ /* 0x000fe40003f85340 */
        /* <DEDUP_REMOVED lines=11> */
.L_x_6164:
[----:B------:R-:W-:Y:S05]  /*1280*/  BSYNC B1 ;  /* 0x0000000000017941 */ /* 0x000fea0003800000 */
.L_x_6163:
        /* <DEDUP_REMOVED lines=13> */
.L_x_6166:
[----:B------:R-:W-:Y:S05]  /*1360*/  BSYNC B1 ;  /* 0x0000000000017941 */ /* 0x000fea0003800000 */
.L_x_6165:
        /* <DEDUP_REMOVED lines=9> */
.L_x_6168:
[----:B------:R-:W-:Y:S05]  /*1400*/  BSYNC B1 ;  /* 0x0000000000017941 */ /* 0x000fea0003800000 */
.L_x_6167:
        /* <DEDUP_REMOVED lines=9> */
.L_x_6170:
[----:B------:R-:W-:Y:S05]  /*14a0*/  BSYNC B1 ;  /* 0x0000000000017941 */ /* 0x000fea0003800000 */
.L_x_6169:
[----:B------:R-:W-:Y:S01]  /*14b0*/  SEL R55, R60, R55, P5 ;  /* 0x000000373c377207 */ /* 0x000fe20002800000 */
[----:B------:R-:W-:Y:S01]  /*14c0*/  FMUL.FTZ R2, R2, c[0x0][0x1ec] ;  /* 0x00007b0002027a20 */ /* 0x000fe20000410000 */
[----:B------:R-:W-:Y:S01]  /*14d0*/  ISETP.GT.AND P5, PT, R71, RZ, PT ;  /* 0x000000ff4700720c */ /* 0x000fe20003fa4270 */
[----:B------:R-:W-:Y:S01]  /*14e0*/  FMUL.FTZ R60, R60, c[0x0][0x1ec] ;  /* 0x00007b003c3c7a20 */ /* 0x000fe20000410000 */
[----:B------:R-:W-:Y:S01]  /*14f0*/  @P3 MOV R61, 0x10 ;  /* 0x00000010003d3802 */ /* 0x000fe20000000f00 */
[----:B------:R-:W-:Y:S01]  /*1500*/  FMUL.FTZ R65, R65, c[0x0][0x1ec] ;  /* 0x00007b0041417a20 */ /* 0x000fe20000410000 */
[----:B------:R-:W-:Y:S02]  /*1510*/  SEL R56, R3, R56, P5 ;  /* 0x0000003803387207 */ /* 0x000fe40002800000 */
[----:B------:R-:W-:Y:S02]  /*1520*/  @P4 MOV R3, 0x10 ;  /* 0x0000001000034802 */ /* 0x000fe40000000f00 */
[----:B------:R-:W-:-:S02]  /*1530*/  SEL R57, R2, R57, P5 ;  /* 0x0000003902397207 */ /* 0x000fc40002800000 */
[----:B------:R-:W-:Y:S01]  /*1540*/  SEL R59, R60, R59, P5 ;  /* 0x0000003b3c3b7207 */ /* 0x000fe20002800000 */
[C---:B------:R-:W-:Y:S01]  /*1550*/  @P4 IMAD.WIDE.U32 R2, R72.reuse, R3, c[0x0][0x258] ;  /* 0x0000960048024625 */ /* 0x040fe200078e0003 */
[----:B------:R-:W-:Y:S02]  /*1560*/  SEL R58, R65, R58, P5 ;  /* 0x0000003a413a7207 */ /* 0x000fe40002800000 */
[----:B------:R-:W-:Y:S01]  /*1570*/  IADD3 R72, R72, 0x80, RZ ;  /* 0x0000008048487810 */ /* 0x000fe20007ffe0ff */
[C---:B------:R-:W-:Y:S01]  /*1580*/  @P3 IMAD.WIDE.U32 R60, R62.reuse, R61, c[0x0][0x248] ;  /* 0x000092003e3c3625 */ /* 0x040fe200078e003d */
[----:B------:R0:W-:Y:S01]  /*1590*/  @P4 STG.E.128 [R2.64], R52 ;  /* 0x0000003402004986 */ /* 0x0001e2000c101d04 */
[----:B------:R-:W-:-:S03]  /*15a0*/  IADD3 R62, R62, 0x80, RZ ;  /* 0x000000803e3e7810 */ /* 0x000fc60007ffe0ff */
[----:B------:R0:W-:Y:S04]  /*15b0*/  @P3 STG.E.128 [R60.64], R56 ;  /* 0x000000383c003986 */ /* 0x0001e8000c101d04 */
.L_x_6162:
[----:B------:R-:W-:Y:S05]  /*15c0*/  BSYNC B0 ;  /* 0x0000000000007941 */ /* 0x000fea0003800000 */
.L_x_6161:
[----:B------:R-:W-:Y:S01]  /*15d0*/  BSSY B0, `(.L_x_6171) ;  /* 0x000004b000007945 */ /* 0x000fe20003800000 */
        /* <DEDUP_REMOVED lines=22> */
.L_x_6174:
[----:B------:R-:W-:Y:S05]  /*1740*/  BSYNC B1 ;  /* 0x0000000000017941 */ /* 0x000fea0003800000 */
.L_x_6173:
        /* <DEDUP_REMOVED lines=13> */
.L_x_6176:
[----:B------:R-:W-:Y:S05]  /*1820*/  BSYNC B1 ;  /* 0x0000000000017941 */ /* 0x000fea0003800000 */
.L_x_6175:
        /* <DEDUP_REMOVED lines=9> */
.L_x_6178:
[----:B------:R-:W-:Y:S05]  /*18c0*/  BSYNC B1 ;  /* 0x0000000000017941 */ /* 0x000fea0003800000 */
.L_x_6177:
        /* <DEDUP_REMOVED lines=9> */
.L_x_6180:
[----:B------:R-:W-:Y:S05]  /*1960*/  BSYNC B1 ;  /* 0x0000000000017941 */ /* 0x000fea0003800000 */
.L_x_6179:
        /* <DEDUP_REMOVED lines=17> */
.L_x_6172:
[----:B------:R-:W-:Y:S05]  /*1a80*/  BSYNC B0 ;  /* 0x0000000000007941 */ /* 0x000fea0003800000 */
.L_x_6171:
        /* <DEDUP_REMOVED lines=24> */
.L_x_6184:
[----:B------:R-:W-:Y:S05]  /*1c10*/  BSYNC B1 ;  /* 0x0000000000017941 */ /* 0x000fea0003800000 */
.L_x_6183:
        /* <DEDUP_REMOVED lines=11> */
.L_x_6186:
[----:B------:R-:W-:Y:S05]  /*1cd0*/  BSYNC B1 ;  /* 0x0000000000017941 */ /* 0x000fea0003800000 */
.L_x_6185:
        /* <DEDUP_REMOVED lines=8> */
.L_x_6188:
[----:B------:R-:W-:Y:S05]  /*1d60*/  BSYNC B1 ;  /* 0x0000000000017941 */ /* 0x000fea0003800000 */
.L_x_6187:
        /* <DEDUP_REMOVED lines=8> */
.L_x_6190:
[----:B------:R-:W-:Y:S05]  /*1df0*/  BSYNC B1 ;  /* 0x0000000000017941 */ /* 0x000fea0003800000 */
.L_x_6189:
        /* <DEDUP_REMOVED lines=15> */
[----:B------:R-:W-:Y:S02]  /*1ef0*/  SEL R55, R66, R55, P4 ;  /* 0x0000003742377207 */ /* 0x000fe40002000000 */
[----:B------:R-:W-:-:S03]  /*1f00*/  SEL R57, R60, R57, P2 ;  /* 0x000000393c397207 */ /* 0x000fc60001000000 */
[----:B------:R0:W-:Y:S04]  /*1f10*/  @P5 STG.E.128 [R2.64], R52 ;  /* 0x0000003402005986 */ /* 0x0001e8000c101d04 */
[----:B------:R0:W-:Y:S02]  /*1f20*/  @P3 STG.E.128 [R62.64], R56 ;  /* 0x000000383e003986 */ /* 0x0001e4000c101d04 */
.L_x_6182:
[----:B------:R-:W-:Y:S05]  /*1f30*/  BSYNC B0 ;  /* 0x0000000000007941 */ /* 0x000fea0003800000 */
.L_x_6181:
[----:B------:R-:W-:Y:S02]  /*1f40*/  IADD3 R68, R68, c[0x0][0x160], RZ ;  /* 0x0000580044447a10 */ /* 0x000fe40007ffe0ff */
[----:B------:R-:W-:Y:S02]  /*1f50*/  LOP3.LUT P3, RZ, R69, 0xff, RZ, 0xc0, !PT ;  /* 0x000000ff45ff7812 */ /* 0x000fe4000786c0ff */
[----:B------:R-:W-:Y:S02]  /*1f60*/  ISETP.GE.AND P2, PT, R68, c[0x0][0x164], PT ;  /* 0x0000590044007a0c */ /* 0x000fe40003f46270 */
[----:B------:R-:W-:-:S11]  /*1f70*/  SEL R69, RZ, 0x1, P3 ;  /* 0x00000001ff457807 */ /* 0x000fd60001800000 */
[----:B0-----:R-:W-:Y:S01]  /*1f80*/  @P2 CALL.REL.NOINC `(.L_x_6145) ;  /* 0x0000001000002944 */ /* 0x001fe20003c00000 */
[----:B------:R-:W-:Y:S05]  /*1f90*/  BRA `(.L_x_6191) ;  /* 0xffffe31000007947 */ /* 0x000fea000383ffff */
.L_x_6145:
[----:B-1----:R-:W0:Y:S01]  /*1fa0*/  S2UR UR6, SR_CTAID.X ;  /* 0x00000000000679c3 */ /* 0x002e220000002500 */
[----:B------:R-:W0:Y:S01]  /*1fb0*/  S2R R3, SR_TID.X ;  /* 0x0000000000037919 */ /* 0x000e220000002100 */
[----:B-----5:R-:W-:Y:S02]  /*1fc0*/  @P0 MOV R29, 0x10 ;  /* 0x00000010001d0802 */ /* 0x020fe40000000f00 */
[----:B------:R-:W-:Y:S02]  /*1fd0*/  ISETP.GE.U32.AND P2, PT, R0, 0x180, PT ;  /* 0x000001800000780c */ /* 0x000fe40003f46070 */
        /* <DEDUP_REMOVED lines=22> */
.L_x_6159:
[----:B------:R-:W-:Y:S01]  /*2140*/  HFMA2.MMA R100, -RZ, RZ, 0, 9.5367431640625e-07 ;  /* 0x00000010ff647435 */ /* 0x000fe200000001ff */
[----:B------:R-:W-:Y:S01]  /*2150*/  MOV R63, R101 ;  /* 0x00000065003f7202 */ /* 0x000fe20000000f00 */
[----:B------:R-:W-:Y:S01]  /*2160*/  IMAD.MOV.U32 R67, RZ, RZ, 0x1f ;  /* 0x0000001fff437424 */ /* 0x000fe200078e00ff */
[----:B------:R-:W-:Y:S02]  /*2170*/  MOV R104, 0xffffffff ;  /* 0xffffffff00687802 */ /* 0x000fe40000000f00 */
[----:B-1----:R-:W-:-:S02]  /*2180*/  MOV R2, 0x21a0 ;  /* 0x000021a000027802 */ /* 0x002fc40000000f00 */
[----:B0----5:R-:W-:Y:S05]  /*2190*/  CALL.REL.NOINC `($__internal_182_$__cuda_sm70_shflsync_down_p) ;  /* 0x0000046000007944 */ /* 0x021fea0003c00000 */
[----:B-1----:R-:W-:Y:S01]  /*21a0*/  MOV R62, R63 ;  /* 0x0000003f003e7202 */ /* 0x002fe20000000f00 */
[----:B0-----:R-:W-:Y:S05]  /*21b0*/  BRA `(.L_x_6192) ;  /* 0xffffec6000007947 */ /* 0x001fea000383ffff */
.L_x_6160:
[----:B------:R-:W-:Y:S01]  /*21c0*/  HFMA2.MMA R100, -RZ, RZ, 0, 9.5367431640625e-07 ;  /* 0x00000010ff647435 */ /* 0x000fe200000001ff */
[----:B------:R-:W-:Y:S01]  /*21d0*/  IMAD.MOV.U32 R63, RZ, RZ, R102 ;  /* 0x000000ffff3f7224 */ /* 0x000fe200078e0066 */
[----:B------:R-:W-:Y:S01]  /*21e0*/  MOV R67, 0x1f ;  /* 0x0000001f00437802 */ /* 0x000fe20000000f00 */
[----:B------:R-:W-:Y:S01]  /*21f0*/  IMAD.MOV.U32 R104, RZ, RZ, -0x1 ;  /* 0xffffffffff687424 */ /* 0x000fe200078e00ff */
[----:B-1----:R-:W-:-:S02]  /*2200*/  MOV R2, 0x2220 ;  /* 0x0000222000027802 */ /* 0x002fc40000000f00 */
[----:B0-23-5:R-:W-:Y:S05]  /*2210*/  CALL.REL.NOINC `($__internal_182_$__cuda_sm70_shflsync_down_p) ;  /* 0x000003e000007944 */ /* 0x02dfea0003c00000 */
[----:B------:R-:W-:Y:S01]  /*2220*/  FADD.FTZ R62, R62, R101 ;  /* 0x000000653e3e7221 */ /* 0x000fe20000010000 */
[----:B0-----:R-:W-:Y:S01]  /*2230*/  HFMA2.MMA R100, -RZ, RZ, 0, 4.76837158203125e-07 ;  /* 0x00000008ff647435 */ /* 0x001fe200000001ff */
[----:B-1----:R-:W-:Y:S01]  /*2240*/  FADD.FTZ R102, R102, R63 ;  /* 0x0000003f66667221 */ /* 0x002fe20000010000 */
[----:B------:R-:W-:Y:S01]  /*2250*/  MOV R67, 0x1f ;  /* 0x0000001f00437802 */ /* 0x000fe20000000f00 */
[----:B------:R-:W-:Y:S01]  /*2260*/  IMAD.MOV.U32 R104, RZ, RZ, -0x1 ;  /* 0xffffffffff687424 */ /* 0x000fe200078e00ff */
[----:B------:R-:W-:-:S02]  /*2270*/  MOV R63, R62 ;  /* 0x0000003e003f7202 */ /* 0x000fc40000000f00 */
[----:B------:R-:W-:Y:S02]  /*2280*/  MOV R2, 0x22a0 ;  /* 0x000022a000027802 */ /* 0x000fe40000000f00 */
[----:B------:R-:W-:Y:S05]  /*2290*/  CALL.REL.NOINC `($__internal_182_$__cuda_sm70_shflsync_down_p) ;  /* 0x0000036000007944 */ /* 0x000fea0003c00000 */
[----:B0-----:R-:W-:Y:S01]  /*22a0*/  HFMA2.MMA R100, -RZ, RZ, 0, 4.76837158203125e-07 ;  /* 0x00000008ff647435 */ /* 0x001fe200000001ff */
[----:B-1----:R-:W-:Y:S01]  /*22b0*/  MOV R61, R63 ;  /* 0x0000003f003d7202 */ /* 0x002fe20000000f00 */
[----:B------:R-:W-:Y:S01]  /*22c0*/  IMAD.MOV.U32 R63, RZ, RZ, R102 ;  /* 0x000000ffff3f7224 */ /* 0x000fe200078e0066 */
[----:B------:R-:W-:Y:S01]  /*22d0*/  MOV R67, 0x1f ;  /* 0x0000001f00437802 */ /* 0x000fe20000000f00 */
[----:B------:R-:W-:Y:S01]  /*22e0*/  IMAD.MOV.U32 R104, RZ, RZ, -0x1 ;  /* 0xffffffffff687424 */ /* 0x000fe200078e00ff */
[----:B------:R-:W-:Y:S02]  /*22f0*/  MOV R2, 0x2310 ;  /* 0x0000231000027802 */ /* 0x000fe40000000f00 */
[----:B------:R-:W-:Y:S05]  /*2300*/  CALL.REL.NOINC `($__internal_182_$__cuda_sm70_shflsync_down_p) ;  /* 0x000002f000007944 */ /* 0x000fea0003c00000 */
[----:B------:R-:W-:Y:S01]  /*2310*/  FADD.FTZ R62, R61, R62 ;  /* 0x0000003e3d3e7221 */ /* 0x000fe20000010000 */
[----:B0-----:R-:W-:Y:S01]  /*2320*/  HFMA2.MMA R100, -RZ, RZ, 0, 2.384185791015625e-07 ;  /* 0x00000004ff647435 */ /* 0x001fe200000001ff */
[----:B-1----:R-:W-:Y:S01]  /*2330*/  FADD.FTZ R102, R102, R63 ;  /* 0x0000003f66667221 */ /* 0x002fe20000010000 */
[----:B------:R-:W-:Y:S01]  /*2340*/  MOV R67, 0x1f ;  /* 0x0000001f00437802 */ /* 0x000fe20000000f00 */
[----:B------:R-:W-:Y:S01]  /*2350*/  IMAD.MOV.U32 R104, RZ, RZ, -0x1 ;  /* 0xffffffffff687424 */ /* 0x000fe200078e00ff */
[----:B------:R-:W-:-:S02]  /*2360*/  MOV R63, R62 ;  /* 0x0000003e003f7202 */ /* 0x000fc40000000f00 */
[----:B------:R-:W-:Y:S02]  /*2370*/  MOV R2, 0x2390 ;  /* 0x0000239000027802 */ /* 0x000fe40000000f00 */
[----:B------:R-:W-:Y:S05]  /*2380*/  CALL.REL.NOINC `($__internal_182_$__cuda_sm70_shflsync_down_p) ;  /* 0x0000027000007944 */ /* 0x000fea0003c00000 */
[----:B0-----:R-:W-:Y:S01]  /*2390*/  HFMA2.MMA R100, -RZ, RZ, 0, 2.384185791015625e-07 ;  /* 0x00000004ff647435 */ /* 0x001fe200000001ff */
[----:B-1----:R-:W-:Y:S01]  /*23a0*/  MOV R61, R63 ;  /* 0x0000003f003d7202 */ /* 0x002fe20000000f00 */
[----:B------:R-:W-:Y:S01]  /*23b0*/  IMAD.MOV.U32 R63, RZ, RZ, R102 ;  /* 0x000000ffff3f7224 */ /* 0x000fe200078e0066 */
[----:B------:R-:W-:Y:S01]  /*23c0*/  MOV R67, 0x1f ;  /* 0x0000001f00437802 */ /* 0x000fe20000000f00 */
[----:B------:R-:W-:Y:S01]  /*23d0*/  IMAD.MOV.U32 R104, RZ, RZ, -0x1 ;  /* 0xffffffffff687424 */ /* 0x000fe200078e00ff */
[----:B------:R-:W-:Y:S02]  /*23e0*/  MOV R2, 0x2400 ;  /* 0x0000240000027802 */ /* 0x000fe40000000f00 */
[----:B------:R-:W-:Y:S05]  /*23f0*/  CALL.REL.NOINC `($__internal_182_$__cuda_sm70_shflsync_down_p) ;  /* 0x0000020000007944 */ /* 0x000fea0003c00000 */
[----:B------:R-:W-:Y:S01]  /*2400*/  FADD.FTZ R62, R61, R62 ;  /* 0x0000003e3d3e7221 */ /* 0x000fe20000010000 */
[----:B0-----:R-:W-:Y:S01]  /*2410*/  HFMA2.MMA R100, -RZ, RZ, 0, 1.1920928955078125e-07 ;  /* 0x00000002ff647435 */ /* 0x001fe200000001ff */
[----:B-1----:R-:W-:Y:S01]  /*2420*/  FADD.FTZ R66, R102, R63 ;  /* 0x0000003f66427221 */ /* 0x002fe20000010000 */
[----:B------:R-:W-:Y:S01]  /*2430*/  MOV R67, 0x1f ;  /* 0x0000001f00437802 */ /* 0x000fe20000000f00 */
[----:B------:R-:W-:Y:S01]  /*2440*/  IMAD.MOV.U32 R104, RZ, RZ, -0x1 ;  /* 0xffffffffff687424 */ /* 0x000fe200078e00ff */
[----:B------:R-:W-:-:S02]  /*2450*/  MOV R63, R62 ;  /* 0x0000003e003f7202 */ /* 0x000fc40000000f00 */
[----:B------:R-:W-:Y:S02]  /*2460*/  MOV R2, 0x2480 ;  /* 0x0000248000027802 */ /* 0x000fe40000000f00 */
[----:B------:R-:W-:Y:S05]  /*2470*/  CALL.REL.NOINC `($__internal_182_$__cuda_sm70_shflsync_down_p) ;  /* 0x0000018000007944 */ /* 0x000fea0003c00000 */
[----:B0-----:R-:W-:Y:S01]  /*2480*/  HFMA2.MMA R100, -RZ, RZ, 0, 1.1920928955078125e-07 ;  /* 0x00000002ff647435 */ /* 0x001fe200000001ff */
[----:B-1----:R-:W-:Y:S01]  /*2490*/  MOV R61, R63 ;  /* 0x0000003f003d7202 */ /* 0x002fe20000000f00 */
[----:B------:R-:W-:Y:S01]  /*24a0*/  IMAD.MOV.U32 R63, RZ, RZ, R66 ;  /* 0x000000ffff3f7224 */ /* 0x000fe200078e0042 */
[----:B------:R-:W-:Y:S01]  /*24b0*/  MOV R67, 0x1f ;  /* 0x0000001f00437802 */ /* 0x000fe20000000f00 */
[----:B------:R-:W-:Y:S01]  /*24c0*/  IMAD.MOV.U32 R104, RZ, RZ, -0x1 ;  /* 0xffffffffff687424 */ /* 0x000fe200078e00ff */
[----:B------:R-:W-:Y:S02]  /*24d0*/  MOV R2, 0x24f0 ;  /* 0x000024f000027802 */ /* 0x000fe40000000f00 */
[----:B------:R-:W-:Y:S05]  /*24e0*/  CALL.REL.NOINC `($__internal_182_$__cuda_sm70_shflsync_down_p) ;  /* 0x0000011000007944 */ /* 0x000fea0003c00000 */
[----:B------:R-:W-:Y:S01]  /*24f0*/  FADD.FTZ R64, R61, R62 ;  /* 0x0000003e3d407221 */ /* 0x000fe20000010000 */
[----:B0-----:R-:W-:Y:S01]  /*2500*/  HFMA2.MMA R100, -RZ, RZ, 0, 5.9604644775390625e-08 ;  /* 0x00000001ff647435 */ /* 0x001fe200000001ff */
[----:B-1----:R-:W-:Y:S01]  /*2510*/  FADD.FTZ R66, R66, R63 ;  /* 0x0000003f42427221 */ /* 0x002fe20000010000 */
[----:B------:R-:W-:Y:S01]  /*2520*/  MOV R67, 0x1f ;  /* 0x0000001f00437802 */ /* 0x000fe20000000f00 */
[----:B------:R-:W-:Y:S01]  /*2530*/  IMAD.MOV.U32 R104, RZ, RZ, -0x1 ;  /* 0xffffffffff687424 */ /* 0x000fe200078e00ff */
[----:B------:R-:W-:-:S02]  /*2540*/  MOV R63, R64 ;  /* 0x00000040003f7202 */ /* 0x000fc40000000f00 */
[----:B------:R-:W-:Y:S02]  /*2550*/  MOV R2, 0x2570 ;  /* 0x0000257000027802 */ /* 0x000fe40000000f00 */
[----:B------:R-:W-:Y:S05]  /*2560*/  CALL.REL.NOINC `($__internal_182_$__cuda_sm70_shflsync_down_p) ;  /* 0x0000009000007944 */ /* 0x000fea0003c00000 */
[----:B0-----:R-:W-:Y:S01]  /*2570*/  HFMA2.MMA R100, -RZ, RZ, 0, 5.9604644775390625e-08 ;  /* 0x00000001ff647435 */ /* 0x001fe200000001ff */
[----:B-1----:R-:W-:Y:S01]  /*2580*/  MOV R65, R63 ;  /* 0x0000003f00417202 */ /* 0x002fe20000000f00 */
[----:B------:R-:W-:Y:S01]  /*2590*/  IMAD.MOV.U32 R63, RZ, RZ, R66 ;  /* 0x000000ffff3f7224 */ /* 0x000fe200078e0042 */
[----:B------:R-:W-:Y:S01]  /*25a0*/  MOV R67, 0x1f ;  /* 0x0000001f00437802 */ /* 0x000fe20000000f00 */
[----:B------:R-:W-:Y:S01]  /*25b0*/  IMAD.MOV.U32 R104, RZ, RZ, -0x1 ;  /* 0xffffffffff687424 */ /* 0x000fe200078e00ff */
[----:B------:R-:W-:Y:S02]  /*25c0*/  MOV R2, 0x25e0 ;  /* 0x000025e000027802 */ /* 0x000fe40000000f00 */
[----:B------:R-:W-:Y:S05]  /*25d0*/  CALL.REL.NOINC `($__internal_182_$__cuda_sm70_shflsync_down_p) ;  /* 0x0000002000007944 */ /* 0x000fea0003c00000 */
[----:B-1----:R-:W-:Y:S01]  /*25e0*/  MOV R3, R63 ;  /* 0x0000003f00037202 */ /* 0x002fe20000000f00 */
[----:B0-----:R-:W-:Y:S05]  /*25f0*/  BRA `(.L_x_6193) ;  /* 0xffffe94000007947 */ /* 0x001fea000383ffff */
        .weak           $__internal_182_$__cuda_sm70_shflsync_down_p
        .type           $__internal_182_$__cuda_sm70_shflsync_down_p,@function
        .size           $__internal_182_$__cuda_sm70_shflsync_down_p,(.L_x_6831 - $__internal_182_$__cuda_sm70_shflsync_down_p)
$__internal_182_$__cuda_sm70_shflsync_down_p:
[----:B------:R-:W-:Y:S01]  /*2600*/  HFMA2.MMA R3, -RZ, RZ, 0, 0 ;  /* 0x00000000ff037435 */ /* 0x000fe200000001ff */
[----:B------:R-:W-:Y:S04]  /*2610*/  WARPSYNC R104 ;  /* 0x0000006800007348 */ /* 0x000fe80003800000 */
[----:B------:R0:W1:Y:S01]  /*2620*/  SHFL.DOWN PT, R63, R63, R100, R67 ;  /* 0x080000643f3f7389 */ /* 0x00006200000e0043 */
[----:B------:R-:W-:Y:S05]  /*2630*/  RET.REL.NODEC R2 `(_ZN10layer_norm13ln_bwd_kernelINS_13Kernel_traitsIfffffjLj1536ELj1ELj1ELj4ELj16ENS_18Kernel_traits_baseILj1536EfffffjLj128EEEEELb0ELb0ELb1ELb0EEEvNS_9BwdParamsE) ;  /* 0xffffd9c002007950 */ /* 0x000fea0003c3ffff */
.L_x_6194:
        /* <DEDUP_REMOVED lines=12> */
.L_x_6831:


//--------------------- .text._ZN10layer_norm13ln_bwd_kernelINS_13Kernel_traitsIfffffjLj1536ELj1ELj1ELj4ELj16ENS_18Kernel_traits_baseILj1536EfffffjLj128EEEEELb0ELb0ELb1ELb1EEEvNS_9BwdParamsE --------------------------
	.section	.text._ZN10layer_norm13ln_bwd_kernelINS_13Kernel_traitsIfffffjLj1536ELj1ELj1ELj4ELj16ENS_18Kernel_traits_baseILj1536EfffffjLj128EEEEELb0ELb0ELb1ELb1EEEvNS_9BwdParamsE,"ax",@progbits
	.sectioninfo	@"SHI_REGISTERS=115"
	.align	128
        .global         _ZN10layer_norm13ln_bwd_kernelINS_13Kernel_traitsIfffffjLj1536ELj1ELj1ELj4ELj16ENS_18Kernel_traits_baseILj1536EfffffjLj128EEEEELb0ELb0ELb1ELb1EEEvNS_9BwdParamsE
        .type           _ZN10layer_norm13ln_bwd_kernelINS_13Kernel_traitsIfffffjLj1536ELj1ELj1ELj4ELj16ENS_18Kernel_traits_baseILj1536EfffffjLj128EEEEELb0ELb0ELb1ELb1EEEvNS_9BwdParamsE,@function
        .size           _ZN10layer_norm13ln_bwd_kernelINS_13Kernel_traitsIfffffjLj1536ELj1ELj1ELj4ELj16ENS_18Kernel_traits_baseILj1536EfffffjLj128EEEEELb0ELb0ELb1ELb1EEEvNS_9BwdParamsE,(.L_x_6832 - _ZN10layer_norm13ln_bwd_kernelINS_13Kernel_traitsIfffffjLj1536ELj1ELj1ELj4ELj16ENS_18Kernel_traits_baseILj1536EfffffjLj128EEEEELb0ELb0ELb1ELb1EEEvNS_9BwdParamsE)
        .other          _ZN10layer_norm13ln_bwd_kernelINS_13Kernel_traitsIfffffjLj1536ELj1ELj1ELj4ELj16ENS_18Kernel_traits_baseILj1536EfffffjLj128EEEEELb0ELb0ELb1ELb1EEEvNS_9BwdParamsE,@"STO_CUDA_ENTRY STV_DEFAULT"
_ZN10layer_norm13ln_bwd_kernelINS_13Kernel_traitsIfffffjLj1536ELj1ELj1ELj4ELj16ENS_18Kernel_traits_baseILj1536EfffffjLj128EEEEELb0ELb0ELb1ELb1EEEvNS_9BwdParamsE:
.text._ZN10layer_norm13ln_bwd_kernelINS_13Kernel_traitsIfffffjLj1536ELj1ELj1ELj4ELj16ENS_18Kernel_traits_baseILj1536EfffffjLj128EEEEELb0ELb0ELb1ELb1EEEvNS_9BwdParamsE:
        /* <DEDUP_REMOVED lines=23> */
.L_x_6195:
[----:B------:R-:W0:Y:S01]  /*0170*/  LDC.U8 R6, c[0x0][0x1f0] ;  /* 0x00007c00ff067b82 */ /* 0x000e220000000000 */
[----:B------:R-:W-:Y:S01]  /*0180*/  HFMA2.MMA R2, -RZ, RZ, 0, 9.5367431640625e-07 ;  /* 0x00000010ff027435 */ /* 0x000fe200000001ff */
[----:B------:R-:W-:-:S02]  /*0190*/  SHF.R.U32.HI R4, RZ, 0x5, R10 ;  /* 0x00000005ff047819 */ /* 0x000fc4000001160a */
[----:B------:R-:W-:Y:S01]  /*01a0*/  MOV R0, 0x1 ;  /* 0x0000000100007802 */ /* 0x000fe20000000f00 */
[----:B------:R-:W-:-:S06]  /*01b0*/  CS2R R44, SRZ ;  /* 0x00000000002c7805 */ /* 0x000fcc000001ff00 */
        /* <DEDUP_REMOVED lines=16> */
[----:B------:R-:W-:-:S02]  /*02c0*/  LOP3.LUT R4, R4, 0x3, RZ, 0xc0, !PT ;  /* 0x0000000304047812 */ /* 0x000fc400078ec0ff */
[----:B01----:R-:W-:Y:S02]  /*02d0*/  PRMT R3, R0, 0x7610, R3 ;  /* 0x0000761000037816 */ /* 0x003fe40000000003 */
.L_x_6232:
[----:B------:R-:W-:-:S05]  /*02e0*/  MOV R72, 0x4 ;  /* 0x0000000400487802 */ /* 0x000fca0000000f00 */
[----:B------:R-:W-:-:S06]  /*02f0*/  IMAD.WIDE R76, R9, R72, c[0x0][0x1d8] ;  /* 0x00007600094c7625 */ /* 0x000fcc00078e0248 */
[----:B------:R-:W2:Y:S01]  /*0300*/  LDG.E R76, [R76.64] ;  /* 0x000000044c4c7981 */ /* 0x000ea2000c1e1900 */
[----:B------:R-:W-:-:S04]  /*0310*/  IMAD.WIDE R74, R9, R72, c[0x0][0x1a8] ;  /* 0x00006a00094a7625 */ /* 0x000fc800078e0248 */
[C---:B------:R-:W-:Y:S01]  /*0320*/  IMAD.WIDE R72, R9.reuse, R72, c[0x0][0x1d0] ;  /* 0x0000740009487625 */ /* 0x040fe200078e0248 */
[----:B-----5:R0:W5:Y:S04]  /*0330*/  LDG.E R2, [R74.64] ;  /* 0x000000044a027981 */ /* 0x020168000c1e1900 */
[----:B------:R0:W5:Y:S01]  /*0340*/  LDG.E R92, [R72.64] ;  /* 0x00000004485c7981 */ /* 0x000162000c1e1900 */
[----:B------:R-:W-:Y:S01]  /*0350*/  IMAD R0, R9, c[0x0][0x168], RZ ;  /* 0x00005a0009007a24 */ /* 0x000fe200078e02ff */
[----:B------:R-:W-:Y:S01]  /*0360*/  MOV R90, 0x10 ;  /* 0x00000010005a7802 */ /* 0x000fe20000000f00 */
[----:B------:R-:W-:Y:S03]  /*0370*/  BSSY B0, `(.L_x_6197) ;  /* 0x0000086000007945 */ /* 0x000fe60003800000 */
        /* <DEDUP_REMOVED lines=19> */
.L_x_6198:
[----:B0-----:R-:W-:Y:S02]  /*04b0*/  IADD3 R68, R76, -0x1, RZ ;  /* 0xffffffff4c447810 */ /* 0x001fe40007ffe0ff */
[----:B------:R-:W-:-:S02]  /*04c0*/  SHF.R.S32.HI R72, RZ, 0x1f, R9 ;  /* 0x0000001fff487819 */ /* 0x000fc40000011409 */
[----:B------:R-:W-:Y:S01]  /*04d0*/  LEA R86, P0, R9, c[0x0][0x1a0], 0x2 ;  /* 0x0000680009567a11 */ /* 0x000fe200078010ff */
[----:B------:R-:W-:Y:S02]  /*04e0*/  IMAD R70, R68, c[0x0][0x168], RZ ;  /* 0x00005a0044467a24 */ /* 0x000fe400078e02ff */
[----:B------:R-:W-:Y:S01]  /*04f0*/  IMAD.WIDE.U32 R68, R105, R90, c[0x0][0x188] ;  /* 0x0000620069447625 */ /* 0x000fe200078e005a */
[----:B------:R-:W-:Y:S02]  /*0500*/  LEA.HI.X R87, R9, c[0x0][0x1a4], R72, 0x2, P0 ;  /* 0x0000690009577a11 */ /* 0x000fe400000f1448 */
[----:B------:R-:W-:-:S03]  /*0510*/  SHF.R.S32.HI R71, RZ, 0x1f, R70 ;  /* 0x0000001fff477819 */ /* 0x000fc60000011446 */
[----:B------:R0:W2:Y:S01]  /*0520*/  LDG.E R106, [R86.64] ;  /* 0x00000004566a7981 */ /* 0x0000a2000c1e1900 */
[----:B------:R-:W-:-:S04]  /*0530*/  LEA.HI R70, R71, R70, RZ, 0x2 ;  /* 0x0000004647467211 */ /* 0x000fc800078f10ff */
[----:B------:R-:W-:Y:S02]  /*0540*/  LEA.HI.SX32 R91, R70, R7, 0x1e ;  /* 0x00000007465b7211 */ /* 0x000fe400078ff2ff */
[----:B------:R-:W3:Y:S03]  /*0550*/  LDG.E.128 R68, [R68.64] ;  /* 0x0000000444447981 */ /* 0x000ee6000c1e1d00 */
[C---:B------:R-:W-:Y:S01]  /*0560*/  IMAD.WIDE.U32 R72, R91.reuse, R90, c[0x0][0x208] ;  /* 0x000082005b487625 */ /* 0x040fe200078e005a */
[----:B------:R-:W-:-:S03]  /*0570*/  IADD3 R81, R91, 0x80, RZ ;  /* 0x000000805b517810 */ /* 0x000fc60007ffe0ff */
[-C--:B------:R-:W-:Y:S02]  /*0580*/  IMAD.WIDE.U32 R76, R11, R90.reuse, c[0x0][0x188] ;  /* 0x000062000b4c7625 */ /* 0x080fe400078e005a */
[----:B------:R-:W4:Y:S02]  /*0590*/  LDG.E.128 R72, [R72.64] ;  /* 0x0000000448487981 */ /* 0x000f24000c1e1d00 */
[-C--:B------:R-:W-:Y:S02]  /*05a0*/  IMAD.WIDE.U32 R80, R81, R90.reuse, c[0x0][0x208] ;  /* 0x0000820051507625 */ /* 0x080fe400078e005a */
[----:B------:R-:W4:Y:S02]  /*05b0*/  LDG.E.128 R76, [R76.64] ;  /* 0x000000044c4c7981 */ /* 0x000f24000c1e1d00 */
[----:B------:R-:W-:Y:S02]  /*05c0*/  IMAD.WIDE.U32 R84, R0, R90, c[0x0][0x188] ;  /* 0x0000620000547625 */ /* 0x000fe400078e005a */
[----:B------:R-:W4:Y:S01]  /*05d0*/  LDG.E.128 R80, [R80.64] ;  /* 0x0000000450507981 */ /* 0x000f22000c1e1d00 */
[----:B------:R-:W-:-:S03]  /*05e0*/  IADD3 R91, R91, 0x100, RZ ;  /* 0x000001005b5b7810 */ /* 0x000fc60007ffe0ff */
[----:B0-----:R-:W4:Y:S02]  /*05f0*/  LDG.E.128 R84, [R84.64] ;  /* 0x0000000454547981 */ /* 0x001f24000c1e1d00 */
        /* <DEDUP_REMOVED lines=11> */
[C---:B------:R-:W-:Y:S02]  /*06b0*/  FADD.FTZ R95, -R106.reuse, R70 ;  /* 0x000000466a5f7221 */ /* 0x040fe40000010100 */
[----:B------:R-:W-:Y:S02]  /*06c0*/  FADD.FTZ R97, -R106, R71 ;  /* 0x000000476a617221 */ /* 0x000fe40000010100 */
[C---:B-----5:R-:W-:Y:S02]  /*06d0*/  FMUL.FTZ R71, R2.reuse, R93 ;  /* 0x0000005d02477220 */ /* 0x060fe40000410000 */
[----:B------:R-:W-:-:S02]  /*06e0*/  FMUL.FTZ R70, R2, R69 ;  /* 0x0000004502467220 */ /* 0x000fc40000410000 */
[----:B----4-:R-:W-:Y:S02]  /*06f0*/  FMUL.FTZ R94, R20, R72 ;  /* 0x00000048145e7220 */ /* 0x010fe40000410000 */
[----:B------:R-:W-:Y:S02]  /*0700*/  FMUL.FTZ R68, R2, R97 ;  /* 0x0000006102447220 */ /* 0x000fe40000410000 */
[----:B------:R-:W-:Y:S02]  /*0710*/  FFMA.FTZ R24, R72, R71, R24 ;  /* 0x0000004748187223 */ /* 0x000fe40000010018 */
[----:B------:R-:W-:Y:S02]  /*0720*/  FADD.FTZ R44, R44, R72 ;  /* 0x000000482c2c7221 */ /* 0x000fe40000010000 */
[----:B------:R-:W-:Y:S02]  /*0730*/  FFMA.FTZ R25, R73, R70, R25 ;  /* 0x0000004649197223 */ /* 0x000fe40000010019 */
[----:B------:R-:W-:-:S02]  /*0740*/  FADD.FTZ R45, R45, R73 ;  /* 0x000000492d2d7221 */ /* 0x000fc40000010000 */
[----:B------:R-:W-:Y:S02]  /*0750*/  FMUL.FTZ R93, R21, R73 ;  /* 0x00000049155d7220 */ /* 0x000fe40000410000 */
[----:B------:R-:W-:Y:S02]  /*0760*/  FADD.FTZ R72, RZ, R94 ;  /* 0x0000005eff487221 */ /* 0x000fe40000010000 */
[----:B------:R-:W-:Y:S02]  /*0770*/  FFMA.FTZ R73, R71, R94, RZ ;  /* 0x0000005e47497223 */ /* 0x000fe400000100ff */
[----:B------:R-:W-:Y:S02]  /*0780*/  FMUL.FTZ R69, R2, R95 ;  /* 0x0000005f02457220 */ /* 0x000fe40000410000 */
[----:B------:R-:W-:Y:S02]  /*0790*/  FFMA.FTZ R27, R75, R68, R27 ;  /* 0x000000444b1b7223 */ /* 0x000fe4000001001b */
[----:B------:R-:W-:-:S02]  /*07a0*/  FADD.FTZ R47, R47, R75 ;  /* 0x0000004b2f2f7221 */ /* 0x000fc40000010000 */
[----:B------:R-:W-:Y:S02]  /*07b0*/  FMUL.FTZ R95, R23, R75 ;  /* 0x0000004b175f7220 */ /* 0x000fe40000410000 */
[----:B------:R-:W-:Y:S02]  /*07c0*/  FADD.FTZ R103, -R106, R76 ;  /* 0x0000004c6a677221 */ /* 0x000fe40000010100 */
[----:B------:R-:W-:Y:S02]  /*07d0*/  FMUL.FTZ R96, R22, R74 ;  /* 0x0000004a16607220 */ /* 0x000fe40000410000 */
[----:B------:R-:W-:Y:S02]  /*07e0*/  FADD.FTZ R75, R72, R93 ;  /* 0x0000005d484b7221 */ /* 0x000fe40000010000 */
[----:B------:R-:W-:Y:S02]  /*07f0*/  FFMA.FTZ R73, R70, R93, R73 ;  /* 0x0000005d46497223 */ /* 0x000fe40000010049 */
[----:B------:R-:W-:-:S02]  /*0800*/  FADD.FTZ R77, -R106, R77 ;  /* 0x0000004d6a4d7221 */ /* 0x000fc40000010100 */
[----:B------:R-:W-:Y:S02]  /*0810*/  FMUL.FTZ R103, R2, R103 ;  /* 0x0000006702677220 */ /* 0x000fe40000410000 */
[----:B------:R-:W-:Y:S02]  /*0820*/  FADD.FTZ R72, R75, R96 ;  /* 0x000000604b487221 */ /* 0x000fe40000010000 */
[----:B------:R-:W-:Y:S02]  /*0830*/  FFMA.FTZ R73, R69, R96, R73 ;  /* 0x0000006045497223 */ /* 0x000fe40000010049 */
[----:B------:R-:W-:Y:S02]  /*0840*/  FADD.FTZ R97, -R106, R78 ;  /* 0x0000004e6a617221 */ /* 0x000fe40000010100 */
[----:B------:R-:W-:Y:S02]  /*0850*/  FMUL.FTZ R104, R2, R77 ;  /* 0x0000004d02687220 */ /* 0x000fe40000410000 */
[----:B------:R-:W-:-:S02]  /*0860*/  FFMA.FTZ R28, R80, R103, R28 ;  /* 0x00000067501c7223 */ /* 0x000fc4000001001c */
[----:B------:R-:W-:Y:S02]  /*0870*/  FADD.FTZ R40, R40, R80 ;  /* 0x0000005028287221 */ /* 0x000fe40000010000 */
[----:B------:R-:W-:Y:S02]  /*0880*/  FMUL.FTZ R80, R16, R80 ;  /* 0x0000005010507220 */ /* 0x000fe40000410000 */
[----:B-1----:R-:W-:Y:S02]  /*0890*/  FADD.FTZ R99, R72, R95 ;  /* 0x0000005f48637221 */ /* 0x002fe40000010000 */
[----:B------:R-:W-:Y:S02]  /*08a0*/  FFMA.FTZ R73, R68, R95, R73 ;  /* 0x0000005f44497223 */ /* 0x000fe40000010049 */
[C---:B------:R-:W-:Y:S02]  /*08b0*/  FADD.FTZ R85, -R106.reuse, R85 ;  /* 0x000000556a557221 */ /* 0x040fe40000010100 */
[----:B------:R-:W-:-:S02]  /*08c0*/  FADD.FTZ R79, -R106, R79 ;  /* 0x0000004f6a4f7221 */ /* 0x000fc40000010100 */
[----:B------:R-:W-:Y:S02]  /*08d0*/  FMUL.FTZ R97, R2, R97 ;  /* 0x0000006102617220 */ /* 0x000fe40000410000 */
[----:B------:R-:W-:Y:S02]  /*08e0*/  FFMA.FTZ R29, R81, R104, R29 ;  /* 0x00000068511d7223 */ /* 0x000fe4000001001d */
[----:B------:R-:W-:Y:S02]  /*08f0*/  FADD.FTZ R41, R41, R81 ;  /* 0x0000005129297221 */ /* 0x000fe40000010000 */
[----:B------:R-:W-:Y:S02]  /*0900*/  FADD.FTZ R75, -R106, R86 ;  /* 0x000000566a4b7221 */ /* 0x000fe40000010100 */
[----:B------:R-:W-:Y:S02]  /*0910*/  FMUL.FTZ R81, R17, R81 ;  /* 0x0000005111517220 */ /* 0x000fe40000410000 */
[----:B------:R-:W-:-:S02]  /*0920*/  FADD.FTZ R72, R99, R80 ;  /* 0x0000005063487221 */ /* 0x000fc40000010000 */
[----:B------:R-:W-:Y:S02]  /*0930*/  FFMA.FTZ R73, R103, R80, R73 ;  /* 0x0000005067497223 */ /* 0x000fe40000010049 */
[----:B------:R-:W-:Y:S02]  /*0940*/  FADD.FTZ R77, -R106, R84 ;  /* 0x000000546a4d7221 */ /* 0x000fe40000010100 */
[C---:B------:R-:W-:Y:S02]  /*0950*/  FMUL.FTZ R84, R2.reuse, R85 ;  /* 0x0000005502547220 */ /* 0x040fe40000410000 */
[----:B------:R-:W-:Y:S02]  /*0960*/  FMUL.FTZ R102, R2, R79 ;  /* 0x0000004f02667220 */ /* 0x000fe40000410000 */
[----:B------:R-:W-:Y:S02]  /*0970*/  FFMA.FTZ R30, R82, R97, R30 ;  /* 0x00000061521e7223 */ /* 0x000fe4000001001e */
[----:B------:R-:W-:-:S02]  /*0980*/  FADD.FTZ R42, R42, R82 ;  /* 0x000000522a2a7221 */ /* 0x000fc40000010000 */
        /* <DEDUP_REMOVED lines=16> */
[----:B------:R-:W-:Y:S02]  /*0a90*/  FFMA.FTZ R33, R89, R84, R33 ;  /* 0x0000005459217223 */ /* 0x000fe40000010021 */
[----:B------:R-:W-:-:S02]  /*0aa0*/  FADD.FTZ R37, R37, R89 ;  /* 0x0000005925257221 */ /* 0x000fc40000010000 */
        /* <DEDUP_REMOVED lines=18> */
.L_x_6199:
[----:B0-----:R-:W-:Y:S05]  /*0bd0*/  BSYNC B0 ;  /* 0x0000000000007941 */ /* 0x001fea0003800000 */
.L_x_6197:
[----:B------:R-:W-:-:S04]  /*0be0*/  LOP3.LUT P0, RZ, R3, 0xff, RZ, 0xc0, !PT ;  /* 0x000000ff03ff7812 */ /* 0x000fc8000780c0ff */
[----:B------:R-:W-:Y:S01]  /*0bf0*/  SEL R99, R5, R8, !P0 ;  /* 0x0000000805637207 */ /* 0x000fe20004000000 */
[----:B------:R-:W-:Y:S06]  /*0c00*/  BRA.DIV ~URZ, `(.L_x_6200) ;  /* 0x000011b27f007947 */ /* 0x000fec000b800000 */
[----:B------:R0:W1:Y:S02]  /*0c10*/  SHFL.DOWN PT, R77, R74, 0x10, 0x1f ;  /* 0x0a001f004a4d7f89 */ /* 0x00006400000e0000 */
.L_x_6233:
        /* <DEDUP_REMOVED lines=18> */
.L_x_6234:
[----:B------:R-:W-:Y:S01]  /*0d40*/  LOP3.LUT P0, RZ, R10, 0x1f, RZ, 0xc0, !PT ;  /* 0x0000001f0aff7812 */ /* 0x000fe2000780c0ff */
[----:B--2---:R-:W-:Y:S01]  /*0d50*/  FADD.FTZ R90, R90, R75 ;  /* 0x0000004b5a5a7221 */ /* 0x004fe20000010000 */
[----:B------:R-:W-:Y:S01]  /*0d60*/  WARPSYNC 0xffffffff ;  /* 0xffffffff00007948 */ /* 0x000fe20003800000 */
[----:B-1----:R-:W-:Y:S01]  /*0d70*/  FADD.FTZ R91, R72, R79 ;  /* 0x0000004f485b7221 */ /* 0x002fe20000010000 */
[----:B-----5:R-:W-:Y:S01]  /*0d80*/  ISETP.GE.AND P6, PT, R92, 0x1, PT ;  /* 0x000000015c00780c */ /* 0x020fe20003fc6270 */
[----:B------:R-:W-:Y:S01]  /*0d90*/  BSSY B0, `(.L_x_6202) ;  /* 0x0000043000007945 */ /* 0x000fe20003800000 */
[----:B------:R-:W-:Y:S02]  /*0da0*/  ISETP.NE.AND P2, PT, R6, RZ, PT ;  /* 0x000000ff0600720c */ /* 0x000fe40003f45270 */
[----:B------:R-:W-:Y:S02]  /*0db0*/  @!P5 ISETP.NE.U32.AND P4, PT, RZ, c[0x0][0x218], PT ;  /* 0x00008600ff00da0c */ /* 0x000fe40003f85070 */
[----:B------:R-:W-:-:S02]  /*0dc0*/  @!P5 ISETP.NE.U32.AND P3, PT, RZ, c[0x0][0x218], PT ;  /* 0x00008600ff00da0c */ /* 0x000fc40003f65070 */
[----:B------:R-:W-:Y:S02]  /*0dd0*/  @!P5 ISETP.NE.AND.EX P4, PT, RZ, c[0x0][0x21c], PT, P4 ;  /* 0x00008700ff00da0c */ /* 0x000fe40003f85340 */
[----:B------:R-:W-:Y:S02]  /*0de0*/  @!P0 IADD3 R98, R4, R99, RZ ;  /* 0x0000006304628210 */ /* 0x000fe40007ffe0ff */
[----:B------:R-:W-:Y:S02]  /*0df0*/  @!P5 FSEL R109, R48, RZ, P4 ;  /* 0x000000ff306dd208 */ /* 0x000fe40002000000 */
[----:B------:R-:W-:Y:S01]  /*0e00*/  @P6 IADD3 R100, R92, -0x1, RZ ;  /* 0xffffffff5c646810 */ /* 0x000fe20007ffe0ff */
[----:B------:R1:W-:Y:S04]  /*0e10*/  @!P0 STS.64 [R98.X8+0x1800], R90 ;  /* 0x0018005a62008388 */ /* 0x0003e80000008a00 */
[----:B------:R-:W-:Y:S01]  /*0e20*/  BAR.SYNC.DEFER_BLOCKING 0x0 ;  /* 0x0000000000007b1d */ /* 0x000fe20000010000 */
[----:B------:R-:W-:Y:S01]  /*0e30*/  @P6 IMAD R100, R100, c[0x0][0x168], RZ ;  /* 0x00005a0064646a24 */ /* 0x000fe200078e02ff */
[----:B------:R-:W-:-:S02]  /*0e40*/  @!P5 ISETP.NE.U32.AND P0, PT, RZ, c[0x0][0x218], PT ;  /* 0x00008600ff00da0c */ /* 0x000fc40003f05070 */
[----:B------:R-:W-:Y:S02]  /*0e50*/  @!P5 ISETP.NE.AND.EX P3, PT, RZ, c[0x0][0x21c], PT, P3 ;  /* 0x00008700ff00da0c */ /* 0x000fe40003f65330 */
[----:B------:R-:W-:Y:S02]  /*0e60*/  @!P5 ISETP.NE.U32.AND P4, PT, RZ, c[0x0][0x218], PT ;  /* 0x00008600ff00da0c */ /* 0x000fe40003f85070 */
[----:B------:R-:W-:Y:S01]  /*0e70*/  @!P5 ISETP.NE.AND.EX P0, PT, RZ, c[0x0][0x21c], PT, P0 ;  /* 0x00008700ff00da0c */ /* 0x000fe20003f05300 */
[----:B-1----:R-:W-:Y:S01]  /*0e80*/  HFMA2.MMA R90, -RZ, RZ, 0, 0 ;  /* 0x00000000ff5a7435 */ /* 0x002fe200000001ff */
[----:B------:R-:W-:Y:S02]  /*0e90*/  @!P5 FSEL R110, R49, RZ, P3 ;  /* 0x000000ff316ed208 */ /* 0x000fe40001800000 */
[----:B------:R-:W-:Y:S02]  /*0ea0*/  @!P5 ISETP.NE.AND.EX P4, PT, RZ, c[0x0][0x21c], PT, P4 ;  /* 0x00008700ff00da0c */ /* 0x000fe40003f85340 */
[----:B------:R-:W-:-:S02]  /*0eb0*/  @!P5 ISETP.NE.U32.AND P3, PT, RZ, c[0x0][0x218], PT ;  /* 0x00008600ff00da0c */ /* 0x000fc40003f65070 */
[----:B------:R-:W-:Y:S02]  /*0ec0*/  @!P5 FSEL R111, R50, RZ, P0 ;  /* 0x000000ff326fd208 */ /* 0x000fe40000000000 */
[----:B------:R-:W-:Y:S02]  /*0ed0*/  @!P5 ISETP.NE.U32.AND P0, PT, RZ, c[0x0][0x218], PT ;  /* 0x00008600ff00da0c */ /* 0x000fe40003f05070 */
[----:B------:R-:W-:Y:S02]  /*0ee0*/  @!P5 ISETP.NE.AND.EX P3, PT, RZ, c[0x0][0x21c], PT, P3 ;  /* 0x00008700ff00da0c */ /* 0x000fe40003f65330 */
[----:B------:R-:W-:Y:S01]  /*0ef0*/  @!P5 ISETP.NE.AND.EX P0, PT, RZ, c[0x0][0x21c], PT, P0 ;  /* 0x00008700ff00da0c */ /* 0x000fe20003f05300 */
[----:B0-----:R-:W0:Y:S01]  /*0f00*/  LDS.128 R72, [R99.X8+0x1800] ;  /* 0x0018000063487984 */ /* 0x001e220000008c00 */
[----:B------:R-:W-:Y:S02]  /*0f10*/  @!P5 FSEL R108, R53, RZ, P3 ;  /* 0x000000ff356cd208 */ /* 0x000fe40001800000 */
[----:B------:R-:W-:Y:S01]  /*0f20*/  ISETP.NE.U32.AND P1, PT, RZ, c[0x0][0x258], PT ;  /* 0x00009600ff007a0c */ /* 0x000fe20003f25070 */
[----:B------:R1:W2:Y:S01]  /*0f30*/  LDS.128 R76, [R99.X8+0x1810] ;  /* 0x00181000634c7984 */ /* 0x0002a20000008c00 */
[----:B------:R-:W-:-:S02]  /*0f40*/  ISETP.NE.U32.AND P3, PT, RZ, c[0x0][0x258], PT ;  /* 0x00009600ff007a0c */ /* 0x000fc40003f65070 */
[----:B------:R-:W-:Y:S02]  /*0f50*/  ISETP.NE.AND.EX P1, PT, RZ, c[0x0][0x25c], PT, P1 ;  /* 0x00009700ff007a0c */ /* 0x000fe40003f25310 */
[----:B------:R-:W-:Y:S02]  /*0f60*/  ISETP.NE.AND.EX P3, PT, RZ, c[0x0][0x25c], PT, P3 ;  /* 0x00009700ff007a0c */ /* 0x000fe40003f65330 */
[----:B-1----:R-:W-:Y:S02]  /*0f70*/  @!P5 FSEL R99, R54, RZ, P0 ;  /* 0x000000ff3663d208 */ /* 0x002fe40000000000 */
[----:B------:R-:W-:Y:S01]  /*0f80*/  ISETP.GT.AND P0, PT, R92, RZ, PT ;  /* 0x000000ff5c00720c */ /* 0x000fe20003f04270 */
[----:B0-----:R-:W-:Y:S02]  /*0f90*/  FADD.FTZ R101, RZ, R72 ;  /* 0x00000048ff657221 */ /* 0x001fe40000010000 */
[----:B------:R-:W-:Y:S01]  /*0fa0*/  FADD.FTZ R72, RZ, R73 ;  /* 0x00000049ff487221 */ /* 0x000fe20000010000 */
[----:B------:R-:W-:Y:S01]  /*0fb0*/  @P6 SHF.R.S32.HI R73, RZ, 0x1f, R100 ;  /* 0x0000001fff496819 */ /* 0x000fe20000011464 */
[----:B------:R-:W-:-:S02]  /*0fc0*/  FADD.FTZ R101, R74, R101 ;  /* 0x000000654a657221 */ /* 0x000fc40000010000 */
[----:B------:R-:W-:Y:S01]  /*0fd0*/  FADD.FTZ R72, R75, R72 ;  /* 0x000000484b487221 */ /* 0x000fe20000010000 */
[----:B------:R-:W-:Y:S01]  /*0fe0*/  @P6 LEA.HI R74, R73, R100, RZ, 0x2 ;  /* 0x00000064494a6211 */ /* 0x000fe200078f10ff */
[----:B--2---:R-:W-:Y:S02]  /*0ff0*/  FADD.FTZ R101, R101, R76 ;  /* 0x0000004c65657221 */ /* 0x004fe40000010000 */
[----:B------:R-:W-:Y:S01]  /*1000*/  FADD.FTZ R72, R72, R77 ;  /* 0x0000004d48487221 */ /* 0x000fe20000010000 */
[----:B------:R-:W-:Y:S01]  /*1010*/  @P6 LEA.HI.SX32 R90, R74, R7, 0x1e ;  /* 0x000000074a5a6211 */ /* 0x000fe200078ff2ff */
[----:B------:R-:W-:Y:S01]  /*1020*/  FADD.FTZ R78, R78, R101 ;  /* 0x000000654e4e7221 */ /* 0x000fe20000010000 */
[----:B------:R-:W-:Y:S01]  /*1030*/  @!P5 FSEL R101, R52, RZ, P4 ;  /* 0x000000ff3465d208 */ /* 0x000fe20002000000 */
[----:B------:R-:W-:Y:S01]  /*1040*/  FADD.FTZ R79, R79, R72 ;  /* 0x000000484f4f7221 */ /* 0x000fe20000010000 */
[----:B------:R-:W-:Y:S01]  /*1050*/  @!P5 ISETP.NE.U32.AND P4, PT, RZ, c[0x0][0x218], PT ;  /* 0x00008600ff00da0c */ /* 0x000fe20003f85070 */
[----:B------:R-:W-:-:S02]  /*1060*/  FMUL.FTZ R78, R78, c[0x0][0x1e0] ;  /* 0x000078004e4e7a20 */ /* 0x000fc40000410000 */
[----:B------:R-:W-:Y:S01]  /*1070*/  FMUL.FTZ R79, R79, c[0x0][0x1e0] ;  /* 0x000078004f4f7a20 */ /* 0x000fe20000410000 */
[----:B------:R-:W-:Y:S02]  /*1080*/  @!P5 ISETP.NE.AND.EX P4, PT, RZ, c[0x0][0x21c], PT, P4 ;  /* 0x00008700ff00da0c */ /* 0x000fe40003f85340 */
[----:B------:R-:W-:Y:S02]  /*1090*/  FSEL R78, R78, RZ, !P2 ;  /* 0x000000ff4e4e7208 */ /* 0x000fe40005000000 */
[----:B------:R-:W-:Y:S02]  /*10a0*/  @!P5 ISETP.NE.U32.AND P2, PT, RZ, c[0x0][0x218], PT ;  /* 0x00008600ff00da0c */ /* 0x000fe40003f45070 */
[----:B------:R-:W-:Y:S02]  /*10b0*/  @!P5 FSEL R91, R56, RZ, P4 ;  /* 0x000000ff385bd208 */ /* 0x000fe40002000000 */
[----:B------:R-:W-:Y:S02]  /*10c0*/  @!P5 ISETP.NE.AND.EX P2, PT, RZ, c[0x0][0x21c], PT, P2 ;  /* 0x00008700ff00da0c */ /* 0x000fe40003f45320 */
[----:B------:R-:W-:-:S02]  /*10d0*/  @!P5 ISETP.NE.U32.AND P4, PT, RZ, c[0x0][0x218], PT ;  /* 0x00008600ff00da0c */ /* 0x000fc40003f85070 */
[----:B------:R-:W-:Y:S02]  /*10e0*/  @!P5 FSEL R112, R51, RZ, P2 ;  /* 0x000000ff3370d208 */ /* 0x000fe40001000000 */
[----:B------:R-:W-:-:S04]  /*10f0*/  @!P5 ISETP.NE.U32.AND P2, PT, RZ, c[0x0][0x218], PT ;  /* 0x00008600ff00da0c */ /* 0x000fc80003f45070 */
[----:B------:R-:W-:-:S04]  /*1100*/  @!P5 ISETP.NE.AND.EX P2, PT, RZ, c[0x0][0x21c], PT, P2 ;  /* 0x00008700ff00da0c */ /* 0x000fc80003f45320 */
[----:B------:R-:W-:Y:S02]  /*1110*/  @!P5 FSEL R100, R55, RZ, P2 ;  /* 0x000000ff3764d208 */ /* 0x000fe40001000000 */
        /* <DEDUP_REMOVED lines=10> */
.L_x_6203:
[----:B------:R-:W-:Y:S05]  /*11c0*/  BSYNC B0 ;  /* 0x0000000000007941 */ /* 0x000fea0003800000 */
.L_x_6202:
        /* <DEDUP_REMOVED lines=8> */
.L_x_6205:
[----:B------:R-:W-:Y:S05]  /*1250*/  BSYNC B0 ;  /* 0x0000000000007941 */ /* 0x000fea0003800000 */
.L_x_6204:
        /* <DEDUP_REMOVED lines=8> */
.L_x_6207:
[----:B------:R-:W-:Y:S05]  /*12e0*/  BSYNC B0 ;  /* 0x0000000000007941 */ /* 0x000fea0003800000 */
.L_x_6206:
        /* <DEDUP_REMOVED lines=8> */
.L_x_6209:
[----:B------:R-:W-:Y:S05]  /*1370*/  BSYNC B0 ;  /* 0x0000000000007941 */ /* 0x000fea0003800000 */
.L_x_6208:
[----:B------:R-:W-:Y:S05]  /*1380*/  @!P3 BRA `(.L_x_6210) ;  /* 0x000000700000b947 */ /* 0x000fea0003800000 */
[----:B------:R-:W-:Y:S02]  /*1390*/  MOV R76, 0x10 ;  /* 0x00000010004c7802 */ /* 0x000fe40000000f00 */
[----:B------:R-:W-:Y:S02]  /*13a0*/  SEL R74, R111, R62, P1 ;  /* 0x0000003e6f4a7207 */ /* 0x000fe40000800000 */
[----:B------:R-:W-:Y:S01]  /*13b0*/  SEL R73, R110, R61, P1 ;  /* 0x0000003d6e497207 */ /* 0x000fe20000800000 */
[----:B------:R-:W-:Y:S01]  /*13c0*/  IMAD.WIDE.U32 R76, R105, R76, c[0x0][0x258] ;  /* 0x00009600694c7625 */ /* 0x000fe200078e004c */
[----:B------:R-:W-:Y:S02]  /*13d0*/  SEL R72, R109, R60, P1 ;  /* 0x0000003c6d487207 */ /* 0x000fe40000800000 */
[----:B------:R-:W-:-:S05]  /*13e0*/  SEL R75, R112, R63, P1 ;  /* 0x0000003f704b7207 */ /* 0x000fca0000800000 */
[----:B------:R0:W-:Y:S02]  /*13f0*/  STG.E.128 [R76.64], R72 ;  /* 0x000000484c007986 */ /* 0x0001e4000c101d04 */
.L_x_6210:
[----:B------:R-:W-:Y:S01]  /*1400*/  BSSY B0, `(.L_x_6211) ;  /* 0x000000e000007945 */ /* 0x000fe20003800000 */
[----:B------:R-:W-:Y:S05]  /*1410*/  @!P6 BRA `(.L_x_6212) ;  /* 0x000000c00000e947 */ /* 0x000fea0003800000 */
[----:B------:R-:W-:Y:S01]  /*1420*/  FMUL.FTZ R112, R112, c[0x0][0x1ec] ;  /* 0x00007b0070707a20 */ /* 0x000fe20000410000 */
[----:B------:R-:W-:Y:S01]  /*1430*/  ISETP.GT.AND P2, PT, R92, RZ, PT ;  /* 0x000000ff5c00720c */ /* 0x000fe20003f44270 */
[----:B------:R-:W-:Y:S02]  /*1440*/  FMUL.FTZ R111, R111, c[0x0][0x1ec] ;  /* 0x00007b006f6f7a20 */ /* 0x000fe40000410000 */
[----:B------:R-:W-:Y:S01]  /*1450*/  FMUL.FTZ R110, R110, c[0x0][0x1ec] ;  /* 0x00007b006e6e7a20 */ /* 0x000fe20000410000 */
[----:B0-----:R-:W-:Y:S01]  /*1460*/  SEL R75, R112, R67, P2 ;  /* 0x00000043704b7207 */ /* 0x001fe20001000000 */
[----:B------:R-:W-:Y:S01]  /*1470*/  FMUL.FTZ R109, R109, c[0x0][0x1ec] ;  /* 0x00007b006d6d7a20 */ /* 0x000fe20000410000 */
[----:B------:R-:W-:Y:S01]  /*1480*/  SEL R74, R111, R66, P2 ;  /* 0x000000426f4a7207 */ /* 0x000fe20001000000 */
[----:B------:R-:W-:Y:S01]  /*1490*/  IMAD.MOV.U32 R77, RZ, RZ, 0x10 ;  /* 0x00000010ff4d7424 */ /* 0x000fe200078e00ff */
[----:B------:R-:W-:-:S02]  /*14a0*/  SEL R73, R110, R65, P2 ;  /* 0x000000416e497207 */ /* 0x000fc40001000000 */
[----:B------:R-:W-:Y:S01]  /*14b0*/  SEL R72, R109, R64, P2 ;  /* 0x000000406d487207 */ /* 0x000fe20001000000 */
[----:B------:R-:W-:-:S05]  /*14c0*/  IMAD.WIDE.U32 R76, R90, R77, c[0x0][0x248] ;  /* 0x000092005a4c7625 */ /* 0x000fca00078e004d */
[----:B------:R0:W-:Y:S02]  /*14d0*/  STG.E.128 [R76.64], R72 ;  /* 0x000000484c007986 */ /* 0x0001e4000c101d04 */
.L_x_6212:
[----:B------:R-:W-:Y:S05]  /*14e0*/  BSYNC B0 ;  /* 0x0000000000007941 */ /* 0x000fea0003800000 */
.L_x_6211:
        /* <DEDUP_REMOVED lines=8> */
.L_x_6214:
[----:B------:R-:W-:Y:S05]  /*1570*/  BSYNC B0 ;  /* 0x0000000000007941 */ /* 0x000fea0003800000 */
.L_x_6213:
        /* <DEDUP_REMOVED lines=8> */
.L_x_6216:
[----:B------:R-:W-:Y:S05]  /*1600*/  BSYNC B0 ;  /* 0x0000000000007941 */ /* 0x000fea0003800000 */
.L_x_6215:
        /* <DEDUP_REMOVED lines=8> */
.L_x_6218:
[----:B------:R-:W-:Y:S05]  /*1690*/  BSYNC B0 ;  /* 0x0000000000007941 */ /* 0x000fea0003800000 */
.L_x_6217:
        /* <DEDUP_REMOVED lines=8> */
.L_x_6220:
[----:B------:R-:W-:Y:S05]  /*1720*/  BSYNC B0 ;  /* 0x0000000000007941 */ /* 0x000fea0003800000 */
.L_x_6219:
[----:B------:R-:W-:Y:S05]  /*1730*/  @!P3 BRA `(.L_x_6221) ;  /* 0x000000700000b947 */ /* 0x000fea0003800000 */
[----:B0-----:R-:W-:Y:S01]  /*1740*/  HFMA2.MMA R76, -RZ, RZ, 0, 9.5367431640625e-07 ;  /* 0x00000010ff4c7435 */ /* 0x001fe200000001ff */
[----:B------:R-:W-:Y:S02]  /*1750*/  SEL R74, R99, R62, P1 ;  /* 0x0000003e634a7207 */ /* 0x000fe40000800000 */
[----:B------:R-:W-:Y:S02]  /*1760*/  SEL R73, R108, R61, P1 ;  /* 0x0000003d6c497207 */ /* 0x000fe40000800000 */
[----:B------:R-:W-:Y:S02]  /*1770*/  SEL R72, R101, R60, P1 ;  /* 0x0000003c65487207 */ /* 0x000fe40000800000 */
[----:B------:R-:W-:-:S03]  /*1780*/  SEL R75, R100, R63, P1 ;  /* 0x0000003f644b7207 */ /* 0x000fc60000800000 */
[----:B------:R-:W-:-:S05]  /*1790*/  IMAD.WIDE.U32 R76, R11, R76, c[0x0][0x258] ;  /* 0x000096000b4c7625 */ /* 0x000fca00078e004c */
[----:B------:R0:W-:Y:S02]  /*17a0*/  STG.E.128 [R76.64], R72 ;  /* 0x000000484c007986 */ /* 0x0001e4000c101d04 */
.L_x_6221:
[----:B------:R-:W-:Y:S01]  /*17b0*/  BSSY B0, `(.L_x_6222) ;  /* 0x000000f000007945 */ /* 0x000fe20003800000 */
[----:B------:R-:W-:Y:S05]  /*17c0*/  @!P6 BRA `(.L_x_6223) ;  /* 0x000000d00000e947 */ /* 0x000fea0003800000 */
[----:B0-----:R-:W-:Y:S01]  /*17d0*/  IADD3 R76, R90, 0x80, RZ ;  /* 0x000000805a4c7810 */ /* 0x001fe20007ffe0ff */
[----:B------:R-:W-:Y:S01]  /*17e0*/  FMUL.FTZ R100, R100, c[0x0][0x1ec] ;  /* 0x00007b0064647a20 */ /* 0x000fe20000410000 */
[----:B------:R-:W-:Y:S01]  /*17f0*/  MOV R77, 0x10 ;  /* 0x00000010004d7802 */ /* 0x000fe20000000f00 */
[----:B------:R-:W-:Y:S01]  /*1800*/  FMUL.FTZ R99, R99, c[0x0][0x1ec] ;  /* 0x00007b0063637a20 */ /* 0x000fe20000410000 */
[----:B------:R-:W-:Y:S01]  /*1810*/  ISETP.GT.AND P2, PT, R92, RZ, PT ;  /* 0x000000ff5c00720c */ /* 0x000fe20003f44270 */
[----:B------:R-:W-:Y:S02]  /*1820*/  FMUL.FTZ R108, R108, c[0x0][0x1ec] ;  /* 0x00007b006c6c7a20 */ /* 0x000fe40000410000 */
[----:B------:R-:W-:Y:S01]  /*1830*/  FMUL.FTZ R101, R101, c[0x0][0x1ec] ;  /* 0x00007b0065657a20 */ /* 0x000fe20000410000 */
[----:B------:R-:W-:Y:S01]  /*1840*/  SEL R75, R100, R67, P2 ;  /* 0x00000043644b7207 */ /* 0x000fe20001000000 */
[----:B------:R-:W-:Y:S01]  /*1850*/  IMAD.WIDE.U32 R76, R76, R77, c[0x0][0x248] ;  /* 0x000092004c4c7625 */ /* 0x000fe200078e004d */
[----:B------:R-:W-:-:S02]  /*1860*/  SEL R74, R99, R66, P2 ;  /* 0x00000042634a7207 */ /* 0x000fc40001000000 */
[----:B------:R-:W-:Y:S02]  /*1870*/  SEL R73, R108, R65, P2 ;  /* 0x000000416c497207 */ /* 0x000fe40001000000 */
[----:B------:R-:W-:-:S05]  /*1880*/  SEL R72, R101, R64, P2 ;  /* 0x0000004065487207 */ /* 0x000fca0001000000 */
[----:B------:R0:W-:Y:S02]  /*1890*/  STG.E.128 [R76.64], R72 ;  /* 0x000000484c007986 */ /* 0x0001e4000c101d04 */
.L_x_6223:
[----:B------:R-:W-:Y:S05]  /*18a0*/  BSYNC B0 ;  /* 0x0000000000007941 */ /* 0x000fea0003800000 */
.L_x_6222:
        /* <DEDUP_REMOVED lines=8> */
.L_x_6225:
[----:B------:R-:W-:Y:S05]  /*1930*/  BSYNC B0 ;  /* 0x0000000000007941 */ /* 0x000fea0003800000 */
.L_x_6224:
        /* <DEDUP_REMOVED lines=8> */
.L_x_6227:
[----:B------:R-:W-:Y:S05]  /*19c0*/  BSYNC B0 ;  /* 0x0000000000007941 */ /* 0x000fea0003800000 */
.L_x_6226:
        /* <DEDUP_REMOVED lines=15> */
.L_x_6229:
[----:B------:R-:W-:Y:S05]  /*1ac0*/  BSYNC B0 ;  /* 0x0000000000007941 */ /* 0x000fea0003800000 */
.L_x_6228:
        /* <DEDUP_REMOVED lines=15> */
.L_x_6231:
[----:B------:R-:W-:Y:S05]  /*1bc0*/  BSYNC B0 ;  /* 0x0000000000007941 */ /* 0x000fea0003800000 */
.L_x_6230:
[----:B------:R-:W-:Y:S01]  /*1bd0*/  @P3 MOV R73, 0x10 ;  /* 0x0000001000493802 */ /* 0x000fe20000000f00 */
[----:B------:R-:W-:Y:S01]  /*1be0*/  FMUL.FTZ R2, R72, c[0x0][0x1ec] ;  /* 0x00007b0048027a20 */ /* 0x000fe20000410000 */
[----:B------:R-:W-:Y:S02]  /*1bf0*/  @P6 IADD3 R74, R90, 0x100, RZ ;  /* 0x000001005a4a6810 */ /* 0x000fe40007ffe0ff */
[----:B------:R-:W-:Y:S02]  /*1c00*/  @P6 MOV R75, 0x10 ;  /* 0x00000010004b6802 */ /* 0x000fe40000000f00 */
[----:B------:R-:W-:Y:S01]  /*1c10*/  SEL R63, R72, R63, P1 ;  /* 0x0000003f483f7207 */ /* 0x000fe20000800000 */
[----:B------:R-:W-:Y:S01]  /*1c20*/  @P3 IMAD.WIDE.U32 R72, R0, R73, c[0x0][0x258] ;  /* 0x0000960000483625 */ /* 0x000fe200078e0049 */
[----:B------:R-:W-:Y:S02]  /*1c30*/  SEL R67, R2, R67, P0 ;  /* 0x0000004302437207 */ /* 0x000fe40000000000 */
        /* <DEDUP_REMOVED lines=9> */
.L_x_6196:
        /* <DEDUP_REMOVED lines=15> */
.L_x_6200:
[----:B------:R-:W-:Y:S01]  /*1dc0*/  HFMA2.MMA R91, -RZ, RZ, 0, 9.5367431640625e-07 ;  /* 0x00000010ff5b7435 */ /* 0x000fe200000001ff */
[----:B------:R-:W-:Y:S01]  /*1dd0*/  MOV R76, R74 ;  /* 0x0000004a004c7202 */ /* 0x000fe20000000f00 */
[----:B------:R-:W-:Y:S01]  /*1de0*/  IMAD.MOV.U32 R78, RZ, RZ, 0x1f ;  /* 0x0000001fff4e7424 */ /* 0x000fe200078e00ff */
[----:B------:R-:W-:-:S02]  /*1df0*/  MOV R101, 0xffffffff ;  /* 0xffffffff00657802 */ /* 0x000fc40000000f00 */
[----:B------:R-:W-:Y:S02]  /*1e00*/  MOV R72, 0x1e20 ;  /* 0x00001e2000487802 */ /* 0x000fe40000000f00 */
[----:B-----5:R-:W-:Y:S05]  /*1e10*/  CALL.REL.NOINC `($__internal_183_$__cuda_sm70_shflsync_down_p) ;  /* 0x0000046000007944 */ /* 0x020fea0003c00000 */
[----:B-1----:R-:W-:Y:S01]  /*1e20*/  MOV R77, R76 ;  /* 0x0000004c004d7202 */ /* 0x002fe20000000f00 */
[----:B0-----:R-:W-:Y:S05]  /*1e30*/  BRA `(.L_x_6233) ;  /* 0xffffede000007947 */ /* 0x001fea000383ffff */
.L_x_6201:
[----:B------:R-:W-:Y:S01]  /*1e40*/  HFMA2.MMA R91, -RZ, RZ, 0, 9.5367431640625e-07 ;  /* 0x00000010ff5b7435 */ /* 0x000fe200000001ff */
[----:B------:R-:W-:Y:S02]  /*1e50*/  MOV R76, R75 ;  /* 0x0000004b004c7202 */ /* 0x000fe40000000f00 */
[----:B------:R-:W-:Y:S02]  /*1e60*/  MOV R78, 0x1f ;  /* 0x0000001f004e7802 */ /* 0x000fe40000000f00 */
[----:B------:R-:W-:Y:S02]  /*1e70*/  MOV R101, 0xffffffff ;  /* 0xffffffff00657802 */ /* 0x000fe40000000f00 */
[----:B------:R-:W-:Y:S02]  /*1e80*/  MOV R72, 0x1ea0 ;  /* 0x00001ea000487802 */ /* 0x000fe40000000f00 */
[----:B01---5:R-:W-:Y:S05]  /*1e90*/  CALL.REL.NOINC `($__internal_183_$__cuda_sm70_shflsync_down_p) ;  /* 0x000003e000007944 */ /* 0x023fea0003c00000 */
[----:B------:R-:W-:Y:S01]  /*1ea0*/  FADD.FTZ R77, R77, R74 ;  /* 0x0000004a4d4d7221 */ /* 0x000fe20000010000 */
[----:B0-----:R-:W-:Y:S01]  /*1eb0*/  HFMA2.MMA R91, -RZ, RZ, 0, 4.76837158203125e-07 ;  /* 0x00000008ff5b7435 */ /* 0x001fe200000001ff */
[----:B-1----:R-:W-:Y:S01]  /*1ec0*/  FADD.FTZ R75, R75, R76 ;  /* 0x0000004c4b4b7221 */ /* 0x002fe20000010000 */
[----:B------:R-:W-:Y:S01]  /*1ed0*/  MOV R78, 0x1f ;  /* 0x0000001f004e7802 */ /* 0x000fe20000000f00 */
[----:B------:R-:W-:Y:S01]  /*1ee0*/  IMAD.MOV.U32 R101, RZ, RZ, -0x1 ;  /* 0xffffffffff657424 */ /* 0x000fe200078e00ff */
[----:B------:R-:W-:-:S02]  /*1ef0*/  MOV R76, R77 ;  /* 0x0000004d004c7202 */ /* 0x000fc40000000f00 */
[----:B------:R-:W-:Y:S02]  /*1f00*/  MOV R72, 0x1f20 ;  /* 0x00001f2000487802 */ /* 0x000fe40000000f00 */
[----:B------:R-:W-:Y:S05]  /*1f10*/  CALL.REL.NOINC `($__internal_183_$__cuda_sm70_shflsync_down_p) ;  /* 0x0000036000007944 */ /* 0x000fea0003c00000 */
[----:B0-----:R-:W-:Y:S01]  /*1f20*/  HFMA2.MMA R91, -RZ, RZ, 0, 4.76837158203125e-07 ;  /* 0x00000008ff5b7435 */ /* 0x001fe200000001ff */
[----:B-1----:R-:W-:Y:S02]  /*1f30*/  MOV R74, R76 ;  /* 0x0000004c004a7202 */ /* 0x002fe40000000f00 */
[----:B------:R-:W-:Y:S02]  /*1f40*/  MOV R76, R75 ;  /* 0x0000004b004c7202 */ /* 0x000fe40000000f00 */
[----:B------:R-:W-:Y:S02]  /*1f50*/  MOV R78, 0x1f ;  /* 0x0000001f004e7802 */ /* 0x000fe40000000f00 */
[----:B------:R-:W-:Y:S02]  /*1f60*/  MOV R101, 0xffffffff ;  /* 0xffffffff00657802 */ /* 0x000fe40000000f00 */
[----:B------:R-:W-:Y:S02]  /*1f70*/  MOV R72, 0x1f90 ;  /* 0x00001f9000487802 */ /* 0x000fe40000000f00 */
[----:B------:R-:W-:Y:S05]  /*1f80*/  CALL.REL.NOINC `($__internal_183_$__cuda_sm70_shflsync_down_p) ;  /* 0x000002f000007944 */ /* 0x000fea0003c00000 */
[----:B------:R-:W-:Y:S01]  /*1f90*/  FADD.FTZ R77, R74, R77 ;  /* 0x0000004d4a4d7221 */ /* 0x000fe20000010000 */
[----:B0-----:R-:W-:Y:S01]  /*1fa0*/  HFMA2.MMA R91, -RZ, RZ, 0, 2.384185791015625e-07 ;  /* 0x00000004ff5b7435 */ /* 0x001fe200000001ff */
[----:B-1----:R-:W-:Y:S01]  /*1fb0*/  FADD.FTZ R75, R75, R76 ;  /* 0x0000004c4b4b7221 */ /* 0x002fe20000010000 */
[----:B------:R-:W-:Y:S01]  /*1fc0*/  MOV R78, 0x1f ;  /* 0x0000001f004e7802 */ /* 0x000fe20000000f00 */
[----:B------:R-:W-:Y:S01]  /*1fd0*/  IMAD.MOV.U32 R101, RZ, RZ, -0x1 ;  /* 0xffffffffff657424 */ /* 0x000fe200078e00ff */
[----:B------:R-:W-:-:S02]  /*1fe0*/  MOV R76, R77 ;  /* 0x0000004d004c7202 */ /* 0x000fc40000000f00 */
[----:B------:R-:W-:Y:S02]  /*1ff0*/  MOV R72, 0x2010 ;  /* 0x0000201000487802 */ /* 0x000fe40000000f00 */
[----:B------:R-:W-:Y:S05]  /*2000*/  CALL.REL.NOINC `($__internal_183_$__cuda_sm70_shflsync_down_p) ;  /* 0x0000027000007944 */ /* 0x000fea0003c00000 */
[----:B0-----:R-:W-:Y:S01]  /*2010*/  HFMA2.MMA R91, -RZ, RZ, 0, 2.384185791015625e-07 ;  /* 0x00000004ff5b7435 */ /* 0x001fe200000001ff */
[----:B-1----:R-:W-:Y:S02]  /*2020*/  MOV R74, R76 ;  /* 0x0000004c004a7202 */ /* 0x002fe40000000f00 */
[----:B------:R-:W-:Y:S02]  /*2030*/  MOV R76, R75 ;  /* 0x0000004b004c7202 */ /* 0x000fe40000000f00 */
[----:B------:R-:W-:Y:S02]  /*2040*/  MOV R78, 0x1f ;  /* 0x0000001f004e7802 */ /* 0x000fe40000000f00 */
[----:B------:R-:W-:Y:S02]  /*2050*/  MOV R101, 0xffffffff ;  /* 0xffffffff00657802 */ /* 0x000fe40000000f00 */
[----:B------:R-:W-:Y:S02]  /*2060*/  MOV R72, 0x2080 ;  /* 0x0000208000487802 */ /* 0x000fe40000000f00 */
[----:B------:R-:W-:Y:S05]  /*2070*/  CALL.REL.NOINC `($__internal_183_$__cuda_sm70_shflsync_down_p) ;  /* 0x0000020000007944 */ /* 0x000fea0003c00000 */
[----:B------:R-:W-:Y:S01]  /*2080*/  FADD.FTZ R77, R74, R77 ;  /* 0x0000004d4a4d7221 */ /* 0x000fe20000010000 */
[----:B0-----:R-:W-:Y:S01]  /*2090*/  HFMA2.MMA R91, -RZ, RZ, 0, 1.1920928955078125e-07 ;  /* 0x00000002ff5b7435 */ /* 0x001fe200000001ff */
[----:B-1----:R-:W-:Y:S01]  /*20a0*/  FADD.FTZ R79, R75, R76 ;  /* 0x0000004c4b4f7221 */ /* 0x002fe20000010000 */
[----:B------:R-:W-:Y:S01]  /*20b0*/  MOV R78, 0x1f ;  /* 0x0000001f004e7802 */ /* 0x000fe20000000f00 */
[----:B------:R-:W-:Y:S01]  /*20c0*/  IMAD.MOV.U32 R101, RZ, RZ, -0x1 ;  /* 0xffffffffff657424 */ /* 0x000fe200078e00ff */
[----:B------:R-:W-:-:S02]  /*20d0*/  MOV R76, R77 ;  /* 0x0000004d004c7202 */ /* 0x000fc40000000f00 */
[----:B------:R-:W-:Y:S02]  /*20e0*/  MOV R72, 0x2100 ;  /* 0x0000210000487802 */ /* 0x000fe40000000f00 */
[----:B------:R-:W-:Y:S05]  /*20f0*/  CALL.REL.NOINC `($__internal_183_$__cuda_sm70_shflsync_down_p) ;  /* 0x0000018000007944 */ /* 0x000fea0003c00000 */
[----:B0-----:R-:W-:Y:S01]  /*2100*/  HFMA2.MMA R91, -RZ, RZ, 0, 1.1920928955078125e-07 ;  /* 0x00000002ff5b7435 */ /* 0x001fe200000001ff */
[----:B-1----:R-:W-:Y:S02]  /*2110*/  MOV R74, R76 ;  /* 0x0000004c004a7202 */ /* 0x002fe40000000f00 */
[----:B------:R-:W-:Y:S02]  /*2120*/  MOV R76, R79 ;  /* 0x0000004f004c7202 */ /* 0x000fe40000000f00 */
[----:B------:R-:W-:Y:S02]  /*2130*/  MOV R78, 0x1f ;  /* 0x0000001f004e7802 */ /* 0x000fe40000000f00 */
[----:B------:R-:W-:Y:S02]  /*2140*/  MOV R101, 0xffffffff ;  /* 0xffffffff00657802 */ /* 0x000fe40000000f00 */
[----:B------:R-:W-:Y:S02]  /*2150*/  MOV R72, 0x2170 ;  /* 0x0000217000487802 */ /* 0x000fe40000000f00 */
[----:B------:R-:W-:Y:S05]  /*2160*/  CALL.REL.NOINC `($__internal_183_$__cuda_sm70_shflsync_down_p) ;  /* 0x0000011000007944 */ /* 0x000fea0003c00000 */
[----:B------:R-:W-:Y:S01]  /*2170*/  FADD.FTZ R75, R74, R77 ;  /* 0x0000004d4a4b7221 */ /* 0x000fe20000010000 */
[----:B0-----:R-:W-:Y:S01]  /*2180*/  HFMA2.MMA R91, -RZ, RZ, 0, 5.9604644775390625e-08 ;  /* 0x00000001ff5b7435 */ /* 0x001fe200000001ff */
[----:B-1----:R-:W-:Y:S01]  /*2190*/  FADD.FTZ R79, R79, R76 ;  /* 0x0000004c4f4f7221 */ /* 0x002fe20000010000 */
[----:B------:R-:W-:Y:S01]  /*21a0*/  MOV R78, 0x1f ;  /* 0x0000001f004e7802 */ /* 0x000fe20000000f00 */
[----:B------:R-:W-:Y:S01]  /*21b0*/  IMAD.MOV.U32 R101, RZ, RZ, -0x1 ;  /* 0xffffffffff657424 */ /* 0x000fe200078e00ff */
[----:B------:R-:W-:-:S02]  /*21c0*/  MOV R76, R75 ;  /* 0x0000004b004c7202 */ /* 0x000fc40000000f00 */
[----:B------:R-:W-:Y:S02]  /*21d0*/  MOV R72, 0x21f0 ;  /* 0x000021f000487802 */ /* 0x000fe40000000f00 */
[----:B------:R-:W-:Y:S05]  /*21e0*/  CALL.REL.NOINC `($__internal_183_$__cuda_sm70_shflsync_down_p) ;  /* 0x0000009000007944 */ /* 0x000fea0003c00000 */
[----:B0-----:R-:W-:Y:S01]  /*21f0*/  HFMA2.MMA R91, -RZ, RZ, 0, 5.9604644775390625e-08 ;  /* 0x00000001ff5b7435 */ /* 0x001fe200000001ff */
[----:B-1----:R-:W-:Y:S02]  /*2200*/  MOV R90, R76 ;  /* 0x0000004c005a7202 */ /* 0x002fe40000000f00 */
[----:B------:R-:W-:Y:S02]  /*2210*/  MOV R76, R79 ;  /* 0x0000004f004c7202 */ /* 0x000fe40000000f00 */
[----:B------:R-:W-:Y:S02]  /*2220*/  MOV R78, 0x1f ;  /* 0x0000001f004e7802 */ /* 0x000fe40000000f00 */
[----:B------:R-:W-:Y:S02]  /*2230*/  MOV R101, 0xffffffff ;  /* 0xffffffff00657802 */ /* 0x000fe40000000f00 */
[----:B------:R-:W-:Y:S02]  /*2240*/  MOV R72, 0x2260 ;  /* 0x0000226000487802 */ /* 0x000fe40000000f00 */
[----:B------:R-:W-:Y:S05]  /*2250*/  CALL.REL.NOINC `($__internal_183_$__cuda_sm70_shflsync_down_p) ;  /* 0x0000002000007944 */ /* 0x000fea0003c00000 */
[----:B-1----:R-:W-:Y:S01]  /*2260*/  MOV R72, R76 ;  /* 0x0000004c00487202 */ /* 0x002fe20000000f00 */
[----:B0-----:R-:W-:Y:S05]  /*2270*/  BRA `(.L_x_6234) ;  /* 0xffffeac000007947 */ /* 0x001fea000383ffff */
        .weak           $__internal_183_$__cuda_sm70_shflsync_down_p
        .type           $__internal_183_$__cuda_sm70_shflsync_down_p,@function
        .size           $__internal_183_$__cuda_sm70_shflsync_down_p,(.L_x_6832 - $__internal_183_$__cuda_sm70_shflsync_down_p)
$__internal_183_$__cuda_sm70_shflsync_down_p:
[----:B------:R-:W-:Y:S01]  /*2280*/  HFMA2.MMA R73, -RZ, RZ, 0, 0 ;  /* 0x00000000ff497435 */ /* 0x000fe200000001ff */
[----:B------:R-:W-:Y:S04]  /*2290*/  WARPSYNC R101 ;  /* 0x0000006500007348 */ /* 0x000fe80003800000 */
[----:B------:R0:W1:Y:S01]  /*22a0*/  SHFL.DOWN PT, R76, R76, R91, R78 ;  /* 0x0800005b4c4c7389 */ /* 0x00006200000e004e */
[----:B------:R-:W-:Y:S05]  /*22b0*/  RET.REL.NODEC R72 `(_ZN10layer_norm13ln_bwd_kernelINS_13Kernel_traitsIfffffjLj1536ELj1ELj1ELj4ELj16ENS_18Kernel_traits_baseILj1536EfffffjLj128EEEEELb0ELb0ELb1ELb1EEEvNS_9BwdParamsE) ;  /* 0xffffdd4048007950 */ /* 0x000fea0003c3ffff */
.L_x_6235:
        /* <DEDUP_REMOVED lines=12> */
.L_x_6832:


//--------------------- .text._ZN10layer_norm13ln_bwd_kernelINS_13Kernel_traitsIfffffjLj1536ELj1ELj1ELj4ELj16ENS_18Kernel_traits_baseILj1536EfffffjLj128EEEEELb0ELb1ELb0ELb0EEEvNS_9BwdParamsE --------------------------
	.section	.text._ZN10layer_norm13ln_bwd_kernelINS_13Kernel_traitsIfffffjLj1536ELj1ELj1ELj4ELj16ENS_18Kernel_traits_baseILj1536EfffffjLj128EEEEELb0ELb1ELb0ELb0EEEvNS_9BwdParamsE,"ax",@progbits
	.sectioninfo	@"SHI_REGISTERS=128"
	.align	128
        .global         _ZN10layer_norm13ln_bwd_kernelINS_13Kernel_traitsIfffffjLj1536ELj1ELj1ELj4ELj16ENS_18Kernel_traits_baseILj1536EfffffjLj128EEEEELb0ELb1ELb0ELb0EEEvNS_9BwdParamsE
        .type           _ZN10layer_norm13ln_bwd_kernelINS_13Kernel_traitsIfffffjLj1536ELj1ELj1ELj4ELj16ENS_18Kernel_traits_baseILj1536EfffffjLj128EEEEELb0ELb1ELb0ELb0EEEvNS_9BwdParamsE,@function
        .size           _ZN10layer_norm13ln_bwd_kernelINS_13Kernel_traitsIfffffjLj1536ELj1ELj1ELj4ELj16ENS_18Kernel_traits_baseILj1536EfffffjLj128EEEEELb0ELb1ELb0ELb0EEEvNS_9BwdParamsE,(.L_x_6833 - _ZN10layer_norm13ln_bwd_kernelINS_13Kernel_traitsIfffffjLj1536ELj1ELj1ELj4ELj16ENS_18Kernel_traits_baseILj1536EfffffjLj128EEEEELb0ELb1ELb0ELb0EEEvNS_9BwdParamsE)
        .other          _ZN10layer_norm13ln_bwd_kernelINS_13Kernel_traitsIfffffjLj1536ELj1ELj1ELj4ELj16ENS_18Kernel_traits_baseILj1536EfffffjLj128EEEEELb0ELb1ELb0ELb0EEEvNS_9BwdParamsE,@"STO_CUDA_ENTRY STV_DEFAULT"
_ZN10layer_norm13ln_bwd_kernelINS_13Kernel_traitsIfffffjLj1536ELj1ELj1ELj4ELj16ENS_18Kernel_traits_baseILj1536EfffffjLj128EEEEELb0ELb1ELb0ELb0EEEvNS_9BwdParamsE:
.text._ZN10layer_norm13ln_bwd_kernelINS_13Kernel_traitsIfffffjLj1536ELj1ELj1ELj4ELj16ENS_18Kernel_traits_baseILj1536EfffffjLj128EEEEELb0ELb1ELb0ELb0EEEvNS_9BwdParamsE:
        /* <DEDUP_REMOVED lines=20> */
[----:B------:R0:W5:Y:S02]  /*0140*/  @P3 LDG.E.128 R16, [R8.64] ;  /* 0x0000000408103981 */ /* 0x000164000c1e1d00 */
[CC--:B------:R-:W-:Y:S02]  /*0150*/  @P2 IMAD.WIDE.U32 R4, R2.reuse, R7.reuse, c[0x0][0x1b0] ;  /* 0x00006c0002042625 */ /* 0x0c0fe400078e0007 */
[----:B------:R0:W5:Y:S02]  /*0160*/  @P3 LDG.E.128 R20, [R10.64] ;  /* 0x000000040a143981 */ /* 0x000164000c1e1d00 */
[----:B------:R-:W-:Y:S01]  /*0170*/  @P4 IMAD.WIDE.U32 R14, R3, R12, c[0x0][0x1c8] ;  /* 0x00007200030e4625 */ /* 0x000fe200078e000c */
[----:B------:R-:W1:Y:S01]  /*0180*/  S2UR UR6, SR_CTAID.X ;  /* 0x00000000000679c3 */ /* 0x000e620000002500 */
[----:B------:R2:W5:Y:S02]  /*0190*/  @P2 LDG.E.128 R24, [R4.64] ;  /* 0x0000000404182981 */ /* 0x000564000c1e1d00 */
[----:B------:R-:W-:-:S02]  /*01a0*/  @P2 IMAD.WIDE.U32 R6, R2, R7, c[0x0][0x1c8] ;  /* 0x0000720002062625 */ /* 0x000fc400078e0007 */
[----:B------:R0:W5:Y:S02]  /*01b0*/  @P4 LDG.E.128 R32, [R14.64] ;  /* 0x000000040e204981 */ /* 0x000164000c1e1d00 */
[----:B------:R-:W-:Y:S02]  /*01c0*/  @P4 IMAD.WIDE.U32 R12, R3, R12, c[0x0][0x1b0] ;  /* 0x00006c00030c4625 */ /* 0x000fe400078e000c */
[----:B------:R0:W5:Y:S04]  /*01d0*/  @P2 LDG.E.128 R28, [R6.64] ;  /* 0x00000004061c2981 */ /* 0x000168000c1e1d00 */
[----:B------:R0:W5:Y:S01]  /*01e0*/  @P4 LDG.E.128 R36, [R12.64] ;  /* 0x000000040c244981 */ /* 0x000162000c1e1d00 */
[----:B--2---:R-:W-:-:S04]  /*01f0*/  SHF.R.U32.HI R4, RZ, 0x7, R0 ;  /* 0x00000007ff047819 */ /* 0x004fc80000011600 */
        /* <DEDUP_REMOVED lines=22> */
[----:B------:R-:W-:Y:S01]  /*0360*/  SHF.L.U32 R4, R4, 0x2, RZ ;  /* 0x0000000204047819 */ /* 0x000fe200000006ff */
[----:B------:R-:W-:Y:S01]  /*0370*/  HFMA2.MMA R6, -RZ, RZ, 0, 5.9604644775390625e-08 ;  /* 0x00000001ff067435 */ /* 0x000fe200000001ff */
[----:B------:R-:W-:-:S02]  /*0380*/  MOV R41, RZ ;  /* 0x000000ff00297202 */ /* 0x000fc40000000f00 */
[----:B------:R-:W-:-:S03]  /*0390*/  IADD3 R7, R4, 0x4, RZ ;  /* 0x0000000404077810 */ /* 0x000fc60007ffe0ff */
.L_x_6251:
[----:B------:R-:W-:Y:S02]  /*03a0*/  MOV R90, 0x4 ;  /* 0x00000004005a7802 */ /* 0x000fe40000000f00 */
[----:B------:R-:W-:Y:S02]  /*03b0*/  ISETP.NE.U32.AND P0, PT, RZ, c[0x0][0x1c0], PT ;  /* 0x00007000ff007a0c */ /* 0x000fe40003f05070 */
[----:B------:R-:W-:Y:S01]  /*03c0*/  SHF.R.S32.HI R94, RZ, 0x1f, R5 ;  /* 0x0000001fff5e7819 */ /* 0x000fe20000011405 */
[----:B------:R-:W-:Y:S01]  /*03d0*/  IMAD.WIDE R92, R5, R90, c[0x0][0x1a0] ;  /* 0x00006800055c7625 */ /* 0x000fe200078e025a */
[----:B------:R-:W-:-:S03]  /*03e0*/  ISETP.NE.AND.EX P0, PT, RZ, c[0x0][0x1c4], PT, P0 ;  /* 0x00007100ff007a0c */ /* 0x000fc60003f05300 */
[C---:B------:R-:W-:Y:S02]  /*03f0*/  IMAD.WIDE R90, R5.reuse, R90, c[0x0][0x1a8] ;  /* 0x00006a00055a7625 */ /* 0x040fe400078e025a */
[----:B------:R-:W2:Y:S04]  /*0400*/  LDG.E R92, [R92.64] ;  /* 0x000000045c5c7981 */ /* 0x000ea8000c1e1900 */
[----:B-----5:R1:W5:Y:S04]  /*0410*/  LDG.E R97, [R90.64] ;  /* 0x000000045a617981 */ /* 0x020368000c1e1900 */
        /* <DEDUP_REMOVED lines=8> */
[----:B0-----:R-:W-:Y:S02]  /*04a0*/  ISETP.NE.AND P0, PT, R3, RZ, PT ;  /* 0x000000ff0300720c */ /* 0x001fe40003f05270 */
[----:B------:R-:W-:Y:S02]  /*04b0*/  LEA.HI.SX32 R99, R95, R2, 0x1e ;  /* 0x000000025f637211 */ /* 0x000fe400078ff2ff */
[----:B------:R-:W-:-:S02]  /*04c0*/  LOP3.LUT P1, RZ, R6, 0xff, RZ, 0xc0, !PT ;  /* 0x000000ff06ff7812 */ /* 0x000fc4000782c0ff */
[----:B------:R-:W-:Y:S02]  /*04d0*/  MOV R122, RZ ;  /* 0x000000ff007a7202 */ /* 0x000fe40000000f00 */
[----:B------:R-:W-:Y:S02]  /*04e0*/  MOV R121, RZ ;  /* 0x000000ff00797202 */ /* 0x000fe40000000f00 */
[----:B------:R-:W-:Y:S02]  /*04f0*/  MOV R111, R99 ;  /* 0x00000063006f7202 */ /* 0x000fe40000000f00 */
[----:B--2---:R-:W-:Y:S01]  /*0500*/  FSEL R110, R92, RZ, !P0 ;  /* 0x000000ff5c6e7208 */ /* 0x004fe20004000000 */
[----:B------:R-:W-:Y:S05]  /*0510*/  @!P2 BRA `(.L_x_6238) ;  /* 0x000002800000a947 */ /* 0x000fea0003800000 */
[----:B-1----:R-:W-:Y:S01]  /*0520*/  LEA R88, P0, R99, c[0x0][0x188], 0x4 ;  /* 0x0000620063587a11 */ /* 0x002fe200078020ff */
[----:B------:R-:W-:-:S03]  /*0530*/  HFMA2.MMA R92, -RZ, RZ, 0, 9.5367431640625e-07 ;  /* 0x00000010ff5c7435 */ /* 0x000fc600000001ff */
[----:B------:R-:W-:-:S06]  /*0540*/  LEA.HI.X R89, R99, c[0x0][0x18c], RZ, 0x4, P0 ;  /* 0x0000630063597a11 */ /* 0x000fcc00000f24ff */
[----:B------:R-:W2:Y:S01]  /*0550*/  LDG.E.128 R88, [R88.64] ;  /* 0x0000000458587981 */ /* 0x000ea2000c1e1d00 */
[----:B------:R-:W-:-:S06]  /*0560*/  IMAD.WIDE.U32 R92, R99, R92, c[0x0][0x208] ;  /* 0x00008200635c7625 */ /* 0x000fcc00078e005c */
        /* <DEDUP_REMOVED lines=8> */
[----:B------:R-:W-:Y:S02]  /*05f0*/  FADD.FTZ R104, -R110, R89 ;  /* 0x000000596e687221 */ /* 0x000fe40000010100 */
[C---:B-----5:R-:W-:Y:S02]  /*0600*/  FMUL.FTZ R11, R97.reuse, R98 ;  /* 0x00000062610b7220 */ /* 0x060fe40000410000 */
[----:B------:R-:W-:Y:S02]  /*0610*/  FMUL.FTZ R98, R97, R104 ;  /* 0x0000006861627220 */ /* 0x000fe40000410000 */
[----:B---3--:R-:W-:-:S02]  /*0620*/  FMUL.FTZ R104, R24, R92 ;  /* 0x0000005c18687220 */ /* 0x008fc40000410000 */
[C---:B------:R-:W-:Y:S02]  /*0630*/  FADD.FTZ R90, -R110.reuse, R90 ;  /* 0x0000005a6e5a7221 */ /* 0x040fe40000010100 */
        /* <DEDUP_REMOVED lines=22> */
.L_x_6238:
[----:B-1----:R-:W-:Y:S05]  /*07a0*/  BSYNC B0 ;  /* 0x0000000000007941 */ /* 0x002fea0003800000 */
.L_x_6237:
        /* <DEDUP_REMOVED lines=42> */
.L_x_6240:
[----:B0-----:R-:W-:Y:S05]  /*0a50*/  BSYNC B0 ;  /* 0x0000000000007941 */ /* 0x001fea0003800000 */
.L_x_6239:
[----:B------:R-:W-:Y:S01]  /*0a60*/  BSSY B0, `(.L_x_6241) ;  /* 0x0000029000007945 */ /* 0x000fe20003800000 */
[----:B------:R-:W-:Y:S05]  /*0a70*/  @!P4 BRA `(.L_x_6242) ;  /* 0x000002700000c947 */ /* 0x000fea0003800000 */
[----:B------:R-:W-:Y:S01]  /*0a80*/  LEA R88, P0, R111, c[0x0][0x188], 0x4 ;  /* 0x000062006f587a11 */ /* 0x000fe200078020ff */
        /* <DEDUP_REMOVED lines=12> */
[C---:B-----5:R-:W-:Y:S02]  /*0b50*/  FMUL.FTZ R9, R97.reuse, R10 ;  /* 0x0000000a61097220 */ /* 0x060fe40000410000 */
[----:B------:R-:W-:Y:S02]  /*0b60*/  FMUL.FTZ R10, R97, R102 ;  /* 0x00000066610a7220 */ /* 0x000fe40000410000 */
[----:B---3--:R-:W-:Y:S02]  /*0b70*/  FMUL.FTZ R102, R36, R92 ;  /* 0x0000005c24667220 */ /* 0x008fe40000410000 */
[----:B------:R-:W-:-:S02]  /*0b80*/  FADD.FTZ R90, -R110, R90 ;  /* 0x0000005a6e5a7221 */ /* 0x000fc40000010100 */
[----:B0-----:R-:W-:Y:S02]  /*0b90*/  FMUL.FTZ R107, R37, R93 ;  /* 0x0000005d256b7220 */ /* 0x001fe40000410000 */
        /* <DEDUP_REMOVED lines=21> */
.L_x_6242:
[----:B------:R-:W-:Y:S05]  /*0cf0*/  BSYNC B0 ;  /* 0x0000000000007941 */ /* 0x000fea0003800000 */
.L_x_6241:
[----:B------:R-:W-:Y:S01]  /*0d00*/  SEL R123, R7, R4, !P1 ;  /* 0x00000004077b7207 */ /* 0x000fe20004800000 */
[----:B------:R-:W-:Y:S05]  /*0d10*/  BRA.DIV ~URZ, `(.L_x_6243) ;  /* 0x00000e727f007947 */ /* 0x000fea000b800000 */
[----:B------:R0:W1:Y:S02]  /*0d20*/  SHFL.DOWN PT, R95, R122, 0x10, 0x1f ;  /* 0x0a001f007a5f7f89 */ /* 0x00006400000e0000 */
.L_x_6252:
        /* <DEDUP_REMOVED lines=18> */
.L_x_6253:
[----:B------:R-:W-:Y:S01]  /*0e50*/  LOP3.LUT P0, RZ, R0, 0x1f, RZ, 0xc0, !PT ;  /* 0x0000001f00ff7812 */ /* 0x000fe2000780c0ff */
[----:B0-2---:R-:W-:Y:S01]  /*0e60*/  FADD.FTZ R110, R95, R110 ;  /* 0x0000006e5f6e7221 */ /* 0x005fe20000010000 */
[----:B------:R-:W-:Y:S01]  /*0e70*/  WARPSYNC 0xffffffff ;  /* 0xffffffff00007948 */ /* 0x000fe20003800000 */
[----:B-1----:R-:W-:Y:S01]  /*0e80*/  FADD.FTZ R111, R88, R111 ;  /* 0x0000006f586f7221 */ /* 0x002fe20000010000 */
        /* <DEDUP_REMOVED lines=22> */
[----:B------:R-:W-:-:S05]  /*0ff0*/  MOV R88, 0x10 ;  /* 0x0000001000587802 */ /* 0x000fca0000000f00 */
[----:B------:R-:W-:-:S06]  /*1000*/  IMAD.WIDE.U32 R88, R99, R88, c[0x0][0x170] ;  /* 0x00005c0063587625 */ /* 0x000fcc00078e0058 */
[----:B------:R-:W2:Y:S01]  /*1010*/  LDG.E.128 R88, [R88.64] ;  /* 0x0000000458587981 */ /* 0x000ea2000c1e1d00 */
[----:B------:R-:W-:Y:S01]  /*1020*/  ISETP.NE.U32.AND P1, PT, RZ, c[0x0][0x218], PT ;  /* 0x00008600ff007a0c */ /* 0x000fe20003f25070 */
[-CC-:B------:R-:W-:Y:S01]  /*1030*/  FFMA.FTZ R93, R11, R110.reuse, R111.reuse ;  /* 0x0000006e0b5d7223 */ /* 0x180fe2000001006f */
[----:B------:R-:W-:Y:S01]  /*1040*/  ISETP.NE.U32.AND P5, PT, RZ, c[0x0][0x258], PT ;  /* 0x00009600ff007a0c */ /* 0x000fe20003fa5070 */
[-C--:B------:R-:W-:Y:S01]  /*1050*/  FFMA.FTZ R94, R98, R110.reuse, R111 ;  /* 0x0000006e625e7223 */ /* 0x080fe2000001006f */
[----:B------:R-:W-:Y:S01]  /*1060*/  ISETP.NE.AND.EX P1, PT, RZ, c[0x0][0x21c], PT, P1 ;  /* 0x00008700ff007a0c */ /* 0x000fe20003f25310 */
[----:B------:R-:W-:Y:S01]  /*1070*/  FADD.FTZ R92, R104, -R93 ;  /* 0x8000005d685c7221 */ /* 0x000fe20000010000 */
[----:B------:R-:W-:Y:S01]  /*1080*/  ISETP.NE.U32.AND P0, PT, RZ, c[0x0][0x258], PT ;  /* 0x00009600ff007a0c */ /* 0x000fe20003f05070 */
[----:B------:R-:W-:Y:S01]  /*1090*/  FFMA.FTZ R93, R113, R110, R111 ;  /* 0x0000006e715d7223 */ /* 0x000fe2000001006f */
[----:B------:R-:W-:Y:S01]  /*10a0*/  ISETP.NE.AND.EX P5, PT, RZ, c[0x0][0x25c], PT, P5 ;  /* 0x00009700ff007a0c */ /* 0x000fe20003fa5350 */
[----:B-----5:R-:W-:Y:S01]  /*10b0*/  FMUL.FTZ R95, R97, R92 ;  /* 0x0000005c615f7220 */ /* 0x020fe20000410000 */
[----:B------:R-:W-:Y:S01]  /*10c0*/  ISETP.NE.AND.EX P0, PT, RZ, c[0x0][0x25c], PT, P0 ;  /* 0x00009700ff007a0c */ /* 0x000fe20003f05300 */
[----:B------:R-:W-:-:S02]  /*10d0*/  FADD.FTZ R122, R120, -R93 ;  /* 0x8000005d787a7221 */ /* 0x000fc40000010000 */
[----:B------:R-:W-:Y:S02]  /*10e0*/  FFMA.FTZ R92, R118, R110, R111 ;  /* 0x0000006e765c7223 */ /* 0x000fe4000001006f */
[----:B------:R-:W-:Y:S02]  /*10f0*/  FMUL.FTZ R93, R97, R122 ;  /* 0x0000007a615d7220 */ /* 0x000fe40000410000 */
[----:B------:R-:W-:Y:S02]  /*1100*/  FADD.FTZ R94, R115, -R94 ;  /* 0x8000005e735e7221 */ /* 0x000fe40000010000 */
[----:B------:R-:W-:Y:S02]  /*1110*/  FADD.FTZ R92, R117, -R92 ;  /* 0x8000005c755c7221 */ /* 0x000fe40000010000 */
[----:B------:R-:W-:Y:S02]  /*1120*/  @P1 FADD.FTZ R95, R72, R95 ;  /* 0x0000005f485f1221 */ /* 0x000fe40000010000 */
[----:B------:R-:W-:-:S02]  /*1130*/  @P1 FADD.FTZ R93, R74, R93 ;  /* 0x0000005d4a5d1221 */ /* 0x000fc40000010000 */
[----:B------:R-:W-:Y:S01]  /*1140*/  FMUL.FTZ R94, R97, R94 ;  /* 0x0000005e615e7220 */ /* 0x000fe20000410000 */
[----:B------:R-:W-:Y:S01]  /*1150*/  SEL R44, R95, R44, P0 ;  /* 0x0000002c5f2c7207 */ /* 0x000fe20000000000 */
[----:B------:R-:W-:Y:S01]  /*1160*/  FMUL.FTZ R92, R97, R92 ;  /* 0x0000005c615c7220 */ /* 0x000fe20000410000 */
[----:B------:R-:W-:Y:S01]  /*1170*/  SEL R46, R93, R46, P0 ;  /* 0x0000002e5d2e7207 */ /* 0x000fe20000000000 */
[----:B------:R-:W-:Y:S02]  /*1180*/  @P1 FADD.FTZ R94, R73, R94 ;  /* 0x0000005e495e1221 */ /* 0x000fe40000010000 */
[----:B------:R-:W-:Y:S01]  /*1190*/  @P1 FADD.FTZ R92, R75, R92 ;  /* 0x0000005c4b5c1221 */ /* 0x000fe20000010000 */
[----:B------:R-:W-:Y:S01]  /*11a0*/  @P5 LEA R122, P1, R99, c[0x0][0x258], 0x4 ;  /* 0x00009600637a5a11 */ /* 0x000fe200078220ff */
[-C--:B------:R-:W-:Y:S01]  /*11b0*/  FMUL.FTZ R95, R95, R100.reuse ;  /* 0x000000645f5f7220 */ /* 0x080fe20000410000 */
[----:B------:R-:W-:Y:S01]  /*11c0*/  SEL R45, R94, R45, P0 ;  /* 0x0000002d5e2d7207 */ /* 0x000fe20000000000 */
        /* <DEDUP_REMOVED lines=8> */
[----:B------:R-:W-:Y:S02]  /*1250*/  FFMA.FTZ R62, R90, R93, R62 ;  /* 0x0000005d5a3e7223 */ /* 0x000fe4000001003e */
        /* <DEDUP_REMOVED lines=9> */
.L_x_6246:
[----:B------:R-:W-:Y:S05]  /*12f0*/  BSYNC B0 ;  /* 0x0000000000007941 */ /* 0x000fea0003800000 */
.L_x_6245:
        /* <DEDUP_REMOVED lines=8> */
[----:B------:R-:W-:Y:S01]  /*1380*/  FFMA.FTZ R93, R101, R110, R111 ;  /* 0x0000006e655d7223 */ /* 0x000fe2000001006f */
[----:B------:R-:W-:Y:S01]  /*1390*/  ISETP.NE.AND.EX P1, PT, RZ, c[0x0][0x21c], PT, P1 ;  /* 0x00008700ff007a0c */ /* 0x000fe20003f25310 */
[----:B------:R-:W-:Y:S01]  /*13a0*/  FADD.FTZ R92, R103, -R92 ;  /* 0x8000005c675c7221 */ /* 0x000fe20000010000 */
[----:B------:R-:W-:Y:S01]  /*13b0*/  ISETP.NE.U32.AND P0, PT, RZ, c[0x0][0x258], PT ;  /* 0x00009600ff007a0c */ /* 0x000fe20003f05070 */
[----:B------:R-:W-:Y:S01]  /*13c0*/  FADD.FTZ R122, R116, -R93 ;  /* 0x8000005d747a7221 */ /* 0x000fe20000010000 */
[----:B------:R-:W-:Y:S01]  /*13d0*/  ISETP.NE.AND.EX P5, PT, RZ, c[0x0][0x25c], PT, P5 ;  /* 0x00009700ff007a0c */ /* 0x000fe20003fa5350 */
[----:B-----5:R-:W-:Y:S01]  /*13e0*/  FMUL.FTZ R95, R97, R92 ;  /* 0x0000005c615f7220 */ /* 0x020fe20000410000 */
[----:B------:R-:W-:Y:S01]  /*13f0*/  ISETP.NE.AND.EX P0, PT, RZ, c[0x0][0x25c], PT, P0 ;  /* 0x00009700ff007a0c */ /* 0x000fe20003f05300 */
[----:B------:R-:W-:-:S02]  /*1400*/  FFMA.FTZ R94, R96, R110, R111 ;  /* 0x0000006e605e7223 */ /* 0x000fc4000001006f */
        /* <DEDUP_REMOVED lines=33> */
.L_x_6248:
[----:B------:R-:W-:Y:S05]  /*1620*/  BSYNC B0 ;  /* 0x0000000000007941 */ /* 0x000fea0003800000 */
.L_x_6247:
        /* <DEDUP_REMOVED lines=49> */
.L_x_6250:
[----:B------:R-:W-:Y:S05]  /*1940*/  BSYNC B0 ;  /* 0x0000000000007941 */ /* 0x000fea0003800000 */
.L_x_6249:
[----:B------:R-:W-:Y:S02]  /*1950*/  IADD3 R5, R5, c[0x0][0x160], RZ ;  /* 0x0000580005057a10 */ /* 0x000fe40007ffe0ff */
[----:B------:R-:W-:-:S02]  /*1960*/  LOP3.LUT P1, RZ, R6, 0xff, RZ, 0xc0, !PT ;  /* 0x000000ff06ff7812 */ /* 0x000fc4000782c0ff */
[----:B------:R-:W-:Y:S02]  /*1970*/  ISETP.GE.AND P0, PT, R5, c[0x0][0x164], PT ;  /* 0x0000590005007a0c */ /* 0x000fe40003f06270 */
[----:B------:R-:W-:-:S11]  /*1980*/  SEL R6, RZ, 0x1, P1 ;  /* 0x00000001ff067807 */ /* 0x000fd60000800000 */
[----:B0----5:R-:W-:Y:S01]  /*1990*/  @P0 CALL.REL.NOINC `(.L_x_6236) ;  /* 0x0000001000000944 */ /* 0x021fe20003c00000 */
[----:B------:R-:W-:Y:S05]  /*19a0*/  BRA `(.L_x_6251) ;  /* 0xffffe9f000007947 */ /* 0x000fea000383ffff */
.L_x_6236:
[----:B0-----:R-:W0:Y:S01]  /*19b0*/  S2UR UR6, SR_CTAID.X ;  /* 0x00000000000679c3 */ /* 0x001e220000002500 */
[----:B------:R-:W0:Y:S01]  /*19c0*/  S2R R0, SR_TID.X ;  /* 0x0000000000007919 */ /* 0x000e220000002100 */
[----:B------:R-:W-:Y:S02]  /*19d0*/  @P2 MOV R7, 0x10 ;  /* 0x0000001000072802 */ /* 0x000fe40000000f00 */
[----:B------:R-:W-:Y:S02]  /*19e0*/  @P3 MOV R13, 0x10 ;  /* 0x00000010000d3802 */ /* 0x000fe40000000f00 */
        /* <DEDUP_REMOVED lines=26> */
.L_x_6243:
[----:B------:R-:W-:Y:S01]  /*1b90*/  HFMA2.MMA R92, -RZ, RZ, 0, 9.5367431640625e-07 ;  /* 0x00000010ff5c7435 */ /* 0x000fe200000001ff */
[----:B------:R-:W-:-:S02]  /*1ba0*/  MOV R93, R122 ;  /* 0x0000007a005d7202 */ /* 0x000fc40000000f00 */
[----:B------:R-:W-:Y:S02]  /*1bb0*/  MOV R91, 0x1f ;  /* 0x0000001f005b7802 */ /* 0x000fe40000000f00 */
[----:B------:R-:W-:Y:S02]  /*1bc0*/  MOV R90, 0xffffffff ;  /* 0xffffffff005a7802 */ /* 0x000fe40000000f00 */
[----:B------:R-:W-:Y:S02]  /*1bd0*/  MOV R88, 0x1bf0 ;  /* 0x00001bf000587802 */ /* 0x000fe40000000f00 */
[----:B-----5:R-:W-:Y:S05]  /*1be0*/  CALL.REL.NOINC `($__internal_184_$__cuda_sm70_shflsync_down_p) ;  /* 0x0000046000007944 */ /* 0x020fea0003c00000 */
[----:B-1----:R-:W-:Y:S01]  /*1bf0*/  MOV R95, R90 ;  /* 0x0000005a005f7202 */ /* 0x002fe20000000f00 */
[----:B0-----:R-:W-:Y:S05]  /*1c00*/  BRA `(.L_x_6252) ;  /* 0xfffff12000007947 */ /* 0x001fea000383ffff */
.L_x_6244:
[----:B------:R-:W-:Y:S01]  /*1c10*/  HFMA2.MMA R92, -RZ, RZ, 0, 9.5367431640625e-07 ;  /* 0x00000010ff5c7435 */ /* 0x000fe200000001ff */
[----:B------:R-:W-:Y:S02]  /*1c20*/  MOV R93, R121 ;  /* 0x00000079005d7202 */ /* 0x000fe40000000f00 */
[----:B------:R-:W-:Y:S02]  /*1c30*/  MOV R91, 0x1f ;  /* 0x0000001f005b7802 */ /* 0x000fe40000000f00 */
[----:B------:R-:W-:-:S02]  /*1c40*/  MOV R90, 0xffffffff ;  /* 0xffffffff005a7802 */ /* 0x000fc40000000f00 */
[----:B------:R-:W-:Y:S02]  /*1c50*/  MOV R88, 0x1c70 ;  /* 0x00001c7000587802 */ /* 0x000fe40000000f00 */
[----:B01---5:R-:W-:Y:S05]  /*1c60*/  CALL.REL.NOINC `($__internal_184_$__cuda_sm70_shflsync_down_p) ;  /* 0x000003e000007944 */ /* 0x023fea0003c00000 */
[----:B------:R-:W-:Y:S01]  /*1c70*/  FADD.FTZ R95, R95, R122 ;  /* 0x0000007a5f5f7221 */ /* 0x000fe20000010000 */
[----:B0-----:R-:W-:Y:S01]  /*1c80*/  HFMA2.MMA R92, -RZ, RZ, 0, 4.76837158203125e-07 ;  /* 0x00000008ff5c7435 */ /* 0x001fe200000001ff */
[----:B-1----:R-:W-:Y:S01]  /*1c90*/  FADD.FTZ R121, R121, R90 ;  /* 0x0000005a79797221 */ /* 0x002fe20000010000 */
[----:B------:R-:W-:Y:S02]  /*1ca0*/  MOV R91, 0x1f ;  /* 0x0000001f005b7802 */ /* 0x000fe40000000f00 */
[----:B------:R-:W-:Y:S02]  /*1cb0*/  MOV R90, 0xffffffff ;  /* 0xffffffff005a7802 */ /* 0x000fe40000000f00 */
[----:B------:R-:W-:Y:S02]  /*1cc0*/  MOV R93, R95 ;  /* 0x0000005f005d7202 */ /* 0x000fe40000000f00 */
[----:B------:R-:W-:Y:S02]  /*1cd0*/  MOV R88, 0x1cf0 ;  /* 0x00001cf000587802 */ /* 0x000fe40000000f00 */
[----:B------:R-:W-:Y:S05]  /*1ce0*/  CALL.REL.NOINC `($__internal_184_$__cuda_sm70_shflsync_down_p) ;  /* 0x0000036000007944 */ /* 0x000fea0003c00000 */
[----:B0-----:R-:W-:Y:S01]  /*1cf0*/  HFMA2.MMA R92, -RZ, RZ, 0, 4.76837158203125e-07 ;  /* 0x00000008ff5c7435 */ /* 0x001fe200000001ff */
[----:B-1----:R-:W-:-:S02]  /*1d00*/  MOV R94, R90 ;  /* 0x0000005a005e7202 */ /* 0x002fc40000000f00 */
[----:B------:R-:W-:Y:S02]  /*1d10*/  MOV R93, R121 ;  /* 0x00000079005d7202 */ /* 0x000fe40000000f00 */
[----:B------:R-:W-:Y:S02]  /*1d20*/  MOV R91, 0x1f ;  /* 0x0000001f005b7802 */ /* 0x000fe40000000f00 */
[----:B------:R-:W-:Y:S02]  /*1d30*/  MOV R90, 0xffffffff ;  /* 0xffffffff005a7802 */ /* 0x000fe40000000f00 */
[----:B------:R-:W-:Y:S02]  /*1d40*/  MOV R88, 0x1d60 ;  /* 0x00001d6000587802 */ /* 0x000fe40000000f00 */
[----:B------:R-:W-:Y:S05]  /*1d50*/  CALL.REL.NOINC `($__internal_184_$__cuda_sm70_shflsync_down_p) ;  /* 0x000002f000007944 */ /* 0x000fea0003c00000 */
[----:B------:R-:W-:Y:S01]  /*1d60*/  FADD.FTZ R95, R94, R95 ;  /* 0x0000005f5e5f7221 */ /* 0x000fe20000010000 */
[----:B0-----:R-:W-:Y:S01]  /*1d70*/  HFMA2.MMA R92, -RZ, RZ, 0, 2.384185791015625e-07 ;  /* 0x00000004ff5c7435 */ /* 0x001fe200000001ff */
[----:B-1----:R-:W-:Y:S01]  /*1d80*/  FADD.FTZ R121, R121, R90 ;  /* 0x0000005a79797221 */ /* 0x002fe20000010000 */
[----:B------:R-:W-:Y:S02]  /*1d90*/  MOV R91, 0x1f ;  /* 0x0000001f005b7802 */ /* 0x000fe40000000f00 */
[----:B------:R-:W-:-:S02]  /*1da0*/  MOV R90, 0xffffffff ;  /* 0xffffffff005a7802 */ /* 0x000fc40000000f00 */
[----:B------:R-:W-:Y:S02]  /*1db0*/  MOV R93, R95 ;  /* 0x0000005f005d7202 */ /* 0x000fe40000000f00 */
[----:B------:R-:W-:Y:S02]  /*1dc0*/  MOV R88, 0x1de0 ;  /* 0x00001de000587802 */ /* 0x000fe40000000f00 */
[----:B------:R-:W-:Y:S05]  /*1dd0*/  CALL.REL.NOINC `($__internal_184_$__cuda_sm70_shflsync_down_p) ;  /* 0x0000027000007944 */ /* 0x000fea0003c00000 */
[----:B0-----:R-:W-:Y:S01]  /*1de0*/  HFMA2.MMA R92, -RZ, RZ, 0, 2.384185791015625e-07 ;  /* 0x00000004ff5c7435 */ /* 0x001fe200000001ff */
[----:B-1----:R-:W-:Y:S02]  /*1df0*/  MOV R94, R90 ;  /* 0x0000005a005e7202 */ /* 0x002fe40000000f00 */
[----:B------:R-:W-:Y:S02]  /*1e00*/  MOV R93, R121 ;  /* 0x00000079005d7202 */ /* 0x000fe40000000f00 */
[----:B------:R-:W-:Y:S02]  /*1e10*/  MOV R91, 0x1f ;  /* 0x0000001f005b7802 */ /* 0x000fe40000000f00 */
[----:B------:R-:W-:Y:S02]  /*1e20*/  MOV R90, 0xffffffff ;  /* 0xffffffff005a7802 */ /* 0x000fe40000000f00 */
[----:B------:R-:W-:-:S02]  /*1e30*/  MOV R88, 0x1e50 ;  /* 0x00001e5000587802 */ /* 0x000fc40000000f00 */
[----:B------:R-:W-:Y:S05]  /*1e40*/  CALL.REL.NOINC `($__internal_184_$__cuda_sm70_shflsync_down_p) ;  /* 0x0000020000007944 */ /* 0x000fea0003c00000 */
[----:B------:R-:W-:Y:S01]  /*1e50*/  FADD.FTZ R95, R94, R95 ;  /* 0x0000005f5e5f7221 */ /* 0x000fe20000010000 */
[----:B0-----:R-:W-:Y:S01]  /*1e60*/  HFMA2.MMA R92, -RZ, RZ, 0, 1.1920928955078125e-07 ;  /* 0x00000002ff5c7435 */ /* 0x001fe200000001ff */
[----:B-1----:R-:W-:Y:S01]  /*1e70*/  FADD.FTZ R111, R121, R90 ;  /* 0x0000005a796f7221 */ /* 0x002fe20000010000 */
[----:B------:R-:W-:-:S02]  /*1e80*/  MOV R91, 0x1f ;  /* 0x0000001f005b7802 */ /* 0x000fc40000000f00 */
[----:B------:R-:W-:Y:S02]  /*1e90*/  MOV R90, 0xffffffff ;  /* 0xffffffff005a7802 */ /* 0x000fe40000000f00 */
[----:B------:R-:W-:Y:S02]  /*1ea0*/  MOV R93, R95 ;  /* 0x0000005f005d7202 */ /* 0x000fe40000000f00 */
[----:B------:R-:W-:Y:S02]  /*1eb0*/  MOV R88, 0x1ed0 ;  /* 0x00001ed000587802 */ /* 0x000fe40000000f00 */
[----:B------:R-:W-:Y:S05]  /*1ec0*/  CALL.REL.NOINC `($__internal_184_$__cuda_sm70_shflsync_down_p) ;  /* 0x0000018000007944 */ /* 0x000fea0003c00000 */
[----:B0-----:R-:W-:Y:S01]  /*1ed0*/  HFMA2.MMA R92, -RZ, RZ, 0, 1.1920928955078125e-07 ;  /* 0x00000002ff5c7435 */ /* 0x001fe200000001ff */
[----:B-1----:R-:W-:Y:S02]  /*1ee0*/  MOV R94, R90 ;  /* 0x0000005a005e7202 */ /* 0x002fe40000000f00 */
[----:B------:R-:W-:Y:S02]  /*1ef0*/  MOV R93, R111 ;  /* 0x0000006f005d7202 */ /* 0x000fe40000000f00 */
[----:B------:R-:W-:Y:S02]  /*1f00*/  MOV R91, 0x1f ;  /* 0x0000001f005b7802 */ /* 0x000fe40000000f00 */
[----:B------:R-:W-:-:S02]  /*1f10*/  MOV R90, 0xffffffff ;  /* 0xffffffff005a7802 */ /* 0x000fc40000000f00 */
[----:B------:R-:W-:Y:S02]  /*1f20*/  MOV R88, 0x1f40 ;  /* 0x00001f4000587802 */ /* 0x000fe40000000f00 */
[----:B------:R-:W-:Y:S05]  /*1f30*/  CALL.REL.NOINC `($__internal_184_$__cuda_sm70_shflsync_down_p) ;  /* 0x0000011000007944 */ /* 0x000fea0003c00000 */
[----:B------:R-:W-:Y:S01]  /*1f40*/  FADD.FTZ R110, R94, R95 ;  /* 0x0000005f5e6e7221 */ /* 0x000fe20000010000 */
[----:B0-----:R-:W-:Y:S01]  /*1f50*/  HFMA2.MMA R92, -RZ, RZ, 0, 5.9604644775390625e-08 ;  /* 0x00000001ff5c7435 */ /* 0x001fe200000001ff */
[----:B-1----:R-:W-:Y:S01]  /*1f60*/  FADD.FTZ R111, R111, R90 ;  /* 0x0000005a6f6f7221 */ /* 0x002fe20000010000 */
[----:B------:R-:W-:Y:S02]  /*1f70*/  MOV R91, 0x1f ;  /* 0x0000001f005b7802 */ /* 0x000fe40000000f00 */
[----:B------:R-:W-:Y:S02]  /*1f80*/  MOV R90, 0xffffffff ;  /* 0xffffffff005a7802 */ /* 0x000fe40000000f00 */
[----:B------:R-:W-:Y:S02]  /*1f90*/  MOV R93, R110 ;  /* 0x0000006e005d7202 */ /* 0x000fe40000000f00 */
[----:B------:R-:W-:Y:S02]  /*1fa0*/  MOV R88, 0x1fc0 ;  /* 0x00001fc000587802 */ /* 0x000fe40000000f00 */
[----:B------:R-:W-:Y:S05]  /*1fb0*/  CALL.REL.NOINC `($__internal_184_$__cuda_sm70_shflsync_down_p) ;  /* 0x0000009000007944 */ /* 0x000fea0003c00000 */
[----:B0-----:R-:W-:Y:S01]  /*1fc0*/  HFMA2.MMA R92, -RZ, RZ, 0, 5.9604644775390625e-08 ;  /* 0x00000001ff5c7435 */ /* 0x001fe200000001ff */
[----:B-1----:R-:W-:-:S02]  /*1fd0*/  MOV R95, R90 ;  /* 0x0000005a005f7202 */ /* 0x002fc40000000f00 */
[----:B------:R-:W-:Y:S02]  /*1fe0*/  MOV R93, R111 ;  /* 0x0000006f005d7202 */ /* 0x000fe40000000f00 */
[----:B------:R-:W-:Y:S02]  /*1ff0*/  MOV R91, 0x1f ;  /* 0x0000001f005b7802 */ /* 0x000fe40000000f00 */
[----:B------:R-:W-:Y:S02]  /*2000*/  MOV R90, 0xffffffff ;  /* 0xffffffff005a7802 */ /* 0x000fe40000000f00 */
[----:B------:R-:W-:Y:S02]  /*2010*/  MOV R88, 0x2030 ;  /* 0x0000203000587802 */ /* 0x000fe40000000f00 */
[----:B------:R-:W-:Y:S05]  /*2020*/  CALL.REL.NOINC `($__internal_184_$__cuda_sm70_shflsync_down_p) ;  /* 0x0000002000007944 */ /* 0x000fea0003c00000 */
[----:B-1----:R-:W-:Y:S01]  /*2030*/  MOV R88, R90 ;  /* 0x0000005a00587202 */ /* 0x002fe20000000f00 */
[----:B0-----:R-:W-:Y:S05]  /*2040*/  BRA `(.L_x_6253) ;  /* 0xffffee0000007947 */ /* 0x001fea000383ffff */
        .weak           $__internal_184_$__cuda_sm70_shflsync_down_p
        .type           $__internal_184_$__cuda_sm70_shflsync_down_p,@function
        .size           $__internal_184_$__cuda_sm70_shflsync_down_p,(.L_x_6833 - $__internal_184_$__cuda_sm70_shflsync_down_p)
$__internal_184_$__cuda_sm70_shflsync_down_p:
[----:B------:R-:W-:Y:S01]  /*2050*/  HFMA2.MMA R89, -RZ, RZ, 0, 0 ;  /* 0x00000000ff597435 */ /* 0x000fe200000001ff */
[----:B------:R-:W-:Y:S04]  /*2060*/  WARPSYNC R90 ;  /* 0x0000005a00007348 */ /* 0x000fe80003800000 */
[----:B------:R0:W1:Y:S01]  /*2070*/  SHFL.DOWN PT, R90, R93, R92, R91 ;  /* 0x0800005c5d5a7389 */ /* 0x00006200000e005b */
[----:B------:R-:W-:Y:S05]  /*2080*/  RET.REL.NODEC R88 `(_ZN10layer_norm13ln_bwd_kernelINS_13Kernel_traitsIfffffjLj1536ELj1ELj1ELj4ELj16ENS_18Kernel_traits_baseILj1536EfffffjLj128EEEEELb0ELb1ELb0ELb0EEEvNS_9BwdParamsE) ;  /* 0xffffdf7058007950 */ /* 0x000fea0003c3ffff */
.L_x_6254:
        /* <DEDUP_REMOVED lines=15> */
.L_x_6833:


//--------------------- .text._ZN10layer_norm13ln_bwd_kernelINS_13Kernel_traitsIfffffjLj1536ELj1ELj1ELj4ELj16ENS_18Kernel_traits_baseILj1536EfffffjLj128EEEEELb0ELb1ELb0ELb1EEEvNS_9BwdParamsE --------------------------
	.section	.text._ZN10layer_norm13ln_bwd_kernelINS_13Kernel_traitsIfffffjLj1536ELj1ELj1ELj4ELj16ENS_18Kernel_traits_baseILj1536EfffffjLj128EEEEELb0ELb1ELb0ELb1EEEvNS_9BwdParamsE,"ax",@progbits
	.sectioninfo	@"SHI_REGISTERS=125"
	.align	128
        .global         _ZN10layer_norm13ln_bwd_kernelINS_13Kernel_traitsIfffffjLj1536ELj1ELj1ELj4ELj16ENS_18Kernel_traits_baseILj1536EfffffjLj128EEEEELb0ELb1ELb0ELb1EEEvNS_9BwdParamsE
        .type           _ZN10layer_norm13ln_bwd_kernelINS_13Kernel_traitsIfffffjLj1536ELj1ELj1ELj4ELj16ENS_18Kernel_traits_baseILj1536EfffffjLj128EEEEELb0ELb1ELb0ELb1EEEvNS_9BwdParamsE,@function
        .size           _ZN10layer_norm13ln_bwd_kernelINS_13Kernel_traitsIfffffjLj1536ELj1ELj1ELj4ELj16ENS_18Kernel_traits_baseILj1536EfffffjLj128EEEEELb0ELb1ELb0ELb1EEEvNS_9BwdParamsE,(.L_x_6834 - _ZN10layer_norm13ln_bwd_kernelINS_13Kernel_traitsIfffffjLj1536ELj1ELj1ELj4ELj16ENS_18Kernel_traits_baseILj1536EfffffjLj128EEEEELb0ELb1ELb0ELb1EEEvNS_9BwdParamsE)
        .other          _ZN10layer_norm13ln_bwd_kernelINS_13Kernel_traitsIfffffjLj1536ELj1ELj1ELj4ELj16ENS_18Kernel_traits_baseILj1536EfffffjLj128EEEEELb0ELb1ELb0ELb1EEEvNS_9BwdParamsE,@"STO_CUDA_ENTRY STV_DEFAULT"
_ZN10layer_norm13ln_bwd_kernelINS_13Kernel_traitsIfffffjLj1536ELj1ELj1ELj4ELj16ENS_18Kernel_traits_baseILj1536EfffffjLj128EEEEELb0ELb1ELb0ELb1EEEvNS_9BwdParamsE:
.text._ZN10layer_norm13ln_bwd_kernelINS_13Kernel_traitsIfffffjLj1536ELj1ELj1ELj4ELj16ENS_18Kernel_traits_baseILj1536EfffffjLj128EEEEELb0ELb1ELb0ELb1EEEvNS_9BwdParamsE:
        /* <DEDUP_REMOVED lines=26> */
.L_x_6255:
        /* <DEDUP_REMOVED lines=29> */
[----:B------:R-:W-:Y:S01]  /*0370*/  CS2R R100, SRZ ;  /* 0x0000000000647805 */ /* 0x000fe2000001ff00 */
[----:B-1----:R-:W-:-:S02]  /*0380*/  CS2R R6, SRZ ;  /* 0x0000000000067805 */ /* 0x002fc4000001ff00 */
.L_x_6260:
[----:B------:R-:W-:Y:S01]  /*0390*/  IMAD R56, R102, c[0x0][0x168], RZ ;  /* 0x00005a0066387a24 */ /* 0x000fe200078e02ff */
[----:B------:R-:W-:-:S02]  /*03a0*/  MOV R105, 0x4 ;  /* 0x0000000400697802 */ /* 0x000fc40000000f00 */
[----:B------:R-:W-:Y:S02]  /*03b0*/  LOP3.LUT R58, R0, 0x7f, RZ, 0xc0, !PT ;  /* 0x0000007f003a7812 */ /* 0x000fe400078ec0ff */
        /* <DEDUP_REMOVED lines=10> */
[----:B------:R-:W-:Y:S02]  /*0460*/  IMAD.WIDE.U32 R64, R112, R106, c[0x0][0x188] ;  /* 0x0000620070407625 */ /* 0x000fe400078e006a */
[----:B------:R1:W4:Y:S02]  /*0470*/  LDG.E R104, [R104.64] ;  /* 0x0000000468687981 */ /* 0x000324000c1e1900 */
[-C--:B------:R-:W-:Y:S02]  /*0480*/  IMAD.WIDE.U32 R60, R107, R112.reuse, c[0x0][0x208] ;  /* 0x000082006b3c7625 */ /* 0x080fe400078e0070 */
[----:B------:R-:W4:Y:S02]  /*0490*/  LDG.E.128 R64, [R64.64] ;  /* 0x0000000440407981 */ /* 0x000f24000c1e1d00 */
[----:B------:R-:W-:-:S02]  /*04a0*/  IMAD.WIDE.U32 R68, R106, R112, c[0x0][0x208] ;  /* 0x000082006a447625 */ /* 0x000fc400078e0070 */
[----:B------:R-:W4:Y:S04]  /*04b0*/  LDG.E.128 R60, [R60.64] ;  /* 0x000000043c3c7981 */ /* 0x000f28000c1e1d00 */
[----:B0-----:R-:W4:Y:S01]  /*04c0*/  LDG.E.128 R68, [R68.64] ;  /* 0x0000000444447981 */ /* 0x001f22000c1e1d00 */
[----:B------:R-:W-:-:S05]  /*04d0*/  IADD3 R103, R107, 0x100, RZ ;  /* 0x000001006b677810 */ /* 0x000fca0007ffe0ff */
[----:B------:R-:W-:-:S06]  /*04e0*/  IMAD.WIDE.U32 R72, R103, R112, c[0x0][0x188] ;  /* 0x0000620067487625 */ /* 0x000fcc00078e0070 */
[----:B------:R-:W4:Y:S01]  /*04f0*/  LDG.E.128 R72, [R72.64] ;  /* 0x0000000448487981 */ /* 0x000f22000c1e1d00 */
[----:B------:R-:W-:-:S06]  /*0500*/  IMAD.WIDE.U32 R76, R103, R112, c[0x0][0x208] ;  /* 0x00008200674c7625 */ /* 0x000fcc00078e0070 */
        /* <DEDUP_REMOVED lines=10> */
[----:B-----5:R0:W5:Y:S01]  /*05b0*/  @P0 LDG.E R105, [R108.64] ;  /* 0x000000046c690981 */ /* 0x020162000c1e1900 */
[----:B------:R-:W-:Y:S02]  /*05c0*/  ISETP.NE.AND P0, PT, RZ, UR6, PT ;  /* 0x00000006ff007c0c */ /* 0x000fe4000bf05270 */
[----:B------:R-:W-:-:S04]  /*05d0*/  @P1 IMAD.WIDE.U32 R110, R112, R106, c[0x0][0x218] ;  /* 0x00008600706e1625 */ /* 0x000fc800078e006a */
[----:B------:R-:W-:Y:S01]  /*05e0*/  @P1 IMAD.WIDE.U32 R116, R107, R112, c[0x0][0x218] ;  /* 0x000086006b741625 */ /* 0x000fe200078e0070 */
[----:B------:R4:W5:Y:S03]  /*05f0*/  @P1 LDG.E.128 R44, [R110.64] ;  /* 0x000000046e2c1981 */ /* 0x000966000c1e1d00 */
[----:B------:R-:W-:Y:S01]  /*0600*/  @P1 IMAD.WIDE.U32 R112, R112, R103, c[0x0][0x218] ;  /* 0x0000860070701625 */ /* 0x000fe200078e0067 */
[----:B------:R1:W5:Y:S04]  /*0610*/  @P1 LDG.E.128 R40, [R116.64] ;  /* 0x0000000474281981 */ /* 0x000368000c1e1d00 */
[----:B------:R0:W5:Y:S01]  /*0620*/  @P1 LDG.E.128 R48, [R112.64] ;  /* 0x0000000470301981 */ /* 0x000162000c1e1d00 */
[----:B------:R-:W-:-:S02]  /*0630*/  LOP3.LUT P1, RZ, R0, 0x1f, RZ, 0xc0, !PT ;  /* 0x0000001f00ff7812 */ /* 0x000fc4000782c0ff */
[----:B--2---:R-:W-:-:S05]  /*0640*/  FSEL R120, R115, RZ, !P0 ;  /* 0x000000ff73787208 */ /* 0x004fca0004000000 */
[C---:B---3--:R-:W-:Y:S02]  /*0650*/  FADD.FTZ R57, -R120.reuse, R57 ;  /* 0x0000003978397221 */ /* 0x048fe40000010100 */
[----:B------:R-:W-:Y:S02]  /*0660*/  FADD.FTZ R59, -R120, R59 ;  /* 0x0000003b783b7221 */ /* 0x000fe40000010100 */
[----:B----4-:R-:W-:Y:S02]  /*0670*/  FMUL.FTZ R111, R104, R57 ;  /* 0x00000039686f7220 */ /* 0x010fe40000410000 */
[C---:B------:R-:W-:Y:S02]  /*0680*/  FADD.FTZ R115, -R120.reuse, R56 ;  /* 0x0000003878737221 */ /* 0x040fe40000010100 */
[----:B------:R-:W-:Y:S02]  /*0690*/  FADD.FTZ R57, -R120, R64 ;  /* 0x0000004078397221 */ /* 0x000fe40000010100 */
[----:B-1----:R-:W-:-:S02]  /*06a0*/  FMUL.FTZ R116, R104, R59 ;  /* 0x0000003b68747220 */ /* 0x002fc40000410000 */
[----:B------:R-:W-:Y:S02]  /*06b0*/  FADD.FTZ R59, -R120, R66 ;  /* 0x00000042783b7221 */ /* 0x000fe40000010100 */
[C---:B------:R-:W-:Y:S02]  /*06c0*/  FMUL.FTZ R66, R104.reuse, R57 ;  /* 0x0000003968427220 */ /* 0x040fe40000410000 */
[----:B0-----:R-:W-:Y:S02]  /*06d0*/  FMUL.FTZ R108, R104, R115 ;  /* 0x00000073686c7220 */ /* 0x001fe40000410000 */
[----:B------:R-:W-:Y:S02]  /*06e0*/  FADD.FTZ R57, -R120, R67 ;  /* 0x0000004378397221 */ /* 0x000fe40000010100 */
[----:B------:R-:W-:Y:S02]  /*06f0*/  FMUL.FTZ R115, R36, R60 ;  /* 0x0000003c24737220 */ /* 0x000fe40000410000 */
[----:B------:R-:W-:-:S02]  /*0700*/  FADD.FTZ R91, R68, R91 ;  /* 0x0000005b445b7221 */ /* 0x000fc40000010000 */
[----:B------:R-:W-:Y:S02]  /*0710*/  FFMA.FTZ R93, R68, R66, R93 ;  /* 0x00000042445d7223 */ /* 0x000fe4000001005d */
[----:B------:R-:W-:Y:S02]  /*0720*/  FMUL.FTZ R113, R32, R68 ;  /* 0x0000004420717220 */ /* 0x000fe40000410000 */
[----:B------:R-:W-:Y:S02]  /*0730*/  FMUL.FTZ R68, R104, R57 ;  /* 0x0000003968447220 */ /* 0x000fe40000410000 */
[----:B------:R-:W-:Y:S02]  /*0740*/  FMUL.FTZ R118, R37, R61 ;  /* 0x0000003d25767220 */ /* 0x000fe40000410000 */
[----:B------:R-:W-:Y:S02]  /*0750*/  FADD.FTZ R57, RZ, R115 ;  /* 0x00000073ff397221 */ /* 0x000fe40000010000 */
[----:B------:R-:W-:-:S02]  /*0760*/  FADD.FTZ R109, -R120, R58 ;  /* 0x0000003a786d7221 */ /* 0x000fc40000010100 */
[----:B------:R-:W-:Y:S02]  /*0770*/  FFMA.FTZ R56, R108, R115, RZ ;  /* 0x000000736c387223 */ /* 0x000fe400000100ff */
[----:B------:R-:W-:Y:S02]  /*0780*/  FMUL.FTZ R117, R38, R62 ;  /* 0x0000003e26757220 */ /* 0x000fe40000410000 */
[----:B------:R-:W-:Y:S02]  /*0790*/  FADD.FTZ R58, R57, R118 ;  /* 0x00000076393a7221 */ /* 0x000fe40000010000 */
[----:B------:R-:W-:Y:S02]  /*07a0*/  FMUL.FTZ R112, R104, R109 ;  /* 0x0000006d68707220 */ /* 0x000fe40000410000 */
[----:B------:R-:W-:Y:S02]  /*07b0*/  FFMA.FTZ R56, R111, R118, R56 ;  /* 0x000000766f387223 */ /* 0x000fe40000010038 */
[----:B------:R-:W-:-:S02]  /*07c0*/  FADD.FTZ R65, -R120, R65 ;  /* 0x0000004178417221 */ /* 0x000fc40000010100 */
[----:B------:R-:W-:Y:S02]  /*07d0*/  FMUL.FTZ R119, R39, R63 ;  /* 0x0000003f27777220 */ /* 0x000fe40000410000 */
[----:B------:R-:W-:Y:S02]  /*07e0*/  FADD.FTZ R58, R58, R117 ;  /* 0x000000753a3a7221 */ /* 0x000fe40000010000 */
[----:B------:R-:W-:Y:S02]  /*07f0*/  FFMA.FTZ R56, R112, R117, R56 ;  /* 0x0000007570387223 */ /* 0x000fe40000010038 */
[----:B------:R-:W-:Y:S02]  /*0800*/  FMUL.FTZ R110, R104, R65 ;  /* 0x00000041686e7220 */ /* 0x000fe40000410000 */
[C---:B------:R-:W-:Y:S02]  /*0810*/  FADD.FTZ R99, R60.reuse, R99 ;  /* 0x000000633c637221 */ /* 0x040fe40000010000 */
[----:B------:R-:W-:-:S02]  /*0820*/  FFMA.FTZ R101, R60, R108, R101 ;  /* 0x0000006c3c657223 */ /* 0x000fc40000010065 */
[----:B------:R-:W-:Y:S02]  /*0830*/  FADD.FTZ R58, R58, R119 ;  /* 0x000000773a3a7221 */ /* 0x000fe40000010000 */
[----:B------:R-:W-:Y:S02]  /*0840*/  FFMA.FTZ R60, R116, R119, R56 ;  /* 0x00000077743c7223 */ /* 0x000fe40000010038 */
[C---:B------:R-:W-:Y:S02]  /*0850*/  FADD.FTZ R98, R61.reuse, R98 ;  /* 0x000000623d627221 */ /* 0x040fe40000010000 */
[----:B------:R-:W-:Y:S02]  /*0860*/  FFMA.FTZ R100, R61, R111, R100 ;  /* 0x0000006f3d647223 */ /* 0x000fe40000010064 */
[----:B------:R-:W-:Y:S02]  /*0870*/  FADD.FTZ R80, R69, R80 ;  /* 0x0000005045507221 */ /* 0x000fe40000010000 */
[----:B------:R-:W-:-:S02]  /*0880*/  FMUL.FTZ R67, R104, R59 ;  /* 0x0000003b68437220 */ /* 0x000fc40000410000 */
        /* <DEDUP_REMOVED lines=16> */
[C---:B------:R-:W-:Y:S02]  /*0990*/  FADD.FTZ R59, -R120.reuse, R74 ;  /* 0x0000004a783b7221 */ /* 0x040fe40000010100 */
[----:B------:R-:W-:-:S02]  /*09a0*/  FADD.FTZ R57, -R120, R75 ;  /* 0x0000004b78397221 */ /* 0x000fc40000010100 */
[----:B------:R-:W-:Y:S02]  /*09b0*/  FMUL.FTZ R75, R28, R76 ;  /* 0x0000004c1c4b7220 */ /* 0x000fe40000410000 */
[----:B------:R-:W-:Y:S02]  /*09c0*/  FADD.FTZ R56, R56, R71 ;  /* 0x0000004738387221 */ /* 0x000fe40000010000 */
[----:B------:R-:W-:Y:S02]  /*09d0*/  FADD.FTZ R73, -R120, R73 ;  /* 0x0000004978497221 */ /* 0x000fe40000010100 */
[----:B------:R-:W-:Y:S02]  /*09e0*/  FFMA.FTZ R58, R68, R71, R58 ;  /* 0x00000047443a7223 */ /* 0x000fe4000001003a */
[----:B------:R-:W-:Y:S02]  /*09f0*/  FMUL.FTZ R74, R104, R59 ;  /* 0x0000003b684a7220 */ /* 0x000fe40000410000 */
[----:B------:R-:W-:-:S02]  /*0a00*/  FADD.FTZ R11, R76, R11 ;  /* 0x0000000b4c0b7221 */ /* 0x000fc40000010000 */
[----:B------:R-:W-:Y:S02]  /*0a10*/  FFMA.FTZ R81, R76, R72, R81 ;  /* 0x000000484c517223 */ /* 0x000fe40000010051 */
[----:B------:R-:W-:Y:S02]  /*0a20*/  FADD.FTZ R59, R56, R75 ;  /* 0x0000004b383b7221 */ /* 0x000fe40000010000 */
[----:B------:R-:W-:Y:S02]  /*0a30*/  FMUL.FTZ R73, R104, R73 ;  /* 0x0000004968497220 */ /* 0x000fe40000410000 */
[----:B------:R-:W-:Y:S02]  /*0a40*/  FMUL.FTZ R76, R29, R77 ;  /* 0x0000004d1d4c7220 */ /* 0x000fe40000410000 */
[----:B------:R-:W-:Y:S02]  /*0a50*/  FFMA.FTZ R56, R72, R75, R58 ;  /* 0x0000004b48387223 */ /* 0x000fe4000001003a */
[----:B------:R-:W-:-:S02]  /*0a60*/  FMUL.FTZ R109, R30, R78 ;  /* 0x0000004e1e6d7220 */ /* 0x000fc40000410000 */
[----:B------:R-:W-:Y:S02]  /*0a70*/  FADD.FTZ R58, R59, R76 ;  /* 0x0000004c3b3a7221 */ /* 0x000fe40000010000 */
[----:B------:R-:W-:Y:S02]  /*0a80*/  FFMA.FTZ R56, R73, R76, R56 ;  /* 0x0000004c49387223 */ /* 0x000fe40000010038 */
[C---:B------:R-:W-:Y:S02]  /*0a90*/  FADD.FTZ R12, R77.reuse, R12 ;  /* 0x0000000c4d0c7221 */ /* 0x040fe40000010000 */
[----:B------:R-:W-:Y:S02]  /*0aa0*/  FFMA.FTZ R84, R77, R73, R84 ;  /* 0x000000494d547223 */ /* 0x000fe40000010054 */
[C---:B------:R-:W-:Y:S02]  /*0ab0*/  FADD.FTZ R9, R78.reuse, R9 ;  /* 0x000000094e097221 */ /* 0x040fe40000010000 */
[----:B------:R-:W-:-:S02]  /*0ac0*/  FFMA.FTZ R15, R78, R74, R15 ;  /* 0x0000004a4e0f7223 */ /* 0x000fc4000001000f */
[----:B------:R-:W-:Y:S02]  /*0ad0*/  FMUL.FTZ R77, R31, R79 ;  /* 0x0000004f1f4d7220 */ /* 0x000fe40000410000 */
[----:B------:R-:W-:Y:S02]  /*0ae0*/  FMUL.FTZ R78, R104, R57 ;  /* 0x00000039684e7220 */ /* 0x000fe40000410000 */
[----:B------:R-:W-:Y:S02]  /*0af0*/  FADD.FTZ R58, R58, R109 ;  /* 0x0000006d3a3a7221 */ /* 0x000fe40000010000 */
        /* <DEDUP_REMOVED lines=11> */
.L_x_6261:
        /* <DEDUP_REMOVED lines=18> */
.L_x_6262:
        /* <DEDUP_REMOVED lines=45> */
[----:B------:R-:W-:Y:S02]  /*0fa0*/  FFMA.FTZ R66, R66, R114, R79 ;  /* 0x0000007242427223 */ /* 0x000fe4000001004f */
[C---:B------:R-:W-:Y:S02]  /*0fb0*/  FMUL.FTZ R111, R104.reuse, R111 ;  /* 0x0000006f686f7220 */ /* 0x040fe40000410000 */
[C---:B------:R-:W-:Y:S02]  /*0fc0*/  FMUL.FTZ R112, R104.reuse, R59 ;  /* 0x0000003b68707220 */ /* 0x040fe40000410000 */
[----:B------:R-:W-:-:S02]  /*0fd0*/  FMUL.FTZ R115, R104, R115 ;  /* 0x0000007368737220 */ /* 0x000fc40000410000 */
[----:B------:R-:W-:Y:S02]  /*0fe0*/  FMUL.FTZ R118, R104, R119 ;  /* 0x0000007768767220 */ /* 0x000fe40000410000 */
[----:B------:R-:W-:Y:S02]  /*0ff0*/  FADD.FTZ R113, R113, -R66 ;  /* 0x8000004271717221 */ /* 0x000fe40000010000 */
[----:B------:R-:W-:Y:S02]  /*1000*/  FFMA.FTZ R66, R110, R114, R79 ;  /* 0x000000726e427223 */ /* 0x000fe4000001004f */
[----:B-----5:R-:W-:Y:S02]  /*1010*/  @P1 FADD.FTZ R111, R40, R111 ;  /* 0x0000006f286f1221 */ /* 0x020fe40000010000 */
[----:B------:R-:W-:Y:S02]  /*1020*/  @P1 FADD.FTZ R112, R41, R112 ;  /* 0x0000007029701221 */ /* 0x000fe40000010000 */
[----:B------:R-:W-:Y:S01]  /*1030*/  @P1 FADD.FTZ R115, R42, R115 ;  /* 0x000000732a731221 */ /* 0x000fe20000010000 */
[----:B------:R-:W-:Y:S01]  /*1040*/  SEL R60, R111, R52, P0 ;  /* 0x000000346f3c7207 */ /* 0x000fe20000000000 */
[----:B------:R-:W-:Y:S01]  /*1050*/  @P1 FADD.FTZ R118, R43, R118 ;  /* 0x000000762b761221 */ /* 0x000fe20000010000 */
[----:B------:R-:W-:Y:S01]  /*1060*/  SEL R61, R112, R53, P0 ;  /* 0x00000035703d7207 */ /* 0x000fe20000000000 */
[--C-:B------:R-:W-:Y:S01]  /*1070*/  FFMA.FTZ R67, R67, R114, R79.reuse ;  /* 0x0000007243437223 */ /* 0x100fe2000001004f */
[----:B------:R-:W-:Y:S01]  /*1080*/  SEL R62, R115, R54, P0 ;  /* 0x00000036733e7207 */ /* 0x000fe20000000000 */
[----:B------:R-:W-:Y:S01]  /*1090*/  FFMA.FTZ R68, R68, R114, R79 ;  /* 0x0000007244447223 */ /* 0x000fe2000001004f */
[----:B------:R-:W-:Y:S01]  /*10a0*/  SEL R63, R118, R55, P0 ;  /* 0x00000037763f7207 */ /* 0x000fe20000000000 */
[----:B------:R-:W-:-:S04]  /*10b0*/  IMAD.WIDE.U32 R56, R107, R108, c[0x0][0x170] ;  /* 0x00005c006b387625 */ /* 0x000fc800078e006c */
[----:B------:R-:W-:Y:S02]  /*10c0*/  FADD.FTZ R69, R69, -R66 ;  /* 0x8000004245457221 */ /* 0x000fe40000010000 */
[----:B------:R-:W-:Y:S01]  /*10d0*/  FADD.FTZ R67, R70, -R67 ;  /* 0x8000004346437221 */ /* 0x000fe20000010000 */
[----:B------:R-:W2:Y:S01]  /*10e0*/  LDG.E.128 R56, [R56.64] ;  /* 0x0000000438387981 */ /* 0x000ea2000c1e1d00 */
[----:B------:R-:W-:Y:S02]  /*10f0*/  FADD.FTZ R71, R71, -R68 ;  /* 0x8000004447477221 */ /* 0x000fe40000010000 */
[----:B------:R-:W-:-:S04]  /*1100*/  @P2 IMAD.WIDE.U32 R116, R107, R108, c[0x0][0x258] ;  /* 0x000096006b742625 */ /* 0x000fc800078e006c */
[----:B------:R-:W-:Y:S01]  /*1110*/  IMAD.WIDE.U32 R64, R107, R108, c[0x0][0x248] ;  /* 0x000092006b407625 */ /* 0x000fe200078e006c */
[----:B------:R0:W-:Y:S03]  /*1120*/  @P2 STG.E.128 [R116.64], R60 ;  /* 0x0000003c74002986 */ /* 0x0001e6000c101d04 */
[-C--:B------:R-:W-:Y:S02]  /*1130*/  FMUL.FTZ R111, R111, R105.reuse ;  /* 0x000000696f6f7220 */ /* 0x080fe40000410000 */
[-C--:B------:R-:W-:Y:S02]  /*1140*/  FMUL.FTZ R112, R112, R105.reuse ;  /* 0x0000006970707220 */ /* 0x080fe40000410000 */
[-C--:B------:R-:W-:Y:S02]  /*1150*/  FMUL.FTZ R107, R115, R105.reuse ;  /* 0x00000069736b7220 */ /* 0x080fe40000410000 */
[----:B------:R-:W-:-:S02]  /*1160*/  FMUL.FTZ R110, R118, R105 ;  /* 0x00000069766e7220 */ /* 0x000fc40000410000 */
[C---:B------:R-:W-:Y:S02]  /*1170*/  FMUL.FTZ R122, R104.reuse, R69 ;  /* 0x00000045687a7220 */ /* 0x040fe40000410000 */
[C---:B------:R-:W-:Y:S02]  /*1180*/  FMUL.FTZ R113, R104.reuse, R113 ;  /* 0x0000007168717220 */ /* 0x040fe40000410000 */
[C---:B------:R-:W-:Y:S02]  /*1190*/  FMUL.FTZ R69, R104.reuse, R67 ;  /* 0x0000004368457220 */ /* 0x040fe40000410000 */
[----:B------:R-:W-:Y:S02]  /*11a0*/  FMUL.FTZ R68, R104, R71 ;  /* 0x0000004768447220 */ /* 0x000fe40000410000 */
[----:B0-----:R-:W-:Y:S02]  /*11b0*/  FMUL.FTZ R60, R24, R111 ;  /* 0x0000006f183c7220 */ /* 0x001fe40000410000 */
[----:B------:R-:W-:-:S02]  /*11c0*/  FMUL.FTZ R61, R25, R112 ;  /* 0x00000070193d7220 */ /* 0x000fc40000410000 */
[----:B------:R-:W-:Y:S02]  /*11d0*/  FMUL.FTZ R62, R26, R107 ;  /* 0x0000006b1a3e7220 */ /* 0x000fe40000410000 */
[----:B------:R-:W-:Y:S02]  /*11e0*/  FMUL.FTZ R63, R27, R110 ;  /* 0x0000006e1b3f7220 */ /* 0x000fe40000410000 */
[----:B------:R-:W-:Y:S02]  /*11f0*/  @P1 FADD.FTZ R113, R44, R113 ;  /* 0x000000712c711221 */ /* 0x000fe40000010000 */
[----:B------:R-:W-:Y:S02]  /*1200*/  @P1 FADD.FTZ R122, R45, R122 ;  /* 0x0000007a2d7a1221 */ /* 0x000fe40000010000 */
[----:B------:R-:W-:Y:S02]  /*1210*/  @P1 FADD.FTZ R69, R46, R69 ;  /* 0x000000452e451221 */ /* 0x000fe40000010000 */
[----:B------:R-:W-:Y:S01]  /*1220*/  @P1 FADD.FTZ R68, R47, R68 ;  /* 0x000000442f441221 */ /* 0x000fe20000010000 */
[C---:B------:R-:W-:Y:S01]  /*1230*/  LEA R116, P4, R106.reuse, c[0x0][0x248], 0x4 ;  /* 0x000092006a747a11 */ /* 0x040fe200078820ff */
[----:B------:R0:W-:Y:S01]  /*1240*/  STG.E.128 [R64.64], R60 ;  /* 0x0000003c40007986 */ /* 0x0001e2000c101d04 */
[----:B------:R-:W-:Y:S01]  /*1250*/  IMAD.WIDE.U32 R120, R106, R108, c[0x0][0x170] ;  /* 0x00005c006a787625 */ /* 0x000fe200078e006c */
[----:B------:R-:W-:-:S02]  /*1260*/  SEL R66, R69, R54, P0 ;  /* 0x0000003645427207 */ /* 0x000fc40000000000 */
[----:B------:R-:W-:Y:S01]  /*1270*/  SEL R67, R68, R55, P0 ;  /* 0x0000003744437207 */ /* 0x000fe20000000000 */
[C---:B------:R-:W-:Y:S01]  /*1280*/  @P2 IMAD.WIDE.U32 R118, R106.reuse, R108, c[0x0][0x258] ;  /* 0x000096006a762625 */ /* 0x040fe200078e006c */
[----:B------:R-:W-:-:S03]  /*1290*/  LEA.HI.X R117, R106, c[0x0][0x24c], RZ, 0x4, P4 ;  /* 0x000093006a757a11 */ /* 0x000fc600020f24ff */
[CC--:B------:R-:W-:Y:S02]  /*12a0*/  FMUL.FTZ R115, R113.reuse, R105.reuse ;  /* 0x0000006971737220 */ /* 0x0c0fe40000410000 */
[----:B------:R-:W-:Y:S01]  /*12b0*/  FMUL.FTZ R106, R68, R105 ;  /* 0x00000069446a7220 */ /* 0x000fe20000410000 */
[----:B0-----:R-:W-:Y:S02]  /*12c0*/  SEL R64, R113, R52, P0 ;  /* 0x0000003471407207 */ /* 0x001fe40000000000 */
[C---:B------:R-:W-:Y:S01]  /*12d0*/  SEL R65, R122.reuse, R53, P0 ;  /* 0x000000357a417207 */ /* 0x040fe20000000000 */
[-C--:B------:R-:W-:Y:S01]  /*12e0*/  FMUL.FTZ R122, R122, R105.reuse ;  /* 0x000000697a7a7220 */ /* 0x080fe20000410000 */
[----:B------:R-:W3:Y:S01]  /*12f0*/  LDG.E.128 R60, [R120.64] ;  /* 0x00000004783c7981 */ /* 0x000ee2000c1e1d00 */
[----:B------:R-:W-:Y:S02]  /*1300*/  FMUL.FTZ R113, R69, R105 ;  /* 0x0000006945717220 */ /* 0x000fe40000410000 */
[----:B------:R-:W-:Y:S01]  /*1310*/  FMUL.FTZ R68, R20, R115 ;  /* 0x0000007314447220 */ /* 0x000fe20000410000 */
[----:B------:R0:W-:Y:S01]  /*1320*/  @P2 STG.E.128 [R118.64], R64 ;  /* 0x0000004076002986 */ /* 0x0001e2000c101d04 */
[----:B------:R-:W-:-:S02]  /*1330*/  FMUL.FTZ R69, R21, R122 ;  /* 0x0000007a15457220 */ /* 0x000fc40000410000 */
[----:B------:R-:W-:Y:S02]  /*1340*/  FMUL.FTZ R70, R22, R113 ;  /* 0x0000007116467220 */ /* 0x000fe40000410000 */
[----:B------:R-:W-:-:S05]  /*1350*/  FMUL.FTZ R71, R23, R106 ;  /* 0x0000006a17477220 */ /* 0x000fca0000410000 */
[----:B------:R1:W-:Y:S01]  /*1360*/  STG.E.128 [R116.64], R68 ;  /* 0x0000004474007986 */ /* 0x0003e2000c101d04 */
[----:B0-----:R-:W-:-:S06]  /*1370*/  IMAD.WIDE.U32 R64, R103, R108, c[0x0][0x170] ;  /* 0x00005c0067407625 */ /* 0x001fcc00078e006c */
[----:B------:R-:W4:Y:S01]  /*1380*/  LDG.E.128 R64, [R64.64] ;  /* 0x0000000440407981 */ /* 0x000f22000c1e1d00 */
        /* <DEDUP_REMOVED lines=9> */
[C---:B-1----:R-:W-:Y:S02]  /*1420*/  FMUL.FTZ R68, R104.reuse, R73 ;  /* 0x0000004968447220 */ /* 0x042fe40000410000 */
[C---:B------:R-:W-:Y:S02]  /*1430*/  FMUL.FTZ R109, R104.reuse, R109 ;  /* 0x0000006d686d7220 */ /* 0x040fe40000410000 */
[----:B------:R-:W-:-:S02]  /*1440*/  FMUL.FTZ R104, R104, R77 ;  /* 0x0000004d68687220 */ /* 0x000fc40000410000 */
[----:B------:R-:W-:Y:S02]  /*1450*/  @P1 FADD.FTZ R75, R48, R75 ;  /* 0x0000004b304b1221 */ /* 0x000fe40000010000 */
[----:B------:R-:W-:Y:S02]  /*1460*/  @P1 FADD.FTZ R68, R49, R68 ;  /* 0x0000004431441221 */ /* 0x000fe40000010000 */
[----:B------:R-:W-:Y:S02]  /*1470*/  @P1 FADD.FTZ R109, R50, R109 ;  /* 0x0000006d326d1221 */ /* 0x000fe40000010000 */
[----:B------:R-:W-:Y:S01]  /*1480*/  @P1 FADD.FTZ R104, R51, R104 ;  /* 0x0000006833681221 */ /* 0x000fe20000010000 */
[C---:B------:R-:W-:Y:S01]  /*1490*/  SEL R52, R75.reuse, R52, P0 ;  /* 0x000000344b347207 */ /* 0x040fe20000000000 */
[-C--:B------:R-:W-:Y:S01]  /*14a0*/  FMUL.FTZ R75, R75, R105.reuse ;  /* 0x000000694b4b7220 */ /* 0x080fe20000410000 */
[----:B------:R-:W-:Y:S01]  /*14b0*/  LEA R72, P4, R103, c[0x0][0x248], 0x4 ;  /* 0x0000920067487a11 */ /* 0x000fe200078820ff */
[----:B------:R-:W-:-:S02]  /*14c0*/  FMUL.FTZ R74, R68, R105 ;  /* 0x00000069444a7220 */ /* 0x000fc40000410000 */
[CC--:B------:R-:W-:Y:S02]  /*14d0*/  FMUL.FTZ R77, R109.reuse, R105.reuse ;  /* 0x000000696d4d7220 */ /* 0x0c0fe40000410000 */
[----:B------:R-:W-:Y:S01]  /*14e0*/  FMUL.FTZ R76, R104, R105 ;  /* 0x00000069684c7220 */ /* 0x000fe20000410000 */
[----:B------:R-:W-:Y:S01]  /*14f0*/  SEL R54, R109, R54, P0 ;  /* 0x000000366d367207 */ /* 0x000fe20000000000 */
[C---:B------:R-:W-:Y:S01]  /*1500*/  @P2 IMAD.WIDE.U32 R108, R103.reuse, R108, c[0x0][0x258] ;  /* 0x00009600676c2625 */ /* 0x040fe200078e006c */
[----:B------:R-:W-:Y:S02]  /*1510*/  SEL R53, R68, R53, P0 ;  /* 0x0000003544357207 */ /* 0x000fe40000000000 */
[----:B------:R-:W-:Y:S01]  /*1520*/  SEL R55, R104, R55, P0 ;  /* 0x0000003768377207 */ /* 0x000fe20000000000 */
[----:B------:R-:W-:Y:S01]  /*1530*/  FMUL.FTZ R68, R16, R75 ;  /* 0x0000004b10447220 */ /* 0x000fe20000410000 */
[----:B------:R-:W-:Y:S01]  /*1540*/  LEA.HI.X R73, R103, c[0x0][0x24c], RZ, 0x4, P4 ;  /* 0x0000930067497a11 */ /* 0x000fe200020f24ff */
[----:B------:R-:W-:-:S02]  /*1550*/  FMUL.FTZ R69, R17, R74 ;  /* 0x0000004a11457220 */ /* 0x000fc40000410000 */
[----:B------:R-:W-:Y:S02]  /*1560*/  FMUL.FTZ R70, R18, R77 ;  /* 0x0000004d12467220 */ /* 0x000fe40000410000 */
        /* <DEDUP_REMOVED lines=20> */
.L_x_6259:
        /* <DEDUP_REMOVED lines=36> */
.L_x_6256:
        /* <DEDUP_REMOVED lines=19> */
.L_x_6257:
[----:B------:R-:W-:Y:S01]  /*1a20*/  HFMA2.MMA R60, -RZ, RZ, 0, 9.5367431640625e-07 ;  /* 0x00000010ff3c7435 */ /* 0x000fe200000001ff */
[----:B------:R-:W-:-:S02]  /*1a30*/  MOV R61, R63 ;  /* 0x0000003f003d7202 */ /* 0x000fc40000000f00 */
[----:B------:R-:W-:Y:S02]  /*1a40*/  MOV R59, 0x1f ;  /* 0x0000001f003b7802 */ /* 0x000fe40000000f00 */
[----:B------:R-:W-:Y:S02]  /*1a50*/  MOV R58, 0xffffffff ;  /* 0xffffffff003a7802 */ /* 0x000fe40000000f00 */
[----:B------:R-:W-:Y:S02]  /*1a60*/  MOV R56, 0x1a80 ;  /* 0x00001a8000387802 */ /* 0x000fe40000000f00 */
[----:B-----5:R-:W-:Y:S05]  /*1a70*/  CALL.REL.NOINC `($__internal_185_$__cuda_sm70_shflsync_down_p) ;  /* 0x0000046000007944 */ /* 0x020fea0003c00000 */
[----:B-1----:R-:W-:Y:S01]  /*1a80*/  MOV R62, R58 ;  /* 0x0000003a003e7202 */ /* 0x002fe20000000f00 */
[----:B0-----:R-:W-:Y:S05]  /*1a90*/  BRA `(.L_x_6261) ;  /* 0xfffff11000007947 */ /* 0x001fea000383ffff */
.L_x_6258:
[----:B------:R-:W-:Y:S01]  /*1aa0*/  HFMA2.MMA R60, -RZ, RZ, 0, 9.5367431640625e-07 ;  /* 0x00000010ff3c7435 */ /* 0x000fe200000001ff */
[----:B------:R-:W-:Y:S02]  /*1ab0*/  MOV R61, R65 ;  /* 0x00000041003d7202 */ /* 0x000fe40000000f00 */
[----:B------:R-:W-:Y:S02]  /*1ac0*/  MOV R59, 0x1f ;  /* 0x0000001f003b7802 */ /* 0x000fe40000000f00 */
[----:B------:R-:W-:-:S02]  /*1ad0*/  MOV R58, 0xffffffff ;  /* 0xffffffff003a7802 */ /* 0x000fc40000000f00 */
[----:B------:R-:W-:Y:S02]  /*1ae0*/  MOV R56, 0x1b00 ;  /* 0x00001b0000387802 */ /* 0x000fe40000000f00 */
[----:B01---5:R-:W-:Y:S05]  /*1af0*/  CALL.REL.NOINC `($__internal_185_$__cuda_sm70_shflsync_down_p) ;  /* 0x000003e000007944 */ /* 0x023fea0003c00000 */
[----:B------:R-:W-:Y:S01]  /*1b00*/  FADD.FTZ R63, R63, R62 ;  /* 0x0000003e3f3f7221 */ /* 0x000fe20000010000 */
[----:B0-----:R-:W-:Y:S01]  /*1b10*/  HFMA2.MMA R60, -RZ, RZ, 0, 4.76837158203125e-07 ;  /* 0x00000008ff3c7435 */ /* 0x001fe200000001ff */
[----:B-1----:R-:W-:Y:S01]  /*1b20*/  FADD.FTZ R65, R65, R58 ;  /* 0x0000003a41417221 */ /* 0x002fe20000010000 */
[----:B------:R-:W-:Y:S02]  /*1b30*/  MOV R59, 0x1f ;  /* 0x0000001f003b7802 */ /* 0x000fe40000000f00 */
[----:B------:R-:W-:Y:S02]  /*1b40*/  MOV R58, 0xffffffff ;  /* 0xffffffff003a7802 */ /* 0x000fe40000000f00 */
[----:B------:R-:W-:Y:S02]  /*1b50*/  MOV R61, R63 ;  /* 0x0000003f003d7202 */ /* 0x000fe40000000f00 */
[----:B------:R-:W-:Y:S02]  /*1b60*/  MOV R56, 0x1b80 ;  /* 0x00001b8000387802 */ /* 0x000fe40000000f00 */
[----:B------:R-:W-:Y:S05]  /*1b70*/  CALL.REL.NOINC `($__internal_185_$__cuda_sm70_shflsync_down_p) ;  /* 0x0000036000007944 */ /* 0x000fea0003c00000 */
[----:B0-----:R-:W-:Y:S01]  /*1b80*/  HFMA2.MMA R60, -RZ, RZ, 0, 4.76837158203125e-07 ;  /* 0x00000008ff3c7435 */ /* 0x001fe200000001ff */
[----:B-1----:R-:W-:-:S02]  /*1b90*/  MOV R62, R58 ;  /* 0x0000003a003e7202 */ /* 0x002fc40000000f00 */
[----:B------:R-:W-:Y:S02]  /*1ba0*/  MOV R61, R65 ;  /* 0x00000041003d7202 */ /* 0x000fe40000000f00 */
[----:B------:R-:W-:Y:S02]  /*1bb0*/  MOV R59, 0x1f ;  /* 0x0000001f003b7802 */ /* 0x000fe40000000f00 */
[----:B------:R-:W-:Y:S02]  /*1bc0*/  MOV R58, 0xffffffff ;  /* 0xffffffff003a7802 */ /* 0x000fe40000000f00 */
[----:B------:R-:W-:Y:S02]  /*1bd0*/  MOV R56, 0x1bf0 ;  /* 0x00001bf000387802 */ /* 0x000fe40000000f00 */
[----:B------:R-:W-:Y:S05]  /*1be0*/  CALL.REL.NOINC `($__internal_185_$__cuda_sm70_shflsync_down_p) ;  /* 0x000002f000007944 */ /* 0x000fea0003c00000 */
[----:B------:R-:W-:Y:S01]  /*1bf0*/  FADD.FTZ R63, R62, R63 ;  /* 0x0000003f3e3f7221 */ /* 0x000fe20000010000 */
[----:B0-----:R-:W-:Y:S01]  /*1c00*/  HFMA2.MMA R60, -RZ, RZ, 0, 2.384185791015625e-07 ;  /* 0x00000004ff3c7435 */ /* 0x001fe200000001ff */
[----:B-1----:R-:W-:Y:S01]  /*1c10*/  FADD.FTZ R65, R65, R58 ;  /* 0x0000003a41417221 */ /* 0x002fe20000010000 */
[----:B------:R-:W-:Y:S02]  /*1c20*/  MOV R59, 0x1f ;  /* 0x0000001f003b7802 */ /* 0x000fe40000000f00 */
[----:B------:R-:W-:-:S02]  /*1c30*/  MOV R58, 0xffffffff ;  /* 0xffffffff003a7802 */ /* 0x000fc40000000f00 */
[----:B------:R-:W-:Y:S02]  /*1c40*/  MOV R61, R63 ;  /* 0x0000003f003d7202 */ /* 0x000fe40000000f00 */
[----:B------:R-:W-:Y:S02]  /*1c50*/  MOV R56, 0x1c70 ;  /* 0x00001c7000387802 */ /* 0x000fe40000000f00 */
[----:B------:R-:W-:Y:S05]  /*1c60*/  CALL.REL.NOINC `($__internal_185_$__cuda_sm70_shflsync_down_p) ;  /* 0x0000027000007944 */ /* 0x000fea0003c00000 */
[----:B0-----:R-:W-:Y:S01]  /*1c70*/  HFMA2.MMA R60, -RZ, RZ, 0, 2.384185791015625e-07 ;  /* 0x00000004ff3c7435 */ /* 0x001fe200000001ff */
[----:B-1----:R-:W-:Y:S02]  /*1c80*/  MOV R62, R58 ;  /* 0x0000003a003e7202 */ /* 0x002fe40000000f00 */
[----:B------:R-:W-:Y:S02]  /*1c90*/  MOV R61, R65 ;  /* 0x00000041003d7202 */ /* 0x000fe40000000f00 */
[----:B------:R-:W-:Y:S02]  /*1ca0*/  MOV R59, 0x1f ;  /* 0x0000001f003b7802 */ /* 0x000fe40000000f00 */
[----:B------:R-:W-:Y:S02]  /*1cb0*/  MOV R58, 0xffffffff ;  /* 0xffffffff003a7802 */ /* 0x000fe40000000f00 */
[----:B------:R-:W-:-:S02]  /*1cc0*/  MOV R56, 0x1ce0 ;  /* 0x00001ce000387802 */ /* 0x000fc40000000f00 */
[----:B------:R-:W-:Y:S05]  /*1cd0*/  CALL.REL.NOINC `($__internal_185_$__cuda_sm70_shflsync_down_p) ;  /* 0x0000020000007944 */ /* 0x000fea0003c00000 */
[----:B------:R-:W-:Y:S01]  /*1ce0*/  FADD.FTZ R63, R62, R63 ;  /* 0x0000003f3e3f7221 */ /* 0x000fe20000010000 */
[----:B0-----:R-:W-:Y:S01]  /*1cf0*/  HFMA2.MMA R60, -RZ, RZ, 0, 1.1920928955078125e-07 ;  /* 0x00000002ff3c7435 */ /* 0x001fe200000001ff */
[----:B-1----:R-:W-:Y:S01]  /*1d00*/  FADD.FTZ R65, R65, R58 ;  /* 0x0000003a41417221 */ /* 0x002fe20000010000 */
[----:B------:R-:W-:-:S02]  /*1d10*/  MOV R59, 0x1f ;  /* 0x0000001f003b7802 */ /* 0x000fc40000000f00 */
[----:B------:R-:W-:Y:S02]  /*1d20*/  MOV R58, 0xffffffff ;  /* 0xffffffff003a7802 */ /* 0x000fe40000000f00 */
[----:B------:R-:W-:Y:S02]  /*1d30*/  MOV R61, R63 ;  /* 0x0000003f003d7202 */ /* 0x000fe40000000f00 */
[----:B------:R-:W-:Y:S02]  /*1d40*/  MOV R56, 0x1d60 ;  /* 0x00001d6000387802 */ /* 0x000fe40000000f00 */
[----:B------:R-:W-:Y:S05]  /*1d50*/  CALL.REL.NOINC `($__internal_185_$__cuda_sm70_shflsync_down_p) ;  /* 0x0000018000007944 */ /* 0x000fea0003c00000 */
[----:B0-----:R-:W-:Y:S01]  /*1d60*/  HFMA2.MMA R60, -RZ, RZ, 0, 1.1920928955078125e-07 ;  /* 0x00000002ff3c7435 */ /* 0x001fe200000001ff */
[----:B-1----:R-:W-:Y:S02]  /*1d70*/  MOV R62, R58 ;  /* 0x0000003a003e7202 */ /* 0x002fe40000000f00 */
[----:B------:R-:W-:Y:S02]  /*1d80*/  MOV R61, R65 ;  /* 0x00000041003d7202 */ /* 0x000fe40000000f00 */
[----:B------:R-:W-:Y:S02]  /*1d90*/  MOV R59, 0x1f ;  /* 0x0000001f003b7802 */ /* 0x000fe40000000f00 */
[----:B------:R-:W-:-:S02]  /*1da0*/  MOV R58, 0xffffffff ;  /* 0xffffffff003a7802 */ /* 0x000fc40000000f00 */
[----:B------:R-:W-:Y:S02]  /*1db0*/  MOV R56, 0x1dd0 ;  /* 0x00001dd000387802 */ /* 0x000fe40000000f00 */
[----:B------:R-:W-:Y:S05]  /*1dc0*/  CALL.REL.NOINC `($__internal_185_$__cuda_sm70_shflsync_down_p) ;  /* 0x0000011000007944 */ /* 0x000fea0003c00000 */
[----:B------:R-:W-:Y:S01]  /*1dd0*/  FADD.FTZ R64, R62, R63 ;  /* 0x0000003f3e407221 */ /* 0x000fe20000010000 */
[----:B0-----:R-:W-:Y:S01]  /*1de0*/  HFMA2.MMA R60, -RZ, RZ, 0, 5.9604644775390625e-08 ;  /* 0x00000001ff3c7435 */ /* 0x001fe200000001ff */
[----:B-1----:R-:W-:Y:S01]  /*1df0*/  FADD.FTZ R65, R65, R58 ;  /* 0x0000003a41417221 */ /* 0x002fe20000010000 */
[----:B------:R-:W-:Y:S02]  /*1e00*/  MOV R59, 0x1f ;  /* 0x0000001f003b7802 */ /* 0x000fe40000000f00 */
[----:B------:R-:W-:Y:S02]  /*1e10*/  MOV R58, 0xffffffff ;  /* 0xffffffff003a7802 */ /* 0x000fe40000000f00 */
[----:B------:R-:W-:Y:S02]  /*1e20*/  MOV R61, R64 ;  /* 0x00000040003d7202 */ /* 0x000fe40000000f00 */
[----:B------:R-:W-:Y:S02]  /*1e30*/  MOV R56, 0x1e50 ;  /* 0x00001e5000387802 */ /* 0x000fe40000000f00 */
[----:B------:R-:W-:Y:S05]  /*1e40*/  CALL.REL.NOINC `($__internal_185_$__cuda_sm70_shflsync_down_p) ;  /* 0x0000009000007944 */ /* 0x000fea0003c00000 */
[----:B0-----:R-:W-:Y:S01]  /*1e50*/  HFMA2.MMA R60, -RZ, RZ, 0, 5.9604644775390625e-08 ;  /* 0x00000001ff3c7435 */ /* 0x001fe200000001ff */
[----:B-1----:R-:W-:-:S02]  /*1e60*/  MOV R63, R58 ;  /* 0x0000003a003f7202 */ /* 0x002fc40000000f00 */
[----:B------:R-:W-:Y:S02]  /*1e70*/  MOV R61, R65 ;  /* 0x00000041003d7202 */ /* 0x000fe40000000f00 */
[----:B------:R-:W-:Y:S02]  /*1e80*/  MOV R59, 0x1f ;  /* 0x0000001f003b7802 */ /* 0x000fe40000000f00 */
[----:B------:R-:W-:Y:S02]  /*1e90*/  MOV R58, 0xffffffff ;  /* 0xffffffff003a7802 */ /* 0x000fe40000000f00 */
[----:B------:R-:W-:Y:S02]  /*1ea0*/  MOV R56, 0x1ec0 ;  /* 0x00001ec000387802 */ /* 0x000fe40000000f00 */
[----:B------:R-:W-:Y:S05]  /*1eb0*/  CALL.REL.NOINC `($__internal_185_$__cuda_sm70_shflsync_down_p) ;  /* 0x0000002000007944 */ /* 0x000fea0003c00000 */
[----:B-1----:R-:W-:Y:S01]  /*1ec0*/  MOV R56, R58 ;  /* 0x0000003a00387202 */ /* 0x002fe20000000f00 */
[----:B0-----:R-:W-:Y:S05]  /*1ed0*/  BRA `(.L_x_6262) ;  /* 0xffffedf000007947 */ /* 0x001fea000383ffff */
        .weak           $__internal_185_$__cuda_sm70_shflsync_down_p
        .type           $__internal_185_$__cuda_sm70_shflsync_down_p,@function
        .size           $__internal_185_$__cuda_sm70_shflsync_down_p,(.L_x_6834 - $__internal_185_$__cuda_sm70_shflsync_down_p)
$__internal_185_$__cuda_sm70_shflsync_down_p:
[----:B------:R-:W-:Y:S01]  /*1ee0*/  HFMA2.MMA R57, -RZ, RZ, 0, 0 ;  /* 0x00000000ff397435 */ /* 0x000fe200000001ff */
[----:B------:R-:W-:Y:S04]  /*1ef0*/  WARPSYNC R58 ;  /* 0x0000003a00007348 */ /* 0x000fe80003800000 */
[----:B------:R0:W1:Y:S01]  /*1f00*/  SHFL.DOWN PT, R58, R61, R60, R59 ;  /* 0x0800003c3d3a7389 */ /* 0x00006200000e003b */
[----:B------:R-:W-:Y:S05]  /*1f10*/  RET.REL.NODEC R56 `(_ZN10layer_norm13ln_bwd_kernelINS_13Kernel_traitsIfffffjLj1536ELj1ELj1ELj4ELj16ENS_18Kernel_traits_baseILj1536EfffffjLj128EEEEELb0ELb1ELb0ELb1EEEvNS_9BwdParamsE) ;  /* 0xffffe0e038007950 */ /* 0x000fea0003c3ffff */
.L_x_6263:
        /* <DEDUP_REMOVED lines=14> */
.L_x_6834:


//--------------------- .text._ZN10layer_norm13ln_bwd_kernelINS_13Kernel_traitsIfffffjLj1536ELj1ELj1ELj4ELj16ENS_18Kernel_traits_baseILj1536EfffffjLj128EEEEELb0ELb1ELb1ELb0EEEvNS_9BwdParamsE --------------------------
	.section	.text._ZN10layer_norm13ln_bwd_kernelINS_13Kernel_traitsIfffffjLj1536ELj1ELj1ELj4ELj16ENS_18Kernel_traits_baseILj1536EfffffjLj128EEEEELb0ELb1ELb1ELb0EEEvNS_9BwdParamsE,"ax",@progbits
	.sectioninfo	@"SHI_REGISTERS=136"
	.align	128
        .global         _ZN10layer_norm13ln_bwd_kernelINS_13Kernel_traitsIfffffjLj1536ELj1ELj1ELj4ELj16ENS_18Kernel_traits_baseILj1536EfffffjLj128EEEEELb0ELb1ELb1ELb0EEEvNS_9BwdParamsE
        .type           _ZN10layer_norm13ln_bwd_kernelINS_13Kernel_traitsIfffffjLj1536ELj1ELj1ELj4ELj16ENS_18Kernel_traits_baseILj1536EfffffjLj128EEEEELb0ELb1ELb1ELb0EEEvNS_9BwdParamsE,@function
        .size           _ZN10layer_norm13ln_bwd_kernelINS_13Kernel_traitsIfffffjLj1536ELj1ELj1ELj4ELj16ENS_18Kernel_traits_baseILj1536EfffffjLj128EEEEELb0ELb1ELb1ELb0EEEvNS_9BwdParamsE,(.L_x_6835 - _ZN10layer_norm13ln_bwd_kernelINS_13Kernel_traitsIfffffjLj1536ELj1ELj1ELj4ELj16ENS_18Kernel_traits_baseILj1536EfffffjLj128EEEEELb0ELb1ELb1ELb0EEEvNS_9BwdParamsE)
        .other          _ZN10layer_norm13ln_bwd_kernelINS_13Kernel_traitsIfffffjLj1536ELj1ELj1ELj4ELj16ENS_18Kernel_traits_baseILj1536EfffffjLj128EEEEELb0ELb1ELb1ELb0EEEvNS_9BwdParamsE,@"STO_CUDA_ENTRY STV_DEFAULT"
_ZN10layer_norm13ln_bwd_kernelINS_13Kernel_traitsIfffffjLj1536ELj1ELj1ELj4ELj16ENS_18Kernel_traits_baseILj1536EfffffjLj128EEEEELb0ELb1ELb1ELb0EEEvNS_9BwdParamsE:
.text._ZN10layer_norm13ln_bwd_kernelINS_13Kernel_traitsIfffffjLj1536ELj1ELj1ELj4ELj16ENS_18Kernel_traits_baseILj1536EfffffjLj128EEEEELb0ELb1ELb1ELb0EEEvNS_9BwdParamsE:
        /* <DEDUP_REMOVED lines=53> */
[----:B------:R-:W-:-:S06]  /*0350*/  MOV R49, RZ ;  /* 0x000000ff00317202 */ /* 0x000fcc0000000f00 */
.L_x_6316:
        /* <DEDUP_REMOVED lines=24> */
.L_x_6269:
[----:B------:R-:W-:Y:S02]  /*04e0*/  IADD3 R89, R99, 0x80, RZ ;  /* 0x0000008063597810 */ /* 0x000fe40007ffe0ff */
.L_x_6268:
[----:B------:R-:W-:Y:S05]  /*04f0*/  BSYNC B1 ;  /* 0x0000000000017941 */ /* 0x000fea0003800000 */
.L_x_6267:
[----:B------:R-:W-:Y:S01]  /*0500*/  BSSY B1, `(.L_x_6270) ;  /* 0x0000008000017945 */ /* 0x000fe20003800000 */
[----:B------:R-:W-:Y:S05]  /*0510*/  @!P2 BRA `(.L_x_6271) ;  /* 0x000000600000a947 */ /* 0x000fea0003800000 */
[----:B------:R-:W-:-:S04]  /*0520*/  ISETP.NE.U32.AND P0, PT, RZ, c[0x0][0x218], PT ;  /* 0x00008600ff007a0c */ /* 0x000fc80003f05070 */
[----:B------:R-:W-:-:S13]  /*0530*/  ISETP.NE.AND.EX P0, PT, RZ, c[0x0][0x21c], PT, P0 ;  /* 0x00008700ff007a0c */ /* 0x000fda0003f05300 */
[----:B------:R-:W-:Y:S05]  /*0540*/  @!P0 BRA `(.L_x_6272) ;  /* 0x0000002000008947 */ /* 0x000fea0003800000 */
[----:B------:R-:W-:-:S06]  /*0550*/  IMAD.WIDE.U32 R8, R89, R126, c[0x0][0x218] ;  /* 0x0000860059087625 */ /* 0x000fcc00078e007e */
[----:B------:R-:W5:Y:S02]  /*0560*/  LDG.E.128 R8, [R8.64] ;  /* 0x0000000408087981 */ /* 0x000f64000c1e1d00 */
.L_x_6272:
[----:B------:R-:W-:Y:S02]  /*0570*/  IADD3 R89, R89, 0x80, RZ ;  /* 0x0000008059597810 */ /* 0x000fe40007ffe0ff */
.L_x_6271:
[----:B------:R-:W-:Y:S05]  /*0580*/  BSYNC B1 ;  /* 0x0000000000017941 */ /* 0x000fea0003800000 */
.L_x_6270:
[----:B------:R-:W-:Y:S01]  /*0590*/  ISETP.NE.U32.AND P0, PT, RZ, c[0x0][0x218], PT ;  /* 0x00008600ff007a0c */ /* 0x000fe20003f05070 */
[----:B------:R-:W-:-:S03]  /*05a0*/  CS2R R128, SRZ ;  /* 0x0000000000807805 */ /* 0x000fc6000001ff00 */
[----:B------:R-:W-:-:S04]  /*05b0*/  ISETP.NE.AND.EX P0, PT, RZ, c[0x0][0x21c], PT, P0 ;  /* 0x00008700ff007a0c */ /* 0x000fc80003f05300 */
[----:B------:R-:W-:-:S13]  /*05c0*/  ISETP.LT.U32.OR P0, PT, R0, 0x180, !P0 ;  /* 0x000001800000780c */ /* 0x000fda0004701470 */
[----:B------:R-:W-:Y:S05]  /*05d0*/  @P0 BRA `(.L_x_6273) ;  /* 0x0000084000000947 */ /* 0x000fea0003800000 */
[----:B------:R-:W-:-:S06]  /*05e0*/  IMAD.WIDE.U32 R4, R89, R126, c[0x0][0x218] ;  /* 0x0000860059047625 */ /* 0x000fcc00078e007e */
[----:B------:R-:W5:Y:S01]  /*05f0*/  LDG.E.128 R4, [R4.64] ;  /* 0x0000000404047981 */ /* 0x000f62000c1e1d00 */
[----:B------:R-:W-:Y:S05]  /*0600*/  BRA `(.L_x_6273) ;  /* 0x0000081000007947 */ /* 0x000fea0003800000 */
.L_x_6266:
[----:B---3--:R-:W-:-:S06]  /*0610*/  IMAD.WIDE R88, R96, R95, c[0x0][0x1a0] ;  /* 0x0000680060587625 */ /* 0x008fcc00078e025f */
[----:B------:R-:W2:Y:S01]  /*0620*/  LDG.E R88, [R88.64] ;  /* 0x0000000458587981 */ /* 0x000ea2000c1e1900 */
[----:B------:R-:W-:Y:S01]  /*0630*/  IADD3 R90, R94, -0x1, RZ ;  /* 0xffffffff5e5a7810 */ /* 0x000fe20007ffe0ff */
[----:B------:R-:W-:Y:S01]  /*0640*/  BSSY B1, `(.L_x_6274) ;  /* 0x000002f000017945 */ /* 0x000fe20003800000 */
[----:B0-----:R-:W-:Y:S01]  /*0650*/  ISETP.NE.AND P0, PT, R131, RZ, PT ;  /* 0x000000ff8300720c */ /* 0x001fe20003f05270 */
[----:B------:R-:W-:Y:S01]  /*0660*/  CS2R R128, SRZ ;  /* 0x0000000000807805 */ /* 0x000fe2000001ff00 */
        /* <DEDUP_REMOVED lines=44> */
.L_x_6275:
[----:B------:R-:W-:Y:S05]  /*0930*/  BSYNC B1 ;  /* 0x0000000000017941 */ /* 0x000fea0003800000 */
.L_x_6274:
        /* <DEDUP_REMOVED lines=40> */
.L_x_6277:
[----:B------:R-:W-:Y:S05]  /*0bc0*/  BSYNC B1 ;  /* 0x0000000000017941 */ /* 0x000fea0003800000 */
.L_x_6276:
        /* <DEDUP_REMOVED lines=37> */
.L_x_6273:
[----:B0-----:R-:W-:Y:S05]  /*0e20*/  BSYNC B0 ;  /* 0x0000000000007941 */ /* 0x001fea0003800000 */
.L_x_6265:
[----:B------:R-:W-:Y:S02]  /*0e30*/  LOP3.LUT P5, RZ, R97, 0xff, RZ, 0xc0, !PT ;  /* 0x000000ff61ff7812 */ /* 0x000fe400078ac0ff */
[----:B------:R-:W-:Y:S02]  /*0e40*/  SHF.R.U32.HI R88, RZ, 0x5, R130 ;  /* 0x00000005ff587819 */ /* 0x000fe40000011682 */
[----:B------:R-:W-:-:S02]  /*0e50*/  LOP3.LUT P0, RZ, R130, 0x1f, RZ, 0xc0, !PT ;  /* 0x0000001f82ff7812 */ /* 0x000fc4000780c0ff */
[----:B------:R-:W-:-:S07]  /*0e60*/  LOP3.LUT R125, R88, 0x7fffffc, RZ, 0xc0, !PT ;  /* 0x07fffffc587d7812 */ /* 0x000fce00078ec0ff */
[----:B------:R-:W-:Y:S01]  /*0e70*/  @!P5 IADD3 R125, R125, 0x4, RZ ;  /* 0x000000047d7dd810 */ /* 0x000fe20007ffe0ff */
[----:B------:R-:W-:Y:S05]  /*0e80*/  BRA.DIV ~URZ, `(.L_x_6278) ;  /* 0x000015227f007947 */ /* 0x000fea000b800000 */
[----:B------:R0:W2:Y:S02]  /*0e90*/  SHFL.DOWN PT, R90, R129, 0x10, 0x1f ;  /* 0x0a001f00815a7f89 */ /* 0x0000a400000e0000 */
.L_x_6317:
        /* <DEDUP_REMOVED lines=18> */
.L_x_6318:
        /* <DEDUP_REMOVED lines=10> */
[----:B------:R-:W-:-:S05]  /*1060*/  @P5 IADD3 R123, R123, -0x1, RZ ;  /* 0xffffffff7b7b5810 */ /* 0x000fca0007ffe0ff */
[----:B------:R-:W-:-:S05]  /*1070*/  @P5 IMAD R123, R123, c[0x0][0x168], RZ ;  /* 0x00005a007b7b5a24 */ /* 0x000fca00078e02ff */
[----:B-1----:R-:W-:-:S04]  /*1080*/  @P5 SHF.R.S32.HI R2, RZ, 0x1f, R123 ;  /* 0x0000001fff025819 */ /* 0x002fc8000001147b */
[----:B------:R-:W-:Y:S01]  /*1090*/  @P5 LEA.HI R2, R2, R123, RZ, 0x2 ;  /* 0x0000007b02025211 */ /* 0x000fe200078f10ff */
[----:B------:R-:W1:Y:S04]  /*10a0*/  LDS.128 R88, [R125.X8+0x1800] ;  /* 0x001800007d587984 */ /* 0x000e680000008c00 */
[----:B0-----:R-:W0:Y:S01]  /*10b0*/  LDS.128 R92, [R125.X8+0x1810] ;  /* 0x001810007d5c7984 */ /* 0x001e220000008c00 */
[----:B-1----:R-:W-:Y:S02]  /*10c0*/  FADD.FTZ R3, RZ, R88 ;  /* 0x00000058ff037221 */ /* 0x002fe40000010000 */
[----:B------:R-:W-:Y:S01]  /*10d0*/  FADD.FTZ R88, RZ, R89 ;  /* 0x00000059ff587221 */ /* 0x000fe20000010000 */
[----:B------:R-:W-:Y:S01]  /*10e0*/  @P5 LOP3.LUT R89, R130, 0x7f, RZ, 0xc0, !PT ;  /* 0x0000007f82595812 */ /* 0x000fe200078ec0ff */
        /* <DEDUP_REMOVED lines=31> */
.L_x_6283:
[----:B------:R-:W-:Y:S05]  /*12e0*/  BSYNC B1 ;  /* 0x0000000000017941 */ /* 0x000fea0003800000 */
.L_x_6282:
        /* <DEDUP_REMOVED lines=8> */
.L_x_6285:
[----:B------:R-:W-:Y:S05]  /*1370*/  BSYNC B1 ;  /* 0x0000000000017941 */ /* 0x000fea0003800000 */
.L_x_6284:
        /* <DEDUP_REMOVED lines=8> */
.L_x_6287:
[----:B------:R-:W-:Y:S05]  /*1400*/  BSYNC B1 ;  /* 0x0000000000017941 */ /* 0x000fea0003800000 */
.L_x_6286:
        /* <DEDUP_REMOVED lines=8> */
.L_x_6289:
[----:B------:R-:W-:Y:S05]  /*1490*/  BSYNC B1 ;  /* 0x0000000000017941 */ /* 0x000fea0003800000 */
.L_x_6288:
        /* <DEDUP_REMOVED lines=8> */
.L_x_6291:
[----:B------:R-:W-:Y:S05]  /*1520*/  BSYNC B1 ;  /* 0x0000000000017941 */ /* 0x000fea0003800000 */
.L_x_6290:
        /* <DEDUP_REMOVED lines=26> */
.L_x_6281:
[----:B------:R-:W-:Y:S05]  /*16d0*/  BSYNC B0 ;  /* 0x0000000000007941 */ /* 0x000fea0003800000 */
.L_x_6280:
        /* <DEDUP_REMOVED lines=21> */
.L_x_6295:
[----:B------:R-:W-:Y:S05]  /*1830*/  BSYNC B1 ;  /* 0x0000000000017941 */ /* 0x000fea0003800000 */
.L_x_6294:
        /* <DEDUP_REMOVED lines=8> */
.L_x_6297:
[----:B------:R-:W-:Y:S05]  /*18c0*/  BSYNC B1 ;  /* 0x0000000000017941 */ /* 0x000fea0003800000 */
.L_x_6296:
        /* <DEDUP_REMOVED lines=8> */
.L_x_6299:
[----:B------:R-:W-:Y:S05]  /*1950*/  BSYNC B1 ;  /* 0x0000000000017941 */ /* 0x000fea0003800000 */
.L_x_6298:
        /* <DEDUP_REMOVED lines=8> */
.L_x_6301:
[----:B------:R-:W-:Y:S05]  /*19e0*/  BSYNC B1 ;  /* 0x0000000000017941 */ /* 0x000fea0003800000 */
.L_x_6300:
        /* <DEDUP_REMOVED lines=8> */
.L_x_6303:
[----:B------:R-:W-:Y:S05]  /*1a70*/  BSYNC B1 ;  /* 0x0000000000017941 */ /* 0x000fea0003800000 */
.L_x_6302:
        /* <DEDUP_REMOVED lines=26> */
.L_x_6293:
[----:B------:R-:W-:Y:S05]  /*1c20*/  BSYNC B0 ;  /* 0x0000000000007941 */ /* 0x000fea0003800000 */
.L_x_6292:
        /* <DEDUP_REMOVED lines=21> */
.L_x_6307:
[----:B------:R-:W-:Y:S05]  /*1d80*/  BSYNC B1 ;  /* 0x0000000000017941 */ /* 0x000fea0003800000 */
.L_x_6306:
        /* <DEDUP_REMOVED lines=8> */
.L_x_6309:
[----:B------:R-:W-:Y:S05]  /*1e10*/  BSYNC B1 ;  /* 0x0000000000017941 */ /* 0x000fea0003800000 */
.L_x_6308:
        /* <DEDUP_REMOVED lines=8> */
.L_x_6311:
[----:B------:R-:W-:Y:S05]  /*1ea0*/  BSYNC B1 ;  /* 0x0000000000017941 */ /* 0x000fea0003800000 */
.L_x_6310:
        /* <DEDUP_REMOVED lines=8> */
.L_x_6313:
[----:B------:R-:W-:Y:S05]  /*1f30*/  BSYNC B1 ;  /* 0x0000000000017941 */ /* 0x000fea0003800000 */
.L_x_6312:
        /* <DEDUP_REMOVED lines=12> */
.L_x_6315:
[----:B------:R-:W-:Y:S05]  /*2000*/  BSYNC B1 ;  /* 0x0000000000017941 */ /* 0x000fea0003800000 */
.L_x_6314:
        /* <DEDUP_REMOVED lines=9> */
[----:B------:R-:W-:-:S04]  /*20a0*/  @P6 IMAD.WIDE.U32 R2, R99, R2, c[0x0][0x258] ;  /* 0x0000960063026625 */ /* 0x000fc800078e0002 */
[----:B------:R-:W-:Y:S01]  /*20b0*/  @P5 FMUL.FTZ R84, R56, R89 ;  /* 0x0000005938545220 */ /* 0x000fe20000410000 */
[----:B------:R0:W-:Y:S01]  /*20c0*/  @P6 STG.E.128 [R2.64], R80 ;  /* 0x0000005002006986 */ /* 0x0001e2000c101d04 */
[----:B------:R-:W-:Y:S02]  /*20d0*/  @P5 FMUL.FTZ R85, R57, R88 ;  /* 0x0000005839555220 */ /* 0x000fe40000410000 */
[----:B------:R-:W-:Y:S02]  /*20e0*/  @P5 FMUL.FTZ R86, R58, R93 ;  /* 0x0000005d3a565220 */ /* 0x000fe40000410000 */
[----:B------:R-:W-:Y:S02]  /*20f0*/  @P5 FMUL.FTZ R87, R59, R94 ;  /* 0x0000005e3b575220 */ /* 0x000fe40000410000 */
[----:B-----5:R-:W-:Y:S02]  /*2100*/  @P5 FFMA.FTZ R16, R76, R89, R16 ;  /* 0x000000594c105223 */ /* 0x020fe40000010010 */
[----:B------:R-:W-:Y:S01]  /*2110*/  @P5 FFMA.FTZ R17, R77, R88, R17 ;  /* 0x000000584d115223 */ /* 0x000fe20000010011 */
[----:B------:R0:W-:Y:S01]  /*2120*/  @P5 STG.E.128 [R90.64], R84 ;  /* 0x000000545a005986 */ /* 0x0001e2000c101d04 */
[----:B------:R-:W-:-:S02]  /*2130*/  @P5 FFMA.FTZ R18, R78, R93, R18 ;  /* 0x0000005d4e125223 */ /* 0x000fc40000010012 */
[----:B------:R-:W-:Y:S02]  /*2140*/  @P5 FFMA.FTZ R19, R79, R94, R19 ;  /* 0x0000005e4f135223 */ /* 0x000fe40000010013 */
.L_x_6305:
[----:B------:R-:W-:Y:S05]  /*2150*/  BSYNC B0 ;  /* 0x0000000000007941 */ /* 0x000fea0003800000 */
.L_x_6304:
[----:B------:R-:W-:Y:S02]  /*2160*/  IADD3 R96, R96, c[0x0][0x160], RZ ;  /* 0x0000580060607a10 */ /* 0x000fe40007ffe0ff */
[----:B------:R-:W-:Y:S02]  /*2170*/  LOP3.LUT P4, RZ, R97, 0xff, RZ, 0xc0, !PT ;  /* 0x000000ff61ff7812 */ /* 0x000fe4000788c0ff */
[----:B------:R-:W-:Y:S02]  /*2180*/  ISETP.GE.AND P0, PT, R96, c[0x0][0x164], PT ;  /* 0x0000590060007a0c */ /* 0x000fe40003f06270 */
[----:B------:R-:W-:-:S11]  /*2190*/  SEL R97, RZ, 0x1, P4 ;  /* 0x00000001ff617807 */ /* 0x000fd60002000000 */
[----:B0-----:R-:W-:Y:S01]  /*21a0*/  @P0 CALL.REL.NOINC `(.L_x_6264) ;  /* 0x0000001000000944 */ /* 0x001fe20003c00000 */
[----:B------:R-:W-:Y:S05]  /*21b0*/  BRA `(.L_x_6316) ;  /* 0xffffe1a000007947 */ /* 0x000fea000383ffff */
.L_x_6264:
        /* <DEDUP_REMOVED lines=31> */
.L_x_6278:
[----:B------:R-:W-:Y:S01]  /*23b0*/  HFMA2.MMA R126, -RZ, RZ, 0, 9.5367431640625e-07 ;  /* 0x00000010ff7e7435 */ /* 0x000fe200000001ff */
[----:B------:R-:W-:-:S02]  /*23c0*/  MOV R91, R129 ;  /* 0x00000081005b7202 */ /* 0x000fc40000000f00 */
[----:B------:R-:W-:Y:S02]  /*23d0*/  MOV R95, 0x1f ;  /* 0x0000001f005f7802 */ /* 0x000fe40000000f00 */
[----:B------:R-:W-:Y:S02]  /*23e0*/  MOV R132, 0xffffffff ;  /* 0xffffffff00847802 */ /* 0x000fe40000000f00 */
[----:B-1----:R-:W-:Y:S02]  /*23f0*/  MOV R2, 0x2410 ;  /* 0x0000241000027802 */ /* 0x002fe40000000f00 */
[----:B-----5:R-:W-:Y:S05]  /*2400*/  CALL.REL.NOINC `($__internal_186_$__cuda_sm70_shflsync_down_p) ;  /* 0x0000046000007944 */ /* 0x020fea0003c00000 */
[----:B-1----:R-:W-:Y:S01]  /*2410*/  MOV R90, R91 ;  /* 0x0000005b005a7202 */ /* 0x002fe20000000f00 */
[----:B0-----:R-:W-:Y:S05]  /*2420*/  BRA `(.L_x_6317) ;  /* 0xffffea7000007947 */ /* 0x001fea000383ffff */
.L_x_6279:
[----:B------:R-:W-:Y:S01]  /*2430*/  HFMA2.MMA R126, -RZ, RZ, 0, 9.5367431640625e-07 ;  /* 0x00000010ff7e7435 */ /* 0x000fe200000001ff */
[----:B------:R-:W-:Y:S02]  /*2440*/  MOV R91, R128 ;  /* 0x00000080005b7202 */ /* 0x000fe40000000f00 */
[----:B------:R-:W-:Y:S02]  /*2450*/  MOV R95, 0x1f ;  /* 0x0000001f005f7802 */ /* 0x000fe40000000f00 */
[----:B------:R-:W-:-:S02]  /*2460*/  MOV R132, 0xffffffff ;  /* 0xffffffff00847802 */ /* 0x000fc40000000f00 */
[----:B-1----:R-:W-:Y:S02]  /*2470*/  MOV R2, 0x2490 ;  /* 0x0000249000027802 */ /* 0x002fe40000000f00 */
[----:B0-2--5:R-:W-:Y:S05]  /*2480*/  CALL.REL.NOINC `($__internal_186_$__cuda_sm70_shflsync_down_p) ;  /* 0x000003e000007944 */ /* 0x025fea0003c00000 */
[----:B------:R-:W-:Y:S01]  /*2490*/  FADD.FTZ R90, R90, R129 ;  /* 0x000000815a5a7221 */ /* 0x000fe20000010000 */
[----:B0-----:R-:W-:Y:S01]  /*24a0*/  HFMA2.MMA R126, -RZ, RZ, 0, 4.76837158203125e-07 ;  /* 0x00000008ff7e7435 */ /* 0x001fe200000001ff */
[----:B-1----:R-:W-:Y:S01]  /*24b0*/  FADD.FTZ R128, R128, R91 ;  /* 0x0000005b80807221 */ /* 0x002fe20000010000 */
[----:B------:R-:W-:Y:S02]  /*24c0*/  MOV R95, 0x1f ;  /* 0x0000001f005f7802 */ /* 0x000fe40000000f00 */
[----:B------:R-:W-:Y:S02]  /*24d0*/  MOV R132, 0xffffffff ;  /* 0xffffffff00847802 */ /* 0x000fe40000000f00 */
[----:B------:R-:W-:Y:S02]  /*24e0*/  MOV R91, R90 ;  /* 0x0000005a005b7202 */ /* 0x000fe40000000f00 */
[----:B------:R-:W-:Y:S02]  /*24f0*/  MOV R2, 0x2510 ;  /* 0x0000251000027802 */ /* 0x000fe40000000f00 */
[----:B------:R-:W-:Y:S05]  /*2500*/  CALL.REL.NOINC `($__internal_186_$__cuda_sm70_shflsync_down_p) ;  /* 0x0000036000007944 */ /* 0x000fea0003c00000 */
[----:B0-----:R-:W-:Y:S01]  /*2510*/  HFMA2.MMA R126, -RZ, RZ, 0, 4.76837158203125e-07 ;  /* 0x00000008ff7e7435 */ /* 0x001fe200000001ff */
[----:B-1----:R-:W-:-:S02]  /*2520*/  MOV R89, R91 ;  /* 0x0000005b00597202 */ /* 0x002fc40000000f00 */
[----:B------:R-:W-:Y:S02]  /*2530*/  MOV R91, R128 ;  /* 0x00000080005b7202 */ /* 0x000fe40000000f00 */
[----:B------:R-:W-:Y:S02]  /*2540*/  MOV R95, 0x1f ;  /* 0x0000001f005f7802 */ /* 0x000fe40000000f00 */
[----:B------:R-:W-:Y:S02]  /*2550*/  MOV R132, 0xffffffff ;  /* 0xffffffff00847802 */ /* 0x000fe40000000f00 */
[----:B------:R-:W-:Y:S02]  /*2560*/  MOV R2, 0x2580 ;  /* 0x0000258000027802 */ /* 0x000fe40000000f00 */
[----:B------:R-:W-:Y:S05]  /*2570*/  CALL.REL.NOINC `($__internal_186_$__cuda_sm70_shflsync_down_p) ;  /* 0x000002f000007944 */ /* 0x000fea0003c00000 */
[----:B------:R-:W-:Y:S01]  /*2580*/  FADD.FTZ R90, R89, R90 ;  /* 0x0000005a595a7221 */ /* 0x000fe20000010000 */
[----:B0-----:R-:W-:Y:S01]  /*2590*/  HFMA2.MMA R126, -RZ, RZ, 0, 2.384185791015625e-07 ;  /* 0x00000004ff7e7435 */ /* 0x001fe200000001ff */
[----:B-1----:R-:W-:Y:S01]  /*25a0*/  FADD.FTZ R128, R128, R91 ;  /* 0x0000005b80807221 */ /* 0x002fe20000010000 */
[----:B------:R-:W-:Y:S02]  /*25b0*/  MOV R95, 0x1f ;  /* 0x0000001f005f7802 */ /* 0x000fe40000000f00 */
[----:B------:R-:W-:-:S02]  /*25c0*/  MOV R132, 0xffffffff ;  /* 0xffffffff00847802 */ /* 0x000fc40000000f00 */
[----:B------:R-:W-:Y:S02]  /*25d0*/  MOV R91, R90 ;  /* 0x0000005a005b7202 */ /* 0x000fe40000000f00 */
[----:B------:R-:W-:Y:S02]  /*25e0*/  MOV R2, 0x2600 ;  /* 0x0000260000027802 */ /* 0x000fe40000000f00 */
[----:B------:R-:W-:Y:S05]  /*25f0*/  CALL.REL.NOINC `($__internal_186_$__cuda_sm70_shflsync_down_p) ;  /* 0x0000027000007944 */ /* 0x000fea0003c00000 */
[----:B0-----:R-:W-:Y:S01]  /*2600*/  HFMA2.MMA R126, -RZ, RZ, 0, 2.384185791015625e-07 ;  /* 0x00000004ff7e7435 */ /* 0x001fe200000001ff */
[----:B-1----:R-:W-:Y:S02]  /*2610*/  MOV R89, R91 ;  /* 0x0000005b00597202 */ /* 0x002fe40000000f00 */
[----:B------:R-:W-:Y:S02]  /*2620*/  MOV R91, R128 ;  /* 0x00000080005b7202 */ /* 0x000fe40000000f00 */
[----:B------:R-:W-:Y:S02]  /*2630*/  MOV R95, 0x1f ;  /* 0x0000001f005f7802 */ /* 0x000fe40000000f00 */
[----:B------:R-:W-:Y:S02]  /*2640*/  MOV R132, 0xffffffff ;  /* 0xffffffff00847802 */ /* 0x000fe40000000f00 */
[----:B------:R-:W-:-:S02]  /*2650*/  MOV R2, 0x2670 ;  /* 0x0000267000027802 */ /* 0x000fc40000000f00 */
[----:B------:R-:W-:Y:S05]  /*2660*/  CALL.REL.NOINC `($__internal_186_$__cuda_sm70_shflsync_down_p) ;  /* 0x0000020000007944 */ /* 0x000fea0003c00000 */
[----:B------:R-:W-:Y:S01]  /*2670*/  FADD.FTZ R90, R89, R90 ;  /* 0x0000005a595a7221 */ /* 0x000fe20000010000 */
[----:B0-----:R-:W-:Y:S01]  /*2680*/  HFMA2.MMA R126, -RZ, RZ, 0, 1.1920928955078125e-07 ;  /* 0x00000002ff7e7435 */ /* 0x001fe200000001ff */
[----:B-1----:R-:W-:Y:S01]  /*2690*/  FADD.FTZ R94, R128, R91 ;  /* 0x0000005b805e7221 */ /* 0x002fe20000010000 */
[----:B------:R-:W-:-:S02]  /*26a0*/  MOV R95, 0x1f ;  /* 0x0000001f005f7802 */ /* 0x000fc40000000f00 */
[----:B------:R-:W-:Y:S02]  /*26b0*/  MOV R132, 0xffffffff ;  /* 0xffffffff00847802 */ /* 0x000fe40000000f00 */
[----:B------:R-:W-:Y:S02]  /*26c0*/  MOV R91, R90 ;  /* 0x0000005a005b7202 */ /* 0x000fe40000000f00 */
[----:B------:R-:W-:Y:S02]  /*26d0*/  MOV R2, 0x26f0 ;  /* 0x000026f000027802 */ /* 0x000fe40000000f00 */
[----:B------:R-:W-:Y:S05]  /*26e0*/  CALL.REL.NOINC `($__internal_186_$__cuda_sm70_shflsync_down_p) ;  /* 0x0000018000007944 */ /* 0x000fea0003c00000 */
[----:B0-----:R-:W-:Y:S01]  /*26f0*/  HFMA2.MMA R126, -RZ, RZ, 0, 1.1920928955078125e-07 ;  /* 0x00000002ff7e7435 */ /* 0x001fe200000001ff */
[----:B-1----:R-:W-:Y:S02]  /*2700*/  MOV R89, R91 ;  /* 0x0000005b00597202 */ /* 0x002fe40000000f00 */
[----:B------:R-:W-:Y:S02]  /*2710*/  MOV R91, R94 ;  /* 0x0000005e005b7202 */ /* 0x000fe40000000f00 */
[----:B------:R-:W-:Y:S02]  /*2720*/  MOV R95, 0x1f ;  /* 0x0000001f005f7802 */ /* 0x000fe40000000f00 */
[----:B------:R-:W-:-:S02]  /*2730*/  MOV R132, 0xffffffff ;  /* 0xffffffff00847802 */ /* 0x000fc40000000f00 */
[----:B------:R-:W-:Y:S02]  /*2740*/  MOV R2, 0x2760 ;  /* 0x0000276000027802 */ /* 0x000fe40000000f00 */
[----:B------:R-:W-:Y:S05]  /*2750*/  CALL.REL.NOINC `($__internal_186_$__cuda_sm70_shflsync_down_p) ;  /* 0x0000011000007944 */ /* 0x000fea0003c00000 */
[----:B------:R-:W-:Y:S01]  /*2760*/  FADD.FTZ R92, R89, R90 ;  /* 0x0000005a595c7221 */ /* 0x000fe20000010000 */
[----:B0-----:R-:W-:Y:S01]  /*2770*/  HFMA2.MMA R126, -RZ, RZ, 0, 5.9604644775390625e-08 ;  /* 0x00000001ff7e7435 */ /* 0x001fe200000001ff */
[----:B-1----:R-:W-:Y:S01]  /*2780*/  FADD.FTZ R94, R94, R91 ;  /* 0x0000005b5e5e7221 */ /* 0x002fe20000010000 */
[----:B------:R-:W-:Y:S02]  /*2790*/  MOV R95, 0x1f ;  /* 0x0000001f005f7802 */ /* 0x000fe40000000f00 */
[----:B------:R-:W-:Y:S02]  /*27a0*/  MOV R132, 0xffffffff ;  /* 0xffffffff00847802 */ /* 0x000fe40000000f00 */
[----:B------:R-:W-:Y:S02]  /*27b0*/  MOV R91, R92 ;  /* 0x0000005c005b7202 */ /* 0x000fe40000000f00 */
[----:B------:R-:W-:Y:S02]  /*27c0*/  MOV R2, 0x27e0 ;  /* 0x000027e000027802 */ /* 0x000fe40000000f00 */
[----:B------:R-:W-:Y:S05]  /*27d0*/  CALL.REL.NOINC `($__internal_186_$__cuda_sm70_shflsync_down_p) ;  /* 0x0000009000007944 */ /* 0x000fea0003c00000 */
[----:B0-----:R-:W-:Y:S01]  /*27e0*/  HFMA2.MMA R126, -RZ, RZ, 0, 5.9604644775390625e-08 ;  /* 0x00000001ff7e7435 */ /* 0x001fe200000001ff */
[----:B-1----:R-:W-:-:S02]  /*27f0*/  MOV R93, R91 ;  /* 0x0000005b005d7202 */ /* 0x002fc40000000f00 */
[----:B------:R-:W-:Y:S02]  /*2800*/  MOV R91, R94 ;  /* 0x0000005e005b7202 */ /* 0x000fe40000000f00 */
[----:B------:R-:W-:Y:S02]  /*2810*/  MOV R95, 0x1f ;  /* 0x0000001f005f7802 */ /* 0x000fe40000000f00 */
[----:B------:R-:W-:Y:S02]  /*2820*/  MOV R132, 0xffffffff ;  /* 0xffffffff00847802 */ /* 0x000fe40000000f00 */
[----:B------:R-:W-:Y:S02]  /*2830*/  MOV R2, 0x2850 ;  /* 0x0000285000027802 */ /* 0x000fe40000000f00 */
[----:B------:R-:W-:Y:S05]  /*2840*/  CALL.REL.NOINC `($__internal_186_$__cuda_sm70_shflsync_down_p) ;  /* 0x0000002000007944 */ /* 0x000fea0003c00000 */
[----:B-1----:R-:W-:Y:S01]  /*2850*/  MOV R3, R91 ;  /* 0x0000005b00037202 */ /* 0x002fe20000000f00 */
[----:B0-----:R-:W-:Y:S05]  /*2860*/  BRA `(.L_x_6318) ;  /* 0xffffe75000007947 */ /* 0x001fea000383ffff */
        .weak           $__internal_186_$__cuda_sm70_shflsync_down_p
        .type           $__internal_186_$__cuda_sm70_shflsync_down_p,@function
        .size           $__internal_186_$__cuda_sm70_shflsync_down_p,(.L_x_6835 - $__internal_186_$__cuda_sm70_shflsync_down_p)
$__internal_186_$__cuda_sm70_shflsync_down_p:
[----:B------:R-:W-:Y:S01]  /*2870*/  HFMA2.MMA R3, -RZ, RZ, 0, 0 ;  /* 0x00000000ff037435 */ /* 0x000fe200000001ff */
[----:B------:R-:W-:Y:S04]  /*2880*/  WARPSYNC R132 ;  /* 0x0000008400007348 */ /* 0x000fe80003800000 */
[----:B------:R0:W1:Y:S01]  /*2890*/  SHFL.DOWN PT, R91, R91, R126, R95 ;  /* 0x0800007e5b5b7389 */ /* 0x00006200000e005f */
[----:B------:R-:W-:Y:S05]  /*28a0*/  RET.REL.NODEC R2 `(_ZN10layer_norm13ln_bwd_kernelINS_13Kernel_traitsIfffffjLj1536ELj1ELj1ELj4ELj16ENS_18Kernel_traits_baseILj1536EfffffjLj128EEEEELb0ELb1ELb1ELb0EEEvNS_9BwdParamsE) ;  /* 0xffffd75002007950 */ /* 0x000fea0003c3ffff */
.L_x_6319:
        /* <DEDUP_REMOVED lines=13> */
.L_x_6835:


//--------------------- .text._ZN10layer_norm13ln_bwd_kernelINS_13Kernel_traitsIfffffjLj1536ELj1ELj1ELj4ELj16ENS_18Kernel_traits_baseILj1536EfffffjLj128EEEEELb0ELb1ELb1ELb1EEEvNS_9BwdParamsE --------------------------
	.section	.text._ZN10layer_norm13ln_bwd_kernelINS_13Kernel_traitsIfffffjLj1536ELj1ELj1ELj4ELj16ENS_18Kernel_traits_baseILj1536EfffffjLj128EEEEELb0ELb1ELb1ELb1EEEvNS_9BwdParamsE,"ax",@progbits
	.sectioninfo	@"SHI_REGISTERS=136"
	.align	128
        .global         _ZN10layer_norm13ln_bwd_kernelINS_13Kernel_traitsIfffffjLj1536ELj1ELj1ELj4ELj16ENS_18Kernel_traits_baseILj1536EfffffjLj128EEEEELb0ELb1ELb1ELb1EEEvNS_9BwdParamsE
        .type           _ZN10layer_norm13ln_bwd_kernelINS_13Kernel_traitsIfffffjLj1536ELj1ELj1ELj4ELj16ENS_18Kernel_traits_baseILj1536EfffffjLj128EEEEELb0ELb1ELb1ELb1EEEvNS_9BwdParamsE,@function
        .size           _ZN10layer_norm13ln_bwd_kernelINS_13Kernel_traitsIfffffjLj1536ELj1ELj1ELj4ELj16ENS_18Kernel_traits_baseILj1536EfffffjLj128EEEEELb0ELb1ELb1ELb1EEEvNS_9BwdParamsE,(.L_x_6836 - _ZN10layer_norm13ln_bwd_kernelINS_13Kernel_traitsIfffffjLj1536ELj1ELj1ELj4ELj16ENS_18Kernel_traits_baseILj1536EfffffjLj128EEEEELb0ELb1ELb1ELb1EEEvNS_9BwdParamsE)
        .other          _ZN10layer_norm13ln_bwd_kernelINS_13Kernel_traitsIfffffjLj1536ELj1ELj1ELj4ELj16ENS_18Kernel_traits_baseILj1536EfffffjLj128EEEEELb0ELb1ELb1ELb1EEEvNS_9BwdParamsE,@"STO_CUDA_ENTRY STV_DEFAULT"
_ZN10layer_norm13ln_bwd_kernelINS_13Kernel_traitsIfffffjLj1536ELj1ELj1ELj4ELj16ENS_18Kernel_traits_baseILj1536EfffffjLj128EEEEELb0ELb1ELb1ELb1EEEvNS_9BwdParamsE:
.text._ZN10layer_norm13ln_bwd_kernelINS_13Kernel_traitsIfffffjLj1536ELj1ELj1ELj4ELj16ENS_18Kernel_traits_baseILj1536EfffffjLj128EEEEELb0ELb1ELb1ELb1EEEvNS_9BwdParamsE:
        /* <DEDUP_REMOVED lines=26> */
.L_x_6320:
        /* <DEDUP_REMOVED lines=32> */
.L_x_6351:
[----:B------:R-:W-:-:S05]  /*03a0*/  MOV R92, 0x4 ;  /* 0x00000004005c7802 */ /* 0x000fca0000000f00 */
[----:B------:R-:W-:-:S06]  /*03b0*/  IMAD.WIDE R88, R115, R92, c[0x0][0x1d8] ;  /* 0x0000760073587625 */ /* 0x000fcc00078e025c */
[----:B------:R-:W2:Y:S01]  /*03c0*/  LDG.E R88, [R88.64] ;  /* 0x0000000458587981 */ /* 0x000ea2000c1e1900 */
[----:B------:R-:W-:-:S04]  /*03d0*/  IMAD.WIDE R132, R115, R92, c[0x0][0x1d0] ;  /* 0x0000740073847625 */ /* 0x000fc800078e025c */
[C---:B------:R-:W-:Y:S02]  /*03e0*/  IMAD R0, R115.reuse, c[0x0][0x168], RZ ;  /* 0x00005a0073007a24 */ /* 0x040fe400078e02ff */
        /* <DEDUP_REMOVED lines=25> */
.L_x_6323:
[----:B0-----:R-:W-:Y:S01]  /*0580*/  IADD3 R88, R88, -0x1, RZ ;  /* 0xffffffff58587810 */ /* 0x001fe20007ffe0ff */
[----:B------:R-:W-:-:S04]  /*0590*/  IMAD.WIDE R100, R115, R92, c[0x0][0x1a0] ;  /* 0x0000680073647625 */ /* 0x000fc800078e025c */
[----:B------:R-:W-:Y:S01]  /*05a0*/  IMAD R88, R88, c[0x0][0x168], RZ ;  /* 0x00005a0058587a24 */ /* 0x000fe200078e02ff */
[----:B------:R0:W2:Y:S01]  /*05b0*/  LDG.E R117, [R100.64] ;  /* 0x0000000464757981 */ /* 0x0000a2000c1e1900 */
[----:B------:R-:W-:-:S03]  /*05c0*/  IMAD.WIDE.U32 R124, R130, R107, c[0x0][0x188] ;  /* 0x00006200827c7625 */ /* 0x000fc600078e006b */
[----:B------:R-:W-:-:S03]  /*05d0*/  SHF.R.S32.HI R89, RZ, 0x1f, R88 ;  /* 0x0000001fff597819 */ /* 0x000fc60000011458 */
[----:B------:R-:W3:Y:S01]  /*05e0*/  LDG.E.128 R124, [R124.64] ;  /* 0x000000047c7c7981 */ /* 0x000ee2000c1e1d00 */
[----:B------:R-:W-:-:S04]  /*05f0*/  LEA.HI R89, R89, R88, RZ, 0x2 ;  /* 0x0000005859597211 */ /* 0x000fc800078f10ff */
[----:B------:R-:W-:-:S05]  /*0600*/  LEA.HI.SX32 R104, R89, R90, 0x1e ;  /* 0x0000005a59687211 */ /* 0x000fca00078ff2ff */
[C---:B------:R-:W-:Y:S01]  /*0610*/  IMAD.WIDE.U32 R88, R104.reuse, R107, c[0x0][0x208] ;  /* 0x0000820068587625 */ /* 0x040fe200078e006b */
[----:B------:R-:W-:-:S03]  /*0620*/  IADD3 R96, R104, 0x80, RZ ;  /* 0x0000008068607810 */ /* 0x000fc60007ffe0ff */
[-C--:B------:R-:W-:Y:S02]  /*0630*/  IMAD.WIDE.U32 R92, R121, R107.reuse, c[0x0][0x188] ;  /* 0x00006200795c7625 */ /* 0x080fe400078e006b */
[----:B------:R-:W4:Y:S02]  /*0640*/  LDG.E.128 R88, [R88.64] ;  /* 0x0000000458587981 */ /* 0x000f24000c1e1d00 */
[-C--:B------:R-:W-:Y:S02]  /*0650*/  IMAD.WIDE.U32 R96, R96, R107.reuse, c[0x0][0x208] ;  /* 0x0000820060607625 */ /* 0x080fe400078e006b */
[----:B------:R-:W4:Y:S02]  /*0660*/  LDG.E.128 R92, [R92.64] ;  /* 0x000000045c5c7981 */ /* 0x000f24000c1e1d00 */
[----:B------:R-:W-:Y:S02]  /*0670*/  IMAD.WIDE.U32 R102, R0, R107, c[0x0][0x188] ;  /* 0x0000620000667625 */ /* 0x000fe400078e006b */
[----:B------:R-:W4:Y:S04]  /*0680*/  LDG.E.128 R96, [R96.64] ;  /* 0x0000000460607981 */ /* 0x000f28000c1e1d00 */
[----:B0-----:R-:W4:Y:S01]  /*0690*/  LDG.E.128 R100, [R102.64] ;  /* 0x0000000466647981 */ /* 0x001f22000c1e1d00 */
[----:B------:R-:W-:-:S05]  /*06a0*/  IADD3 R104, R104, 0x100, RZ ;  /* 0x0000010068687810 */ /* 0x000fca0007ffe0ff */
        /* <DEDUP_REMOVED lines=9> */
[C---:B---3--:R-:W-:Y:S02]  /*0740*/  FADD.FTZ R119, -R131.reuse, R124 ;  /* 0x0000007c83777221 */ /* 0x048fe40000010100 */
[C---:B------:R-:W-:Y:S02]  /*0750*/  FADD.FTZ R125, -R131.reuse, R125 ;  /* 0x0000007d837d7221 */ /* 0x040fe40000010100 */
[C---:B-----5:R-:W-:Y:S02]  /*0760*/  FMUL.FTZ R119, R112.reuse, R119 ;  /* 0x0000007770777220 */ /* 0x060fe40000410000 */
[C---:B------:R-:W-:Y:S02]  /*0770*/  FADD.FTZ R127, -R131.reuse, R127 ;  /* 0x0000007f837f7221 */ /* 0x040fe40000010100 */
[----:B------:R-:W-:Y:S02]  /*0780*/  FMUL.FTZ R120, R112, R125 ;  /* 0x0000007d70787220 */ /* 0x000fe40000410000 */
[----:B------:R-:W-:-:S02]  /*0790*/  FADD.FTZ R117, -R131, R126 ;  /* 0x0000007e83757221 */ /* 0x000fc40000010100 */
[----:B----4-:R-:W-:Y:S02]  /*07a0*/  FMUL.FTZ R122, R36, R88 ;  /* 0x00000058247a7220 */ /* 0x010fe40000410000 */
[----:B------:R-:W-:Y:S02]  /*07b0*/  FMUL.FTZ R123, R37, R89 ;  /* 0x00000059257b7220 */ /* 0x000fe40000410000 */
[----:B------:R-:W-:Y:S02]  /*07c0*/  FADD.FTZ R2, RZ, R122 ;  /* 0x0000007aff027221 */ /* 0x000fe40000010000 */
[----:B------:R-:W-:Y:S02]  /*07d0*/  FFMA.FTZ R3, R119, R122, RZ ;  /* 0x0000007a77037223 */ /* 0x000fe400000100ff */
[----:B------:R-:W-:Y:S02]  /*07e0*/  FMUL.FTZ R118, R112, R127 ;  /* 0x0000007f70767220 */ /* 0x000fe40000410000 */
[----:B------:R-:W-:-:S02]  /*07f0*/  FFMA.FTZ R41, R89, R120, R41 ;  /* 0x0000007859297223 */ /* 0x000fc40000010029 */
[----:B------:R-:W-:Y:S02]  /*0800*/  FADD.FTZ R53, R53, R89 ;  /* 0x0000005935357221 */ /* 0x000fe40000010000 */
[----:B------:R-:W-:Y:S02]  /*0810*/  FADD.FTZ R127, -R131, R92 ;  /* 0x0000005c837f7221 */ /* 0x000fe40000010100 */
[----:B------:R-:W-:Y:S02]  /*0820*/  FMUL.FTZ R117, R112, R117 ;  /* 0x0000007570757220 */ /* 0x000fe40000410000 */
[----:B------:R-:W-:Y:S02]  /*0830*/  FMUL.FTZ R124, R38, R90 ;  /* 0x0000005a267c7220 */ /* 0x000fe40000410000 */
[----:B------:R-:W-:Y:S02]  /*0840*/  FADD.FTZ R89, R2, R123 ;  /* 0x0000007b02597221 */ /* 0x000fe40000010000 */
[----:B------:R-:W-:-:S02]  /*0850*/  FFMA.FTZ R3, R120, R123, R3 ;  /* 0x0000007b78037223 */ /* 0x000fc40000010003 */
[C---:B------:R-:W-:Y:S02]  /*0860*/  FADD.FTZ R95, -R131.reuse, R95 ;  /* 0x0000005f835f7221 */ /* 0x040fe40000010100 */
[----:B------:R-:W-:Y:S02]  /*0870*/  FADD.FTZ R93, -R131, R93 ;  /* 0x0000005d835d7221 */ /* 0x000fe40000010100 */
[----:B------:R-:W-:Y:S02]  /*0880*/  FMUL.FTZ R127, R112, R127 ;  /* 0x0000007f707f7220 */ /* 0x000fe40000410000 */
[----:B------:R-:W-:Y:S02]  /*0890*/  FMUL.FTZ R125, R39, R91 ;  /* 0x0000005b277d7220 */ /* 0x000fe40000410000 */
[----:B------:R-:W-:Y:S02]  /*08a0*/  FADD.FTZ R2, R89, R124 ;  /* 0x0000007c59027221 */ /* 0x000fe40000010000 */
[----:B------:R-:W-:-:S02]  /*08b0*/  FFMA.FTZ R3, R117, R124, R3 ;  /* 0x0000007c75037223 */ /* 0x000fc40000010003 */
[C---:B------:R-:W-:Y:S02]  /*08c0*/  FMUL.FTZ R128, R112.reuse, R95 ;  /* 0x0000005f70807220 */ /* 0x040fe40000410000 */
[C---:B------:R-:W-:Y:S02]  /*08d0*/  FADD.FTZ R129, -R131.reuse, R94 ;  /* 0x0000005e83817221 */ /* 0x040fe40000010100 */
[----:B------:R-:W-:Y:S02]  /*08e0*/  FMUL.FTZ R126, R112, R93 ;  /* 0x0000005d707e7220 */ /* 0x000fe40000410000 */
[----:B------:R-:W-:Y:S02]  /*08f0*/  FFMA.FTZ R44, R96, R127, R44 ;  /* 0x0000007f602c7223 */ /* 0x000fe4000001002c */
[----:B------:R-:W-:Y:S02]  /*0900*/  FADD.FTZ R56, R56, R96 ;  /* 0x0000006038387221 */ /* 0x000fe40000010000 */
[----:B------:R-:W-:-:S02]  /*0910*/  FADD.FTZ R95, -R131, R103 ;  /* 0x00000067835f7221 */ /* 0x000fc40000010100 */
[----:B------:R-:W-:Y:S02]  /*0920*/  FMUL.FTZ R96, R32, R96 ;  /* 0x0000006020607220 */ /* 0x000fe40000410000 */
[----:B------:R-:W-:Y:S02]  /*0930*/  FADD.FTZ R103, R2, R125 ;  /* 0x0000007d02677221 */ /* 0x000fe40000010000 */
[----:B------:R-:W-:Y:S02]  /*0940*/  FFMA.FTZ R3, R118, R125, R3 ;  /* 0x0000007d76037223 */ /* 0x000fe40000010003 */
[----:B------:R-:W-:Y:S02]  /*0950*/  FMUL.FTZ R129, R112, R129 ;  /* 0x0000008170817220 */ /* 0x000fe40000410000 */
[----:B------:R-:W-:Y:S02]  /*0960*/  FFMA.FTZ R45, R97, R126, R45 ;  /* 0x0000007e612d7223 */ /* 0x000fe4000001002d */
[----:B------:R-:W-:-:S02]  /*0970*/  FADD.FTZ R57, R57, R97 ;  /* 0x0000006139397221 */ /* 0x000fc40000010000 */
[----:B------:R-:W-:Y:S02]  /*0980*/  FADD.FTZ R89, -R131, R102 ;  /* 0x0000006683597221 */ /* 0x000fe40000010100 */
[----:B------:R-:W-:Y:S02]  /*0990*/  FMUL.FTZ R97, R33, R97 ;  /* 0x0000006121617220 */ /* 0x000fe40000410000 */
[----:B------:R-:W-:Y:S02]  /*09a0*/  FADD.FTZ R2, R103, R96 ;  /* 0x0000006067027221 */ /* 0x000fe40000010000 */
[----:B------:R-:W-:Y:S02]  /*09b0*/  FFMA.FTZ R3, R127, R96, R3 ;  /* 0x000000607f037223 */ /* 0x000fe40000010003 */
[----:B------:R-:W-:Y:S02]  /*09c0*/  FFMA.FTZ R43, R91, R118, R43 ;  /* 0x000000765b2b7223 */ /* 0x000fe4000001002b */
[----:B------:R-:W-:-:S02]  /*09d0*/  FADD.FTZ R55, R55, R91 ;  /* 0x0000005b37377221 */ /* 0x000fc40000010000 */
        /* <DEDUP_REMOVED lines=8> */
[----:B------:R-:W-:Y:S02]  /*0a60*/  FFMA.FTZ R47, R99, R128, R47 ;  /* 0x00000080632f7223 */ /* 0x000fe4000001002f */
[----:B------:R-:W-:Y:S02]  /*0a70*/  FADD.FTZ R59, R59, R99 ;  /* 0x000000633b3b7221 */ /* 0x000fe40000010000 */
[----:B------:R-:W-:Y:S02]  /*0a80*/  FMUL.FTZ R101, R112, R91 ;  /* 0x0000005b70657220 */ /* 0x000fe40000410000 */
        /* <DEDUP_REMOVED lines=31> */
.L_x_6324:
[----:B0-----:R-:W-:Y:S05]  /*0c80*/  BSYNC B0 ;  /* 0x0000000000007941 */ /* 0x001fea0003800000 */
.L_x_6322:
[----:B------:R-:W-:Y:S02]  /*0c90*/  LOP3.LUT P1, RZ, R113, 0xff, RZ, 0xc0, !PT ;  /* 0x000000ff71ff7812 */ /* 0x000fe4000782c0ff */
[----:B------:R-:W-:-:S02]  /*0ca0*/  SHF.R.U32.HI R90, RZ, 0x5, R116 ;  /* 0x00000005ff5a7819 */ /* 0x000fc40000011674 */
[----:B------:R-:W-:Y:S02]  /*0cb0*/  LOP3.LUT P0, RZ, R116, 0x1f, RZ, 0xc0, !PT ;  /* 0x0000001f74ff7812 */ /* 0x000fe4000780c0ff */
[----:B------:R-:W-:-:S07]  /*0cc0*/  LOP3.LUT R108, R90, 0x7fffffc, RZ, 0xc0, !PT ;  /* 0x07fffffc5a6c7812 */ /* 0x000fce00078ec0ff */
[----:B------:R-:W-:Y:S01]  /*0cd0*/  @!P1 IADD3 R108, R108, 0x4, RZ ;  /* 0x000000046c6c9810 */ /* 0x000fe20007ffe0ff */
[----:B------:R-:W-:Y:S05]  /*0ce0*/  BRA.DIV ~URZ, `(.L_x_6325) ;  /* 0x000012b27f007947 */ /* 0x000fea000b800000 */
[----:B------:R0:W2:Y:S02]  /*0cf0*/  SHFL.DOWN PT, R91, R88, 0x10, 0x1f ;  /* 0x0a001f00585b7f89 */ /* 0x0000a400000e0000 */
.L_x_6352:
        /* <DEDUP_REMOVED lines=18> */
.L_x_6353:
[----:B-----5:R-:W-:Y:S01]  /*0e20*/  ISETP.GE.AND P6, PT, R132, 0x1, PT ;  /* 0x000000018400780c */ /* 0x020fe20003fc6270 */
[----:B------:R-:W-:Y:S01]  /*0e30*/  HFMA2.MMA R107, -RZ, RZ, 0, 0 ;  /* 0x00000000ff6b7435 */ /* 0x000fe200000001ff */
[----:B------:R-:W-:Y:S01]  /*0e40*/  @!P0 LOP3.LUT R91, R90, 0x3, RZ, 0xc0, !PT ;  /* 0x000000035a5b8812 */ /* 0x000fe200078ec0ff */
[----:B------:R-:W-:Y:S03]  /*0e50*/  WARPSYNC 0xffffffff ;  /* 0xffffffff00007948 */ /* 0x000fe60003800000 */
[----:B------:R-:W-:-:S07]  /*0e60*/  @!P0 IADD3 R109, R108, R91, RZ ;  /* 0x0000005b6c6d8210 */ /* 0x000fce0007ffe0ff */
[----:B------:R-:W-:Y:S02]  /*0e70*/  @P6 IADD3 R132, R132, -0x1, RZ ;  /* 0xffffffff84846810 */ /* 0x000fe40007ffe0ff */
[----:B------:R-:W-:Y:S02]  /*0e80*/  @P6 LOP3.LUT R2, R116, 0x7f, RZ, 0xc0, !PT ;  /* 0x0000007f74026812 */ /* 0x000fe400078ec0ff */
[----:B------:R-:W-:Y:S01]  /*0e90*/  @P6 MOV R88, 0x10 ;  /* 0x0000001000586802 */ /* 0x000fe20000000f00 */
[----:B------:R-:W-:-:S05]  /*0ea0*/  @P6 IMAD R132, R132, c[0x0][0x168], RZ ;  /* 0x00005a0084846a24 */ /* 0x000fca00078e02ff */
[----:B------:R-:W-:-:S04]  /*0eb0*/  @P6 SHF.R.S32.HI R3, RZ, 0x1f, R132 ;  /* 0x0000001fff036819 */ /* 0x000fc80000011484 */
[----:B------:R-:W-:-:S04]  /*0ec0*/  @P6 LEA.HI R3, R3, R132, RZ, 0x2 ;  /* 0x0000008403036211 */ /* 0x000fc800078f10ff */
[----:B------:R-:W-:Y:S01]  /*0ed0*/  @P6 LEA.HI.SX32 R107, R3, R2, 0x1e ;  /* 0x00000002036b6211 */ /* 0x000fe200078ff2ff */
[----:B---3--:R-:W-:Y:S02]  /*0ee0*/  FADD.FTZ R2, R94, R89 ;  /* 0x000000595e027221 */ /* 0x008fe40000010000 */
[----:B--2---:R-:W-:Y:S02]  /*0ef0*/  FADD.FTZ R3, R110, R93 ;  /* 0x0000005d6e037221 */ /* 0x004fe40000010000 */
[----:B------:R-:W-:-:S03]  /*0f00*/  @P6 IMAD.WIDE.U32 R110, R107, R88, c[0x0][0x170] ;  /* 0x00005c006b6e6625 */ /* 0x000fc600078e0058 */
[----:B------:R-:W-:Y:S04]  /*0f10*/  @!P0 STS.64 [R109.X8+0x1800], R2 ;  /* 0x001800026d008388 */ /* 0x000fe80000008a00 */
[----:B------:R-:W-:Y:S06]  /*0f20*/  BAR.SYNC.DEFER_BLOCKING 0x0 ;  /* 0x0000000000007b1d */ /* 0x000fec0000010000 */
[----:B------:R2:W5:Y:S01]  /*0f30*/  @P6 LDG.E.128 R76, [R110.64] ;  /* 0x000000046e4c6981 */ /* 0x000562000c1e1d00 */
[----:B------:R-:W-:Y:S01]  /*0f40*/  @!P5 ISETP.NE.U32.AND P2, PT, RZ, c[0x0][0x218], PT ;  /* 0x00008600ff00da0c */ /* 0x000fe20003f45070 */
[----:B------:R-:W-:Y:S01]  /*0f50*/  BSSY B0, `(.L_x_6327) ;  /* 0x000001d000007945 */ /* 0x000fe20003800000 */
[----:B-1----:R-:W-:Y:S01]  /*0f60*/  ISETP.NE.AND P3, PT, R114, RZ, PT ;  /* 0x000000ff7200720c */ /* 0x002fe20003f65270 */
[----:B0-----:R-:W0:Y:S01]  /*0f70*/  LDS.128 R88, [R108.X8+0x1800] ;  /* 0x001800006c587984 */ /* 0x001e220000008c00 */
[----:B------:R-:W-:-:S02]  /*0f80*/  ISETP.NE.U32.AND P0, PT, RZ, c[0x0][0x258], PT ;  /* 0x00009600ff007a0c */ /* 0x000fc40003f05070 */
[----:B------:R-:W-:Y:S01]  /*0f90*/  @!P5 ISETP.NE.AND.EX P2, PT, RZ, c[0x0][0x21c], PT, P2 ;  /* 0x00008700ff00da0c */ /* 0x000fe20003f45320 */
[----:B------:R-:W1:Y:S01]  /*0fa0*/  LDS.128 R92, [R108.X8+0x1810] ;  /* 0x001810006c5c7984 */ /* 0x000e620000008c00 */
[----:B------:R-:W-:Y:S02]  /*0fb0*/  ISETP.NE.U32.AND P1, PT, RZ, c[0x0][0x258], PT ;  /* 0x00009600ff007a0c */ /* 0x000fe40003f25070 */
[----:B------:R-:W-:Y:S02]  /*0fc0*/  @!P5 ISETP.NE.U32.AND P4, PT, RZ, c[0x0][0x218], PT ;  /* 0x00008600ff00da0c */ /* 0x000fe40003f85070 */
[----:B------:R-:W-:Y:S01]  /*0fd0*/  ISETP.NE.AND.EX P0, PT, RZ, c[0x0][0x25c], PT, P0 ;  /* 0x00009700ff007a0c */ /* 0x000fe20003f05300 */
[----:B0-----:R-:W-:Y:S02]  /*0fe0*/  FADD.FTZ R133, RZ, R88 ;  /* 0x00000058ff857221 */ /* 0x001fe40000010000 */
[----:B------:R-:W-:Y:S01]  /*0ff0*/  FADD.FTZ R88, RZ, R89 ;  /* 0x00000059ff587221 */ /* 0x000fe20000010000 */
[----:B------:R-:W-:Y:S01]  /*1000*/  @!P5 FSEL R89, R12, RZ, P2 ;  /* 0x000000ff0c59d208 */ /* 0x000fe20001000000 */
        /* <DEDUP_REMOVED lines=9> */
[----:B------:R-:W-:Y:S01]  /*10a0*/  @!P5 ISETP.NE.U32.AND P3, PT, RZ, c[0x0][0x218], PT ;  /* 0x00008600ff00da0c */ /* 0x000fe20003f65070 */
[----:B------:R-:W-:Y:S07]  /*10b0*/  @!P5 BRA `(.L_x_6328) ;  /* 0x000000600000d947 */ /* 0x000fee0003800000 */
[----:B--2---:R-:W-:Y:S01]  /*10c0*/  ISETP.NE.U32.AND P2, PT, RZ, c[0x0][0x218], PT ;  /* 0x00008600ff007a0c */ /* 0x004fe20003f45070 */
[----:B------:R-:W-:-:S03]  /*10d0*/  FFMA.FTZ R3, R119, R95, R94 ;  /* 0x0000005f77037223 */ /* 0x000fc6000001005e */
[----:B------:R-:W-:Y:S01]  /*10e0*/  ISETP.NE.AND.EX P2, PT, RZ, c[0x0][0x21c], PT, P2 ;  /* 0x00008700ff007a0c */ /* 0x000fe20003f45320 */
[----:B------:R-:W-:-:S04]  /*10f0*/  FADD.FTZ R3, R122, -R3 ;  /* 0x800000037a037221 */ /* 0x000fc80000010000 */
[----:B------:R-:W-:-:S08]  /*1100*/  FMUL.FTZ R89, R112, R3 ;  /* 0x0000000370597220 */ /* 0x000fd00000410000 */
[----:B------:R-:W-:Y:S02]  /*1110*/  @P2 FADD.FTZ R89, R12, R89 ;  /* 0x000000590c592221 */ /* 0x000fe40000010000 */
.L_x_6328:
[----:B--2---:R-:W-:Y:S05]  /*1120*/  BSYNC B0 ;  /* 0x0000000000007941 */ /* 0x004fea0003800000 */
.L_x_6327:
        /* <DEDUP_REMOVED lines=22> */
.L_x_6330:
[----:B------:R-:W-:Y:S05]  /*1290*/  BSYNC B0 ;  /* 0x0000000000007941 */ /* 0x000fea0003800000 */
.L_x_6329:
        /* <DEDUP_REMOVED lines=12> */
.L_x_6332:
[----:B------:R-:W-:Y:S05]  /*1360*/  BSYNC B0 ;  /* 0x0000000000007941 */ /* 0x000fea0003800000 */
.L_x_6331:
        /* <DEDUP_REMOVED lines=11> */
.L_x_6334:
[----:B------:R-:W-:Y:S05]  /*1420*/  BSYNC B0 ;  /* 0x0000000000007941 */ /* 0x000fea0003800000 */
.L_x_6333:
        /* <DEDUP_REMOVED lines=26> */
.L_x_6336:
[----:B-1----:R-:W-:Y:S05]  /*15d0*/  BSYNC B0 ;  /* 0x0000000000007941 */ /* 0x002fea0003800000 */
.L_x_6335:
[----:B------:R-:W-:Y:S01]  /*15e0*/  @P0 MOV R2, 0x10 ;  /* 0x0000001000020802 */ /* 0x000fe20000000f00 */
[----:B------:R-:W-:Y:S01]  /*15f0*/  BSSY B0, `(.L_x_6337) ;  /* 0x0000015000007945 */ /* 0x000fe20003800000 */
[----:B------:R-:W-:Y:S02]  /*1600*/  @P6 MOV R93, 0x10 ;  /* 0x00000010005d6802 */ /* 0x000fe40000000f00 */
[----:B------:R-:W-:Y:S01]  /*1610*/  @P6 IADD3 R92, R107, 0x80, RZ ;  /* 0x000000806b5c6810 */ /* 0x000fe20007ffe0ff */
[----:B------:R-:W-:Y:S01]  /*1620*/  @P0 IMAD.WIDE.U32 R2, R121, R2, c[0x0][0x258] ;  /* 0x0000960079020625 */ /* 0x000fe200078e0002 */
[----:B------:R-:W-:Y:S02]  /*1630*/  @!P5 ISETP.NE.U32.AND P2, PT, RZ, c[0x0][0x218], PT ;  /* 0x00008600ff00da0c */ /* 0x000fe40003f45070 */
[----:B------:R-:W-:Y:S01]  /*1640*/  @!P5 ISETP.NE.AND.EX P3, PT, RZ, c[0x0][0x21c], PT, P3 ;  /* 0x00008700ff00da0c */ /* 0x000fe20003f65330 */
[----:B------:R-:W-:Y:S01]  /*1650*/  @P6 IMAD.WIDE.U32 R92, R92, R93, c[0x0][0x248] ;  /* 0x000092005c5c6625 */ /* 0x000fe200078e005d */
[----:B------:R-:W-:-:S02]  /*1660*/  IADD3 R121, R107, 0x100, RZ ;  /* 0x000001006b797810 */ /* 0x000fc40007ffe0ff */
[----:B------:R-:W-:Y:S01]  /*1670*/  @!P5 ISETP.NE.AND.EX P4, PT, RZ, c[0x0][0x21c], PT, P4 ;  /* 0x00008700ff00da0c */ /* 0x000fe20003f85340 */
[C---:B------:R-:W-:Y:S01]  /*1680*/  @P6 FMUL.FTZ R107, R89.reuse, c[0x0][0x1ec] ;  /* 0x00007b00596b6a20 */ /* 0x040fe20000410000 */
[----:B------:R-:W-:Y:S02]  /*1690*/  @!P5 ISETP.NE.AND.EX P2, PT, RZ, c[0x0][0x21c], PT, P2 ;  /* 0x00008700ff00da0c */ /* 0x000fe40003f45320 */
        /* <DEDUP_REMOVED lines=10> */
.L_x_6338:
[----:B------:R-:W-:Y:S05]  /*1740*/  BSYNC B0 ;  /* 0x0000000000007941 */ /* 0x000fea0003800000 */
.L_x_6337:
        /* <DEDUP_REMOVED lines=12> */
.L_x_6340:
[----:B------:R-:W-:Y:S05]  /*1810*/  BSYNC B0 ;  /* 0x0000000000007941 */ /* 0x000fea0003800000 */
.L_x_6339:
        /* <DEDUP_REMOVED lines=11> */
.L_x_6342:
[----:B------:R-:W-:Y:S05]  /*18d0*/  BSYNC B0 ;  /* 0x0000000000007941 */ /* 0x000fea0003800000 */
.L_x_6341:
[C---:B------:R-:W-:Y:S01]  /*18e0*/  @P6 FMUL.FTZ R130, R108.reuse, c[0x0][0x1ec] ;  /* 0x00007b006c826a20 */ /* 0x040fe20000410000 */
[----:B------:R-:W-:Y:S01]  /*18f0*/  SEL R91, R108, R83, P1 ;  /* 0x000000536c5b7207 */ /* 0x000fe20000800000 */
[----:B------:R-:W-:Y:S02]  /*1900*/  @P6 FMUL.FTZ R85, R21, R110 ;  /* 0x0000006e15556220 */ /* 0x000fe40000410000 */
[----:B------:R-:W-:Y:S02]  /*1910*/  @P6 FMUL.FTZ R86, R22, R111 ;  /* 0x0000006f16566220 */ /* 0x000fe40000410000 */
[----:B------:R-:W-:Y:S01]  /*1920*/  @P6 FMUL.FTZ R87, R23, R130 ;  /* 0x0000008217576220 */ /* 0x000fe20000410000 */
[----:B------:R0:W-:Y:S01]  /*1930*/  @P0 STG.E.128 [R2.64], R88 ;  /* 0x0000005802000986 */ /* 0x0001e2000c101d04 */
[----:B------:R-:W-:-:S03]  /*1940*/  @P6 IMAD.WIDE.U32 R108, R121, R132, c[0x0][0x170] ;  /* 0x00005c00796c6625 */ /* 0x000fc600078e0084 */
[----:B------:R1:W-:Y:S01]  /*1950*/  @P6 STG.E.128 [R92.64], R84 ;  /* 0x000000545c006986 */ /* 0x0003e2000c101d04 */
[----:B-----5:R-:W-:Y:S02]  /*1960*/  @P6 FFMA.FTZ R68, R76, R107, R68 ;  /* 0x0000006b4c446223 */ /* 0x020fe40000010044 */
[----:B------:R-:W-:Y:S02]  /*1970*/  @P6 FFMA.FTZ R69, R77, R110, R69 ;  /* 0x0000006e4d456223 */ /* 0x000fe40000010045 */
[----:B------:R-:W-:Y:S02]  /*1980*/  @P6 FFMA.FTZ R70, R78, R111, R70 ;  /* 0x0000006f4e466223 */ /* 0x000fe40000010046 */
[----:B------:R-:W-:Y:S02]  /*1990*/  @P6 FFMA.FTZ R71, R79, R130, R71 ;  /* 0x000000824f476223 */ /* 0x000fe40000010047 */
[----:B------:R1:W5:Y:S01]  /*19a0*/  @P6 LDG.E.128 R76, [R108.64] ;  /* 0x000000046c4c6981 */ /* 0x000362000c1e1d00 */
[----:B------:R-:W-:Y:S01]  /*19b0*/  @!P5 ISETP.NE.U32.AND P3, PT, RZ, c[0x0][0x218], PT ;  /* 0x00008600ff00da0c */ /* 0x000fe20003f65070 */
[----:B------:R-:W-:Y:S01]  /*19c0*/  BSSY B0, `(.L_x_6343) ;  /* 0x000000c000007945 */ /* 0x000fe20003800000 */
[----:B------:R-:W-:-:S02]  /*19d0*/  @!P5 ISETP.NE.U32.AND P4, PT, RZ, c[0x0][0x218], PT ;  /* 0x00008600ff00da0c */ /* 0x000fc40003f85070 */
[----:B------:R-:W-:Y:S02]  /*19e0*/  @!P5 ISETP.NE.AND.EX P3, PT, RZ, c[0x0][0x21c], PT, P3 ;  /* 0x00008700ff00da0c */ /* 0x000fe40003f65330 */
[----:B------:R-:W-:Y:S02]  /*19f0*/  @!P5 ISETP.NE.U32.AND P2, PT, RZ, c[0x0][0x218], PT ;  /* 0x00008600ff00da0c */ /* 0x000fe40003f45070 */
        /* <DEDUP_REMOVED lines=8> */
.L_x_6344:
[----:B-1----:R-:W-:Y:S05]  /*1a80*/  BSYNC B0 ;  /* 0x0000000000007941 */ /* 0x002fea0003800000 */
.L_x_6343:
        /* <DEDUP_REMOVED lines=15> */
.L_x_6346:
[----:B------:R-:W-:Y:S05]  /*1b80*/  BSYNC B0 ;  /* 0x0000000000007941 */ /* 0x000fea0003800000 */
.L_x_6345:
        /* <DEDUP_REMOVED lines=12> */
.L_x_6348:
[----:B------:R-:W-:Y:S05]  /*1c50*/  BSYNC B0 ;  /* 0x0000000000007941 */ /* 0x000fea0003800000 */
.L_x_6347:
        /* <DEDUP_REMOVED lines=16> */
.L_x_6350:
[----:B------:R-:W-:Y:S05]  /*1d60*/  BSYNC B0 ;  /* 0x0000000000007941 */ /* 0x000fea0003800000 */
.L_x_6349:
        /* <DEDUP_REMOVED lines=16> */
.L_x_6321:
        /* <DEDUP_REMOVED lines=19> */
.L_x_6325:
[----:B------:R-:W-:Y:S01]  /*1fa0*/  HFMA2.MMA R95, -RZ, RZ, 0, 9.5367431640625e-07 ;  /* 0x00000010ff5f7435 */ /* 0x000fe200000001ff */
[----:B------:R-:W-:-:S02]  /*1fb0*/  MOV R92, R88 ;  /* 0x00000058005c7202 */ /* 0x000fc40000000f00 */
[----:B------:R-:W-:Y:S02]  /*1fc0*/  MOV R110, 0x1f ;  /* 0x0000001f006e7802 */ /* 0x000fe40000000f00 */
[----:B------:R-:W-:Y:S02]  /*1fd0*/  MOV R107, 0xffffffff ;  /* 0xffffffff006b7802 */ /* 0x000fe40000000f00 */
[----:B------:R-:W-:Y:S02]  /*1fe0*/  MOV R2, 0x2000 ;  /* 0x0000200000027802 */ /* 0x000fe40000000f00 */
[----:B-1---5:R-:W-:Y:S05]  /*1ff0*/  CALL.REL.NOINC `($__internal_187_$__cuda_sm70_shflsync_down_p) ;  /* 0x0000045000007944 */ /* 0x022fea0003c00000 */
[----:B-1----:R-:W-:Y:S01]  /*2000*/  MOV R91, R110 ;  /* 0x0000006e005b7202 */ /* 0x002fe20000000f00 */
[----:B0-----:R-:W-:Y:S05]  /*2010*/  BRA `(.L_x_6352) ;  /* 0xffffece000007947 */ /* 0x001fea000383ffff */
.L_x_6326:
[----:B------:R-:W-:Y:S01]  /*2020*/  HFMA2.MMA R95, -RZ, RZ, 0, 9.5367431640625e-07 ;  /* 0x00000010ff5f7435 */ /* 0x000fe200000001ff */
[----:B------:R-:W-:Y:S02]  /*2030*/  MOV R92, R89 ;  /* 0x00000059005c7202 */ /* 0x000fe40000000f00 */
[----:B------:R-:W-:Y:S02]  /*2040*/  MOV R110, 0x1f ;  /* 0x0000001f006e7802 */ /* 0x000fe40000000f00 */
[----:B------:R-:W-:-:S02]  /*2050*/  MOV R107, 0xffffffff ;  /* 0xffffffff006b7802 */ /* 0x000fc40000000f00 */
[----:B------:R-:W-:Y:S02]  /*2060*/  MOV R2, 0x2080 ;  /* 0x0000208000027802 */ /* 0x000fe40000000f00 */
[----:B012--5:R-:W-:Y:S05]  /*2070*/  CALL.REL.NOINC `($__internal_187_$__cuda_sm70_shflsync_down_p) ;  /* 0x000003d000007944 */ /* 0x027fea0003c00000 */
[----:B------:R-:W-:Y:S01]  /*2080*/  FADD.FTZ R91, R91, R88 ;  /* 0x000000585b5b7221 */ /* 0x000fe20000010000 */
[----:B0-----:R-:W-:Y:S01]  /*2090*/  HFMA2.MMA R95, -RZ, RZ, 0, 4.76837158203125e-07 ;  /* 0x00000008ff5f7435 */ /* 0x001fe200000001ff */
[----:B-1----:R-:W-:Y:S01]  /*20a0*/  FADD.FTZ R89, R89, R110 ;  /* 0x0000006e59597221 */ /* 0x002fe20000010000 */
[----:B------:R-:W-:Y:S02]  /*20b0*/  MOV R110, 0x1f ;  /* 0x0000001f006e7802 */ /* 0x000fe40000000f00 */
[----:B------:R-:W-:Y:S02]  /*20c0*/  MOV R107, 0xffffffff ;  /* 0xffffffff006b7802 */ /* 0x000fe40000000f00 */
[----:B------:R-:W-:Y:S02]  /*20d0*/  MOV R92, R91 ;  /* 0x0000005b005c7202 */ /* 0x000fe40000000f00 */
[----:B------:R-:W-:Y:S02]  /*20e0*/  MOV R2, 0x2100 ;  /* 0x0000210000027802 */ /* 0x000fe40000000f00 */
[----:B------:R-:W-:Y:S05]  /*20f0*/  CALL.REL.NOINC `($__internal_187_$__cuda_sm70_shflsync_down_p) ;  /* 0x0000035000007944 */ /* 0x000fea0003c00000 */
[----:B0-----:R-:W-:Y:S01]  /*2100*/  HFMA2.MMA R95, -RZ, RZ, 0, 4.76837158203125e-07 ;  /* 0x00000008ff5f7435 */ /* 0x001fe200000001ff */
[----:B-1----:R-:W-:-:S02]  /*2110*/  MOV R88, R110 ;  /* 0x0000006e00587202 */ /* 0x002fc40000000f00 */
[----:B------:R-:W-:Y:S02]  /*2120*/  MOV R92, R89 ;  /* 0x00000059005c7202 */ /* 0x000fe40000000f00 */
[----:B------:R-:W-:Y:S02]  /*2130*/  MOV R110, 0x1f ;  /* 0x0000001f006e7802 */ /* 0x000fe40000000f00 */
[----:B------:R-:W-:Y:S02]  /*2140*/  MOV R107, 0xffffffff ;  /* 0xffffffff006b7802 */ /* 0x000fe40000000f00 */
[----:B------:R-:W-:Y:S02]  /*2150*/  MOV R2, 0x2170 ;  /* 0x0000217000027802 */ /* 0x000fe40000000f00 */
[----:B------:R-:W-:Y:S05]  /*2160*/  CALL.REL.NOINC `($__internal_187_$__cuda_sm70_shflsync_down_p) ;  /* 0x000002e000007944 */ /* 0x000fea0003c00000 */
[----:B------:R-:W-:Y:S01]  /*2170*/  FADD.FTZ R91, R88, R91 ;  /* 0x0000005b585b7221 */ /* 0x000fe20000010000 */
[----:B0-----:R-:W-:Y:S01]  /*2180*/  HFMA2.MMA R95, -RZ, RZ, 0, 2.384185791015625e-07 ;  /* 0x00000004ff5f7435 */ /* 0x001fe200000001ff */
[----:B-1----:R-:W-:Y:S01]  /*2190*/  FADD.FTZ R89, R89, R110 ;  /* 0x0000006e59597221 */ /* 0x002fe20000010000 */
[----:B------:R-:W-:Y:S02]  /*21a0*/  MOV R110, 0x1f ;  /* 0x0000001f006e7802 */ /* 0x000fe40000000f00 */
[----:B------:R-:W-:-:S02]  /*21b0*/  MOV R107, 0xffffffff ;  /* 0xffffffff006b7802 */ /* 0x000fc40000000f00 */
[----:B------:R-:W-:Y:S02]  /*21c0*/  MOV R92, R91 ;  /* 0x0000005b005c7202 */ /* 0x000fe40000000f00 */
[----:B------:R-:W-:Y:S02]  /*21d0*/  MOV R2, 0x21f0 ;  /* 0x000021f000027802 */ /* 0x000fe40000000f00 */
[----:B------:R-:W-:Y:S05]  /*21e0*/  CALL.REL.NOINC `($__internal_187_$__cuda_sm70_shflsync_down_p) ;  /* 0x0000026000007944 */ /* 0x000fea0003c00000 */
[----:B0-----:R-:W-:Y:S01]  /*21f0*/  HFMA2.MMA R95, -RZ, RZ, 0, 2.384185791015625e-07 ;  /* 0x00000004ff5f7435 */ /* 0x001fe200000001ff */
[----:B-1----:R-:W-:Y:S02]  /*2200*/  MOV R88, R110 ;  /* 0x0000006e00587202 */ /* 0x002fe40000000f00 */
[----:B------:R-:W-:Y:S02]  /*2210*/  MOV R92, R89 ;  /* 0x00000059005c7202 */ /* 0x000fe40000000f00 */
[----:B------:R-:W-:Y:S02]  /*2220*/  MOV R110, 0x1f ;  /* 0x0000001f006e7802 */ /* 0x000fe40000000f00 */
[----:B------:R-:W-:Y:S02]  /*2230*/  MOV R107, 0xffffffff ;  /* 0xffffffff006b7802 */ /* 0x000fe40000000f00 */
[----:B------:R-:W-:-:S02]  /*2240*/  MOV R2, 0x2260 ;  /* 0x0000226000027802 */ /* 0x000fc40000000f00 */
[----:B------:R-:W-:Y:S05]  /*2250*/  CALL.REL.NOINC `($__internal_187_$__cuda_sm70_shflsync_down_p) ;  /* 0x000001f000007944 */ /* 0x000fea0003c00000 */
[----:B------:R-:W-:Y:S01]  /*2260*/  FADD.FTZ R91, R88, R91 ;  /* 0x0000005b585b7221 */ /* 0x000fe20000010000 */
[----:B0-----:R-:W-:Y:S01]  /*2270*/  HFMA2.MMA R95, -RZ, RZ, 0, 1.1920928955078125e-07 ;  /* 0x00000002ff5f7435 */ /* 0x001fe200000001ff */
[----:B-1----:R-:W-:Y:S01]  /*2280*/  FADD.FTZ R93, R89, R110 ;  /* 0x0000006e595d7221 */ /* 0x002fe20000010000 */
[----:B------:R-:W-:-:S02]  /*2290*/  MOV R110, 0x1f ;  /* 0x0000001f006e7802 */ /* 0x000fc40000000f00 */
[----:B------:R-:W-:Y:S02]  /*22a0*/  MOV R107, 0xffffffff ;  /* 0xffffffff006b7802 */ /* 0x000fe40000000f00 */
[----:B------:R-:W-:Y:S02]  /*22b0*/  MOV R92, R91 ;  /* 0x0000005b005c7202 */ /* 0x000fe40000000f00 */
[----:B------:R-:W-:Y:S02]  /*22c0*/  MOV R2, 0x22e0 ;  /* 0x000022e000027802 */ /* 0x000fe40000000f00 */
[----:B------:R-:W-:Y:S05]  /*22d0*/  CALL.REL.NOINC `($__internal_187_$__cuda_sm70_shflsync_down_p) ;  /* 0x0000017000007944 */ /* 0x000fea0003c00000 */
[----:B0-----:R-:W-:Y:S01]  /*22e0*/  HFMA2.MMA R95, -RZ, RZ, 0, 1.1920928955078125e-07 ;  /* 0x00000002ff5f7435 */ /* 0x001fe200000001ff */
[----:B-1----:R-:W-:Y:S02]  /*22f0*/  MOV R88, R110 ;  /* 0x0000006e00587202 */ /* 0x002fe40000000f00 */
[----:B------:R-:W-:Y:S02]  /*2300*/  MOV R92, R93 ;  /* 0x0000005d005c7202 */ /* 0x000fe40000000f00 */
[----:B------:R-:W-:Y:S02]  /*2310*/  MOV R110, 0x1f ;  /* 0x0000001f006e7802 */ /* 0x000fe40000000f00 */
[----:B------:R-:W-:-:S02]  /*2320*/  MOV R107, 0xffffffff ;  /* 0xffffffff006b7802 */ /* 0x000fc40000000f00 */
[----:B------:R-:W-:Y:S02]  /*2330*/  MOV R2, 0x2350 ;  /* 0x0000235000027802 */ /* 0x000fe40000000f00 */
[----:B------:R-:W-:Y:S05]  /*2340*/  CALL.REL.NOINC `($__internal_187_$__cuda_sm70_shflsync_down_p) ;  /* 0x0000010000007944 */ /* 0x000fea0003c00000 */
[----:B------:R-:W-:Y:S01]  /*2350*/  FADD.FTZ R89, R88, R91 ;  /* 0x0000005b58597221 */ /* 0x000fe20000010000 */
[----:B0-----:R-:W-:Y:S01]  /*2360*/  HFMA2.MMA R95, -RZ, RZ, 0, 5.9604644775390625e-08 ;  /* 0x00000001ff5f7435 */ /* 0x001fe200000001ff */
[----:B-1----:R-:W-:Y:S01]  /*2370*/  FADD.FTZ R93, R93, R110 ;  /* 0x0000006e5d5d7221 */ /* 0x002fe20000010000 */
[----:B------:R-:W-:Y:S02]  /*2380*/  MOV R110, 0x1f ;  /* 0x0000001f006e7802 */ /* 0x000fe40000000f00 */
[----:B------:R-:W-:Y:S02]  /*2390*/  MOV R107, 0xffffffff ;  /* 0xffffffff006b7802 */ /* 0x000fe40000000f00 */
[----:B------:R-:W-:Y:S02]  /*23a0*/  MOV R92, R89 ;  /* 0x00000059005c7202 */ /* 0x000fe40000000f00 */
[----:B------:R-:W-:Y:S02]  /*23b0*/  MOV R2, 0x23d0 ;  /* 0x000023d000027802 */ /* 0x000fe40000000f00 */
[----:B------:R-:W-:Y:S05]  /*23c0*/  CALL.REL.NOINC `($__internal_187_$__cuda_sm70_shflsync_down_p) ;  /* 0x0000008000007944 */ /* 0x000fea0003c00000 */
[----:B0-----:R-:W-:Y:S01]  /*23d0*/  HFMA2.MMA R95, -RZ, RZ, 0, 5.9604644775390625e-08 ;  /* 0x00000001ff5f7435 */ /* 0x001fe200000001ff */
[----:B-1----:R-:W-:-:S02]  /*23e0*/  MOV R94, R110 ;  /* 0x0000006e005e7202 */ /* 0x002fc40000000f00 */
[----:B------:R-:W-:Y:S02]  /*23f0*/  MOV R92, R93 ;  /* 0x0000005d005c7202 */ /* 0x000fe40000000f00 */
[----:B------:R-:W-:Y:S02]  /*2400*/  MOV R110, 0x1f ;  /* 0x0000001f006e7802 */ /* 0x000fe40000000f00 */
[----:B------:R-:W-:Y:S02]  /*2410*/  MOV R107, 0xffffffff ;  /* 0xffffffff006b7802 */ /* 0x000fe40000000f00 */
[----:B------:R-:W-:Y:S02]  /*2420*/  MOV R2, 0x2440 ;  /* 0x0000244000027802 */ /* 0x000fe40000000f00 */
[----:B------:R-:W-:Y:S05]  /*2430*/  CALL.REL.NOINC `($__internal_187_$__cuda_sm70_shflsync_down_p) ;  /* 0x0000001000007944 */ /* 0x000fea0003c00000 */
[----:B01----:R-:W-:Y:S05]  /*2440*/  BRA `(.L_x_6353) ;  /* 0xffffe9d000007947 */ /* 0x003fea000383ffff */
        .weak           $__internal_187_$__cuda_sm70_shflsync_down_p
        .type           $__internal_187_$__cuda_sm70_shflsync_down_p,@function
        .size           $__internal_187_$__cuda_sm70_shflsync_down_p,(.L_x_6836 - $__internal_187_$__cuda_sm70_shflsync_down_p)
$__internal_187_$__cuda_sm70_shflsync_down_p:
[----:B------:R-:W-:Y:S01]  /*2450*/  HFMA2.MMA R3, -RZ, RZ, 0, 0 ;  /* 0x00000000ff037435 */ /* 0x000fe200000001ff */
[----:B------:R-:W-:Y:S04]  /*2460*/  WARPSYNC R107 ;  /* 0x0000006b00007348 */ /* 0x000fe80003800000 */
[----:B------:R0:W1:Y:S01]  /*2470*/  SHFL.DOWN PT, R110, R92, R95, R110 ;  /* 0x0800005f5c6e7389 */ /* 0x00006200000e006e */
[----:B------:R-:W-:Y:S05]  /*2480*/  RET.REL.NODEC R2 `(_ZN10layer_norm13ln_bwd_kernelINS_13Kernel_traitsIfffffjLj1536ELj1ELj1ELj4ELj16ENS_18Kernel_traits_baseILj1536EfffffjLj128EEEEELb0ELb1ELb1ELb1EEEvNS_9BwdParamsE) ;  /* 0xffffdb7002007950 */ /* 0x000fea0003c3ffff */
.L_x_6354:
        /* <DEDUP_REMOVED lines=15> */
.L_x_6836:


//--------------------- .text._ZN10layer_norm13ln_bwd_kernelINS_13Kernel_traitsIfffffjLj1536ELj1ELj1ELj4ELj16ENS_18Kernel_traits_baseILj1536EfffffjLj128EEEEELb1ELb0ELb0ELb0EEEvNS_9BwdParamsE --------------------------
	.section	.text._ZN10layer_norm13ln_bwd_kernelINS_13Kernel_traitsIfffffjLj1536ELj1ELj1ELj4ELj16ENS_18Kernel_traits_baseILj1536EfffffjLj128EEEEELb1ELb0ELb0ELb0EEEvNS_9BwdParamsE,"ax",@progbits
	.sectioninfo	@"SHI_REGISTERS=108"
	.align	128
        .global         _ZN10layer_norm13ln_bwd_kernelINS_13Kernel_traitsIfffffjLj1536ELj1ELj1ELj4ELj16ENS_18Kernel_traits_baseILj1536EfffffjLj128EEEEELb1ELb0ELb0ELb0EEEvNS_9BwdParamsE
        .type           _ZN10layer_norm13ln_bwd_kernelINS_13Kernel_traitsIfffffjLj1536ELj1ELj1ELj4ELj16ENS_18Kernel_traits_baseILj1536EfffffjLj128EEEEELb1ELb0ELb0ELb0EEEvNS_9BwdParamsE,@function
        .size           _ZN10layer_norm13ln_bwd_kernelINS_13Kernel_traitsIfffffjLj1536ELj1ELj1ELj4ELj16ENS_18Kernel_traits_baseILj1536EfffffjLj128EEEEELb1ELb0ELb0ELb0EEEvNS_9BwdParamsE,(.L_x_6837 - _ZN10layer_norm13ln_bwd_kernelINS_13Kernel_traitsIfffffjLj1536ELj1ELj1ELj4ELj16ENS_18Kernel_traits_baseILj1536EfffffjLj128EEEEELb1ELb0ELb0ELb0EEEvNS_9BwdParamsE)
        .other          _ZN10layer_norm13ln_bwd_kernelINS_13Kernel_traitsIfffffjLj1536ELj1ELj1ELj4ELj16ENS_18Kernel_traits_baseILj1536EfffffjLj128EEEEELb1ELb0ELb0ELb0EEEvNS_9BwdParamsE,@"STO_CUDA_ENTRY STV_DEFAULT"
_ZN10layer_norm13ln_bwd_kernelINS_13Kernel_traitsIfffffjLj1536ELj1ELj1ELj4ELj16ENS_18Kernel_traits_baseILj1536EfffffjLj128EEEEELb1ELb0ELb0ELb0EEEvNS_9BwdParamsE:
.text._ZN10layer_norm13ln_bwd_kernelINS_13Kernel_traitsIfffffjLj1536ELj1ELj1ELj4ELj16ENS_18Kernel_traits_baseILj1536EfffffjLj128EEEEELb1ELb0ELb0ELb0EEEvNS_9BwdParamsE:
        /* <DEDUP_REMOVED lines=42> */
.L_x_6370:
[----:B------:R-:W-:Y:S02]  /*02a0*/  MOV R73, 0x4 ;  /* 0x0000000400497802 */ /* 0x000fe40000000f00 */
[----:B------:R-:W-:-:S02]  /*02b0*/  ISETP.NE.U32.AND P0, PT, RZ, c[0x0][0x1c0], PT ;  /* 0x00007000ff007a0c */ /* 0x000fc40003f05070 */
[----:B------:R-:W-:Y:S01]  /*02c0*/  SHF.R.S32.HI R11, RZ, 0x1f, R4 ;  /* 0x0000001fff0b7819 */ /* 0x000fe20000011404 */
[----:B------:R-:W-:Y:S01]  /*02d0*/  IMAD.WIDE R70, R4, R73, c[0x0][0x1a0] ;  /* 0x0000680004467625 */ /* 0x000fe200078e0249 */
[----:B------:R-:W-:-:S03]  /*02e0*/  ISETP.NE.AND.EX P0, PT, RZ, c[0x0][0x1c4], PT, P0 ;  /* 0x00007100ff007a0c */ /* 0x000fc60003f05300 */
[C---:B------:R-:W-:Y:S02]  /*02f0*/  IMAD.WIDE R72, R4.reuse, R73, c[0x0][0x1a8] ;  /* 0x00006a0004487625 */ /* 0x040fe400078e0249 */
[----:B------:R-:W2:Y:S04]  /*0300*/  LDG.E R70, [R70.64] ;  /* 0x0000000446467981 */ /* 0x000ea8000c1e1900 */
[----:B-----5:R1:W5:Y:S01]  /*0310*/  LDG.E R12, [R72.64] ;  /* 0x00000004480c7981 */ /* 0x020362000c1e1900 */
[----:B------:R-:W-:-:S03]  /*0320*/  IMAD R10, R4, c[0x0][0x168], RZ ;  /* 0x00005a00040a7a24 */ /* 0x000fc600078e02ff */
[C---:B------:R-:W-:Y:S02]  /*0330*/  @P0 LEA R68, P1, R4.reuse, c[0x0][0x1c0], 0x2 ;  /* 0x0000700004440a11 */ /* 0x040fe400078210ff */
[----:B------:R-:W-:Y:S02]  /*0340*/  SHF.R.S32.HI R75, RZ, 0x1f, R10 ;  /* 0x0000001fff4b7819 */ /* 0x000fe4000001140a */
[----:B------:R-:W-:Y:S02]  /*0350*/  @P0 LEA.HI.X R69, R4, c[0x0][0x1c4], R11, 0x2, P1 ;  /* 0x0000710004450a11 */ /* 0x000fe400008f140b */
[----:B------:R-:W-:Y:S02]  /*0360*/  MOV R11, 0x3f800000 ;  /* 0x3f800000000b7802 */ /* 0x000fe40000000f00 */
[----:B------:R-:W-:Y:S02]  /*0370*/  LEA.HI R10, R75, R10, RZ, 0x2 ;  /* 0x0000000a4b0a7211 */ /* 0x000fe400078f10ff */
[----:B------:R-:W-:-:S02]  /*0380*/  LOP3.LUT R75, R6, 0x7f, RZ, 0xc0, !PT ;  /* 0x0000007f064b7812 */ /* 0x000fc400078ec0ff */
[----:B------:R1:W5:Y:S01]  /*0390*/  @P0 LDG.E R11, [R68.64] ;  /* 0x00000004440b0981 */ /* 0x000362000c1e1900 */
[----:B------:R-:W-:Y:S01]  /*03a0*/  SHF.R.U32.HI R95, RZ, 0x5, R6 ;  /* 0x00000005ff5f7819 */ /* 0x000fe20000011606 */
[----:B------:R-:W-:Y:S01]  /*03b0*/  BSSY B0, `(.L_x_6356) ;  /* 0x0000036000007945 */ /* 0x000fe20003800000 */
[----:B------:R-:W-:Y:S02]  /*03c0*/  LEA.HI.SX32 R10, R10, R75, 0x1e ;  /* 0x0000004b0a0a7211 */ /* 0x000fe400078ff2ff */
[----:B0-----:R-:W-:Y:S02]  /*03d0*/  ISETP.NE.AND P0, PT, R5, RZ, PT ;  /* 0x000000ff0500720c */ /* 0x001fe40003f05270 */
[----:B------:R-:W-:Y:S02]  /*03e0*/  LOP3.LUT P1, RZ, R6, 0x1f, RZ, 0xc0, !PT ;  /* 0x0000001f06ff7812 */ /* 0x000fe4000782c0ff */
[----:B------:R-:W-:Y:S02]  /*03f0*/  LOP3.LUT P5, RZ, R3, 0xff, RZ, 0xc0, !PT ;  /* 0x000000ff03ff7812 */ /* 0x000fe400078ac0ff */
[----:B------:R-:W-:-:S02]  /*0400*/  MOV R103, RZ ;  /* 0x000000ff00677202 */ /* 0x000fc40000000f00 */
[----:B------:R-:W-:Y:S02]  /*0410*/  MOV R104, RZ ;  /* 0x000000ff00687202 */ /* 0x000fe40000000f00 */
[----:B------:R-:W-:Y:S02]  /*0420*/  LOP3.LUT R93, R95, 0x7fffffc, RZ, 0xc0, !PT ;  /* 0x07fffffc5f5d7812 */ /* 0x000fe400078ec0ff */
[----:B------:R-:W-:Y:S02]  /*0430*/  MOV R105, R10 ;  /* 0x0000000a00697202 */ /* 0x000fe40000000f00 */
[----:B--2---:R-:W-:Y:S01]  /*0440*/  FSEL R102, R70, RZ, !P0 ;  /* 0x000000ff46667208 */ /* 0x004fe20004000000 */
[----:B------:R-:W-:Y:S05]  /*0450*/  @!P2 BRA `(.L_x_6357) ;  /* 0x000002b00000a947 */ /* 0x000fea0003800000 */
[----:B-1----:R-:W-:Y:S01]  /*0460*/  LEA R72, P0, R10, c[0x0][0x188], 0x4 ;  /* 0x000062000a487a11 */ /* 0x002fe200078020ff */
[----:B------:R-:W-:-:S03]  /*0470*/  HFMA2.MMA R69, -RZ, RZ, 0, 9.5367431640625e-07 ;  /* 0x00000010ff457435 */ /* 0x000fc600000001ff */
[----:B------:R-:W-:Y:S02]  /*0480*/  LEA.HI.X R73, R10, c[0x0][0x18c], RZ, 0x4, P0 ;  /* 0x000063000a497a11 */ /* 0x000fe400000f24ff */
[----:B------:R-:W-:-:S04]  /*0490*/  ISETP.NE.U32.AND P0, PT, RZ, c[0x0][0x218], PT ;  /* 0x00008600ff007a0c */ /* 0x000fc80003f05070 */
[----:B------:R-:W-:Y:S01]  /*04a0*/  ISETP.NE.AND.EX P0, PT, RZ, c[0x0][0x21c], PT, P0 ;  /* 0x00008700ff007a0c */ /* 0x000fe20003f05300 */
[C---:B------:R-:W-:Y:S01]  /*04b0*/  IMAD.WIDE.U32 R68, R10.reuse, R69, c[0x0][0x208] ;  /* 0x000082000a447625 */ /* 0x040fe200078e0045 */
[----:B------:R-:W2:Y:S05]  /*04c0*/  LDG.E.128 R72, [R72.64] ;  /* 0x0000000448487981 */ /* 0x000eaa000c1e1d00 */
[----:B------:R-:W3:Y:S06]  /*04d0*/  LDG.E.128 R68, [R68.64] ;  /* 0x0000000444447981 */ /* 0x000eec000c1e1d00 */
        /* <DEDUP_REMOVED lines=10> */
[----:B------:R-:W-:Y:S02]  /*0580*/  FMUL.FTZ R13, R12, R13 ;  /* 0x0000000d0c0d7220 */ /* 0x000fe40000410000 */
[----:B---3--:R-:W-:-:S02]  /*0590*/  FMUL.FTZ R14, R16, R68 ;  /* 0x00000044100e7220 */ /* 0x008fc40000410000 */
        /* <DEDUP_REMOVED lines=8> */
[----:B------:R-:W-:Y:S02]  /*0620*/  FADD.FTZ R75, -R102, R75 ;  /* 0x0000004b664b7221 */ /* 0x000fe40000010100 */
[----:B0-----:R-:W-:Y:S02]  /*0630*/  FMUL.FTZ R87, R12, R73 ;  /* 0x000000490c577220 */ /* 0x001fe40000410000 */
        /* <DEDUP_REMOVED lines=13> */
.L_x_6357:
[----:B-1----:R-:W-:Y:S05]  /*0710*/  BSYNC B0 ;  /* 0x0000000000007941 */ /* 0x002fea0003800000 */
.L_x_6356:
        /* <DEDUP_REMOVED lines=45> */
.L_x_6359:
[----:B0-----:R-:W-:Y:S05]  /*09f0*/  BSYNC B0 ;  /* 0x0000000000007941 */ /* 0x001fea0003800000 */
.L_x_6358:
[----:B------:R-:W-:Y:S01]  /*0a00*/  BSSY B0, `(.L_x_6360) ;  /* 0x000002c000007945 */ /* 0x000fe20003800000 */
[----:B------:R-:W-:Y:S05]  /*0a10*/  @!P4 BRA `(.L_x_6361) ;  /* 0x000002a00000c947 */ /* 0x000fea0003800000 */
[----:B------:R-:W-:Y:S01]  /*0a20*/  LEA R68, P0, R105, c[0x0][0x188], 0x4 ;  /* 0x0000620069447a11 */ /* 0x000fe200078020ff */
        /* <DEDUP_REMOVED lines=28> */
[----:B0-----:R-:W-:Y:S02]  /*0bf0*/  FMUL.FTZ R96, R12, R71 ;  /* 0x000000470c607220 */ /* 0x001fe40000410000 */
        /* <DEDUP_REMOVED lines=12> */
.L_x_6361:
[----:B-1----:R-:W-:Y:S05]  /*0cc0*/  BSYNC B0 ;  /* 0x0000000000007941 */ /* 0x002fea0003800000 */
.L_x_6360:
[----:B------:R-:W-:Y:S01]  /*0cd0*/  @!P5 IADD3 R93, R93, 0x4, RZ ;  /* 0x000000045d5dd810 */ /* 0x000fe20007ffe0ff */
[----:B------:R-:W-:Y:S05]  /*0ce0*/  BRA.DIV ~URZ, `(.L_x_6362) ;  /* 0x00000d927f007947 */ /* 0x000fea000b800000 */
[----:B------:R0:W1:Y:S02]  /*0cf0*/  SHFL.DOWN PT, R70, R103, 0x10, 0x1f ;  /* 0x0a001f0067467f89 */ /* 0x00006400000e0000 */
.L_x_6371:
        /* <DEDUP_REMOVED lines=18> */
.L_x_6372:
        /* <DEDUP_REMOVED lines=30> */
[-CC-:B------:R-:W-:Y:S01]  /*1000*/  FFMA.FTZ R73, R87, R98.reuse, R93.reuse ;  /* 0x0000006257497223 */ /* 0x180fe2000001005d */
[----:B------:R-:W-:Y:S01]  /*1010*/  LOP3.LUT P6, RZ, R2, 0xff, RZ, 0xc0, !PT ;  /* 0x000000ff02ff7812 */ /* 0x000fe200078cc0ff */
[----:B------:R-:W-:Y:S01]  /*1020*/  FFMA.FTZ R75, R88, R98, R93 ;  /* 0x00000062584b7223 */ /* 0x000fe2000001005d */
[----:B------:R-:W-:Y:S01]  /*1030*/  LOP3.LUT P5, RZ, R2, 0xff00, RZ, 0xc0, !PT ;  /* 0x0000ff0002ff7812 */ /* 0x000fe200078ac0ff */
[----:B------:R-:W-:-:S02]  /*1040*/  FADD.FTZ R71, R82, -R71 ;  /* 0x8000004752477221 */ /* 0x000fc40000010000 */
[----:B-----5:R-:W-:Y:S02]  /*1050*/  FMUL.FTZ R69, R12, R69 ;  /* 0x000000450c457220 */ /* 0x020fe40000410000 */
[----:B------:R-:W-:Y:S02]  /*1060*/  FADD.FTZ R73, R84, -R73 ;  /* 0x8000004954497221 */ /* 0x000fe40000010000 */
[----:B------:R-:W-:Y:S02]  /*1070*/  FADD.FTZ R75, R86, -R75 ;  /* 0x8000004b564b7221 */ /* 0x000fe40000010000 */
[----:B------:R-:W-:Y:S02]  /*1080*/  FMUL.FTZ R68, R12, R71 ;  /* 0x000000470c447220 */ /* 0x000fe40000410000 */
[----:B------:R-:W-:Y:S02]  /*1090*/  @P0 FADD.FTZ R69, R52, R69 ;  /* 0x0000004534450221 */ /* 0x000fe40000010000 */
[----:B------:R-:W-:-:S02]  /*10a0*/  FMUL.FTZ R73, R12, R73 ;  /* 0x000000490c497220 */ /* 0x000fc40000410000 */
[----:B------:R-:W-:Y:S01]  /*10b0*/  FMUL.FTZ R72, R12, R75 ;  /* 0x0000004b0c487220 */ /* 0x000fe20000410000 */
[----:B------:R-:W-:Y:S01]  /*10c0*/  SEL R64, R69, R64, P1 ;  /* 0x0000004045407207 */ /* 0x000fe20000800000 */
[----:B------:R-:W-:Y:S01]  /*10d0*/  @P0 FADD.FTZ R68, R53, R68 ;  /* 0x0000004435440221 */ /* 0x000fe20000010000 */
[----:B------:R-:W-:Y:S01]  /*10e0*/  MOV R75, 0x10 ;  /* 0x00000010004b7802 */ /* 0x000fe20000000f00 */
[----:B------:R-:W-:Y:S02]  /*10f0*/  @P0 FADD.FTZ R73, R54, R73 ;  /* 0x0000004936490221 */ /* 0x000fe40000010000 */
[----:B------:R-:W-:Y:S01]  /*1100*/  @P0 FADD.FTZ R72, R55, R72 ;  /* 0x0000004837480221 */ /* 0x000fe20000010000 */
[C---:B------:R-:W-:Y:S01]  /*1110*/  SEL R65, R68.reuse, R65, P1 ;  /* 0x0000004144417207 */ /* 0x040fe20000800000 */
[-C--:B------:R-:W-:Y:S01]  /*1120*/  FMUL.FTZ R69, R69, R11.reuse ;  /* 0x0000000b45457220 */ /* 0x080fe20000410000 */
[----:B------:R-:W-:Y:S01]  /*1130*/  SEL R66, R73, R66, P1 ;  /* 0x0000004249427207 */ /* 0x000fe20000800000 */
[----:B------:R-:W-:Y:S01]  /*1140*/  FMUL.FTZ R70, R68, R11 ;  /* 0x0000000b44467220 */ /* 0x000fe20000410000 */
        /* <DEDUP_REMOVED lines=18> */
.L_x_6365:
[----:B------:R-:W-:Y:S05]  /*1270*/  BSYNC B0 ;  /* 0x0000000000007941 */ /* 0x000fea0003800000 */
.L_x_6364:
        /* <DEDUP_REMOVED lines=23> */
[----:B------:R-:W-:Y:S01]  /*13f0*/  HFMA2.MMA R75, -RZ, RZ, 0, 9.5367431640625e-07 ;  /* 0x00000010ff4b7435 */ /* 0x000fe200000001ff */
        /* <DEDUP_REMOVED lines=24> */
.L_x_6367:
[----:B------:R-:W-:Y:S05]  /*1580*/  BSYNC B0 ;  /* 0x0000000000007941 */ /* 0x000fea0003800000 */
.L_x_6366:
        /* <DEDUP_REMOVED lines=10> */
[----:B------:R-:W-:Y:S01]  /*1630*/  LOP3.LUT P5, RZ, R7, 0xff00, RZ, 0xc0, !PT ;  /* 0x0000ff0007ff7812 */ /* 0x000fe200078ac0ff */
[----:B------:R-:W-:Y:S01]  /*1640*/  FFMA.FTZ R98, R96, R98, R93 ;  /* 0x0000006260627223 */ /* 0x000fe2000001005d */
[----:B------:R-:W-:Y:S01]  /*1650*/  ISETP.NE.AND.EX P0, PT, RZ, c[0x0][0x25c], PT, P0 ;  /* 0x00009700ff007a0c */ /* 0x000fe20003f05300 */
[----:B------:R-:W-:-:S02]  /*1660*/  FADD.FTZ R71, R83, -R68 ;  /* 0x8000004453477221 */ /* 0x000fc40000010000 */
[----:B------:R-:W-:Y:S02]  /*1670*/  FADD.FTZ R73, R94, -R73 ;  /* 0x800000495e497221 */ /* 0x000fe40000010000 */
[C---:B-----5:R-:W-:Y:S02]  /*1680*/  FMUL.FTZ R69, R12.reuse, R69 ;  /* 0x000000450c457220 */ /* 0x060fe40000410000 */
[----:B------:R-:W-:Y:S02]  /*1690*/  FADD.FTZ R75, R91, -R98 ;  /* 0x800000625b4b7221 */ /* 0x000fe40000010000 */
[C---:B------:R-:W-:Y:S02]  /*16a0*/  FMUL.FTZ R68, R12.reuse, R71 ;  /* 0x000000470c447220 */ /* 0x040fe40000410000 */
[----:B------:R-:W-:Y:S02]  /*16b0*/  FMUL.FTZ R73, R12, R73 ;  /* 0x000000490c497220 */ /* 0x000fe40000410000 */
[----:B------:R-:W-:-:S02]  /*16c0*/  @P1 FADD.FTZ R69, R60, R69 ;  /* 0x000000453c451221 */ /* 0x000fc40000010000 */
[----:B------:R-:W-:Y:S02]  /*16d0*/  FMUL.FTZ R70, R12, R75 ;  /* 0x0000004b0c467220 */ /* 0x000fe40000410000 */
        /* <DEDUP_REMOVED lines=10> */
[C---:B------:R-:W-:Y:S01]  /*1780*/  SEL R67, R70.reuse, R67, P0 ;  /* 0x0000004346437207 */ /* 0x040fe20000000000 */
[----:B------:R-:W-:Y:S01]  /*1790*/  FMUL.FTZ R68, R69, c[0x0][0x1e8] ;  /* 0x00007a0045447a20 */ /* 0x000fe20000410000 */
[----:B------:R-:W-:Y:S01]  /*17a0*/  MOV R69, 0x10 ;  /* 0x0000001000457802 */ /* 0x000fe20000000f00 */
[----:B------:R-:W-:-:S02]  /*17b0*/  FMUL.FTZ R11, R70, R11 ;  /* 0x0000000b460b7220 */ /* 0x000fc40000410000 */
[----:B------:R-:W-:Y:S01]  /*17c0*/  FMUL.FTZ R12, R12, c[0x0][0x1e8] ;  /* 0x00007a000c0c7a20 */ /* 0x000fe20000410000 */
[----:B------:R-:W-:Y:S01]  /*17d0*/  SEL R68, R68, RZ, P6 ;  /* 0x000000ff44447207 */ /* 0x000fe20003000000 */
[----:B------:R-:W-:Y:S01]  /*17e0*/  FMUL.FTZ R70, R73, c[0x0][0x1e8] ;  /* 0x00007a0049467a20 */ /* 0x000fe20000410000 */
[----:B------:R-:W-:Y:S01]  /*17f0*/  LOP3.LUT P6, RZ, R7, 0xff000000, RZ, 0xc0, !PT ;  /* 0xff00000007ff7812 */ /* 0x000fe200078cc0ff */
[----:B------:R-:W-:Y:S02]  /*1800*/  FMUL.FTZ R71, R11, c[0x0][0x1e8] ;  /* 0x00007a000b477a20 */ /* 0x000fe40000410000 */
[-C--:B------:R-:W-:Y:S01]  /*1810*/  IMAD.WIDE.U32 R72, R10, R69.reuse, c[0x0][0x248] ;  /* 0x000092000a487625 */ /* 0x080fe200078e0045 */
[----:B------:R-:W-:Y:S02]  /*1820*/  SEL R70, R70, RZ, P1 ;  /* 0x000000ff46467207 */ /* 0x000fe40000800000 */
[----:B------:R-:W-:Y:S01]  /*1830*/  SEL R71, R71, RZ, P6 ;  /* 0x000000ff47477207 */ /* 0x000fe20003000000 */
[----:B------:R-:W-:Y:S01]  /*1840*/  @P0 IMAD.WIDE.U32 R10, R10, R69, c[0x0][0x258] ;  /* 0x000096000a0a0625 */ /* 0x000fe200078e0045 */
[----:B------:R-:W-:-:S04]  /*1850*/  SEL R69, R12, RZ, P5 ;  /* 0x000000ff0c457207 */ /* 0x000fc80002800000 */
[----:B------:R0:W-:Y:S04]  /*1860*/  @P0 STG.E.128 [R10.64], R64 ;  /* 0x000000400a000986 */ /* 0x0001e8000c101d04 */
[----:B------:R0:W-:Y:S02]  /*1870*/  STG.E.128 [R72.64], R68 ;  /* 0x0000004448007986 */ /* 0x0001e4000c101d04 */
.L_x_6369:
[----:B------:R-:W-:Y:S05]  /*1880*/  BSYNC B0 ;  /* 0x0000000000007941 */ /* 0x000fea0003800000 */
.L_x_6368:
[----:B------:R-:W-:Y:S02]  /*1890*/  IADD3 R4, R4, c[0x0][0x160], RZ ;  /* 0x0000580004047a10 */ /* 0x000fe40007ffe0ff */
[----:B------:R-:W-:Y:S02]  /*18a0*/  LOP3.LUT P1, RZ, R3, 0xff, RZ, 0xc0, !PT ;  /* 0x000000ff03ff7812 */ /* 0x000fe4000782c0ff */
[----:B------:R-:W-:Y:S02]  /*18b0*/  ISETP.GE.AND P0, PT, R4, c[0x0][0x164], PT ;  /* 0x0000590004007a0c */ /* 0x000fe40003f06270 */
[----:B------:R-:W-:-:S11]  /*18c0*/  SEL R3, RZ, 0x1, P1 ;  /* 0x00000001ff037807 */ /* 0x000fd60000800000 */
[----:B0----5:R-:W-:Y:S01]  /*18d0*/  @P0 CALL.REL.NOINC `(.L_x_6355) ;  /* 0x0000001000000944 */ /* 0x021fe20003c00000 */
[----:B------:R-:W-:Y:S05]  /*18e0*/  BRA `(.L_x_6370) ;  /* 0xffffe9b000007947 */ /* 0x000fea000383ffff */
.L_x_6355:
        /* <DEDUP_REMOVED lines=25> */
.L_x_6362:
[----:B------:R-:W-:Y:S01]  /*1a80*/  HFMA2.MMA R98, -RZ, RZ, 0, 9.5367431640625e-07 ;  /* 0x00000010ff627435 */ /* 0x000fe200000001ff */
[----:B------:R-:W-:Y:S02]  /*1a90*/  MOV R71, R103 ;  /* 0x0000006700477202 */ /* 0x000fe40000000f00 */
[----:B------:R-:W-:Y:S02]  /*1aa0*/  MOV R99, 0x1f ;  /* 0x0000001f00637802 */ /* 0x000fe40000000f00 */
[----:B------:R-:W-:-:S02]  /*1ab0*/  MOV R100, 0xffffffff ;  /* 0xffffffff00647802 */ /* 0x000fc40000000f00 */
[----:B------:R-:W-:Y:S02]  /*1ac0*/  MOV R68, 0x1ae0 ;  /* 0x00001ae000447802 */ /* 0x000fe40000000f00 */
[----:B-----5:R-:W-:Y:S05]  /*1ad0*/  CALL.REL.NOINC `($__internal_188_$__cuda_sm70_shflsync_down_p) ;  /* 0x0000045000007944 */ /* 0x020fea0003c00000 */
[----:B-1----:R-:W-:Y:S01]  /*1ae0*/  MOV R70, R99 ;  /* 0x0000006300467202 */ /* 0x002fe20000000f00 */
[----:B0-----:R-:W-:Y:S05]  /*1af0*/  BRA `(.L_x_6371) ;  /* 0xfffff20000007947 */ /* 0x001fea000383ffff */
.L_x_6363:
[----:B------:R-:W-:Y:S01]  /*1b00*/  HFMA2.MMA R98, -RZ, RZ, 0, 9.5367431640625e-07 ;  /* 0x00000010ff627435 */ /* 0x000fe200000001ff */
[----:B------:R-:W-:Y:S02]  /*1b10*/  MOV R71, R104 ;  /* 0x0000006800477202 */ /* 0x000fe40000000f00 */
[----:B------:R-:W-:Y:S02]  /*1b20*/  MOV R99, 0x1f ;  /* 0x0000001f00637802 */ /* 0x000fe40000000f00 */
[----:B------:R-:W-:Y:S02]  /*1b30*/  MOV R100, 0xffffffff ;  /* 0xffffffff00647802 */ /* 0x000fe40000000f00 */
[----:B------:R-:W-:Y:S02]  /*1b40*/  MOV R68, 0x1b60 ;  /* 0x00001b6000447802 */ /* 0x000fe40000000f00 */
[----:B01---5:R-:W-:Y:S05]  /*1b50*/  CALL.REL.NOINC `($__internal_188_$__cuda_sm70_shflsync_down_p) ;  /* 0x000003d000007944 */ /* 0x023fea0003c00000 */
[----:B------:R-:W-:Y:S01]  /*1b60*/  FADD.FTZ R103, R70, R103 ;  /* 0x0000006746677221 */ /* 0x000fe20000010000 */
[----:B0-----:R-:W-:Y:S01]  /*1b70*/  HFMA2.MMA R98, -RZ, RZ, 0, 4.76837158203125e-07 ;  /* 0x00000008ff627435 */ /* 0x001fe200000001ff */
[----:B-1----:R-:W-:Y:S01]  /*1b80*/  FADD.FTZ R104, R104, R99 ;  /* 0x0000006368687221 */ /* 0x002fe20000010000 */
[----:B------:R-:W-:-:S02]  /*1b90*/  MOV R99, 0x1f ;  /* 0x0000001f00637802 */ /* 0x000fc40000000f00 */
[----:B------:R-:W-:Y:S02]  /*1ba0*/  MOV R100, 0xffffffff ;  /* 0xffffffff00647802 */ /* 0x000fe40000000f00 */
[----:B------:R-:W-:Y:S02]  /*1bb0*/  MOV R71, R103 ;  /* 0x0000006700477202 */ /* 0x000fe40000000f00 */
[----:B------:R-:W-:Y:S02]  /*1bc0*/  MOV R68, 0x1be0 ;  /* 0x00001be000447802 */ /* 0x000fe40000000f00 */
[----:B------:R-:W-:Y:S05]  /*1bd0*/  CALL.REL.NOINC `($__internal_188_$__cuda_sm70_shflsync_down_p) ;  /* 0x0000035000007944 */ /* 0x000fea0003c00000 */
[----:B0-----:R-:W-:Y:S01]  /*1be0*/  HFMA2.MMA R98, -RZ, RZ, 0, 4.76837158203125e-07 ;  /* 0x00000008ff627435 */ /* 0x001fe200000001ff */
[----:B-1----:R-:W-:Y:S02]  /*1bf0*/  MOV R70, R99 ;  /* 0x0000006300467202 */ /* 0x002fe40000000f00 */
[----:B------:R-:W-:Y:S02]  /*1c00*/  MOV R71, R104 ;  /* 0x0000006800477202 */ /* 0x000fe40000000f00 */
[----:B------:R-:W-:Y:S02]  /*1c10*/  MOV R99, 0x1f ;  /* 0x0000001f00637802 */ /* 0x000fe40000000f00 */
[----:B------:R-:W-:-:S02]  /*1c20*/  MOV R100, 0xffffffff ;  /* 0xffffffff00647802 */ /* 0x000fc40000000f00 */
[----:B------:R-:W-:Y:S02]  /*1c30*/  MOV R68, 0x1c50 ;  /* 0x00001c5000447802 */ /* 0x000fe40000000f00 */
[----:B------:R-:W-:Y:S05]  /*1c40*/  CALL.REL.NOINC `($__internal_188_$__cuda_sm70_shflsync_down_p) ;  /* 0x000002e000007944 */ /* 0x000fea0003c00000 */
[----:B------:R-:W-:Y:S01]  /*1c50*/  FADD.FTZ R103, R70, R103 ;  /* 0x0000006746677221 */ /* 0x000fe20000010000 */
[----:B0-----:R-:W-:Y:S01]  /*1c60*/  HFMA2.MMA R98, -RZ, RZ, 0, 2.384185791015625e-07 ;  /* 0x00000004ff627435 */ /* 0x001fe200000001ff */
[----:B-1----:R-:W-:Y:S01]  /*1c70*/  FADD.FTZ R104, R104, R99 ;  /* 0x0000006368687221 */ /* 0x002fe20000010000 */
[----:B------:R-:W-:Y:S02]  /*1c80*/  MOV R99, 0x1f ;  /* 0x0000001f00637802 */ /* 0x000fe40000000f00 */
[----:B------:R-:W-:Y:S02]  /*1c90*/  MOV R100, 0xffffffff ;  /* 0xffffffff00647802 */ /* 0x000fe40000000f00 */
[----:B------:R-:W-:Y:S02]  /*1ca0*/  MOV R71, R103 ;  /* 0x0000006700477202 */ /* 0x000fe40000000f00 */
[----:B------:R-:W-:Y:S02]  /*1cb0*/  MOV R68, 0x1cd0 ;  /* 0x00001cd000447802 */ /* 0x000fe40000000f00 */
[----:B------:R-:W-:Y:S05]  /*1cc0*/  CALL.REL.NOINC `($__internal_188_$__cuda_sm70_shflsync_down_p) ;  /* 0x0000026000007944 */ /* 0x000fea0003c00000 */
[----:B0-----:R-:W-:Y:S01]  /*1cd0*/  HFMA2.MMA R98, -RZ, RZ, 0, 2.384185791015625e-07 ;  /* 0x00000004ff627435 */ /* 0x001fe200000001ff */
[----:B-1----:R-:W-:-:S02]  /*1ce0*/  MOV R70, R99 ;  /* 0x0000006300467202 */ /* 0x002fc40000000f00 */
[----:B------:R-:W-:Y:S02]  /*1cf0*/  MOV R71, R104 ;  /* 0x0000006800477202 */ /* 0x000fe40000000f00 */
[----:B------:R-:W-:Y:S02]  /*1d00*/  MOV R99, 0x1f ;  /* 0x0000001f00637802 */ /* 0x000fe40000000f00 */
[----:B------:R-:W-:Y:S02]  /*1d10*/  MOV R100, 0xffffffff ;  /* 0xffffffff00647802 */ /* 0x000fe40000000f00 */
[----:B------:R-:W-:Y:S02]  /*1d20*/  MOV R68, 0x1d40 ;  /* 0x00001d4000447802 */ /* 0x000fe40000000f00 */
[----:B------:R-:W-:Y:S05]  /*1d30*/  CALL.REL.NOINC `($__internal_188_$__cuda_sm70_shflsync_down_p) ;  /* 0x000001f000007944 */ /* 0x000fea0003c00000 */
[----:B------:R-:W-:Y:S01]  /*1d40*/  FADD.FTZ R103, R70, R103 ;  /* 0x0000006746677221 */ /* 0x000fe20000010000 */
[----:B0-----:R-:W-:Y:S01]  /*1d50*/  HFMA2.MMA R98, -RZ, RZ, 0, 1.1920928955078125e-07 ;  /* 0x00000002ff627435 */ /* 0x001fe200000001ff */
[----:B-1----:R-:W-:Y:S01]  /*1d60*/  FADD.FTZ R74, R104, R99 ;  /* 0x00000063684a7221 */ /* 0x002fe20000010000 */
[----:B------:R-:W-:Y:S02]  /*1d70*/  MOV R99, 0x1f ;  /* 0x0000001f00637802 */ /* 0x000fe40000000f00 */
[----:B------:R-:W-:-:S02]  /*1d80*/  MOV R100, 0xffffffff ;  /* 0xffffffff00647802 */ /* 0x000fc40000000f00 */
[----:B------:R-:W-:Y:S02]  /*1d90*/  MOV R71, R103 ;  /* 0x0000006700477202 */ /* 0x000fe40000000f00 */
[----:B------:R-:W-:Y:S02]  /*1da0*/  MOV R68, 0x1dc0 ;  /* 0x00001dc000447802 */ /* 0x000fe40000000f00 */
[----:B------:R-:W-:Y:S05]  /*1db0*/  CALL.REL.NOINC `($__internal_188_$__cuda_sm70_shflsync_down_p) ;  /* 0x0000017000007944 */ /* 0x000fea0003c00000 */
[----:B0-----:R-:W-:Y:S01]  /*1dc0*/  HFMA2.MMA R98, -RZ, RZ, 0, 1.1920928955078125e-07 ;  /* 0x00000002ff627435 */ /* 0x001fe200000001ff */
[----:B-1----:R-:W-:Y:S02]  /*1dd0*/  MOV R70, R99 ;  /* 0x0000006300467202 */ /* 0x002fe40000000f00 */
[----:B------:R-:W-:Y:S02]  /*1de0*/  MOV R71, R74 ;  /* 0x0000004a00477202 */ /* 0x000fe40000000f00 */
[----:B------:R-:W-:Y:S02]  /*1df0*/  MOV R99, 0x1f ;  /* 0x0000001f00637802 */ /* 0x000fe40000000f00 */
[----:B------:R-:W-:Y:S02]  /*1e00*/  MOV R100, 0xffffffff ;  /* 0xffffffff00647802 */ /* 0x000fe40000000f00 */
[----:B------:R-:W-:-:S02]  /*1e10*/  MOV R68, 0x1e30 ;  /* 0x00001e3000447802 */ /* 0x000fc40000000f00 */
[----:B------:R-:W-:Y:S05]  /*1e20*/  CALL.REL.NOINC `($__internal_188_$__cuda_sm70_shflsync_down_p) ;  /* 0x0000010000007944 */ /* 0x000fea0003c00000 */
[----:B------:R-:W-:Y:S01]  /*1e30*/  FADD.FTZ R72, R70, R103 ;  /* 0x0000006746487221 */ /* 0x000fe20000010000 */
[----:B0-----:R-:W-:Y:S01]  /*1e40*/  HFMA2.MMA R98, -RZ, RZ, 0, 5.9604644775390625e-08 ;  /* 0x00000001ff627435 */ /* 0x001fe200000001ff */
[----:B-1----:R-:W-:Y:S01]  /*1e50*/  FADD.FTZ R74, R74, R99 ;  /* 0x000000634a4a7221 */ /* 0x002fe20000010000 */
[----:B------:R-:W-:-:S02]  /*1e60*/  MOV R99, 0x1f ;  /* 0x0000001f00637802 */ /* 0x000fc40000000f00 */
[----:B------:R-:W-:Y:S02]  /*1e70*/  MOV R100, 0xffffffff ;  /* 0xffffffff00647802 */ /* 0x000fe40000000f00 */
[----:B------:R-:W-:Y:S02]  /*1e80*/  MOV R71, R72 ;  /* 0x0000004800477202 */ /* 0x000fe40000000f00 */
[----:B------:R-:W-:Y:S02]  /*1e90*/  MOV R68, 0x1eb0 ;  /* 0x00001eb000447802 */ /* 0x000fe40000000f00 */
[----:B------:R-:W-:Y:S05]  /*1ea0*/  CALL.REL.NOINC `($__internal_188_$__cuda_sm70_shflsync_down_p) ;  /* 0x0000008000007944 */ /* 0x000fea0003c00000 */
[----:B0-----:R-:W-:Y:S01]  /*1eb0*/  HFMA2.MMA R98, -RZ, RZ, 0, 5.9604644775390625e-08 ;  /* 0x00000001ff627435 */ /* 0x001fe200000001ff */
[----:B-1----:R-:W-:Y:S02]  /*1ec0*/  MOV R75, R99 ;  /* 0x00000063004b7202 */ /* 0x002fe40000000f00 */
[----:B------:R-:W-:Y:S02]  /*1ed0*/  MOV R71, R74 ;  /* 0x0000004a00477202 */ /* 0x000fe40000000f00 */
[----:B------:R-:W-:Y:S02]  /*1ee0*/  MOV R99, 0x1f ;  /* 0x0000001f00637802 */ /* 0x000fe40000000f00 */
[----:B------:R-:W-:-:S02]  /*1ef0*/  MOV R100, 0xffffffff ;  /* 0xffffffff00647802 */ /* 0x000fc40000000f00 */
[----:B------:R-:W-:Y:S02]  /*1f00*/  MOV R68, 0x1f20 ;  /* 0x00001f2000447802 */ /* 0x000fe40000000f00 */
[----:B------:R-:W-:Y:S05]  /*1f10*/  CALL.REL.NOINC `($__internal_188_$__cuda_sm70_shflsync_down_p) ;  /* 0x0000001000007944 */ /* 0x000fea0003c00000 */
[----:B01----:R-:W-:Y:S05]  /*1f20*/  BRA `(.L_x_6372) ;  /* 0xffffeef000007947 */ /* 0x003fea000383ffff */
        .weak           $__internal_188_$__cuda_sm70_shflsync_down_p
        .type           $__internal_188_$__cuda_sm70_shflsync_down_p,@function
        .size           $__internal_188_$__cuda_sm70_shflsync_down_p,(.L_x_6837 - $__internal_188_$__cuda_sm70_shflsync_down_p)
$__internal_188_$__cuda_sm70_shflsync_down_p:
[----:B------:R-:W-:Y:S01]  /*1f30*/  HFMA2.MMA R69, -RZ, RZ, 0, 0 ;  /* 0x00000000ff457435 */ /* 0x000fe200000001ff */
[----:B------:R-:W-:Y:S04]  /*1f40*/  WARPSYNC R100 ;  /* 0x0000006400007348 */ /* 0x000fe80003800000 */
[----:B------:R0:W1:Y:S01]  /*1f50*/  SHFL.DOWN PT, R99, R71, R98, R99 ;  /* 0x0800006247637389 */ /* 0x00006200000e0063 */
[----:B------:R-:W-:Y:S05]  /*1f60*/  RET.REL.NODEC R68 `(_ZN10layer_norm13ln_bwd_kernelINS_13Kernel_traitsIfffffjLj1536ELj1ELj1ELj4ELj16ENS_18Kernel_traits_baseILj1536EfffffjLj128EEEEELb1ELb0ELb0ELb0EEEvNS_9BwdParamsE) ;  /* 0xffffe09044007950 */ /* 0x000fea0003c3ffff */
.L_x_6373:
        /* <DEDUP_REMOVED lines=9> */
.L_x_6837:


//--------------------- .text._ZN10layer_norm13ln_bwd_kernelINS_13Kernel_traitsIfffffjLj1536ELj1ELj1ELj4ELj16ENS_18Kernel_traits_baseILj1536EfffffjLj128EEEEELb1ELb0ELb0ELb1EEEvNS_9BwdParamsE --------------------------
	.section	.text._ZN10layer_norm13ln_bwd_kernelINS_13Kernel_traitsIfffffjLj1536ELj1ELj1ELj4ELj16ENS_18Kernel_traits_baseILj1536EfffffjLj128EEEEELb1ELb0ELb0ELb1EEEvNS_9BwdParamsE,"ax",@progbits
	.sectioninfo	@"SHI_REGISTERS=111"
	.align	128
        .global         _ZN10layer_norm13ln_bwd_kernelINS_13Kernel_traitsIfffffjLj1536ELj1ELj1ELj4ELj16ENS_18Kernel_traits_baseILj1536EfffffjLj128EEEEELb1ELb0ELb0ELb1EEEvNS_9BwdParamsE
        .type           _ZN10layer_norm13ln_bwd_kernelINS_13Kernel_traitsIfffffjLj1536ELj1ELj1ELj4ELj16ENS_18Kernel_traits_baseILj1536EfffffjLj128EEEEELb1ELb0ELb0ELb1EEEvNS_9BwdParamsE,@function
        .size           _ZN10layer_norm13ln_bwd_kernelINS_13Kernel_traitsIfffffjLj1536ELj1ELj1ELj4ELj16ENS_18Kernel_traits_baseILj1536EfffffjLj128EEEEELb1ELb0ELb0ELb1EEEvNS_9BwdParamsE,(.L_x_6838 - _ZN10layer_norm13ln_bwd_kernelINS_13Kernel_traitsIfffffjLj1536ELj1ELj1ELj4ELj16ENS_18Kernel_traits_baseILj1536EfffffjLj128EEEEELb1ELb0ELb0ELb1EEEvNS_9BwdParamsE)
        .other          _ZN10layer_norm13ln_bwd_kernelINS_13Kernel_traitsIfffffjLj1536ELj1ELj1ELj4ELj16ENS_18Kernel_traits_baseILj1536EfffffjLj128EEEEELb1ELb0ELb0ELb1EEEvNS_9BwdParamsE,@"STO_CUDA_ENTRY STV_DEFAULT"
_ZN10layer_norm13ln_bwd_kernelINS_13Kernel_traitsIfffffjLj1536ELj1ELj1ELj4ELj16ENS_18Kernel_traits_baseILj1536EfffffjLj128EEEEELb1ELb0ELb0ELb1EEEvNS_9BwdParamsE:
.text._ZN10layer_norm13ln_bwd_kernelINS_13Kernel_traitsIfffffjLj1536ELj1ELj1ELj4ELj16ENS_18Kernel_traits_baseILj1536EfffffjLj128EEEEELb1ELb0ELb0ELb1EEEvNS_9BwdParamsE:
        /* <DEDUP_REMOVED lines=21> */
.L_x_6374:
[----:B------:R-:W-:-:S04]  /*0150*/  SHF.L.U32 R0, R84, 0x4, RZ ;  /* 0x0000000454007819 */ /* 0x000fc800000006ff */
[----:B------:R-:W-:-:S04]  /*0160*/  LOP3.LUT R0, R0, 0x7f0, RZ, 0xc0, !PT ;  /* 0x000007f000007812 */ /* 0x000fc800078ec0ff */
[----:B------:R-:W-:-:S04]  /*0170*/  IADD3 R2, P0, R0, c[0x0][0x1b0], RZ ;  /* 0x00006c0000027a10 */ /* 0x000fc80007f1e0ff */
[----:B------:R-:W-:-:S05]  /*0180*/  IADD3.X R3, RZ, c[0x0][0x1b4], RZ, P0, !PT ;  /* 0x00006d00ff037a10 */ /* 0x000fca00007fe4ff */
[----:B------:R0:W5:Y:S04]  /*0190*/  LDG.E.128 R12, [R2.64] ;  /* 0x00000004020c7981 */ /* 0x000168000c1e1d00 */
[----:B------:R0:W5:Y:S04]  /*01a0*/  LDG.E.128 R8, [R2.64+0x800] ;  /* 0x0008000402087981 */ /* 0x000168000c1e1d00 */
[----:B------:R0:W5:Y:S01]  /*01b0*/  LDG.E.128 R4, [R2.64+0x1000] ;  /* 0x0010000402047981 */ /* 0x000162000c1e1d00 */
        /* <DEDUP_REMOVED lines=14> */
.L_x_6381:
[----:B------:R-:W-:Y:S01]  /*02a0*/  IMAD R2, R83, c[0x0][0x168], RZ ;  /* 0x00005a0053027a24 */ /* 0x000fe200078e02ff */
[----:B------:R-:W-:-:S02]  /*02b0*/  LOP3.LUT R32, R84, 0x7f, RZ, 0xc0, !PT ;  /* 0x0000007f54207812 */ /* 0x000fc400078ec0ff */
        /* <DEDUP_REMOVED lines=12> */
[----:B------:R-:W-:Y:S02]  /*0380*/  MOV R52, 0x10 ;  /* 0x0000001000347802 */ /* 0x000fe40000000f00 */
[----:B------:R-:W-:Y:S02]  /*0390*/  SHF.R.U32.HI R85, RZ, 0x1c, R89 ;  /* 0x0000001cff557819 */ /* 0x000fe40000011659 */
[----:B------:R-:W-:Y:S01]  /*03a0*/  IADD3 R40, P0, R99, c[0x0][0x188], RZ ;  /* 0x0000620063287a10 */ /* 0x000fe20007f1e0ff */
[----:B------:R-:W-:Y:S01]  /*03b0*/  IMAD.WIDE R48, R83, R48, c[0x0][0x1a8] ;  /* 0x00006a0053307625 */ /* 0x000fe200078e0230 */
[----:B------:R-:W3:Y:S02]  /*03c0*/  LDG.E.128 R32, [R32.64] ;  /* 0x0000000420207981 */ /* 0x000ee4000c1e1d00 */
[----:B------:R-:W-:Y:S01]  /*03d0*/  IADD3.X R41, R85, c[0x0][0x18c], RZ, P0, !PT ;  /* 0x0000630055297a10 */ /* 0x000fe200007fe4ff */
[-C--:B------:R-:W-:Y:S01]  /*03e0*/  IMAD.WIDE.U32 R36, R87, R52.reuse, c[0x0][0x208] ;  /* 0x0000820057247625 */ /* 0x080fe200078e0034 */
[----:B------:R1:W4:Y:S04]  /*03f0*/  LDG.E R100, [R48.64] ;  /* 0x0000000430647981 */ /* 0x000328000c1e1900 */
[----:B------:R-:W4:Y:S04]  /*0400*/  LDG.E.128 R40, [R40.64] ;  /* 0x0000000428287981 */ /* 0x000f28000c1e1d00 */
[----:B------:R-:W4:Y:S01]  /*0410*/  LDG.E.128 R36, [R36.64] ;  /* 0x0000000424247981 */ /* 0x000f22000c1e1d00 */
[----:B------:R-:W-:Y:S01]  /*0420*/  IMAD.WIDE.U32 R44, R89, R52, c[0x0][0x208] ;  /* 0x00008200592c7625 */ /* 0x000fe200078e0034 */
[----:B------:R-:W-:-:S04]  /*0430*/  IADD3 R93, R87, 0x100, RZ ;  /* 0x00000100575d7810 */ /* 0x000fc80007ffe0ff */
[----:B------:R-:W-:Y:S01]  /*0440*/  SHF.L.U32 R96, R93, 0x4, RZ ;  /* 0x000000045d607819 */ /* 0x000fe200000006ff */
[----:B------:R-:W4:Y:S01]  /*0450*/  LDG.E.128 R44, [R44.64] ;  /* 0x000000042c2c7981 */ /* 0x000f22000c1e1d00 */
        /* <DEDUP_REMOVED lines=15> */
[----:B-----5:R0:W5:Y:S01]  /*0550*/  @P1 LDG.E R98, [R94.64] ;  /* 0x000000045e621981 */ /* 0x020162000c1e1900 */
[----:B------:R-:W-:Y:S02]  /*0560*/  LEA.HI.X R91, R87, c[0x0][0x194], RZ, 0x2, P2 ;  /* 0x00006500575b7a11 */ /* 0x000fe400010f14ff */
[----:B------:R-:W-:Y:S02]  /*0570*/  LEA R2, P2, R89, c[0x0][0x190], 0x2 ;  /* 0x0000640059027a11 */ /* 0x000fe400078410ff */
[----:B------:R-:W-:Y:S01]  /*0580*/  @P0 LEA R86, P1, R87, c[0x0][0x218], 0x4 ;  /* 0x0000860057560a11 */ /* 0x000fe200078220ff */
[----:B------:R-:W-:Y:S01]  /*0590*/  ULDC.U8 UR6, c[0x0][0x1f0] ;  /* 0x00007c0000067ab9 */ /* 0x000fe20000000000 */
[----:B------:R-:W-:Y:S01]  /*05a0*/  LEA R56, P3, R93, c[0x0][0x190], 0x2 ;  /* 0x000064005d387a11 */ /* 0x000fe200078610ff */
[----:B------:R1:W5:Y:S01]  /*05b0*/  LDG.E R90, [R90.64] ;  /* 0x000000045a5a7981 */ /* 0x000362000c1e1900 */
[----:B------:R-:W-:Y:S02]  /*05c0*/  LEA.HI.X R3, R89, c[0x0][0x194], RZ, 0x2, P2 ;  /* 0x0000650059037a11 */ /* 0x000fe400010f14ff */
[----:B------:R-:W-:-:S02]  /*05d0*/  @P0 LEA.HI.X R87, R87, c[0x0][0x21c], RZ, 0x4, P1 ;  /* 0x0000870057570a11 */ /* 0x000fc400008f24ff */
[----:B------:R-:W-:Y:S01]  /*05e0*/  @P0 LEA R88, P2, R89, c[0x0][0x218], 0x4 ;  /* 0x0000860059580a11 */ /* 0x000fe200078420ff */
[----:B------:R0:W5:Y:S01]  /*05f0*/  LDG.E R2, [R2.64] ;  /* 0x0000000402027981 */ /* 0x000162000c1e1900 */
[C---:B------:R-:W-:Y:S02]  /*0600*/  @P0 LEA R92, P1, R93.reuse, c[0x0][0x218], 0x4 ;  /* 0x000086005d5c0a11 */ /* 0x040fe400078220ff */
[----:B------:R-:W-:Y:S01]  /*0610*/  LEA.HI.X R57, R93, c[0x0][0x194], RZ, 0x2, P3 ;  /* 0x000065005d397a11 */ /* 0x000fe200018f14ff */
[----:B------:R0:W5:Y:S01]  /*0620*/  @P0 LDG.E.128 R16, [R86.64] ;  /* 0x0000000456100981 */ /* 0x000162000c1e1d00 */
[----:B------:R-:W-:Y:S02]  /*0630*/  @P0 LEA.HI.X R89, R89, c[0x0][0x21c], RZ, 0x4, P2 ;  /* 0x0000870059590a11 */ /* 0x000fe400010f24ff */
[----:B------:R-:W-:Y:S01]  /*0640*/  @P0 LEA.HI.X R93, R93, c[0x0][0x21c], RZ, 0x4, P1 ;  /* 0x000087005d5d0a11 */ /* 0x000fe200008f24ff */
[----:B------:R0:W5:Y:S04]  /*0650*/  LDG.E R56, [R56.64] ;  /* 0x0000000438387981 */ /* 0x000168000c1e1900 */
[----:B------:R4:W5:Y:S04]  /*0660*/  @P0 LDG.E.128 R20, [R88.64] ;  /* 0x0000000458140981 */ /* 0x000968000c1e1d00 */
[----:B------:R0:W5:Y:S01]  /*0670*/  @P0 LDG.E.128 R24, [R92.64] ;  /* 0x000000045c180981 */ /* 0x000162000c1e1d00 */
[----:B------:R-:W-:-:S02]  /*0680*/  ISETP.NE.AND P0, PT, RZ, UR6, PT ;  /* 0x00000006ff007c0c */ /* 0x000fc4000bf05270 */
[----:B------:R-:W-:Y:S02]  /*0690*/  LOP3.LUT P1, RZ, R0, 0xff, RZ, 0xc0, !PT ;  /* 0x000000ff00ff7812 */ /* 0x000fe4000782c0ff */
[----:B--2---:R-:W-:-:S05]  /*06a0*/  FSEL R103, R103, RZ, !P0 ;  /* 0x000000ff67677208 */ /* 0x004fca0004000000 */
[C---:B---3--:R-:W-:Y:S02]  /*06b0*/  FADD.FTZ R33, -R103.reuse, R33 ;  /* 0x0000002167217221 */ /* 0x048fe40000010100 */
[C---:B-1----:R-:W-:Y:S02]  /*06c0*/  FADD.FTZ R91, -R103.reuse, R32 ;  /* 0x00000020675b7221 */ /* 0x042fe40000010100 */
[C---:B----4-:R-:W-:Y:S02]  /*06d0*/  FMUL.FTZ R89, R100.reuse, R33 ;  /* 0x0000002164597220 */ /* 0x050fe40000410000 */
[----:B------:R-:W-:Y:S02]  /*06e0*/  FMUL.FTZ R91, R100, R91 ;  /* 0x0000005b645b7220 */ /* 0x000fe40000410000 */
[C---:B------:R-:W-:Y:S02]  /*06f0*/  FADD.FTZ R33, -R103.reuse, R42 ;  /* 0x0000002a67217221 */ /* 0x040fe40000010100 */
[----:B0-----:R-:W-:-:S02]  /*0700*/  FADD.FTZ R3, -R103, R34 ;  /* 0x0000002267037221 */ /* 0x001fc40000010100 */
[----:B------:R-:W-:Y:S02]  /*0710*/  FMUL.FTZ R94, R12, R36 ;  /* 0x000000240c5e7220 */ /* 0x000fe40000410000 */
[C---:B------:R-:W-:Y:S02]  /*0720*/  FMUL.FTZ R86, R100.reuse, R33 ;  /* 0x0000002164567220 */ /* 0x040fe40000410000 */
[----:B------:R-:W-:Y:S02]  /*0730*/  FMUL.FTZ R104, R13, R37 ;  /* 0x000000250d687220 */ /* 0x000fe40000410000 */
[----:B------:R-:W-:Y:S02]  /*0740*/  FADD.FTZ R33, RZ, R94 ;  /* 0x0000005eff217221 */ /* 0x000fe40000010000 */
[----:B------:R-:W-:Y:S02]  /*0750*/  FFMA.FTZ R32, R91, R94, RZ ;  /* 0x0000005e5b207223 */ /* 0x000fe400000100ff */
[----:B------:R-:W-:-:S02]  /*0760*/  FMUL.FTZ R93, R100, R3 ;  /* 0x00000003645d7220 */ /* 0x000fc40000410000 */
[----:B------:R-:W-:Y:S02]  /*0770*/  FADD.FTZ R3, -R103, R40 ;  /* 0x0000002867037221 */ /* 0x000fe40000010100 */
[----:B------:R-:W-:Y:S02]  /*0780*/  FMUL.FTZ R106, R14, R38 ;  /* 0x000000260e6a7220 */ /* 0x000fe40000410000 */
[----:B------:R-:W-:Y:S02]  /*0790*/  FADD.FTZ R33, R33, R104 ;  /* 0x0000006821217221 */ /* 0x000fe40000010000 */
[----:B------:R-:W-:Y:S02]  /*07a0*/  FADD.FTZ R35, -R103, R35 ;  /* 0x0000002367237221 */ /* 0x000fe40000010100 */
[----:B------:R-:W-:Y:S02]  /*07b0*/  FFMA.FTZ R32, R89, R104, R32 ;  /* 0x0000006859207223 */ /* 0x000fe40000010020 */
[----:B------:R-:W-:-:S02]  /*07c0*/  FMUL.FTZ R3, R100, R3 ;  /* 0x0000000364037220 */ /* 0x000fc40000410000 */
[----:B------:R-:W-:Y:S02]  /*07d0*/  FMUL.FTZ R108, R15, R39 ;  /* 0x000000270f6c7220 */ /* 0x000fe40000410000 */
[----:B------:R-:W-:Y:S02]  /*07e0*/  FADD.FTZ R33, R33, R106 ;  /* 0x0000006a21217221 */ /* 0x000fe40000010000 */
[----:B------:R-:W-:Y:S02]  /*07f0*/  FMUL.FTZ R95, R100, R35 ;  /* 0x00000023645f7220 */ /* 0x000fe40000410000 */
[----:B------:R-:W-:Y:S02]  /*0800*/  FFMA.FTZ R32, R93, R106, R32 ;  /* 0x0000006a5d207223 */ /* 0x000fe40000010020 */
[C---:B------:R-:W-:Y:S02]  /*0810*/  FADD.FTZ R75, R44.reuse, R75 ;  /* 0x0000004b2c4b7221 */ /* 0x040fe40000010000 */
[----:B------:R-:W-:-:S02]  /*0820*/  FFMA.FTZ R63, R44, R3, R63 ;  /* 0x000000032c3f7223 */ /* 0x000fc4000001003f */
[----:B------:R-:W-:Y:S02]  /*0830*/  FMUL.FTZ R44, R8, R44 ;  /* 0x0000002c082c7220 */ /* 0x000fe40000410000 */
[----:B------:R-:W-:Y:S02]  /*0840*/  FADD.FTZ R33, R33, R108 ;  /* 0x0000006c21217221 */ /* 0x000fe40000010000 */
[----:B------:R-:W-:Y:S02]  /*0850*/  FADD.FTZ R41, -R103, R41 ;  /* 0x0000002967297221 */ /* 0x000fe40000010100 */
[----:B------:R-:W-:Y:S02]  /*0860*/  FFMA.FTZ R32, R95, R108, R32 ;  /* 0x0000006c5f207223 */ /* 0x000fe40000010020 */
[----:B------:R-:W-:Y:S02]  /*0870*/  FMUL.FTZ R88, R9, R45 ;  /* 0x0000002d09587220 */ /* 0x000fe40000410000 */
[----:B------:R-:W-:-:S02]  /*0880*/  FADD.FTZ R33, R33, R44 ;  /* 0x0000002c21217221 */ /* 0x000fc40000010000 */
[----:B------:R-:W-:Y:S02]  /*0890*/  FMUL.FTZ R57, R100, R41 ;  /* 0x0000002964397220 */ /* 0x000fe40000410000 */
[----:B------:R-:W-:Y:S02]  /*08a0*/  FFMA.FTZ R32, R3, R44, R32 ;  /* 0x0000002c03207223 */ /* 0x000fe40000010020 */
[----:B------:R-:W-:Y:S02]  /*08b0*/  FADD.FTZ R43, -R103, R43 ;  /* 0x0000002b672b7221 */ /* 0x000fe40000010100 */
[----:B------:R-:W-:Y:S02]  /*08c0*/  FMUL.FTZ R87, R10, R46 ;  /* 0x0000002e0a577220 */ /* 0x000fe40000410000 */
[----:B------:R-:W-:Y:S02]  /*08d0*/  FADD.FTZ R34, R33, R88 ;  /* 0x0000005821227221 */ /* 0x000fe40000010000 */
[----:B------:R-:W-:-:S02]  /*08e0*/  FFMA.FTZ R32, R57, R88, R32 ;  /* 0x0000005839207223 */ /* 0x000fc40000010020 */
[C---:B------:R-:W-:Y:S02]  /*08f0*/  FADD.FTZ R74, R45.reuse, R74 ;  /* 0x0000004a2d4a7221 */ /* 0x040fe40000010000 */
[----:B------:R-:W-:Y:S02]  /*0900*/  FFMA.FTZ R62, R45, R57, R62 ;  /* 0x000000392d3e7223 */ /* 0x000fe4000001003e */
[C---:B------:R-:W-:Y:S02]  /*0910*/  FADD.FTZ R70, R37.reuse, R70 ;  /* 0x0000004625467221 */ /* 0x040fe40000010000 */
[----:B------:R-:W-:Y:S02]  /*0920*/  FFMA.FTZ R58, R37, R89, R58 ;  /* 0x00000059253a7223 */ /* 0x000fe4000001003a */
[----:B------:R-:W-:Y:S02]  /*0930*/  FMUL.FTZ R45, R100, R43 ;  /* 0x0000002b642d7220 */ /* 0x000fe40000410000 */
[----:B------:R-:W-:-:S02]  /*0940*/  FMUL.FTZ R92, R11, R47 ;  /* 0x0000002f0b5c7220 */ /* 0x000fc40000410000 */
[C---:B------:R-:W-:Y:S02]  /*0950*/  FADD.FTZ R49, -R103.reuse, R49 ;  /* 0x0000003167317221 */ /* 0x040fe40000010100 */
[----:B------:R-:W-:Y:S02]  /*0960*/  FADD.FTZ R33, R34, R87 ;  /* 0x0000005722217221 */ /* 0x000fe40000010000 */
[----:B------:R-:W-:Y:S02]  /*0970*/  FADD.FTZ R37, -R103, R48 ;  /* 0x0000003067257221 */ /* 0x000fe40000010100 */
[----:B------:R-:W-:Y:S02]  /*0980*/  FFMA.FTZ R32, R86, R87, R32 ;  /* 0x0000005756207223 */ /* 0x000fe40000010020 */
[C---:B------:R-:W-:Y:S02]  /*0990*/  FADD.FTZ R72, R39.reuse, R72 ;  /* 0x0000004827487221 */ /* 0x040fe40000010000 */
[----:B------:R-:W-:-:S02]  /*09a0*/  FFMA.FTZ R60, R39, R95, R60 ;  /* 0x0000005f273c7223 */ /* 0x000fc4000001003c */
[C---:B------:R-:W-:Y:S02]  /*09b0*/  FADD.FTZ R77, R46.reuse, R77 ;  /* 0x0000004d2e4d7221 */ /* 0x040fe40000010000 */
[----:B------:R-:W-:Y:S02]  /*09c0*/  FFMA.FTZ R65, R46, R86, R65 ;  /* 0x000000562e417223 */ /* 0x000fe40000010041 */
[C---:B------:R-:W-:Y:S02]  /*09d0*/  FADD.FTZ R76, R47.reuse, R76 ;  /* 0x0000004c2f4c7221 */ /* 0x040fe40000010000 */
[----:B------:R-:W-:Y:S02]  /*09e0*/  FFMA.FTZ R64, R47, R45, R64 ;  /* 0x0000002d2f407223 */ /* 0x000fe40000010040 */
[----:B------:R-:W-:Y:S02]  /*09f0*/  FADD.FTZ R39, -R103, R50 ;  /* 0x0000003267277221 */ /* 0x000fe40000010100 */
[----:B------:R-:W-:-:S02]  /*0a00*/  FMUL.FTZ R48, R100, R49 ;  /* 0x0000003164307220 */ /* 0x000fc40000410000 */
[----:B------:R-:W-:Y:S02]  /*0a10*/  FADD.FTZ R34, R33, R92 ;  /* 0x0000005c21227221 */ /* 0x000fe40000010000 */
[----:B------:R-:W-:Y:S02]  /*0a20*/  FMUL.FTZ R46, R100, R37 ;  /* 0x00000025642e7220 */ /* 0x000fe40000410000 */
[----:B------:R-:W-:Y:S02]  /*0a30*/  FMUL.FTZ R47, R4, R52 ;  /* 0x00000034042f7220 */ /* 0x000fe40000410000 */
[----:B------:R-:W-:Y:S02]  /*0a40*/  FFMA.FTZ R33, R45, R92, R32 ;  /* 0x0000005c2d217223 */ /* 0x000fe40000010020 */
[C---:B------:R-:W-:Y:S02]  /*0a50*/  FADD.FTZ R78, R53.reuse, R78 ;  /* 0x0000004e354e7221 */ /* 0x040fe40000010000 */
[----:B------:R-:W-:-:S02]  /*0a60*/  FFMA.FTZ R66, R53, R48, R66 ;  /* 0x0000003035427223 */ /* 0x000fc40000010042 */
[----:B------:R-:W-:Y:S02]  /*0a70*/  FMUL.FTZ R49, R100, R39 ;  /* 0x0000002764317220 */ /* 0x000fe40000410000 */
[----:B------:R-:W-:Y:S02]  /*0a80*/  FMUL.FTZ R53, R5, R53 ;  /* 0x0000003505357220 */ /* 0x000fe40000410000 */
[----:B------:R-:W-:Y:S02]  /*0a90*/  FADD.FTZ R32, R34, R47 ;  /* 0x0000002f22207221 */ /* 0x000fe40000010000 */
[----:B------:R-:W-:Y:S01]  /*0aa0*/  FFMA.FTZ R33, R46, R47, R33 ;  /* 0x0000002f2e217223 */ /* 0x000fe20000010021 */
[----:B------:R-:W-:Y:S01]  /*0ab0*/  SHF.R.U32.HI R35, RZ, 0x7, R84 ;  /* 0x00000007ff237819 */ /* 0x000fe20000011654 */
[C---:B------:R-:W-:Y:S02]  /*0ac0*/  FADD.FTZ R81, R54.reuse, R81 ;  /* 0x0000005136517221 */ /* 0x040fe40000010000 */
[----:B------:R-:W-:-:S02]  /*0ad0*/  FFMA.FTZ R69, R54, R49, R69 ;  /* 0x0000003136457223 */ /* 0x000fc40000010045 */
[----:B------:R-:W-:Y:S02]  /*0ae0*/  FADD.FTZ R51, -R103, R51 ;  /* 0x0000003367337221 */ /* 0x000fe40000010100 */
[----:B------:R-:W-:Y:S02]  /*0af0*/  FMUL.FTZ R54, R6, R54 ;  /* 0x0000003606367220 */ /* 0x000fe40000410000 */
[----:B------:R-:W-:Y:S02]  /*0b00*/  FADD.FTZ R37, R32, R53 ;  /* 0x0000003520257221 */ /* 0x000fe40000010000 */
[----:B------:R-:W-:Y:S01]  /*0b10*/  FFMA.FTZ R33, R48, R53, R33 ;  /* 0x0000003530217223 */ /* 0x000fe20000010021 */
[----:B------:R-:W-:Y:S01]  /*0b20*/  SHF.L.U32 R35, R35, 0x2, RZ ;  /* 0x0000000223237819 */ /* 0x000fe200000006ff */
[----:B------:R-:W-:Y:S02]  /*0b30*/  FMUL.FTZ R51, R100, R51 ;  /* 0x0000003364337220 */ /* 0x000fe40000410000 */
[----:B------:R-:W-:-:S02]  /*0b40*/  FMUL.FTZ R50, R7, R55 ;  /* 0x0000003707327220 */ /* 0x000fc40000410000 */
[----:B------:R-:W-:Y:S02]  /*0b50*/  FADD.FTZ R37, R37, R54 ;  /* 0x0000003625257221 */ /* 0x000fe40000010000 */
[----:B------:R-:W-:Y:S01]  /*0b60*/  FFMA.FTZ R33, R49, R54, R33 ;  /* 0x0000003631217223 */ /* 0x000fe20000010021 */
[----:B------:R-:W-:Y:S01]  /*0b70*/  LOP3.LUT P0, RZ, R84, 0x1f, RZ, 0xc0, !PT ;  /* 0x0000001f54ff7812 */ /* 0x000fe2000780c0ff */
[----:B------:R-:W-:Y:S01]  /*0b80*/  FADD.FTZ R71, R36, R71 ;  /* 0x0000004724477221 */ /* 0x000fe20000010000 */
[----:B------:R-:W-:Y:S01]  /*0b90*/  SEL R42, R82, R35, !P1 ;  /* 0x00000023522a7207 */ /* 0x000fe20004800000 */
        /* <DEDUP_REMOVED lines=11> */
.L_x_6382:
        /* <DEDUP_REMOVED lines=18> */
.L_x_6383:
[----:B------:R-:W-:Y:S01]  /*0d70*/  @!P0 SHF.R.U32.HI R33, RZ, 0x5, R84 ;  /* 0x00000005ff218819 */ /* 0x000fe20000011654 */
[----:B--2---:R-:W-:Y:S01]  /*0d80*/  FADD.FTZ R40, R40, R37 ;  /* 0x0000002528287221 */ /* 0x004fe20000010000 */
[----:B------:R-:W-:Y:S01]  /*0d90*/  ULDC.U8 UR6, c[0x0][0x1f0] ;  /* 0x00007c0000067ab9 */ /* 0x000fe20000000000 */
[----:B-1----:R-:W-:Y:S01]  /*0da0*/  FADD.FTZ R41, R32, R39 ;  /* 0x0000002720297221 */ /* 0x002fe20000010000 */
[----:B------:R-:W-:Y:S02]  /*0db0*/  @!P0 LOP3.LUT R33, R33, 0x3, RZ, 0xc0, !PT ;  /* 0x0000000321218812 */ /* 0x000fe400078ec0ff */
[----:B------:R-:W-:Y:S01]  /*0dc0*/  ISETP.NE.AND P2, PT, RZ, UR6, PT ;  /* 0x00000006ff007c0c */ /* 0x000fe2000bf45270 */
[----:B------:R-:W-:Y:S01]  /*0dd0*/  WARPSYNC 0xffffffff ;  /* 0xffffffff00007948 */ /* 0x000fe20003800000 */
[----:B------:R-:W-:Y:S02]  /*0de0*/  @!P0 IADD3 R43, R42, R33, RZ ;  /* 0x000000212a2b8210 */ /* 0x000fe40007ffe0ff */
[----:B------:R-:W-:-:S02]  /*0df0*/  ISETP.NE.U32.AND P1, PT, RZ, c[0x0][0x218], PT ;  /* 0x00008600ff007a0c */ /* 0x000fc40003f25070 */
[C---:B-----5:R-:W-:Y:S01]  /*0e00*/  LOP3.LUT P3, RZ, R90.reuse, 0xff, RZ, 0xc0, !PT ;  /* 0x000000ff5aff7812 */ /* 0x060fe2000786c0ff */
[----:B------:R1:W-:Y:S04]  /*0e10*/  @!P0 STS.64 [R43.X8+0x1800], R40 ;  /* 0x001800282b008388 */ /* 0x0003e80000008a00 */
[----:B------:R-:W-:Y:S01]  /*0e20*/  BAR.SYNC.DEFER_BLOCKING 0x0 ;  /* 0x0000000000007b1d */ /* 0x000fe20000010000 */
[----:B------:R-:W-:Y:S02]  /*0e30*/  ISETP.NE.AND.EX P1, PT, RZ, c[0x0][0x21c], PT, P1 ;  /* 0x00008700ff007a0c */ /* 0x000fe40003f25310 */
[----:B------:R-:W-:Y:S02]  /*0e40*/  ISETP.NE.U32.AND P0, PT, RZ, c[0x0][0x258], PT ;  /* 0x00009600ff007a0c */ /* 0x000fe40003f05070 */
[----:B------:R-:W-:-:S02]  /*0e50*/  LOP3.LUT P4, RZ, R90, 0xff00, RZ, 0xc0, !PT ;  /* 0x0000ff005aff7812 */ /* 0x000fc4000788c0ff */
[----:B------:R-:W-:Y:S02]  /*0e60*/  ISETP.NE.AND.EX P0, PT, RZ, c[0x0][0x25c], PT, P0 ;  /* 0x00009700ff007a0c */ /* 0x000fe40003f05300 */
[----:B------:R-:W-:Y:S02]  /*0e70*/  LOP3.LUT P5, RZ, R90, 0xff0000, RZ, 0xc0, !PT ;  /* 0x00ff00005aff7812 */ /* 0x000fe400078ac0ff */
[----:B-1----:R-:W-:-:S04]  /*0e80*/  IADD3 R40, P6, R101, c[0x0][0x248], RZ ;  /* 0x0000920065287a10 */ /* 0x002fc80007fde0ff */
[----:B------:R-:W-:Y:S01]  /*0e90*/  IADD3.X R41, R102, c[0x0][0x24c], RZ, P6, !PT ;  /* 0x0000930066297a10 */ /* 0x000fe200037fe4ff */
        /* <DEDUP_REMOVED lines=15> */
[-CC-:B------:R-:W-:Y:S02]  /*0f90*/  FFMA.FTZ R91, R91, R55.reuse, R52.reuse ;  /* 0x000000375b5b7223 */ /* 0x180fe40000010034 */
[----:B------:R-:W-:Y:S02]  /*0fa0*/  FADD.FTZ R95, R108, -R95 ;  /* 0x8000005f6c5f7221 */ /* 0x000fe40000010000 */
[-CC-:B------:R-:W-:Y:S02]  /*0fb0*/  FFMA.FTZ R89, R89, R55.reuse, R52.reuse ;  /* 0x0000003759597223 */ /* 0x180fe40000010034 */
[----:B------:R-:W-:Y:S02]  /*0fc0*/  FFMA.FTZ R93, R93, R55, R52 ;  /* 0x000000375d5d7223 */ /* 0x000fe40000010034 */
[----:B------:R-:W-:-:S02]  /*0fd0*/  FMUL.FTZ R38, R100, R95 ;  /* 0x0000005f64267220 */ /* 0x000fc40000410000 */
[----:B------:R-:W-:Y:S02]  /*0fe0*/  FADD.FTZ R91, R94, -R91 ;  /* 0x8000005b5e5b7221 */ /* 0x000fe40000010000 */
[----:B------:R-:W-:Y:S02]  /*0ff0*/  FADD.FTZ R89, R104, -R89 ;  /* 0x8000005968597221 */ /* 0x000fe40000010000 */
[----:B------:R-:W-:Y:S02]  /*1000*/  FADD.FTZ R93, R106, -R93 ;  /* 0x8000005d6a5d7221 */ /* 0x000fe40000010000 */
[----:B------:R-:W-:Y:S02]  /*1010*/  @P1 FADD.FTZ R38, R19, R38 ;  /* 0x0000002613261221 */ /* 0x000fe40000010000 */
[C---:B------:R-:W-:Y:S02]  /*1020*/  FMUL.FTZ R91, R100.reuse, R91 ;  /* 0x0000005b645b7220 */ /* 0x040fe40000410000 */
[----:B------:R-:W-:-:S02]  /*1030*/  FMUL.FTZ R36, R100, R89 ;  /* 0x0000005964247220 */ /* 0x000fc40000410000 */
[----:B------:R-:W-:Y:S02]  /*1040*/  FMUL.FTZ R93, R100, R93 ;  /* 0x0000005d645d7220 */ /* 0x000fe40000410000 */
[----:B------:R-:W-:Y:S02]  /*1050*/  FMUL.FTZ R35, R38, R98 ;  /* 0x0000006226237220 */ /* 0x000fe40000410000 */
[----:B------:R-:W-:Y:S02]  /*1060*/  @P1 FADD.FTZ R91, R16, R91 ;  /* 0x0000005b105b1221 */ /* 0x000fe40000010000 */
[----:B------:R-:W-:Y:S02]  /*1070*/  @P1 FADD.FTZ R36, R17, R36 ;  /* 0x0000002411241221 */ /* 0x000fe40000010000 */
[----:B------:R-:W-:Y:S02]  /*1080*/  @P1 FADD.FTZ R93, R18, R93 ;  /* 0x0000005d125d1221 */ /* 0x000fe40000010000 */
[----:B------:R-:W-:-:S02]  /*1090*/  FMUL.FTZ R35, R35, c[0x0][0x1e8] ;  /* 0x00007a0023237a20 */ /* 0x000fc40000410000 */
[-C--:B------:R-:W-:Y:S02]  /*10a0*/  FMUL.FTZ R32, R91, R98.reuse ;  /* 0x000000625b207220 */ /* 0x080fe40000410000 */
[-C--:B------:R-:W-:Y:S01]  /*10b0*/  FMUL.FTZ R33, R36, R98.reuse ;  /* 0x0000006224217220 */ /* 0x080fe20000410000 */
[----:B------:R-:W-:Y:S01]  /*10c0*/  SEL R35, R35, RZ, P2 ;  /* 0x000000ff23237207 */ /* 0x000fe20001000000 */
[----:B------:R-:W-:Y:S01]  /*10d0*/  FMUL.FTZ R34, R93, R98 ;  /* 0x000000625d227220 */ /* 0x000fe20000410000 */
[----:B------:R-:W-:Y:S01]  /*10e0*/  ISETP.NE.U32.AND P2, PT, RZ, c[0x0][0x258], PT ;  /* 0x00009600ff007a0c */ /* 0x000fe20003f45070 */
[----:B------:R-:W-:Y:S02]  /*10f0*/  FMUL.FTZ R32, R32, c[0x0][0x1e8] ;  /* 0x00007a0020207a20 */ /* 0x000fe40000410000 */
[----:B------:R-:W-:Y:S01]  /*1100*/  FMUL.FTZ R34, R34, c[0x0][0x1e8] ;  /* 0x00007a0022227a20 */ /* 0x000fe20000410000 */
[----:B------:R-:W-:Y:S01]  /*1110*/  ISETP.NE.AND.EX P2, PT, RZ, c[0x0][0x25c], PT, P2 ;  /* 0x00009700ff007a0c */ /* 0x000fe20003f45320 */
[----:B------:R-:W-:Y:S01]  /*1120*/  FMUL.FTZ R33, R33, c[0x0][0x1e8] ;  /* 0x00007a0021217a20 */ /* 0x000fe20000410000 */
[----:B------:R-:W-:-:S02]  /*1130*/  SEL R32, R32, RZ, P3 ;  /* 0x000000ff20207207 */ /* 0x000fc40001800000 */
[----:B------:R-:W-:Y:S02]  /*1140*/  SEL R34, R34, RZ, P5 ;  /* 0x000000ff22227207 */ /* 0x000fe40002800000 */
[----:B------:R-:W-:Y:S01]  /*1150*/  SEL R33, R33, RZ, P4 ;  /* 0x000000ff21217207 */ /* 0x000fe20002000000 */
        /* <DEDUP_REMOVED lines=8> */
.L_x_6378:
        /* <DEDUP_REMOVED lines=25> */
.L_x_6379:
[-CC-:B------:R-:W-:Y:S01]  /*1370*/  FFMA.FTZ R46, R46, R55.reuse, R52.reuse ;  /* 0x000000372e2e7223 */ /* 0x180fe20000010034 */
[C---:B------:R-:W-:Y:S01]  /*1380*/  LOP3.LUT P6, RZ, R2.reuse, 0xff00, RZ, 0xc0, !PT ;  /* 0x0000ff0002ff7812 */ /* 0x040fe200078cc0ff */
[-CC-:B------:R-:W-:Y:S01]  /*1390*/  FFMA.FTZ R49, R49, R55.reuse, R52.reuse ;  /* 0x0000003731317223 */ /* 0x180fe20000010034 */
[----:B------:R-:W-:Y:S01]  /*13a0*/  LOP3.LUT P4, RZ, R2, 0xff0000, RZ, 0xc0, !PT ;  /* 0x00ff000002ff7812 */ /* 0x000fe2000788c0ff */
[-CC-:B------:R-:W-:Y:S01]  /*13b0*/  FFMA.FTZ R48, R48, R55.reuse, R52.reuse ;  /* 0x0000003730307223 */ /* 0x180fe20000010034 */
[C---:B------:R-:W-:Y:S01]  /*13c0*/  LOP3.LUT P5, RZ, R2.reuse, 0xff, RZ, 0xc0, !PT ;  /* 0x000000ff02ff7812 */ /* 0x040fe200078ac0ff */
[----:B------:R-:W-:Y:S01]  /*13d0*/  FFMA.FTZ R51, R51, R55, R52 ;  /* 0x0000003733337223 */ /* 0x000fe20000010034 */
[----:B------:R-:W-:Y:S01]  /*13e0*/  LOP3.LUT P3, RZ, R2, 0xff000000, RZ, 0xc0, !PT ;  /* 0xff00000002ff7812 */ /* 0x000fe2000786c0ff */
[----:B------:R-:W-:Y:S01]  /*13f0*/  FADD.FTZ R47, R47, -R46 ;  /* 0x8000002e2f2f7221 */ /* 0x000fe20000010000 */
[----:B------:R-:W-:Y:S01]  /*1400*/  IADD3 R83, R83, c[0x0][0x160], RZ ;  /* 0x0000580053537a10 */ /* 0x000fe20007ffe0ff */
[----:B------:R-:W-:-:S02]  /*1410*/  FADD.FTZ R49, R54, -R49 ;  /* 0x8000003136317221 */ /* 0x000fc40000010000 */
[----:B------:R-:W-:Y:S02]  /*1420*/  FADD.FTZ R53, R53, -R48 ;  /* 0x8000003035357221 */ /* 0x000fe40000010000 */
[----:B------:R-:W-:Y:S02]  /*1430*/  FADD.FTZ R51, R50, -R51 ;  /* 0x8000003332337221 */ /* 0x000fe40000010000 */
[C---:B------:R-:W-:Y:S02]  /*1440*/  FMUL.FTZ R47, R100.reuse, R47 ;  /* 0x0000002f642f7220 */ /* 0x040fe40000410000 */
[----:B------:R-:W-:Y:S02]  /*1450*/  FMUL.FTZ R49, R100, R49 ;  /* 0x0000003164317220 */ /* 0x000fe40000410000 */
[----:B------:R-:W-:Y:S02]  /*1460*/  FMUL.FTZ R38, R38, R98 ;  /* 0x0000006226267220 */ /* 0x000fe40000410000 */
[----:B0-----:R-:W-:-:S02]  /*1470*/  FMUL.FTZ R32, R100, R53 ;  /* 0x0000003564207220 */ /* 0x001fc40000410000 */
[----:B------:R-:W-:Y:S02]  /*1480*/  FMUL.FTZ R100, R100, R51 ;  /* 0x0000003364647220 */ /* 0x000fe40000410000 */
[----:B------:R-:W-:Y:S02]  /*1490*/  @P1 FADD.FTZ R47, R24, R47 ;  /* 0x0000002f182f1221 */ /* 0x000fe40000010000 */
[----:B------:R-:W-:Y:S02]  /*14a0*/  @P1 FADD.FTZ R49, R26, R49 ;  /* 0x000000311a311221 */ /* 0x000fe40000010000 */
[----:B------:R-:W-:Y:S01]  /*14b0*/  FMUL.FTZ R33, R38, c[0x0][0x1e8] ;  /* 0x00007a0026217a20 */ /* 0x000fe20000410000 */
[----:B------:R-:W-:Y:S01]  /*14c0*/  SEL R28, R47, R28, P2 ;  /* 0x0000001c2f1c7207 */ /* 0x000fe20001000000 */
[----:B------:R-:W-:Y:S01]  /*14d0*/  FMUL.FTZ R87, R87, R98 ;  /* 0x0000006257577220 */ /* 0x000fe20000410000 */
[----:B------:R-:W-:Y:S01]  /*14e0*/  SEL R30, R49, R30, P2 ;  /* 0x0000001e311e7207 */ /* 0x000fe20001000000 */
[----:B------:R-:W-:Y:S01]  /*14f0*/  FMUL.FTZ R40, R40, R98 ;  /* 0x0000006228287220 */ /* 0x000fe20000410000 */
[----:B------:R-:W-:Y:S01]  /*1500*/  SEL R33, R33, RZ, P6 ;  /* 0x000000ff21217207 */ /* 0x000fe20003000000 */
[----:B------:R-:W-:Y:S01]  /*1510*/  @P1 FADD.FTZ R32, R25, R32 ;  /* 0x0000002019201221 */ /* 0x000fe20000010000 */
[----:B------:R-:W-:Y:S01]  /*1520*/  IADD3 R2, P6, R99, c[0x0][0x248], RZ ;  /* 0x0000920063027a10 */ /* 0x000fe20007fde0ff */
[----:B------:R-:W-:-:S02]  /*1530*/  @P1 FADD.FTZ R100, R27, R100 ;  /* 0x000000641b641221 */ /* 0x000fc40000010000 */
[-C--:B------:R-:W-:Y:S01]  /*1540*/  FMUL.FTZ R39, R39, R98.reuse ;  /* 0x0000006227277220 */ /* 0x080fe20000410000 */
[----:B------:R-:W-:Y:S01]  /*1550*/  SEL R29, R32, R29, P2 ;  /* 0x0000001d201d7207 */ /* 0x000fe20001000000 */
[----:B------:R-:W-:Y:S01]  /*1560*/  FMUL.FTZ R34, R87, c[0x0][0x1e8] ;  /* 0x00007a0057227a20 */ /* 0x000fe20000410000 */
[----:B------:R-:W-:Y:S01]  /*1570*/  IADD3.X R3, R85, c[0x0][0x24c], RZ, P6, !PT ;  /* 0x0000930055037a10 */ /* 0x000fe200037fe4ff */
[----:B------:R-:W-:Y:S01]  /*1580*/  FMUL.FTZ R35, R40, c[0x0][0x1e8] ;  /* 0x00007a0028237a20 */ /* 0x000fe20000410000 */
[----:B------:R-:W-:Y:S01]  /*1590*/  @P0 IADD3 R40, P1, R96, c[0x0][0x258], RZ ;  /* 0x0000960060280a10 */ /* 0x000fe20007f3e0ff */
[-C--:B------:R-:W-:Y:S01]  /*15a0*/  FMUL.FTZ R47, R47, R98.reuse ;  /* 0x000000622f2f7220 */ /* 0x080fe20000410000 */
[----:B------:R-:W-:Y:S01]  /*15b0*/  SEL R34, R34, RZ, P4 ;  /* 0x000000ff22227207 */ /* 0x000fe20002000000 */
[-C--:B------:R-:W-:Y:S01]  /*15c0*/  FMUL.FTZ R37, R32, R98.reuse ;  /* 0x0000006220257220 */ /* 0x080fe20000410000 */
[----:B------:R-:W-:Y:S01]  /*15d0*/  SEL R35, R35, RZ, P3 ;  /* 0x000000ff23237207 */ /* 0x000fe20001800000 */
[-C--:B------:R-:W-:Y:S01]  /*15e0*/  FMUL.FTZ R49, R49, R98.reuse ;  /* 0x0000006231317220 */ /* 0x080fe20000410000 */
[C---:B------:R-:W-:Y:S01]  /*15f0*/  SEL R31, R100.reuse, R31, P2 ;  /* 0x0000001f641f7207 */ /* 0x040fe20001000000 */
[----:B------:R-:W-:Y:S01]  /*1600*/  FMUL.FTZ R98, R100, R98 ;  /* 0x0000006264627220 */ /* 0x000fe20000410000 */
[----:B------:R-:W-:Y:S01]  /*1610*/  @P0 IADD3.X R41, R97, c[0x0][0x25c], RZ, P1, !PT ;  /* 0x0000970061290a10 */ /* 0x000fe20000ffe4ff */
[----:B------:R-:W-:Y:S01]  /*1620*/  FMUL.FTZ R32, R39, c[0x0][0x1e8] ;  /* 0x00007a0027207a20 */ /* 0x000fe20000410000 */
[C---:B------:R-:W-:Y:S01]  /*1630*/  LOP3.LUT P4, RZ, R56.reuse, 0xff, RZ, 0xc0, !PT ;  /* 0x000000ff38ff7812 */ /* 0x040fe2000788c0ff */
[----:B------:R-:W-:Y:S01]  /*1640*/  FMUL.FTZ R36, R47, c[0x0][0x1e8] ;  /* 0x00007a002f247a20 */ /* 0x000fe20000410000 */
[C---:B------:R-:W-:Y:S01]  /*1650*/  LOP3.LUT P3, RZ, R56.reuse, 0xff00, RZ, 0xc0, !PT ;  /* 0x0000ff0038ff7812 */ /* 0x040fe2000786c0ff */
[----:B------:R-:W-:Y:S01]  /*1660*/  FMUL.FTZ R37, R37, c[0x0][0x1e8] ;  /* 0x00007a0025257a20 */ /* 0x000fe20000410000 */
[C---:B------:R-:W-:Y:S01]  /*1670*/  LOP3.LUT P6, RZ, R56.reuse, 0xff0000, RZ, 0xc0, !PT ;  /* 0x00ff000038ff7812 */ /* 0x040fe200078cc0ff */
[----:B------:R-:W-:Y:S01]  /*1680*/  FMUL.FTZ R38, R49, c[0x0][0x1e8] ;  /* 0x00007a0031267a20 */ /* 0x000fe20000410000 */
[----:B------:R-:W-:Y:S01]  /*1690*/  LOP3.LUT P2, RZ, R56, 0xff000000, RZ, 0xc0, !PT ;  /* 0xff00000038ff7812 */ /* 0x000fe2000784c0ff */
[----:B------:R-:W-:Y:S01]  /*16a0*/  FMUL.FTZ R39, R98, c[0x0][0x1e8] ;  /* 0x00007a0062277a20 */ /* 0x000fe20000410000 */
[----:B------:R-:W-:-:S02]  /*16b0*/  IADD3 R96, P1, R96, c[0x0][0x248], RZ ;  /* 0x0000920060607a10 */ /* 0x000fc40007f3e0ff */
[----:B------:R-:W-:Y:S02]  /*16c0*/  SEL R32, R32, RZ, P5 ;  /* 0x000000ff20207207 */ /* 0x000fe40002800000 */
[----:B------:R-:W-:Y:S02]  /*16d0*/  IADD3.X R97, R97, c[0x0][0x24c], RZ, P1, !PT ;  /* 0x0000930061617a10 */ /* 0x000fe40000ffe4ff */
[----:B------:R-:W-:Y:S01]  /*16e0*/  SEL R36, R36, RZ, P4 ;  /* 0x000000ff24247207 */ /* 0x000fe20002000000 */
[----:B------:R0:W-:Y:S01]  /*16f0*/  STG.E.128 [R2.64], R32 ;  /* 0x0000002002007986 */ /* 0x0001e2000c101d04 */
[----:B------:R-:W-:Y:S02]  /*1700*/  SEL R37, R37, RZ, P3 ;  /* 0x000000ff25257207 */ /* 0x000fe40001800000 */
[----:B------:R-:W-:Y:S01]  /*1710*/  SEL R38, R38, RZ, P6 ;  /* 0x000000ff26267207 */ /* 0x000fe20003000000 */
[----:B------:R0:W-:Y:S01]  /*1720*/  @P0 STG.E.128 [R40.64], R28 ;  /* 0x0000001c28000986 */ /* 0x0001e2000c101d04 */
[----:B------:R-:W-:-:S02]  /*1730*/  SEL R39, R39, RZ, P2 ;  /* 0x000000ff27277207 */ /* 0x000fc40001000000 */
[----:B------:R-:W-:Y:S02]  /*1740*/  ISETP.GE.AND P0, PT, R83, c[0x0][0x164], PT ;  /* 0x0000590053007a0c */ /* 0x000fe40003f06270 */
[----:B------:R-:W-:Y:S01]  /*1750*/  LOP3.LUT P1, RZ, R0, 0xff, RZ, 0xc0, !PT ;  /* 0x000000ff00ff7812 */ /* 0x000fe2000782c0ff */
[----:B------:R0:W-:Y:S03]  /*1760*/  STG.E.128 [R96.64], R36 ;  /* 0x0000002460007986 */ /* 0x0001e6000c101d04 */
[----:B------:R-:W-:-:S07]  /*1770*/  SEL R0, RZ, 0x1, P1 ;  /* 0x00000001ff007807 */ /* 0x000fce0000800000 */
[----:B0-----:R-:W-:Y:S01]  /*1780*/  @P0 CALL.REL.NOINC `(.L_x_6380) ;  /* 0x0000001000000944 */ /* 0x001fe20003c00000 */
[----:B------:R-:W-:Y:S05]  /*1790*/  BRA `(.L_x_6381) ;  /* 0xffffeb0000007947 */ /* 0x000fea000383ffff */
.L_x_6380:
        /* <DEDUP_REMOVED lines=24> */
.L_x_6375:
        /* <DEDUP_REMOVED lines=15> */
.L_x_6376:
[----:B------:R-:W-:Y:S01]  /*1a10*/  HFMA2.MMA R36, -RZ, RZ, 0, 9.5367431640625e-07 ;  /* 0x00000010ff247435 */ /* 0x000fe200000001ff */
[----:B------:R-:W-:-:S02]  /*1a20*/  MOV R35, R37 ;  /* 0x0000002500237202 */ /* 0x000fc40000000f00 */
[----:B------:R-:W-:Y:S02]  /*1a30*/  MOV R38, 0x1f ;  /* 0x0000001f00267802 */ /* 0x000fe40000000f00 */
[----:B------:R-:W-:Y:S02]  /*1a40*/  MOV R41, 0xffffffff ;  /* 0xffffffff00297802 */ /* 0x000fe40000000f00 */
[----:B------:R-:W-:Y:S02]  /*1a50*/  MOV R32, 0x1a70 ;  /* 0x00001a7000207802 */ /* 0x000fe40000000f00 */
[----:B-----5:R-:W-:Y:S05]  /*1a60*/  CALL.REL.NOINC `($__internal_189_$__cuda_sm70_shflsync_down_p) ;  /* 0x0000046000007944 */ /* 0x020fea0003c00000 */
[----:B-1----:R-:W-:Y:S01]  /*1a70*/  MOV R34, R35 ;  /* 0x0000002300227202 */ /* 0x002fe20000000f00 */
[----:B0-----:R-:W-:Y:S05]  /*1a80*/  BRA `(.L_x_6382) ;  /* 0xfffff1c000007947 */ /* 0x001fea000383ffff */
.L_x_6377:
[----:B------:R-:W-:Y:S01]  /*1a90*/  HFMA2.MMA R36, -RZ, RZ, 0, 9.5367431640625e-07 ;  /* 0x00000010ff247435 */ /* 0x000fe200000001ff */
[----:B------:R-:W-:Y:S02]  /*1aa0*/  MOV R35, R39 ;  /* 0x0000002700237202 */ /* 0x000fe40000000f00 */
[----:B------:R-:W-:Y:S02]  /*1ab0*/  MOV R38, 0x1f ;  /* 0x0000001f00267802 */ /* 0x000fe40000000f00 */
[----:B------:R-:W-:-:S02]  /*1ac0*/  MOV R41, 0xffffffff ;  /* 0xffffffff00297802 */ /* 0x000fc40000000f00 */
[----:B------:R-:W-:Y:S02]  /*1ad0*/  MOV R32, 0x1af0 ;  /* 0x00001af000207802 */ /* 0x000fe40000000f00 */
[----:B01---5:R-:W-:Y:S05]  /*1ae0*/  CALL.REL.NOINC `($__internal_189_$__cuda_sm70_shflsync_down_p) ;  /* 0x000003e000007944 */ /* 0x023fea0003c00000 */
[----:B------:R-:W-:Y:S01]  /*1af0*/  FADD.FTZ R37, R37, R34 ;  /* 0x0000002225257221 */ /* 0x000fe20000010000 */
[----:B0-----:R-:W-:Y:S01]  /*1b00*/  HFMA2.MMA R36, -RZ, RZ, 0, 4.76837158203125e-07 ;  /* 0x00000008ff247435 */ /* 0x001fe200000001ff */
[----:B-1----:R-:W-:Y:S01]  /*1b10*/  FADD.FTZ R40, R39, R35 ;  /* 0x0000002327287221 */ /* 0x002fe20000010000 */
[----:B------:R-:W-:Y:S01]  /*1b20*/  MOV R38, 0x1f ;  /* 0x0000001f00267802 */ /* 0x000fe20000000f00 */
[----:B------:R-:W-:Y:S01]  /*1b30*/  IMAD.MOV.U32 R41, RZ, RZ, -0x1 ;  /* 0xffffffffff297424 */ /* 0x000fe200078e00ff */
[----:B------:R-:W-:Y:S02]  /*1b40*/  MOV R35, R37 ;  /* 0x0000002500237202 */ /* 0x000fe40000000f00 */
[----:B------:R-:W-:Y:S02]  /*1b50*/  MOV R32, 0x1b70 ;  /* 0x00001b7000207802 */ /* 0x000fe40000000f00 */
[----:B------:R-:W-:Y:S05]  /*1b60*/  CALL.REL.NOINC `($__internal_189_$__cuda_sm70_shflsync_down_p) ;  /* 0x0000036000007944 */ /* 0x000fea0003c00000 */
[----:B0-----:R-:W-:Y:S01]  /*1b70*/  HFMA2.MMA R36, -RZ, RZ, 0, 4.76837158203125e-07 ;  /* 0x00000008ff247435 */ /* 0x001fe200000001ff */
[----:B-1----:R-:W-:Y:S02]  /*1b80*/  MOV R34, R35 ;  /* 0x0000002300227202 */ /* 0x002fe40000000f00 */
[----:B------:R-:W-:-:S02]  /*1b90*/  MOV R35, R40 ;  /* 0x0000002800237202 */ /* 0x000fc40000000f00 */
[----:B------:R-:W-:Y:S02]  /*1ba0*/  MOV R38, 0x1f ;  /* 0x0000001f00267802 */ /* 0x000fe40000000f00 */
[----:B------:R-:W-:Y:S02]  /*1bb0*/  MOV R41, 0xffffffff ;  /* 0xffffffff00297802 */ /* 0x000fe40000000f00 */
[----:B------:R-:W-:Y:S02]  /*1bc0*/  MOV R32, 0x1be0 ;  /* 0x00001be000207802 */ /* 0x000fe40000000f00 */
[----:B------:R-:W-:Y:S05]  /*1bd0*/  CALL.REL.NOINC `($__internal_189_$__cuda_sm70_shflsync_down_p) ;  /* 0x000002f000007944 */ /* 0x000fea0003c00000 */
[----:B------:R-:W-:Y:S01]  /*1be0*/  FADD.FTZ R37, R34, R37 ;  /* 0x0000002522257221 */ /* 0x000fe20000010000 */
[----:B0-----:R-:W-:Y:S01]  /*1bf0*/  HFMA2.MMA R36, -RZ, RZ, 0, 2.384185791015625e-07 ;  /* 0x00000004ff247435 */ /* 0x001fe200000001ff */
[----:B-1----:R-:W-:Y:S01]  /*1c00*/  FADD.FTZ R40, R40, R35 ;  /* 0x0000002328287221 */ /* 0x002fe20000010000 */
[----:B------:R-:W-:Y:S02]  /*1c10*/  MOV R38, 0x1f ;  /* 0x0000001f00267802 */ /* 0x000fe40000000f00 */
[----:B------:R-:W-:Y:S02]  /*1c20*/  MOV R41, 0xffffffff ;  /* 0xffffffff00297802 */ /* 0x000fe40000000f00 */
[----:B------:R-:W-:-:S02]  /*1c30*/  MOV R35, R37 ;  /* 0x0000002500237202 */ /* 0x000fc40000000f00 */
[----:B------:R-:W-:Y:S02]  /*1c40*/  MOV R32, 0x1c60 ;  /* 0x00001c6000207802 */ /* 0x000fe40000000f00 */
[----:B------:R-:W-:Y:S05]  /*1c50*/  CALL.REL.NOINC `($__internal_189_$__cuda_sm70_shflsync_down_p) ;  /* 0x0000027000007944 */ /* 0x000fea0003c00000 */
[----:B0-----:R-:W-:Y:S01]  /*1c60*/  HFMA2.MMA R36, -RZ, RZ, 0, 2.384185791015625e-07 ;  /* 0x00000004ff247435 */ /* 0x001fe200000001ff */
[----:B-1----:R-:W-:Y:S01]  /*1c70*/  MOV R34, R35 ;  /* 0x0000002300227202 */ /* 0x002fe20000000f00 */
[----:B------:R-:W-:Y:S01]  /*1c80*/  IMAD.MOV.U32 R35, RZ, RZ, R40 ;  /* 0x000000ffff237224 */ /* 0x000fe200078e0028 */
[----:B------:R-:W-:Y:S02]  /*1c90*/  MOV R38, 0x1f ;  /* 0x0000001f00267802 */ /* 0x000fe40000000f00 */
[----:B------:R-:W-:Y:S02]  /*1ca0*/  MOV R41, 0xffffffff ;  /* 0xffffffff00297802 */ /* 0x000fe40000000f00 */
[----:B------:R-:W-:Y:S02]  /*1cb0*/  MOV R32, 0x1cd0 ;  /* 0x00001cd000207802 */ /* 0x000fe40000000f00 */
[----:B------:R-:W-:Y:S05]  /*1cc0*/  CALL.REL.NOINC `($__internal_189_$__cuda_sm70_shflsync_down_p) ;  /* 0x0000020000007944 */ /* 0x000fea0003c00000 */
[----:B------:R-:W-:Y:S01]  /*1cd0*/  FADD.FTZ R37, R34, R37 ;  /* 0x0000002522257221 */ /* 0x000fe20000010000 */
[----:B0-----:R-:W-:Y:S01]  /*1ce0*/  HFMA2.MMA R36, -RZ, RZ, 0, 1.1920928955078125e-07 ;  /* 0x00000002ff247435 */ /* 0x001fe200000001ff */
[----:B-1----:R-:W-:Y:S01]  /*1cf0*/  FADD.FTZ R40, R40, R35 ;  /* 0x0000002328287221 */ /* 0x002fe20000010000 */
[----:B------:R-:W-:-:S02]  /*1d00*/  MOV R38, 0x1f ;  /* 0x0000001f00267802 */ /* 0x000fc40000000f00 */
[----:B------:R-:W-:Y:S02]  /*1d10*/  MOV R41, 0xffffffff ;  /* 0xffffffff00297802 */ /* 0x000fe40000000f00 */
[----:B------:R-:W-:Y:S02]  /*1d20*/  MOV R35, R37 ;  /* 0x0000002500237202 */ /* 0x000fe40000000f00 */
[----:B------:R-:W-:Y:S02]  /*1d30*/  MOV R32, 0x1d50 ;  /* 0x00001d5000207802 */ /* 0x000fe40000000f00 */
[----:B------:R-:W-:Y:S05]  /*1d40*/  CALL.REL.NOINC `($__internal_189_$__cuda_sm70_shflsync_down_p) ;  /* 0x0000018000007944 */ /* 0x000fea0003c00000 */
[----:B0-----:R-:W-:Y:S01]  /*1d50*/  HFMA2.MMA R36, -RZ, RZ, 0, 1.1920928955078125e-07 ;  /* 0x00000002ff247435 */ /* 0x001fe200000001ff */
[----:B-1----:R-:W-:Y:S01]  /*1d60*/  MOV R34, R35 ;  /* 0x0000002300227202 */ /* 0x002fe20000000f00 */
[----:B------:R-:W-:Y:S01]  /*1d70*/  IMAD.MOV.U32 R41, RZ, RZ, -0x1 ;  /* 0xffffffffff297424 */ /* 0x000fe200078e00ff */
[----:B------:R-:W-:Y:S02]  /*1d80*/  MOV R35, R40 ;  /* 0x0000002800237202 */ /* 0x000fe40000000f00 */
[----:B------:R-:W-:Y:S02]  /*1d90*/  MOV R38, 0x1f ;  /* 0x0000001f00267802 */ /* 0x000fe40000000f00 */
[----:B------:R-:W-:-:S02]  /*1da0*/  MOV R32, 0x1dc0 ;  /* 0x00001dc000207802 */ /* 0x000fc40000000f00 */
[----:B------:R-:W-:Y:S05]  /*1db0*/  CALL.REL.NOINC `($__internal_189_$__cuda_sm70_shflsync_down_p) ;  /* 0x0000011000007944 */ /* 0x000fea0003c00000 */
[----:B------:R-:W-:Y:S01]  /*1dc0*/  FADD.FTZ R37, R34, R37 ;  /* 0x0000002522257221 */ /* 0x000fe20000010000 */
[----:B0-----:R-:W-:Y:S01]  /*1dd0*/  HFMA2.MMA R36, -RZ, RZ, 0, 5.9604644775390625e-08 ;  /* 0x00000001ff247435 */ /* 0x001fe200000001ff */
[----:B-1----:R-:W-:Y:S01]  /*1de0*/  FADD.FTZ R39, R40, R35 ;  /* 0x0000002328277221 */ /* 0x002fe20000010000 */
[----:B------:R-:W-:-:S02]  /*1df0*/  MOV R38, 0x1f ;  /* 0x0000001f00267802 */ /* 0x000fc40000000f00 */
[----:B------:R-:W-:Y:S02]  /*1e00*/  MOV R41, 0xffffffff ;  /* 0xffffffff00297802 */ /* 0x000fe40000000f00 */
[----:B------:R-:W-:Y:S02]  /*1e10*/  MOV R35, R37 ;  /* 0x0000002500237202 */ /* 0x000fe40000000f00 */
[----:B------:R-:W-:Y:S02]  /*1e20*/  MOV R32, 0x1e40 ;  /* 0x00001e4000207802 */ /* 0x000fe40000000f00 */
[----:B------:R-:W-:Y:S05]  /*1e30*/  CALL.REL.NOINC `($__internal_189_$__cuda_sm70_shflsync_down_p) ;  /* 0x0000009000007944 */ /* 0x000fea0003c00000 */
[----:B0-----:R-:W-:Y:S01]  /*1e40*/  HFMA2.MMA R36, -RZ, RZ, 0, 5.9604644775390625e-08 ;  /* 0x00000001ff247435 */ /* 0x001fe200000001ff */
[----:B-1----:R-:W-:Y:S02]  /*1e50*/  MOV R40, R35 ;  /* 0x0000002300287202 */ /* 0x002fe40000000f00 */
[----:B------:R-:W-:Y:S02]  /*1e60*/  MOV R35, R39 ;  /* 0x0000002700237202 */ /* 0x000fe40000000f00 */
[----:B------:R-:W-:Y:S02]  /*1e70*/  MOV R38, 0x1f ;  /* 0x0000001f00267802 */ /* 0x000fe40000000f00 */
[----:B------:R-:W-:-:S02]  /*1e80*/  MOV R41, 0xffffffff ;  /* 0xffffffff00297802 */ /* 0x000fc40000000f00 */
[----:B------:R-:W-:Y:S02]  /*1e90*/  MOV R32, 0x1eb0 ;  /* 0x00001eb000207802 */ /* 0x000fe40000000f00 */
[----:B------:R-:W-:Y:S05]  /*1ea0*/  CALL.REL.NOINC `($__internal_189_$__cuda_sm70_shflsync_down_p) ;  /* 0x0000002000007944 */ /* 0x000fea0003c00000 */
[----:B-1----:R-:W-:Y:S01]  /*1eb0*/  MOV R32, R35 ;  /* 0x0000002300207202 */ /* 0x002fe20000000f00 */
[----:B0-----:R-:W-:Y:S05]  /*1ec0*/  BRA `(.L_x_6383) ;  /* 0xffffeea000007947 */ /* 0x001fea000383ffff */
        .weak           $__internal_189_$__cuda_sm70_shflsync_down_p
        .type           $__internal_189_$__cuda_sm70_shflsync_down_p,@function
        .size           $__internal_189_$__cuda_sm70_shflsync_down_p,(.L_x_6838 - $__internal_189_$__cuda_sm70_shflsync_down_p)
$__internal_189_$__cuda_sm70_shflsync_down_p:
[----:B------:R-:W-:Y:S01]  /*1ed0*/  HFMA2.MMA R33, -RZ, RZ, 0, 0 ;  /* 0x00000000ff217435 */ /* 0x000fe200000001ff */
[----:B------:R-:W-:Y:S04]  /*1ee0*/  WARPSYNC R41 ;  /* 0x0000002900007348 */ /* 0x000fe80003800000 */
[----:B------:R0:W1:Y:S01]  /*1ef0*/  SHFL.DOWN PT, R35, R35, R36, R38 ;  /* 0x0800002423237389 */ /* 0x00006200000e0026 */
[----:B------:R-:W-:Y:S05]  /*1f00*/  RET.REL.NODEC R32 `(_ZN10layer_norm13ln_bwd_kernelINS_13Kernel_traitsIfffffjLj1536ELj1ELj1ELj4ELj16ENS_18Kernel_traits_baseILj1536EfffffjLj128EEEEELb1ELb0ELb0ELb1EEEvNS_9BwdParamsE) ;  /* 0xffffe0f020007950 */ /* 0x000fea0003c3ffff */
.L_x_6384:
        /* <DEDUP_REMOVED lines=15> */
.L_x_6838:


//--------------------- .text._ZN10layer_norm22ln_bwd_finalize_kernelINS_22Kernel_traits_finalizeILj1536EfffffjLb0ELj1024ELj4ENS_18Kernel_traits_baseILj1536EfffffjLj1024EEEEELb0ELb0EEEvNS_9BwdParamsE --------------------------
	.section	.text._ZN10layer_norm22ln_bwd_finalize_kernelINS_22Kernel_traits_finalizeILj1536EfffffjLb0ELj1024ELj4ENS_18Kernel_traits_baseILj1536EfffffjLj1024EEEEELb0ELb0EEEvNS_9BwdParamsE,"ax",@progbits
	.sectioninfo	@"SHI_REGISTERS=30"
	.align	128
        .global         _ZN10layer_norm22ln_bwd_finalize_kernelINS_22Kernel_traits_finalizeILj1536EfffffjLb0ELj1024ELj4ENS_18Kernel_traits_baseILj1536EfffffjLj1024EEEEELb0ELb0EEEvNS_9BwdParamsE
        .type           _ZN10layer_norm22ln_bwd_finalize_kernelINS_22Kernel_traits_finalizeILj1536EfffffjLb0ELj1024ELj4ENS_18Kernel_traits_baseILj1536EfffffjLj1024EEEEELb0ELb0EEEvNS_9BwdParamsE,@function
        .size           _ZN10layer_norm22ln_bwd_finalize_kernelINS_22Kernel_traits_finalizeILj1536EfffffjLb0ELj1024ELj4ENS_18Kernel_traits_baseILj1536EfffffjLj1024EEEEELb0ELb0EEEvNS_9BwdParamsE,(.L_x_6839 - _ZN10layer_norm22ln_bwd_finalize_kernelINS_22Kernel_traits_finalizeILj1536EfffffjLb0ELj1024ELj4ENS_18Kernel_traits_baseILj1536EfffffjLj1024EEEEELb0ELb0EEEvNS_9BwdParamsE)
        .other          _ZN10layer_norm22ln_bwd_finalize_kernelINS_22Kernel_traits_finalizeILj1536EfffffjLb0ELj1024ELj4ENS_18Kernel_traits_baseILj1536EfffffjLj1024EEEEELb0ELb0EEEvNS_9BwdParamsE,@"STO_CUDA_ENTRY STV_DEFAULT"
_ZN10layer_norm22ln_bwd_finalize_kernelINS_22Kernel_traits_finalizeILj1536EfffffjLb0ELj1024ELj4ENS_18Kernel_traits_baseILj1536EfffffjLj1024EEEEELb0ELb0EEEvNS_9BwdParamsE:
.text._ZN10layer_norm22ln_bwd_finalize_kernelINS_22Kernel_traits_finalizeILj1536EfffffjLb0ELj1024ELj4ENS_18Kernel_traits_baseILj1536EfffffjLj1024EEEEELb0ELb0EEEvNS_9BwdParamsE:
        /* <DEDUP_REMOVED lines=19> */
.L_x_6398:
        /* <DEDUP_REMOVED lines=28> */
.L_x_6389:
        /* <DEDUP_REMOVED lines=35> */
.L_x_6388:
[----:B------:R-:W-:Y:S05]  /*0520*/  BSYNC B1 ;  /* 0x0000000000017941 */ /* 0x000fea0003800000 */
.L_x_6387:
        /* <DEDUP_REMOVED lines=23> */
.L_x_6391:
[----:B------:R-:W-:Y:S05]  /*06a0*/  BSYNC B1 ;  /* 0x0000000000017941 */ /* 0x000fea0003800000 */
.L_x_6390:
        /* <DEDUP_REMOVED lines=11> */
.L_x_6392:
[----:B------:R-:W-:Y:S05]  /*0760*/  BSYNC B1 ;  /* 0x0000000000017941 */ /* 0x000fea0003800000 */
.L_x_6386:
[----:B------:R-:W-:Y:S05]  /*0770*/  BSYNC B0 ;  /* 0x0000000000007941 */ /* 0x000fea0003800000 */
.L_x_6385:
        /* <DEDUP_REMOVED lines=11> */
.L_x_6399:
        /* <DEDUP_REMOVED lines=18> */
.L_x_6400:
[----:B---3--:R-:W-:Y:S02]  /*0950*/  FADD.FTZ R4, R4, R9 ;  /* 0x0000000904047221 */ /* 0x008fe40000010000 */
[----:B-12---:R-:W-:-:S03]  /*0960*/  FADD.FTZ R6, R5, R6 ;  /* 0x0000000605067221 */ /* 0x006fc60000010000 */
[----:B------:R1:W-:Y:S04]  /*0970*/  @!P1 STS [R17.X4+0x2000], R4 ;  /* 0x0020000411009388 */ /* 0x0003e80000004800 */
[----:B------:R1:W-:Y:S02]  /*0980*/  @!P1 STS [R17.X4+0x2080], R6 ;  /* 0x0020800611009388 */ /* 0x0003e40000004800 */
.L_x_6393:
        /* <DEDUP_REMOVED lines=15> */
.L_x_6397:
[----:B------:R-:W-:Y:S05]  /*0a80*/  BSYNC B0 ;  /* 0x0000000000007941 */ /* 0x000fea0003800000 */
.L_x_6396:
[C---:B------:R-:W-:Y:S02]  /*0a90*/  ISETP.GT.U32.AND P1, PT, R18.reuse, -0x601, PT ;  /* 0xfffff9ff1200780c */ /* 0x040fe40003f24070 */
[----:B------:R-:W-:Y:S02]  /*0aa0*/  IADD3 R18, R18, 0x600, RZ ;  /* 0x0000060012127810 */ /* 0x000fe40007ffe0ff */
[----:B------:R-:W-:-:S09]  /*0ab0*/  IADD3 R19, R19, 0x300, RZ ;  /* 0x0000030013137810 */ /* 0x000fd20007ffe0ff */
[----:B01----:R-:W-:Y:S05]  /*0ac0*/  @P1 BRA `(.L_x_6398) ;  /* 0xfffff66000001947 */ /* 0x003fea000383ffff */
[----:B------:R-:W-:Y:S05]  /*0ad0*/  EXIT ;  /* 0x000000000000794d */ /* 0x000fea0003800000 */
.L_x_6394:
[----:B--2---:R-:W-:Y:S01]  /*0ae0*/  IMAD.MOV.U32 R9, RZ, RZ, R5 ;  /* 0x000000ffff097224 */ /* 0x004fe200078e0005 */
[----:B------:R-:W-:Y:S01]  /*0af0*/  MOV R8, 0x1 ;  /* 0x0000000100087802 */ /* 0x000fe20000000f00 */
[----:B------:R-:W-:Y:S01]  /*0b00*/  IMAD.MOV.U32 R7, RZ, RZ, 0x1f ;  /* 0x0000001fff077424 */ /* 0x000fe200078e00ff */
[----:B------:R-:W-:Y:S02]  /*0b10*/  MOV R10, 0xffffffff ;  /* 0xffffffff000a7802 */ /* 0x000fe40000000f00 */
[----:B------:R-:W-:Y:S02]  /*0b20*/  MOV R2, 0xb40 ;  /* 0x00000b4000027802 */ /* 0x000fe40000000f00 */
[----:B01----:R-:W-:Y:S05]  /*0b30*/  CALL.REL.NOINC `($__internal_190_$__cuda_sm70_shflsync_bfly_p) ;  /* 0x000003b000007944 */ /* 0x003fea0003c00000 */
[----:B-1----:R-:W-:Y:S01]  /*0b40*/  IMAD.MOV.U32 R2, RZ, RZ, R7 ;  /* 0x000000ffff027224 */ /* 0x002fe200078e0007 */
[----:B0-----:R-:W-:Y:S05]  /*0b50*/  BRA `(.L_x_6399) ;  /* 0xfffffcd000007947 */ /* 0x001fea000383ffff */
.L_x_6395:
[----:B------:R-:W-:Y:S01]  /*0b60*/  HFMA2.MMA R8, -RZ, RZ, 0, 1.1920928955078125e-07 ;  /* 0x00000002ff087435 */ /* 0x000fe200000001ff */
[----:B------:R-:W-:Y:S01]  /*0b70*/  MOV R7, 0x1f ;  /* 0x0000001f00077802 */ /* 0x000fe20000000f00 */
[----:B------:R-:W-:Y:S01]  /*0b80*/  IMAD.MOV.U32 R10, RZ, RZ, -0x1 ;  /* 0xffffffffff0a7424 */ /* 0x000fe200078e00ff */
[----:B------:R-:W-:-:S03]  /*0b90*/  MOV R2, 0xbb0 ;  /* 0x00000bb000027802 */ /* 0x000fc60000000f00 */
[----:B012---:R-:W-:Y:S05]  /*0ba0*/  CALL.REL.NOINC `($__internal_190_$__cuda_sm70_shflsync_bfly_p) ;  /* 0x0000034000007944 */ /* 0x007fea0003c00000 */
[----:B0-----:R-:W-:Y:S01]  /*0bb0*/  HFMA2.MMA R8, -RZ, RZ, 0, 2.384185791015625e-07 ;  /* 0x00000004ff087435 */ /* 0x001fe200000001ff */
[----:B-1----:R-:W-:Y:S01]  /*0bc0*/  FADD.FTZ R9, R9, R7 ;  /* 0x0000000709097221 */ /* 0x002fe20000010000 */
[----:B------:R-:W-:Y:S01]  /*0bd0*/  MOV R7, 0x1f ;  /* 0x0000001f00077802 */ /* 0x000fe20000000f00 */
[----:B------:R-:W-:Y:S01]  /*0be0*/  IMAD.MOV.U32 R10, RZ, RZ, -0x1 ;  /* 0xffffffffff0a7424 */ /* 0x000fe200078e00ff */
[----:B------:R-:W-:-:S02]  /*0bf0*/  MOV R2, 0xc10 ;  /* 0x00000c1000027802 */ /* 0x000fc40000000f00 */
[----:B------:R-:W-:Y:S05]  /*0c00*/  CALL.REL.NOINC `($__internal_190_$__cuda_sm70_shflsync_bfly_p) ;  /* 0x000002e000007944 */ /* 0x000fea0003c00000 */
[----:B0-----:R-:W-:Y:S01]  /*0c10*/  HFMA2.MMA R8, -RZ, RZ, 0, 4.76837158203125e-07 ;  /* 0x00000008ff087435 */ /* 0x001fe200000001ff */
[----:B-1----:R-:W-:Y:S01]  /*0c20*/  FADD.FTZ R9, R9, R7 ;  /* 0x0000000709097221 */ /* 0x002fe20000010000 */
[----:B------:R-:W-:Y:S01]  /*0c30*/  MOV R7, 0x1f ;  /* 0x0000001f00077802 */ /* 0x000fe20000000f00 */
[----:B------:R-:W-:Y:S01]  /*0c40*/  IMAD.MOV.U32 R10, RZ, RZ, -0x1 ;  /* 0xffffffffff0a7424 */ /* 0x000fe200078e00ff */
[----:B------:R-:W-:-:S02]  /*0c50*/  MOV R2, 0xc70 ;  /* 0x00000c7000027802 */ /* 0x000fc40000000f00 */
[----:B------:R-:W-:Y:S05]  /*0c60*/  CALL.REL.NOINC `($__internal_190_$__cuda_sm70_shflsync_bfly_p) ;  /* 0x0000028000007944 */ /* 0x000fea0003c00000 */
[----:B-1----:R-:W-:Y:S01]  /*0c70*/  FADD.FTZ R6, R9, R7 ;  /* 0x0000000709067221 */ /* 0x002fe20000010000 */
[----:B0-----:R-:W-:Y:S01]  /*0c80*/  HFMA2.MMA R8, -RZ, RZ, 0, 9.5367431640625e-07 ;  /* 0x00000010ff087435 */ /* 0x001fe200000001ff */
[----:B------:R-:W-:Y:S01]  /*0c90*/  MOV R7, 0x1f ;  /* 0x0000001f00077802 */ /* 0x000fe20000000f00 */
[----:B------:R-:W-:Y:S01]  /*0ca0*/  IMAD.MOV.U32 R10, RZ, RZ, -0x1 ;  /* 0xffffffffff0a7424 */ /* 0x000fe200078e00ff */
[----:B------:R-:W-:-:S02]  /*0cb0*/  MOV R2, 0xce0 ;  /* 0x00000ce000027802 */ /* 0x000fc40000000f00 */
[----:B------:R-:W-:Y:S02]  /*0cc0*/  MOV R9, R6 ;  /* 0x0000000600097202 */ /* 0x000fe40000000f00 */
[----:B------:R-:W-:Y:S05]  /*0cd0*/  CALL.REL.NOINC `($__internal_190_$__cuda_sm70_shflsync_bfly_p) ;  /* 0x0000021000007944 */ /* 0x000fea0003c00000 */
[----:B0-----:R-:W-:Y:S01]  /*0ce0*/  HFMA2.MMA R8, -RZ, RZ, 0, 5.9604644775390625e-08 ;  /* 0x00000001ff087435 */ /* 0x001fe200000001ff */
[----:B-1----:R-:W-:Y:S01]  /*0cf0*/  MOV R5, R7 ;  /* 0x0000000700057202 */ /* 0x002fe20000000f00 */
[----:B------:R-:W-:Y:S01]  /*0d00*/  IMAD.MOV.U32 R9, RZ, RZ, R4 ;  /* 0x000000ffff097224 */ /* 0x000fe200078e0004 */
[----:B------:R-:W-:Y:S01]  /*0d10*/  MOV R7, 0x1f ;  /* 0x0000001f00077802 */ /* 0x000fe20000000f00 */
[----:B------:R-:W-:Y:S01]  /*0d20*/  IMAD.MOV.U32 R10, RZ, RZ, -0x1 ;  /* 0xffffffffff0a7424 */ /* 0x000fe200078e00ff */
[----:B------:R-:W-:Y:S02]  /*0d30*/  MOV R2, 0xd50 ;  /* 0x00000d5000027802 */ /* 0x000fe40000000f00 */
[----:B------:R-:W-:Y:S05]  /*0d40*/  CALL.REL.NOINC `($__internal_190_$__cuda_sm70_shflsync_bfly_p) ;  /* 0x000001a000007944 */ /* 0x000fea0003c00000 */
[----:B0-----:R-:W-:Y:S01]  /*0d50*/  HFMA2.MMA R8, -RZ, RZ, 0, 1.1920928955078125e-07 ;  /* 0x00000002ff087435 */ /* 0x001fe200000001ff */
[----:B-1----:R-:W-:Y:S01]  /*0d60*/  FADD.FTZ R9, R4, R7 ;  /* 0x0000000704097221 */ /* 0x002fe20000010000 */
[----:B------:R-:W-:Y:S01]  /*0d70*/  MOV R7, 0x1f ;  /* 0x0000001f00077802 */ /* 0x000fe20000000f00 */
[----:B------:R-:W-:Y:S01]  /*0d80*/  IMAD.MOV.U32 R10, RZ, RZ, -0x1 ;  /* 0xffffffffff0a7424 */ /* 0x000fe200078e00ff */
[----:B------:R-:W-:Y:S02]  /*0d90*/  MOV R2, 0xdb0 ;  /* 0x00000db000027802 */ /* 0x000fe40000000f00 */
[----:B------:R-:W-:Y:S05]  /*0da0*/  CALL.REL.NOINC `($__internal_190_$__cuda_sm70_shflsync_bfly_p) ;  /* 0x0000014000007944 */ /* 0x000fea0003c00000 */
        /* <DEDUP_REMOVED lines=12> */
[----:B0-----:R-:W-:Y:S01]  /*0e70*/  HFMA2.MMA R8, -RZ, RZ, 0, 9.5367431640625e-07 ;  /* 0x00000010ff087435 */ /* 0x001fe200000001ff */
[----:B-1----:R-:W-:Y:S01]  /*0e80*/  FADD.FTZ R9, R9, R7 ;  /* 0x0000000709097221 */ /* 0x002fe20000010000 */
[----:B------:R-:W-:Y:S01]  /*0e90*/  MOV R7, 0x1f ;  /* 0x0000001f00077802 */ /* 0x000fe20000000f00 */
[----:B------:R-:W-:Y:S01]  /*0ea0*/  IMAD.MOV.U32 R10, RZ, RZ, -0x1 ;  /* 0xffffffffff0a7424 */ /* 0x000fe200078e00ff */
[----:B------:R-:W-:-:S02]  /*0eb0*/  MOV R2, 0xed0 ;  /* 0x00000ed000027802 */ /* 0x000fc40000000f00 */
[----:B------:R-:W-:Y:S05]  /*0ec0*/  CALL.REL.NOINC `($__internal_190_$__cuda_sm70_shflsync_bfly_p) ;  /* 0x0000002000007944 */ /* 0x000fea0003c00000 */
[----:B-1----:R-:W-:Y:S01]  /*0ed0*/  MOV R4, R7 ;  /* 0x0000000700047202 */ /* 0x002fe20000000f00 */
[----:B0-----:R-:W-:Y:S05]  /*0ee0*/  BRA `(.L_x_6400) ;  /* 0xfffffa6000007947 */ /* 0x001fea000383ffff */
        .weak           $__internal_190_$__cuda_sm70_shflsync_bfly_p
        .type           $__internal_190_$__cuda_sm70_shflsync_bfly_p,@function
        .size           $__internal_190_$__cuda_sm70_shflsync_bfly_p,(.L_x_6839 - $__internal_190_$__cuda_sm70_shflsync_bfly_p)
$__internal_190_$__cuda_sm70_shflsync_bfly_p:
[----:B------:R-:W-:Y:S01]  /*0ef0*/  HFMA2.MMA R3, -RZ, RZ, 0, 0 ;  /* 0x00000000ff037435 */ /* 0x000fe200000001ff */
[----:B------:R-:W-:Y:S04]  /*0f00*/  WARPSYNC R10 ;  /* 0x0000000a00007348 */ /* 0x000fe80003800000 */
[----:B------:R0:W1:Y:S01]  /*0f10*/  SHFL.BFLY PT, R7, R9, R8, R7 ;  /* 0x0c00000809077389 */ /* 0x00006200000e0007 */
[----:B------:R-:W-:Y:S05]  /*0f20*/  RET.REL.NODEC R2 `(_ZN10layer_norm22ln_bwd_finalize_kernelINS_22Kernel_traits_finalizeILj1536EfffffjLb0ELj1024ELj4ENS_18Kernel_traits_baseILj1536EfffffjLj1024EEEEELb0ELb0EEEvNS_9BwdParamsE) ;  /* 0xfffff0d002007950 */ /* 0x000fea0003c3ffff */
.L_x_6401:
        /* <DEDUP_REMOVED lines=13> */
.L_x_6839:


//--------------------- .text._ZN10layer_norm13ln_bwd_kernelINS_13Kernel_traitsIfffffjLj1536ELj1ELj1ELj4ELj16ENS_18Kernel_traits_baseILj1536EfffffjLj128EEEEELb1ELb0ELb1ELb0EEEvNS_9BwdParamsE --------------------------
	.section	.text._ZN10layer_norm13ln_bwd_kernelINS_13Kernel_traitsIfffffjLj1536ELj1ELj1ELj4ELj16ENS_18Kernel_traits_baseILj1536EfffffjLj128EEEEELb1ELb0ELb1ELb0EEEvNS_9BwdParamsE,"ax",@progbits
	.sectioninfo	@"SHI_REGISTERS=113"
	.align	128
        .global         _ZN10layer_norm13ln_bwd_kernelINS_13Kernel_traitsIfffffjLj1536ELj1ELj1ELj4ELj16ENS_18Kernel_traits_baseILj1536EfffffjLj128EEEEELb1ELb0ELb1ELb0EEEvNS_9BwdParamsE
        .type           _ZN10layer_norm13ln_bwd_kernelINS_13Kernel_traitsIfffffjLj1536ELj1ELj1ELj4ELj16ENS_18Kernel_traits_baseILj1536EfffffjLj128EEEEELb1ELb0ELb1ELb0EEEvNS_9BwdParamsE,@function
        .size           _ZN10layer_norm13ln_bwd_kernelINS_13Kernel_traitsIfffffjLj1536ELj1ELj1ELj4ELj16ENS_18Kernel_traits_baseILj1536EfffffjLj128EEEEELb1ELb0ELb1ELb0EEEvNS_9BwdParamsE,(.L_x_6840 - _ZN10layer_norm13ln_bwd_kernelINS_13Kernel_traitsIfffffjLj1536ELj1ELj1ELj4ELj16ENS_18Kernel_traits_baseILj1536EfffffjLj128EEEEELb1ELb0ELb1ELb0EEEvNS_9BwdParamsE)
        .other          _ZN10layer_norm13ln_bwd_kernelINS_13Kernel_traitsIfffffjLj1536ELj1ELj1ELj4ELj16ENS_18Kernel_traits_baseILj1536EfffffjLj128EEEEELb1ELb0ELb1ELb0EEEvNS_9BwdParamsE,@"STO_CUDA_ENTRY STV_DEFAULT"
_ZN10layer_norm13ln_bwd_kernelINS_13Kernel_traitsIfffffjLj1536ELj1ELj1ELj4ELj16ENS_18Kernel_traits_baseILj1536EfffffjLj128EEEEELb1ELb0ELb1ELb0EEEvNS_9BwdParamsE:
.text._ZN10layer_norm13ln_bwd_kernelINS_13Kernel_traitsIfffffjLj1536ELj1ELj1ELj4ELj16ENS_18Kernel_traits_baseILj1536EfffffjLj128EEEEELb1ELb0ELb1ELb0EEEvNS_9BwdParamsE:
        /* <DEDUP_REMOVED lines=17> */
[----:B------:R-:W0:Y:S01]  /*0110*/  S2UR UR6, SR_CTAID.X ;  /* 0x00000000000679c3 */ /* 0x000e220000002500 */
[C---:B------:R-:W-:Y:S01]  /*0120*/  @P2 IMAD.WIDE.U32 R8, R6.reuse, R9, c[0x0][0x1b0] ;  /* 0x00006c0006082625 */ /* 0x040fe200078e0009 */
[----:B------:R-:W-:Y:S01]  /*0130*/  @P2 IADD3 R6, R6, 0x80, RZ ;  /* 0x0000008006062810 */ /* 0x000fe20007ffe0ff */
[----:B------:R0:W5:Y:S04]  /*0140*/  @P1 LDG.E.128 R20, [R4.64] ;  /* 0x0000000404141981 */ /* 0x000168000c1e1d00 */
        /* <DEDUP_REMOVED lines=21> */
.L_x_6446:
        /* <DEDUP_REMOVED lines=34> */
.L_x_6406:
[----:B------:R-:W-:Y:S05]  /*04c0*/  BSYNC B1 ;  /* 0x0000000000017941 */ /* 0x000fea0003800000 */
.L_x_6405:
        /* <DEDUP_REMOVED lines=10> */
.L_x_6408:
[----:B------:R-:W-:Y:S05]  /*0570*/  BSYNC B1 ;  /* 0x0000000000017941 */ /* 0x000fea0003800000 */
.L_x_6407:
[----:B------:R-:W-:Y:S01]  /*0580*/  HFMA2.MMA R109, -RZ, RZ, 0, 0 ;  /* 0x00000000ff6d7435 */ /* 0x000fe200000001ff */
[----:B------:R-:W-:Y:S01]  /*0590*/  MOV R107, RZ ;  /* 0x000000ff006b7202 */ /* 0x000fe20000000f00 */
[----:B------:R-:W-:Y:S05]  /*05a0*/  @!P3 BRA `(.L_x_6409) ;  /* 0x000009900000b947 */ /* 0x000fea0003800000 */
[----:B------:R-:W-:Y:S01]  /*05b0*/  ISETP.NE.U32.AND P0, PT, RZ, c[0x0][0x218], PT ;  /* 0x00008600ff007a0c */ /* 0x000fe20003f05070 */
[----:B-12---:R-:W-:-:S03]  /*05c0*/  IMAD.WIDE.U32 R72, R76, R101, c[0x0][0x190] ;  /* 0x000064004c487625 */ /* 0x006fc600078e0065 */
[----:B------:R-:W-:Y:S02]  /*05d0*/  ISETP.NE.AND.EX P0, PT, RZ, c[0x0][0x21c], PT, P0 ;  /* 0x00008700ff007a0c */ /* 0x000fe40003f05300 */
[----:B------:R1:W5:Y:S11]  /*05e0*/  LDG.E R10, [R72.64] ;  /* 0x00000004480a7981 */ /* 0x000376000c1e1900 */
[----:B------:R-:W-:-:S05]  /*05f0*/  @P0 IMAD.WIDE.U32 R74, R78, R103, c[0x0][0x218] ;  /* 0x000086004e4a0625 */ /* 0x000fca00078e0067 */
[----:B------:R1:W5:Y:S01]  /*0600*/  @P0 LDG.E.128 R16, [R74.64] ;  /* 0x000000044a100981 */ /* 0x000362000c1e1d00 */
[----:B------:R-:W-:Y:S01]  /*0610*/  IMAD.MOV.U32 R109, RZ, RZ, RZ ;  /* 0x000000ffff6d7224 */ /* 0x000fe200078e00ff */
[----:B------:R-:W-:Y:S05]  /*0620*/  BRA `(.L_x_6409) ;  /* 0x0000091000007947 */ /* 0x000fea0003800000 */
.L_x_6404:
[----:B-1----:R-:W-:-:S06]  /*0630*/  IMAD.WIDE R72, R4, R101, c[0x0][0x1a0] ;  /* 0x0000680004487625 */ /* 0x002fcc00078e0265 */
        /* <DEDUP_REMOVED lines=33> */
[----:B------:R-:W-:Y:S02]  /*0850*/  FADD.FTZ R13, -R106, R77 ;  /* 0x0000004d6a0d7221 */ /* 0x000fe40000010100 */
[C---:B------:R-:W-:Y:S02]  /*0860*/  FMUL.FTZ R11, R6.reuse, R11 ;  /* 0x0000000b060b7220 */ /* 0x040fe40000410000 */
        /* <DEDUP_REMOVED lines=8> */
[----:B------:R-:W-:-:S02]  /*08f0*/  FADD.FTZ R73, RZ, R82 ;  /* 0x00000052ff497221 */ /* 0x000fc40000010000 */
[----:B------:R-:W-:Y:S02]  /*0900*/  FFMA.FTZ R72, R11, R82, RZ ;  /* 0x000000520b487223 */ /* 0x000fe400000100ff */
[----:B------:R-:W-:Y:S02]  /*0910*/  FMUL.FTZ R81, R6, R81 ;  /* 0x0000005106517220 */ /* 0x000fe40000410000 */
[----:B------:R-:W-:Y:S02]  /*0920*/  FADD.FTZ R79, -R106, R79 ;  /* 0x0000004f6a4f7221 */ /* 0x000fe40000010100 */
[----:B0-----:R-:W-:Y:S02]  /*0930*/  FMUL.FTZ R96, R22, R74 ;  /* 0x0000004a16607220 */ /* 0x001fe40000410000 */
        /* <DEDUP_REMOVED lines=12> */
.L_x_6411:
[----:B-1----:R-:W-:Y:S05]  /*0a00*/  BSYNC B1 ;  /* 0x0000000000017941 */ /* 0x002fea0003800000 */
.L_x_6410:
        /* <DEDUP_REMOVED lines=43> */
.L_x_6413:
[----:B0-----:R-:W-:Y:S05]  /*0cc0*/  BSYNC B1 ;  /* 0x0000000000017941 */ /* 0x001fea0003800000 */
.L_x_6412:
        /* <DEDUP_REMOVED lines=13> */
[----:B------:R-:W-:Y:S02]  /*0da0*/  FMUL.FTZ R15, R6, R15 ;  /* 0x0000000f060f7220 */ /* 0x000fe40000410000 */
        /* <DEDUP_REMOVED lines=25> */
.L_x_6409:
[----:B0-----:R-:W-:Y:S05]  /*0f40*/  BSYNC B0 ;  /* 0x0000000000007941 */ /* 0x001fea0003800000 */
.L_x_6403:
[----:B------:R-:W-:Y:S02]  /*0f50*/  LOP3.LUT P5, RZ, R5, 0xff, RZ, 0xc0, !PT ;  /* 0x000000ff05ff7812 */ /* 0x000fe400078ac0ff */
[----:B-12---:R-:W-:Y:S02]  /*0f60*/  SHF.R.U32.HI R74, RZ, 0x5, R2 ;  /* 0x00000005ff4a7819 */ /* 0x006fe40000011602 */
[----:B------:R-:W-:-:S02]  /*0f70*/  LOP3.LUT P0, RZ, R2, 0x1f, RZ, 0xc0, !PT ;  /* 0x0000001f02ff7812 */ /* 0x000fc4000780c0ff */
[----:B------:R-:W-:-:S07]  /*0f80*/  LOP3.LUT R101, R74, 0x7fffffc, RZ, 0xc0, !PT ;  /* 0x07fffffc4a657812 */ /* 0x000fce00078ec0ff */
[----:B------:R-:W-:Y:S01]  /*0f90*/  @!P5 IADD3 R101, R101, 0x4, RZ ;  /* 0x000000046565d810 */ /* 0x000fe20007ffe0ff */
[----:B------:R-:W-:Y:S05]  /*0fa0*/  BRA.DIV ~URZ, `(.L_x_6414) ;  /* 0x000014627f007947 */ /* 0x000fea000b800000 */
[----:B------:R0:W1:Y:S02]  /*0fb0*/  SHFL.DOWN PT, R76, R107, 0x10, 0x1f ;  /* 0x0a001f006b4c7f89 */ /* 0x00006400000e0000 */
.L_x_6447:
        /* <DEDUP_REMOVED lines=18> */
.L_x_6448:
        /* <DEDUP_REMOVED lines=12> */
[----:B------:R-:W2:Y:S04]  /*11a0*/  LDS.128 R72, [R101.X8+0x1800] ;  /* 0x0018000065487984 */ /* 0x000ea80000008c00 */
[----:B-1----:R-:W1:Y:S01]  /*11b0*/  LDS.128 R76, [R101.X8+0x1810] ;  /* 0x00181000654c7984 */ /* 0x002e620000008c00 */
[----:B--2---:R-:W-:Y:S02]  /*11c0*/  FADD.FTZ R7, RZ, R72 ;  /* 0x00000048ff077221 */ /* 0x004fe40000010000 */
        /* <DEDUP_REMOVED lines=27> */
.L_x_6419:
[----:B------:R-:W-:Y:S05]  /*1380*/  BSYNC B1 ;  /* 0x0000000000017941 */ /* 0x000fea0003800000 */
.L_x_6418:
        /* <DEDUP_REMOVED lines=15> */
.L_x_6421:
[----:B------:R-:W-:Y:S05]  /*1480*/  BSYNC B1 ;  /* 0x0000000000017941 */ /* 0x000fea0003800000 */
.L_x_6420:
        /* <DEDUP_REMOVED lines=15> */
.L_x_6423:
[----:B------:R-:W-:Y:S05]  /*1580*/  BSYNC B1 ;  /* 0x0000000000017941 */ /* 0x000fea0003800000 */
.L_x_6422:
        /* <DEDUP_REMOVED lines=16> */
.L_x_6425:
[----:B------:R-:W-:Y:S05]  /*1690*/  BSYNC B1 ;  /* 0x0000000000017941 */ /* 0x000fea0003800000 */
.L_x_6424:
[----:B------:R-:W-:Y:S02]  /*16a0*/  ISETP.NE.U32.AND P0, PT, RZ, c[0x0][0x258], PT ;  /* 0x00009600ff007a0c */ /* 0x000fe40003f05070 */
[----:B------:R-:W-:Y:S02]  /*16b0*/  ISETP.NE.AND.EX P6, PT, RZ, c[0x0][0x25c], PT, P6 ;  /* 0x00009700ff007a0c */ /* 0x000fe40003fc5360 */
[----:B------:R-:W-:Y:S02]  /*16c0*/  ISETP.NE.AND.EX P0, PT, RZ, c[0x0][0x25c], PT, P0 ;  /* 0x00009700ff007a0c */ /* 0x000fe40003f05300 */
[----:B------:R-:W-:Y:S02]  /*16d0*/  @P5 MOV R78, 0x10 ;  /* 0x00000010004e5802 */ /* 0x000fe40000000f00 */
[----:B------:R-:W-:Y:S01]  /*16e0*/  SEL R69, R72, R69, P0 ;  /* 0x0000004548457207 */ /* 0x000fe20000000000 */
[----:B------:R-:W-:Y:S01]  /*16f0*/  @P5 FMUL.FTZ R72, R74, c[0x0][0x1ec] ;  /* 0x00007b004a485a20 */ /* 0x000fe20000410000 */
[----:B------:R-:W-:-:S02]  /*1700*/  SEL R70, R75, R70, P0 ;  /* 0x000000464b467207 */ /* 0x000fc40000000000 */
[----:B------:R-:W-:Y:S01]  /*1710*/  SEL R68, R73, R68, P0 ;  /* 0x0000004449447207 */ /* 0x000fe20000000000 */
[----:B------:R-:W-:Y:S01]  /*1720*/  @P5 FMUL.FTZ R72, R72, c[0x0][0x1e8] ;  /* 0x00007a0048485a20 */ /* 0x000fe20000410000 */
[----:B------:R-:W-:Y:S02]  /*1730*/  SEL R71, R74, R71, P0 ;  /* 0x000000474a477207 */ /* 0x000fe40000000000 */
[----:B------:R-:W-:Y:S02]  /*1740*/  @P6 MOV R75, 0x10 ;  /* 0x00000010004b6802 */ /* 0x000fe40000000f00 */
[----:B------:R-:W-:-:S03]  /*1750*/  @P5 LOP3.LUT P0, RZ, R9, 0xff000000, RZ, 0xc0, !PT ;  /* 0xff00000009ff5812 */ /* 0x000fc6000780c0ff */
[----:B------:R-:W-:Y:S01]  /*1760*/  @P6 IMAD.WIDE.U32 R74, R8, R75, c[0x0][0x258] ;  /* 0x00009600084a6625 */ /* 0x000fe200078e004b */
[----:B------:R-:W-:Y:S02]  /*1770*/  @P5 SEL R67, R72, RZ, P0 ;  /* 0x000000ff48435207 */ /* 0x000fe40000000000 */
[----:B------:R-:W-:Y:S01]  /*1780*/  IADD3 R8, R8, 0x80, RZ ;  /* 0x0000008008087810 */ /* 0x000fe20007ffe0ff */
[C---:B------:R-:W-:Y:S01]  /*1790*/  @P5 IMAD.WIDE.U32 R72, R7.reuse, R78, c[0x0][0x248] ;  /* 0x0000920007485625 */ /* 0x040fe200078e004e */
[----:B------:R1:W-:Y:S01]  /*17a0*/  @P6 STG.E.128 [R74.64], R68 ;  /* 0x000000444a006986 */ /* 0x0003e2000c101d04 */
[----:B------:R-:W-:-:S03]  /*17b0*/  IADD3 R7, R7, 0x80, RZ ;  /* 0x0000008007077810 */ /* 0x000fc60007ffe0ff */
[----:B------:R1:W-:Y:S04]  /*17c0*/  @P5 STG.E.128 [R72.64], R64 ;  /* 0x0000004048005986 */ /* 0x0003e8000c101d04 */
.L_x_6417:
[----:B------:R-:W-:Y:S05]  /*17d0*/  BSYNC B0 ;  /* 0x0000000000007941 */ /* 0x000fea0003800000 */
.L_x_6416:
[----:B------:R-:W-:Y:S01]  /*17e0*/  BSSY B0, `(.L_x_6426) ;  /* 0x0000052000007945 */ /* 0x000fe20003800000 */
[----:B------:R-:W-:Y:S05]  /*17f0*/  @!P2 BRA `(.L_x_6427) ;  /* 0x000005000000a947 */ /* 0x000fea0003800000 */
[----:B------:R-:W-:Y:S01]  /*1800*/  @!P4 ISETP.NE.U32.AND P0, PT, RZ, c[0x0][0x218], PT ;  /* 0x00008600ff00ca0c */ /* 0x000fe20003f05070 */
[----:B------:R-:W-:Y:S03]  /*1810*/  BSSY B1, `(.L_x_6428) ;  /* 0x000000a000017945 */ /* 0x000fe60003800000 */
[----:B------:R-:W-:-:S04]  /*1820*/  @!P4 ISETP.NE.AND.EX P0, PT, RZ, c[0x0][0x21c], PT, P0 ;  /* 0x00008700ff00ca0c */ /* 0x000fc80003f05300 */
[----:B-1---5:R-:W-:Y:S01]  /*1830*/  @!P4 FSEL R73, R52, RZ, P0 ;  /* 0x000000ff3449c208 */ /* 0x022fe20000000000 */
[----:B------:R-:W-:Y:S05]  /*1840*/  @!P4 BRA `(.L_x_6429) ;  /* 0x000000600000c947 */ /* 0x000fea0003800000 */
[----:B------:R-:W-:Y:S01]  /*1850*/  ISETP.NE.U32.AND P0, PT, RZ, c[0x0][0x218], PT ;  /* 0x00008600ff007a0c */ /* 0x000fe20003f05070 */
[----:B------:R-:W-:-:S03]  /*1860*/  FFMA.FTZ R72, R12, R76, R77 ;  /* 0x0000004c0c487223 */ /* 0x000fc6000001004d */
[----:B------:R-:W-:Y:S01]  /*1870*/  ISETP.NE.AND.EX P0, PT, RZ, c[0x0][0x21c], PT, P0 ;  /* 0x00008700ff007a0c */ /* 0x000fe20003f05300 */
[----:B------:R-:W-:-:S04]  /*1880*/  FADD.FTZ R73, R83, -R72 ;  /* 0x8000004853497221 */ /* 0x000fc80000010000 */
[----:B------:R-:W-:-:S08]  /*1890*/  FMUL.FTZ R73, R6, R73 ;  /* 0x0000004906497220 */ /* 0x000fd00000410000 */
[----:B------:R-:W-:Y:S02]  /*18a0*/  @P0 FADD.FTZ R73, R52, R73 ;  /* 0x0000004934490221 */ /* 0x000fe40000010000 */
.L_x_6429:
[----:B------:R-:W-:Y:S05]  /*18b0*/  BSYNC B1 ;  /* 0x0000000000017941 */ /* 0x000fea0003800000 */
.L_x_6428:
        /* <DEDUP_REMOVED lines=15> */
.L_x_6431:
[----:B------:R-:W-:Y:S05]  /*19b0*/  BSYNC B1 ;  /* 0x0000000000017941 */ /* 0x000fea0003800000 */
.L_x_6430:
        /* <DEDUP_REMOVED lines=15> */
.L_x_6433:
[----:B------:R-:W-:Y:S05]  /*1ab0*/  BSYNC B1 ;  /* 0x0000000000017941 */ /* 0x000fea0003800000 */
.L_x_6432:
        /* <DEDUP_REMOVED lines=16> */
.L_x_6435:
[----:B------:R-:W-:Y:S05]  /*1bc0*/  BSYNC B1 ;  /* 0x0000000000017941 */ /* 0x000fea0003800000 */
.L_x_6434:
        /* <DEDUP_REMOVED lines=9> */
[----:B------:R-:W-:Y:S01]  /*1c60*/  SEL R71, R74, R71, P0 ;  /* 0x000000474a477207 */ /* 0x000fe20000000000 */
[----:B------:R-:W-:Y:S01]  /*1c70*/  @P6 IMAD.MOV.U32 R75, RZ, RZ, 0x10 ;  /* 0x00000010ff4b6424 */ /* 0x000fe200078e00ff */
        /* <DEDUP_REMOVED lines=8> */
.L_x_6427:
[----:B------:R-:W-:Y:S05]  /*1d00*/  BSYNC B0 ;  /* 0x0000000000007941 */ /* 0x000fea0003800000 */
.L_x_6426:
        /* <DEDUP_REMOVED lines=13> */
.L_x_6439:
[----:B------:R-:W-:Y:S05]  /*1de0*/  BSYNC B1 ;  /* 0x0000000000017941 */ /* 0x000fea0003800000 */
.L_x_6438:
        /* <DEDUP_REMOVED lines=20> */
.L_x_6441:
[----:B------:R-:W-:Y:S05]  /*1f30*/  BSYNC B1 ;  /* 0x0000000000017941 */ /* 0x000fea0003800000 */
.L_x_6440:
        /* <DEDUP_REMOVED lines=10> */
.L_x_6443:
[----:B------:R-:W-:Y:S05]  /*1fe0*/  BSYNC B1 ;  /* 0x0000000000017941 */ /* 0x000fea0003800000 */
.L_x_6442:
        /* <DEDUP_REMOVED lines=8> */
.L_x_6445:
[----:B------:R-:W-:Y:S05]  /*2070*/  BSYNC B1 ;  /* 0x0000000000017941 */ /* 0x000fea0003800000 */
.L_x_6444:
        /* <DEDUP_REMOVED lines=17> */
[----:B------:R-:W-:Y:S01]  /*2190*/  @P0 MOV R77, 0x10 ;  /* 0x00000010004d0802 */ /* 0x000fe20000000f00 */
[----:B------:R-:W-:Y:S01]  /*21a0*/  @P5 IMAD.WIDE.U32 R6, R7, R6, c[0x0][0x248] ;  /* 0x0000920007065625 */ /* 0x000fe200078e0006 */
[----:B------:R-:W-:-:S02]  /*21b0*/  @P5 SEL R67, R73, RZ, P6 ;  /* 0x000000ff49435207 */ /* 0x000fc40003000000 */
[----:B------:R-:W-:Y:S01]  /*21c0*/  SEL R70, R75, R70, P4 ;  /* 0x000000464b467207 */ /* 0x000fe20002000000 */
[----:B------:R-:W-:Y:S01]  /*21d0*/  @P0 IMAD.WIDE.U32 R72, R8, R77, c[0x0][0x258] ;  /* 0x0000960008480625 */ /* 0x000fe200078e004d */
[----:B------:R-:W-:-:S05]  /*21e0*/  SEL R71, R78, R71, P4 ;  /* 0x000000474e477207 */ /* 0x000fca0002000000 */
[----:B------:R1:W-:Y:S04]  /*21f0*/  @P0 STG.E.128 [R72.64], R68 ;  /* 0x0000004448000986 */ /* 0x0003e8000c101d04 */
[----:B------:R1:W-:Y:S02]  /*2200*/  @P5 STG.E.128 [R6.64], R64 ;  /* 0x0000004006005986 */ /* 0x0003e4000c101d04 */
.L_x_6437:
[----:B------:R-:W-:Y:S05]  /*2210*/  BSYNC B0 ;  /* 0x0000000000007941 */ /* 0x000fea0003800000 */
.L_x_6436:
[----:B------:R-:W-:Y:S02]  /*2220*/  IADD3 R4, R4, c[0x0][0x160], RZ ;  /* 0x0000580004047a10 */ /* 0x000fe40007ffe0ff */
[----:B------:R-:W-:Y:S02]  /*2230*/  LOP3.LUT P4, RZ, R5, 0xff, RZ, 0xc0, !PT ;  /* 0x000000ff05ff7812 */ /* 0x000fe4000788c0ff */
[----:B------:R-:W-:Y:S02]  /*2240*/  ISETP.GE.AND P0, PT, R4, c[0x0][0x164], PT ;  /* 0x0000590004007a0c */ /* 0x000fe40003f06270 */
[----:B------:R-:W-:-:S11]  /*2250*/  SEL R5, RZ, 0x1, P4 ;  /* 0x00000001ff057807 */ /* 0x000fd60002000000 */
[----:B01---5:R-:W-:Y:S01]  /*2260*/  @P0 CALL.REL.NOINC `(.L_x_6402) ;  /* 0x0000001000000944 */ /* 0x023fe20003c00000 */
[----:B------:R-:W-:Y:S05]  /*2270*/  BRA `(.L_x_6446) ;  /* 0xffffe02000007947 */ /* 0x000fea000383ffff */
.L_x_6402:
        /* <DEDUP_REMOVED lines=25> */
.L_x_6414:
[----:B------:R-:W-:Y:S01]  /*2410*/  HFMA2.MMA R95, -RZ, RZ, 0, 9.5367431640625e-07 ;  /* 0x00000010ff5f7435 */ /* 0x000fe200000001ff */
[----:B------:R-:W-:Y:S01]  /*2420*/  MOV R78, R107 ;  /* 0x0000006b004e7202 */ /* 0x000fe20000000f00 */
[----:B------:R-:W-:Y:S01]  /*2430*/  IMAD.MOV.U32 R102, RZ, RZ, 0x1f ;  /* 0x0000001fff667424 */ /* 0x000fe200078e00ff */
[----:B------:R-:W-:Y:S02]  /*2440*/  MOV R103, 0xffffffff ;  /* 0xffffffff00677802 */ /* 0x000fe40000000f00 */
[----:B------:R-:W-:-:S02]  /*2450*/  MOV R72, 0x2470 ;  /* 0x0000247000487802 */ /* 0x000fc40000000f00 */
[----:B-----5:R-:W-:Y:S05]  /*2460*/  CALL.REL.NOINC `($__internal_191_$__cuda_sm70_shflsync_down_p) ;  /* 0x0000046000007944 */ /* 0x020fea0003c00000 */
[----:B-1----:R-:W-:Y:S01]  /*2470*/  MOV R76, R78 ;  /* 0x0000004e004c7202 */ /* 0x002fe20000000f00 */
[----:B0-----:R-:W-:Y:S05]  /*2480*/  BRA `(.L_x_6447) ;  /* 0xffffeb3000007947 */ /* 0x001fea000383ffff */
.L_x_6415:
[----:B------:R-:W-:Y:S01]  /*2490*/  HFMA2.MMA R95, -RZ, RZ, 0, 9.5367431640625e-07 ;  /* 0x00000010ff5f7435 */ /* 0x000fe200000001ff */
[----:B------:R-:W-:Y:S01]  /*24a0*/  IMAD.MOV.U32 R78, RZ, RZ, R109 ;  /* 0x000000ffff4e7224 */ /* 0x000fe200078e006d */
[----:B------:R-:W-:Y:S01]  /*24b0*/  MOV R102, 0x1f ;  /* 0x0000001f00667802 */ /* 0x000fe20000000f00 */
[----:B------:R-:W-:Y:S01]  /*24c0*/  IMAD.MOV.U32 R103, RZ, RZ, -0x1 ;  /* 0xffffffffff677424 */ /* 0x000fe200078e00ff */
[----:B------:R-:W-:-:S02]  /*24d0*/  MOV R72, 0x24f0 ;  /* 0x000024f000487802 */ /* 0x000fc40000000f00 */
[----:B01---5:R-:W-:Y:S05]  /*24e0*/  CALL.REL.NOINC `($__internal_191_$__cuda_sm70_shflsync_down_p) ;  /* 0x000003e000007944 */ /* 0x023fea0003c00000 */
[----:B------:R-:W-:Y:S01]  /*24f0*/  FADD.FTZ R76, R76, R107 ;  /* 0x0000006b4c4c7221 */ /* 0x000fe20000010000 */
[----:B0-----:R-:W-:Y:S01]  /*2500*/  HFMA2.MMA R95, -RZ, RZ, 0, 4.76837158203125e-07 ;  /* 0x00000008ff5f7435 */ /* 0x001fe200000001ff */
[----:B-1----:R-:W-:Y:S01]  /*2510*/  FADD.FTZ R109, R109, R78 ;  /* 0x0000004e6d6d7221 */ /* 0x002fe20000010000 */
[----:B------:R-:W-:Y:S01]  /*2520*/  MOV R102, 0x1f ;  /* 0x0000001f00667802 */ /* 0x000fe20000000f00 */
[----:B------:R-:W-:Y:S01]  /*2530*/  IMAD.MOV.U32 R103, RZ, RZ, -0x1 ;  /* 0xffffffffff677424 */ /* 0x000fe200078e00ff */
[----:B------:R-:W-:-:S02]  /*2540*/  MOV R78, R76 ;  /* 0x0000004c004e7202 */ /* 0x000fc40000000f00 */
[----:B------:R-:W-:Y:S02]  /*2550*/  MOV R72, 0x2570 ;  /* 0x0000257000487802 */ /* 0x000fe40000000f00 */
[----:B------:R-:W-:Y:S05]  /*2560*/  CALL.REL.NOINC `($__internal_191_$__cuda_sm70_shflsync_down_p) ;  /* 0x0000036000007944 */ /* 0x000fea0003c00000 */
[----:B0-----:R-:W-:Y:S01]  /*2570*/  HFMA2.MMA R95, -RZ, RZ, 0, 4.76837158203125e-07 ;  /* 0x00000008ff5f7435 */ /* 0x001fe200000001ff */
[----:B-1----:R-:W-:Y:S01]  /*2580*/  MOV R75, R78 ;  /* 0x0000004e004b7202 */ /* 0x002fe20000000f00 */
[----:B------:R-:W-:Y:S01]  /*2590*/  IMAD.MOV.U32 R78, RZ, RZ, R109 ;  /* 0x000000ffff4e7224 */ /* 0x000fe200078e006d */
[----:B------:R-:W-:Y:S01]  /*25a0*/  MOV R102, 0x1f ;  /* 0x0000001f00667802 */ /* 0x000fe20000000f00 */
[----:B------:R-:W-:Y:S01]  /*25b0*/  IMAD.MOV.U32 R103, RZ, RZ, -0x1 ;  /* 0xffffffffff677424 */ /* 0x000fe200078e00ff */
[----:B------:R-:W-:Y:S02]  /*25c0*/  MOV R72, 0x25e0 ;  /* 0x000025e000487802 */ /* 0x000fe40000000f00 */
[----:B------:R-:W-:Y:S05]  /*25d0*/  CALL.REL.NOINC `($__internal_191_$__cuda_sm70_shflsync_down_p) ;  /* 0x000002f000007944 */ /* 0x000fea0003c00000 */
[----:B------:R-:W-:Y:S01]  /*25e0*/  FADD.FTZ R76, R75, R76 ;  /* 0x0000004c4b4c7221 */ /* 0x000fe20000010000 */
[----:B0-----:R-:W-:Y:S01]  /*25f0*/  HFMA2.MMA R95, -RZ, RZ, 0, 2.384185791015625e-07 ;  /* 0x00000004ff5f7435 */ /* 0x001fe200000001ff */
[----:B-1----:R-:W-:Y:S01]  /*2600*/  FADD.FTZ R109, R109, R78 ;  /* 0x0000004e6d6d7221 */ /* 0x002fe20000010000 */
[----:B------:R-:W-:Y:S01]  /*2610*/  MOV R102, 0x1f ;  /* 0x0000001f00667802 */ /* 0x000fe20000000f00 */
[----:B------:R-:W-:Y:S01]  /*2620*/  IMAD.MOV.U32 R103, RZ, RZ, -0x1 ;  /* 0xffffffffff677424 */ /* 0x000fe200078e00ff */
[----:B------:R-:W-:-:S02]  /*2630*/  MOV R78, R76 ;  /* 0x0000004c004e7202 */ /* 0x000fc40000000f00 */
[----:B------:R-:W-:Y:S02]  /*2640*/  MOV R72, 0x2660 ;  /* 0x0000266000487802 */ /* 0x000fe40000000f00 */
[----:B------:R-:W-:Y:S05]  /*2650*/  CALL.REL.NOINC `($__internal_191_$__cuda_sm70_shflsync_down_p) ;  /* 0x0000027000007944 */ /* 0x000fea0003c00000 */
[----:B0-----:R-:W-:Y:S01]  /*2660*/  HFMA2.MMA R95, -RZ, RZ, 0, 2.384185791015625e-07 ;  /* 0x00000004ff5f7435 */ /* 0x001fe200000001ff */
[----:B-1----:R-:W-:Y:S01]  /*2670*/  MOV R75, R78 ;  /* 0x0000004e004b7202 */ /* 0x002fe20000000f00 */
[----:B------:R-:W-:Y:S01]  /*2680*/  IMAD.MOV.U32 R78, RZ, RZ, R109 ;  /* 0x000000ffff4e7224 */ /* 0x000fe200078e006d */
[----:B------:R-:W-:Y:S01]  /*2690*/  MOV R102, 0x1f ;  /* 0x0000001f00667802 */ /* 0x000fe20000000f00 */
[----:B------:R-:W-:Y:S01]  /*26a0*/  IMAD.MOV.U32 R103, RZ, RZ, -0x1 ;  /* 0xffffffffff677424 */ /* 0x000fe200078e00ff */
[----:B------:R-:W-:Y:S02]  /*26b0*/  MOV R72, 0x26d0 ;  /* 0x000026d000487802 */ /* 0x000fe40000000f00 */
[----:B------:R-:W-:Y:S05]  /*26c0*/  CALL.REL.NOINC `($__internal_191_$__cuda_sm70_shflsync_down_p) ;  /* 0x0000020000007944 */ /* 0x000fea0003c00000 */
[----:B------:R-:W-:Y:S01]  /*26d0*/  FADD.FTZ R76, R75, R76 ;  /* 0x0000004c4b4c7221 */ /* 0x000fe20000010000 */
[----:B0-----:R-:W-:Y:S01]  /*26e0*/  HFMA2.MMA R95, -RZ, RZ, 0, 1.1920928955078125e-07 ;  /* 0x00000002ff5f7435 */ /* 0x001fe200000001ff */
[----:B-1----:R-:W-:Y:S01]  /*26f0*/  FADD.FTZ R79, R109, R78 ;  /* 0x0000004e6d4f7221 */ /* 0x002fe20000010000 */
[----:B------:R-:W-:Y:S01]  /*2700*/  MOV R102, 0x1f ;  /* 0x0000001f00667802 */ /* 0x000fe20000000f00 */
[----:B------:R-:W-:Y:S01]  /*2710*/  IMAD.MOV.U32 R103, RZ, RZ, -0x1 ;  /* 0xffffffffff677424 */ /* 0x000fe200078e00ff */
[----:B------:R-:W-:-:S02]  /*2720*/  MOV R78, R76 ;  /* 0x0000004c004e7202 */ /* 0x000fc40000000f00 */
[----:B------:R-:W-:Y:S02]  /*2730*/  MOV R72, 0x2750 ;  /* 0x0000275000487802 */ /* 0x000fe40000000f00 */
[----:B------:R-:W-:Y:S05]  /*2740*/  CALL.REL.NOINC `($__internal_191_$__cuda_sm70_shflsync_down_p) ;  /* 0x0000018000007944 */ /* 0x000fea0003c00000 */
[----:B0-----:R-:W-:Y:S01]  /*2750*/  HFMA2.MMA R95, -RZ, RZ, 0, 1.1920928955078125e-07 ;  /* 0x00000002ff5f7435 */ /* 0x001fe200000001ff */
[----:B-1----:R-:W-:Y:S01]  /*2760*/  MOV R75, R78 ;  /* 0x0000004e004b7202 */ /* 0x002fe20000000f00 */
[----:B------:R-:W-:Y:S01]  /*2770*/  IMAD.MOV.U32 R78, RZ, RZ, R79 ;  /* 0x000000ffff4e7224 */ /* 0x000fe200078e004f */
[----:B------:R-:W-:Y:S01]  /*2780*/  MOV R102, 0x1f ;  /* 0x0000001f00667802 */ /* 0x000fe20000000f00 */
[----:B------:R-:W-:Y:S01]  /*2790*/  IMAD.MOV.U32 R103, RZ, RZ, -0x1 ;  /* 0xffffffffff677424 */ /* 0x000fe200078e00ff */
[----:B------:R-:W-:Y:S02]  /*27a0*/  MOV R72, 0x27c0 ;  /* 0x000027c000487802 */ /* 0x000fe40000000f00 */
[----:B------:R-:W-:Y:S05]  /*27b0*/  CALL.REL.NOINC `($__internal_191_$__cuda_sm70_shflsync_down_p) ;  /* 0x0000011000007944 */ /* 0x000fea0003c00000 */
[----:B------:R-:W-:Y:S01]  /*27c0*/  FADD.FTZ R77, R75, R76 ;  /* 0x0000004c4b4d7221 */ /* 0x000fe20000010000 */
[----:B0-----:R-:W-:Y:S01]  /*27d0*/  HFMA2.MMA R95, -RZ, RZ, 0, 5.9604644775390625e-08 ;  /* 0x00000001ff5f7435 */ /* 0x001fe200000001ff */
[----:B-1----:R-:W-:Y:S01]  /*27e0*/  FADD.FTZ R79, R79, R78 ;  /* 0x0000004e4f4f7221 */ /* 0x002fe20000010000 */
[----:B------:R-:W-:Y:S01]  /*27f0*/  MOV R102, 0x1f ;  /* 0x0000001f00667802 */ /* 0x000fe20000000f00 */
[----:B------:R-:W-:Y:S01]  /*2800*/  IMAD.MOV.U32 R103, RZ, RZ, -0x1 ;  /* 0xffffffffff677424 */ /* 0x000fe200078e00ff */
[----:B------:R-:W-:-:S02]  /*2810*/  MOV R78, R77 ;  /* 0x0000004d004e7202 */ /* 0x000fc40000000f00 */
[----:B------:R-:W-:Y:S02]  /*2820*/  MOV R72, 0x2840 ;  /* 0x0000284000487802 */ /* 0x000fe40000000f00 */
[----:B------:R-:W-:Y:S05]  /*2830*/  CALL.REL.NOINC `($__internal_191_$__cuda_sm70_shflsync_down_p) ;  /* 0x0000009000007944 */ /* 0x000fea0003c00000 */
[----:B0-----:R-:W-:Y:S01]  /*2840*/  HFMA2.MMA R95, -RZ, RZ, 0, 5.9604644775390625e-08 ;  /* 0x00000001ff5f7435 */ /* 0x001fe200000001ff */
[----:B-1----:R-:W-:Y:S01]  /*2850*/  MOV R94, R78 ;  /* 0x0000004e005e7202 */ /* 0x002fe20000000f00 */
[----:B------:R-:W-:Y:S01]  /*2860*/  IMAD.MOV.U32 R78, RZ, RZ, R79 ;  /* 0x000000ffff4e7224 */ /* 0x000fe200078e004f */
[----:B------:R-:W-:Y:S01]  /*2870*/  MOV R102, 0x1f ;  /* 0x0000001f00667802 */ /* 0x000fe20000000f00 */
[----:B------:R-:W-:Y:S01]  /*2880*/  IMAD.MOV.U32 R103, RZ, RZ, -0x1 ;  /* 0xffffffffff677424 */ /* 0x000fe200078e00ff */
[----:B------:R-:W-:Y:S02]  /*2890*/  MOV R72, 0x28b0 ;  /* 0x000028b000487802 */ /* 0x000fe40000000f00 */
[----:B------:R-:W-:Y:S05]  /*28a0*/  CALL.REL.NOINC `($__internal_191_$__cuda_sm70_shflsync_down_p) ;  /* 0x0000002000007944 */ /* 0x000fea0003c00000 */
[----:B-1----:R-:W-:Y:S01]  /*28b0*/  MOV R72, R78 ;  /* 0x0000004e00487202 */ /* 0x002fe20000000f00 */
[----:B0-----:R-:W-:Y:S05]  /*28c0*/  BRA `(.L_x_6448) ;  /* 0xffffe81000007947 */ /* 0x001fea000383ffff */
        .weak           $__internal_191_$__cuda_sm70_shflsync_down_p
        .type           $__internal_191_$__cuda_sm70_shflsync_down_p,@function
        .size           $__internal_191_$__cuda_sm70_shflsync_down_p,(.L_x_6840 - $__internal_191_$__cuda_sm70_shflsync_down_p)
$__internal_191_$__cuda_sm70_shflsync_down_p:
[----:B------:R-:W-:Y:S01]  /*28d0*/  HFMA2.MMA R73, -RZ, RZ, 0, 0 ;  /* 0x00000000ff497435 */ /* 0x000fe200000001ff */
[----:B------:R-:W-:Y:S04]  /*28e0*/  WARPSYNC R103 ;  /* 0x0000006700007348 */ /* 0x000fe80003800000 */
[----:B------:R0:W1:Y:S01]  /*28f0*/  SHFL.DOWN PT, R78, R78, R95, R102 ;  /* 0x0800005f4e4e7389 */ /* 0x00006200000e0066 */
[----:B------:R-:W-:Y:S05]  /*2900*/  RET.REL.NODEC R72 `(_ZN10layer_norm13ln_bwd_kernelINS_13Kernel_traitsIfffffjLj1536ELj1ELj1ELj4ELj16ENS_18Kernel_traits_baseILj1536EfffffjLj128EEEEELb1ELb0ELb1ELb0EEEvNS_9BwdParamsE) ;  /* 0xffffd6f048007950 */ /* 0x000fea0003c3ffff */
.L_x_6449:
        /* <DEDUP_REMOVED lines=15> */
.L_x_6840:


//--------------------- .text._ZN10layer_norm22ln_bwd_finalize_kernelINS_22Kernel_traits_finalizeILj1536EfffffjLb0ELj1024ELj4ENS_18Kernel_traits_baseILj1536EfffffjLj1024EEEEELb0ELb1EEEvNS_9BwdParamsE --------------------------
	.section	.text._ZN10layer_norm22ln_bwd_finalize_kernelINS_22Kernel_traits_finalizeILj1536EfffffjLb0ELj1024ELj4ENS_18Kernel_traits_baseILj1536EfffffjLj1024EEEEELb0ELb1EEEvNS_9BwdParamsE,"ax",@progbits
	.sectioninfo	@"SHI_REGISTERS=32"
	.align	128
        .global         _ZN10layer_norm22ln_bwd_finalize_kernelINS_22Kernel_traits_finalizeILj1536EfffffjLb0ELj1024ELj4ENS_18Kernel_traits_baseILj1536EfffffjLj1024EEEEELb0ELb1EEEvNS_9BwdParamsE
        .type           _ZN10layer_norm22ln_bwd_finalize_kernelINS_22Kernel_traits_finalizeILj1536EfffffjLb0ELj1024ELj4ENS_18Kernel_traits_baseILj1536EfffffjLj1024EEEEELb0ELb1EEEvNS_9BwdParamsE,@function
        .size           _ZN10layer_norm22ln_bwd_finalize_kernelINS_22Kernel_traits_finalizeILj1536EfffffjLb0ELj1024ELj4ENS_18Kernel_traits_baseILj1536EfffffjLj1024EEEEELb0ELb1EEEvNS_9BwdParamsE,(.L_x_6841 - _ZN10layer_norm22ln_bwd_finalize_kernelINS_22Kernel_traits_finalizeILj1536EfffffjLb0ELj1024ELj4ENS_18Kernel_traits_baseILj1536EfffffjLj1024EEEEELb0ELb1EEEvNS_9BwdParamsE)
        .other          _ZN10layer_norm22ln_bwd_finalize_kernelINS_22Kernel_traits_finalizeILj1536EfffffjLb0ELj1024ELj4ENS_18Kernel_traits_baseILj1536EfffffjLj1024EEEEELb0ELb1EEEvNS_9BwdParamsE,@"STO_CUDA_ENTRY STV_DEFAULT"
_ZN10layer_norm22ln_bwd_finalize_kernelINS_22Kernel_traits_finalizeILj1536EfffffjLb0ELj1024ELj4ENS_18Kernel_traits_baseILj1536EfffffjLj1024EEEEELb0ELb1EEEvNS_9BwdParamsE:
.text._ZN10layer_norm22ln_bwd_finalize_kernelINS_22Kernel_traits_finalizeILj1536EfffffjLb0ELj1024ELj4ENS_18Kernel_traits_baseILj1536EfffffjLj1024EEEEELb0ELb1EEEvNS_9BwdParamsE:
        /* <DEDUP_REMOVED lines=19> */
.L_x_6460:
        /* <DEDUP_REMOVED lines=27> */
.L_x_6454:
        /* <DEDUP_REMOVED lines=35> */
.L_x_6453:
[----:B------:R-:W-:Y:S05]  /*0510*/  BSYNC B1 ;  /* 0x0000000000017941 */ /* 0x000fea0003800000 */
.L_x_6452:
        /* <DEDUP_REMOVED lines=23> */
.L_x_6456:
[----:B------:R-:W-:Y:S05]  /*0690*/  BSYNC B1 ;  /* 0x0000000000017941 */ /* 0x000fea0003800000 */
.L_x_6455:
        /* <DEDUP_REMOVED lines=10> */
.L_x_6451:
[----:B------:R-:W-:Y:S05]  /*0740*/  BSYNC B0 ;  /* 0x0000000000007941 */ /* 0x000fea0003800000 */
.L_x_6450:
        /* <DEDUP_REMOVED lines=11> */
.L_x_6461:
        /* <DEDUP_REMOVED lines=18> */
.L_x_6462:
[----:B------:R-:W-:Y:S01]  /*0920*/  @!P1 SHF.R.U32.HI R2, RZ, 0x3, R0 ;  /* 0x00000003ff029819 */ /* 0x000fe20000011600 */
[----:B---3--:R-:W-:Y:S02]  /*0930*/  FADD.FTZ R5, R5, R10 ;  /* 0x0000000a05057221 */ /* 0x008fe40000010000 */
[----:B--2---:R-:W-:Y:S01]  /*0940*/  FADD.FTZ R7, R7, R4 ;  /* 0x0000000407077221 */ /* 0x004fe20000010000 */
[----:B------:R-:W-:-:S05]  /*0950*/  @!P1 LOP3.LUT R2, R2, 0x1ffffffc, RZ, 0xc0, !PT ;  /* 0x1ffffffc02029812 */ /* 0x000fca00078ec0ff */
[----:B------:R2:W-:Y:S04]  /*0960*/  @!P1 STS [R2+0x2000], R5 ;  /* 0x0020000502009388 */ /* 0x0005e80000000800 */
[----:B------:R2:W-:Y:S02]  /*0970*/  @!P1 STS [R2+0x2080], R7 ;  /* 0x0020800702009388 */ /* 0x0005e40000000800 */
.L_x_6457:
        /* <DEDUP_REMOVED lines=14> */
.L_x_6458:
[----:B------:R-:W-:Y:S01]  /*0a60*/  HFMA2.MMA R9, -RZ, RZ, 0, 5.9604644775390625e-08 ;  /* 0x00000001ff097435 */ /* 0x000fe200000001ff */
[----:B--2---:R-:W-:Y:S01]  /*0a70*/  IMAD.MOV.U32 R10, RZ, RZ, R4 ;  /* 0x000000ffff0a7224 */ /* 0x004fe200078e0004 */
[----:B------:R-:W-:Y:S01]  /*0a80*/  MOV R11, 0xffffffff ;  /* 0xffffffff000b7802 */ /* 0x000fe20000000f00 */
[----:B------:R-:W-:Y:S01]  /*0a90*/  IMAD.MOV.U32 R6, RZ, RZ, 0x1f ;  /* 0x0000001fff067424 */ /* 0x000fe200078e00ff */
[----:B------:R-:W-:-:S02]  /*0aa0*/  MOV R2, 0xac0 ;  /* 0x00000ac000027802 */ /* 0x000fc40000000f00 */
[----:B01----:R-:W-:Y:S05]  /*0ab0*/  CALL.REL.NOINC `($__internal_192_$__cuda_sm70_shflsync_bfly_p) ;  /* 0x000003c000007944 */ /* 0x003fea0003c00000 */
[----:B-1----:R-:W-:Y:S01]  /*0ac0*/  MOV R3, R6 ;  /* 0x0000000600037202 */ /* 0x002fe20000000f00 */
[----:B0-----:R-:W-:Y:S05]  /*0ad0*/  BRA `(.L_x_6461) ;  /* 0xfffffd2000007947 */ /* 0x001fea000383ffff */
.L_x_6459:
[----:B------:R-:W-:Y:S01]  /*0ae0*/  HFMA2.MMA R9, -RZ, RZ, 0, 1.1920928955078125e-07 ;  /* 0x00000002ff097435 */ /* 0x000fe200000001ff */
[----:B------:R-:W-:Y:S01]  /*0af0*/  IMAD.MOV.U32 R10, RZ, RZ, R13 ;  /* 0x000000ffff0a7224 */ /* 0x000fe200078e000d */
[----:B------:R-:W-:Y:S01]  /*0b00*/  MOV R6, 0x1f ;  /* 0x0000001f00067802 */ /* 0x000fe20000000f00 */
[----:B------:R-:W-:Y:S01]  /*0b10*/  IMAD.MOV.U32 R11, RZ, RZ, -0x1 ;  /* 0xffffffffff0b7424 */ /* 0x000fe200078e00ff */
[----:B------:R-:W-:-:S02]  /*0b20*/  MOV R2, 0xb40 ;  /* 0x00000b4000027802 */ /* 0x000fc40000000f00 */
[----:B012---:R-:W-:Y:S05]  /*0b30*/  CALL.REL.NOINC `($__internal_192_$__cuda_sm70_shflsync_bfly_p) ;  /* 0x0000034000007944 */ /* 0x007fea0003c00000 */
[----:B0-----:R-:W-:Y:S01]  /*0b40*/  HFMA2.MMA R9, -RZ, RZ, 0, 2.384185791015625e-07 ;  /* 0x00000004ff097435 */ /* 0x001fe200000001ff */
[----:B-1----:R-:W-:Y:S01]  /*0b50*/  FADD.FTZ R10, R13, R6 ;  /* 0x000000060d0a7221 */ /* 0x002fe20000010000 */
[----:B------:R-:W-:Y:S01]  /*0b60*/  MOV R6, 0x1f ;  /* 0x0000001f00067802 */ /* 0x000fe20000000f00 */
[----:B------:R-:W-:Y:S01]  /*0b70*/  IMAD.MOV.U32 R11, RZ, RZ, -0x1 ;  /* 0xffffffffff0b7424 */ /* 0x000fe200078e00ff */
[----:B------:R-:W-:-:S02]  /*0b80*/  MOV R2, 0xba0 ;  /* 0x00000ba000027802 */ /* 0x000fc40000000f00 */
[----:B------:R-:W-:Y:S05]  /*0b90*/  CALL.REL.NOINC `($__internal_192_$__cuda_sm70_shflsync_bfly_p) ;  /* 0x000002e000007944 */ /* 0x000fea0003c00000 */
[----:B0-----:R-:W-:Y:S01]  /*0ba0*/  HFMA2.MMA R9, -RZ, RZ, 0, 4.76837158203125e-07 ;  /* 0x00000008ff097435 */ /* 0x001fe200000001ff */
[----:B-1----:R-:W-:Y:S01]  /*0bb0*/  FADD.FTZ R10, R10, R6 ;  /* 0x000000060a0a7221 */ /* 0x002fe20000010000 */
[----:B------:R-:W-:Y:S01]  /*0bc0*/  MOV R6, 0x1f ;  /* 0x0000001f00067802 */ /* 0x000fe20000000f00 */
[----:B------:R-:W-:Y:S01]  /*0bd0*/  IMAD.MOV.U32 R11, RZ, RZ, -0x1 ;  /* 0xffffffffff0b7424 */ /* 0x000fe200078e00ff */
[----:B------:R-:W-:-:S02]  /*0be0*/  MOV R2, 0xc00 ;  /* 0x00000c0000027802 */ /* 0x000fc40000000f00 */
[----:B------:R-:W-:Y:S05]  /*0bf0*/  CALL.REL.NOINC `($__internal_192_$__cuda_sm70_shflsync_bfly_p) ;  /* 0x0000028000007944 */ /* 0x000fea0003c00000 */
[----:B-1----:R-:W-:Y:S01]  /*0c00*/  FADD.FTZ R4, R10, R6 ;  /* 0x000000060a047221 */ /* 0x002fe20000010000 */
[----:B0-----:R-:W-:Y:S01]  /*0c10*/  HFMA2.MMA R9, -RZ, RZ, 0, 9.5367431640625e-07 ;  /* 0x00000010ff097435 */ /* 0x001fe200000001ff */
[----:B------:R-:W-:Y:S01]  /*0c20*/  MOV R6, 0x1f ;  /* 0x0000001f00067802 */ /* 0x000fe20000000f00 */
[----:B------:R-:W-:Y:S01]  /*0c30*/  IMAD.MOV.U32 R11, RZ, RZ, -0x1 ;  /* 0xffffffffff0b7424 */ /* 0x000fe200078e00ff */
[----:B------:R-:W-:-:S02]  /*0c40*/  MOV R2, 0xc70 ;  /* 0x00000c7000027802 */ /* 0x000fc40000000f00 */
[----:B------:R-:W-:Y:S02]  /*0c50*/  MOV R10, R4 ;  /* 0x00000004000a7202 */ /* 0x000fe40000000f00 */
[----:B------:R-:W-:Y:S05]  /*0c60*/  CALL.REL.NOINC `($__internal_192_$__cuda_sm70_shflsync_bfly_p) ;  /* 0x0000021000007944 */ /* 0x000fea0003c00000 */
[----:B0-----:R-:W-:Y:S01]  /*0c70*/  HFMA2.MMA R9, -RZ, RZ, 0, 5.9604644775390625e-08 ;  /* 0x00000001ff097435 */ /* 0x001fe200000001ff */
[----:B-1----:R-:W-:Y:S01]  /*0c80*/  MOV R7, R6 ;  /* 0x0000000600077202 */ /* 0x002fe20000000f00 */
[----:B------:R-:W-:Y:S01]  /*0c90*/  IMAD.MOV.U32 R10, RZ, RZ, R5 ;  /* 0x000000ffff0a7224 */ /* 0x000fe200078e0005 */
[----:B------:R-:W-:Y:S01]  /*0ca0*/  MOV R6, 0x1f ;  /* 0x0000001f00067802 */ /* 0x000fe20000000f00 */
[----:B------:R-:W-:Y:S01]  /*0cb0*/  IMAD.MOV.U32 R11, RZ, RZ, -0x1 ;  /* 0xffffffffff0b7424 */ /* 0x000fe200078e00ff */
[----:B------:R-:W-:Y:S02]  /*0cc0*/  MOV R2, 0xce0 ;  /* 0x00000ce000027802 */ /* 0x000fe40000000f00 */
[----:B------:R-:W-:Y:S05]  /*0cd0*/  CALL.REL.NOINC `($__internal_192_$__cuda_sm70_shflsync_bfly_p) ;  /* 0x000001a000007944 */ /* 0x000fea0003c00000 */
[----:B0-----:R-:W-:Y:S01]  /*0ce0*/  HFMA2.MMA R9, -RZ, RZ, 0, 1.1920928955078125e-07 ;  /* 0x00000002ff097435 */ /* 0x001fe200000001ff */
[----:B-1----:R-:W-:Y:S01]  /*0cf0*/  FADD.FTZ R10, R5, R6 ;  /* 0x00000006050a7221 */ /* 0x002fe20000010000 */
[----:B------:R-:W-:Y:S01]  /*0d00*/  MOV R6, 0x1f ;  /* 0x0000001f00067802 */ /* 0x000fe20000000f00 */
[----:B------:R-:W-:Y:S01]  /*0d10*/  IMAD.MOV.U32 R11, RZ, RZ, -0x1 ;  /* 0xffffffffff0b7424 */ /* 0x000fe200078e00ff */
[----:B------:R-:W-:Y:S02]  /*0d20*/  MOV R2, 0xd40 ;  /* 0x00000d4000027802 */ /* 0x000fe40000000f00 */
[----:B------:R-:W-:Y:S05]  /*0d30*/  CALL.REL.NOINC `($__internal_192_$__cuda_sm70_shflsync_bfly_p) ;  /* 0x0000014000007944 */ /* 0x000fea0003c00000 */
        /* <DEDUP_REMOVED lines=12> */
[----:B0-----:R-:W-:Y:S01]  /*0e00*/  HFMA2.MMA R9, -RZ, RZ, 0, 9.5367431640625e-07 ;  /* 0x00000010ff097435 */ /* 0x001fe200000001ff */
[----:B-1----:R-:W-:Y:S01]  /*0e10*/  FADD.FTZ R10, R10, R6 ;  /* 0x000000060a0a7221 */ /* 0x002fe20000010000 */
[----:B------:R-:W-:Y:S01]  /*0e20*/  MOV R6, 0x1f ;  /* 0x0000001f00067802 */ /* 0x000fe20000000f00 */
[----:B------:R-:W-:Y:S01]  /*0e30*/  IMAD.MOV.U32 R11, RZ, RZ, -0x1 ;  /* 0xffffffffff0b7424 */ /* 0x000fe200078e00ff */
[----:B------:R-:W-:-:S02]  /*0e40*/  MOV R2, 0xe60 ;  /* 0x00000e6000027802 */ /* 0x000fc40000000f00 */
[----:B------:R-:W-:Y:S05]  /*0e50*/  CALL.REL.NOINC `($__internal_192_$__cuda_sm70_shflsync_bfly_p) ;  /* 0x0000002000007944 */ /* 0x000fea0003c00000 */
[----:B-1----:R-:W-:Y:S01]  /*0e60*/  MOV R5, R6 ;  /* 0x0000000600057202 */ /* 0x002fe20000000f00 */
[----:B0-----:R-:W-:Y:S05]  /*0e70*/  BRA `(.L_x_6462) ;  /* 0xfffffaa000007947 */ /* 0x001fea000383ffff */
        .weak           $__internal_192_$__cuda_sm70_shflsync_bfly_p
        .type           $__internal_192_$__cuda_sm70_shflsync_bfly_p,@function
        .size           $__internal_192_$__cuda_sm70_shflsync_bfly_p,(.L_x_6841 - $__internal_192_$__cuda_sm70_shflsync_bfly_p)
$__internal_192_$__cuda_sm70_shflsync_bfly_p:
[----:B------:R-:W-:Y:S01]  /*0e80*/  HFMA2.MMA R3, -RZ, RZ, 0, 0 ;  /* 0x00000000ff037435 */ /* 0x000fe200000001ff */
[----:B------:R-:W-:Y:S04]  /*0e90*/  WARPSYNC R11 ;  /* 0x0000000b00007348 */ /* 0x000fe80003800000 */
[----:B------:R0:W1:Y:S01]  /*0ea0*/  SHFL.BFLY PT, R6, R10, R9, R6 ;  /* 0x0c0000090a067389 */ /* 0x00006200000e0006 */
[----:B------:R-:W-:Y:S05]  /*0eb0*/  RET.REL.NODEC R2 `(_ZN10layer_norm22ln_bwd_finalize_kernelINS_22Kernel_traits_finalizeILj1536EfffffjLb0ELj1024ELj4ENS_18Kernel_traits_baseILj1536EfffffjLj1024EEEEELb0ELb1EEEvNS_9BwdParamsE) ;  /* 0xfffff14002007950 */ /* 0x000fea0003c3ffff */
.L_x_6463:
        /* <DEDUP_REMOVED lines=12> */
.L_x_6841:


//--------------------- .text._ZN10layer_norm13ln_bwd_kernelINS_13Kernel_traitsIfffffjLj1536ELj1ELj1ELj4ELj16ENS_18Kernel_traits_baseILj1536EfffffjLj128EEEEELb1ELb0ELb1ELb1EEEvNS_9BwdParamsE --------------------------
	.section	.text._ZN10layer_norm13ln_bwd_kernelINS_13Kernel_traitsIfffffjLj1536ELj1ELj1ELj4ELj16ENS_18Kernel_traits_baseILj1536EfffffjLj128EEEEELb1ELb0ELb1ELb1EEEvNS_9BwdParamsE,"ax",@progbits
	.sectioninfo	@"SHI_REGISTERS=114"
	.align	128
        .global         _ZN10layer_norm13ln_bwd_kernelINS_13Kernel_traitsIfffffjLj1536ELj1ELj1ELj4ELj16ENS_18Kernel_traits_baseILj1536EfffffjLj128EEEEELb1ELb0ELb1ELb1EEEvNS_9BwdParamsE
        .type           _ZN10layer_norm13ln_bwd_kernelINS_13Kernel_traitsIfffffjLj1536ELj1ELj1ELj4ELj16ENS_18Kernel_traits_baseILj1536EfffffjLj128EEEEELb1ELb0ELb1ELb1EEEvNS_9BwdParamsE,@function
        .size           _ZN10layer_norm13ln_bwd_kernelINS_13Kernel_traitsIfffffjLj1536ELj1ELj1ELj4ELj16ENS_18Kernel_traits_baseILj1536EfffffjLj128EEEEELb1ELb0ELb1ELb1EEEvNS_9BwdParamsE,(.L_x_6842 - _ZN10layer_norm13ln_bwd_kernelINS_13Kernel_traitsIfffffjLj1536ELj1ELj1ELj4ELj16ENS_18Kernel_traits_baseILj1536EfffffjLj128EEEEELb1ELb0ELb1ELb1EEEvNS_9BwdParamsE)
        .other          _ZN10layer_norm13ln_bwd_kernelINS_13Kernel_traitsIfffffjLj1536ELj1ELj1ELj4ELj16ENS_18Kernel_traits_baseILj1536EfffffjLj128EEEEELb1ELb0ELb1ELb1EEEvNS_9BwdParamsE,@"STO_CUDA_ENTRY STV_DEFAULT"
_ZN10layer_norm13ln_bwd_kernelINS_13Kernel_traitsIfffffjLj1536ELj1ELj1ELj4ELj16ENS_18Kernel_traits_baseILj1536EfffffjLj128EEEEELb1ELb0ELb1ELb1EEEvNS_9BwdParamsE:
.text._ZN10layer_norm13ln_bwd_kernelINS_13Kernel_traitsIfffffjLj1536ELj1ELj1ELj4ELj16ENS_18Kernel_traits_baseILj1536EfffffjLj128EEEEELb1ELb0ELb1ELb1EEEvNS_9BwdParamsE:
        /* <DEDUP_REMOVED lines=20> */
.L_x_6464:
[----:B------:R-:W0:Y:S01]  /*0140*/  LDC.U8 R4, c[0x0][0x1f0] ;  /* 0x00007c00ff047b82 */ /* 0x000e220000000000 */
[----:B------:R-:W-:-:S04]  /*0150*/  SHF.L.U32 R0, R6, 0x4, RZ ;  /* 0x0000000406007819 */ /* 0x000fc800000006ff */
[----:B------:R-:W-:-:S04]  /*0160*/  LOP3.LUT R0, R0, 0x7f0, RZ, 0xc0, !PT ;  /* 0x000007f000007812 */ /* 0x000fc800078ec0ff */
[----:B------:R-:W-:Y:S01]  /*0170*/  IADD3 R2, P0, R0, c[0x0][0x1b0], RZ ;  /* 0x00006c0000027a10 */ /* 0x000fe20007f1e0ff */
[----:B------:R-:W-:-:S03]  /*0180*/  HFMA2.MMA R0, -RZ, RZ, 0, 5.9604644775390625e-08 ;  /* 0x00000001ff007435 */ /* 0x000fc600000001ff */
        /* <DEDUP_REMOVED lines=17> */
.L_x_6495:
        /* <DEDUP_REMOVED lines=33> */
[C---:B------:R-:W-:Y:S01]  /*04b0*/  IADD3 R73, R77.reuse, 0x80, RZ ;  /* 0x000000804d497810 */ /* 0x040fe20007ffe0ff */
[----:B------:R-:W-:-:S04]  /*04c0*/  IMAD.WIDE.U32 R74, R77, R106, c[0x0][0x190] ;  /* 0x000064004d4a7625 */ /* 0x000fc800078e006a */
[----:B------:R-:W-:Y:S01]  /*04d0*/  IMAD.WIDE.U32 R72, R73, R106, c[0x0][0x190] ;  /* 0x0000640049487625 */ /* 0x000fe200078e006a */
[----:B------:R0:W5:Y:S04]  /*04e0*/  LDG.E R9, [R74.64] ;  /* 0x000000044a097981 */ /* 0x000168000c1e1900 */
[----:B------:R0:W5:Y:S01]  /*04f0*/  LDG.E R8, [R72.64] ;  /* 0x0000000448087981 */ /* 0x000162000c1e1900 */
[----:B------:R-:W-:Y:S01]  /*0500*/  IADD3 R77, R77, 0x100, RZ ;  /* 0x000001004d4d7810 */ /* 0x000fe20007ffe0ff */
[----:B------:R-:W-:-:S04]  /*0510*/  CS2R R78, SRZ ;  /* 0x00000000004e7805 */ /* 0x000fc8000001ff00 */
[----:B------:R-:W-:Y:S01]  /*0520*/  IMAD.WIDE.U32 R76, R77, R106, c[0x0][0x190] ;  /* 0x000064004d4c7625 */ /* 0x000fe200078e006a */
[----:B------:R-:W-:Y:S05]  /*0530*/  BRA `(.L_x_6468) ;  /* 0x000007e000007947 */ /* 0x000fea0003800000 */
.L_x_6467:
[----:B0-----:R-:W-:Y:S01]  /*0540*/  IADD3 R9, R74, -0x1, RZ ;  /* 0xffffffff4a097810 */ /* 0x001fe20007ffe0ff */
[----:B------:R-:W-:-:S04]  /*0550*/  IMAD.WIDE R92, R5, R106, c[0x0][0x1a0] ;  /* 0x00006800055c7625 */ /* 0x000fc800078e026a */
[----:B------:R-:W-:Y:S02]  /*0560*/  IMAD R9, R9, c[0x0][0x168], RZ ;  /* 0x00005a0009097a24 */ /* 0x000fe400078e02ff */
[----:B------:R-:W-:Y:S01]  /*0570*/  IMAD.WIDE.U32 R68, R11, R90, c[0x0][0x188] ;  /* 0x000062000b447625 */ /* 0x000fe200078e005a */
[----:B------:R-:W2:Y:S02]  /*0580*/  LDG.E R92, [R92.64] ;  /* 0x000000045c5c7981 */ /* 0x000ea4000c1e1900 */
[----:B------:R-:W-:-:S04]  /*0590*/  SHF.R.S32.HI R70, RZ, 0x1f, R9 ;  /* 0x0000001fff467819 */ /* 0x000fc80000011409 */
[----:B------:R-:W-:Y:S02]  /*05a0*/  LEA.HI R9, R70, R9, RZ, 0x2 ;  /* 0x0000000946097211 */ /* 0x000fe400078f10ff */
[----:B------:R-:W3:Y:S02]  /*05b0*/  LDG.E.128 R68, [R68.64] ;  /* 0x0000000444447981 */ /* 0x000ee4000c1e1d00 */
        /* <DEDUP_REMOVED lines=10> */
[----:B------:R-:W4:Y:S02]  /*0660*/  LDG.E.128 R84, [R84.64] ;  /* 0x0000000454547981 */ /* 0x000f24000c1e1d00 */
[----:B------:R-:W-:-:S06]  /*0670*/  IMAD.WIDE.U32 R90, R91, R90, c[0x0][0x208] ;  /* 0x000082005b5a7625 */ /* 0x000fcc00078e005a */
[----:B------:R-:W4:Y:S01]  /*0680*/  LDG.E.128 R88, [R90.64] ;  /* 0x000000045a587981 */ /* 0x000f22000c1e1d00 */
[----:B-----5:R-:W-:Y:S02]  /*0690*/  ISETP.GE.AND P1, PT, R10, 0x1, PT ;  /* 0x000000010a00780c */ /* 0x020fe40003f26270 */
[----:B------:R-:W-:-:S04]  /*06a0*/  ISETP.NE.U32.AND P0, PT, RZ, c[0x0][0x218], PT ;  /* 0x00008600ff007a0c */ /* 0x000fc80003f05070 */
[----:B------:R-:W-:-:S07]  /*06b0*/  ISETP.NE.AND.EX P0, PT, RZ, c[0x0][0x21c], PT, P0 ;  /* 0x00008700ff007a0c */ /* 0x000fce0003f05300 */
[----:B------:R-:W-:-:S05]  /*06c0*/  @P1 IADD3 R9, R10, -0x1, RZ ;  /* 0xffffffff0a091810 */ /* 0x000fca0007ffe0ff */
[----:B------:R-:W-:Y:S01]  /*06d0*/  @P1 IMAD R9, R9, c[0x0][0x168], RZ ;  /* 0x00005a0009091a24 */ /* 0x000fe200078e02ff */
[----:B------:R0:W5:Y:S04]  /*06e0*/  @P0 LDG.E.128 R48, [R100.64] ;  /* 0x0000000464300981 */ /* 0x000168000c1e1d00 */
[----:B------:R1:W5:Y:S01]  /*06f0*/  @P0 LDG.E.128 R52, [R98.64] ;  /* 0x0000000462340981 */ /* 0x000362000c1e1d00 */
[----:B------:R-:W-:-:S03]  /*0700*/  @P1 SHF.R.S32.HI R94, RZ, 0x1f, R9 ;  /* 0x0000001fff5e1819 */ /* 0x000fc60000011409 */
[----:B------:R0:W5:Y:S01]  /*0710*/  @P0 LDG.E.128 R56, [R96.64] ;  /* 0x0000000460380981 */ /* 0x000162000c1e1d00 */
[----:B------:R-:W-:Y:S01]  /*0720*/  ISETP.NE.AND P0, PT, R4, RZ, PT ;  /* 0x000000ff0400720c */ /* 0x000fe20003f05270 */
[----:B------:R-:W-:Y:S01]  /*0730*/  HFMA2.MMA R107, -RZ, RZ, 0, 0 ;  /* 0x00000000ff6b7435 */ /* 0x000fe200000001ff */
[----:B------:R-:W-:-:S05]  /*0740*/  @P1 LEA.HI R9, R94, R9, RZ, 0x2 ;  /* 0x000000095e091211 */ /* 0x000fca00078f10ff */
[----:B------:R-:W-:-:S05]  /*0750*/  @P1 LEA.HI.SX32 R107, R9, R8, 0x1e ;  /* 0x00000008096b1211 */ /* 0x000fca00078ff2ff */
[C---:B------:R-:W-:Y:S01]  /*0760*/  IMAD.WIDE.U32 R94, R107.reuse, R106, c[0x0][0x190] ;  /* 0x000064006b5e7625 */ /* 0x040fe200078e006a */
[----:B------:R-:W-:-:S04]  /*0770*/  IADD3 R103, R107, 0x80, RZ ;  /* 0x000000806b677810 */ /* 0x000fc80007ffe0ff */
[----:B------:R0:W5:Y:S01]  /*0780*/  LDG.E R9, [R94.64] ;  /* 0x000000045e097981 */ /* 0x000162000c1e1900 */
[----:B------:R-:W-:-:S05]  /*0790*/  IMAD.WIDE.U32 R102, R103, R106, c[0x0][0x190] ;  /* 0x0000640067667625 */ /* 0x000fca00078e006a */
[----:B------:R0:W5:Y:S01]  /*07a0*/  LDG.E R8, [R102.64] ;  /* 0x0000000466087981 */ /* 0x000162000c1e1900 */
[----:B--2---:R-:W-:-:S05]  /*07b0*/  FSEL R108, R92, RZ, !P0 ;  /* 0x000000ff5c6c7208 */ /* 0x004fca0004000000 */
[C---:B---3--:R-:W-:Y:S02]  /*07c0*/  FADD.FTZ R93, -R108.reuse, R68 ;  /* 0x000000446c5d7221 */ /* 0x048fe40000010100 */
[C---:B------:R-:W-:Y:S02]  /*07d0*/  FADD.FTZ R105, -R108.reuse, R69 ;  /* 0x000000456c697221 */ /* 0x040fe40000010100 */
[----:B------:R-:W-:Y:S02]  /*07e0*/  FADD.FTZ R111, -R108, R71 ;  /* 0x000000476c6f7221 */ /* 0x000fe40000010100 */
[C---:B------:R-:W-:Y:S02]  /*07f0*/  FMUL.FTZ R69, R2.reuse, R93 ;  /* 0x0000005d02457220 */ /* 0x040fe40000410000 */
[----:B------:R-:W-:Y:S02]  /*0800*/  FMUL.FTZ R68, R2, R105 ;  /* 0x0000006902447220 */ /* 0x000fe40000410000 */
[----:B------:R-:W-:-:S02]  /*0810*/  FADD.FTZ R109, -R108, R70 ;  /* 0x000000466c6d7221 */ /* 0x000fc40000010100 */
        /* <DEDUP_REMOVED lines=9> */
[----:B------:R-:W-:Y:S02]  /*08b0*/  FFMA.FTZ R27, R75, R70, R27 ;  /* 0x000000464b1b7223 */ /* 0x000fe4000001001b */
[----:B------:R-:W-:Y:S02]  /*08c0*/  FADD.FTZ R47, R47, R75 ;  /* 0x0000004b2f2f7221 */ /* 0x000fe40000010000 */
[----:B0-----:R-:W-:-:S02]  /*08d0*/  FMUL.FTZ R95, R23, R75 ;  /* 0x0000004b175f7220 */ /* 0x001fc40000410000 */
[----:B------:R-:W-:Y:S02]  /*08e0*/  FADD.FTZ R105, -R108, R76 ;  /* 0x0000004c6c697221 */ /* 0x000fe40000010100 */
        /* <DEDUP_REMOVED lines=29> */
[----:B------:R-:W-:Y:S02]  /*0ac0*/  FADD.FTZ R79, -R108, R85 ;  /* 0x000000556c4f7221 */ /* 0x000fe40000010100 */
[----:B------:R-:W-:Y:S02]  /*0ad0*/  FFMA.FTZ R31, R83, R102, R31 ;  /* 0x00000066531f7223 */ /* 0x000fe4000001001f */
[----:B------:R-:W-:Y:S02]  /*0ae0*/  FADD.FTZ R43, R43, R83 ;  /* 0x000000532b2b7221 */ /* 0x000fe40000010000 */
[----:B------:R-:W-:Y:S02]  /*0af0*/  FMUL.FTZ R85, R2, R77 ;  /* 0x0000004d02557220 */ /* 0x000fe40000410000 */
        /* <DEDUP_REMOVED lines=15> */
[----:B-1----:R-:W-:Y:S02]  /*0bf0*/  FADD.FTZ R99, -R108, R87 ;  /* 0x000000576c637221 */ /* 0x002fe40000010100 */
[----:B------:R-:W-:Y:S02]  /*0c00*/  FMUL.FTZ R87, R2, R97 ;  /* 0x0000006102577220 */ /* 0x000fe40000410000 */
[----:B------:R-:W-:Y:S02]  /*0c10*/  FMUL.FTZ R108, R14, R90 ;  /* 0x0000005a0e6c7220 */ /* 0x000fe40000410000 */
[----:B------:R-:W-:Y:S02]  /*0c20*/  FADD.FTZ R75, R72, R89 ;  /* 0x00000059484b7221 */ /* 0x000fe40000010000 */
[----:B------:R-:W-:Y:S01]  /*0c30*/  FFMA.FTZ R73, R84, R89, R73 ;  /* 0x0000005954497223 */ /* 0x000fe20000010049 */
[----:B------:R-:W-:Y:S01]  /*0c40*/  IADD3 R77, R107, 0x100, RZ ;  /* 0x000001006b4d7810 */ /* 0x000fe20007ffe0ff */
[----:B------:R-:W-:-:S02]  /*0c50*/  FMUL.FTZ R86, R2, R99 ;  /* 0x0000006302567220 */ /* 0x000fc40000410000 */
[----:B------:R-:W-:Y:S02]  /*0c60*/  FMUL.FTZ R107, R15, R91 ;  /* 0x0000005b0f6b7220 */ /* 0x000fe40000410000 */
[----:B------:R-:W-:Y:S02]  /*0c70*/  FADD.FTZ R72, R75, R108 ;  /* 0x0000006c4b487221 */ /* 0x000fe40000010000 */
[----:B------:R-:W-:Y:S02]  /*0c80*/  FFMA.FTZ R73, R87, R108, R73 ;  /* 0x0000006c57497223 */ /* 0x000fe40000010049 */
[----:B------:R-:W-:Y:S02]  /*0c90*/  FFMA.FTZ R26, R74, R71, R26 ;  /* 0x000000474a1a7223 */ /* 0x000fe4000001001a */
[----:B------:R-:W-:Y:S02]  /*0ca0*/  FADD.FTZ R46, R46, R74 ;  /* 0x0000004a2e2e7221 */ /* 0x000fe40000010000 */
[----:B------:R-:W-:-:S02]  /*0cb0*/  FFMA.FTZ R34, R90, R87, R34 ;  /* 0x000000575a227223 */ /* 0x000fc40000010022 */
[----:B------:R-:W-:Y:S02]  /*0cc0*/  FADD.FTZ R38, R38, R90 ;  /* 0x0000005a26267221 */ /* 0x000fe40000010000 */
[----:B------:R-:W-:Y:S02]  /*0cd0*/  FFMA.FTZ R35, R91, R86, R35 ;  /* 0x000000565b237223 */ /* 0x000fe40000010023 */
[----:B------:R-:W-:Y:S02]  /*0ce0*/  FADD.FTZ R39, R39, R91 ;  /* 0x0000005b27277221 */ /* 0x000fe40000010000 */
[----:B------:R-:W-:-:S04]  /*0cf0*/  IMAD.WIDE.U32 R76, R77, R106, c[0x0][0x190] ;  /* 0x000064004d4c7625 */ /* 0x000fc800078e006a */
[----:B------:R-:W-:Y:S02]  /*0d00*/  FADD.FTZ R78, R72, R107 ;  /* 0x0000006b484e7221 */ /* 0x000fe40000010000 */
[----:B------:R-:W-:Y:S02]  /*0d10*/  FFMA.FTZ R79, R86, R107, R73 ;  /* 0x0000006b564f7223 */ /* 0x000fe40000010049 */
.L_x_6468:
[----:B------:R-:W-:Y:S05]  /*0d20*/  BSYNC B0 ;  /* 0x0000000000007941 */ /* 0x000fea0003800000 */
.L_x_6466:
[----:B0-----:R0:W5:Y:S01]  /*0d30*/  LDG.E R96, [R76.64] ;  /* 0x000000044c607981 */ /* 0x001162000c1e1900 */
[----:B------:R-:W-:Y:S02]  /*0d40*/  LOP3.LUT P1, RZ, R3, 0xff, RZ, 0xc0, !PT ;  /* 0x000000ff03ff7812 */ /* 0x000fe4000782c0ff */
[----:B------:R-:W-:Y:S02]  /*0d50*/  SHF.R.U32.HI R74, RZ, 0x5, R6 ;  /* 0x00000005ff4a7819 */ /* 0x000fe40000011606 */
[----:B------:R-:W-:Y:S02]  /*0d60*/  LOP3.LUT P0, RZ, R6, 0x1f, RZ, 0xc0, !PT ;  /* 0x0000001f06ff7812 */ /* 0x000fe4000780c0ff */
[----:B------:R-:W-:-:S07]  /*0d70*/  LOP3.LUT R97, R74, 0x7fffffc, RZ, 0xc0, !PT ;  /* 0x07fffffc4a617812 */ /* 0x000fce00078ec0ff */
[----:B------:R-:W-:Y:S01]  /*0d80*/  @!P1 IADD3 R97, R97, 0x4, RZ ;  /* 0x0000000461619810 */ /* 0x000fe20007ffe0ff */
[----:B------:R-:W-:Y:S05]  /*0d90*/  BRA.DIV ~URZ, `(.L_x_6469) ;  /* 0x000012927f007947 */ /* 0x000fea000b800000 */
[----:B0-----:R0:W1:Y:S02]  /*0da0*/  SHFL.DOWN PT, R75, R78, 0x10, 0x1f ;  /* 0x0a001f004e4b7f89 */ /* 0x00106400000e0000 */
.L_x_6496:
        /* <DEDUP_REMOVED lines=18> */
.L_x_6497:
[----:B------:R-:W-:Y:S01]  /*0ed0*/  @!P0 LOP3.LUT R74, R74, 0x3, RZ, 0xc0, !PT ;  /* 0x000000034a4a8812 */ /* 0x000fe200078ec0ff */
[----:B--2---:R-:W-:Y:S01]  /*0ee0*/  FADD.FTZ R90, R90, R77 ;  /* 0x0000004d5a5a7221 */ /* 0x004fe20000010000 */
[----:B------:R-:W-:Y:S01]  /*0ef0*/  WARPSYNC 0xffffffff ;  /* 0xffffffff00007948 */ /* 0x000fe20003800000 */
[----:B0-----:R-:W-:Y:S01]  /*0f00*/  FADD.FTZ R91, R72, R79 ;  /* 0x0000004f485b7221 */ /* 0x001fe20000010000 */
[----:B------:R-:W-:Y:S01]  /*0f10*/  @!P0 IADD3 R98, R97, R74, RZ ;  /* 0x0000004a61628210 */ /* 0x000fe20007ffe0ff */
[----:B------:R-:W-:Y:S01]  /*0f20*/  BSSY B0, `(.L_x_6471) ;  /* 0x000002c000007945 */ /* 0x000fe20003800000 */
[----:B------:R-:W-:Y:S02]  /*0f30*/  ISETP.GE.AND P5, PT, R10, 0x1, PT ;  /* 0x000000010a00780c */ /* 0x000fe40003fa6270 */
[----:B------:R-:W-:Y:S01]  /*0f40*/  @!P6 ISETP.NE.U32.AND P4, PT, RZ, c[0x0][0x218], PT ;  /* 0x00008600ff00ea0c */ /* 0x000fe20003f85070 */
[----:B------:R0:W-:Y:S04]  /*0f50*/  @!P0 STS.64 [R98.X8+0x1800], R90 ;  /* 0x0018005a62008388 */ /* 0x0001e80000008a00 */
[----:B------:R-:W-:Y:S01]  /*0f60*/  BAR.SYNC.DEFER_BLOCKING 0x0 ;  /* 0x0000000000007b1d */ /* 0x000fe20000010000 */
[----:B------:R-:W-:-:S02]  /*0f70*/  @!P6 ISETP.NE.U32.AND P2, PT, RZ, c[0x0][0x218], PT ;  /* 0x00008600ff00ea0c */ /* 0x000fc40003f45070 */
[----:B------:R-:W-:Y:S02]  /*0f80*/  @!P6 ISETP.NE.U32.AND P3, PT, RZ, c[0x0][0x218], PT ;  /* 0x00008600ff00ea0c */ /* 0x000fe40003f65070 */
[----:B------:R-:W-:Y:S02]  /*0f90*/  @!P6 ISETP.NE.U32.AND P1, PT, RZ, c[0x0][0x218], PT ;  /* 0x00008600ff00ea0c */ /* 0x000fe40003f25070 */
[----:B------:R-:W-:Y:S02]  /*0fa0*/  ISETP.NE.AND P0, PT, R4, RZ, PT ;  /* 0x000000ff0400720c */ /* 0x000fe40003f05270 */
[----:B------:R-:W-:Y:S02]  /*0fb0*/  @!P6 ISETP.NE.AND.EX P4, PT, RZ, c[0x0][0x21c], PT, P4 ;  /* 0x00008700ff00ea0c */ /* 0x000fe40003f85340 */
[----:B------:R-:W-:Y:S02]  /*0fc0*/  @!P6 ISETP.NE.AND.EX P2, PT, RZ, c[0x0][0x21c], PT, P2 ;  /* 0x00008700ff00ea0c */ /* 0x000fe40003f45320 */
[----:B------:R-:W-:-:S02]  /*0fd0*/  @!P6 ISETP.NE.AND.EX P3, PT, RZ, c[0x0][0x21c], PT, P3 ;  /* 0x00008700ff00ea0c */ /* 0x000fc40003f65330 */
[----:B------:R-:W-:-:S04]  /*0fe0*/  @!P6 ISETP.NE.AND.EX P1, PT, RZ, c[0x0][0x21c], PT, P1 ;  /* 0x00008700ff00ea0c */ /* 0x000fc80003f25310 */
[----:B0----5:R-:W-:Y:S01]  /*0ff0*/  @!P6 FSEL R98, R51, RZ, P1 ;  /* 0x000000ff3362e208 */ /* 0x021fe20000800000 */
[----:B------:R-:W0:Y:S04]  /*1000*/  LDS.128 R72, [R97.X8+0x1800] ;  /* 0x0018000061487984 */ /* 0x000e280000008c00 */
[----:B-1----:R-:W1:Y:S01]  /*1010*/  LDS.128 R76, [R97.X8+0x1810] ;  /* 0x00181000614c7984 */ /* 0x002e620000008c00 */
[----:B0-----:R-:W-:Y:S02]  /*1020*/  FADD.FTZ R99, RZ, R72 ;  /* 0x00000048ff637221 */ /* 0x001fe40000010000 */
[----:B------:R-:W-:Y:S01]  /*1030*/  FADD.FTZ R72, RZ, R73 ;  /* 0x00000049ff487221 */ /* 0x000fe20000010000 */
[----:B------:R-:W-:Y:S01]  /*1040*/  @!P6 FSEL R73, R48, RZ, P4 ;  /* 0x000000ff3049e208 */ /* 0x000fe20002000000 */
[----:B------:R-:W-:Y:S01]  /*1050*/  FADD.FTZ R99, R74, R99 ;  /* 0x000000634a637221 */ /* 0x000fe20000010000 */
[----:B------:R-:W-:Y:S01]  /*1060*/  @P5 IADD3 R74, R10, -0x1, RZ ;  /* 0xffffffff0a4a5810 */ /* 0x000fe20007ffe0ff */
[----:B------:R-:W-:Y:S01]  /*1070*/  FADD.FTZ R72, R75, R72 ;  /* 0x000000484b487221 */ /* 0x000fe20000010000 */
[----:B------:R-:W-:Y:S01]  /*1080*/  @!P6 FSEL R10, R49, RZ, P2 ;  /* 0x000000ff310ae208 */ /* 0x000fe20001000000 */
[----:B-1----:R-:W-:Y:S01]  /*1090*/  FADD.FTZ R99, R99, R76 ;  /* 0x0000004c63637221 */ /* 0x002fe20000010000 */
[----:B------:R-:W-:Y:S01]  /*10a0*/  @!P6 FSEL R75, R50, RZ, P3 ;  /* 0x000000ff324be208 */ /* 0x000fe20001800000 */
[----:B------:R-:W-:Y:S01]  /*10b0*/  FADD.FTZ R72, R72, R77 ;  /* 0x0000004d48487221 */ /* 0x000fe20000010000 */
[C---:B------:R-:W-:Y:S01]  /*10c0*/  @P5 LOP3.LUT P4, RZ, R9.reuse, 0xff, RZ, 0xc0, !PT ;  /* 0x000000ff09ff5812 */ /* 0x040fe2000788c0ff */
[----:B------:R-:W-:Y:S01]  /*10d0*/  FADD.FTZ R78, R78, R99 ;  /* 0x000000634e4e7221 */ /* 0x000fe20000010000 */
[C---:B------:R-:W-:Y:S01]  /*10e0*/  @P5 LOP3.LUT P2, RZ, R9.reuse, 0xff00, RZ, 0xc0, !PT ;  /* 0x0000ff0009ff5812 */ /* 0x040fe2000784c0ff */
[----:B------:R-:W-:Y:S01]  /*10f0*/  @P5 IMAD R74, R74, c[0x0][0x168], RZ ;  /* 0x00005a004a4a5a24 */ /* 0x000fe200078e02ff */
[----:B------:R-:W-:Y:S01]  /*1100*/  @P5 LOP3.LUT P3, RZ, R9, 0xff0000, RZ, 0xc0, !PT ;  /* 0x00ff000009ff5812 */ /* 0x000fe2000786c0ff */
[----:B------:R-:W-:-:S02]  /*1110*/  FMUL.FTZ R78, R78, c[0x0][0x1e0] ;  /* 0x000078004e4e7a20 */ /* 0x000fc40000410000 */
[----:B------:R-:W-:Y:S01]  /*1120*/  FADD.FTZ R79, R79, R72 ;  /* 0x000000484f4f7221 */ /* 0x000fe20000010000 */
[----:B------:R-:W-:Y:S02]  /*1130*/  @P5 SHF.R.S32.HI R91, RZ, 0x1f, R74 ;  /* 0x0000001fff5b5819 */ /* 0x000fe4000001144a */
[----:B------:R-:W-:Y:S01]  /*1140*/  FSEL R78, R78, RZ, !P0 ;  /* 0x000000ff4e4e7208 */ /* 0x000fe20004000000 */
[----:B------:R-:W-:Y:S01]  /*1150*/  FMUL.FTZ R79, R79, c[0x0][0x1e0] ;  /* 0x000078004f4f7a20 */ /* 0x000fe20000410000 */
[----:B------:R-:W-:Y:S01]  /*1160*/  ISETP.NE.U32.AND P0, PT, RZ, c[0x0][0x258], PT ;  /* 0x00009600ff007a0c */ /* 0x000fe20003f05070 */
[----:B------:R-:W-:Y:S07]  /*1170*/  @!P6 BRA `(.L_x_6472) ;  /* 0x000000600000e947 */ /* 0x000fee0003800000 */
[----:B------:R-:W-:Y:S01]  /*1180*/  ISETP.NE.U32.AND P1, PT, RZ, c[0x0][0x218], PT ;  /* 0x00008600ff007a0c */ /* 0x000fe20003f25070 */
[----:B------:R-:W-:-:S03]  /*1190*/  FFMA.FTZ R73, R69, R79, R78 ;  /* 0x0000004f45497223 */ /* 0x000fc6000001004e */
[----:B------:R-:W-:Y:S01]  /*11a0*/  ISETP.NE.AND.EX P1, PT, RZ, c[0x0][0x21c], PT, P1 ;  /* 0x00008700ff007a0c */ /* 0x000fe20003f25310 */
[----:B------:R-:W-:-:S04]  /*11b0*/  FADD.FTZ R73, R92, -R73 ;  /* 0x800000495c497221 */ /* 0x000fc80000010000 */
[----:B------:R-:W-:-:S08]  /*11c0*/  FMUL.FTZ R73, R2, R73 ;  /* 0x0000004902497220 */ /* 0x000fd00000410000 */
[----:B------:R-:W-:Y:S02]  /*11d0*/  @P1 FADD.FTZ R73, R48, R73 ;  /* 0x0000004930491221 */ /* 0x000fe40000010000 */
.L_x_6472:
[----:B------:R-:W-:Y:S05]  /*11e0*/  BSYNC B0 ;  /* 0x0000000000007941 */ /* 0x000fea0003800000 */
.L_x_6471:
        /* <DEDUP_REMOVED lines=8> */
.L_x_6474:
[----:B------:R-:W-:Y:S05]  /*1270*/  BSYNC B0 ;  /* 0x0000000000007941 */ /* 0x000fea0003800000 */
.L_x_6473:
        /* <DEDUP_REMOVED lines=8> */
.L_x_6476:
[----:B------:R-:W-:Y:S05]  /*1300*/  BSYNC B0 ;  /* 0x0000000000007941 */ /* 0x000fea0003800000 */
.L_x_6475:
        /* <DEDUP_REMOVED lines=8> */
.L_x_6478:
[----:B------:R-:W-:Y:S05]  /*1390*/  BSYNC B0 ;  /* 0x0000000000007941 */ /* 0x000fea0003800000 */
.L_x_6477:
[----:B------:R-:W-:Y:S01]  /*13a0*/  ISETP.NE.AND.EX P0, PT, RZ, c[0x0][0x25c], PT, P0 ;  /* 0x00009700ff007a0c */ /* 0x000fe20003f05300 */
[----:B------:R-:W-:Y:S01]  /*13b0*/  @P5 FMUL.FTZ R72, R10, c[0x0][0x1ec] ;  /* 0x00007b000a485a20 */ /* 0x000fe20000410000 */
[----:B------:R-:W-:Y:S01]  /*13c0*/  @P5 LEA.HI R100, R91, R74, RZ, 0x2 ;  /* 0x0000004a5b645211 */ /* 0x000fe200078f10ff */
[----:B------:R-:W-:Y:S01]  /*13d0*/  @P5 FMUL.FTZ R74, R75, c[0x0][0x1ec] ;  /* 0x00007b004b4a5a20 */ /* 0x000fe20000410000 */
[----:B------:R-:W-:Y:S01]  /*13e0*/  @P5 LOP3.LUT P1, RZ, R9, 0xff000000, RZ, 0xc0, !PT ;  /* 0xff00000009ff5812 */ /* 0x000fe2000782c0ff */
[----:B------:R-:W-:Y:S01]  /*13f0*/  @P5 FMUL.FTZ R72, R72, c[0x0][0x1e8] ;  /* 0x00007a0048485a20 */ /* 0x000fe20000410000 */
[----:B------:R-:W-:Y:S01]  /*1400*/  @P5 LOP3.LUT R77, R6, 0x7f, RZ, 0xc0, !PT ;  /* 0x0000007f064d5812 */ /* 0x000fe200078ec0ff */
[----:B------:R-:W-:Y:S01]  /*1410*/  @P5 FMUL.FTZ R74, R74, c[0x0][0x1e8] ;  /* 0x00007a004a4a5a20 */ /* 0x000fe20000410000 */
[----:B------:R-:W-:Y:S01]  /*1420*/  MOV R90, RZ ;  /* 0x000000ff005a7202 */ /* 0x000fe20000000f00 */
[----:B------:R-:W-:Y:S01]  /*1430*/  @P5 FMUL.FTZ R76, R98, c[0x0][0x1ec] ;  /* 0x00007b00624c5a20 */ /* 0x000fe20000410000 */
[----:B------:R-:W-:Y:S01]  /*1440*/  @P5 SEL R61, R72, RZ, P2 ;  /* 0x000000ff483d5207 */ /* 0x000fe20001000000 */
[----:B------:R-:W-:Y:S01]  /*1450*/  @P5 FMUL.FTZ R9, R73, c[0x0][0x1ec] ;  /* 0x00007b0049095a20 */ /* 0x000fe20000410000 */
[----:B------:R-:W-:Y:S01]  /*1460*/  @P5 SEL R62, R74, RZ, P3 ;  /* 0x000000ff4a3e5207 */ /* 0x000fe20001800000 */
[----:B------:R-:W-:Y:S01]  /*1470*/  @P5 FMUL.FTZ R76, R76, c[0x0][0x1e8] ;  /* 0x00007a004c4c5a20 */ /* 0x000fe20000410000 */
[----:B------:R-:W-:Y:S01]  /*1480*/  ISETP.NE.U32.AND P2, PT, RZ, c[0x0][0x258], PT ;  /* 0x00009600ff007a0c */ /* 0x000fe20003f45070 */
[----:B------:R-:W-:Y:S01]  /*1490*/  @P5 FMUL.FTZ R9, R9, c[0x0][0x1e8] ;  /* 0x00007a0009095a20 */ /* 0x000fe20000410000 */
[----:B------:R-:W-:Y:S01]  /*14a0*/  @!P6 ISETP.NE.U32.AND P3, PT, RZ, c[0x0][0x218], PT ;  /* 0x00008600ff00ea0c */ /* 0x000fe20003f65070 */
[----:B------:R-:W-:Y:S01]  /*14b0*/  BSSY B0, `(.L_x_6479) ;  /* 0x0000015000007945 */ /* 0x000fe20003800000 */
[----:B------:R-:W-:-:S02]  /*14c0*/  @P0 MOV R72, 0x10 ;  /* 0x0000001000480802 */ /* 0x000fc40000000f00 */
[----:B------:R-:W-:Y:S02]  /*14d0*/  ISETP.NE.AND.EX P2, PT, RZ, c[0x0][0x25c], PT, P2 ;  /* 0x00009700ff007a0c */ /* 0x000fe40003f45320 */
[----:B------:R-:W-:Y:S02]  /*14e0*/  @!P6 ISETP.NE.AND.EX P3, PT, RZ, c[0x0][0x21c], PT, P3 ;  /* 0x00008700ff00ea0c */ /* 0x000fe40003f65330 */
[----:B------:R-:W-:Y:S02]  /*14f0*/  @P5 LEA.HI.SX32 R90, R100, R77, 0x1e ;  /* 0x0000004d645a5211 */ /* 0x000fe400078ff2ff */
[----:B------:R-:W-:Y:S01]  /*1500*/  @P5 SEL R63, R76, RZ, P1 ;  /* 0x000000ff4c3f5207 */ /* 0x000fe20000800000 */
[----:B------:R-:W-:Y:S01]  /*1510*/  @P0 IMAD.WIDE.U32 R76, R11, R72, c[0x0][0x258] ;  /* 0x000096000b4c0625 */ /* 0x000fe200078e0048 */
[----:B------:R-:W-:Y:S02]  /*1520*/  @P5 SEL R60, R9, RZ, P4 ;  /* 0x000000ff093c5207 */ /* 0x000fe40002000000 */
[----:B------:R-:W-:-:S02]  /*1530*/  SEL R72, R73, R64, P2 ;  /* 0x0000004049487207 */ /* 0x000fc40001000000 */
[----:B------:R-:W-:Y:S02]  /*1540*/  SEL R74, R75, R66, P2 ;  /* 0x000000424b4a7207 */ /* 0x000fe40001000000 */
[----:B------:R-:W-:Y:S02]  /*1550*/  @P5 MOV R97, 0x10 ;  /* 0x0000001000615802 */ /* 0x000fe40000000f00 */
        /* <DEDUP_REMOVED lines=10> */
.L_x_6480:
[----:B------:R-:W-:Y:S05]  /*1600*/  BSYNC B0 ;  /* 0x0000000000007941 */ /* 0x000fea0003800000 */
.L_x_6479:
        /* <DEDUP_REMOVED lines=20> */
.L_x_6482:
[----:B------:R-:W-:Y:S05]  /*1750*/  BSYNC B0 ;  /* 0x0000000000007941 */ /* 0x000fea0003800000 */
.L_x_6481:
        /* <DEDUP_REMOVED lines=14> */
.L_x_6484:
[----:B------:R-:W-:Y:S05]  /*1840*/  BSYNC B0 ;  /* 0x0000000000007941 */ /* 0x000fea0003800000 */
.L_x_6483:
        /* <DEDUP_REMOVED lines=10> */
.L_x_6486:
[----:B------:R-:W-:Y:S05]  /*18f0*/  BSYNC B0 ;  /* 0x0000000000007941 */ /* 0x000fea0003800000 */
.L_x_6485:
[----:B------:R-:W-:Y:S01]  /*1900*/  @P5 FMUL.FTZ R73, R74, c[0x0][0x1ec] ;  /* 0x00007b004a495a20 */ /* 0x000fe20000410000 */
[----:B------:R-:W-:Y:S01]  /*1910*/  @P5 SEL R61, R10, RZ, P4 ;  /* 0x000000ff0a3d5207 */ /* 0x000fe20002000000 */
[----:B------:R-:W-:Y:S01]  /*1920*/  @P5 FMUL.FTZ R72, R72, c[0x0][0x1e8] ;  /* 0x00007a0048485a20 */ /* 0x000fe20000410000 */
[----:B------:R-:W-:Y:S01]  /*1930*/  @!P6 ISETP.NE.U32.AND P4, PT, RZ, c[0x0][0x218], PT ;  /* 0x00008600ff00ea0c */ /* 0x000fe20003f85070 */
[----:B------:R-:W-:Y:S01]  /*1940*/  @P5 FMUL.FTZ R73, R73, c[0x0][0x1e8] ;  /* 0x00007a0049495a20 */ /* 0x000fe20000410000 */
[C---:B------:R-:W-:Y:S01]  /*1950*/  @P5 LOP3.LUT P3, RZ, R8.reuse, 0xff0000, RZ, 0xc0, !PT ;  /* 0x00ff000008ff5812 */ /* 0x040fe2000786c0ff */
[----:B------:R-:W-:Y:S01]  /*1960*/  BSSY B0, `(.L_x_6487) ;  /* 0x0000015000007945 */ /* 0x000fe20003800000 */
[----:B------:R-:W-:Y:S01]  /*1970*/  @P5 LOP3.LUT P1, RZ, R8, 0xff000000, RZ, 0xc0, !PT ;  /* 0xff00000008ff5812 */ /* 0x000fe2000782c0ff */
[----:B------:R-:W-:Y:S01]  /*1980*/  @P0 IMAD.MOV.U32 R8, RZ, RZ, 0x10 ;  /* 0x00000010ff080424 */ /* 0x000fe200078e00ff */
[----:B------:R-:W-:Y:S02]  /*1990*/  @!P6 ISETP.NE.AND.EX P4, PT, RZ, c[0x0][0x21c], PT, P4 ;  /* 0x00008700ff00ea0c */ /* 0x000fe40003f85340 */
[----:B------:R-:W-:-:S02]  /*19a0*/  @P5 SEL R62, R72, RZ, P3 ;  /* 0x000000ff483e5207 */ /* 0x000fc40001800000 */
[----:B------:R-:W-:Y:S01]  /*19b0*/  @P5 SEL R63, R73, RZ, P1 ;  /* 0x000000ff493f5207 */ /* 0x000fe20000800000 */
[----:B------:R-:W-:Y:S01]  /*19c0*/  @P0 IMAD.WIDE.U32 R72, R7, R8, c[0x0][0x258] ;  /* 0x0000960007480625 */ /* 0x000fe200078e0008 */
[----:B------:R-:W-:Y:S02]  /*19d0*/  SEL R8, R9, R64, P2 ;  /* 0x0000004009087207 */ /* 0x000fe40001000000 */
[----:B------:R-:W-:Y:S02]  /*19e0*/  SEL R10, R11, R66, P2 ;  /* 0x000000420b0a7207 */ /* 0x000fe40001000000 */
[----:B------:R-:W-:Y:S02]  /*19f0*/  @P5 MOV R100, 0x10 ;  /* 0x0000001000645802 */ /* 0x000fe40000000f00 */
[----:B------:R-:W-:Y:S02]  /*1a00*/  @P5 IADD3 R75, R90, 0x80, RZ ;  /* 0x000000805a4b5810 */ /* 0x000fe40007ffe0ff */
        /* <DEDUP_REMOVED lines=10> */
.L_x_6488:
[----:B------:R-:W-:Y:S05]  /*1ab0*/  BSYNC B0 ;  /* 0x0000000000007941 */ /* 0x000fea0003800000 */
.L_x_6487:
        /* <DEDUP_REMOVED lines=20> */
.L_x_6490:
[----:B------:R-:W-:Y:S05]  /*1c00*/  BSYNC B0 ;  /* 0x0000000000007941 */ /* 0x000fea0003800000 */
.L_x_6489:
        /* <DEDUP_REMOVED lines=12> */
.L_x_6492:
[----:B------:R-:W-:Y:S05]  /*1cd0*/  BSYNC B0 ;  /* 0x0000000000007941 */ /* 0x000fea0003800000 */
.L_x_6491:
        /* <DEDUP_REMOVED lines=19> */
.L_x_6494:
[----:B------:R-:W-:Y:S05]  /*1e10*/  BSYNC B0 ;  /* 0x0000000000007941 */ /* 0x000fea0003800000 */
.L_x_6493:
[----:B------:R-:W-:Y:S01]  /*1e20*/  @P5 FMUL.FTZ R2, R8, c[0x0][0x1ec] ;  /* 0x00007b0008025a20 */ /* 0x000fe20000410000 */
[----:B------:R-:W-:Y:S02]  /*1e30*/  @P0 MOV R9, 0x10 ;  /* 0x0000001000090802 */ /* 0x000fe40000000f00 */
[----:B------:R-:W-:Y:S01]  /*1e40*/  @P5 IADD3 R10, R90, 0x100, RZ ;  /* 0x000001005a0a5810 */ /* 0x000fe20007ffe0ff */
[----:B------:R-:W-:Y:S01]  /*1e50*/  @P5 FMUL.FTZ R2, R2, c[0x0][0x1e8] ;  /* 0x00007a0002025a20 */ /* 0x000fe20000410000 */
[----:B------:R-:W-:Y:S02]  /*1e60*/  @P5 MOV R11, 0x10 ;  /* 0x00000010000b5802 */ /* 0x000fe40000000f00 */
[----:B------:R-:W-:Y:S02]  /*1e70*/  @P5 LOP3.LUT P1, RZ, R96, 0xff000000, RZ, 0xc0, !PT ;  /* 0xff00000060ff5812 */ /* 0x000fe4000782c0ff */
[----:B------:R-:W-:Y:S01]  /*1e80*/  SEL R67, R8, R67, P2 ;  /* 0x0000004308437207 */ /* 0x000fe20001000000 */
[----:B------:R-:W-:Y:S01]  /*1e90*/  @P0 IMAD.WIDE.U32 R8, R0, R9, c[0x0][0x258] ;  /* 0x0000960000080625 */ /* 0x000fe200078e0009 */
[----:B------:R-:W-:-:S02]  /*1ea0*/  @P5 SEL R63, R2, RZ, P1 ;  /* 0x000000ff023f5207 */ /* 0x000fc40000800000 */
[----:B------:R-:W-:Y:S01]  /*1eb0*/  IADD3 R5, R5, c[0x0][0x160], RZ ;  /* 0x0000580005057a10 */ /* 0x000fe20007ffe0ff */
[----:B------:R-:W-:Y:S01]  /*1ec0*/  @P5 IMAD.WIDE.U32 R10, R10, R11, c[0x0][0x248] ;  /* 0x000092000a0a5625 */ /* 0x000fe200078e000b */
[----:B------:R0:W-:Y:S01]  /*1ed0*/  @P0 STG.E.128 [R8.64], R64 ;  /* 0x0000004008000986 */ /* 0x0001e2000c101d04 */
[----:B------:R-:W-:Y:S02]  /*1ee0*/  LOP3.LUT P1, RZ, R3, 0xff, RZ, 0xc0, !PT ;  /* 0x000000ff03ff7812 */ /* 0x000fe4000782c0ff */
[----:B------:R-:W-:Y:S01]  /*1ef0*/  ISETP.GE.AND P0, PT, R5, c[0x0][0x164], PT ;  /* 0x0000590005007a0c */ /* 0x000fe20003f06270 */
[----:B------:R0:W-:Y:S01]  /*1f00*/  @P5 STG.E.128 [R10.64], R60 ;  /* 0x0000003c0a005986 */ /* 0x0001e2000c101d04 */
[----:B------:R-:W-:-:S11]  /*1f10*/  SEL R3, RZ, 0x1, P1 ;  /* 0x00000001ff037807 */ /* 0x000fd60000800000 */
[----:B0-----:R-:W-:Y:S01]  /*1f20*/  @P0 CALL.REL.NOINC `(.L_x_6465) ;  /* 0x0000001000000944 */ /* 0x001fe20003c00000 */
[----:B------:R-:W-:Y:S05]  /*1f30*/  BRA `(.L_x_6495) ;  /* 0xffffe36000007947 */ /* 0x000fea000383ffff */
.L_x_6465:
        /* <DEDUP_REMOVED lines=15> */
.L_x_6469:
[----:B0-----:R-:W-:Y:S01]  /*2030*/  HFMA2.MMA R98, -RZ, RZ, 0, 1.847743988037109375e-06 ;  /* 0x0000001fff627435 */ /* 0x001fe200000001ff */
[----:B------:R-:W-:Y:S01]  /*2040*/  MOV R76, R78 ;  /* 0x0000004e004c7202 */ /* 0x000fe20000000f00 */
[----:B------:R-:W-:Y:S01]  /*2050*/  IMAD.MOV.U32 R91, RZ, RZ, 0x10 ;  /* 0x00000010ff5b7424 */ /* 0x000fe200078e00ff */
[----:B------:R-:W-:-:S02]  /*2060*/  MOV R99, 0xffffffff ;  /* 0xffffffff00637802 */ /* 0x000fc40000000f00 */
[----:B------:R-:W-:Y:S02]  /*2070*/  MOV R72, 0x2090 ;  /* 0x0000209000487802 */ /* 0x000fe40000000f00 */
[----:B-----5:R-:W-:Y:S05]  /*2080*/  CALL.REL.NOINC `($__internal_193_$__cuda_sm70_shflsync_down_p) ;  /* 0x0000046000007944 */ /* 0x020fea0003c00000 */
[----:B-1----:R-:W-:Y:S01]  /*2090*/  MOV R75, R76 ;  /* 0x0000004c004b7202 */ /* 0x002fe20000000f00 */
[----:B0-----:R-:W-:Y:S05]  /*20a0*/  BRA `(.L_x_6496) ;  /* 0xffffed0000007947 */ /* 0x001fea000383ffff */
.L_x_6470:
[----:B------:R-:W-:Y:S01]  /*20b0*/  HFMA2.MMA R91, -RZ, RZ, 0, 9.5367431640625e-07 ;  /* 0x00000010ff5b7435 */ /* 0x000fe200000001ff */
[----:B------:R-:W-:Y:S01]  /*20c0*/  MOV R76, R79 ;  /* 0x0000004f004c7202 */ /* 0x000fe20000000f00 */
[----:B------:R-:W-:Y:S01]  /*20d0*/  IMAD.MOV.U32 R98, RZ, RZ, 0x1f ;  /* 0x0000001fff627424 */ /* 0x000fe200078e00ff */
[----:B------:R-:W-:Y:S02]  /*20e0*/  MOV R99, 0xffffffff ;  /* 0xffffffff00637802 */ /* 0x000fe40000000f00 */
[----:B------:R-:W-:Y:S02]  /*20f0*/  MOV R72, 0x2110 ;  /* 0x0000211000487802 */ /* 0x000fe40000000f00 */
[----:B01---5:R-:W-:Y:S05]  /*2100*/  CALL.REL.NOINC `($__internal_193_$__cuda_sm70_shflsync_down_p) ;  /* 0x000003e000007944 */ /* 0x023fea0003c00000 */
[----:B------:R-:W-:Y:S01]  /*2110*/  FADD.FTZ R78, R75, R78 ;  /* 0x0000004e4b4e7221 */ /* 0x000fe20000010000 */
[----:B0-----:R-:W-:Y:S01]  /*2120*/  HFMA2.MMA R91, -RZ, RZ, 0, 4.76837158203125e-07 ;  /* 0x00000008ff5b7435 */ /* 0x001fe200000001ff */
[----:B-1----:R-:W-:Y:S01]  /*2130*/  FADD.FTZ R79, R79, R76 ;  /* 0x0000004c4f4f7221 */ /* 0x002fe20000010000 */
[----:B------:R-:W-:Y:S02]  /*2140*/  MOV R98, 0x1f ;  /* 0x0000001f00627802 */ /* 0x000fe40000000f00 */
[----:B------:R-:W-:-:S02]  /*2150*/  MOV R99, 0xffffffff ;  /* 0xffffffff00637802 */ /* 0x000fc40000000f00 */
[----:B------:R-:W-:Y:S02]  /*2160*/  MOV R76, R78 ;  /* 0x0000004e004c7202 */ /* 0x000fe40000000f00 */
[----:B------:R-:W-:Y:S02]  /*2170*/  MOV R72, 0x2190 ;  /* 0x0000219000487802 */ /* 0x000fe40000000f00 */
[----:B------:R-:W-:Y:S05]  /*2180*/  CALL.REL.NOINC `($__internal_193_$__cuda_sm70_shflsync_down_p) ;  /* 0x0000036000007944 */ /* 0x000fea0003c00000 */
[----:B0-----:R-:W-:Y:S01]  /*2190*/  HFMA2.MMA R91, -RZ, RZ, 0, 4.76837158203125e-07 ;  /* 0x00000008ff5b7435 */ /* 0x001fe200000001ff */
[----:B-1----:R-:W-:Y:S01]  /*21a0*/  IMAD.MOV.U32 R75, RZ, RZ, R76 ;  /* 0x000000ffff4b7224 */ /* 0x002fe200078e004c */
[----:B------:R-:W-:Y:S02]  /*21b0*/  MOV R76, R79 ;  /* 0x0000004f004c7202 */ /* 0x000fe40000000f00 */
[----:B------:R-:W-:Y:S02]  /*21c0*/  MOV R98, 0x1f ;  /* 0x0000001f00627802 */ /* 0x000fe40000000f00 */
[----:B------:R-:W-:Y:S02]  /*21d0*/  MOV R99, 0xffffffff ;  /* 0xffffffff00637802 */ /* 0x000fe40000000f00 */
[----:B------:R-:W-:-:S02]  /*21e0*/  MOV R72, 0x2200 ;  /* 0x0000220000487802 */ /* 0x000fc40000000f00 */
[----:B------:R-:W-:Y:S05]  /*21f0*/  CALL.REL.NOINC `($__internal_193_$__cuda_sm70_shflsync_down_p) ;  /* 0x000002f000007944 */ /* 0x000fea0003c00000 */
[----:B------:R-:W-:Y:S01]  /*2200*/  FADD.FTZ R78, R75, R78 ;  /* 0x0000004e4b4e7221 */ /* 0x000fe20000010000 */
[----:B0-----:R-:W-:Y:S01]  /*2210*/  HFMA2.MMA R91, -RZ, RZ, 0, 2.384185791015625e-07 ;  /* 0x00000004ff5b7435 */ /* 0x001fe200000001ff */
[----:B-1----:R-:W-:Y:S01]  /*2220*/  FADD.FTZ R79, R79, R76 ;  /* 0x0000004c4f4f7221 */ /* 0x002fe20000010000 */
[----:B------:R-:W-:Y:S01]  /*2230*/  MOV R99, 0xffffffff ;  /* 0xffffffff00637802 */ /* 0x000fe20000000f00 */
[----:B------:R-:W-:Y:S01]  /*2240*/  IMAD.MOV.U32 R98, RZ, RZ, 0x1f ;  /* 0x0000001fff627424 */ /* 0x000fe200078e00ff */
[----:B------:R-:W-:-:S02]  /*2250*/  MOV R76, R78 ;  /* 0x0000004e004c7202 */ /* 0x000fc40000000f00 */
[----:B------:R-:W-:Y:S02]  /*2260*/  MOV R72, 0x2280 ;  /* 0x0000228000487802 */ /* 0x000fe40000000f00 */
[----:B------:R-:W-:Y:S05]  /*2270*/  CALL.REL.NOINC `($__internal_193_$__cuda_sm70_shflsync_down_p) ;  /* 0x0000027000007944 */ /* 0x000fea0003c00000 */
[----:B0-----:R-:W-:Y:S01]  /*2280*/  HFMA2.MMA R91, -RZ, RZ, 0, 2.384185791015625e-07 ;  /* 0x00000004ff5b7435 */ /* 0x001fe200000001ff */
[----:B-1----:R-:W-:Y:S01]  /*2290*/  MOV R75, R76 ;  /* 0x0000004c004b7202 */ /* 0x002fe20000000f00 */
[----:B------:R-:W-:Y:S01]  /*22a0*/  IMAD.MOV.U32 R99, RZ, RZ, -0x1 ;  /* 0xffffffffff637424 */ /* 0x000fe200078e00ff */
[----:B------:R-:W-:Y:S02]  /*22b0*/  MOV R76, R79 ;  /* 0x0000004f004c7202 */ /* 0x000fe40000000f00 */
[----:B------:R-:W-:Y:S02]  /*22c0*/  MOV R98, 0x1f ;  /* 0x0000001f00627802 */ /* 0x000fe40000000f00 */
[----:B------:R-:W-:Y:S02]  /*22d0*/  MOV R72, 0x22f0 ;  /* 0x000022f000487802 */ /* 0x000fe40000000f00 */
[----:B------:R-:W-:Y:S05]  /*22e0*/  CALL.REL.NOINC `($__internal_193_$__cuda_sm70_shflsync_down_p) ;  /* 0x0000020000007944 */ /* 0x000fea0003c00000 */
[----:B------:R-:W-:Y:S01]  /*22f0*/  FADD.FTZ R78, R75, R78 ;  /* 0x0000004e4b4e7221 */ /* 0x000fe20000010000 */
[----:B0-----:R-:W-:Y:S01]  /*2300*/  HFMA2.MMA R91, -RZ, RZ, 0, 1.1920928955078125e-07 ;  /* 0x00000002ff5b7435 */ /* 0x001fe200000001ff */
[----:B-1----:R-:W-:Y:S01]  /*2310*/  FADD.FTZ R79, R79, R76 ;  /* 0x0000004c4f4f7221 */ /* 0x002fe20000010000 */
[----:B------:R-:W-:-:S02]  /*2320*/  MOV R98, 0x1f ;  /* 0x0000001f00627802 */ /* 0x000fc40000000f00 */
[----:B------:R-:W-:Y:S02]  /*2330*/  MOV R99, 0xffffffff ;  /* 0xffffffff00637802 */ /* 0x000fe40000000f00 */
[----:B------:R-:W-:Y:S02]  /*2340*/  MOV R76, R78 ;  /* 0x0000004e004c7202 */ /* 0x000fe40000000f00 */
[----:B------:R-:W-:Y:S02]  /*2350*/  MOV R72, 0x2370 ;  /* 0x0000237000487802 */ /* 0x000fe40000000f00 */
[----:B------:R-:W-:Y:S05]  /*2360*/  CALL.REL.NOINC `($__internal_193_$__cuda_sm70_shflsync_down_p) ;  /* 0x0000018000007944 */ /* 0x000fea0003c00000 */
[----:B0-----:R-:W-:Y:S01]  /*2370*/  HFMA2.MMA R98, -RZ, RZ, 0, 1.847743988037109375e-06 ;  /* 0x0000001fff627435 */ /* 0x001fe200000001ff */
[----:B-1----:R-:W-:Y:S01]  /*2380*/  MOV R75, R76 ;  /* 0x0000004c004b7202 */ /* 0x002fe20000000f00 */
[----:B------:R-:W-:Y:S01]  /*2390*/  IMAD.MOV.U32 R91, RZ, RZ, 0x2 ;  /* 0x00000002ff5b7424 */ /* 0x000fe200078e00ff */
[----:B------:R-:W-:Y:S02]  /*23a0*/  MOV R76, R79 ;  /* 0x0000004f004c7202 */ /* 0x000fe40000000f00 */
[----:B------:R-:W-:Y:S02]  /*23b0*/  MOV R99, 0xffffffff ;  /* 0xffffffff00637802 */ /* 0x000fe40000000f00 */
[----:B------:R-:W-:-:S02]  /*23c0*/  MOV R72, 0x23e0 ;  /* 0x000023e000487802 */ /* 0x000fc40000000f00 */
[----:B------:R-:W-:Y:S05]  /*23d0*/  CALL.REL.NOINC `($__internal_193_$__cuda_sm70_shflsync_down_p) ;  /* 0x0000011000007944 */ /* 0x000fea0003c00000 */
[----:B------:R-:W-:Y:S01]  /*23e0*/  FADD.FTZ R77, R75, R78 ;  /* 0x0000004e4b4d7221 */ /* 0x000fe20000010000 */
[----:B0-----:R-:W-:Y:S01]  /*23f0*/  HFMA2.MMA R91, -RZ, RZ, 0, 5.9604644775390625e-08 ;  /* 0x00000001ff5b7435 */ /* 0x001fe200000001ff */
[----:B-1----:R-:W-:Y:S01]  /*2400*/  FADD.FTZ R79, R79, R76 ;  /* 0x0000004c4f4f7221 */ /* 0x002fe20000010000 */
[----:B------:R-:W-:-:S02]  /*2410*/  MOV R98, 0x1f ;  /* 0x0000001f00627802 */ /* 0x000fc40000000f00 */
[----:B------:R-:W-:Y:S02]  /*2420*/  MOV R99, 0xffffffff ;  /* 0xffffffff00637802 */ /* 0x000fe40000000f00 */
[----:B------:R-:W-:Y:S02]  /*2430*/  MOV R76, R77 ;  /* 0x0000004d004c7202 */ /* 0x000fe40000000f00 */
[----:B------:R-:W-:Y:S02]  /*2440*/  MOV R72, 0x2460 ;  /* 0x0000246000487802 */ /* 0x000fe40000000f00 */
[----:B------:R-:W-:Y:S05]  /*2450*/  CALL.REL.NOINC `($__internal_193_$__cuda_sm70_shflsync_down_p) ;  /* 0x0000009000007944 */ /* 0x000fea0003c00000 */
[----:B0-----:R-:W-:Y:S01]  /*2460*/  HFMA2.MMA R91, -RZ, RZ, 0, 5.9604644775390625e-08 ;  /* 0x00000001ff5b7435 */ /* 0x001fe200000001ff */
[----:B-1----:R-:W-:Y:S01]  /*2470*/  IMAD.MOV.U32 R90, RZ, RZ, R76 ;  /* 0x000000ffff5a7224 */ /* 0x002fe200078e004c */
[----:B------:R-:W-:Y:S02]  /*2480*/  MOV R76, R79 ;  /* 0x0000004f004c7202 */ /* 0x000fe40000000f00 */
[----:B------:R-:W-:Y:S02]  /*2490*/  MOV R98, 0x1f ;  /* 0x0000001f00627802 */ /* 0x000fe40000000f00 */
[----:B------:R-:W-:-:S02]  /*24a0*/  MOV R99, 0xffffffff ;  /* 0xffffffff00637802 */ /* 0x000fc40000000f00 */
[----:B------:R-:W-:Y:S02]  /*24b0*/  MOV R72, 0x24d0 ;  /* 0x000024d000487802 */ /* 0x000fe40000000f00 */
[----:B------:R-:W-:Y:S05]  /*24c0*/  CALL.REL.NOINC `($__internal_193_$__cuda_sm70_shflsync_down_p) ;  /* 0x0000002000007944 */ /* 0x000fea0003c00000 */
[----:B-1----:R-:W-:Y:S01]  /*24d0*/  MOV R72, R76 ;  /* 0x0000004c00487202 */ /* 0x002fe20000000f00 */
[----:B0-----:R-:W-:Y:S05]  /*24e0*/  BRA `(.L_x_6497) ;  /* 0xffffe9e000007947 */ /* 0x001fea000383ffff */
        .weak           $__internal_193_$__cuda_sm70_shflsync_down_p
        .type           $__internal_193_$__cuda_sm70_shflsync_down_p,@function
        .size           $__internal_193_$__cuda_sm70_shflsync_down_p,(.L_x_6842 - $__internal_193_$__cuda_sm70_shflsync_down_p)
$__internal_193_$__cuda_sm70_shflsync_down_p:
[----:B------:R-:W-:Y:S01]  /*24f0*/  HFMA2.MMA R73, -RZ, RZ, 0, 0 ;  /* 0x00000000ff497435 */ /* 0x000fe200000001ff */
[----:B------:R-:W-:Y:S04]  /*2500*/  WARPSYNC R99 ;  /* 0x0000006300007348 */ /* 0x000fe80003800000 */
[----:B------:R0:W1:Y:S01]  /*2510*/  SHFL.DOWN PT, R76, R76, R91, R98 ;  /* 0x0800005b4c4c7389 */ /* 0x00006200000e0062 */
[----:B------:R-:W-:Y:S05]  /*2520*/  RET.REL.NODEC R72 `(_ZN10layer_norm13ln_bwd_kernelINS_13Kernel_traitsIfffffjLj1536ELj1ELj1ELj4ELj16ENS_18Kernel_traits_baseILj1536EfffffjLj128EEEEELb1ELb0ELb1ELb1EEEvNS_9BwdParamsE) ;  /* 0xffffdad048007950 */ /* 0x000fea0003c3ffff */
.L_x_6498:
        /* <DEDUP_REMOVED lines=13> */
.L_x_6842:


//--------------------- .text._ZN10layer_norm13ln_bwd_kernelINS_13Kernel_traitsIfffffjLj1536ELj1ELj1ELj4ELj16ENS_18Kernel_traits_baseILj1536EfffffjLj128EEEEELb1ELb1ELb0ELb0EEEvNS_9BwdParamsE --------------------------
	.section	.text._ZN10layer_norm13ln_bwd_kernelINS_13Kernel_traitsIfffffjLj1536ELj1ELj1ELj4ELj16ENS_18Kernel_traits_baseILj1536EfffffjLj128EEEEELb1ELb1ELb0ELb0EEEvNS_9BwdParamsE,"ax",@progbits
	.sectioninfo	@"SHI_REGISTERS=128"
	.align	128
        .global         _ZN10layer_norm13ln_bwd_kernelINS_13Kernel_traitsIfffffjLj1536ELj1ELj1ELj4ELj16ENS_18Kernel_traits_baseILj1536EfffffjLj128EEEEELb1ELb1ELb0ELb0EEEvNS_9BwdParamsE
        .type           _ZN10layer_norm13ln_bwd_kernelINS_13Kernel_traitsIfffffjLj1536ELj1ELj1ELj4ELj16ENS_18Kernel_traits_baseILj1536EfffffjLj128EEEEELb1ELb1ELb0ELb0EEEvNS_9BwdParamsE,@function
        .size           _ZN10layer_norm13ln_bwd_kernelINS_13Kernel_traitsIfffffjLj1536ELj1ELj1ELj4ELj16ENS_18Kernel_traits_baseILj1536EfffffjLj128EEEEELb1ELb1ELb0ELb0EEEvNS_9BwdParamsE,(.L_x_6843 - _ZN10layer_norm13ln_bwd_kernelINS_13Kernel_traitsIfffffjLj1536ELj1ELj1ELj4ELj16ENS_18Kernel_traits_baseILj1536EfffffjLj128EEEEELb1ELb1ELb0ELb0EEEvNS_9BwdParamsE)
        .other          _ZN10layer_norm13ln_bwd_kernelINS_13Kernel_traitsIfffffjLj1536ELj1ELj1ELj4ELj16ENS_18Kernel_traits_baseILj1536EfffffjLj128EEEEELb1ELb1ELb0ELb0EEEvNS_9BwdParamsE,@"STO_CUDA_ENTRY STV_DEFAULT"
_ZN10layer_norm13ln_bwd_kernelINS_13Kernel_traitsIfffffjLj1536ELj1ELj1ELj4ELj16ENS_18Kernel_traits_baseILj1536EfffffjLj128EEEEELb1ELb1ELb0ELb0EEEvNS_9BwdParamsE:
.text._ZN10layer_norm13ln_bwd_kernelINS_13Kernel_traitsIfffffjLj1536ELj1ELj1ELj4ELj16ENS_18Kernel_traits_baseILj1536EfffffjLj128EEEEELb1ELb1ELb0ELb0EEEvNS_9BwdParamsE:
[----:B------:R-:W-:Y:S02]  /*0000*/  MOV R1, c[0x0][0x28] ;  /* 0x00000a0000017a02 */ /* 0x000fe40000000f00 */
[----:B------:R-:W0:Y:S01]  /*0010*/  S2R R0, SR_TID.X ;  /* 0x0000000000007919 */ /* 0x000e220000002100 */
[----:B------:R-:W-:Y:S01]  /*0020*/  MOV R2, c[0x0][0x168] ;  /* 0x00005a0000027a02 */ /* 0x000fe20000000f00 */
[----:B------:R-:W-:-:S03]  /*0030*/  ULDC.64 UR4, c[0x0][0x118] ;  /* 0x0000460000047ab9 */ /* 0x000fc60000000a00 */
[----:B------:R-:W-:-:S04]  /*0040*/  SHF.R.S32.HI R2, RZ, 0x1f, R2 ;  /* 0x0000001fff027819 */ /* 0x000fc80000011402 */
[----:B------:R-:W-:Y:S02]  /*0050*/  LEA.HI R2, R2, c[0x0][0x168], RZ, 0x2 ;  /* 0x00005a0002027a11 */ /* 0x000fe400078f10ff */
[----:B0-----:R-:W-:-:S04]  /*0060*/  LOP3.LUT R10, R0, 0x7f, RZ, 0xc0, !PT ;  /* 0x0000007f000a7812 */ /* 0x001fc800078ec0ff */
[----:B------:R-:W-:Y:S02]  /*0070*/  LOP3.LUT R3, R10, 0x7f, RZ, 0x3c, !PT ;  /* 0x0000007f0a037812 */ /* 0x000fe400078e3cff */
[----:B------:R-:W-:Y:S02]  /*0080*/  MOV R11, R10 ;  /* 0x0000000a000b7202 */ /* 0x000fe40000000f00 */
[----:B------:R-:W-:-:S04]  /*0090*/  LEA.HI.SX32 R2, R2, R3, 0x1e ;  /* 0x0000000302027211 */ /* 0x000fc800078ff2ff */
[C---:B------:R-:W-:Y:S02]  /*00a0*/  LOP3.LUT P2, RZ, R2.reuse, 0xffffff80, RZ, 0xc0, !PT ;  /* 0xffffff8002ff7812 */ /* 0x040fe4000784c0ff */
[C---:B------:R-:W-:Y:S02]  /*00b0*/  ISETP.GE.U32.AND P3, PT, R2.reuse, 0x100, PT ;  /* 0x000001000200780c */ /* 0x040fe40003f66070 */
[----:B------:R-:W-:-:S09]  /*00c0*/  ISETP.GE.U32.AND P4, PT, R2, 0x180, PT ;  /* 0x000001800200780c */ /* 0x000fd20003f86070 */
[----:B------:R-:W-:Y:S02]  /*00d0*/  @P2 LOP3.LUT R11, R10, 0x80, RZ, 0xfc, !PT ;  /* 0x000000800a0b2812 */ /* 0x000fe400078efcff */
[----:B------:R-:W-:Y:S02]  /*00e0*/  @P3 MOV R8, 0x10 ;  /* 0x0000001000083802 */ /* 0x000fe40000000f00 */
[----:B------:R-:W-:Y:S01]  /*00f0*/  @P4 MOV R12, 0x10 ;  /* 0x00000010000c4802 */ /* 0x000fe20000000f00 */
[----:B------:R-:W0:Y:S01]  /*0100*/  S2UR UR6, SR_CTAID.X ;  /* 0x00000000000679c3 */ /* 0x000e220000002500 */
[----:B------:R-:W-:Y:S01]  /*0110*/  @P2 MOV R5, 0x10 ;  /* 0x0000001000052802 */ /* 0x000fe20000000f00 */
[----:B------:R-:W-:-:S04]  /*0120*/  @P3 IMAD.WIDE.U32 R6, R11, R8, c[0x0][0x1b0] ;  /* 0x00006c000b063625 */ /* 0x000fc800078e0008 */
[C---:B------:R-:W-:Y:S01]  /*0130*/  @P3 IMAD.WIDE.U32 R8, R11.reuse, R8, c[0x0][0x1c8] ;  /* 0x000072000b083625 */ /* 0x040fe200078e0008 */
[----:B------:R-:W-:Y:S01]  /*0140*/  @P3 IADD3 R11, R11, 0x80, RZ ;  /* 0x000000800b0b3810 */ /* 0x000fe20007ffe0ff */
[----:B------:R1:W5:Y:S02]  /*0150*/  @P3 LDG.E.128 R16, [R6.64] ;  /* 0x0000000406103981 */ /* 0x000364000c1e1d00 */
[----:B------:R-:W-:Y:S02]  /*0160*/  @P2 IMAD.WIDE.U32 R2, R10, R5, c[0x0][0x1b0] ;  /* 0x00006c000a022625 */ /* 0x000fe400078e0005 */
[----:B------:R1:W5:Y:S02]  /*0170*/  @P3 LDG.E.128 R20, [R8.64] ;  /* 0x0000000408143981 */ /* 0x000364000c1e1d00 */
[CC--:B------:R-:W-:Y:S02]  /*0180*/  @P4 IMAD.WIDE.U32 R14, R11.reuse, R12.reuse, c[0x0][0x1c8] ;  /* 0x000072000b0e4625 */ /* 0x0c0fe400078e000c */
[----:B------:R2:W5:Y:S02]  /*0190*/  @P2 LDG.E.128 R24, [R2.64] ;  /* 0x0000000402182981 */ /* 0x000564000c1e1d00 */
[----:B------:R-:W-:-:S02]  /*01a0*/  @P4 IMAD.WIDE.U32 R12, R11, R12, c[0x0][0x1b0] ;  /* 0x00006c000b0c4625 */ /* 0x000fc400078e000c */
[----:B------:R1:W5:Y:S02]  /*01b0*/  @P4 LDG.E.128 R32, [R14.64] ;  /* 0x000000040e204981 */ /* 0x000364000c1e1d00 */
[----:B------:R-:W-:Y:S02]  /*01c0*/  @P2 IMAD.WIDE.U32 R4, R10, R5, c[0x0][0x1c8] ;  /* 0x000072000a042625 */ /* 0x000fe400078e0005 */
[----:B------:R1:W5:Y:S01]  /*01d0*/  @P4 LDG.E.128 R36, [R12.64] ;  /* 0x000000040c244981 */ /* 0x000362000c1e1d00 */
[----:B--2---:R-:W-:-:S03]  /*01e0*/  SHF.R.U32.HI R3, RZ, 0x7, R0 ;  /* 0x00000007ff037819 */ /* 0x004fc60000011600 */
[----:B------:R0:W5:Y:S02]  /*01f0*/  @P2 LDG.E.128 R28, [R4.64] ;  /* 0x00000004041c2981 */ /* 0x000164000c1e1d00 */
[----:B0-----:R-:W-:-:S04]  /*0200*/  IADD3 R4, R3, UR6, RZ ;  /* 0x0000000603047c10 */ /* 0x001fc8000fffe0ff */
        /* <DEDUP_REMOVED lines=21> */
[----:B------:R-:W-:Y:S01]  /*0360*/  SHF.L.U32 R3, R3, 0x2, RZ ;  /* 0x0000000203037819 */ /* 0x000fe200000006ff */
[----:B------:R-:W-:Y:S01]  /*0370*/  HFMA2.MMA R5, -RZ, RZ, 0, 5.9604644775390625e-08 ;  /* 0x00000001ff057435 */ /* 0x000fe200000001ff */
[----:B------:R-:W-:-:S02]  /*0380*/  MOV R41, RZ ;  /* 0x000000ff00297202 */ /* 0x000fc40000000f00 */
[----:B------:R-:W-:-:S03]  /*0390*/  IADD3 R6, R3, 0x4, RZ ;  /* 0x0000000403067810 */ /* 0x000fc60007ffe0ff */
.L_x_6514:
[----:B------:R-:W-:Y:S02]  /*03a0*/  MOV R91, 0x4 ;  /* 0x00000004005b7802 */ /* 0x000fe40000000f00 */
[----:B------:R-:W-:-:S03]  /*03b0*/  ISETP.NE.U32.AND P0, PT, RZ, c[0x0][0x1c0], PT ;  /* 0x00007000ff007a0c */ /* 0x000fc60003f05070 */
[----:B------:R-:W-:Y:S01]  /*03c0*/  IMAD.WIDE R92, R4, R91, c[0x0][0x1a0] ;  /* 0x00006800045c7625 */ /* 0x000fe200078e025b */
[----:B------:R-:W-:-:S03]  /*03d0*/  ISETP.NE.AND.EX P0, PT, RZ, c[0x0][0x1c4], PT, P0 ;  /* 0x00007100ff007a0c */ /* 0x000fc60003f05300 */
[C---:B------:R-:W-:Y:S02]  /*03e0*/  IMAD.WIDE R90, R4.reuse, R91, c[0x0][0x1a8] ;  /* 0x00006a00045a7625 */ /* 0x040fe400078e025b */
[----:B------:R-:W2:Y:S01]  /*03f0*/  LDG.E R92, [R92.64] ;  /* 0x000000045c5c7981 */ /* 0x000ea2000c1e1900 */
[----:B------:R-:W-:Y:S02]  /*0400*/  SHF.R.S32.HI R89, RZ, 0x1f, R4 ;  /* 0x0000001fff597819 */ /* 0x000fe40000011404 */
[----:B------:R-:W-:Y:S01]  /*0410*/  MOV R103, 0x3f800000 ;  /* 0x3f80000000677802 */ /* 0x000fe20000000f00 */
[----:B-----5:R1:W5:Y:S01]  /*0420*/  LDG.E R101, [R90.64] ;  /* 0x000000045a657981 */ /* 0x020362000c1e1900 */
[----:B------:R-:W-:-:S03]  /*0430*/  IMAD R94, R4, c[0x0][0x168], RZ ;  /* 0x00005a00045e7a24 */ /* 0x000fc600078e02ff */
[C---:B------:R-:W-:Y:S02]  /*0440*/  @P0 LEA R88, P1, R4.reuse, c[0x0][0x1c0], 0x2 ;  /* 0x0000700004580a11 */ /* 0x040fe400078210ff */
[----:B------:R-:W-:Y:S02]  /*0450*/  SHF.R.S32.HI R95, RZ, 0x1f, R94 ;  /* 0x0000001fff5f7819 */ /* 0x000fe4000001145e */
[----:B------:R-:W-:Y:S02]  /*0460*/  @P0 LEA.HI.X R89, R4, c[0x0][0x1c4], R89, 0x2, P1 ;  /* 0x0000710004590a11 */ /* 0x000fe400008f1459 */
[----:B------:R-:W-:Y:S01]  /*0470*/  LEA.HI R95, R95, R94, RZ, 0x2 ;  /* 0x0000005e5f5f7211 */ /* 0x000fe200078f10ff */
[----:B------:R-:W-:Y:S02]  /*0480*/  BSSY B0, `(.L_x_6500) ;  /* 0x0000033000007945 */ /* 0x000fe40003800000 */
[----:B------:R1:W5:Y:S01]  /*0490*/  @P0 LDG.E R103, [R88.64] ;  /* 0x0000000458670981 */ /* 0x000362000c1e1900 */
[----:B0-----:R-:W-:-:S02]  /*04a0*/  ISETP.NE.AND P0, PT, R2, RZ, PT ;  /* 0x000000ff0200720c */ /* 0x001fc40003f05270 */
[----:B------:R-:W-:Y:S01]  /*04b0*/  LEA.HI.SX32 R96, R95, R10, 0x1e ;  /* 0x0000000a5f607211 */ /* 0x000fe200078ff2ff */
[----:B------:R-:W-:-:S03]  /*04c0*/  CS2R R124, SRZ ;  /* 0x00000000007c7805 */ /* 0x000fc6000001ff00 */
[----:B------:R-:W-:Y:S02]  /*04d0*/  MOV R109, R96 ;  /* 0x00000060006d7202 */ /* 0x000fe40000000f00 */
[----:B--2---:R-:W-:Y:S01]  /*04e0*/  FSEL R108, R92, RZ, !P0 ;  /* 0x000000ff5c6c7208 */ /* 0x004fe20004000000 */
[----:B------:R-:W-:Y:S05]  /*04f0*/  @!P2 BRA `(.L_x_6501) ;  /* 0x000002b00000a947 */ /* 0x000fea0003800000 */
[----:B-1----:R-:W-:Y:S01]  /*0500*/  HFMA2.MMA R93, -RZ, RZ, 0, 9.5367431640625e-07 ;  /* 0x00000010ff5d7435 */ /* 0x002fe200000001ff */
        /* <DEDUP_REMOVED lines=42> */
.L_x_6501:
[----:B-1----:R-:W-:Y:S05]  /*07b0*/  BSYNC B0 ;  /* 0x0000000000007941 */ /* 0x002fea0003800000 */
.L_x_6500:
        /* <DEDUP_REMOVED lines=12> */
[----:B------:R0:W5:Y:S02]  /*0880*/  @P0 LDG.E.128 R12, [R106.64] ;  /* 0x000000046a0c0981 */ /* 0x000164000c1e1d00 */
[----:B0-----:R-:W-:-:S04]  /*0890*/  LEA R106, P0, R109, c[0x0][0x190], 0x2 ;  /* 0x000064006d6a7a11 */ /* 0x001fc800078010ff */
        /* <DEDUP_REMOVED lines=31> */
.L_x_6503:
[----:B------:R-:W-:Y:S05]  /*0a90*/  BSYNC B0 ;  /* 0x0000000000007941 */ /* 0x000fea0003800000 */
.L_x_6502:
        /* <DEDUP_REMOVED lines=44> */
.L_x_6505:
[----:B------:R-:W-:Y:S05]  /*0d60*/  BSYNC B0 ;  /* 0x0000000000007941 */ /* 0x000fea0003800000 */
.L_x_6504:
[----:B------:R-:W-:-:S04]  /*0d70*/  LOP3.LUT P0, RZ, R5, 0xff, RZ, 0xc0, !PT ;  /* 0x000000ff05ff7812 */ /* 0x000fc8000780c0ff */
[----:B------:R-:W-:Y:S01]  /*0d80*/  SEL R92, R6, R3, !P0 ;  /* 0x00000003065c7207 */ /* 0x000fe20004000000 */
[----:B------:R-:W-:Y:S06]  /*0d90*/  BRA.DIV ~URZ, `(.L_x_6506) ;  /* 0x000012327f007947 */ /* 0x000fec000b800000 */
[----:B------:R0:W1:Y:S02]  /*0da0*/  SHFL.DOWN PT, R108, R125, 0x10, 0x1f ;  /* 0x0a001f007d6c7f89 */ /* 0x00006400000e0000 */
.L_x_6515:
        /* <DEDUP_REMOVED lines=18> */
.L_x_6516:
        /* <DEDUP_REMOVED lines=31> */
[----:B------:R-:W-:Y:S02]  /*10c0*/  ISETP.NE.U32.AND P0, PT, RZ, c[0x0][0x258], PT ;  /* 0x00009600ff007a0c */ /* 0x000fe40003f05070 */
[----:B------:R-:W-:Y:S01]  /*10d0*/  ISETP.NE.AND.EX P1, PT, RZ, c[0x0][0x21c], PT, P1 ;  /* 0x00008700ff007a0c */ /* 0x000fe20003f25310 */
[----:B------:R-:W-:Y:S01]  /*10e0*/  FADD.FTZ R94, R110, -R95 ;  /* 0x8000005f6e5e7221 */ /* 0x000fe20000010000 */
[----:B------:R-:W-:Y:S02]  /*10f0*/  ISETP.NE.AND.EX P0, PT, RZ, c[0x0][0x25c], PT, P0 ;  /* 0x00009700ff007a0c */ /* 0x000fe40003f05300 */
[----:B------:R-:W-:Y:S01]  /*1100*/  LOP3.LUT P5, RZ, R7, 0xff, RZ, 0xc0, !PT ;  /* 0x000000ff07ff7812 */ /* 0x000fe200078ac0ff */
[----:B-----5:R-:W-:Y:S01]  /*1110*/  FMUL.FTZ R95, R101, R94 ;  /* 0x0000005e655f7220 */ /* 0x020fe20000410000 */
[----:B------:R-:W-:Y:S01]  /*1120*/  LOP3.LUT P6, RZ, R7, 0xff00, RZ, 0xc0, !PT ;  /* 0x0000ff0007ff7812 */ /* 0x000fe200078cc0ff */
[----:B------:R-:W-:-:S04]  /*1130*/  FFMA.FTZ R94, R102, R93, R92 ;  /* 0x0000005d665e7223 */ /* 0x000fc8000001005c */
[----:B------:R-:W-:Y:S02]  /*1140*/  FADD.FTZ R94, R117, -R94 ;  /* 0x8000005e755e7221 */ /* 0x000fe40000010000 */
[----:B------:R-:W-:Y:S02]  /*1150*/  @P1 FADD.FTZ R95, R72, R95 ;  /* 0x0000005f485f1221 */ /* 0x000fe40000010000 */
[----:B------:R-:W-:-:S03]  /*1160*/  FMUL.FTZ R94, R101, R94 ;  /* 0x0000005e655e7220 */ /* 0x000fc60000410000 */
[C---:B------:R-:W-:Y:S01]  /*1170*/  SEL R44, R95.reuse, R44, P0 ;  /* 0x0000002c5f2c7207 */ /* 0x040fe20000000000 */
[----:B------:R-:W-:Y:S02]  /*1180*/  FMUL.FTZ R95, R95, R103 ;  /* 0x000000675f5f7220 */ /* 0x000fe40000410000 */
[----:B------:R-:W-:Y:S02]  /*1190*/  @P1 FADD.FTZ R94, R73, R94 ;  /* 0x0000005e495e1221 */ /* 0x000fe40000010000 */
[----:B------:R-:W-:-:S03]  /*11a0*/  FMUL.FTZ R95, R95, c[0x0][0x1e8] ;  /* 0x00007a005f5f7a20 */ /* 0x000fc60000410000 */
[C---:B------:R-:W-:Y:S01]  /*11b0*/  SEL R45, R94.reuse, R45, P0 ;  /* 0x0000002d5e2d7207 */ /* 0x040fe20000000000 */
[----:B------:R-:W-:-:S04]  /*11c0*/  FMUL.FTZ R94, R94, R103 ;  /* 0x000000675e5e7220 */ /* 0x000fc80000410000 */
[----:B------:R-:W-:Y:S02]  /*11d0*/  FMUL.FTZ R94, R94, c[0x0][0x1e8] ;  /* 0x00007a005e5e7a20 */ /* 0x000fe40000410000 */
[----:B--2---:R-:W-:Y:S02]  /*11e0*/  FMUL.FTZ R88, R95, R88 ;  /* 0x000000585f587220 */ /* 0x004fe40000410000 */
[-C--:B------:R-:W-:Y:S02]  /*11f0*/  FMUL.FTZ R89, R89, R94.reuse ;  /* 0x0000005e59597220 */ /* 0x080fe40000410000 */
[----:B------:R-:W-:Y:S01]  /*1200*/  FMUL.FTZ R94, R29, R94 ;  /* 0x0000005e1d5e7220 */ /* 0x000fe20000410000 */
[----:B------:R-:W-:Y:S02]  /*1210*/  FSEL R109, R88, RZ, P5 ;  /* 0x000000ff586d7208 */ /* 0x000fe40002800000 */
[----:B------:R-:W-:-:S03]  /*1220*/  FSEL R88, R89, RZ, P6 ;  /* 0x000000ff59587208 */ /* 0x000fc60003000000 */
[----:B------:R-:W-:Y:S02]  /*1230*/  FADD.FTZ R60, R60, R109 ;  /* 0x0000006d3c3c7221 */ /* 0x000fe40000010000 */
[----:B------:R-:W-:Y:S02]  /*1240*/  FFMA.FTZ R109, R111, R93, R92 ;  /* 0x0000005d6f6d7223 */ /* 0x000fe4000001005c */
[----:B------:R-:W-:Y:S02]  /*1250*/  FADD.FTZ R61, R61, R88 ;  /* 0x000000583d3d7221 */ /* 0x000fe40000010000 */
[----:B------:R-:W-:Y:S02]  /*1260*/  FADD.FTZ R108, R122, -R109 ;  /* 0x8000006d7a6c7221 */ /* 0x000fe40000010000 */
[----:B------:R-:W-:Y:S02]  /*1270*/  FMUL.FTZ R88, R28, R95 ;  /* 0x0000005f1c587220 */ /* 0x000fe40000410000 */
[----:B------:R-:W-:-:S02]  /*1280*/  FMUL.FTZ R89, R101, R108 ;  /* 0x0000006c65597220 */ /* 0x000fc40000410000 */
[----:B------:R-:W-:Y:S01]  /*1290*/  FFMA.FTZ R108, R120, R93, R92 ;  /* 0x0000005d786c7223 */ /* 0x000fe2000001005c */
[----:B------:R-:W-:Y:S01]  /*12a0*/  SEL R88, R88, RZ, P5 ;  /* 0x000000ff58587207 */ /* 0x000fe20002800000 */
[----:B------:R-:W-:Y:S01]  /*12b0*/  @P1 FADD.FTZ R89, R74, R89 ;  /* 0x000000594a591221 */ /* 0x000fe20000010000 */
[----:B------:R-:W-:Y:S01]  /*12c0*/  ISETP.NE.U32.AND P5, PT, RZ, c[0x0][0x258], PT ;  /* 0x00009600ff007a0c */ /* 0x000fe20003fa5070 */
[----:B------:R-:W-:-:S03]  /*12d0*/  FADD.FTZ R108, R123, -R108 ;  /* 0x8000006c7b6c7221 */ /* 0x000fc60000010000 */
[C---:B------:R-:W-:Y:S01]  /*12e0*/  SEL R46, R89.reuse, R46, P0 ;  /* 0x0000002e592e7207 */ /* 0x040fe20000000000 */
[----:B------:R-:W-:Y:S01]  /*12f0*/  FMUL.FTZ R89, R89, R103 ;  /* 0x0000006759597220 */ /* 0x000fe20000410000 */
[----:B------:R-:W-:Y:S01]  /*1300*/  ISETP.NE.AND.EX P5, PT, RZ, c[0x0][0x25c], PT, P5 ;  /* 0x00009700ff007a0c */ /* 0x000fe20003fa5350 */
[----:B------:R-:W-:Y:S02]  /*1310*/  FMUL.FTZ R108, R101, R108 ;  /* 0x0000006c656c7220 */ /* 0x000fe40000410000 */
[----:B------:R-:W-:Y:S02]  /*1320*/  FMUL.FTZ R89, R89, c[0x0][0x1e8] ;  /* 0x00007a0059597a20 */ /* 0x000fe40000410000 */
[----:B------:R-:W-:Y:S01]  /*1330*/  @P1 FADD.FTZ R108, R75, R108 ;  /* 0x0000006c4b6c1221 */ /* 0x000fe20000010000 */
[----:B------:R-:W-:Y:S01]  /*1340*/  LOP3.LUT P1, RZ, R7, 0xff0000, RZ, 0xc0, !PT ;  /* 0x00ff000007ff7812 */ /* 0x000fe2000782c0ff */
[----:B------:R-:W-:-:S03]  /*1350*/  FMUL.FTZ R90, R90, R89 ;  /* 0x000000595a5a7220 */ /* 0x000fc60000410000 */
[----:B------:R-:W-:Y:S02]  /*1360*/  SEL R47, R108, R47, P0 ;  /* 0x0000002f6c2f7207 */ /* 0x000fe40000000000 */
[----:B------:R-:W-:Y:S01]  /*1370*/  FSEL R95, R90, RZ, P1 ;  /* 0x000000ff5a5f7208 */ /* 0x000fe20000800000 */
[----:B------:R-:W-:Y:S01]  /*1380*/  FMUL.FTZ R90, R108, R103 ;  /* 0x000000676c5a7220 */ /* 0x000fe20000410000 */
[----:B------:R-:W-:-:S03]  /*1390*/  @P5 LEA R108, P0, R96, c[0x0][0x258], 0x4 ;  /* 0x00009600606c5a11 */ /* 0x000fc600078020ff */
[----:B------:R-:W-:Y:S01]  /*13a0*/  FMUL.FTZ R90, R90, c[0x0][0x1e8] ;  /* 0x00007a005a5a7a20 */ /* 0x000fe20000410000 */
[----:B------:R-:W-:Y:S01]  /*13b0*/  @P5 LEA.HI.X R109, R96, c[0x0][0x25c], RZ, 0x4, P0 ;  /* 0x00009700606d5a11 */ /* 0x000fe200000f24ff */
[----:B------:R-:W-:Y:S01]  /*13c0*/  FADD.FTZ R62, R62, R95 ;  /* 0x0000005f3e3e7221 */ /* 0x000fe20000010000 */
[----:B------:R-:W-:Y:S01]  /*13d0*/  LOP3.LUT P0, RZ, R7, 0xff000000, RZ, 0xc0, !PT ;  /* 0xff00000007ff7812 */ /* 0x000fe2000780c0ff */
[-C--:B------:R-:W-:Y:S02]  /*13e0*/  FMUL.FTZ R91, R91, R90.reuse ;  /* 0x0000005a5b5b7220 */ /* 0x080fe40000410000 */
[----:B------:R-:W-:Y:S01]  /*13f0*/  FMUL.FTZ R95, R31, R90 ;  /* 0x0000005a1f5f7220 */ /* 0x000fe20000410000 */
[----:B------:R0:W-:Y:S02]  /*1400*/  @P5 STG.E.128 [R108.64], R44 ;  /* 0x0000002c6c005986 */ /* 0x0001e4000c101d04 */
[----:B------:R-:W-:Y:S01]  /*1410*/  FSEL R124, R91, RZ, P0 ;  /* 0x000000ff5b7c7208 */ /* 0x000fe20000000000 */
[----:B------:R-:W-:Y:S01]  /*1420*/  FMUL.FTZ R91, R30, R89 ;  /* 0x000000591e5b7220 */ /* 0x000fe20000410000 */
[----:B------:R-:W-:-:S02]  /*1430*/  SEL R89, R94, RZ, P6 ;  /* 0x000000ff5e597207 */ /* 0x000fc40003000000 */
[C---:B------:R-:W-:Y:S01]  /*1440*/  LEA R94, P5, R96.reuse, c[0x0][0x248], 0x4 ;  /* 0x00009200605e7a11 */ /* 0x040fe200078a20ff */
[----:B------:R-:W-:Y:S01]  /*1450*/  FADD.FTZ R63, R63, R124 ;  /* 0x0000007c3f3f7221 */ /* 0x000fe20000010000 */
[----:B------:R-:W-:Y:S02]  /*1460*/  SEL R90, R91, RZ, P1 ;  /* 0x000000ff5b5a7207 */ /* 0x000fe40000800000 */
[----:B------:R-:W-:Y:S02]  /*1470*/  SEL R91, R95, RZ, P0 ;  /* 0x000000ff5f5b7207 */ /* 0x000fe40000000000 */
[C---:B------:R-:W-:Y:S02]  /*1480*/  LEA.HI.X R95, R96.reuse, c[0x0][0x24c], RZ, 0x4, P5 ;  /* 0x00009300605f7a11 */ /* 0x040fe400028f24ff */
[----:B------:R-:W-:-:S03]  /*1490*/  IADD3 R96, R96, 0x80, RZ ;  /* 0x0000008060607810 */ /* 0x000fc60007ffe0ff */
[----:B------:R0:W-:Y:S04]  /*14a0*/  STG.E.128 [R94.64], R88 ;  /* 0x000000585e007986 */ /* 0x0001e8000c101d04 */
.L_x_6509:
[----:B------:R-:W-:Y:S05]  /*14b0*/  BSYNC B0 ;  /* 0x0000000000007941 */ /* 0x000fea0003800000 */
.L_x_6508:
[----:B------:R-:W-:Y:S01]  /*14c0*/  BSSY B0, `(.L_x_6510) ;  /* 0x0000046000007945 */ /* 0x000fe20003800000 */
[----:B------:R-:W-:Y:S05]  /*14d0*/  @!P3 BRA `(.L_x_6511) ;  /* 0x000004400000b947 */ /* 0x000fea0003800000 */
[----:B0-----:R-:W-:-:S10]  /*14e0*/  HFMA2.MMA R89, -RZ, RZ, 0, 9.5367431640625e-07 ;  /* 0x00000010ff597435 */ /* 0x001fd400000001ff */
        /* <DEDUP_REMOVED lines=8> */
[C---:B------:R-:W-:Y:S01]  /*1570*/  LOP3.LUT P5, RZ, R8.reuse, 0xff, RZ, 0xc0, !PT ;  /* 0x000000ff08ff7812 */ /* 0x040fe200078ac0ff */
        /* <DEDUP_REMOVED lines=58> */
.L_x_6511:
[----:B------:R-:W-:Y:S05]  /*1920*/  BSYNC B0 ;  /* 0x0000000000007941 */ /* 0x000fea0003800000 */
.L_x_6510:
[----:B------:R-:W-:Y:S01]  /*1930*/  BSSY B0, `(.L_x_6512) ;  /* 0x0000045000007945 */ /* 0x000fe20003800000 */
[----:B------:R-:W-:Y:S05]  /*1940*/  @!P4 BRA `(.L_x_6513) ;  /* 0x000004300000c947 */ /* 0x000fea0003800000 */
[----:B0-----:R-:W-:-:S05]  /*1950*/  MOV R89, 0x10 ;  /* 0x0000001000597802 */ /* 0x001fca0000000f00 */
[----:B------:R-:W-:-:S06]  /*1960*/  IMAD.WIDE.U32 R88, R96, R89, c[0x0][0x170] ;  /* 0x00005c0060587625 */ /* 0x000fcc00078e0059 */
[----:B------:R-:W2:Y:S01]  /*1970*/  LDG.E.128 R88, [R88.64] ;  /* 0x0000000458587981 */ /* 0x000ea2000c1e1d00 */
[----:B------:R-:W-:Y:S01]  /*1980*/  ISETP.NE.U32.AND P0, PT, RZ, c[0x0][0x218], PT ;  /* 0x00008600ff007a0c */ /* 0x000fe20003f05070 */
[----:B------:R-:W-:Y:S01]  /*1990*/  FFMA.FTZ R95, R99, R93, R92 ;  /* 0x0000005d635f7223 */ /* 0x000fe2000001005c */
[----:B------:R-:W-:Y:S02]  /*19a0*/  ISETP.NE.U32.AND P1, PT, RZ, c[0x0][0x258], PT ;  /* 0x00009600ff007a0c */ /* 0x000fe40003f25070 */
[----:B------:R-:W-:Y:S01]  /*19b0*/  ISETP.NE.AND.EX P0, PT, RZ, c[0x0][0x21c], PT, P0 ;  /* 0x00008700ff007a0c */ /* 0x000fe20003f05300 */
[----:B------:R-:W-:Y:S01]  /*19c0*/  FADD.FTZ R94, R104, -R95 ;  /* 0x8000005f685e7221 */ /* 0x000fe20000010000 */
[----:B------:R-:W-:Y:S02]  /*19d0*/  ISETP.NE.AND.EX P1, PT, RZ, c[0x0][0x25c], PT, P1 ;  /* 0x00009700ff007a0c */ /* 0x000fe40003f25310 */
[----:B------:R-:W-:Y:S01]  /*19e0*/  LOP3.LUT P6, RZ, R9, 0xff, RZ, 0xc0, !PT ;  /* 0x000000ff09ff7812 */ /* 0x000fe200078cc0ff */
[----:B-----5:R-:W-:Y:S01]  /*19f0*/  FMUL.FTZ R95, R101, R94 ;  /* 0x0000005e655f7220 */ /* 0x020fe20000410000 */
[----:B------:R-:W-:-:S04]  /*1a00*/  ISETP.NE.U32.AND P5, PT, RZ, c[0x0][0x258], PT ;  /* 0x00009600ff007a0c */ /* 0x000fc80003fa5070 */
[----:B------:R-:W-:-:S03]  /*1a10*/  ISETP.NE.AND.EX P5, PT, RZ, c[0x0][0x25c], PT, P5 ;  /* 0x00009700ff007a0c */ /* 0x000fc60003fa5350 */
[----:B------:R-:W-:-:S04]  /*1a20*/  @P0 FADD.FTZ R95, R84, R95 ;  /* 0x0000005f545f0221 */ /* 0x000fc80000010000 */
[C---:B------:R-:W-:Y:S01]  /*1a30*/  FMUL.FTZ R109, R95.reuse, R103 ;  /* 0x000000675f6d7220 */ /* 0x040fe20000410000 */
[----:B------:R-:W-:Y:S01]  /*1a40*/  SEL R44, R95, R44, P1 ;  /* 0x0000002c5f2c7207 */ /* 0x000fe20000800000 */
[----:B------:R-:W-:Y:S02]  /*1a50*/  FFMA.FTZ R95, R105, R93, R92 ;  /* 0x0000005d695f7223 */ /* 0x000fe4000001005c */
[----:B------:R-:W-:-:S04]  /*1a60*/  FMUL.FTZ R109, R109, c[0x0][0x1e8] ;  /* 0x00007a006d6d7a20 */ /* 0x000fc80000410000 */
[----:B--2---:R-:W-:Y:S02]  /*1a70*/  FMUL.FTZ R94, R109, R88 ;  /* 0x000000586d5e7220 */ /* 0x004fe40000410000 */
[----:B------:R-:W-:-:S03]  /*1a80*/  FFMA.FTZ R88, R98, R93, R92 ;  /* 0x0000005d62587223 */ /* 0x000fc6000001005c */
[----:B------:R-:W-:Y:S01]  /*1a90*/  FSEL R125, R94, RZ, P6 ;  /* 0x000000ff5e7d7208 */ /* 0x000fe20003000000 */
[----:B------:R-:W-:Y:S02]  /*1aa0*/  FFMA.FTZ R94, R112, R93, R92 ;  /* 0x0000005d705e7223 */ /* 0x000fe4000001005c */
[----:B------:R-:W-:Y:S02]  /*1ab0*/  FADD.FTZ R88, R113, -R88 ;  /* 0x8000005871587221 */ /* 0x000fe40000010000 */
[----:B------:R-:W-:Y:S02]  /*1ac0*/  FADD.FTZ R92, R114, -R95 ;  /* 0x8000005f725c7221 */ /* 0x000fe40000010000 */
[----:B------:R-:W-:Y:S02]  /*1ad0*/  FADD.FTZ R94, R119, -R94 ;  /* 0x8000005e775e7221 */ /* 0x000fe40000010000 */
[C---:B------:R-:W-:Y:S02]  /*1ae0*/  FMUL.FTZ R88, R101.reuse, R88 ;  /* 0x0000005865587220 */ /* 0x040fe40000410000 */
[----:B------:R-:W-:-:S02]  /*1af0*/  FMUL.FTZ R93, R101, R92 ;  /* 0x0000005c655d7220 */ /* 0x000fc40000410000 */
[----:B------:R-:W-:Y:S02]  /*1b00*/  FMUL.FTZ R92, R101, R94 ;  /* 0x0000005e655c7220 */ /* 0x000fe40000410000 */
[----:B------:R-:W-:Y:S02]  /*1b10*/  @P0 FADD.FTZ R88, R85, R88 ;  /* 0x0000005855580221 */ /* 0x000fe40000010000 */
[----:B------:R-:W-:Y:S02]  /*1b20*/  @P0 FADD.FTZ R93, R86, R93 ;  /* 0x0000005d565d0221 */ /* 0x000fe40000010000 */
[----:B------:R-:W-:Y:S01]  /*1b30*/  @P0 FADD.FTZ R92, R87, R92 ;  /* 0x0000005c575c0221 */ /* 0x000fe20000010000 */
[----:B------:R-:W-:Y:S01]  /*1b40*/  @P5 LEA R94, P0, R96, c[0x0][0x258], 0x4 ;  /* 0x00009600605e5a11 */ /* 0x000fe200078020ff */
[----:B------:R-:W-:Y:S01]  /*1b50*/  FADD.FTZ R68, R68, R125 ;  /* 0x0000007d44447221 */ /* 0x000fe20000010000 */
[C---:B------:R-:W-:Y:S01]  /*1b60*/  SEL R45, R88.reuse, R45, P1 ;  /* 0x0000002d582d7207 */ /* 0x040fe20000800000 */
[-C--:B------:R-:W-:Y:S01]  /*1b70*/  FMUL.FTZ R88, R88, R103.reuse ;  /* 0x0000006758587220 */ /* 0x080fe20000410000 */
[C---:B------:R-:W-:Y:S01]  /*1b80*/  SEL R46, R93.reuse, R46, P1 ;  /* 0x0000002e5d2e7207 */ /* 0x040fe20000800000 */
[----:B------:R-:W-:Y:S01]  /*1b90*/  FMUL.FTZ R93, R93, R103 ;  /* 0x000000675d5d7220 */ /* 0x000fe20000410000 */
[C---:B------:R-:W-:Y:S01]  /*1ba0*/  SEL R47, R92.reuse, R47, P1 ;  /* 0x0000002f5c2f7207 */ /* 0x040fe20000800000 */
[----:B------:R-:W-:Y:S01]  /*1bb0*/  FMUL.FTZ R108, R92, R103 ;  /* 0x000000675c6c7220 */ /* 0x000fe20000410000 */
[----:B------:R-:W-:Y:S01]  /*1bc0*/  @P5 LEA.HI.X R95, R96, c[0x0][0x25c], RZ, 0x4, P0 ;  /* 0x00009700605f5a11 */ /* 0x000fe200000f24ff */
[----:B------:R-:W-:Y:S01]  /*1bd0*/  FMUL.FTZ R92, R32, R109 ;  /* 0x0000006d205c7220 */ /* 0x000fe20000410000 */
[C---:B------:R-:W-:Y:S01]  /*1be0*/  LOP3.LUT P1, RZ, R9.reuse, 0xff00, RZ, 0xc0, !PT ;  /* 0x0000ff0009ff7812 */ /* 0x040fe2000782c0ff */
[----:B------:R-:W-:Y:S01]  /*1bf0*/  FMUL.FTZ R88, R88, c[0x0][0x1e8] ;  /* 0x00007a0058587a20 */ /* 0x000fe20000410000 */
[----:B------:R-:W-:Y:S01]  /*1c00*/  LOP3.LUT P0, RZ, R9, 0xff0000, RZ, 0xc0, !PT ;  /* 0x00ff000009ff7812 */ /* 0x000fe2000780c0ff */
[----:B------:R-:W-:Y:S01]  /*1c10*/  FMUL.FTZ R103, R93, c[0x0][0x1e8] ;  /* 0x00007a005d677a20 */ /* 0x000fe20000410000 */
[----:B------:R0:W-:Y:S01]  /*1c20*/  @P5 STG.E.128 [R94.64], R44 ;  /* 0x0000002c5e005986 */ /* 0x0001e2000c101d04 */
[----:B------:R-:W-:Y:S01]  /*1c30*/  FMUL.FTZ R108, R108, c[0x0][0x1e8] ;  /* 0x00007a006c6c7a20 */ /* 0x000fe20000410000 */
[----:B------:R-:W-:Y:S01]  /*1c40*/  SEL R92, R92, RZ, P6 ;  /* 0x000000ff5c5c7207 */ /* 0x000fe20003000000 */
[-C--:B------:R-:W-:Y:S01]  /*1c50*/  FMUL.FTZ R101, R89, R88.reuse ;  /* 0x0000005859657220 */ /* 0x080fe20000410000 */
[----:B------:R-:W-:Y:S01]  /*1c60*/  LOP3.LUT P5, RZ, R9, 0xff000000, RZ, 0xc0, !PT ;  /* 0xff00000009ff7812 */ /* 0x000fe200078ac0ff */
[----:B------:R-:W-:Y:S01]  /*1c70*/  FMUL.FTZ R93, R33, R88 ;  /* 0x00000058215d7220 */ /* 0x000fe20000410000 */
[----:B------:R-:W-:Y:S01]  /*1c80*/  LEA R88, P6, R96, c[0x0][0x248], 0x4 ;  /* 0x0000920060587a11 */ /* 0x000fe200078c20ff */
[----:B------:R-:W-:-:S03]  /*1c90*/  FMUL.FTZ R90, R90, R103 ;  /* 0x000000675a5a7220 */ /* 0x000fc60000410000 */
[----:B------:R-:W-:Y:S02]  /*1ca0*/  LEA.HI.X R89, R96, c[0x0][0x24c], RZ, 0x4, P6 ;  /* 0x0000930060597a11 */ /* 0x000fe400030f24ff */
[----:B------:R-:W-:Y:S02]  /*1cb0*/  SEL R93, R93, RZ, P1 ;  /* 0x000000ff5d5d7207 */ /* 0x000fe40000800000 */
[----:B------:R-:W-:Y:S01]  /*1cc0*/  FSEL R96, R101, RZ, P1 ;  /* 0x000000ff65607208 */ /* 0x000fe20000800000 */
[----:B0-----:R-:W-:Y:S02]  /*1cd0*/  FMUL.FTZ R94, R34, R103 ;  /* 0x00000067225e7220 */ /* 0x001fe40000410000 */
[-C--:B------:R-:W-:Y:S02]  /*1ce0*/  FMUL.FTZ R95, R35, R108.reuse ;  /* 0x0000006c235f7220 */ /* 0x080fe40000410000 */
[----:B------:R-:W-:Y:S01]  /*1cf0*/  FMUL.FTZ R108, R91, R108 ;  /* 0x0000006c5b6c7220 */ /* 0x000fe20000410000 */
[----:B------:R-:W-:Y:S01]  /*1d00*/  SEL R94, R94, RZ, P0 ;  /* 0x000000ff5e5e7207 */ /* 0x000fe20000000000 */
[----:B------:R-:W-:Y:S01]  /*1d10*/  FADD.FTZ R69, R69, R96 ;  /* 0x0000006045457221 */ /* 0x000fe20000010000 */
[----:B------:R-:W-:-:S02]  /*1d20*/  SEL R95, R95, RZ, P5 ;  /* 0x000000ff5f5f7207 */ /* 0x000fc40002800000 */
[----:B------:R-:W-:Y:S02]  /*1d30*/  FSEL R91, R90, RZ, P0 ;  /* 0x000000ff5a5b7208 */ /* 0x000fe40000000000 */
[----:B------:R-:W-:Y:S01]  /*1d40*/  FSEL R108, R108, RZ, P5 ;  /* 0x000000ff6c6c7208 */ /* 0x000fe20002800000 */
[----:B------:R0:W-:Y:S02]  /*1d50*/  STG.E.128 [R88.64], R92 ;  /* 0x0000005c58007986 */ /* 0x0001e4000c101d04 */
[----:B------:R-:W-:Y:S02]  /*1d60*/  FADD.FTZ R70, R70, R91 ;  /* 0x0000005b46467221 */ /* 0x000fe40000010000 */
[----:B------:R-:W-:Y:S02]  /*1d70*/  FADD.FTZ R71, R71, R108 ;  /* 0x0000006c47477221 */ /* 0x000fe40000010000 */
.L_x_6513:
[----:B------:R-:W-:Y:S05]  /*1d80*/  BSYNC B0 ;  /* 0x0000000000007941 */ /* 0x000fea0003800000 */
.L_x_6512:
[----:B------:R-:W-:Y:S02]  /*1d90*/  IADD3 R4, R4, c[0x0][0x160], RZ ;  /* 0x0000580004047a10 */ /* 0x000fe40007ffe0ff */
[----:B------:R-:W-:Y:S02]  /*1da0*/  LOP3.LUT P1, RZ, R5, 0xff, RZ, 0xc0, !PT ;  /* 0x000000ff05ff7812 */ /* 0x000fe4000782c0ff */
[----:B------:R-:W-:-:S02]  /*1db0*/  ISETP.GE.AND P0, PT, R4, c[0x0][0x164], PT ;  /* 0x0000590004007a0c */ /* 0x000fc40003f06270 */
[----:B------:R-:W-:-:S11]  /*1dc0*/  SEL R5, RZ, 0x1, P1 ;  /* 0x00000001ff057807 */ /* 0x000fd60000800000 */
[----:B0----5:R-:W-:Y:S01]  /*1dd0*/  @P0 CALL.REL.NOINC `(.L_x_6499) ;  /* 0x0000001000000944 */ /* 0x021fe20003c00000 */
[----:B------:R-:W-:Y:S05]  /*1de0*/  BRA `(.L_x_6514) ;  /* 0xffffe5b000007947 */ /* 0x000fea000383ffff */
.L_x_6499:
[----:B-1----:R-:W0:Y:S01]  /*1df0*/  S2UR UR6, SR_CTAID.X ;  /* 0x00000000000679c3 */ /* 0x002e220000002500 */
        /* <DEDUP_REMOVED lines=29> */
.L_x_6506:
[----:B------:R-:W-:Y:S01]  /*1fd0*/  HFMA2.MMA R93, -RZ, RZ, 0, 9.5367431640625e-07 ;  /* 0x00000010ff5d7435 */ /* 0x000fe200000001ff */
[----:B------:R-:W-:-:S02]  /*1fe0*/  MOV R94, R125 ;  /* 0x0000007d005e7202 */ /* 0x000fc40000000f00 */
[----:B------:R-:W-:Y:S02]  /*1ff0*/  MOV R91, 0x1f ;  /* 0x0000001f005b7802 */ /* 0x000fe40000000f00 */
[----:B------:R-:W-:Y:S02]  /*2000*/  MOV R90, 0xffffffff ;  /* 0xffffffff005a7802 */ /* 0x000fe40000000f00 */
[----:B------:R-:W-:Y:S02]  /*2010*/  MOV R88, 0x2030 ;  /* 0x0000203000587802 */ /* 0x000fe40000000f00 */
[----:B-----5:R-:W-:Y:S05]  /*2020*/  CALL.REL.NOINC `($__internal_194_$__cuda_sm70_shflsync_down_p) ;  /* 0x0000046000007944 */ /* 0x020fea0003c00000 */
[----:B-1----:R-:W-:Y:S01]  /*2030*/  MOV R108, R91 ;  /* 0x0000005b006c7202 */ /* 0x002fe20000000f00 */
[----:B0-----:R-:W-:Y:S05]  /*2040*/  BRA `(.L_x_6515) ;  /* 0xffffed6000007947 */ /* 0x001fea000383ffff */
.L_x_6507:
[----:B------:R-:W-:Y:S01]  /*2050*/  HFMA2.MMA R93, -RZ, RZ, 0, 9.5367431640625e-07 ;  /* 0x00000010ff5d7435 */ /* 0x000fe200000001ff */
[----:B------:R-:W-:Y:S02]  /*2060*/  MOV R94, R124 ;  /* 0x0000007c005e7202 */ /* 0x000fe40000000f00 */
[----:B------:R-:W-:Y:S02]  /*2070*/  MOV R91, 0x1f ;  /* 0x0000001f005b7802 */ /* 0x000fe40000000f00 */
[----:B------:R-:W-:-:S02]  /*2080*/  MOV R90, 0xffffffff ;  /* 0xffffffff005a7802 */ /* 0x000fc40000000f00 */
[----:B------:R-:W-:Y:S02]  /*2090*/  MOV R88, 0x20b0 ;  /* 0x000020b000587802 */ /* 0x000fe40000000f00 */
[----:B01---5:R-:W-:Y:S05]  /*20a0*/  CALL.REL.NOINC `($__internal_194_$__cuda_sm70_shflsync_down_p) ;  /* 0x000003e000007944 */ /* 0x023fea0003c00000 */
[----:B------:R-:W-:Y:S01]  /*20b0*/  FADD.FTZ R125, R108, R125 ;  /* 0x0000007d6c7d7221 */ /* 0x000fe20000010000 */
[----:B0-----:R-:W-:Y:S01]  /*20c0*/  HFMA2.MMA R93, -RZ, RZ, 0, 4.76837158203125e-07 ;  /* 0x00000008ff5d7435 */ /* 0x001fe200000001ff */
[----:B-1----:R-:W-:Y:S01]  /*20d0*/  FADD.FTZ R124, R124, R91 ;  /* 0x0000005b7c7c7221 */ /* 0x002fe20000010000 */
[----:B------:R-:W-:Y:S02]  /*20e0*/  MOV R91, 0x1f ;  /* 0x0000001f005b7802 */ /* 0x000fe40000000f00 */
[----:B------:R-:W-:Y:S02]  /*20f0*/  MOV R90, 0xffffffff ;  /* 0xffffffff005a7802 */ /* 0x000fe40000000f00 */
[----:B------:R-:W-:Y:S02]  /*2100*/  MOV R94, R125 ;  /* 0x0000007d005e7202 */ /* 0x000fe40000000f00 */
[----:B------:R-:W-:Y:S02]  /*2110*/  MOV R88, 0x2130 ;  /* 0x0000213000587802 */ /* 0x000fe40000000f00 */
[----:B------:R-:W-:Y:S05]  /*2120*/  CALL.REL.NOINC `($__internal_194_$__cuda_sm70_shflsync_down_p) ;  /* 0x0000036000007944 */ /* 0x000fea0003c00000 */
[----:B0-----:R-:W-:Y:S01]  /*2130*/  HFMA2.MMA R93, -RZ, RZ, 0, 4.76837158203125e-07 ;  /* 0x00000008ff5d7435 */ /* 0x001fe200000001ff */
[----:B-1----:R-:W-:-:S02]  /*2140*/  MOV R108, R91 ;  /* 0x0000005b006c7202 */ /* 0x002fc40000000f00 */
[----:B------:R-:W-:Y:S02]  /*2150*/  MOV R94, R124 ;  /* 0x0000007c005e7202 */ /* 0x000fe40000000f00 */
[----:B------:R-:W-:Y:S02]  /*2160*/  MOV R91, 0x1f ;  /* 0x0000001f005b7802 */ /* 0x000fe40000000f00 */
[----:B------:R-:W-:Y:S02]  /*2170*/  MOV R90, 0xffffffff ;  /* 0xffffffff005a7802 */ /* 0x000fe40000000f00 */
[----:B------:R-:W-:Y:S02]  /*2180*/  MOV R88, 0x21a0 ;  /* 0x000021a000587802 */ /* 0x000fe40000000f00 */
[----:B------:R-:W-:Y:S05]  /*2190*/  CALL.REL.NOINC `($__internal_194_$__cuda_sm70_shflsync_down_p) ;  /* 0x000002f000007944 */ /* 0x000fea0003c00000 */
[----:B------:R-:W-:Y:S01]  /*21a0*/  FADD.FTZ R125, R108, R125 ;  /* 0x0000007d6c7d7221 */ /* 0x000fe20000010000 */
[----:B0-----:R-:W-:Y:S01]  /*21b0*/  HFMA2.MMA R93, -RZ, RZ, 0, 2.384185791015625e-07 ;  /* 0x00000004ff5d7435 */ /* 0x001fe200000001ff */
[----:B-1----:R-:W-:Y:S01]  /*21c0*/  FADD.FTZ R124, R124, R91 ;  /* 0x0000005b7c7c7221 */ /* 0x002fe20000010000 */
[----:B------:R-:W-:Y:S02]  /*21d0*/  MOV R91, 0x1f ;  /* 0x0000001f005b7802 */ /* 0x000fe40000000f00 */
[----:B------:R-:W-:-:S02]  /*21e0*/  MOV R90, 0xffffffff ;  /* 0xffffffff005a7802 */ /* 0x000fc40000000f00 */
[----:B------:R-:W-:Y:S02]  /*21f0*/  MOV R94, R125 ;  /* 0x0000007d005e7202 */ /* 0x000fe40000000f00 */
[----:B------:R-:W-:Y:S02]  /*2200*/  MOV R88, 0x2220 ;  /* 0x0000222000587802 */ /* 0x000fe40000000f00 */
[----:B------:R-:W-:Y:S05]  /*2210*/  CALL.REL.NOINC `($__internal_194_$__cuda_sm70_shflsync_down_p) ;  /* 0x0000027000007944 */ /* 0x000fea0003c00000 */
[----:B0-----:R-:W-:Y:S01]  /*2220*/  HFMA2.MMA R93, -RZ, RZ, 0, 2.384185791015625e-07 ;  /* 0x00000004ff5d7435 */ /* 0x001fe200000001ff */
[----:B-1----:R-:W-:Y:S02]  /*2230*/  MOV R108, R91 ;  /* 0x0000005b006c7202 */ /* 0x002fe40000000f00 */
[----:B------:R-:W-:Y:S02]  /*2240*/  MOV R94, R124 ;  /* 0x0000007c005e7202 */ /* 0x000fe40000000f00 */
[----:B------:R-:W-:Y:S02]  /*2250*/  MOV R91, 0x1f ;  /* 0x0000001f005b7802 */ /* 0x000fe40000000f00 */
[----:B------:R-:W-:Y:S02]  /*2260*/  MOV R90, 0xffffffff ;  /* 0xffffffff005a7802 */ /* 0x000fe40000000f00 */
[----:B------:R-:W-:-:S02]  /*2270*/  MOV R88, 0x2290 ;  /* 0x0000229000587802 */ /* 0x000fc40000000f00 */
[----:B------:R-:W-:Y:S05]  /*2280*/  CALL.REL.NOINC `($__internal_194_$__cuda_sm70_shflsync_down_p) ;  /* 0x0000020000007944 */ /* 0x000fea0003c00000 */
[----:B------:R-:W-:Y:S01]  /*2290*/  FADD.FTZ R125, R108, R125 ;  /* 0x0000007d6c7d7221 */ /* 0x000fe20000010000 */
[----:B0-----:R-:W-:Y:S01]  /*22a0*/  HFMA2.MMA R93, -RZ, RZ, 0, 1.1920928955078125e-07 ;  /* 0x00000002ff5d7435 */ /* 0x001fe200000001ff */
[----:B-1----:R-:W-:Y:S01]  /*22b0*/  FADD.FTZ R124, R124, R91 ;  /* 0x0000005b7c7c7221 */ /* 0x002fe20000010000 */
[----:B------:R-:W-:-:S02]  /*22c0*/  MOV R91, 0x1f ;  /* 0x0000001f005b7802 */ /* 0x000fc40000000f00 */
[----:B------:R-:W-:Y:S02]  /*22d0*/  MOV R90, 0xffffffff ;  /* 0xffffffff005a7802 */ /* 0x000fe40000000f00 */
[----:B------:R-:W-:Y:S02]  /*22e0*/  MOV R94, R125 ;  /* 0x0000007d005e7202 */ /* 0x000fe40000000f00 */
[----:B------:R-:W-:Y:S02]  /*22f0*/  MOV R88, 0x2310 ;  /* 0x0000231000587802 */ /* 0x000fe40000000f00 */
[----:B------:R-:W-:Y:S05]  /*2300*/  CALL.REL.NOINC `($__internal_194_$__cuda_sm70_shflsync_down_p) ;  /* 0x0000018000007944 */ /* 0x000fea0003c00000 */
[----:B0-----:R-:W-:Y:S01]  /*2310*/  HFMA2.MMA R93, -RZ, RZ, 0, 1.1920928955078125e-07 ;  /* 0x00000002ff5d7435 */ /* 0x001fe200000001ff */
[----:B-1----:R-:W-:Y:S02]  /*2320*/  MOV R108, R91 ;  /* 0x0000005b006c7202 */ /* 0x002fe40000000f00 */
[----:B------:R-:W-:Y:S02]  /*2330*/  MOV R94, R124 ;  /* 0x0000007c005e7202 */ /* 0x000fe40000000f00 */
[----:B------:R-:W-:Y:S02]  /*2340*/  MOV R91, 0x1f ;  /* 0x0000001f005b7802 */ /* 0x000fe40000000f00 */
[----:B------:R-:W-:-:S02]  /*2350*/  MOV R90, 0xffffffff ;  /* 0xffffffff005a7802 */ /* 0x000fc40000000f00 */
[----:B------:R-:W-:Y:S02]  /*2360*/  MOV R88, 0x2380 ;  /* 0x0000238000587802 */ /* 0x000fe40000000f00 */
[----:B------:R-:W-:Y:S05]  /*2370*/  CALL.REL.NOINC `($__internal_194_$__cuda_sm70_shflsync_down_p) ;  /* 0x0000011000007944 */ /* 0x000fea0003c00000 */
[----:B------:R-:W-:Y:S01]  /*2380*/  FADD.FTZ R108, R108, R125 ;  /* 0x0000007d6c6c7221 */ /* 0x000fe20000010000 */
[----:B0-----:R-:W-:Y:S01]  /*2390*/  HFMA2.MMA R93, -RZ, RZ, 0, 5.9604644775390625e-08 ;  /* 0x00000001ff5d7435 */ /* 0x001fe200000001ff */
[----:B-1----:R-:W-:Y:S01]  /*23a0*/  FADD.FTZ R109, R124, R91 ;  /* 0x0000005b7c6d7221 */ /* 0x002fe20000010000 */
[----:B------:R-:W-:Y:S02]  /*23b0*/  MOV R91, 0x1f ;  /* 0x0000001f005b7802 */ /* 0x000fe40000000f00 */
[----:B------:R-:W-:Y:S02]  /*23c0*/  MOV R90, 0xffffffff ;  /* 0xffffffff005a7802 */ /* 0x000fe40000000f00 */
[----:B------:R-:W-:Y:S02]  /*23d0*/  MOV R94, R108 ;  /* 0x0000006c005e7202 */ /* 0x000fe40000000f00 */
[----:B------:R-:W-:Y:S02]  /*23e0*/  MOV R88, 0x2400 ;  /* 0x0000240000587802 */ /* 0x000fe40000000f00 */
[----:B------:R-:W-:Y:S05]  /*23f0*/  CALL.REL.NOINC `($__internal_194_$__cuda_sm70_shflsync_down_p) ;  /* 0x0000009000007944 */ /* 0x000fea0003c00000 */
[----:B0-----:R-:W-:Y:S01]  /*2400*/  HFMA2.MMA R93, -RZ, RZ, 0, 5.9604644775390625e-08 ;  /* 0x00000001ff5d7435 */ /* 0x001fe200000001ff */
[----:B-1----:R-:W-:-:S02]  /*2410*/  MOV R95, R91 ;  /* 0x0000005b005f7202 */ /* 0x002fc40000000f00 */
[----:B------:R-:W-:Y:S02]  /*2420*/  MOV R94, R109 ;  /* 0x0000006d005e7202 */ /* 0x000fe40000000f00 */
[----:B------:R-:W-:Y:S02]  /*2430*/  MOV R91, 0x1f ;  /* 0x0000001f005b7802 */ /* 0x000fe40000000f00 */
[----:B------:R-:W-:Y:S02]  /*2440*/  MOV R90, 0xffffffff ;  /* 0xffffffff005a7802 */ /* 0x000fe40000000f00 */
[----:B------:R-:W-:Y:S02]  /*2450*/  MOV R88, 0x2470 ;  /* 0x0000247000587802 */ /* 0x000fe40000000f00 */
[----:B------:R-:W-:Y:S05]  /*2460*/  CALL.REL.NOINC `($__internal_194_$__cuda_sm70_shflsync_down_p) ;  /* 0x0000002000007944 */ /* 0x000fea0003c00000 */
[----:B01----:R-:W-:Y:S01]  /*2470*/  MOV R94, R91 ;  /* 0x0000005b005e7202 */ /* 0x003fe20000000f00 */
[----:B------:R-:W-:Y:S05]  /*2480*/  BRA `(.L_x_6516) ;  /* 0xffffea4000007947 */ /* 0x000fea000383ffff */
        .weak           $__internal_194_$__cuda_sm70_shflsync_down_p
        .type           $__internal_194_$__cuda_sm70_shflsync_down_p,@function
        .size           $__internal_194_$__cuda_sm70_shflsync_down_p,(.L_x_6843 - $__internal_194_$__cuda_sm70_shflsync_down_p)
$__internal_194_$__cuda_sm70_shflsync_down_p:
[----:B------:R-:W-:Y:S01]  /*2490*/  HFMA2.MMA R89, -RZ, RZ, 0, 0 ;  /* 0x00000000ff597435 */ /* 0x000fe200000001ff */
[----:B------:R-:W-:Y:S04]  /*24a0*/  WARPSYNC R90 ;  /* 0x0000005a00007348 */ /* 0x000fe80003800000 */
[----:B------:R0:W1:Y:S01]  /*24b0*/  SHFL.DOWN PT, R91, R94, R93, R91 ;  /* 0x0800005d5e5b7389 */ /* 0x00006200000e005b */
[----:B------:R-:W-:Y:S05]  /*24c0*/  RET.REL.NODEC R88 `(_ZN10layer_norm13ln_bwd_kernelINS_13Kernel_traitsIfffffjLj1536ELj1ELj1ELj4ELj16ENS_18Kernel_traits_baseILj1536EfffffjLj128EEEEELb1ELb1ELb0ELb0EEEvNS_9BwdParamsE) ;  /* 0xffffdb3058007950 */ /* 0x000fea0003c3ffff */
.L_x_6517:
        /* <DEDUP_REMOVED lines=11> */
.L_x_6843:


//--------------------- .text._ZN10layer_norm13ln_bwd_kernelINS_13Kernel_traitsIfffffjLj1536ELj1ELj1ELj4ELj16ENS_18Kernel_traits_baseILj1536EfffffjLj128EEEEELb1ELb1ELb0ELb1EEEvNS_9BwdParamsE --------------------------
	.section	.text._ZN10layer_norm13ln_bwd_kernelINS_13Kernel_traitsIfffffjLj1536ELj1ELj1ELj4ELj16ENS_18Kernel_traits_baseILj1536EfffffjLj128EEEEELb1ELb1ELb0ELb1EEEvNS_9BwdParamsE,"ax",@progbits
	.sectioninfo	@"SHI_REGISTERS=128"
	.align	128
        .global         _ZN10layer_norm13ln_bwd_kernelINS_13Kernel_traitsIfffffjLj1536ELj1ELj1ELj4ELj16ENS_18Kernel_traits_baseILj1536EfffffjLj128EEEEELb1ELb1ELb0ELb1EEEvNS_9BwdParamsE
        .type           _ZN10layer_norm13ln_bwd_kernelINS_13Kernel_traitsIfffffjLj1536ELj1ELj1ELj4ELj16ENS_18Kernel_traits_baseILj1536EfffffjLj128EEEEELb1ELb1ELb0ELb1EEEvNS_9BwdParamsE,@function
        .size           _ZN10layer_norm13ln_bwd_kernelINS_13Kernel_traitsIfffffjLj1536ELj1ELj1ELj4ELj16ENS_18Kernel_traits_baseILj1536EfffffjLj128EEEEELb1ELb1ELb0ELb1EEEvNS_9BwdParamsE,(.L_x_6844 - _ZN10layer_norm13ln_bwd_kernelINS_13Kernel_traitsIfffffjLj1536ELj1ELj1ELj4ELj16ENS_18Kernel_traits_baseILj1536EfffffjLj128EEEEELb1ELb1ELb0ELb1EEEvNS_9BwdParamsE)
        .other          _ZN10layer_norm13ln_bwd_kernelINS_13Kernel_traitsIfffffjLj1536ELj1ELj1ELj4ELj16ENS_18Kernel_traits_baseILj1536EfffffjLj128EEEEELb1ELb1ELb0ELb1EEEvNS_9BwdParamsE,@"STO_CUDA_ENTRY STV_DEFAULT"
_ZN10layer_norm13ln_bwd_kernelINS_13Kernel_traitsIfffffjLj1536ELj1ELj1ELj4ELj16ENS_18Kernel_traits_baseILj1536EfffffjLj128EEEEELb1ELb1ELb0ELb1EEEvNS_9BwdParamsE:
.text._ZN10layer_norm13ln_bwd_kernelINS_13Kernel_traitsIfffffjLj1536ELj1ELj1ELj4ELj16ENS_18Kernel_traits_baseILj1536EfffffjLj128EEEEELb1ELb1ELb0ELb1EEEvNS_9BwdParamsE:
        /* <DEDUP_REMOVED lines=26> */
.L_x_6518:
        /* <DEDUP_REMOVED lines=31> */
.L_x_6523:
[----:B------:R-:W-:Y:S01]  /*0390*/  IMAD R56, R102, c[0x0][0x168], RZ ;  /* 0x00005a0066387a24 */ /* 0x000fe200078e02ff */
[----:B------:R-:W-:-:S02]  /*03a0*/  LOP3.LUT R112, R0, 0x7f, RZ, 0xc0, !PT ;  /* 0x0000007f00707812 */ /* 0x000fc400078ec0ff */
[----:B------:R-:W-:Y:S02]  /*03b0*/  MOV R115, 0x4 ;  /* 0x0000000400737802 */ /* 0x000fe40000000f00 */
[----:B------:R-:W-:Y:S02]  /*03c0*/  SHF.R.S32.HI R57, RZ, 0x1f, R56 ;  /* 0x0000001fff397819 */ /* 0x000fe40000011438 */
[----:B------:R-:W-:Y:S01]  /*03d0*/  MOV R77, 0x10 ;  /* 0x00000010004d7802 */ /* 0x000fe20000000f00 */
[----:B------:R-:W-:Y:S01]  /*03e0*/  IMAD.WIDE R66, R102, R115, c[0x0][0x1a0] ;  /* 0x0000680066427625 */ /* 0x000fe200078e0273 */
[----:B------:R-:W-:-:S04]  /*03f0*/  LEA.HI R57, R57, R56, RZ, 0x2 ;  /* 0x0000003839397211 */ /* 0x000fc800078f10ff */
[----:B------:R-:W-:Y:S01]  /*0400*/  LEA.HI.SX32 R112, R57, R112, 0x1e ;  /* 0x0000007039707211 */ /* 0x000fe200078ff2ff */
[----:B------:R0:W2:Y:S03]  /*0410*/  LDG.E R113, [R66.64] ;  /* 0x0000000442717981 */ /* 0x0000a6000c1e1900 */
[C---:B------:R-:W-:Y:S02]  /*0420*/  IADD3 R108, R112.reuse, 0x80, RZ ;  /* 0x00000080706c7810 */ /* 0x040fe40007ffe0ff */
[----:B------:R-:W-:Y:S02]  /*0430*/  IADD3 R103, R112, 0x100, RZ ;  /* 0x0000010070677810 */ /* 0x000fe40007ffe0ff */
[----:B------:R-:W-:Y:S02]  /*0440*/  SHF.L.U32 R110, R108, 0x4, RZ ;  /* 0x000000046c6e7819 */ /* 0x000fe400000006ff */
[----:B------:R-:W-:-:S02]  /*0450*/  SHF.L.U32 R105, R103, 0x4, RZ ;  /* 0x0000000467697819 */ /* 0x000fc400000006ff */
[----:B------:R-:W-:Y:S02]  /*0460*/  SHF.R.U32.HI R109, RZ, 0x1c, R108 ;  /* 0x0000001cff6d7819 */ /* 0x000fe4000001166c */
[----:B------:R-:W-:Y:S01]  /*0470*/  IADD3 R60, P0, R110, c[0x0][0x188], RZ ;  /* 0x000062006e3c7a10 */ /* 0x000fe20007f1e0ff */
[----:B------:R-:W-:Y:S01]  /*0480*/  IMAD.WIDE.U32 R56, R112, R77, c[0x0][0x188] ;  /* 0x0000620070387625 */ /* 0x000fe200078e004d */
[----:B------:R-:W-:Y:S02]  /*0490*/  SHF.R.U32.HI R104, RZ, 0x1c, R103 ;  /* 0x0000001cff687819 */ /* 0x000fe40000011667 */
[----:B------:R-:W-:Y:S02]  /*04a0*/  IADD3 R64, P1, R105, c[0x0][0x188], RZ ;  /* 0x0000620069407a10 */ /* 0x000fe40007f3e0ff */
[----:B------:R-:W-:Y:S01]  /*04b0*/  IADD3.X R61, R109, c[0x0][0x18c], RZ, P0, !PT ;  /* 0x000063006d3d7a10 */ /* 0x000fe200007fe4ff */
[----:B------:R-:W-:Y:S01]  /*04c0*/  IMAD.WIDE R106, R102, R115, c[0x0][0x1a8] ;  /* 0x00006a00666a7625 */ /* 0x000fe200078e0273 */
[----:B------:R-:W-:Y:S01]  /*04d0*/  IADD3.X R65, R104, c[0x0][0x18c], RZ, P1, !PT ;  /* 0x0000630068417a10 */ /* 0x000fe20000ffe4ff */
[----:B------:R-:W3:Y:S02]  /*04e0*/  LDG.E.128 R56, [R56.64] ;  /* 0x0000000438387981 */ /* 0x000ee4000c1e1d00 */
[----:B------:R-:W-:-:S02]  /*04f0*/  IMAD.WIDE.U32 R68, R112, R77, c[0x0][0x208] ;  /* 0x0000820070447625 */ /* 0x000fc400078e004d */
[----:B------:R-:W4:Y:S04]  /*0500*/  LDG.E.128 R60, [R60.64] ;  /* 0x000000043c3c7981 */ /* 0x000f28000c1e1d00 */
[----:B0-----:R-:W4:Y:S04]  /*0510*/  LDG.E.128 R64, [R64.64] ;  /* 0x0000000440407981 */ /* 0x001f28000c1e1d00 */
[----:B------:R0:W4:Y:S04]  /*0520*/  LDG.E R106, [R106.64] ;  /* 0x000000046a6a7981 */ /* 0x000128000c1e1900 */
[----:B------:R-:W4:Y:S01]  /*0530*/  LDG.E.128 R68, [R68.64] ;  /* 0x0000000444447981 */ /* 0x000f22000c1e1d00 */
[----:B------:R-:W-:Y:S01]  /*0540*/  ISETP.NE.U32.AND P1, PT, RZ, c[0x0][0x218], PT ;  /* 0x00008600ff007a0c */ /* 0x000fe20003f25070 */
[----:B------:R-:W-:Y:S01]  /*0550*/  IMAD.WIDE.U32 R72, R108, R77, c[0x0][0x208] ;  /* 0x000082006c487625 */ /* 0x000fe200078e004d */
[----:B------:R-:W-:-:S02]  /*0560*/  ISETP.NE.U32.AND P0, PT, RZ, c[0x0][0x1c0], PT ;  /* 0x00007000ff007a0c */ /* 0x000fc40003f05070 */
[----:B------:R-:W-:Y:S02]  /*0570*/  ISETP.NE.AND.EX P1, PT, RZ, c[0x0][0x21c], PT, P1 ;  /* 0x00008700ff007a0c */ /* 0x000fe40003f25310 */
[----:B------:R-:W-:Y:S01]  /*0580*/  ISETP.NE.AND.EX P0, PT, RZ, c[0x0][0x1c4], PT, P0 ;  /* 0x00007100ff007a0c */ /* 0x000fe20003f05300 */
[----:B------:R-:W4:Y:S01]  /*0590*/  LDG.E.128 R72, [R72.64] ;  /* 0x0000000448487981 */ /* 0x000f22000c1e1d00 */
[----:B------:R-:W-:-:S09]  /*05a0*/  SHF.R.S32.HI R79, RZ, 0x1f, R102 ;  /* 0x0000001fff4f7819 */ /* 0x000fd20000011466 */
[-C--:B------:R-:W-:Y:S02]  /*05b0*/  @P1 IMAD.WIDE.U32 R116, R112, R77.reuse, c[0x0][0x218] ;  /* 0x0000860070741625 */ /* 0x080fe400078e004d */
[C---:B------:R-:W-:Y:S02]  /*05c0*/  @P0 LEA R118, P2, R102.reuse, c[0x0][0x1c0], 0x2 ;  /* 0x0000700066760a11 */ /* 0x040fe400078410ff */
[----:B------:R-:W-:Y:S01]  /*05d0*/  IMAD.WIDE.U32 R76, R103, R77, c[0x0][0x208] ;  /* 0x00008200674c7625 */ /* 0x000fe200078e004d */
[----:B0-----:R-:W-:Y:S01]  /*05e0*/  MOV R107, 0x3f800000 ;  /* 0x3f800000006b7802 */ /* 0x001fe20000000f00 */
[----:B------:R-:W-:Y:S01]  /*05f0*/  ULDC.U8 UR6, c[0x0][0x1f0] ;  /* 0x00007c0000067ab9 */ /* 0x000fe20000000000 */
[----:B------:R-:W-:Y:S01]  /*0600*/  @P0 LEA.HI.X R119, R102, c[0x0][0x1c4], R79, 0x2, P2 ;  /* 0x0000710066770a11 */ /* 0x000fe200010f144f */
[----:B------:R-:W-:Y:S01]  /*0610*/  IMAD.WIDE.U32 R114, R112, R115, c[0x0][0x190] ;  /* 0x0000640070727625 */ /* 0x000fe200078e0073 */
[----:B-----5:R0:W5:Y:S04]  /*0620*/  @P1 LDG.E.128 R40, [R116.64] ;  /* 0x0000000474281981 */ /* 0x020168000c1e1d00 */
[----:B------:R-:W4:Y:S04]  /*0630*/  LDG.E.128 R76, [R76.64] ;  /* 0x000000044c4c7981 */ /* 0x000f28000c1e1d00 */
[----:B------:R1:W5:Y:S01]  /*0640*/  @P0 LDG.E R107, [R118.64] ;  /* 0x00000004766b0981 */ /* 0x000362000c1e1900 */
[----:B------:R-:W-:-:S03]  /*0650*/  @P1 LEA R122, P0, R108, c[0x0][0x218], 0x4 ;  /* 0x000086006c7a1a11 */ /* 0x000fc600078020ff */
[----:B------:R0:W5:Y:S01]  /*0660*/  LDG.E R111, [R114.64] ;  /* 0x00000004726f7981 */ /* 0x000162000c1e1900 */
[----:B------:R-:W-:Y:S02]  /*0670*/  @P1 LEA.HI.X R123, R108, c[0x0][0x21c], RZ, 0x4, P0 ;  /* 0x000087006c7b1a11 */ /* 0x000fe400000f24ff */
[----:B------:R-:W-:-:S03]  /*0680*/  @P1 LEA R120, P0, R103, c[0x0][0x218], 0x4 ;  /* 0x0000860067781a11 */ /* 0x000fc600078020ff */
[----:B------:R3:W5:Y:S01]  /*0690*/  @P1 LDG.E.128 R44, [R122.64] ;  /* 0x000000047a2c1981 */ /* 0x000762000c1e1d00 */
[----:B------:R-:W-:Y:S02]  /*06a0*/  @P1 LEA.HI.X R121, R103, c[0x0][0x21c], RZ, 0x4, P0 ;  /* 0x0000870067791a11 */ /* 0x000fe400000f24ff */
[----:B-1----:R-:W-:-:S03]  /*06b0*/  LEA R118, P0, R108, c[0x0][0x190], 0x2 ;  /* 0x000064006c767a11 */ /* 0x002fc600078010ff */
[----:B------:R1:W5:Y:S01]  /*06c0*/  @P1 LDG.E.128 R48, [R120.64] ;  /* 0x0000000478301981 */ /* 0x000362000c1e1d00 */
[----:B------:R-:W-:Y:S02]  /*06d0*/  LEA.HI.X R119, R108, c[0x0][0x194], RZ, 0x2, P0 ;  /* 0x000065006c777a11 */ /* 0x000fe400000f14ff */
[----:B------:R-:W-:-:S03]  /*06e0*/  ISETP.NE.AND P0, PT, RZ, UR6, PT ;  /* 0x00000006ff007c0c */ /* 0x000fc6000bf05270 */
[----:B------:R4:W5:Y:S01]  /*06f0*/  LDG.E R108, [R118.64] ;  /* 0x00000004766c7981 */ /* 0x000962000c1e1900 */
[----:B0-----:R-:W-:-:S04]  /*0700*/  LEA R116, P1, R103, c[0x0][0x190], 0x2 ;  /* 0x0000640067747a11 */ /* 0x001fc800078210ff */
[----:B------:R-:W-:-:S05]  /*0710*/  LEA.HI.X R117, R103, c[0x0][0x194], RZ, 0x2, P1 ;  /* 0x0000650067757a11 */ /* 0x000fca00008f14ff */
[----:B------:R0:W5:Y:S01]  /*0720*/  LDG.E R103, [R116.64] ;  /* 0x0000000474677981 */ /* 0x000162000c1e1900 */
[----:B------:R-:W-:Y:S02]  /*0730*/  LOP3.LUT P1, RZ, R0, 0x1f, RZ, 0xc0, !PT ;  /* 0x0000001f00ff7812 */ /* 0x000fe4000782c0ff */
[----:B--2---:R-:W-:-:S05]  /*0740*/  FSEL R124, R113, RZ, !P0 ;  /* 0x000000ff717c7208 */ /* 0x004fca0004000000 */
[C---:B---3--:R-:W-:Y:S02]  /*0750*/  FADD.FTZ R122, -R124.reuse, R57 ;  /* 0x000000397c7a7221 */ /* 0x048fe40000010100 */
[C---:B-1----:R-:W-:Y:S02]  /*0760*/  FADD.FTZ R120, -R124.reuse, R56 ;  /* 0x000000387c787221 */ /* 0x042fe40000010100 */
[C---:B----4-:R-:W-:Y:S02]  /*0770*/  FADD.FTZ R119, -R124.reuse, R63 ;  /* 0x0000003f7c777221 */ /* 0x050fe40000010100 */
[C---:B------:R-:W-:Y:S02]  /*0780*/  FADD.FTZ R121, -R124.reuse, R58 ;  /* 0x0000003a7c797221 */ /* 0x040fe40000010100 */
[C---:B------:R-:W-:Y:S02]  /*0790*/  FADD.FTZ R63, -R124.reuse, R64 ;  /* 0x000000407c3f7221 */ /* 0x040fe40000010100 */
[----:B------:R-:W-:-:S02]  /*07a0*/  FADD.FTZ R56, -R124, R61 ;  /* 0x0000003d7c387221 */ /* 0x000fc40000010100 */
[----:B------:R-:W-:Y:S02]  /*07b0*/  FMUL.FTZ R64, R106, R122 ;  /* 0x0000007a6a407220 */ /* 0x000fe40000410000 */
[----:B------:R-:W-:Y:S02]  /*07c0*/  FADD.FTZ R61, -R124, R65 ;  /* 0x000000417c3d7221 */ /* 0x000fe40000010100 */
[----:B------:R-:W-:Y:S02]  /*07d0*/  FMUL.FTZ R122, R36, R68 ;  /* 0x00000044247a7220 */ /* 0x000fe40000410000 */
[----:B------:R-:W-:Y:S02]  /*07e0*/  FADD.FTZ R123, -R124, R59 ;  /* 0x0000003b7c7b7221 */ /* 0x000fe40000010100 */
[----:B------:R-:W-:Y:S02]  /*07f0*/  FMUL.FTZ R65, R106, R120 ;  /* 0x000000786a417220 */ /* 0x000fe40000410000 */
[----:B------:R-:W-:-:S02]  /*0800*/  FADD.FTZ R59, -R124, R66 ;  /* 0x000000427c3b7221 */ /* 0x000fc40000010100 */
[C---:B------:R-:W-:Y:S02]  /*0810*/  FMUL.FTZ R66, R106.reuse, R121 ;  /* 0x000000796a427220 */ /* 0x040fe40000410000 */
[----:B------:R-:W-:Y:S02]  /*0820*/  FMUL.FTZ R114, R106, R56 ;  /* 0x000000386a727220 */ /* 0x000fe40000410000 */
        /* <DEDUP_REMOVED lines=8> */
[C---:B------:R-:W-:Y:S02]  /*08b0*/  FADD.FTZ R113, -R124.reuse, R60 ;  /* 0x0000003c7c717221 */ /* 0x040fe40000010100 */
[----:B0-----:R-:W-:-:S02]  /*08c0*/  FADD.FTZ R117, -R124, R62 ;  /* 0x0000003e7c757221 */ /* 0x001fc40000010100 */
[C---:B------:R-:W-:Y:S02]  /*08d0*/  FADD.FTZ R98, R69.reuse, R98 ;  /* 0x0000006245627221 */ /* 0x040fe40000010000 */
[----:B------:R-:W-:Y:S02]  /*08e0*/  FFMA.FTZ R100, R69, R64, R100 ;  /* 0x0000004045647223 */ /* 0x000fe40000010064 */
[----:B------:R-:W-:Y:S02]  /*08f0*/  FMUL.FTZ R124, R39, R71 ;  /* 0x00000047277c7220 */ /* 0x000fe40000410000 */
[----:B------:R-:W-:Y:S02]  /*0900*/  FADD.FTZ R69, R56, R123 ;  /* 0x0000007b38457221 */ /* 0x000fe40000010000 */
[----:B------:R-:W-:Y:S02]  /*0910*/  FFMA.FTZ R58, R66, R123, R58 ;  /* 0x0000007b423a7223 */ /* 0x000fe4000001003a */
[----:B------:R-:W-:-:S02]  /*0920*/  FMUL.FTZ R116, R32, R72 ;  /* 0x0000004820747220 */ /* 0x000fc40000410000 */
[----:B------:R-:W-:Y:S02]  /*0930*/  FADD.FTZ R69, R69, R124 ;  /* 0x0000007c45457221 */ /* 0x000fe40000010000 */
[C---:B------:R-:W-:Y:S02]  /*0940*/  FMUL.FTZ R113, R106.reuse, R113 ;  /* 0x000000716a717220 */ /* 0x040fe40000410000 */
        /* <DEDUP_REMOVED lines=13> */
[C---:B------:R-:W-:Y:S02]  /*0a20*/  FADD.FTZ R94, R71.reuse, R94 ;  /* 0x0000005e475e7221 */ /* 0x040fe40000010000 */
[----:B------:R-:W-:Y:S02]  /*0a30*/  FFMA.FTZ R96, R71, R67, R96 ;  /* 0x0000004347607223 */ /* 0x000fe40000010060 */
        /* <DEDUP_REMOVED lines=8> */
[----:B------:R-:W-:Y:S02]  /*0ac0*/  FMUL.FTZ R73, R106, R57 ;  /* 0x000000396a497220 */ /* 0x000fe40000410000 */
[C---:B------:R-:W-:Y:S02]  /*0ad0*/  FADD.FTZ R91, R72.reuse, R91 ;  /* 0x0000005b485b7221 */ /* 0x040fe40000010000 */
[----:B------:R-:W-:Y:S02]  /*0ae0*/  FFMA.FTZ R93, R72, R113, R93 ;  /* 0x00000071485d7223 */ /* 0x000fe4000001005d */
[----:B------:R-:W-:Y:S02]  /*0af0*/  FADD.FTZ R57, R56, R71 ;  /* 0x0000004738397221 */ /* 0x000fe40000010000 */
[----:B------:R-:W-:-:S02]  /*0b00*/  FMUL.FTZ R72, R29, R77 ;  /* 0x0000004d1d487220 */ /* 0x000fc40000410000 */
[----:B------:R-:W-:Y:S02]  /*0b10*/  FFMA.FTZ R56, R68, R71, R58 ;  /* 0x0000004744387223 */ /* 0x000fe4000001003a */
[C---:B------:R-:W-:Y:S02]  /*0b20*/  FADD.FTZ R95, R70.reuse, R95 ;  /* 0x0000005f465f7221 */ /* 0x040fe40000010000 */
[----:B------:R-:W-:Y:S02]  /*0b30*/  FFMA.FTZ R97, R70, R66, R97 ;  /* 0x0000004246617223 */ /* 0x000fe40000010061 */
[C---:B------:R-:W-:Y:S02]  /*0b40*/  FADD.FTZ R14, R75.reuse, R14 ;  /* 0x0000000e4b0e7221 */ /* 0x040fe40000010000 */
[----:B------:R-:W-:Y:S02]  /*0b50*/  FFMA.FTZ R86, R75, R118, R86 ;  /* 0x000000764b567223 */ /* 0x000fe40000010056 */
[----:B------:R-:W-:-:S02]  /*0b60*/  FMUL.FTZ R70, R106, R59 ;  /* 0x0000003b6a467220 */ /* 0x000fc40000410000 */
[----:B------:R-:W-:Y:S02]  /*0b70*/  FMUL.FTZ R75, R30, R78 ;  /* 0x0000004e1e4b7220 */ /* 0x000fe40000410000 */
[----:B------:R-:W-:Y:S02]  /*0b80*/  FADD.FTZ R58, R57, R72 ;  /* 0x00000048393a7221 */ /* 0x000fe40000010000 */
[----:B------:R-:W-:Y:S02]  /*0b90*/  FFMA.FTZ R56, R69, R72, R56 ;  /* 0x0000004845387223 */ /* 0x000fe40000010038 */
[C---:B------:R-:W-:Y:S02]  /*0ba0*/  FADD.FTZ R13, R74.reuse, R13 ;  /* 0x0000000d4a0d7221 */ /* 0x040fe40000010000 */
        /* <DEDUP_REMOVED lines=16> */
.L_x_6524:
        /* <DEDUP_REMOVED lines=18> */
.L_x_6525:
[----:B------:R-:W-:Y:S01]  /*0dd0*/  LOP3.LUT P3, RZ, R125, 0xff, RZ, 0xc0, !PT ;  /* 0x000000ff7dff7812 */ /* 0x000fe2000786c0ff */
[----:B--2---:R-:W-:Y:S01]  /*0de0*/  FADD.FTZ R60, R61, R58 ;  /* 0x0000003a3d3c7221 */ /* 0x004fe20000010000 */
[----:B------:R-:W-:Y:S01]  /*0df0*/  PLOP3.LUT P0, PT, PT, PT, PT, 0x80, 0x0 ;  /* 0x000000000000781c */ /* 0x000fe20003f0f070 */
[----:B-1----:R-:W-:Y:S01]  /*0e00*/  FADD.FTZ R61, R56, R59 ;  /* 0x0000003b383d7221 */ /* 0x002fe20000010000 */
[----:B------:R-:W-:Y:S01]  /*0e10*/  @!P1 PLOP3.LUT P0, PT, P3, PT, PT, 0x80, 0x0 ;  /* 0x000000000000981c */ /* 0x000fe20001f0f070 */
[----:B------:R-:W-:Y:S01]  /*0e20*/  ULDC.U8 UR6, c[0x0][0x1f0] ;  /* 0x00007c0000067ab9 */ /* 0x000fe20000000000 */
[----:B------:R-:W-:Y:S01]  /*0e30*/  SHF.R.U32.HI R62, RZ, 0x5, R0 ;  /* 0x00000005ff3e7819 */ /* 0x000fe20000011600 */
[----:B------:R-:W-:-:S03]  /*0e40*/  HFMA2.MMA R79, -RZ, RZ, 0, 9.5367431640625e-07 ;  /* 0x00000010ff4f7435 */ /* 0x000fc600000001ff */
[----:B------:R-:W-:-:S07]  /*0e50*/  @!P1 LOP3.LUT R57, R62, 0x7fffffc, RZ, 0xc0, !PT ;  /* 0x07fffffc3e399812 */ /* 0x000fce00078ec0ff */
[----:B------:R-:W-:Y:S02]  /*0e60*/  @!P0 IADD3 R57, R57, 0x4, RZ ;  /* 0x0000000439398810 */ /* 0x000fe40007ffe0ff */
[----:B------:R-:W-:Y:S01]  /*0e70*/  ISETP.NE.AND P0, PT, RZ, UR6, PT ;  /* 0x00000006ff007c0c */ /* 0x000fe2000bf05270 */
[----:B------:R-:W-:Y:S01]  /*0e80*/  WARPSYNC 0xffffffff ;  /* 0xffffffff00007948 */ /* 0x000fe20003800000 */
[----:B------:R-:W-:Y:S01]  /*0e90*/  @!P1 LOP3.LUT R63, R57, 0x3, R62, 0xf8, !PT ;  /* 0x00000003393f9812 */ /* 0x000fe200078ef83e */
[----:B------:R-:W-:-:S04]  /*0ea0*/  IMAD.WIDE.U32 R56, R112, R79, c[0x0][0x170] ;  /* 0x00005c0070387625 */ /* 0x000fc800078e004f */
[----:B------:R-:W-:Y:S04]  /*0eb0*/  @!P1 STS.64 [R63.X8+0x1800], R60 ;  /* 0x0018003c3f009388 */ /* 0x000fe80000008a00 */
[----:B------:R-:W-:Y:S06]  /*0ec0*/  BAR.SYNC.DEFER_BLOCKING 0x0 ;  /* 0x0000000000007b1d */ /* 0x000fec0000010000 */
[----:B0-----:R-:W2:Y:S01]  /*0ed0*/  LDG.E.128 R56, [R56.64] ;  /* 0x0000000438387981 */ /* 0x001ea2000c1e1d00 */
[----:B------:R-:W-:-:S02]  /*0ee0*/  LOP3.LUT R62, R62, 0x7fffffc, RZ, 0xc0, !PT ;  /* 0x07fffffc3e3e7812 */ /* 0x000fc400078ec0ff */
[----:B------:R-:W-:Y:S02]  /*0ef0*/  ISETP.NE.U32.AND P2, PT, RZ, c[0x0][0x258], PT ;  /* 0x00009600ff007a0c */ /* 0x000fe40003f45070 */
[----:B------:R-:W-:Y:S02]  /*0f00*/  @!P3 IADD3 R62, R62, 0x4, RZ ;  /* 0x000000043e3eb810 */ /* 0x000fe40007ffe0ff */
[----:B------:R-:W-:Y:S02]  /*0f10*/  ISETP.NE.U32.AND P1, PT, RZ, c[0x0][0x258], PT ;  /* 0x00009600ff007a0c */ /* 0x000fe40003f25070 */
[----:B------:R-:W-:Y:S02]  /*0f20*/  SHF.L.U32 R78, R62, 0x3, RZ ;  /* 0x000000033e4e7819 */ /* 0x000fe400000006ff */
[----:B------:R-:W-:Y:S02]  /*0f30*/  ISETP.NE.AND.EX P2, PT, RZ, c[0x0][0x25c], PT, P2 ;  /* 0x00009700ff007a0c */ /* 0x000fe40003f45320 */
[----:B------:R-:W-:Y:S01]  /*0f40*/  ISETP.NE.AND.EX P1, PT, RZ, c[0x0][0x25c], PT, P1 ;  /* 0x00009700ff007a0c */ /* 0x000fe20003f25310 */
[----:B------:R-:W0:Y:S01]  /*0f50*/  LDS.128 R60, [R78+0x1800] ;  /* 0x001800004e3c7984 */ /* 0x000e220000000c00 */
[----:B-----5:R-:W-:-:S02]  /*0f60*/  LOP3.LUT P5, RZ, R111, 0xff, RZ, 0xc0, !PT ;  /* 0x000000ff6fff7812 */ /* 0x020fc400078ac0ff */
[----:B------:R-:W-:Y:S01]  /*0f70*/  LOP3.LUT P4, RZ, R111, 0xff00, RZ, 0xc0, !PT ;  /* 0x0000ff006fff7812 */ /* 0x000fe2000788c0ff */
[----:B0-----:R-:W-:Y:S02]  /*0f80*/  FADD.FTZ R77, RZ, R60 ;  /* 0x0000003cff4d7221 */ /* 0x001fe40000010000 */
[----:B------:R-:W-:Y:S02]  /*0f90*/  FADD.FTZ R60, RZ, R61 ;  /* 0x0000003dff3c7221 */ /* 0x000fe40000010000 */
[----:B------:R-:W-:Y:S02]  /*0fa0*/  FADD.FTZ R77, R62, R77 ;  /* 0x0000004d3e4d7221 */ /* 0x000fe40000010000 */
[----:B------:R-:W-:Y:S02]  /*0fb0*/  FADD.FTZ R76, R63, R60 ;  /* 0x0000003c3f4c7221 */ /* 0x000fe40000010000 */
[----:B------:R-:W0:Y:S02]  /*0fc0*/  LDS.128 R60, [R78+0x1810] ;  /* 0x001810004e3c7984 */ /* 0x000e240000000c00 */
        /* <DEDUP_REMOVED lines=10> */
[----:B------:R-:W-:Y:S02]  /*1070*/  FFMA.FTZ R64, R64, R77, R76 ;  /* 0x0000004d40407223 */ /* 0x000fe4000001004c */
[----:B------:R-:W-:Y:S02]  /*1080*/  FADD.FTZ R65, R122, -R65 ;  /* 0x800000417a417221 */ /* 0x000fe40000010000 */
[----:B------:R-:W-:Y:S02]  /*1090*/  FADD.FTZ R61, R121, -R64 ;  /* 0x80000040793d7221 */ /* 0x000fe40000010000 */
[----:B------:R-:W-:Y:S02]  /*10a0*/  FMUL.FTZ R121, R106, R65 ;  /* 0x000000416a797220 */ /* 0x000fe40000410000 */
[----:B------:R-:W-:-:S02]  /*10b0*/  FFMA.FTZ R66, R66, R77, R76 ;  /* 0x0000004d42427223 */ /* 0x000fc4000001004c */
[----:B------:R-:W-:Y:S02]  /*10c0*/  FFMA.FTZ R67, R67, R77, R76 ;  /* 0x0000004d43437223 */ /* 0x000fe4000001004c */
[----:B------:R-:W-:Y:S02]  /*10d0*/  @P0 FADD.FTZ R121, R40, R121 ;  /* 0x0000007928790221 */ /* 0x000fe40000010000 */
[----:B------:R-:W-:Y:S02]  /*10e0*/  FADD.FTZ R123, R123, -R66 ;  /* 0x800000427b7b7221 */ /* 0x000fe40000010000 */
[----:B------:R-:W-:Y:S01]  /*10f0*/  FADD.FTZ R63, R124, -R67 ;  /* 0x800000437c3f7221 */ /* 0x000fe20000010000 */
[C---:B------:R-:W-:Y:S01]  /*1100*/  SEL R60, R121.reuse, R52, P2 ;  /* 0x00000034793c7207 */ /* 0x040fe20001000000 */
[----:B------:R-:W-:Y:S01]  /*1110*/  FMUL.FTZ R121, R121, R107 ;  /* 0x0000006b79797220 */ /* 0x000fe20000410000 */
[----:B------:R-:W-:Y:S01]  /*1120*/  LEA R124, P6, R112, c[0x0][0x248], 0x4 ;  /* 0x00009200707c7a11 */ /* 0x000fe200078c20ff */
[----:B------:R-:W-:-:S02]  /*1130*/  FMUL.FTZ R67, R106, R61 ;  /* 0x0000003d6a437220 */ /* 0x000fc40000410000 */
[----:B------:R-:W-:Y:S01]  /*1140*/  FMUL.FTZ R65, R106, R123 ;  /* 0x0000007b6a417220 */ /* 0x000fe20000410000 */
[----:B------:R-:W-:Y:S01]  /*1150*/  LEA.HI.X R125, R112, c[0x0][0x24c], RZ, 0x4, P6 ;  /* 0x00009300707d7a11 */ /* 0x000fe200030f24ff */
[----:B------:R-:W-:Y:S02]  /*1160*/  FMUL.FTZ R66, R106, R63 ;  /* 0x0000003f6a427220 */ /* 0x000fe40000410000 */
[----:B------:R-:W-:Y:S02]  /*1170*/  FMUL.FTZ R121, R121, c[0x0][0x1e8] ;  /* 0x00007a0079797a20 */ /* 0x000fe40000410000 */
[----:B------:R-:W-:Y:S02]  /*1180*/  @P0 FADD.FTZ R67, R41, R67 ;  /* 0x0000004329430221 */ /* 0x000fe40000010000 */
[----:B------:R-:W-:Y:S02]  /*1190*/  @P0 FADD.FTZ R65, R42, R65 ;  /* 0x000000412a410221 */ /* 0x000fe40000010000 */
[----:B------:R-:W-:Y:S01]  /*11a0*/  @P0 FADD.FTZ R66, R43, R66 ;  /* 0x000000422b420221 */ /* 0x000fe20000010000 */
[----:B------:R-:W-:Y:S01]  /*11b0*/  SEL R61, R67, R53, P2 ;  /* 0x00000035433d7207 */ /* 0x000fe20001000000 */
[----:B------:R-:W-:Y:S01]  /*11c0*/  @P1 IMAD.WIDE.U32 R122, R112, R79, c[0x0][0x258] ;  /* 0x00009600707a1625 */ /* 0x000fe200078e004f */
[----:B------:R-:W-:-:S02]  /*11d0*/  SEL R62, R65, R54, P2 ;  /* 0x00000036413e7207 */ /* 0x000fc40001000000 */
[----:B------:R-:W-:Y:S01]  /*11e0*/  SEL R63, R66, R55, P2 ;  /* 0x00000037423f7207 */ /* 0x000fe20001000000 */
[----:B------:R-:W-:Y:S02]  /*11f0*/  FMUL.FTZ R64, R24, R121 ;  /* 0x0000007918407220 */ /* 0x000fe40000410000 */
[-C--:B------:R-:W-:Y:S02]  /*1200*/  FMUL.FTZ R67, R67, R107.reuse ;  /* 0x0000006b43437220 */ /* 0x080fe40000410000 */
[----:B------:R-:W-:Y:S01]  /*1210*/  FMUL.FTZ R79, R65, R107 ;  /* 0x0000006b414f7220 */ /* 0x000fe20000410000 */
[----:B------:R0:W-:Y:S01]  /*1220*/  @P1 STG.E.128 [R122.64], R60 ;  /* 0x0000003c7a001986 */ /* 0x0001e2000c101d04 */
[----:B------:R-:W-:Y:S02]  /*1230*/  SEL R64, R64, RZ, P5 ;  /* 0x000000ff40407207 */ /* 0x000fe40002800000 */
[----:B------:R-:W-:Y:S01]  /*1240*/  FMUL.FTZ R79, R79, c[0x0][0x1e8] ;  /* 0x00007a004f4f7a20 */ /* 0x000fe20000410000 */
[----:B0-----:R-:W-:Y:S01]  /*1250*/  @P1 IADD3 R122, P6, R110, c[0x0][0x258], RZ ;  /* 0x000096006e7a1a10 */ /* 0x001fe20007fde0ff */
[----:B------:R-:W-:-:S03]  /*1260*/  FMUL.FTZ R62, R67, c[0x0][0x1e8] ;  /* 0x00007a00433e7a20 */ /* 0x000fc60000410000 */
[----:B------:R-:W-:Y:S01]  /*1270*/  @P1 IADD3.X R123, R109, c[0x0][0x25c], RZ, P6, !PT ;  /* 0x000097006d7b1a10 */ /* 0x000fe200037fe4ff */
[----:B------:R-:W-:Y:S01]  /*1280*/  FMUL.FTZ R65, R25, R62 ;  /* 0x0000003e19417220 */ /* 0x000fe20000410000 */
[----:B------:R-:W-:-:S04]  /*1290*/  LOP3.LUT P6, RZ, R111, 0xff000000, RZ, 0xc0, !PT ;  /* 0xff0000006fff7812 */ /* 0x000fc800078cc0ff */
[----:B------:R-:W-:Y:S01]  /*12a0*/  SEL R65, R65, RZ, P4 ;  /* 0x000000ff41417207 */ /* 0x000fe20002000000 */
[----:B--2---:R-:W-:Y:S02]  /*12b0*/  FMUL.FTZ R56, R121, R56 ;  /* 0x0000003879387220 */ /* 0x004fe40000410000 */
[----:B------:R-:W-:-:S03]  /*12c0*/  FMUL.FTZ R57, R57, R62 ;  /* 0x0000003e39397220 */ /* 0x000fc60000410000 */
[----:B------:R-:W-:Y:S01]  /*12d0*/  FSEL R78, R56, RZ, P5 ;  /* 0x000000ff384e7208 */ /* 0x000fe20002800000 */
[----:B------:R-:W-:Y:S01]  /*12e0*/  FMUL.FTZ R56, R66, R107 ;  /* 0x0000006b42387220 */ /* 0x000fe20000410000 */
[----:B------:R-:W-:Y:S01]  /*12f0*/  IADD3 R60, P5, R110, c[0x0][0x170], RZ ;  /* 0x00005c006e3c7a10 */ /* 0x000fe20007fbe0ff */
[----:B------:R-:W-:Y:S02]  /*1300*/  FMUL.FTZ R66, R26, R79 ;  /* 0x0000004f1a427220 */ /* 0x000fe40000410000 */
[----:B------:R-:W-:Y:S01]  /*1310*/  FMUL.FTZ R56, R56, c[0x0][0x1e8] ;  /* 0x00007a0038387a20 */ /* 0x000fe20000410000 */
[----:B------:R-:W-:Y:S02]  /*1320*/  IADD3.X R61, R109, c[0x0][0x174], RZ, P5, !PT ;  /* 0x00005d006d3d7a10 */ /* 0x000fe40002ffe4ff */
[----:B------:R-:W-:Y:S01]  /*1330*/  LOP3.LUT P5, RZ, R111, 0xff0000, RZ, 0xc0, !PT ;  /* 0x00ff00006fff7812 */ /* 0x000fe200078ac0ff */
[----:B------:R-:W-:-:S03]  /*1340*/  FMUL.FTZ R67, R27, R56 ;  /* 0x000000381b437220 */ /* 0x000fc60000410000 */
[----:B------:R-:W-:Y:S02]  /*1350*/  SEL R66, R66, RZ, P5 ;  /* 0x000000ff42427207 */ /* 0x000fe40002800000 */
[----:B------:R-:W-:-:S05]  /*1360*/  SEL R67, R67, RZ, P6 ;  /* 0x000000ff43437207 */ /* 0x000fca0003000000 */
[----:B------:R0:W-:Y:S04]  /*1370*/  STG.E.128 [R124.64], R64 ;  /* 0x000000407c007986 */ /* 0x0001e8000c101d04 */
[----:B------:R-:W2:Y:S01]  /*1380*/  LDG.E.128 R60, [R60.64] ;  /* 0x000000043c3c7981 */ /* 0x000ea2000c1e1d00 */
[-CC-:B------:R-:W-:Y:S02]  /*1390*/  FFMA.FTZ R113, R113, R77.reuse, R76.reuse ;  /* 0x0000004d71717223 */ /* 0x180fe4000001004c */
[-CC-:B------:R-:W-:Y:S02]  /*13a0*/  FFMA.FTZ R114, R114, R77.reuse, R76.reuse ;  /* 0x0000004d72727223 */ /* 0x180fe4000001004c */
[----:B------:R-:W-:Y:S02]  /*13b0*/  FADD.FTZ R113, R116, -R113 ;  /* 0x8000007174717221 */ /* 0x000fe40000010000 */
[----:B------:R-:W-:-:S02]  /*13c0*/  FFMA.FTZ R115, R115, R77, R76 ;  /* 0x0000004d73737223 */ /* 0x000fc4000001004c */
[----:B------:R-:W-:Y:S02]  /*13d0*/  FMUL.FTZ R111, R106, R113 ;  /* 0x000000716a6f7220 */ /* 0x000fe40000410000 */
[----:B------:R-:W-:Y:S02]  /*13e0*/  FFMA.FTZ R118, R118, R77, R76 ;  /* 0x0000004d76767223 */ /* 0x000fe4000001004c */
[----:B------:R-:W-:Y:S02]  /*13f0*/  @P0 FADD.FTZ R111, R44, R111 ;  /* 0x0000006f2c6f0221 */ /* 0x000fe40000010000 */
[----:B------:R-:W-:Y:S02]  /*1400*/  FADD.FTZ R117, R117, -R114 ;  /* 0x8000007275757221 */ /* 0x000fe40000010000 */
[----:B------:R-:W-:Y:S01]  /*1410*/  FADD.FTZ R115, R120, -R115 ;  /* 0x8000007378737221 */ /* 0x000fe20000010000 */
[----:B0-----:R-:W-:Y:S01]  /*1420*/  SEL R64, R111, R52, P2 ;  /* 0x000000346f407207 */ /* 0x001fe20001000000 */
[----:B------:R-:W-:-:S02]  /*1430*/  FADD.FTZ R119, R119, -R118 ;  /* 0x8000007677777221 */ /* 0x000fc40000010000 */
[C---:B------:R-:W-:Y:S02]  /*1440*/  FMUL.FTZ R114, R106.reuse, R117 ;  /* 0x000000756a727220 */ /* 0x040fe40000410000 */
[C---:B------:R-:W-:Y:S02]  /*1450*/  FMUL.FTZ R113, R106.reuse, R115 ;  /* 0x000000736a717220 */ /* 0x040fe40000410000 */
[----:B------:R-:W-:Y:S02]  /*1460*/  FMUL.FTZ R112, R106, R119 ;  /* 0x000000776a707220 */ /* 0x000fe40000410000 */
[----:B------:R-:W-:Y:S02]  /*1470*/  FMUL.FTZ R111, R111, R107 ;  /* 0x0000006b6f6f7220 */ /* 0x000fe40000410000 */
[----:B------:R-:W-:Y:S02]  /*1480*/  @P0 FADD.FTZ R114, R45, R114 ;  /* 0x000000722d720221 */ /* 0x000fe40000010000 */
[----:B------:R-:W-:-:S02]  /*1490*/  @P0 FADD.FTZ R113, R46, R113 ;  /* 0x000000712e710221 */ /* 0x000fc40000010000 */
[----:B------:R-:W-:Y:S01]  /*14a0*/  @P0 FADD.FTZ R112, R47, R112 ;  /* 0x000000702f700221 */ /* 0x000fe20000010000 */
[----:B------:R-:W-:Y:S01]  /*14b0*/  SEL R65, R114, R53, P2 ;  /* 0x0000003572417207 */ /* 0x000fe20001000000 */
[----:B------:R-:W-:Y:S01]  /*14c0*/  FMUL.FTZ R111, R111, c[0x0][0x1e8] ;  /* 0x00007a006f6f7a20 */ /* 0x000fe20000410000 */
[----:B------:R-:W-:Y:S01]  /*14d0*/  SEL R66, R113, R54, P2 ;  /* 0x0000003671427207 */ /* 0x000fe20001000000 */
[----:B------:R-:W-:Y:S01]  /*14e0*/  FMUL.FTZ R59, R59, R56 ;  /* 0x000000383b3b7220 */ /* 0x000fe20000410000 */
[----:B------:R-:W-:Y:S01]  /*14f0*/  SEL R67, R112, R55, P2 ;  /* 0x0000003770437207 */ /* 0x000fe20001000000 */
[----:B------:R-:W-:Y:S01]  /*1500*/  FMUL.FTZ R58, R58, R79 ;  /* 0x0000004f3a3a7220 */ /* 0x000fe20000410000 */
[----:B------:R-:W-:Y:S01]  /*1510*/  FSEL R79, R57, RZ, P4 ;  /* 0x000000ff394f7208 */ /* 0x000fe20002000000 */
[-C--:B------:R-:W-:Y:S01]  /*1520*/  FMUL.FTZ R114, R114, R107.reuse ;  /* 0x0000006b72727220 */ /* 0x080fe20000410000 */
[----:B------:R-:W-:Y:S01]  /*1530*/  LOP3.LUT P4, RZ, R108, 0xff, RZ, 0xc0, !PT ;  /* 0x000000ff6cff7812 */ /* 0x000fe2000788c0ff */
[----:B------:R0:W-:Y:S01]  /*1540*/  @P1 STG.E.128 [R122.64], R64 ;  /* 0x000000407a001986 */ /* 0x0001e2000c101d04 */
[----:B------:R-:W-:Y:S01]  /*1550*/  FSEL R115, R59, RZ, P6 ;  /* 0x000000ff3b737208 */ /* 0x000fe20003000000 */
[----:B------:R-:W-:Y:S01]  /*1560*/  FMUL.FTZ R112, R112, R107 ;  /* 0x0000006b70707220 */ /* 0x000fe20000410000 */
[----:B------:R-:W-:Y:S01]  /*1570*/  IADD3 R110, P6, R110, c[0x0][0x248], RZ ;  /* 0x000092006e6e7a10 */ /* 0x000fe20007fde0ff */
[----:B------:R-:W-:-:S02]  /*1580*/  FMUL.FTZ R114, R114, c[0x0][0x1e8] ;  /* 0x00007a0072727a20 */ /* 0x000fc40000410000 */
[----:B------:R-:W-:Y:S02]  /*1590*/  FMUL.FTZ R112, R112, c[0x0][0x1e8] ;  /* 0x00007a0070707a20 */ /* 0x000fe40000410000 */
[----:B0-----:R-:W-:Y:S02]  /*15a0*/  FMUL.FTZ R65, R21, R114 ;  /* 0x0000007215417220 */ /* 0x001fe40000410000 */
[----:B------:R-:W-:Y:S02]  /*15b0*/  FMUL.FTZ R67, R23, R112 ;  /* 0x0000007017437220 */ /* 0x000fe40000410000 */
[----:B--2---:R-:W-:Y:S01]  /*15c0*/  FMUL.FTZ R116, R111, R60 ;  /* 0x0000003c6f747220 */ /* 0x004fe20000410000 */
[----:B------:R-:W-:Y:S01]  /*15d0*/  FSEL R60, R58, RZ, P5 ;  /* 0x000000ff3a3c7208 */ /* 0x000fe20002800000 */
[----:B------:R-:W-:Y:S01]  /*15e0*/  FMUL.FTZ R111, R20, R111 ;  /* 0x0000006f146f7220 */ /* 0x000fe20000410000 */
[----:B------:R-:W-:Y:S02]  /*15f0*/  LOP3.LUT P5, RZ, R108, 0xff00, RZ, 0xc0, !PT ;  /* 0x0000ff006cff7812 */ /* 0x000fe400078ac0ff */
[----:B------:R-:W-:-:S02]  /*1600*/  FSEL R116, R116, RZ, P4 ;  /* 0x000000ff74747208 */ /* 0x000fc40002000000 */
[----:B------:R-:W-:Y:S02]  /*1610*/  SEL R64, R111, RZ, P4 ;  /* 0x000000ff6f407207 */ /* 0x000fe40002000000 */
[----:B------:R-:W-:Y:S01]  /*1620*/  IADD3.X R111, R109, c[0x0][0x24c], RZ, P6, !PT ;  /* 0x000093006d6f7a10 */ /* 0x000fe200037fe4ff */
[----:B------:R-:W-:Y:S01]  /*1630*/  FMUL.FTZ R109, R113, R107 ;  /* 0x0000006b716d7220 */ /* 0x000fe20000410000 */
[----:B------:R-:W-:Y:S02]  /*1640*/  IADD3 R56, P6, R105, c[0x0][0x170], RZ ;  /* 0x00005c0069387a10 */ /* 0x000fe40007fde0ff */
[----:B------:R-:W-:Y:S01]  /*1650*/  LOP3.LUT P4, RZ, R108, 0xff0000, RZ, 0xc0, !PT ;  /* 0x00ff00006cff7812 */ /* 0x000fe2000788c0ff */
[----:B------:R-:W-:Y:S01]  /*1660*/  FMUL.FTZ R109, R109, c[0x0][0x1e8] ;  /* 0x00007a006d6d7a20 */ /* 0x000fe20000410000 */
[----:B------:R-:W-:Y:S02]  /*1670*/  IADD3.X R57, R104, c[0x0][0x174], RZ, P6, !PT ;  /* 0x00005d0068397a10 */ /* 0x000fe400037fe4ff */
[----:B------:R-:W-:Y:S01]  /*1680*/  LOP3.LUT P6, RZ, R108, 0xff000000, RZ, 0xc0, !PT ;  /* 0xff0000006cff7812 */ /* 0x000fe200078cc0ff */
[----:B------:R-:W-:Y:S01]  /*1690*/  FMUL.FTZ R66, R22, R109 ;  /* 0x0000006d16427220 */ /* 0x000fe20000410000 */
[----:B------:R-:W-:-:S02]  /*16a0*/  SEL R65, R65, RZ, P5 ;  /* 0x000000ff41417207 */ /* 0x000fc40002800000 */
[----:B------:R-:W-:Y:S02]  /*16b0*/  SEL R67, R67, RZ, P6 ;  /* 0x000000ff43437207 */ /* 0x000fe40003000000 */
[----:B------:R-:W-:-:S05]  /*16c0*/  SEL R66, R66, RZ, P4 ;  /* 0x000000ff42427207 */ /* 0x000fca0002000000 */
[----:B------:R0:W-:Y:S04]  /*16d0*/  STG.E.128 [R110.64], R64 ;  /* 0x000000406e007986 */ /* 0x0001e8000c101d04 */
[----:B------:R-:W2:Y:S01]  /*16e0*/  LDG.E.128 R56, [R56.64] ;  /* 0x0000000438387981 */ /* 0x000ea2000c1e1d00 */
[-CC-:B------:R-:W-:Y:S01]  /*16f0*/  FFMA.FTZ R68, R68, R77.reuse, R76.reuse ;  /* 0x0000004d44447223 */ /* 0x180fe2000001004c */
[----:B------:R-:W-:Y:S01]  /*1700*/  IADD3 R102, R102, c[0x0][0x160], RZ ;  /* 0x0000580066667a10 */ /* 0x000fe20007ffe0ff */
[-CC-:B------:R-:W-:Y:S01]  /*1710*/  FFMA.FTZ R70, R70, R77.reuse, R76.reuse ;  /* 0x0000004d46467223 */ /* 0x180fe2000001004c */
[----:B------:R-:W-:Y:S01]  /*1720*/  SEL R125, RZ, 0x1, P3 ;  /* 0x00000001ff7d7807 */ /* 0x000fe20001800000 */
[-CC-:B------:R-:W-:Y:S02]  /*1730*/  FFMA.FTZ R69, R69, R77.reuse, R76.reuse ;  /* 0x0000004d45457223 */ /* 0x180fe4000001004c */
[----:B------:R-:W-:-:S02]  /*1740*/  FFMA.FTZ R73, R73, R77, R76 ;  /* 0x0000004d49497223 */ /* 0x000fc4000001004c */
[----:B------:R-:W-:Y:S02]  /*1750*/  FADD.FTZ R71, R71, -R68 ;  /* 0x8000004447477221 */ /* 0x000fe40000010000 */
[----:B------:R-:W-:Y:S02]  /*1760*/  FADD.FTZ R75, R75, -R70 ;  /* 0x800000464b4b7221 */ /* 0x000fe40000010000 */
[----:B------:R-:W-:Y:S02]  /*1770*/  FADD.FTZ R69, R72, -R69 ;  /* 0x8000004548457221 */ /* 0x000fe40000010000 */
[----:B------:R-:W-:Y:S02]  /*1780*/  FADD.FTZ R73, R74, -R73 ;  /* 0x800000494a497221 */ /* 0x000fe40000010000 */
[C---:B------:R-:W-:Y:S02]  /*1790*/  FMUL.FTZ R71, R106.reuse, R71 ;  /* 0x000000476a477220 */ /* 0x040fe40000410000 */
[----:B------:R-:W-:-:S02]  /*17a0*/  FMUL.FTZ R75, R106, R75 ;  /* 0x0000004b6a4b7220 */ /* 0x000fc40000410000 */
[C---:B0-----:R-:W-:Y:S02]  /*17b0*/  FMUL.FTZ R64, R106.reuse, R69 ;  /* 0x000000456a407220 */ /* 0x041fe40000410000 */
[----:B------:R-:W-:Y:S02]  /*17c0*/  FMUL.FTZ R106, R106, R73 ;  /* 0x000000496a6a7220 */ /* 0x000fe40000410000 */
        /* <DEDUP_REMOVED lines=8> */
[----:B------:R-:W-:Y:S01]  /*1850*/  FADD.FTZ R5, R60, R5 ;  /* 0x000000053c057221 */ /* 0x000fe20000010000 */
[----:B------:R-:W-:Y:S01]  /*1860*/  SEL R55, R106, R55, P2 ;  /* 0x000000376a377207 */ /* 0x000fe20001000000 */
[-C--:B------:R-:W-:Y:S01]  /*1870*/  FMUL.FTZ R71, R71, R107.reuse ;  /* 0x0000006b47477220 */ /* 0x080fe20000410000 */
[----:B------:R-:W-:Y:S01]  /*1880*/  FSEL R61, R61, RZ, P5 ;  /* 0x000000ff3d3d7208 */ /* 0x000fe20002800000 */
[-C--:B------:R-:W-:Y:S01]  /*1890*/  FMUL.FTZ R60, R64, R107.reuse ;  /* 0x0000006b403c7220 */ /* 0x080fe20000410000 */
[----:B------:R-:W-:Y:S01]  /*18a0*/  @P1 IADD3 R64, P2, R105, c[0x0][0x258], RZ ;  /* 0x0000960069401a10 */ /* 0x000fe20007f5e0ff */
[-C--:B------:R-:W-:Y:S01]  /*18b0*/  FMUL.FTZ R75, R75, R107.reuse ;  /* 0x0000006b4b4b7220 */ /* 0x080fe20000410000 */
[C---:B------:R-:W-:Y:S01]  /*18c0*/  LOP3.LUT P5, RZ, R103.reuse, 0xff, RZ, 0xc0, !PT ;  /* 0x000000ff67ff7812 */ /* 0x040fe200078ac0ff */
[----:B------:R-:W-:Y:S01]  /*18d0*/  FMUL.FTZ R107, R106, R107 ;  /* 0x0000006b6a6b7220 */ /* 0x000fe20000410000 */
[----:B------:R-:W-:Y:S01]  /*18e0*/  @P1 IADD3.X R65, R104, c[0x0][0x25c], RZ, P2, !PT ;  /* 0x0000970068411a10 */ /* 0x000fe200017fe4ff */
[----:B------:R-:W-:Y:S01]  /*18f0*/  FMUL.FTZ R62, R62, R109 ;  /* 0x0000006d3e3e7220 */ /* 0x000fe20000410000 */
[----:B------:R-:W-:Y:S01]  /*1900*/  LOP3.LUT P0, RZ, R103, 0xff000000, RZ, 0xc0, !PT ;  /* 0xff00000067ff7812 */ /* 0x000fe2000780c0ff */
[----:B------:R-:W-:Y:S01]  /*1910*/  FMUL.FTZ R63, R63, R112 ;  /* 0x000000703f3f7220 */ /* 0x000fe20000410000 */
[----:B------:R-:W-:Y:S01]  /*1920*/  IADD3 R66, P2, R105, c[0x0][0x248], RZ ;  /* 0x0000920069427a10 */ /* 0x000fe20007f5e0ff */
[----:B------:R-:W-:Y:S01]  /*1930*/  FMUL.FTZ R71, R71, c[0x0][0x1e8] ;  /* 0x00007a0047477a20 */ /* 0x000fe20000410000 */
[----:B------:R-:W-:Y:S01]  /*1940*/  FSEL R68, R62, RZ, P4 ;  /* 0x000000ff3e447208 */ /* 0x000fe20002000000 */
[----:B------:R-:W-:Y:S01]  /*1950*/  FMUL.FTZ R70, R60, c[0x0][0x1e8] ;  /* 0x00007a003c467a20 */ /* 0x000fe20000410000 */
[----:B------:R-:W-:Y:S01]  /*1960*/  FSEL R69, R63, RZ, P6 ;  /* 0x000000ff3f457208 */ /* 0x000fe20003000000 */
[----:B------:R-:W-:Y:S01]  /*1970*/  FMUL.FTZ R75, R75, c[0x0][0x1e8] ;  /* 0x00007a004b4b7a20 */ /* 0x000fe20000410000 */
[----:B------:R-:W-:Y:S01]  /*1980*/  LOP3.LUT P4, RZ, R103, 0xff00, RZ, 0xc0, !PT ;  /* 0x0000ff0067ff7812 */ /* 0x000fe2000788c0ff */
[----:B------:R-:W-:Y:S01]  /*1990*/  FMUL.FTZ R72, R107, c[0x0][0x1e8] ;  /* 0x00007a006b487a20 */ /* 0x000fe20000410000 */
[----:B------:R-:W-:Y:S01]  /*19a0*/  LOP3.LUT P6, RZ, R103, 0xff0000, RZ, 0xc0, !PT ;  /* 0x00ff000067ff7812 */ /* 0x000fe200078cc0ff */
[----:B------:R-:W-:Y:S01]  /*19b0*/  FADD.FTZ R4, R61, R4 ;  /* 0x000000043d047221 */ /* 0x000fe20000010000 */
[----:B------:R-:W-:Y:S01]  /*19c0*/  IADD3.X R67, R104, c[0x0][0x24c], RZ, P2, !PT ;  /* 0x0000930068437a10 */ /* 0x000fe200017fe4ff */
[----:B------:R-:W-:Y:S01]  /*19d0*/  FMUL.FTZ R60, R16, R71 ;  /* 0x00000047103c7220 */ /* 0x000fe20000410000 */
[----:B------:R0:W-:Y:S01]  /*19e0*/  @P1 STG.E.128 [R64.64], R52 ;  /* 0x0000003440001986 */ /* 0x0001e2000c101d04 */
[----:B------:R-:W-:Y:S01]  /*19f0*/  FMUL.FTZ R61, R17, R70 ;  /* 0x00000046113d7220 */ /* 0x000fe20000410000 */
[----:B------:R-:W-:Y:S01]  /*1a00*/  ISETP.GE.AND P1, PT, R102, c[0x0][0x164], PT ;  /* 0x0000590066007a0c */ /* 0x000fe20003f26270 */
[----:B------:R-:W-:Y:S01]  /*1a10*/  FMUL.FTZ R62, R18, R75 ;  /* 0x0000004b123e7220 */ /* 0x000fe20000410000 */
[----:B------:R-:W-:Y:S01]  /*1a20*/  SEL R60, R60, RZ, P5 ;  /* 0x000000ff3c3c7207 */ /* 0x000fe20002800000 */
[----:B------:R-:W-:Y:S01]  /*1a30*/  FMUL.FTZ R63, R19, R72 ;  /* 0x00000048133f7220 */ /* 0x000fe20000410000 */
[----:B------:R-:W-:Y:S01]  /*1a40*/  SEL R61, R61, RZ, P4 ;  /* 0x000000ff3d3d7207 */ /* 0x000fe20002000000 */
[----:B------:R-:W-:Y:S01]  /*1a50*/  FADD.FTZ R7, R78, R7 ;  /* 0x000000074e077221 */ /* 0x000fe20000010000 */
[----:B------:R-:W-:Y:S01]  /*1a60*/  SEL R62, R62, RZ, P6 ;  /* 0x000000ff3e3e7207 */ /* 0x000fe20003000000 */
[----:B------:R-:W-:Y:S01]  /*1a70*/  FADD.FTZ R8, R79, R8 ;  /* 0x000000084f087221 */ /* 0x000fe20000010000 */
[----:B------:R-:W-:Y:S01]  /*1a80*/  SEL R63, R63, RZ, P0 ;  /* 0x000000ff3f3f7207 */ /* 0x000fe20000000000 */
[----:B------:R-:W-:-:S02]  /*1a90*/  FADD.FTZ R6, R115, R6 ;  /* 0x0000000673067221 */ /* 0x000fc40000010000 */
[----:B------:R-:W-:Y:S02]  /*1aa0*/  FADD.FTZ R3, R116, R3 ;  /* 0x0000000374037221 */ /* 0x000fe40000010000 */
[----:B------:R0:W-:Y:S01]  /*1ab0*/  STG.E.128 [R66.64], R60 ;  /* 0x0000003c42007986 */ /* 0x0001e2000c101d04 */
[----:B------:R-:W-:Y:S02]  /*1ac0*/  FADD.FTZ R85, R68, R85 ;  /* 0x0000005544557221 */ /* 0x000fe40000010000 */
[----:B------:R-:W-:Y:S02]  /*1ad0*/  FADD.FTZ R2, R69, R2 ;  /* 0x0000000245027221 */ /* 0x000fe40000010000 */
[----:B--2---:R-:W-:Y:S02]  /*1ae0*/  FMUL.FTZ R56, R71, R56 ;  /* 0x0000003847387220 */ /* 0x004fe40000410000 */
[----:B------:R-:W-:Y:S02]  /*1af0*/  FMUL.FTZ R70, R57, R70 ;  /* 0x0000004639467220 */ /* 0x000fe40000410000 */
[----:B------:R-:W-:Y:S01]  /*1b00*/  FMUL.FTZ R58, R58, R75 ;  /* 0x0000004b3a3a7220 */ /* 0x000fe20000410000 */
[----:B------:R-:W-:Y:S01]  /*1b10*/  FSEL R57, R56, RZ, P5 ;  /* 0x000000ff38397208 */ /* 0x000fe20002800000 */
[----:B------:R-:W-:Y:S01]  /*1b20*/  FMUL.FTZ R72, R59, R72 ;  /* 0x000000483b487220 */ /* 0x000fe20000410000 */
[----:B------:R-:W-:-:S02]  /*1b30*/  FSEL R70, R70, RZ, P4 ;  /* 0x000000ff46467208 */ /* 0x000fc40002000000 */
[----:B------:R-:W-:Y:S01]  /*1b40*/  FSEL R59, R58, RZ, P6 ;  /* 0x000000ff3a3b7208 */ /* 0x000fe20003000000 */
[----:B------:R-:W-:Y:S01]  /*1b50*/  FADD.FTZ R88, R57, R88 ;  /* 0x0000005839587221 */ /* 0x000fe20000010000 */
[----:B------:R-:W-:Y:S01]  /*1b60*/  FSEL R72, R72, RZ, P0 ;  /* 0x000000ff48487208 */ /* 0x000fe20000000000 */
[----:B------:R-:W-:Y:S02]  /*1b70*/  FADD.FTZ R87, R70, R87 ;  /* 0x0000005746577221 */ /* 0x000fe40000010000 */
[----:B------:R-:W-:Y:S02]  /*1b80*/  FADD.FTZ R90, R59, R90 ;  /* 0x0000005a3b5a7221 */ /* 0x000fe40000010000 */
[----:B------:R-:W-:Y:S01]  /*1b90*/  FADD.FTZ R89, R72, R89 ;  /* 0x0000005948597221 */ /* 0x000fe20000010000 */
[----:B0-----:R-:W-:Y:S01]  /*1ba0*/  @P1 CALL.REL.NOINC `(.L_x_6522) ;  /* 0x0000001000001944 */ /* 0x001fe20003c00000 */
[----:B------:R-:W-:Y:S05]  /*1bb0*/  BRA `(.L_x_6523) ;  /* 0xffffe7d000007947 */ /* 0x000fea000383ffff */
.L_x_6522:
        /* <DEDUP_REMOVED lines=36> */
.L_x_6519:
        /* <DEDUP_REMOVED lines=19> */
.L_x_6520:
[----:B------:R-:W-:Y:S01]  /*1f30*/  HFMA2.MMA R62, -RZ, RZ, 0, 9.5367431640625e-07 ;  /* 0x00000010ff3e7435 */ /* 0x000fe200000001ff */
[----:B------:R-:W-:-:S02]  /*1f40*/  MOV R77, R58 ;  /* 0x0000003a004d7202 */ /* 0x000fc40000000f00 */
[----:B------:R-:W-:Y:S02]  /*1f50*/  MOV R63, 0x1f ;  /* 0x0000001f003f7802 */ /* 0x000fe40000000f00 */
[----:B------:R-:W-:Y:S02]  /*1f60*/  MOV R60, 0xffffffff ;  /* 0xffffffff003c7802 */ /* 0x000fe40000000f00 */
[----:B------:R-:W-:Y:S02]  /*1f70*/  MOV R56, 0x1f90 ;  /* 0x00001f9000387802 */ /* 0x000fe40000000f00 */
[----:B-----5:R-:W-:Y:S05]  /*1f80*/  CALL.REL.NOINC `($__internal_195_$__cuda_sm70_shflsync_down_p) ;  /* 0x0000046000007944 */ /* 0x020fea0003c00000 */
[----:B-1----:R-:W-:Y:S01]  /*1f90*/  MOV R61, R62 ;  /* 0x0000003e003d7202 */ /* 0x002fe20000000f00 */
[----:B0-----:R-:W-:Y:S05]  /*1fa0*/  BRA `(.L_x_6524) ;  /* 0xffffed0000007947 */ /* 0x001fea000383ffff */
.L_x_6521:
[----:B------:R-:W-:Y:S01]  /*1fb0*/  HFMA2.MMA R62, -RZ, RZ, 0, 9.5367431640625e-07 ;  /* 0x00000010ff3e7435 */ /* 0x000fe200000001ff */
[----:B------:R-:W-:Y:S02]  /*1fc0*/  MOV R77, R59 ;  /* 0x0000003b004d7202 */ /* 0x000fe40000000f00 */
[----:B------:R-:W-:Y:S02]  /*1fd0*/  MOV R63, 0x1f ;  /* 0x0000001f003f7802 */ /* 0x000fe40000000f00 */
[----:B------:R-:W-:-:S02]  /*1fe0*/  MOV R60, 0xffffffff ;  /* 0xffffffff003c7802 */ /* 0x000fc40000000f00 */
[----:B------:R-:W-:Y:S02]  /*1ff0*/  MOV R56, 0x2010 ;  /* 0x0000201000387802 */ /* 0x000fe40000000f00 */
[----:B01---5:R-:W-:Y:S05]  /*2000*/  CALL.REL.NOINC `($__internal_195_$__cuda_sm70_shflsync_down_p) ;  /* 0x000003e000007944 */ /* 0x023fea0003c00000 */
[----:B------:R-:W-:Y:S01]  /*2010*/  FADD.FTZ R58, R58, R61 ;  /* 0x0000003d3a3a7221 */ /* 0x000fe20000010000 */
[----:B0-----:R-:W-:Y:S01]  /*2020*/  MOV R63, 0x1f ;  /* 0x0000001f003f7802 */ /* 0x001fe20000000f00 */
[----:B-1----:R-:W-:Y:S01]  /*2030*/  FADD.FTZ R59, R59, R62 ;  /* 0x0000003e3b3b7221 */ /* 0x002fe20000010000 */
[----:B------:R-:W-:Y:S01]  /*2040*/  HFMA2.MMA R62, -RZ, RZ, 0, 4.76837158203125e-07 ;  /* 0x00000008ff3e7435 */ /* 0x000fe200000001ff */
[----:B------:R-:W-:Y:S02]  /*2050*/  MOV R60, 0xffffffff ;  /* 0xffffffff003c7802 */ /* 0x000fe40000000f00 */
[----:B------:R-:W-:Y:S02]  /*2060*/  MOV R77, R58 ;  /* 0x0000003a004d7202 */ /* 0x000fe40000000f00 */
[----:B------:R-:W-:Y:S02]  /*2070*/  MOV R56, 0x2090 ;  /* 0x0000209000387802 */ /* 0x000fe40000000f00 */
[----:B------:R-:W-:Y:S05]  /*2080*/  CALL.REL.NOINC `($__internal_195_$__cuda_sm70_shflsync_down_p) ;  /* 0x0000036000007944 */ /* 0x000fea0003c00000 */
[----:B-1----:R-:W-:Y:S01]  /*2090*/  MOV R61, R62 ;  /* 0x0000003e003d7202 */ /* 0x002fe20000000f00 */
[----:B------:R-:W-:Y:S01]  /*20a0*/  HFMA2.MMA R62, -RZ, RZ, 0, 4.76837158203125e-07 ;  /* 0x00000008ff3e7435 */ /* 0x000fe200000001ff */
[----:B0-----:R-:W-:-:S02]  /*20b0*/  MOV R77, R59 ;  /* 0x0000003b004d7202 */ /* 0x001fc40000000f00 */
[----:B------:R-:W-:Y:S02]  /*20c0*/  MOV R63, 0x1f ;  /* 0x0000001f003f7802 */ /* 0x000fe40000000f00 */
[----:B------:R-:W-:Y:S02]  /*20d0*/  MOV R60, 0xffffffff ;  /* 0xffffffff003c7802 */ /* 0x000fe40000000f00 */
[----:B------:R-:W-:Y:S02]  /*20e0*/  MOV R56, 0x2100 ;  /* 0x0000210000387802 */ /* 0x000fe40000000f00 */
[----:B------:R-:W-:Y:S05]  /*20f0*/  CALL.REL.NOINC `($__internal_195_$__cuda_sm70_shflsync_down_p) ;  /* 0x000002f000007944 */ /* 0x000fea0003c00000 */
[----:B------:R-:W-:Y:S01]  /*2100*/  FADD.FTZ R58, R61, R58 ;  /* 0x0000003a3d3a7221 */ /* 0x000fe20000010000 */
[----:B0-----:R-:W-:Y:S01]  /*2110*/  MOV R63, 0x1f ;  /* 0x0000001f003f7802 */ /* 0x001fe20000000f00 */
[----:B-1----:R-:W-:Y:S01]  /*2120*/  FADD.FTZ R59, R59, R62 ;  /* 0x0000003e3b3b7221 */ /* 0x002fe20000010000 */
[----:B------:R-:W-:Y:S01]  /*2130*/  HFMA2.MMA R62, -RZ, RZ, 0, 2.384185791015625e-07 ;  /* 0x00000004ff3e7435 */ /* 0x000fe200000001ff */
[----:B------:R-:W-:Y:S02]  /*2140*/  MOV R60, 0xffffffff ;  /* 0xffffffff003c7802 */ /* 0x000fe40000000f00 */
[----:B------:R-:W-:-:S02]  /*2150*/  MOV R77, R58 ;  /* 0x0000003a004d7202 */ /* 0x000fc40000000f00 */
[----:B------:R-:W-:Y:S02]  /*2160*/  MOV R56, 0x2180 ;  /* 0x0000218000387802 */ /* 0x000fe40000000f00 */
[----:B------:R-:W-:Y:S05]  /*2170*/  CALL.REL.NOINC `($__internal_195_$__cuda_sm70_shflsync_down_p) ;  /* 0x0000027000007944 */ /* 0x000fea0003c00000 */
[----:B-1----:R-:W-:Y:S01]  /*2180*/  MOV R61, R62 ;  /* 0x0000003e003d7202 */ /* 0x002fe20000000f00 */
[----:B------:R-:W-:Y:S01]  /*2190*/  HFMA2.MMA R62, -RZ, RZ, 0, 2.384185791015625e-07 ;  /* 0x00000004ff3e7435 */ /* 0x000fe200000001ff */
[----:B0-----:R-:W-:Y:S02]  /*21a0*/  MOV R77, R59 ;  /* 0x0000003b004d7202 */ /* 0x001fe40000000f00 */
[----:B------:R-:W-:Y:S02]  /*21b0*/  MOV R63, 0x1f ;  /* 0x0000001f003f7802 */ /* 0x000fe40000000f00 */
[----:B------:R-:W-:Y:S02]  /*21c0*/  MOV R60, 0xffffffff ;  /* 0xffffffff003c7802 */ /* 0x000fe40000000f00 */
[----:B------:R-:W-:Y:S02]  /*21d0*/  MOV R56, 0x21f0 ;  /* 0x000021f000387802 */ /* 0x000fe40000000f00 */
[----:B------:R-:W-:Y:S05]  /*21e0*/  CALL.REL.NOINC `($__internal_195_$__cuda_sm70_shflsync_down_p) ;  /* 0x0000020000007944 */ /* 0x000fea0003c00000 */
[----:B------:R-:W-:Y:S01]  /*21f0*/  FADD.FTZ R58, R61, R58 ;  /* 0x0000003a3d3a7221 */ /* 0x000fe20000010000 */
[----:B0-----:R-:W-:Y:S01]  /*2200*/  MOV R63, 0x1f ;  /* 0x0000001f003f7802 */ /* 0x001fe20000000f00 */
[----:B-1----:R-:W-:Y:S01]  /*2210*/  FADD.FTZ R59, R59, R62 ;  /* 0x0000003e3b3b7221 */ /* 0x002fe20000010000 */
[----:B------:R-:W-:Y:S01]  /*2220*/  HFMA2.MMA R62, -RZ, RZ, 0, 1.1920928955078125e-07 ;  /* 0x00000002ff3e7435 */ /* 0x000fe200000001ff */
[----:B------:R-:W-:-:S02]  /*2230*/  MOV R60, 0xffffffff ;  /* 0xffffffff003c7802 */ /* 0x000fc40000000f00 */
[----:B------:R-:W-:Y:S02]  /*2240*/  MOV R77, R58 ;  /* 0x0000003a004d7202 */ /* 0x000fe40000000f00 */
[----:B------:R-:W-:Y:S02]  /*2250*/  MOV R56, 0x2270 ;  /* 0x0000227000387802 */ /* 0x000fe40000000f00 */
[----:B------:R-:W-:Y:S05]  /*2260*/  CALL.REL.NOINC `($__internal_195_$__cuda_sm70_shflsync_down_p) ;  /* 0x0000018000007944 */ /* 0x000fea0003c00000 */
[----:B-1----:R-:W-:Y:S01]  /*2270*/  MOV R61, R62 ;  /* 0x0000003e003d7202 */ /* 0x002fe20000000f00 */
[----:B------:R-:W-:Y:S01]  /*2280*/  HFMA2.MMA R62, -RZ, RZ, 0, 1.1920928955078125e-07 ;  /* 0x00000002ff3e7435 */ /* 0x000fe200000001ff */
[----:B0-----:R-:W-:Y:S02]  /*2290*/  MOV R77, R59 ;  /* 0x0000003b004d7202 */ /* 0x001fe40000000f00 */
[----:B------:R-:W-:Y:S02]  /*22a0*/  MOV R63, 0x1f ;  /* 0x0000001f003f7802 */ /* 0x000fe40000000f00 */
[----:B------:R-:W-:Y:S02]  /*22b0*/  MOV R60, 0xffffffff ;  /* 0xffffffff003c7802 */ /* 0x000fe40000000f00 */
[----:B------:R-:W-:-:S02]  /*22c0*/  MOV R56, 0x22e0 ;  /* 0x000022e000387802 */ /* 0x000fc40000000f00 */
[----:B------:R-:W-:Y:S05]  /*22d0*/  CALL.REL.NOINC `($__internal_195_$__cuda_sm70_shflsync_down_p) ;  /* 0x0000011000007944 */ /* 0x000fea0003c00000 */
[----:B------:R-:W-:Y:S01]  /*22e0*/  FADD.FTZ R58, R61, R58 ;  /* 0x0000003a3d3a7221 */ /* 0x000fe20000010000 */
[----:B0-----:R-:W-:Y:S01]  /*22f0*/  MOV R63, 0x1f ;  /* 0x0000001f003f7802 */ /* 0x001fe20000000f00 */
[----:B-1----:R-:W-:Y:S01]  /*2300*/  FADD.FTZ R59, R59, R62 ;  /* 0x0000003e3b3b7221 */ /* 0x002fe20000010000 */
[----:B------:R-:W-:Y:S01]  /*2310*/  HFMA2.MMA R62, -RZ, RZ, 0, 5.9604644775390625e-08 ;  /* 0x00000001ff3e7435 */ /* 0x000fe200000001ff */
[----:B------:R-:W-:-:S02]  /*2320*/  MOV R60, 0xffffffff ;  /* 0xffffffff003c7802 */ /* 0x000fc40000000f00 */
[----:B------:R-:W-:Y:S02]  /*2330*/  MOV R77, R58 ;  /* 0x0000003a004d7202 */ /* 0x000fe40000000f00 */
[----:B------:R-:W-:Y:S02]  /*2340*/  MOV R56, 0x2360 ;  /* 0x0000236000387802 */ /* 0x000fe40000000f00 */
[----:B------:R-:W-:Y:S05]  /*2350*/  CALL.REL.NOINC `($__internal_195_$__cuda_sm70_shflsync_down_p) ;  /* 0x0000009000007944 */ /* 0x000fea0003c00000 */
[----:B-1----:R-:W-:Y:S01]  /*2360*/  MOV R61, R62 ;  /* 0x0000003e003d7202 */ /* 0x002fe20000000f00 */
[----:B------:R-:W-:Y:S01]  /*2370*/  HFMA2.MMA R62, -RZ, RZ, 0, 5.9604644775390625e-08 ;  /* 0x00000001ff3e7435 */ /* 0x000fe200000001ff */
[----:B0-----:R-:W-:Y:S02]  /*2380*/  MOV R77, R59 ;  /* 0x0000003b004d7202 */ /* 0x001fe40000000f00 */
[----:B------:R-:W-:Y:S02]  /*2390*/  MOV R63, 0x1f ;  /* 0x0000001f003f7802 */ /* 0x000fe40000000f00 */
[----:B------:R-:W-:Y:S02]  /*23a0*/  MOV R60, 0xffffffff ;  /* 0xffffffff003c7802 */ /* 0x000fe40000000f00 */
[----:B------:R-:W-:-:S02]  /*23b0*/  MOV R56, 0x23d0 ;  /* 0x000023d000387802 */ /* 0x000fc40000000f00 */
[----:B------:R-:W-:Y:S05]  /*23c0*/  CALL.REL.NOINC `($__internal_195_$__cuda_sm70_shflsync_down_p) ;  /* 0x0000002000007944 */ /* 0x000fea0003c00000 */
[----:B-1----:R-:W-:Y:S01]  /*23d0*/  MOV R56, R62 ;  /* 0x0000003e00387202 */ /* 0x002fe20000000f00 */
[----:B0-----:R-:W-:Y:S05]  /*23e0*/  BRA `(.L_x_6525) ;  /* 0xffffe9e000007947 */ /* 0x001fea000383ffff */
        .weak           $__internal_195_$__cuda_sm70_shflsync_down_p
        .type           $__internal_195_$__cuda_sm70_shflsync_down_p,@function
        .size           $__internal_195_$__cuda_sm70_shflsync_down_p,(.L_x_6844 - $__internal_195_$__cuda_sm70_shflsync_down_p)
$__internal_195_$__cuda_sm70_shflsync_down_p:
[----:B------:R-:W-:Y:S01]  /*23f0*/  HFMA2.MMA R57, -RZ, RZ, 0, 0 ;  /* 0x00000000ff397435 */ /* 0x000fe200000001ff */
[----:B------:R-:W-:Y:S04]  /*2400*/  WARPSYNC R60 ;  /* 0x0000003c00007348 */ /* 0x000fe80003800000 */
[----:B------:R0:W1:Y:S01]  /*2410*/  SHFL.DOWN PT, R62, R77, R62, R63 ;  /* 0x0800003e4d3e7389 */ /* 0x00006200000e003f */
[----:B------:R-:W-:Y:S05]  /*2420*/  RET.REL.NODEC R56 `(_ZN10layer_norm13ln_bwd_kernelINS_13Kernel_traitsIfffffjLj1536ELj1ELj1ELj4ELj16ENS_18Kernel_traits_baseILj1536EfffffjLj128EEEEELb1ELb1ELb0ELb1EEEvNS_9BwdParamsE) ;  /* 0xffffdbd038007950 */ /* 0x000fea0003c3ffff */
.L_x_6526:
        /* <DEDUP_REMOVED lines=13> */
.L_x_6844:


//--------------------- .text._ZN10layer_norm22ln_bwd_finalize_kernelINS_22Kernel_traits_finalizeILj1536EfffffjLb1ELj1024ELj4ENS_18Kernel_traits_baseILj1536EfffffjLj1024EEEEELb1ELb0EEEvNS_9BwdParamsE --------------------------
	.section	.text._ZN10layer_norm22ln_bwd_finalize_kernelINS_22Kernel_traits_finalizeILj1536EfffffjLb1ELj1024ELj4ENS_18Kernel_traits_baseILj1536EfffffjLj1024EEEEELb1ELb0EEEvNS_9BwdParamsE,"ax",@progbits
	.sectioninfo	@"SHI_REGISTERS=32"
	.align	128
        .global         _ZN10layer_norm22ln_bwd_finalize_kernelINS_22Kernel_traits_finalizeILj1536EfffffjLb1ELj1024ELj4ENS_18Kernel_traits_baseILj1536EfffffjLj1024EEEEELb1ELb0EEEvNS_9BwdParamsE
        .type           _ZN10layer_norm22ln_bwd_finalize_kernelINS_22Kernel_traits_finalizeILj1536EfffffjLb1ELj1024ELj4ENS_18Kernel_traits_baseILj1536EfffffjLj1024EEEEELb1ELb0EEEvNS_9BwdParamsE,@function
        .size           _ZN10layer_norm22ln_bwd_finalize_kernelINS_22Kernel_traits_finalizeILj1536EfffffjLb1ELj1024ELj4ENS_18Kernel_traits_baseILj1536EfffffjLj1024EEEEELb1ELb0EEEvNS_9BwdParamsE,(.L_x_6845 - _ZN10layer_norm22ln_bwd_finalize_kernelINS_22Kernel_traits_finalizeILj1536EfffffjLb1ELj1024ELj4ENS_18Kernel_traits_baseILj1536EfffffjLj1024EEEEELb1ELb0EEEvNS_9BwdParamsE)
        .other          _ZN10layer_norm22ln_bwd_finalize_kernelINS_22Kernel_traits_finalizeILj1536EfffffjLb1ELj1024ELj4ENS_18Kernel_traits_baseILj1536EfffffjLj1024EEEEELb1ELb0EEEvNS_9BwdParamsE,@"STO_CUDA_ENTRY STV_DEFAULT"
_ZN10layer_norm22ln_bwd_finalize_kernelINS_22Kernel_traits_finalizeILj1536EfffffjLb1ELj1024ELj4ENS_18Kernel_traits_baseILj1536EfffffjLj1024EEEEELb1ELb0EEEvNS_9BwdParamsE:
.text._ZN10layer_norm22ln_bwd_finalize_kernelINS_22Kernel_traits_finalizeILj1536EfffffjLb1ELj1024ELj4ENS_18Kernel_traits_baseILj1536EfffffjLj1024EEEEELb1ELb0EEEvNS_9BwdParamsE:
        /* <DEDUP_REMOVED lines=19> */
.L_x_6540:
        /* <DEDUP_REMOVED lines=33> */
.L_x_6531:
        /* <DEDUP_REMOVED lines=47> */
.L_x_6530:
[----:B------:R-:W-:Y:S05]  /*0630*/  BSYNC B1 ;  /* 0x0000000000017941 */ /* 0x000fea0003800000 */
.L_x_6529:
        /* <DEDUP_REMOVED lines=29> */
.L_x_6533:
[----:B------:R-:W-:Y:S05]  /*0810*/  BSYNC B1 ;  /* 0x0000000000017941 */ /* 0x000fea0003800000 */
.L_x_6532:
        /* <DEDUP_REMOVED lines=14> */
.L_x_6534:
[----:B------:R-:W-:Y:S05]  /*0900*/  BSYNC B1 ;  /* 0x0000000000017941 */ /* 0x000fea0003800000 */
.L_x_6528:
[----:B------:R-:W-:Y:S05]  /*0910*/  BSYNC B0 ;  /* 0x0000000000007941 */ /* 0x000fea0003800000 */
.L_x_6527:
        /* <DEDUP_REMOVED lines=12> */
.L_x_6541:
        /* <DEDUP_REMOVED lines=27> */
.L_x_6542:
        /* <DEDUP_REMOVED lines=9> */
.L_x_6535:
        /* <DEDUP_REMOVED lines=18> */
.L_x_6539:
[----:B------:R-:W-:Y:S05]  /*0d40*/  BSYNC B0 ;  /* 0x0000000000007941 */ /* 0x000fea0003800000 */
.L_x_6538:
[C---:B------:R-:W-:Y:S02]  /*0d50*/  ISETP.GT.U32.AND P1, PT, R4.reuse, -0x601, PT ;  /* 0xfffff9ff0400780c */ /* 0x040fe40003f24070 */
[----:B------:R-:W-:-:S02]  /*0d60*/  IADD3 R4, R4, 0x600, RZ ;  /* 0x0000060004047810 */ /* 0x000fc40007ffe0ff */
[----:B------:R-:W-:-:S09]  /*0d70*/  IADD3 R5, R5, 0x300, RZ ;  /* 0x0000030005057810 */ /* 0x000fd20007ffe0ff */
[----:B01----:R-:W-:Y:S05]  /*0d80*/  @P1 BRA `(.L_x_6540) ;  /* 0xfffff3a000001947 */ /* 0x003fea000383ffff */
[----:B------:R-:W-:Y:S05]  /*0d90*/  EXIT ;  /* 0x000000000000794d */ /* 0x000fea0003800000 */
.L_x_6536:
[----:B------:R-:W-:Y:S01]  /*0da0*/  HFMA2.MMA R17, -RZ, RZ, 0, 5.9604644775390625e-08 ;  /* 0x00000001ff117435 */ /* 0x000fe200000001ff */
[----:B---3--:R-:W-:Y:S01]  /*0db0*/  MOV R18, R10 ;  /* 0x0000000a00127202 */ /* 0x008fe20000000f00 */
[----:B------:R-:W-:Y:S01]  /*0dc0*/  IMAD.MOV.U32 R14, RZ, RZ, 0x1f ;  /* 0x0000001fff0e7424 */ /* 0x000fe200078e00ff */
[----:B------:R-:W-:Y:S02]  /*0dd0*/  MOV R19, 0xffffffff ;  /* 0xffffffff00137802 */ /* 0x000fe40000000f00 */
[----:B------:R-:W-:Y:S02]  /*0de0*/  MOV R8, 0xe00 ;  /* 0x00000e0000087802 */ /* 0x000fe40000000f00 */
[----:B012---:R-:W-:Y:S05]  /*0df0*/  CALL.REL.NOINC `($__internal_196_$__cuda_sm70_shflsync_bfly_p) ;  /* 0x0000059000007944 */ /* 0x007fea0003c00000 */
[----:B01----:R-:W-:Y:S05]  /*0e00*/  BRA `(.L_x_6541) ;  /* 0xfffffbd000007947 */ /* 0x003fea000383ffff */
.L_x_6537:
[----:B------:R-:W-:Y:S01]  /*0e10*/  HFMA2.MMA R17, -RZ, RZ, 0, 1.1920928955078125e-07 ;  /* 0x00000002ff117435 */ /* 0x000fe200000001ff */
[----:B------:R-:W-:Y:S01]  /*0e20*/  IMAD.MOV.U32 R14, RZ, RZ, 0x1f ;  /* 0x0000001fff0e7424 */ /* 0x000fe200078e00ff */
[----:B------:R-:W-:Y:S02]  /*0e30*/  MOV R19, 0xffffffff ;  /* 0xffffffff00137802 */ /* 0x000fe40000000f00 */
[----:B------:R-:W-:Y:S02]  /*0e40*/  MOV R8, 0xe60 ;  /* 0x00000e6000087802 */ /* 0x000fe40000000f00 */
[----:B0123--:R-:W-:Y:S05]  /*0e50*/  CALL.REL.NOINC `($__internal_196_$__cuda_sm70_shflsync_bfly_p) ;  /* 0x0000053000007944 */ /* 0x00ffea0003c00000 */
[----:B0-----:R-:W-:Y:S01]  /*0e60*/  HFMA2.MMA R17, -RZ, RZ, 0, 2.384185791015625e-07 ;  /* 0x00000004ff117435 */ /* 0x001fe200000001ff */
[----:B-1----:R-:W-:Y:S01]  /*0e70*/  FADD.FTZ R18, R18, R14 ;  /* 0x0000000e12127221 */ /* 0x002fe20000010000 */
[----:B------:R-:W-:Y:S01]  /*0e80*/  MOV R19, 0xffffffff ;  /* 0xffffffff00137802 */ /* 0x000fe20000000f00 */
[----:B------:R-:W-:Y:S01]  /*0e90*/  IMAD.MOV.U32 R14, RZ, RZ, 0x1f ;  /* 0x0000001fff0e7424 */ /* 0x000fe200078e00ff */
[----:B------:R-:W-:-:S02]  /*0ea0*/  MOV R8, 0xec0 ;  /* 0x00000ec000087802 */ /* 0x000fc40000000f00 */
[----:B------:R-:W-:Y:S05]  /*0eb0*/  CALL.REL.NOINC `($__internal_196_$__cuda_sm70_shflsync_bfly_p) ;  /* 0x000004d000007944 */ /* 0x000fea0003c00000 */
[----:B0-----:R-:W-:Y:S01]  /*0ec0*/  HFMA2.MMA R17, -RZ, RZ, 0, 4.76837158203125e-07 ;  /* 0x00000008ff117435 */ /* 0x001fe200000001ff */
[----:B-1----:R-:W-:Y:S01]  /*0ed0*/  FADD.FTZ R18, R18, R14 ;  /* 0x0000000e12127221 */ /* 0x002fe20000010000 */
[----:B------:R-:W-:Y:S01]  /*0ee0*/  MOV R19, 0xffffffff ;  /* 0xffffffff00137802 */ /* 0x000fe20000000f00 */
[----:B------:R-:W-:Y:S01]  /*0ef0*/  IMAD.MOV.U32 R14, RZ, RZ, 0x1f ;  /* 0x0000001fff0e7424 */ /* 0x000fe200078e00ff */
[----:B------:R-:W-:-:S02]  /*0f00*/  MOV R8, 0xf20 ;  /* 0x00000f2000087802 */ /* 0x000fc40000000f00 */
[----:B------:R-:W-:Y:S05]  /*0f10*/  CALL.REL.NOINC `($__internal_196_$__cuda_sm70_shflsync_bfly_p) ;  /* 0x0000047000007944 */ /* 0x000fea0003c00000 */
[----:B-1----:R-:W-:Y:S01]  /*0f20*/  FADD.FTZ R10, R18, R14 ;  /* 0x0000000e120a7221 */ /* 0x002fe20000010000 */
[----:B0-----:R-:W-:Y:S01]  /*0f30*/  HFMA2.MMA R17, -RZ, RZ, 0, 9.5367431640625e-07 ;  /* 0x00000010ff117435 */ /* 0x001fe200000001ff */
[----:B------:R-:W-:Y:S01]  /*0f40*/  IMAD.MOV.U32 R14, RZ, RZ, 0x1f ;  /* 0x0000001fff0e7424 */ /* 0x000fe200078e00ff */
[----:B------:R-:W-:-:S02]  /*0f50*/  MOV R19, 0xffffffff ;  /* 0xffffffff00137802 */ /* 0x000fc40000000f00 */
[----:B------:R-:W-:Y:S02]  /*0f60*/  MOV R18, R10 ;  /* 0x0000000a00127202 */ /* 0x000fe40000000f00 */
[----:B------:R-:W-:Y:S02]  /*0f70*/  MOV R8, 0xf90 ;  /* 0x00000f9000087802 */ /* 0x000fe40000000f00 */
[----:B------:R-:W-:Y:S05]  /*0f80*/  CALL.REL.NOINC `($__internal_196_$__cuda_sm70_shflsync_bfly_p) ;  /* 0x0000040000007944 */ /* 0x000fea0003c00000 */
[----:B0-----:R-:W-:Y:S01]  /*0f90*/  HFMA2.MMA R17, -RZ, RZ, 0, 5.9604644775390625e-08 ;  /* 0x00000001ff117435 */ /* 0x001fe200000001ff */
[----:B-1----:R-:W-:Y:S01]  /*0fa0*/  IMAD.MOV.U32 R13, RZ, RZ, R14 ;  /* 0x000000ffff0d7224 */ /* 0x002fe200078e000e */
[----:B------:R-:W-:Y:S01]  /*0fb0*/  MOV R18, R15 ;  /* 0x0000000f00127202 */ /* 0x000fe20000000f00 */
[----:B------:R-:W-:Y:S01]  /*0fc0*/  IMAD.MOV.U32 R14, RZ, RZ, 0x1f ;  /* 0x0000001fff0e7424 */ /* 0x000fe200078e00ff */
[----:B------:R-:W-:Y:S02]  /*0fd0*/  MOV R19, 0xffffffff ;  /* 0xffffffff00137802 */ /* 0x000fe40000000f00 */
[----:B------:R-:W-:Y:S02]  /*0fe0*/  MOV R8, 0x1000 ;  /* 0x0000100000087802 */ /* 0x000fe40000000f00 */
[----:B------:R-:W-:Y:S05]  /*0ff0*/  CALL.REL.NOINC `($__internal_196_$__cuda_sm70_shflsync_bfly_p) ;  /* 0x0000039000007944 */ /* 0x000fea0003c00000 */
[----:B0-----:R-:W-:Y:S01]  /*1000*/  HFMA2.MMA R17, -RZ, RZ, 0, 1.1920928955078125e-07 ;  /* 0x00000002ff117435 */ /* 0x001fe200000001ff */
[----:B-1----:R-:W-:Y:S01]  /*1010*/  FADD.FTZ R18, R15, R14 ;  /* 0x0000000e0f127221 */ /* 0x002fe20000010000 */
[----:B------:R-:W-:Y:S01]  /*1020*/  MOV R19, 0xffffffff ;  /* 0xffffffff00137802 */ /* 0x000fe20000000f00 */
[----:B------:R-:W-:Y:S01]  /*1030*/  IMAD.MOV.U32 R14, RZ, RZ, 0x1f ;  /* 0x0000001fff0e7424 */ /* 0x000fe200078e00ff */
[----:B------:R-:W-:-:S02]  /*1040*/  MOV R8, 0x1060 ;  /* 0x0000106000087802 */ /* 0x000fc40000000f00 */
[----:B------:R-:W-:Y:S05]  /*1050*/  CALL.REL.NOINC `($__internal_196_$__cuda_sm70_shflsync_bfly_p) ;  /* 0x0000033000007944 */ /* 0x000fea0003c00000 */
        /* <DEDUP_REMOVED lines=14> */
[----:B------:R-:W-:Y:S01]  /*1140*/  MOV R14, 0x1f ;  /* 0x0000001f000e7802 */ /* 0x000fe20000000f00 */
[----:B------:R-:W-:Y:S01]  /*1150*/  IMAD.MOV.U32 R19, RZ, RZ, -0x1 ;  /* 0xffffffffff137424 */ /* 0x000fe200078e00ff */
[----:B------:R-:W-:-:S02]  /*1160*/  MOV R8, 0x1190 ;  /* 0x0000119000087802 */ /* 0x000fc40000000f00 */
[----:B------:R-:W-:Y:S02]  /*1170*/  MOV R18, R12 ;  /* 0x0000000c00127202 */ /* 0x000fe40000000f00 */
[----:B------:R-:W-:Y:S05]  /*1180*/  CALL.REL.NOINC `($__internal_196_$__cuda_sm70_shflsync_bfly_p) ;  /* 0x0000020000007944 */ /* 0x000fea0003c00000 */
[----:B-1----:R-:W-:Y:S01]  /*1190*/  MOV R15, R14 ;  /* 0x0000000e000f7202 */ /* 0x002fe20000000f00 */
[----:B------:R-:W-:Y:S01]  /*11a0*/  HFMA2.MMA R14, -RZ, RZ, 0, 1.847743988037109375e-06 ;  /* 0x0000001fff0e7435 */ /* 0x000fe200000001ff */
[----:B0-----:R-:W-:Y:S01]  /*11b0*/  MOV R18, R11 ;  /* 0x0000000b00127202 */ /* 0x001fe20000000f00 */
        /* <DEDUP_REMOVED lines=13> */
[----:B------:R-:W-:Y:S01]  /*1290*/  IMAD.MOV.U32 R19, RZ, RZ, -0x1 ;  /* 0xffffffffff137424 */ /* 0x000fe200078e00ff */
[----:B------:R-:W-:-:S02]  /*12a0*/  MOV R8, 0x12c0 ;  /* 0x000012c000087802 */ /* 0x000fc40000000f00 */
[----:B------:R-:W-:Y:S05]  /*12b0*/  CALL.REL.NOINC `($__internal_196_$__cuda_sm70_shflsync_bfly_p) ;  /* 0x000000d000007944 */ /* 0x000fea0003c00000 */
[----:B0-----:R-:W-:Y:S01]  /*12c0*/  HFMA2.MMA R17, -RZ, RZ, 0, 4.76837158203125e-07 ;  /* 0x00000008ff117435 */ /* 0x001fe200000001ff */
[----:B-1----:R-:W-:Y:S01]  /*12d0*/  FADD.FTZ R18, R18, R14 ;  /* 0x0000000e12127221 */ /* 0x002fe20000010000 */
[----:B------:R-:W-:-:S02]  /*12e0*/  MOV R14, 0x1f ;  /* 0x0000001f000e7802 */ /* 0x000fc40000000f00 */
[----:B------:R-:W-:Y:S02]  /*12f0*/  MOV R19, 0xffffffff ;  /* 0xffffffff00137802 */ /* 0x000fe40000000f00 */
[----:B------:R-:W-:Y:S02]  /*1300*/  MOV R8, 0x1320 ;  /* 0x0000132000087802 */ /* 0x000fe40000000f00 */
[----:B------:R-:W-:Y:S05]  /*1310*/  CALL.REL.NOINC `($__internal_196_$__cuda_sm70_shflsync_bfly_p) ;  /* 0x0000007000007944 */ /* 0x000fea0003c00000 */
[----:B01----:R-:W-:Y:S01]  /*1320*/  FADD.FTZ R18, R18, R14 ;  /* 0x0000000e12127221 */ /* 0x003fe20000010000 */
[----:B------:R-:W-:Y:S01]  /*1330*/  HFMA2.MMA R14, -RZ, RZ, 0, 1.847743988037109375e-06 ;  /* 0x0000001fff0e7435 */ /* 0x000fe200000001ff */
[----:B------:R-:W-:Y:S01]  /*1340*/  IMAD.MOV.U32 R17, RZ, RZ, 0x10 ;  /* 0x00000010ff117424 */ /* 0x000fe200078e00ff */
[----:B------:R-:W-:Y:S02]  /*1350*/  MOV R19, 0xffffffff ;  /* 0xffffffff00137802 */ /* 0x000fe40000000f00 */
[----:B------:R-:W-:Y:S02]  /*1360*/  MOV R8, 0x1380 ;  /* 0x0000138000087802 */ /* 0x000fe40000000f00 */
[----:B------:R-:W-:Y:S05]  /*1370*/  CALL.REL.NOINC `($__internal_196_$__cuda_sm70_shflsync_bfly_p) ;  /* 0x0000001000007944 */ /* 0x000fea0003c00000 */
[----:B01----:R-:W-:Y:S05]  /*1380*/  BRA `(.L_x_6542) ;  /* 0xfffff80000007947 */ /* 0x003fea000383ffff */
        .weak           $__internal_196_$__cuda_sm70_shflsync_bfly_p
        .type           $__internal_196_$__cuda_sm70_shflsync_bfly_p,@function
        .size           $__internal_196_$__cuda_sm70_shflsync_bfly_p,(.L_x_6845 - $__internal_196_$__cuda_sm70_shflsync_bfly_p)
$__internal_196_$__cuda_sm70_shflsync_bfly_p:
[----:B------:R-:W-:Y:S01]  /*1390*/  HFMA2.MMA R9, -RZ, RZ, 0, 0 ;  /* 0x00000000ff097435 */ /* 0x000fe200000001ff */
[----:B------:R-:W-:Y:S04]  /*13a0*/  WARPSYNC R19 ;  /* 0x0000001300007348 */ /* 0x000fe80003800000 */
[----:B------:R0:W1:Y:S01]  /*13b0*/  SHFL.BFLY PT, R14, R18, R17, R14 ;  /* 0x0c000011120e7389 */ /* 0x00006200000e000e */
[----:B------:R-:W-:Y:S05]  /*13c0*/  RET.REL.NODEC R8 `(_ZN10layer_norm22ln_bwd_finalize_kernelINS_22Kernel_traits_finalizeILj1536EfffffjLb1ELj1024ELj4ENS_18Kernel_traits_baseILj1536EfffffjLj1024EEEEELb1ELb0EEEvNS_9BwdParamsE) ;  /* 0xffffec3008007950 */ /* 0x000fea0003c3ffff */
.L_x_6543:
        /* <DEDUP_REMOVED lines=11> */
.L_x_6845:


//--------------------- .text._ZN10layer_norm13ln_bwd_kernelINS_13Kernel_traitsIfffffjLj1536ELj1ELj1ELj4ELj16ENS_18Kernel_traits_baseILj1536EfffffjLj128EEEEELb1ELb1ELb1ELb0EEEvNS_9BwdParamsE --------------------------
	.section	.text._ZN10layer_norm13ln_bwd_kernelINS_13Kernel_traitsIfffffjLj1536ELj1ELj1ELj4ELj16ENS_18Kernel_traits_baseILj1536EfffffjLj128EEEEELb1ELb1ELb1ELb0EEEvNS_9BwdParamsE,"ax",@progbits
	.sectioninfo	@"SHI_REGISTERS=142"
	.align	128
        .global         _ZN10layer_norm13ln_bwd_kernelINS_13Kernel_traitsIfffffjLj1536ELj1ELj1ELj4ELj16ENS_18Kernel_traits_baseILj1536EfffffjLj128EEEEELb1ELb1ELb1ELb0EEEvNS_9BwdParamsE
        .type           _ZN10layer_norm13ln_bwd_kernelINS_13Kernel_traitsIfffffjLj1536ELj1ELj1ELj4ELj16ENS_18Kernel_traits_baseILj1536EfffffjLj128EEEEELb1ELb1ELb1ELb0EEEvNS_9BwdParamsE,@function
        .size           _ZN10layer_norm13ln_bwd_kernelINS_13Kernel_traitsIfffffjLj1536ELj1ELj1ELj4ELj16ENS_18Kernel_traits_baseILj1536EfffffjLj128EEEEELb1ELb1ELb1ELb0EEEvNS_9BwdParamsE,(.L_x_6846 - _ZN10layer_norm13ln_bwd_kernelINS_13Kernel_traitsIfffffjLj1536ELj1ELj1ELj4ELj16ENS_18Kernel_traits_baseILj1536EfffffjLj128EEEEELb1ELb1ELb1ELb0EEEvNS_9BwdParamsE)
        .other          _ZN10layer_norm13ln_bwd_kernelINS_13Kernel_traitsIfffffjLj1536ELj1ELj1ELj4ELj16ENS_18Kernel_traits_baseILj1536EfffffjLj128EEEEELb1ELb1ELb1ELb0EEEvNS_9BwdParamsE,@"STO_CUDA_ENTRY STV_DEFAULT"
_ZN10layer_norm13ln_bwd_kernelINS_13Kernel_traitsIfffffjLj1536ELj1ELj1ELj4ELj16ENS_18Kernel_traits_baseILj1536EfffffjLj128EEEEELb1ELb1ELb1ELb0EEEvNS_9BwdParamsE:
.text._ZN10layer_norm13ln_bwd_kernelINS_13Kernel_traitsIfffffjLj1536ELj1ELj1ELj4ELj16ENS_18Kernel_traits_baseILj1536EfffffjLj128EEEEELb1ELb1ELb1ELb0EEEvNS_9BwdParamsE:
        /* <DEDUP_REMOVED lines=54> */
.L_x_6594:
        /* <DEDUP_REMOVED lines=17> */
[----:B---3-5:R-:W-:Y:S01]  /*0470*/  ISETP.GE.AND P0, PT, R98, 0x1, PT ;  /* 0x000000016200780c */ /* 0x028fe20003f06270 */
[----:B------:R-:W-:Y:S01]  /*0480*/  HFMA2.MMA R90, -RZ, RZ, 0, 0 ;  /* 0x00000000ff5a7435 */ /* 0x000fe200000001ff */
[----:B------:R-:W-:Y:S01]  /*0490*/  BSSY B1, `(.L_x_6547) ;  /* 0x000000f000017945 */ /* 0x000fe20003800000 */
        /* <DEDUP_REMOVED lines=14> */
.L_x_6548:
[----:B------:R-:W-:Y:S05]  /*0580*/  BSYNC B1 ;  /* 0x0000000000017941 */ /* 0x000fea0003800000 */
.L_x_6547:
        /* <DEDUP_REMOVED lines=10> */
.L_x_6550:
[----:B------:R-:W-:Y:S05]  /*0630*/  BSYNC B1 ;  /* 0x0000000000017941 */ /* 0x000fea0003800000 */
.L_x_6549:
[----:B------:R-:W-:Y:S01]  /*0640*/  HFMA2.MMA R131, -RZ, RZ, 0, 0 ;  /* 0x00000000ff837435 */ /* 0x000fe200000001ff */
[----:B------:R-:W-:Y:S01]  /*0650*/  MOV R132, RZ ;  /* 0x000000ff00847202 */ /* 0x000fe20000000f00 */
[----:B------:R-:W-:Y:S05]  /*0660*/  @!P4 BRA `(.L_x_6551) ;  /* 0x000009800000c947 */ /* 0x000fea0003800000 */
[----:B------:R-:W-:Y:S01]  /*0670*/  ISETP.NE.U32.AND P0, PT, RZ, c[0x0][0x218], PT ;  /* 0x00008600ff007a0c */ /* 0x000fe20003f05070 */
[----:B-1----:R-:W-:-:S03]  /*0680*/  IMAD.WIDE.U32 R2, R90, R127, c[0x0][0x190] ;  /* 0x000064005a027625 */ /* 0x002fc600078e007f */
[----:B------:R-:W-:Y:S02]  /*0690*/  ISETP.NE.AND.EX P0, PT, RZ, c[0x0][0x21c], PT, P0 ;  /* 0x00008700ff007a0c */ /* 0x000fe40003f05300 */
[----:B------:R1:W5:Y:S11]  /*06a0*/  LDG.E R102, [R2.64] ;  /* 0x0000000402667981 */ /* 0x000376000c1e1900 */
[----:B------:R-:W-:-:S05]  /*06b0*/  @P0 IMAD.WIDE.U32 R128, R91, R128, c[0x0][0x218] ;  /* 0x000086005b800625 */ /* 0x000fca00078e0080 */
[----:B------:R1:W5:Y:S01]  /*06c0*/  @P0 LDG.E.128 R4, [R128.64] ;  /* 0x0000000480040981 */ /* 0x000362000c1e1d00 */
[----:B------:R-:W-:Y:S01]  /*06d0*/  MOV R132, RZ ;  /* 0x000000ff00847202 */ /* 0x000fe20000000f00 */
[----:B------:R-:W-:Y:S05]  /*06e0*/  BRA `(.L_x_6551) ;  /* 0x0000090000007947 */ /* 0x000fea0003800000 */
.L_x_6546:
[----:B---3--:R-:W-:-:S06]  /*06f0*/  IMAD.WIDE R88, R0, R127, c[0x0][0x1a0] ;  /* 0x0000680000587625 */ /* 0x008fcc00078e027f */
[----:B------:R-:W2:Y:S01]  /*0700*/  LDG.E R88, [R88.64] ;  /* 0x0000000458587981 */ /* 0x000ea2000c1e1900 */
[----:B-----5:R-:W-:Y:S01]  /*0710*/  ISETP.GE.AND P0, PT, R98, 0x1, PT ;  /* 0x000000016200780c */ /* 0x020fe20003f06270 */
[----:B------:R-:W-:Y:S01]  /*0720*/  CS2R R130, SRZ ;  /* 0x0000000000827805 */ /* 0x000fe2000001ff00 */
        /* <DEDUP_REMOVED lines=24> */
[----:B------:R1:W5:Y:S01]  /*08b0*/  @P0 LDG.E.128 R12, [R2.64] ;  /* 0x00000004020c0981 */ /* 0x000362000c1e1d00 */
[----:B------:R-:W-:Y:S02]  /*08c0*/  IADD3 R135, R99, 0x80, RZ ;  /* 0x0000008063877810 */ /* 0x000fe40007ffe0ff */
[----:B------:R-:W-:Y:S02]  /*08d0*/  IADD3 R130, R130, 0x80, RZ ;  /* 0x0000008082827810 */ /* 0x000fe40007ffe0ff */
[----:B------:R-:W-:Y:S01]  /*08e0*/  IADD3 R133, R133, 0x80, RZ ;  /* 0x0000008085857810 */ /* 0x000fe20007ffe0ff */
[C---:B--2---:R-:W-:Y:S02]  /*08f0*/  FADD.FTZ R104, -R129.reuse, R92 ;  /* 0x0000005c81687221 */ /* 0x044fe40000010100 */
[----:B------:R-:W-:Y:S02]  /*0900*/  FADD.FTZ R106, -R129, R93 ;  /* 0x0000005d816a7221 */ /* 0x000fe40000010100 */
[----:B------:R-:W-:-:S02]  /*0910*/  FMUL.FTZ R103, R97, R104 ;  /* 0x0000006861677220 */ /* 0x000fc40000410000 */
[----:B------:R-:W-:Y:S02]  /*0920*/  FMUL.FTZ R104, R97, R106 ;  /* 0x0000006a61687220 */ /* 0x000fe40000410000 */
[----:B---3--:R-:W-:Y:S02]  /*0930*/  FMUL.FTZ R106, R72, R88 ;  /* 0x00000058486a7220 */ /* 0x008fe40000410000 */
[----:B------:R-:W-:Y:S02]  /*0940*/  FADD.FTZ R94, -R129, R94 ;  /* 0x0000005e815e7221 */ /* 0x000fe40000010100 */
[----:B------:R-:W-:Y:S02]  /*0950*/  FMUL.FTZ R111, R73, R89 ;  /* 0x00000059496f7220 */ /* 0x000fe40000410000 */
[----:B-1----:R-:W-:Y:S02]  /*0960*/  FADD.FTZ R2, RZ, R106 ;  /* 0x0000006aff027221 */ /* 0x002fe40000010000 */
[----:B------:R-:W-:-:S02]  /*0970*/  FFMA.FTZ R3, R103, R106, RZ ;  /* 0x0000006a67037223 */ /* 0x000fc400000100ff */
        /* <DEDUP_REMOVED lines=19> */
.L_x_6553:
[----:B0-----:R-:W-:Y:S05]  /*0ab0*/  BSYNC B1 ;  /* 0x0000000000017941 */ /* 0x001fea0003800000 */
.L_x_6552:
[----:B------:R-:W-:Y:S01]  /*0ac0*/  BSSY B1, `(.L_x_6554) ;  /* 0x000002b000017945 */ /* 0x000fe20003800000 */
[----:B------:R-:W-:Y:S05]  /*0ad0*/  @!P3 BRA `(.L_x_6555) ;  /* 0x000002900000b947 */ /* 0x000fea0003800000 */
[----:B------:R-:W-:-:S04]  /*0ae0*/  IMAD.WIDE.U32 R88, R135, R128, c[0x0][0x188] ;  /* 0x0000620087587625 */ /* 0x000fc800078e0080 */
[----:B------:R-:W-:Y:S02]  /*0af0*/  IMAD.WIDE.U32 R92, R133, R128, c[0x0][0x208] ;  /* 0x00008200855c7625 */ /* 0x000fe400078e0080 */
[----:B------:R-:W2:Y:S04]  /*0b00*/  LDG.E.128 R88, [R88.64] ;  /* 0x0000000458587981 */ /* 0x000ea8000c1e1d00 */
[----:B------:R-:W3:Y:S01]  /*0b10*/  LDG.E.128 R92, [R92.64] ;  /* 0x000000045c5c7981 */ /* 0x000ee2000c1e1d00 */
[----:B------:R-:W-:Y:S01]  /*0b20*/  ISETP.NE.U32.AND P0, PT, RZ, c[0x0][0x218], PT ;  /* 0x00008600ff007a0c */ /* 0x000fe20003f05070 */
[----:B------:R-:W-:-:S03]  /*0b30*/  IMAD.WIDE.U32 R124, R130, R127, c[0x0][0x190] ;  /* 0x00006400827c7625 */ /* 0x000fc600078e007f */
[----:B------:R-:W-:Y:S02]  /*0b40*/  ISETP.NE.AND.EX P0, PT, RZ, c[0x0][0x21c], PT, P0 ;  /* 0x00008700ff007a0c */ /* 0x000fe40003f05300 */
[----:B------:R0:W5:Y:S11]  /*0b50*/  LDG.E R101, [R124.64] ;  /* 0x000000047c657981 */ /* 0x000176000c1e1900 */
        /* <DEDUP_REMOVED lines=12> */
[----:B-1----:R-:W-:Y:S02]  /*0c20*/  FADD.FTZ R2, R131, R118 ;  /* 0x0000007683027221 */ /* 0x002fe40000010000 */
[----:B------:R-:W-:-:S02]  /*0c30*/  FFMA.FTZ R132, R109, R118, R132 ;  /* 0x000000766d847223 */ /* 0x000fc40000010084 */
[----:B------:R-:W-:Y:S02]  /*0c40*/  FADD.FTZ R88, -R129, R91 ;  /* 0x0000005b81587221 */ /* 0x000fe40000010100 */
[C---:B------:R-:W-:Y:S02]  /*0c50*/  FMUL.FTZ R113, R97.reuse, R90 ;  /* 0x0000005a61717220 */ /* 0x040fe40000410000 */
[----:B------:R-:W-:Y:S02]  /*0c60*/  FMUL.FTZ R126, R66, R94 ;  /* 0x0000005e427e7220 */ /* 0x000fe40000410000 */
[----:B------:R-:W-:Y:S02]  /*0c70*/  FADD.FTZ R3, R2, R121 ;  /* 0x0000007902037221 */ /* 0x000fe40000010000 */
[----:B------:R-:W-:Y:S02]  /*0c80*/  FFMA.FTZ R132, R116, R121, R132 ;  /* 0x0000007974847223 */ /* 0x000fe40000010084 */
[----:B0-----:R-:W-:-:S02]  /*0c90*/  FMUL.FTZ R124, R97, R88 ;  /* 0x00000058617c7220 */ /* 0x001fc40000410000 */
        /* <DEDUP_REMOVED lines=13> */
.L_x_6555:
[----:B------:R-:W-:Y:S05]  /*0d70*/  BSYNC B1 ;  /* 0x0000000000017941 */ /* 0x000fea0003800000 */
.L_x_6554:
        /* <DEDUP_REMOVED lines=14> */
[----:B------:R-:W-:Y:S02]  /*0e60*/  FMUL.FTZ R108, R97, R110 ;  /* 0x0000006e616c7220 */ /* 0x000fe40000410000 */
[----:B---3--:R-:W-:Y:S02]  /*0e70*/  FMUL.FTZ R110, R52, R88 ;  /* 0x00000058346e7220 */ /* 0x008fe40000410000 */
[----:B------:R-:W-:-:S02]  /*0e80*/  FADD.FTZ R94, -R129, R94 ;  /* 0x0000005e815e7221 */ /* 0x000fc40000010100 */
[----:B------:R-:W-:Y:S02]  /*0e90*/  FMUL.FTZ R115, R53, R89 ;  /* 0x0000005935737220 */ /* 0x000fe40000410000 */
[----:B-1----:R-:W-:Y:S02]  /*0ea0*/  FADD.FTZ R2, R131, R110 ;  /* 0x0000006e83027221 */ /* 0x002fe40000010000 */
        /* <DEDUP_REMOVED lines=20> */
.L_x_6551:
[----:B0-----:R-:W-:Y:S05]  /*0ff0*/  BSYNC B0 ;  /* 0x0000000000007941 */ /* 0x001fea0003800000 */
.L_x_6545:
[----:B------:R-:W-:Y:S02]  /*1000*/  LOP3.LUT P1, RZ, R96, 0xff, RZ, 0xc0, !PT ;  /* 0x000000ff60ff7812 */ /* 0x000fe4000782c0ff */
[----:B-1----:R-:W-:Y:S02]  /*1010*/  SHF.R.U32.HI R88, RZ, 0x5, R134 ;  /* 0x00000005ff587819 */ /* 0x002fe40000011686 */
[----:B------:R-:W-:-:S02]  /*1020*/  LOP3.LUT P0, RZ, R134, 0x1f, RZ, 0xc0, !PT ;  /* 0x0000001f86ff7812 */ /* 0x000fc4000780c0ff */
[----:B------:R-:W-:-:S07]  /*1030*/  LOP3.LUT R127, R88, 0x7fffffc, RZ, 0xc0, !PT ;  /* 0x07fffffc587f7812 */ /* 0x000fce00078ec0ff */
[----:B------:R-:W-:Y:S01]  /*1040*/  @!P1 IADD3 R127, R127, 0x4, RZ ;  /* 0x000000047f7f9810 */ /* 0x000fe20007ffe0ff */
[----:B------:R-:W-:Y:S05]  /*1050*/  BRA.DIV ~URZ, `(.L_x_6556) ;  /* 0x000018e27f007947 */ /* 0x000fea000b800000 */
[----:B------:R0:W1:Y:S02]  /*1060*/  SHFL.DOWN PT, R90, R131, 0x10, 0x1f ;  /* 0x0a001f00835a7f89 */ /* 0x00006400000e0000 */
.L_x_6595:
        /* <DEDUP_REMOVED lines=18> */
.L_x_6596:
        /* <DEDUP_REMOVED lines=32> */
[----:B------:R-:W-:Y:S03]  /*1390*/  BSSY B1, `(.L_x_6560) ;  /* 0x0000006000017945 */ /* 0x000fe60003800000 */
[----:B------:R-:W-:Y:S01]  /*13a0*/  @!P5 ISETP.NE.AND.EX P0, PT, RZ, c[0x0][0x21c], PT, P0 ;  /* 0x00008700ff00da0c */ /* 0x000fe20003f05300 */
[----:B------:R-:W-:Y:S07]  /*13b0*/  @!P6 BRA `(.L_x_6561) ;  /* 0x000000300000e947 */ /* 0x000fee0003800000 */
[----:B------:R-:W-:-:S05]  /*13c0*/  MOV R77, 0x10 ;  /* 0x00000010004d7802 */ /* 0x000fca0000000f00 */
[----:B------:R-:W-:-:S06]  /*13d0*/  IMAD.WIDE.U32 R76, R90, R77, c[0x0][0x170] ;  /* 0x00005c005a4c7625 */ /* 0x000fcc00078e004d */
[----:B------:R-:W5:Y:S02]  /*13e0*/  LDG.E.128 R76, [R76.64] ;  /* 0x000000044c4c7981 */ /* 0x000f64000c1e1d00 */
.L_x_6561:
[----:B------:R-:W-:Y:S05]  /*13f0*/  BSYNC B1 ;  /* 0x0000000000017941 */ /* 0x000fea0003800000 */
.L_x_6560:
[----:B------:R-:W-:Y:S01]  /*1400*/  BSSY B1, `(.L_x_6562) ;  /* 0x0000009000017945 */ /* 0x000fe20003800000 */
        /* <DEDUP_REMOVED lines=8> */
.L_x_6563:
[----:B------:R-:W-:Y:S05]  /*1490*/  BSYNC B1 ;  /* 0x0000000000017941 */ /* 0x000fea0003800000 */
.L_x_6562:
[----:B------:R-:W-:Y:S01]  /*14a0*/  @P6 FMUL.FTZ R2, R3, c[0x0][0x1ec] ;  /* 0x00007b0003026a20 */ /* 0x000fe20000410000 */
[----:B------:R-:W-:Y:S01]  /*14b0*/  @!P5 ISETP.NE.U32.AND P0, PT, RZ, c[0x0][0x218], PT ;  /* 0x00008600ff00da0c */ /* 0x000fe20003f05070 */
[----:B------:R-:W-:Y:S01]  /*14c0*/  BSSY B1, `(.L_x_6564) ;  /* 0x0000010000017945 */ /* 0x000fe20003800000 */
[----:B------:R-:W-:Y:S01]  /*14d0*/  @P6 LOP3.LUT P1, RZ, R100, 0xff, RZ, 0xc0, !PT ;  /* 0x000000ff64ff6812 */ /* 0x000fe2000782c0ff */
[----:B------:R-:W-:Y:S01]  /*14e0*/  @P6 FMUL.FTZ R89, R2, c[0x0][0x1e8] ;  /* 0x00007a0002596a20 */ /* 0x000fe20000410000 */
[----:B------:R-:W-:-:S03]  /*14f0*/  @!P5 ISETP.NE.AND.EX P0, PT, RZ, c[0x0][0x21c], PT, P0 ;  /* 0x00008700ff00da0c */ /* 0x000fc60003f05300 */
[-C--:B------:R-:W-:Y:S02]  /*1500*/  @P6 FMUL.FTZ R2, R76, R89.reuse ;  /* 0x000000594c026220 */ /* 0x080fe40000410000 */
[----:B------:R-:W-:-:S03]  /*1510*/  @P6 FMUL.FTZ R89, R68, R89 ;  /* 0x0000005944596220 */ /* 0x000fc60000410000 */
[----:B------:R-:W-:Y:S02]  /*1520*/  @P6 FSEL R93, R2, RZ, P1 ;  /* 0x000000ff025d6208 */ /* 0x000fe40000800000 */
        /* <DEDUP_REMOVED lines=9> */
.L_x_6565:
[----:B------:R-:W-:Y:S05]  /*15c0*/  BSYNC B1 ;  /* 0x0000000000017941 */ /* 0x000fea0003800000 */
.L_x_6564:
        /* <DEDUP_REMOVED lines=18> */
.L_x_6567:
[----:B------:R-:W-:Y:S05]  /*16f0*/  BSYNC B1 ;  /* 0x0000000000017941 */ /* 0x000fea0003800000 */
.L_x_6566:
[----:B------:R-:W-:Y:S01]  /*1700*/  @P6 FMUL.FTZ R88, R89, c[0x0][0x1ec] ;  /* 0x00007b0059586a20 */ /* 0x000fe20000410000 */
[----:B------:R-:W-:Y:S01]  /*1710*/  @P6 LOP3.LUT P0, RZ, R100, 0xff0000, RZ, 0xc0, !PT ;  /* 0x00ff000064ff6812 */ /* 0x000fe2000780c0ff */
[----:B------:R-:W-:Y:S01]  /*1720*/  BSSY B1, `(.L_x_6568) ;  /* 0x0000011000017945 */ /* 0x000fe20003800000 */
[----:B------:R-:W-:Y:S01]  /*1730*/  ISETP.NE.U32.AND P1, PT, RZ, c[0x0][0x258], PT ;  /* 0x00009600ff007a0c */ /* 0x000fe20003f25070 */
[----:B------:R-:W-:-:S04]  /*1740*/  @P6 FMUL.FTZ R95, R88, c[0x0][0x1e8] ;  /* 0x00007a00585f6a20 */ /* 0x000fc80000410000 */
[-C--:B------:R-:W-:Y:S02]  /*1750*/  @P6 FMUL.FTZ R88, R70, R95.reuse ;  /* 0x0000005f46586220 */ /* 0x080fe40000410000 */
[----:B------:R-:W-:-:S03]  /*1760*/  @P6 FMUL.FTZ R95, R78, R95 ;  /* 0x0000005f4e5f6220 */ /* 0x000fc60000410000 */
[----:B------:R-:W-:Y:S02]  /*1770*/  @P6 SEL R86, R88, RZ, P0 ;  /* 0x000000ff58566207 */ /* 0x000fe40000000000 */
        /* <DEDUP_REMOVED lines=11> */
.L_x_6569:
[----:B------:R-:W-:Y:S05]  /*1830*/  BSYNC B1 ;  /* 0x0000000000017941 */ /* 0x000fea0003800000 */
.L_x_6568:
[----:B------:R-:W-:Y:S01]  /*1840*/  ISETP.NE.AND.EX P1, PT, RZ, c[0x0][0x25c], PT, P1 ;  /* 0x00009700ff007a0c */ /* 0x000fe20003f25310 */
[----:B------:R-:W-:Y:S01]  /*1850*/  @P6 FMUL.FTZ R98, R88, c[0x0][0x1ec] ;  /* 0x00007b0058626a20 */ /* 0x000fe20000410000 */
[----:B------:R-:W-:Y:S01]  /*1860*/  ISETP.NE.U32.AND P0, PT, RZ, c[0x0][0x258], PT ;  /* 0x00009600ff007a0c */ /* 0x000fe20003f05070 */
[----:B------:R-:W-:Y:S02]  /*1870*/  @P6 FADD.FTZ R24, R24, R93 ;  /* 0x0000005d18186221 */ /* 0x000fe40000010000 */
[----:B------:R-:W-:Y:S01]  /*1880*/  @P6 FMUL.FTZ R98, R98, c[0x0][0x1e8] ;  /* 0x00007a0062626a20 */ /* 0x000fe20000410000 */
[----:B------:R-:W-:Y:S01]  /*1890*/  ISETP.NE.AND.EX P0, PT, RZ, c[0x0][0x25c], PT, P0 ;  /* 0x00009700ff007a0c */ /* 0x000fe20003f05300 */
[----:B------:R-:W-:Y:S02]  /*18a0*/  @P6 FADD.FTZ R25, R25, R94 ;  /* 0x0000005e19196221 */ /* 0x000fe40000010000 */
[----:B------:R-:W-:Y:S01]  /*18b0*/  @P6 FADD.FTZ R26, R26, R95 ;  /* 0x0000005f1a1a6221 */ /* 0x000fe20000010000 */
[----:B------:R-:W-:Y:S01]  /*18c0*/  SEL R80, R3, R80, P0 ;  /* 0x0000005003507207 */ /* 0x000fe20000000000 */
[-C--:B------:R-:W-:Y:S01]  /*18d0*/  @P6 FMUL.FTZ R3, R71, R98.reuse ;  /* 0x0000006247036220 */ /* 0x080fe20000410000 */
[----:B------:R-:W-:Y:S01]  /*18e0*/  SEL R81, R2, R81, P0 ;  /* 0x0000005102517207 */ /* 0x000fe20000000000 */
[----:B------:R-:W-:Y:S01]  /*18f0*/  @P6 FMUL.FTZ R98, R79, R98 ;  /* 0x000000624f626220 */ /* 0x000fe20000410000 */
[----:B------:R-:W-:-:S02]  /*1900*/  SEL R82, R89, R82, P0 ;  /* 0x0000005259527207 */ /* 0x000fc40000000000 */
[----:B------:R-:W-:Y:S02]  /*1910*/  SEL R83, R88, R83, P0 ;  /* 0x0000005358537207 */ /* 0x000fe40000000000 */
[----:B------:R-:W-:Y:S02]  /*1920*/  @P6 LOP3.LUT P0, RZ, R100, 0xff000000, RZ, 0xc0, !PT ;  /* 0xff00000064ff6812 */ /* 0x000fe4000780c0ff */
[----:B------:R-:W-:Y:S02]  /*1930*/  @P1 MOV R2, 0x10 ;  /* 0x0000001000021802 */ /* 0x000fe40000000f00 */
[----:B------:R-:W-:Y:S02]  /*1940*/  @P6 MOV R89, 0x10 ;  /* 0x0000001000596802 */ /* 0x000fe40000000f00 */
[----:B------:R-:W-:Y:S01]  /*1950*/  @P6 SEL R87, R3, RZ, P0 ;  /* 0x000000ff03576207 */ /* 0x000fe20000000000 */
[----:B------:R-:W-:Y:S01]  /*1960*/  @P1 IMAD.WIDE.U32 R2, R99, R2, c[0x0][0x258] ;  /* 0x0000960063021625 */ /* 0x000fe200078e0002 */
[----:B------:R-:W-:-:S02]  /*1970*/  @P6 FSEL R98, R98, RZ, P0 ;  /* 0x000000ff62626208 */ /* 0x000fc40000000000 */
[----:B------:R-:W-:Y:S01]  /*1980*/  IADD3 R99, R99, 0x80, RZ ;  /* 0x0000008063637810 */ /* 0x000fe20007ffe0ff */
[C---:B------:R-:W-:Y:S01]  /*1990*/  @P6 IMAD.WIDE.U32 R88, R90.reuse, R89, c[0x0][0x248] ;  /* 0x000092005a586625 */ /* 0x040fe200078e0059 */
[----:B------:R0:W-:Y:S01]  /*19a0*/  @P1 STG.E.128 [R2.64], R80 ;  /* 0x0000005002001986 */ /* 0x0001e2000c101d04 */
[----:B------:R-:W-:Y:S02]  /*19b0*/  IADD3 R90, R90, 0x80, RZ ;  /* 0x000000805a5a7810 */ /* 0x000fe40007ffe0ff */
[----:B------:R-:W-:Y:S01]  /*19c0*/  @P6 FADD.FTZ R27, R27, R98 ;  /* 0x000000621b1b6221 */ /* 0x000fe20000010000 */
[----:B------:R0:W-:Y:S04]  /*19d0*/  @P6 STG.E.128 [R88.64], R84 ;  /* 0x0000005458006986 */ /* 0x0001e8000c101d04 */
.L_x_6559:
[----:B------:R-:W-:Y:S05]  /*19e0*/  BSYNC B0 ;  /* 0x0000000000007941 */ /* 0x000fea0003800000 */
.L_x_6558:
[----:B------:R-:W-:Y:S01]  /*19f0*/  BSSY B0, `(.L_x_6570) ;  /* 0x0000068000007945 */ /* 0x000fe20003800000 */
[----:B------:R-:W-:Y:S05]  /*1a00*/  @!P3 BRA `(.L_x_6571) ;  /* 0x000006600000b947 */ /* 0x000fea0003800000 */
[----:B------:R-:W-:Y:S01]  /*1a10*/  @!P5 ISETP.NE.U32.AND P0, PT, RZ, c[0x0][0x218], PT ;  /* 0x00008600ff00da0c */ /* 0x000fe20003f05070 */
[----:B------:R-:W-:Y:S03]  /*1a20*/  BSSY B1, `(.L_x_6572) ;  /* 0x0000006000017945 */ /* 0x000fe60003800000 */
[----:B------:R-:W-:Y:S01]  /*1a30*/  @!P5 ISETP.NE.AND.EX P0, PT, RZ, c[0x0][0x21c], PT, P0 ;  /* 0x00008700ff00da0c */ /* 0x000fe20003f05300 */
[----:B------:R-:W-:Y:S07]  /*1a40*/  @!P6 BRA `(.L_x_6573) ;  /* 0x000000300000e947 */ /* 0x000fee0003800000 */
[----:B------:R-:W-:-:S04]  /*1a50*/  IMAD.MOV.U32 R77, RZ, RZ, 0x10 ;  /* 0x00000010ff4d7424 */ /* 0x000fc800078e00ff */
[----:B------:R-:W-:-:S06]  /*1a60*/  IMAD.WIDE.U32 R76, R90, R77, c[0x0][0x170] ;  /* 0x00005c005a4c7625 */ /* 0x000fcc00078e004d */
[----:B------:R-:W5:Y:S02]  /*1a70*/  LDG.E.128 R76, [R76.64] ;  /* 0x000000044c4c7981 */ /* 0x000f64000c1e1d00 */
.L_x_6573:
[----:B------:R-:W-:Y:S05]  /*1a80*/  BSYNC B1 ;  /* 0x0000000000017941 */ /* 0x000fea0003800000 */
.L_x_6572:
[----:B------:R-:W-:Y:S01]  /*1a90*/  BSSY B1, `(.L_x_6574) ;  /* 0x0000009000017945 */ /* 0x000fe20003800000 */
        /* <DEDUP_REMOVED lines=8> */
.L_x_6575:
[----:B------:R-:W-:Y:S05]  /*1b20*/  BSYNC B1 ;  /* 0x0000000000017941 */ /* 0x000fea0003800000 */
.L_x_6574:
        /* <DEDUP_REMOVED lines=18> */
.L_x_6577:
[----:B------:R-:W-:Y:S05]  /*1c50*/  BSYNC B1 ;  /* 0x0000000000017941 */ /* 0x000fea0003800000 */
.L_x_6576:
        /* <DEDUP_REMOVED lines=18> */
.L_x_6579:
[----:B------:R-:W-:Y:S05]  /*1d80*/  BSYNC B1 ;  /* 0x0000000000017941 */ /* 0x000fea0003800000 */
.L_x_6578:
        /* <DEDUP_REMOVED lines=19> */
.L_x_6581:
[----:B------:R-:W-:Y:S05]  /*1ec0*/  BSYNC B1 ;  /* 0x0000000000017941 */ /* 0x000fea0003800000 */
.L_x_6580:
        /* <DEDUP_REMOVED lines=26> */
.L_x_6571:
[----:B------:R-:W-:Y:S05]  /*2070*/  BSYNC B0 ;  /* 0x0000000000007941 */ /* 0x000fea0003800000 */
.L_x_6570:
[----:B------:R-:W-:Y:S01]  /*2080*/  BSSY B0, `(.L_x_6582) ;  /* 0x0000066000007945 */ /* 0x000fe20003800000 */
[----:B------:R-:W-:Y:S05]  /*2090*/  @!P4 BRA `(.L_x_6583) ;  /* 0x000006400000c947 */ /* 0x000fea0003800000 */
[----:B------:R-:W-:Y:S01]  /*20a0*/  @!P5 ISETP.NE.U32.AND P0, PT, RZ, c[0x0][0x218], PT ;  /* 0x00008600ff00da0c */ /* 0x000fe20003f05070 */
[----:B------:R-:W-:Y:S01]  /*20b0*/  BSSY B1, `(.L_x_6584) ;  /* 0x0000012000017945 */ /* 0x000fe20003800000 */
[----:B------:R-:W-:Y:S02]  /*20c0*/  @!P5 ISETP.NE.U32.AND P1, PT, RZ, c[0x0][0x218], PT ;  /* 0x00008600ff00da0c */ /* 0x000fe40003f25070 */
[----:B------:R-:W-:-:S02]  /*20d0*/  @!P5 ISETP.NE.AND.EX P0, PT, RZ, c[0x0][0x21c], PT, P0 ;  /* 0x00008700ff00da0c */ /* 0x000fc40003f05300 */
[----:B------:R-:W-:Y:S02]  /*20e0*/  @!P5 ISETP.NE.AND.EX P1, PT, RZ, c[0x0][0x21c], PT, P1 ;  /* 0x00008700ff00da0c */ /* 0x000fe40003f25310 */
[----:B0----5:R-:W-:Y:S02]  /*20f0*/  @!P5 FSEL R3, R4, RZ, P0 ;  /* 0x000000ff0403d208 */ /* 0x021fe40000000000 */
        /* <DEDUP_REMOVED lines=13> */
.L_x_6585:
[----:B------:R-:W-:Y:S05]  /*21d0*/  BSYNC B1 ;  /* 0x0000000000017941 */ /* 0x000fea0003800000 */
.L_x_6584:
        /* <DEDUP_REMOVED lines=8> */
.L_x_6587:
[----:B------:R-:W-:Y:S05]  /*2260*/  BSYNC B1 ;  /* 0x0000000000017941 */ /* 0x000fea0003800000 */
.L_x_6586:
        /* <DEDUP_REMOVED lines=8> */
.L_x_6589:
[----:B------:R-:W-:Y:S05]  /*22f0*/  BSYNC B1 ;  /* 0x0000000000017941 */ /* 0x000fea0003800000 */
.L_x_6588:
        /* <DEDUP_REMOVED lines=8> */
.L_x_6591:
[----:B------:R-:W-:Y:S05]  /*2380*/  BSYNC B1 ;  /* 0x0000000000017941 */ /* 0x000fea0003800000 */
.L_x_6590:
[----:B------:R-:W-:Y:S01]  /*2390*/  ISETP.NE.U32.AND P0, PT, RZ, c[0x0][0x258], PT ;  /* 0x00009600ff007a0c */ /* 0x000fe20003f05070 */
[----:B------:R-:W-:Y:S01]  /*23a0*/  BSSY B1, `(.L_x_6592) ;  /* 0x000000b000017945 */ /* 0x000fe20003800000 */
[----:B------:R-:W-:Y:S01]  /*23b0*/  @P1 MOV R98, 0x10 ;  /* 0x0000001000621802 */ /* 0x000fe20000000f00 */
[----:B------:R-:W-:Y:S01]  /*23c0*/  @P6 FMUL.FTZ R2, R3, c[0x0][0x1ec] ;  /* 0x00007b0003026a20 */ /* 0x000fe20000410000 */
        /* <DEDUP_REMOVED lines=8> */
.L_x_6593:
[----:B------:R-:W-:Y:S05]  /*2450*/  BSYNC B1 ;  /* 0x0000000000017941 */ /* 0x000fea0003800000 */
.L_x_6592:
[----:B------:R-:W-:Y:S01]  /*2460*/  @P6 FMUL.FTZ R89, R2, c[0x0][0x1e8] ;  /* 0x00007a0002596a20 */ /* 0x000fe20000410000 */
[C---:B------:R-:W-:Y:S01]  /*2470*/  SEL R81, R88.reuse, R81, P0 ;  /* 0x0000005158517207 */ /* 0x040fe20000000000 */
[----:B------:R-:W-:Y:S01]  /*2480*/  @P6 FMUL.FTZ R88, R88, c[0x0][0x1ec] ;  /* 0x00007b0058586a20 */ /* 0x000fe20000410000 */
[C---:B------:R-:W-:Y:S01]  /*2490*/  SEL R82, R93.reuse, R82, P0 ;  /* 0x000000525d527207 */ /* 0x040fe20000000000 */
[----:B------:R-:W-:Y:S01]  /*24a0*/  @P6 FMUL.FTZ R93, R93, c[0x0][0x1ec] ;  /* 0x00007b005d5d6a20 */ /* 0x000fe20000410000 */
[C---:B------:R-:W-:Y:S01]  /*24b0*/  SEL R83, R94.reuse, R83, P0 ;  /* 0x000000535e537207 */ /* 0x040fe20000000000 */
[----:B------:R-:W-:Y:S01]  /*24c0*/  @P6 FMUL.FTZ R94, R94, c[0x0][0x1ec] ;  /* 0x00007b005e5e6a20 */ /* 0x000fe20000410000 */
[----:B------:R-:W-:Y:S01]  /*24d0*/  SEL R80, R3, R80, P0 ;  /* 0x0000005003507207 */ /* 0x000fe20000000000 */
[----:B------:R-:W-:Y:S01]  /*24e0*/  @P1 IMAD.WIDE.U32 R2, R99, R98, c[0x0][0x258] ;  /* 0x0000960063021625 */ /* 0x000fe200078e0062 */
[C---:B------:R-:W-:Y:S02]  /*24f0*/  @P6 LOP3.LUT P5, RZ, R102.reuse, 0xff, RZ, 0xc0, !PT ;  /* 0x000000ff66ff6812 */ /* 0x040fe400078ac0ff */
[----:B------:R-:W-:Y:S01]  /*2500*/  @P6 LOP3.LUT P0, RZ, R102, 0xff00, RZ, 0xc0, !PT ;  /* 0x0000ff0066ff6812 */ /* 0x000fe2000780c0ff */
[-C--:B------:R-:W-:Y:S01]  /*2510*/  @P6 FMUL.FTZ R91, R56, R89.reuse ;  /* 0x00000059385b6220 */ /* 0x080fe20000410000 */
[----:B------:R0:W-:Y:S01]  /*2520*/  @P1 STG.E.128 [R2.64], R80 ;  /* 0x0000005002001986 */ /* 0x0001e2000c101d04 */
[----:B-----5:R-:W-:Y:S01]  /*2530*/  @P6 FMUL.FTZ R89, R76, R89 ;  /* 0x000000594c596220 */ /* 0x020fe20000410000 */
[----:B------:R-:W-:Y:S01]  /*2540*/  @P6 LOP3.LUT P1, RZ, R102, 0xff0000, RZ, 0xc0, !PT ;  /* 0x00ff000066ff6812 */ /* 0x000fe2000782c0ff */
[----:B------:R-:W-:Y:S01]  /*2550*/  @P6 FMUL.FTZ R88, R88, c[0x0][0x1e8] ;  /* 0x00007a0058586a20 */ /* 0x000fe20000410000 */
[----:B------:R-:W-:Y:S01]  /*2560*/  @P6 SEL R84, R91, RZ, P5 ;  /* 0x000000ff5b546207 */ /* 0x000fe20002800000 */
[----:B------:R-:W-:Y:S01]  /*2570*/  @P6 FMUL.FTZ R93, R93, c[0x0][0x1e8] ;  /* 0x00007a005d5d6a20 */ /* 0x000fe20000410000 */
[----:B------:R-:W-:Y:S01]  /*2580*/  @P6 FSEL R89, R89, RZ, P5 ;  /* 0x000000ff59596208 */ /* 0x000fe20002800000 */
[----:B------:R-:W-:Y:S01]  /*2590*/  @P6 FMUL.FTZ R94, R94, c[0x0][0x1e8] ;  /* 0x00007a005e5e6a20 */ /* 0x000fe20000410000 */
[----:B------:R-:W-:-:S02]  /*25a0*/  @P6 MOV R91, 0x10 ;  /* 0x00000010005b6802 */ /* 0x000fc40000000f00 */
[----:B------:R-:W-:Y:S01]  /*25b0*/  @P6 LOP3.LUT P5, RZ, R102, 0xff000000, RZ, 0xc0, !PT ;  /* 0xff00000066ff6812 */ /* 0x000fe200078ac0ff */
[----:B------:R-:W-:Y:S02]  /*25c0*/  @P6 FMUL.FTZ R92, R59, R94 ;  /* 0x0000005e3b5c6220 */ /* 0x000fe40000410000 */
[----:B------:R-:W-:-:S03]  /*25d0*/  @P6 IMAD.WIDE.U32 R90, R90, R91, c[0x0][0x248] ;  /* 0x000092005a5a6625 */ /* 0x000fc600078e005b */
[----:B------:R-:W-:Y:S01]  /*25e0*/  @P6 SEL R87, R92, RZ, P5 ;  /* 0x000000ff5c576207 */ /* 0x000fe20002800000 */
[----:B------:R-:W-:Y:S02]  /*25f0*/  @P6 FMUL.FTZ R94, R79, R94 ;  /* 0x0000005e4f5e6220 */ /* 0x000fe40000410000 */
[-C--:B0-----:R-:W-:Y:S02]  /*2600*/  @P6 FMUL.FTZ R2, R57, R88.reuse ;  /* 0x0000005839026220 */ /* 0x081fe40000410000 */
[-C--:B------:R-:W-:Y:S01]  /*2610*/  @P6 FMUL.FTZ R3, R58, R93.reuse ;  /* 0x0000005d3a036220 */ /* 0x080fe20000410000 */
[----:B------:R-:W-:Y:S01]  /*2620*/  @P6 FSEL R94, R94, RZ, P5 ;  /* 0x000000ff5e5e6208 */ /* 0x000fe20002800000 */
[----:B------:R-:W-:Y:S01]  /*2630*/  @P6 FMUL.FTZ R88, R77, R88 ;  /* 0x000000584d586220 */ /* 0x000fe20000410000 */
[----:B------:R-:W-:Y:S01]  /*2640*/  @P6 SEL R85, R2, RZ, P0 ;  /* 0x000000ff02556207 */ /* 0x000fe20000000000 */
[----:B------:R-:W-:Y:S01]  /*2650*/  @P6 FMUL.FTZ R93, R78, R93 ;  /* 0x0000005d4e5d6220 */ /* 0x000fe20000410000 */
[----:B------:R-:W-:Y:S01]  /*2660*/  @P6 SEL R86, R3, RZ, P1 ;  /* 0x000000ff03566207 */ /* 0x000fe20000800000 */
[----:B------:R-:W-:Y:S01]  /*2670*/  @P6 FADD.FTZ R16, R16, R89 ;  /* 0x0000005910106221 */ /* 0x000fe20000010000 */
[----:B------:R-:W-:Y:S01]  /*2680*/  @P6 FSEL R88, R88, RZ, P0 ;  /* 0x000000ff58586208 */ /* 0x000fe20000000000 */
[----:B------:R-:W-:Y:S01]  /*2690*/  @P6 FADD.FTZ R19, R19, R94 ;  /* 0x0000005e13136221 */ /* 0x000fe20000010000 */
[----:B------:R-:W-:Y:S01]  /*26a0*/  @P6 FSEL R93, R93, RZ, P1 ;  /* 0x000000ff5d5d6208 */ /* 0x000fe20000800000 */
[----:B------:R0:W-:Y:S02]  /*26b0*/  @P6 STG.E.128 [R90.64], R84 ;  /* 0x000000545a006986 */ /* 0x0001e4000c101d04 */
[----:B------:R-:W-:-:S02]  /*26c0*/  @P6 FADD.FTZ R17, R17, R88 ;  /* 0x0000005811116221 */ /* 0x000fc40000010000 */
[----:B------:R-:W-:Y:S02]  /*26d0*/  @P6 FADD.FTZ R18, R18, R93 ;  /* 0x0000005d12126221 */ /* 0x000fe40000010000 */
.L_x_6583:
[----:B------:R-:W-:Y:S05]  /*26e0*/  BSYNC B0 ;  /* 0x0000000000007941 */ /* 0x000fea0003800000 */
.L_x_6582:
[----:B------:R-:W-:Y:S02]  /*26f0*/  IADD3 R0, R0, c[0x0][0x160], RZ ;  /* 0x0000580000007a10 */ /* 0x000fe40007ffe0ff */
[----:B------:R-:W-:Y:S02]  /*2700*/  LOP3.LUT P1, RZ, R96, 0xff, RZ, 0xc0, !PT ;  /* 0x000000ff60ff7812 */ /* 0x000fe4000782c0ff */
[----:B------:R-:W-:Y:S02]  /*2710*/  ISETP.GE.AND P0, PT, R0, c[0x0][0x164], PT ;  /* 0x0000590000007a0c */ /* 0x000fe40003f06270 */
[----:B------:R-:W-:-:S11]  /*2720*/  SEL R96, RZ, 0x1, P1 ;  /* 0x00000001ff607807 */ /* 0x000fd60000800000 */
[----:B0----5:R-:W-:Y:S01]  /*2730*/  @P0 CALL.REL.NOINC `(.L_x_6544) ;  /* 0x0000001000000944 */ /* 0x021fe20003c00000 */
[----:B------:R-:W-:Y:S05]  /*2740*/  BRA `(.L_x_6594) ;  /* 0xffffdc1000007947 */ /* 0x000fea000383ffff */
.L_x_6544:
        /* <DEDUP_REMOVED lines=31> */
.L_x_6556:
[----:B------:R-:W-:Y:S01]  /*2940*/  HFMA2.MMA R128, -RZ, RZ, 0, 9.5367431640625e-07 ;  /* 0x00000010ff807435 */ /* 0x000fe200000001ff */
[----:B------:R-:W-:-:S02]  /*2950*/  MOV R91, R131 ;  /* 0x00000083005b7202 */ /* 0x000fc40000000f00 */
[----:B------:R-:W-:Y:S02]  /*2960*/  MOV R95, 0x1f ;  /* 0x0000001f005f7802 */ /* 0x000fe40000000f00 */
[----:B------:R-:W-:Y:S02]  /*2970*/  MOV R130, 0xffffffff ;  /* 0xffffffff00827802 */ /* 0x000fe40000000f00 */
[----:B------:R-:W-:Y:S02]  /*2980*/  MOV R2, 0x29a0 ;  /* 0x000029a000027802 */ /* 0x000fe40000000f00 */
[----:B-----5:R-:W-:Y:S05]  /*2990*/  CALL.REL.NOINC `($__internal_197_$__cuda_sm70_shflsync_down_p) ;  /* 0x0000046000007944 */ /* 0x020fea0003c00000 */
[----:B-1----:R-:W-:Y:S01]  /*29a0*/  MOV R90, R91 ;  /* 0x0000005b005a7202 */ /* 0x002fe20000000f00 */
[----:B0-----:R-:W-:Y:S05]  /*29b0*/  BRA `(.L_x_6595) ;  /* 0xffffe6b000007947 */ /* 0x001fea000383ffff */
.L_x_6557:
[----:B------:R-:W-:Y:S01]  /*29c0*/  HFMA2.MMA R128, -RZ, RZ, 0, 9.5367431640625e-07 ;  /* 0x00000010ff807435 */ /* 0x000fe200000001ff */
[----:B------:R-:W-:Y:S01]  /*29d0*/  MOV R91, R132 ;  /* 0x00000084005b7202 */ /* 0x000fe20000000f00 */
[----:B------:R-:W-:Y:S01]  /*29e0*/  IMAD.MOV.U32 R95, RZ, RZ, 0x1f ;  /* 0x0000001fff5f7424 */ /* 0x000fe200078e00ff */
[----:B------:R-:W-:Y:S02]  /*29f0*/  MOV R130, 0xffffffff ;  /* 0xffffffff00827802 */ /* 0x000fe40000000f00 */
[----:B------:R-:W-:-:S02]  /*2a00*/  MOV R2, 0x2a20 ;  /* 0x00002a2000027802 */ /* 0x000fc40000000f00 */
[----:B01---5:R-:W-:Y:S05]  /*2a10*/  CALL.REL.NOINC `($__internal_197_$__cuda_sm70_shflsync_down_p) ;  /* 0x000003e000007944 */ /* 0x023fea0003c00000 */
[----:B------:R-:W-:Y:S01]  /*2a20*/  FADD.FTZ R90, R90, R131 ;  /* 0x000000835a5a7221 */ /* 0x000fe20000010000 */
[----:B0-----:R-:W-:Y:S01]  /*2a30*/  HFMA2.MMA R128, -RZ, RZ, 0, 4.76837158203125e-07 ;  /* 0x00000008ff807435 */ /* 0x001fe200000001ff */
[----:B-1----:R-:W-:Y:S01]  /*2a40*/  FADD.FTZ R132, R132, R91 ;  /* 0x0000005b84847221 */ /* 0x002fe20000010000 */
[----:B------:R-:W-:-:S02]  /*2a50*/  MOV R95, 0x1f ;  /* 0x0000001f005f7802 */ /* 0x000fc40000000f00 */
[----:B------:R-:W-:Y:S02]  /*2a60*/  MOV R130, 0xffffffff ;  /* 0xffffffff00827802 */ /* 0x000fe40000000f00 */
[----:B------:R-:W-:Y:S02]  /*2a70*/  MOV R91, R90 ;  /* 0x0000005a005b7202 */ /* 0x000fe40000000f00 */
[----:B------:R-:W-:Y:S02]  /*2a80*/  MOV R2, 0x2aa0 ;  /* 0x00002aa000027802 */ /* 0x000fe40000000f00 */
[----:B------:R-:W-:Y:S05]  /*2a90*/  CALL.REL.NOINC `($__internal_197_$__cuda_sm70_shflsync_down_p) ;  /* 0x0000036000007944 */ /* 0x000fea0003c00000 */
[----:B0-----:R-:W-:Y:S01]  /*2aa0*/  HFMA2.MMA R95, -RZ, RZ, 0, 1.847743988037109375e-06 ;  /* 0x0000001fff5f7435 */ /* 0x001fe200000001ff */
[----:B-1----:R-:W-:Y:S01]  /*2ab0*/  MOV R89, R91 ;  /* 0x0000005b00597202 */ /* 0x002fe20000000f00 */
[----:B------:R-:W-:Y:S01]  /*2ac0*/  IMAD.MOV.U32 R128, RZ, RZ, 0x8 ;  /* 0x00000008ff807424 */ /* 0x000fe200078e00ff */
[----:B------:R-:W-:Y:S02]  /*2ad0*/  MOV R91, R132 ;  /* 0x00000084005b7202 */ /* 0x000fe40000000f00 */
[----:B------:R-:W-:Y:S02]  /*2ae0*/  MOV R130, 0xffffffff ;  /* 0xffffffff00827802 */ /* 0x000fe40000000f00 */
[----:B------:R-:W-:-:S02]  /*2af0*/  MOV R2, 0x2b10 ;  /* 0x00002b1000027802 */ /* 0x000fc40000000f00 */
[----:B------:R-:W-:Y:S05]  /*2b00*/  CALL.REL.NOINC `($__internal_197_$__cuda_sm70_shflsync_down_p) ;  /* 0x000002f000007944 */ /* 0x000fea0003c00000 */
[----:B------:R-:W-:Y:S01]  /*2b10*/  FADD.FTZ R90, R89, R90 ;  /* 0x0000005a595a7221 */ /* 0x000fe20000010000 */
[----:B0-----:R-:W-:Y:S01]  /*2b20*/  HFMA2.MMA R128, -RZ, RZ, 0, 2.384185791015625e-07 ;  /* 0x00000004ff807435 */ /* 0x001fe200000001ff */
[----:B-1----:R-:W-:Y:S01]  /*2b30*/  FADD.FTZ R132, R132, R91 ;  /* 0x0000005b84847221 */ /* 0x002fe20000010000 */
[----:B------:R-:W-:-:S02]  /*2b40*/  MOV R95, 0x1f ;  /* 0x0000001f005f7802 */ /* 0x000fc40000000f00 */
[----:B------:R-:W-:Y:S02]  /*2b50*/  MOV R130, 0xffffffff ;  /* 0xffffffff00827802 */ /* 0x000fe40000000f00 */
[----:B------:R-:W-:Y:S02]  /*2b60*/  MOV R91, R90 ;  /* 0x0000005a005b7202 */ /* 0x000fe40000000f00 */
[----:B------:R-:W-:Y:S02]  /*2b70*/  MOV R2, 0x2b90 ;  /* 0x00002b9000027802 */ /* 0x000fe40000000f00 */
[----:B------:R-:W-:Y:S05]  /*2b80*/  CALL.REL.NOINC `($__internal_197_$__cuda_sm70_shflsync_down_p) ;  /* 0x0000027000007944 */ /* 0x000fea0003c00000 */
[----:B0-----:R-:W-:Y:S01]  /*2b90*/  HFMA2.MMA R128, -RZ, RZ, 0, 2.384185791015625e-07 ;  /* 0x00000004ff807435 */ /* 0x001fe200000001ff */
[----:B-1----:R-:W-:Y:S01]  /*2ba0*/  MOV R89, R91 ;  /* 0x0000005b00597202 */ /* 0x002fe20000000f00 */
[----:B------:R-:W-:Y:S01]  /*2bb0*/  IMAD.MOV.U32 R91, RZ, RZ, R132 ;  /* 0x000000ffff5b7224 */ /* 0x000fe200078e0084 */
[----:B------:R-:W-:Y:S02]  /*2bc0*/  MOV R95, 0x1f ;  /* 0x0000001f005f7802 */ /* 0x000fe40000000f00 */
[----:B------:R-:W-:Y:S02]  /*2bd0*/  MOV R130, 0xffffffff ;  /* 0xffffffff00827802 */ /* 0x000fe40000000f00 */
[----:B------:R-:W-:-:S02]  /*2be0*/  MOV R2, 0x2c00 ;  /* 0x00002c0000027802 */ /* 0x000fc40000000f00 */
[----:B------:R-:W-:Y:S05]  /*2bf0*/  CALL.REL.NOINC `($__internal_197_$__cuda_sm70_shflsync_down_p) ;  /* 0x0000020000007944 */ /* 0x000fea0003c00000 */
[----:B------:R-:W-:Y:S01]  /*2c00*/  FADD.FTZ R90, R89, R90 ;  /* 0x0000005a595a7221 */ /* 0x000fe20000010000 */
[----:B0-----:R-:W-:Y:S01]  /*2c10*/  HFMA2.MMA R128, -RZ, RZ, 0, 1.1920928955078125e-07 ;  /* 0x00000002ff807435 */ /* 0x001fe200000001ff */
[----:B-1----:R-:W-:Y:S01]  /*2c20*/  FADD.FTZ R94, R132, R91 ;  /* 0x0000005b845e7221 */ /* 0x002fe20000010000 */
[----:B------:R-:W-:-:S02]  /*2c30*/  MOV R95, 0x1f ;  /* 0x0000001f005f7802 */ /* 0x000fc40000000f00 */
[----:B------:R-:W-:Y:S02]  /*2c40*/  MOV R130, 0xffffffff ;  /* 0xffffffff00827802 */ /* 0x000fe40000000f00 */
[----:B------:R-:W-:Y:S02]  /*2c50*/  MOV R91, R90 ;  /* 0x0000005a005b7202 */ /* 0x000fe40000000f00 */
[----:B------:R-:W-:Y:S02]  /*2c60*/  MOV R2, 0x2c80 ;  /* 0x00002c8000027802 */ /* 0x000fe40000000f00 */
[----:B------:R-:W-:Y:S05]  /*2c70*/  CALL.REL.NOINC `($__internal_197_$__cuda_sm70_shflsync_down_p) ;  /* 0x0000018000007944 */ /* 0x000fea0003c00000 */
[----:B0-----:R-:W-:Y:S01]  /*2c80*/  HFMA2.MMA R128, -RZ, RZ, 0, 1.1920928955078125e-07 ;  /* 0x00000002ff807435 */ /* 0x001fe200000001ff */
[----:B-1----:R-:W-:Y:S01]  /*2c90*/  IMAD.MOV.U32 R89, RZ, RZ, R91 ;  /* 0x000000ffff597224 */ /* 0x002fe200078e005b */
[----:B------:R-:W-:Y:S02]  /*2ca0*/  MOV R91, R94 ;  /* 0x0000005e005b7202 */ /* 0x000fe40000000f00 */
[----:B------:R-:W-:Y:S02]  /*2cb0*/  MOV R95, 0x1f ;  /* 0x0000001f005f7802 */ /* 0x000fe40000000f00 */
[----:B------:R-:W-:-:S02]  /*2cc0*/  MOV R130, 0xffffffff ;  /* 0xffffffff00827802 */ /* 0x000fc40000000f00 */
[----:B------:R-:W-:Y:S02]  /*2cd0*/  MOV R2, 0x2cf0 ;  /* 0x00002cf000027802 */ /* 0x000fe40000000f00 */
[----:B------:R-:W-:Y:S05]  /*2ce0*/  CALL.REL.NOINC `($__internal_197_$__cuda_sm70_shflsync_down_p) ;  /* 0x0000011000007944 */ /* 0x000fea0003c00000 */
[----:B------:R-:W-:Y:S01]  /*2cf0*/  FADD.FTZ R92, R89, R90 ;  /* 0x0000005a595c7221 */ /* 0x000fe20000010000 */
[----:B0-----:R-:W-:Y:S01]  /*2d00*/  HFMA2.MMA R128, -RZ, RZ, 0, 5.9604644775390625e-08 ;  /* 0x00000001ff807435 */ /* 0x001fe200000001ff */
[----:B-1----:R-:W-:Y:S01]  /*2d10*/  FADD.FTZ R94, R94, R91 ;  /* 0x0000005b5e5e7221 */ /* 0x002fe20000010000 */
[----:B------:R-:W-:Y:S01]  /*2d20*/  MOV R95, 0x1f ;  /* 0x0000001f005f7802 */ /* 0x000fe20000000f00 */
[----:B------:R-:W-:Y:S01]  /*2d30*/  IMAD.MOV.U32 R91, RZ, RZ, R92 ;  /* 0x000000ffff5b7224 */ /* 0x000fe200078e005c */
[----:B------:R-:W-:Y:S02]  /*2d40*/  MOV R130, 0xffffffff ;  /* 0xffffffff00827802 */ /* 0x000fe40000000f00 */
[----:B------:R-:W-:Y:S02]  /*2d50*/  MOV R2, 0x2d70 ;  /* 0x00002d7000027802 */ /* 0x000fe40000000f00 */
[----:B------:R-:W-:Y:S05]  /*2d60*/  CALL.REL.NOINC `($__internal_197_$__cuda_sm70_shflsync_down_p) ;  /* 0x0000009000007944 */ /* 0x000fea0003c00000 */
[----:B0-----:R-:W-:Y:S01]  /*2d70*/  HFMA2.MMA R128, -RZ, RZ, 0, 5.9604644775390625e-08 ;  /* 0x00000001ff807435 */ /* 0x001fe200000001ff */
[----:B-1----:R-:W-:Y:S02]  /*2d80*/  MOV R93, R91 ;  /* 0x0000005b005d7202 */ /* 0x002fe40000000f00 */
[----:B------:R-:W-:-:S02]  /*2d90*/  MOV R91, R94 ;  /* 0x0000005e005b7202 */ /* 0x000fc40000000f00 */
[----:B------:R-:W-:Y:S02]  /*2da0*/  MOV R95, 0x1f ;  /* 0x0000001f005f7802 */ /* 0x000fe40000000f00 */
[----:B------:R-:W-:Y:S02]  /*2db0*/  MOV R130, 0xffffffff ;  /* 0xffffffff00827802 */ /* 0x000fe40000000f00 */
[----:B------:R-:W-:Y:S02]  /*2dc0*/  MOV R2, 0x2de0 ;  /* 0x00002de000027802 */ /* 0x000fe40000000f00 */
[----:B------:R-:W-:Y:S05]  /*2dd0*/  CALL.REL.NOINC `($__internal_197_$__cuda_sm70_shflsync_down_p) ;  /* 0x0000002000007944 */ /* 0x000fea0003c00000 */
[----:B-1----:R-:W-:Y:S01]  /*2de0*/  MOV R3, R91 ;  /* 0x0000005b00037202 */ /* 0x002fe20000000f00 */
[----:B0-----:R-:W-:Y:S05]  /*2df0*/  BRA `(.L_x_6596) ;  /* 0xffffe39000007947 */ /* 0x001fea000383ffff */
        .weak           $__internal_197_$__cuda_sm70_shflsync_down_p
        .type           $__internal_197_$__cuda_sm70_shflsync_down_p,@function
        .size           $__internal_197_$__cuda_sm70_shflsync_down_p,(.L_x_6846 - $__internal_197_$__cuda_sm70_shflsync_down_p)
$__internal_197_$__cuda_sm70_shflsync_down_p:
[----:B------:R-:W-:Y:S01]  /*2e00*/  HFMA2.MMA R3, -RZ, RZ, 0, 0 ;  /* 0x00000000ff037435 */ /* 0x000fe200000001ff */
[----:B------:R-:W-:Y:S04]  /*2e10*/  WARPSYNC R130 ;  /* 0x0000008200007348 */ /* 0x000fe80003800000 */
[----:B------:R0:W1:Y:S01]  /*2e20*/  SHFL.DOWN PT, R91, R91, R128, R95 ;  /* 0x080000805b5b7389 */ /* 0x00006200000e005f */
[----:B------:R-:W-:Y:S05]  /*2e30*/  RET.REL.NODEC R2 `(_ZN10layer_norm13ln_bwd_kernelINS_13Kernel_traitsIfffffjLj1536ELj1ELj1ELj4ELj16ENS_18Kernel_traits_baseILj1536EfffffjLj128EEEEELb1ELb1ELb1ELb0EEEvNS_9BwdParamsE) ;  /* 0xffffd1c002007950 */ /* 0x000fea0003c3ffff */
.L_x_6597:
        /* <DEDUP_REMOVED lines=12> */
.L_x_6846:


//--------------------- .text._ZN10layer_norm22ln_bwd_finalize_kernelINS_22Kernel_traits_finalizeILj1536EfffffjLb1ELj1024ELj4ENS_18Kernel_traits_baseILj1536EfffffjLj1024EEEEELb1ELb1EEEvNS_9BwdParamsE --------------------------
	.section	.text._ZN10layer_norm22ln_bwd_finalize_kernelINS_22Kernel_traits_finalizeILj1536EfffffjLb1ELj1024ELj4ENS_18Kernel_traits_baseILj1536EfffffjLj1024EEEEELb1ELb1EEEvNS_9BwdParamsE,"ax",@progbits
	.sectioninfo	@"SHI_REGISTERS=32"
	.align	128
        .global         _ZN10layer_norm22ln_bwd_finalize_kernelINS_22Kernel_traits_finalizeILj1536EfffffjLb1ELj1024ELj4ENS_18Kernel_traits_baseILj1536EfffffjLj1024EEEEELb1ELb1EEEvNS_9BwdParamsE
        .type           _ZN10layer_norm22ln_bwd_finalize_kernelINS_22Kernel_traits_finalizeILj1536EfffffjLb1ELj1024ELj4ENS_18Kernel_traits_baseILj1536EfffffjLj1024EEEEELb1ELb1EEEvNS_9BwdParamsE,@function
        .size           _ZN10layer_norm22ln_bwd_finalize_kernelINS_22Kernel_traits_finalizeILj1536EfffffjLb1ELj1024ELj4ENS_18Kernel_traits_baseILj1536EfffffjLj1024EEEEELb1ELb1EEEvNS_9BwdParamsE,(.L_x_6847 - _ZN10layer_norm22ln_bwd_finalize_kernelINS_22Kernel_traits_finalizeILj1536EfffffjLb1ELj1024ELj4ENS_18Kernel_traits_baseILj1536EfffffjLj1024EEEEELb1ELb1EEEvNS_9BwdParamsE)
        .other          _ZN10layer_norm22ln_bwd_finalize_kernelINS_22Kernel_traits_finalizeILj1536EfffffjLb1ELj1024ELj4ENS_18Kernel_traits_baseILj1536EfffffjLj1024EEEEELb1ELb1EEEvNS_9BwdParamsE,@"STO_CUDA_ENTRY STV_DEFAULT"
_ZN10layer_norm22ln_bwd_finalize_kernelINS_22Kernel_traits_finalizeILj1536EfffffjLb1ELj1024ELj4ENS_18Kernel_traits_baseILj1536EfffffjLj1024EEEEELb1ELb1EEEvNS_9BwdParamsE:
.text._ZN10layer_norm22ln_bwd_finalize_kernelINS_22Kernel_traits_finalizeILj1536EfffffjLb1ELj1024ELj4ENS_18Kernel_traits_baseILj1536EfffffjLj1024EEEEELb1ELb1EEEvNS_9BwdParamsE:
        /* <DEDUP_REMOVED lines=19> */
.L_x_6610:
        /* <DEDUP_REMOVED lines=32> */
.L_x_6602:
        /* <DEDUP_REMOVED lines=47> */
.L_x_6601:
[----:B------:R-:W-:Y:S05]  /*0620*/  BSYNC B1 ;  /* 0x0000000000017941 */ /* 0x000fea0003800000 */
.L_x_6600:
        /* <DEDUP_REMOVED lines=29> */
.L_x_6604:
[----:B------:R-:W-:Y:S05]  /*0800*/  BSYNC B1 ;  /* 0x0000000000017941 */ /* 0x000fea0003800000 */
.L_x_6603:
        /* <DEDUP_REMOVED lines=13> */
.L_x_6599:
[----:B------:R-:W-:Y:S05]  /*08e0*/  BSYNC B0 ;  /* 0x0000000000007941 */ /* 0x000fea0003800000 */
.L_x_6598:
        /* <DEDUP_REMOVED lines=12> */
.L_x_6611:
        /* <DEDUP_REMOVED lines=27> */
.L_x_6612:
        /* <DEDUP_REMOVED lines=9> */
.L_x_6605:
        /* <DEDUP_REMOVED lines=16> */
.L_x_6609:
[----:B------:R-:W-:Y:S05]  /*0cf0*/  BSYNC B0 ;  /* 0x0000000000007941 */ /* 0x000fea0003800000 */
.L_x_6608:
[C---:B------:R-:W-:Y:S02]  /*0d00*/  ISETP.GT.U32.AND P1, PT, R4.reuse, -0x601, PT ;  /* 0xfffff9ff0400780c */ /* 0x040fe40003f24070 */
[----:B------:R-:W-:-:S02]  /*0d10*/  IADD3 R4, R4, 0x600, RZ ;  /* 0x0000060004047810 */ /* 0x000fc40007ffe0ff */
[----:B------:R-:W-:-:S09]  /*0d20*/  IADD3 R5, R5, 0x300, RZ ;  /* 0x0000030005057810 */ /* 0x000fd20007ffe0ff */
[----:B012---:R-:W-:Y:S05]  /*0d30*/  @P1 BRA `(.L_x_6610) ;  /* 0xfffff3f000001947 */ /* 0x007fea000383ffff */
[----:B------:R-:W-:Y:S05]  /*0d40*/  EXIT ;  /* 0x000000000000794d */ /* 0x000fea0003800000 */
.L_x_6606:
[----:B------:R-:W-:Y:S01]  /*0d50*/  HFMA2.MMA R14, -RZ, RZ, 0, 1.847743988037109375e-06 ;  /* 0x0000001fff0e7435 */ /* 0x000fe200000001ff */
[----:B---3--:R-:W-:Y:S01]  /*0d60*/  IMAD.MOV.U32 R18, RZ, RZ, R10 ;  /* 0x000000ffff127224 */ /* 0x008fe200078e000a */
[----:B------:R-:W-:Y:S01]  /*0d70*/  MOV R17, 0x1 ;  /* 0x0000000100117802 */ /* 0x000fe20000000f00 */
[----:B------:R-:W-:Y:S01]  /*0d80*/  IMAD.MOV.U32 R19, RZ, RZ, -0x1 ;  /* 0xffffffffff137424 */ /* 0x000fe200078e00ff */
[----:B------:R-:W-:Y:S02]  /*0d90*/  MOV R8, 0xdb0 ;  /* 0x00000db000087802 */ /* 0x000fe40000000f00 */
[----:B012---:R-:W-:Y:S05]  /*0da0*/  CALL.REL.NOINC `($__internal_198_$__cuda_sm70_shflsync_bfly_p) ;  /* 0x0000059000007944 */ /* 0x007fea0003c00000 */
[----:B01----:R-:W-:Y:S05]  /*0db0*/  BRA `(.L_x_6611) ;  /* 0xfffffbf000007947 */ /* 0x003fea000383ffff */
.L_x_6607:
[----:B------:R-:W-:Y:S01]  /*0dc0*/  HFMA2.MMA R14, -RZ, RZ, 0, 1.847743988037109375e-06 ;  /* 0x0000001fff0e7435 */ /* 0x000fe200000001ff */
[----:B------:R-:W-:Y:S01]  /*0dd0*/  MOV R17, 0x2 ;  /* 0x0000000200117802 */ /* 0x000fe20000000f00 */
[----:B------:R-:W-:Y:S01]  /*0de0*/  IMAD.MOV.U32 R19, RZ, RZ, -0x1 ;  /* 0xffffffffff137424 */ /* 0x000fe200078e00ff */
[----:B------:R-:W-:-:S03]  /*0df0*/  MOV R8, 0xe10 ;  /* 0x00000e1000087802 */ /* 0x000fc60000000f00 */
[----:B0123--:R-:W-:Y:S05]  /*0e00*/  CALL.REL.NOINC `($__internal_198_$__cuda_sm70_shflsync_bfly_p) ;  /* 0x0000053000007944 */ /* 0x00ffea0003c00000 */
[----:B01----:R-:W-:Y:S01]  /*0e10*/  FADD.FTZ R18, R18, R14 ;  /* 0x0000000e12127221 */ /* 0x003fe20000010000 */
[----:B------:R-:W-:Y:S01]  /*0e20*/  HFMA2.MMA R14, -RZ, RZ, 0, 1.847743988037109375e-06 ;  /* 0x0000001fff0e7435 */ /* 0x000fe200000001ff */
[----:B------:R-:W-:Y:S01]  /*0e30*/  MOV R17, 0x4 ;  /* 0x0000000400117802 */ /* 0x000fe20000000f00 */
[----:B------:R-:W-:Y:S01]  /*0e40*/  IMAD.MOV.U32 R19, RZ, RZ, -0x1 ;  /* 0xffffffffff137424 */ /* 0x000fe200078e00ff */
[----:B------:R-:W-:-:S03]  /*0e50*/  MOV R8, 0xe70 ;  /* 0x00000e7000087802 */ /* 0x000fc60000000f00 */
[----:B------:R-:W-:Y:S05]  /*0e60*/  CALL.REL.NOINC `($__internal_198_$__cuda_sm70_shflsync_bfly_p) ;  /* 0x000004d000007944 */ /* 0x000fea0003c00000 */
[----:B01----:R-:W-:Y:S01]  /*0e70*/  FADD.FTZ R18, R18, R14 ;  /* 0x0000000e12127221 */ /* 0x003fe20000010000 */
[----:B------:R-:W-:Y:S01]  /*0e80*/  HFMA2.MMA R14, -RZ, RZ, 0, 1.847743988037109375e-06 ;  /* 0x0000001fff0e7435 */ /* 0x000fe200000001ff */
[----:B------:R-:W-:-:S02]  /*0e90*/  MOV R17, 0x8 ;  /* 0x0000000800117802 */ /* 0x000fc40000000f00 */
[----:B------:R-:W-:Y:S02]  /*0ea0*/  MOV R19, 0xffffffff ;  /* 0xffffffff00137802 */ /* 0x000fe40000000f00 */
[----:B------:R-:W-:Y:S02]  /*0eb0*/  MOV R8, 0xed0 ;  /* 0x00000ed000087802 */ /* 0x000fe40000000f00 */
[----:B------:R-:W-:Y:S05]  /*0ec0*/  CALL.REL.NOINC `($__internal_198_$__cuda_sm70_shflsync_bfly_p) ;  /* 0x0000047000007944 */ /* 0x000fea0003c00000 */
[----:B-1----:R-:W-:Y:S01]  /*0ed0*/  FADD.FTZ R10, R18, R14 ;  /* 0x0000000e120a7221 */ /* 0x002fe20000010000 */
[----:B------:R-:W-:Y:S01]  /*0ee0*/  HFMA2.MMA R14, -RZ, RZ, 0, 1.847743988037109375e-06 ;  /* 0x0000001fff0e7435 */ /* 0x000fe200000001ff */
[----:B0-----:R-:W-:Y:S01]  /*0ef0*/  IMAD.MOV.U32 R17, RZ, RZ, 0x10 ;  /* 0x00000010ff117424 */ /* 0x001fe200078e00ff */
[----:B------:R-:W-:Y:S02]  /*0f00*/  MOV R19, 0xffffffff ;  /* 0xffffffff00137802 */ /* 0x000fe40000000f00 */
[----:B------:R-:W-:Y:S02]  /*0f10*/  MOV R18, R10 ;  /* 0x0000000a00127202 */ /* 0x000fe40000000f00 */
[----:B------:R-:W-:Y:S02]  /*0f20*/  MOV R8, 0xf40 ;  /* 0x00000f4000087802 */ /* 0x000fe40000000f00 */
[----:B------:R-:W-:Y:S05]  /*0f30*/  CALL.REL.NOINC `($__internal_198_$__cuda_sm70_shflsync_bfly_p) ;  /* 0x0000040000007944 */ /* 0x000fea0003c00000 */
[----:B0-----:R-:W-:Y:S01]  /*0f40*/  HFMA2.MMA R17, -RZ, RZ, 0, 5.9604644775390625e-08 ;  /* 0x00000001ff117435 */ /* 0x001fe200000001ff */
[----:B-1----:R-:W-:Y:S01]  /*0f50*/  IMAD.MOV.U32 R13, RZ, RZ, R14 ;  /* 0x000000ffff0d7224 */ /* 0x002fe200078e000e */
[----:B------:R-:W-:Y:S01]  /*0f60*/  MOV R18, R15 ;  /* 0x0000000f00127202 */ /* 0x000fe20000000f00 */
[----:B------:R-:W-:Y:S01]  /*0f70*/  IMAD.MOV.U32 R19, RZ, RZ, -0x1 ;  /* 0xffffffffff137424 */ /* 0x000fe200078e00ff */
[----:B------:R-:W-:-:S02]  /*0f80*/  MOV R14, 0x1f ;  /* 0x0000001f000e7802 */ /* 0x000fc40000000f00 */
[----:B------:R-:W-:Y:S02]  /*0f90*/  MOV R8, 0xfb0 ;  /* 0x00000fb000087802 */ /* 0x000fe40000000f00 */
[----:B------:R-:W-:Y:S05]  /*0fa0*/  CALL.REL.NOINC `($__internal_198_$__cuda_sm70_shflsync_bfly_p) ;  /* 0x0000039000007944 */ /* 0x000fea0003c00000 */
[----:B0-----:R-:W-:Y:S01]  /*0fb0*/  HFMA2.MMA R17, -RZ, RZ, 0, 1.1920928955078125e-07 ;  /* 0x00000002ff117435 */ /* 0x001fe200000001ff */
[----:B-1----:R-:W-:Y:S01]  /*0fc0*/  FADD.FTZ R18, R15, R14 ;  /* 0x0000000e0f127221 */ /* 0x002fe20000010000 */
[----:B------:R-:W-:Y:S02]  /*0fd0*/  MOV R14, 0x1f ;  /* 0x0000001f000e7802 */ /* 0x000fe40000000f00 */
[----:B------:R-:W-:Y:S02]  /*0fe0*/  MOV R19, 0xffffffff ;  /* 0xffffffff00137802 */ /* 0x000fe40000000f00 */
[----:B------:R-:W-:Y:S02]  /*0ff0*/  MOV R8, 0x1010 ;  /* 0x0000101000087802 */ /* 0x000fe40000000f00 */
[----:B------:R-:W-:Y:S05]  /*1000*/  CALL.REL.NOINC `($__internal_198_$__cuda_sm70_shflsync_bfly_p) ;  /* 0x0000033000007944 */ /* 0x000fea0003c00000 */
[----:B01----:R-:W-:Y:S01]  /*1010*/  FADD.FTZ R18, R18, R14 ;  /* 0x0000000e12127221 */ /* 0x003fe20000010000 */
[----:B------:R-:W-:Y:S01]  /*1020*/  HFMA2.MMA R14, -RZ, RZ, 0, 1.847743988037109375e-06 ;  /* 0x0000001fff0e7435 */ /* 0x000fe200000001ff */
[----:B------:R-:W-:Y:S01]  /*1030*/  IMAD.MOV.U32 R17, RZ, RZ, 0x4 ;  /* 0x00000004ff117424 */ /* 0x000fe200078e00ff */
[----:B------:R-:W-:Y:S02]  /*1040*/  MOV R19, 0xffffffff ;  /* 0xffffffff00137802 */ /* 0x000fe40000000f00 */
[----:B------:R-:W-:-:S02]  /*1050*/  MOV R8, 0x1070 ;  /* 0x0000107000087802 */ /* 0x000fc40000000f00 */
[----:B------:R-:W-:Y:S05]  /*1060*/  CALL.REL.NOINC `($__internal_198_$__cuda_sm70_shflsync_bfly_p) ;  /* 0x000002d000007944 */ /* 0x000fea0003c00000 */
[----:B0-----:R-:W-:Y:S01]  /*1070*/  HFMA2.MMA R17, -RZ, RZ, 0, 4.76837158203125e-07 ;  /* 0x00000008ff117435 */ /* 0x001fe200000001ff */
[----:B-1----:R-:W-:Y:S01]  /*1080*/  FADD.FTZ R18, R18, R14 ;  /* 0x0000000e12127221 */ /* 0x002fe20000010000 */
[----:B------:R-:W-:Y:S01]  /*1090*/  MOV R19, 0xffffffff ;  /* 0xffffffff00137802 */ /* 0x000fe20000000f00 */
[----:B------:R-:W-:Y:S01]  /*10a0*/  IMAD.MOV.U32 R14, RZ, RZ, 0x1f ;  /* 0x0000001fff0e7424 */ /* 0x000fe200078e00ff */
[----:B------:R-:W-:-:S02]  /*10b0*/  MOV R8, 0x10d0 ;  /* 0x000010d000087802 */ /* 0x000fc40000000f00 */
[----:B------:R-:W-:Y:S05]  /*10c0*/  CALL.REL.NOINC `($__internal_198_$__cuda_sm70_shflsync_bfly_p) ;  /* 0x0000027000007944 */ /* 0x000fea0003c00000 */
[----:B-1----:R-:W-:Y:S01]  /*10d0*/  FADD.FTZ R12, R18, R14 ;  /* 0x0000000e120c7221 */ /* 0x002fe20000010000 */
[----:B0-----:R-:W-:Y:S01]  /*10e0*/  HFMA2.MMA R17, -RZ, RZ, 0, 9.5367431640625e-07 ;  /* 0x00000010ff117435 */ /* 0x001fe200000001ff */
[----:B------:R-:W-:Y:S01]  /*10f0*/  MOV R14, 0x1f ;  /* 0x0000001f000e7802 */ /* 0x000fe20000000f00 */
[----:B------:R-:W-:Y:S01]  /*1100*/  IMAD.MOV.U32 R19, RZ, RZ, -0x1 ;  /* 0xffffffffff137424 */ /* 0x000fe200078e00ff */
[----:B------:R-:W-:-:S02]  /*1110*/  MOV R8, 0x1140 ;  /* 0x0000114000087802 */ /* 0x000fc40000000f00 */
[----:B------:R-:W-:Y:S02]  /*1120*/  MOV R18, R12 ;  /* 0x0000000c00127202 */ /* 0x000fe40000000f00 */
[----:B------:R-:W-:Y:S05]  /*1130*/  CALL.REL.NOINC `($__internal_198_$__cuda_sm70_shflsync_bfly_p) ;  /* 0x0000020000007944 */ /* 0x000fea0003c00000 */
[----:B-1----:R-:W-:Y:S01]  /*1140*/  MOV R15, R14 ;  /* 0x0000000e000f7202 */ /* 0x002fe20000000f00 */
[----:B------:R-:W-:Y:S01]  /*1150*/  HFMA2.MMA R14, -RZ, RZ, 0, 1.847743988037109375e-06 ;  /* 0x0000001fff0e7435 */ /* 0x000fe200000001ff */
[----:B0-----:R-:W-:Y:S01]  /*1160*/  MOV R18, R11 ;  /* 0x0000000b00127202 */ /* 0x001fe20000000f00 */
[----:B------:R-:W-:Y:S01]  /*1170*/  IMAD.MOV.U32 R17, RZ, RZ, 0x1 ;  /* 0x00000001ff117424 */ /* 0x000fe200078e00ff */
[----:B------:R-:W-:Y:S02]  /*1180*/  MOV R19, 0xffffffff ;  /* 0xffffffff00137802 */ /* 0x000fe40000000f00 */
[----:B------:R-:W-:Y:S02]  /*1190*/  MOV R8, 0x11b0 ;  /* 0x000011b000087802 */ /* 0x000fe40000000f00 */
[----:B------:R-:W-:Y:S05]  /*11a0*/  CALL.REL.NOINC `($__internal_198_$__cuda_sm70_shflsync_bfly_p) ;  /* 0x0000019000007944 */ /* 0x000fea0003c00000 */
[----:B0-----:R-:W-:Y:S01]  /*11b0*/  HFMA2.MMA R17, -RZ, RZ, 0, 1.1920928955078125e-07 ;  /* 0x00000002ff117435 */ /* 0x001fe200000001ff */
[----:B-1----:R-:W-:Y:S01]  /*11c0*/  FADD.FTZ R18, R11, R14 ;  /* 0x0000000e0b127221 */ /* 0x002fe20000010000 */
[----:B------:R-:W-:Y:S01]  /*11d0*/  MOV R19, 0xffffffff ;  /* 0xffffffff00137802 */ /* 0x000fe20000000f00 */
[----:B------:R-:W-:Y:S01]  /*11e0*/  IMAD.MOV.U32 R14, RZ, RZ, 0x1f ;  /* 0x0000001fff0e7424 */ /* 0x000fe200078e00ff */
[----:B------:R-:W-:-:S02]  /*11f0*/  MOV R8, 0x1210 ;  /* 0x0000121000087802 */ /* 0x000fc40000000f00 */
[----:B------:R-:W-:Y:S05]  /*1200*/  CALL.REL.NOINC `($__internal_198_$__cuda_sm70_shflsync_bfly_p) ;  /* 0x0000013000007944 */ /* 0x000fea0003c00000 */
[----:B0-----:R-:W-:Y:S01]  /*1210*/  HFMA2.MMA R17, -RZ, RZ, 0, 2.384185791015625e-07 ;  /* 0x00000004ff117435 */ /* 0x001fe200000001ff */
[----:B-1----:R-:W-:Y:S01]  /*1220*/  FADD.FTZ R18, R18, R14 ;  /* 0x0000000e12127221 */ /* 0x002fe20000010000 */
[----:B------:R-:W-:Y:S01]  /*1230*/  MOV R14, 0x1f ;  /* 0x0000001f000e7802 */ /* 0x000fe20000000f00 */
[----:B------:R-:W-:Y:S01]  /*1240*/  IMAD.MOV.U32 R19, RZ, RZ, -0x1 ;  /* 0xffffffffff137424 */ /* 0x000fe200078e00ff */
[----:B------:R-:W-:-:S02]  /*1250*/  MOV R8, 0x1270 ;  /* 0x0000127000087802 */ /* 0x000fc40000000f00 */
[----:B------:R-:W-:Y:S05]  /*1260*/  CALL.REL.NOINC `($__internal_198_$__cuda_sm70_shflsync_bfly_p) ;  /* 0x000000d000007944 */ /* 0x000fea0003c00000 */
[----:B0-----:R-:W-:Y:S01]  /*1270*/  HFMA2.MMA R17, -RZ, RZ, 0, 4.76837158203125e-07 ;  /* 0x00000008ff117435 */ /* 0x001fe200000001ff */
[----:B-1----:R-:W-:Y:S01]  /*1280*/  FADD.FTZ R18, R18, R14 ;  /* 0x0000000e12127221 */ /* 0x002fe20000010000 */
[----:B------:R-:W-:-:S02]  /*1290*/  MOV R14, 0x1f ;  /* 0x0000001f000e7802 */ /* 0x000fc40000000f00 */
[----:B------:R-:W-:Y:S02]  /*12a0*/  MOV R19, 0xffffffff ;  /* 0xffffffff00137802 */ /* 0x000fe40000000f00 */
[----:B------:R-:W-:Y:S02]  /*12b0*/  MOV R8, 0x12d0 ;  /* 0x000012d000087802 */ /* 0x000fe40000000f00 */
[----:B------:R-:W-:Y:S05]  /*12c0*/  CALL.REL.NOINC `($__internal_198_$__cuda_sm70_shflsync_bfly_p) ;  /* 0x0000007000007944 */ /* 0x000fea0003c00000 */
[----:B01----:R-:W-:Y:S01]  /*12d0*/  FADD.FTZ R18, R18, R14 ;  /* 0x0000000e12127221 */ /* 0x003fe20000010000 */
[----:B------:R-:W-:Y:S01]  /*12e0*/  HFMA2.MMA R14, -RZ, RZ, 0, 1.847743988037109375e-06 ;  /* 0x0000001fff0e7435 */ /* 0x000fe200000001ff */
[----:B------:R-:W-:Y:S01]  /*12f0*/  IMAD.MOV.U32 R17, RZ, RZ, 0x10 ;  /* 0x00000010ff117424 */ /* 0x000fe200078e00ff */
[----:B------:R-:W-:Y:S02]  /*1300*/  MOV R19, 0xffffffff ;  /* 0xffffffff00137802 */ /* 0x000fe40000000f00 */
[----:B------:R-:W-:Y:S02]  /*1310*/  MOV R8, 0x1330 ;  /* 0x0000133000087802 */ /* 0x000fe40000000f00 */
[----:B------:R-:W-:Y:S05]  /*1320*/  CALL.REL.NOINC `($__internal_198_$__cuda_sm70_shflsync_bfly_p) ;  /* 0x0000001000007944 */ /* 0x000fea0003c00000 */
[----:B01----:R-:W-:Y:S05]  /*1330*/  BRA `(.L_x_6612) ;  /* 0xfffff82000007947 */ /* 0x003fea000383ffff */
        .weak           $__internal_198_$__cuda_sm70_shflsync_bfly_p
        .type           $__internal_198_$__cuda_sm70_shflsync_bfly_p,@function
        .size           $__internal_198_$__cuda_sm70_shflsync_bfly_p,(.L_x_6847 - $__internal_198_$__cuda_sm70_shflsync_bfly_p)
$__internal_198_$__cuda_sm70_shflsync_bfly_p:
[----:B------:R-:W-:Y:S01]  /*1340*/  HFMA2.MMA R9, -RZ, RZ, 0, 0 ;  /* 0x00000000ff097435 */ /* 0x000fe200000001ff */
[----:B------:R-:W-:Y:S04]  /*1350*/  WARPSYNC R19 ;  /* 0x0000001300007348 */ /* 0x000fe80003800000 */
[----:B------:R0:W1:Y:S01]  /*1360*/  SHFL.BFLY PT, R14, R18, R17, R14 ;  /* 0x0c000011120e7389 */ /* 0x00006200000e000e */
[----:B------:R-:W-:Y:S05]  /*1370*/  RET.REL.NODEC R8 `(_ZN10layer_norm22ln_bwd_finalize_kernelINS_22Kernel_traits_finalizeILj1536EfffffjLb1ELj1024ELj4ENS_18Kernel_traits_baseILj1536EfffffjLj1024EEEEELb1ELb1EEEvNS_9BwdParamsE) ;  /* 0xffffec8008007950 */ /* 0x000fea0003c3ffff */
.L_x_6613:
        /* <DEDUP_REMOVED lines=16> */
.L_x_6847:


//--------------------- .text._ZN10layer_norm13ln_bwd_kernelINS_13Kernel_traitsIfffffjLj1536ELj1ELj1ELj4ELj16ENS_18Kernel_traits_baseILj1536EfffffjLj128EEEEELb1ELb1ELb1ELb1EEEvNS_9BwdParamsE --------------------------
	.section	.text._ZN10layer_norm13ln_bwd_kernelINS_13Kernel_traitsIfffffjLj1536ELj1ELj1ELj4ELj16ENS_18Kernel_traits_baseILj1536EfffffjLj128EEEEELb1ELb1ELb1ELb1EEEvNS_9BwdParamsE,"ax",@progbits
	.sectioninfo	@"SHI_REGISTERS=141"
	.align	128
        .global         _ZN10layer_norm13ln_bwd_kernelINS_13Kernel_traitsIfffffjLj1536ELj1ELj1ELj4ELj16ENS_18Kernel_traits_baseILj1536EfffffjLj128EEEEELb1ELb1ELb1ELb1EEEvNS_9BwdParamsE
        .type           _ZN10layer_norm13ln_bwd_kernelINS_13Kernel_traitsIfffffjLj1536ELj1ELj1ELj4ELj16ENS_18Kernel_traits_baseILj1536EfffffjLj128EEEEELb1ELb1ELb1ELb1EEEvNS_9BwdParamsE,@function
        .size           _ZN10layer_norm13ln_bwd_kernelINS_13Kernel_traitsIfffffjLj1536ELj1ELj1ELj4ELj16ENS_18Kernel_traits_baseILj1536EfffffjLj128EEEEELb1ELb1ELb1ELb1EEEvNS_9BwdParamsE,(.L_x_6848 - _ZN10layer_norm13ln_bwd_kernelINS_13Kernel_traitsIfffffjLj1536ELj1ELj1ELj4ELj16ENS_18Kernel_traits_baseILj1536EfffffjLj128EEEEELb1ELb1ELb1ELb1EEEvNS_9BwdParamsE)
        .other          _ZN10layer_norm13ln_bwd_kernelINS_13Kernel_traitsIfffffjLj1536ELj1ELj1ELj4ELj16ENS_18Kernel_traits_baseILj1536EfffffjLj128EEEEELb1ELb1ELb1ELb1EEEvNS_9BwdParamsE,@"STO_CUDA_ENTRY STV_DEFAULT"
_ZN10layer_norm13ln_bwd_kernelINS_13Kernel_traitsIfffffjLj1536ELj1ELj1ELj4ELj16ENS_18Kernel_traits_baseILj1536EfffffjLj128EEEEELb1ELb1ELb1ELb1EEEvNS_9BwdParamsE:
.text._ZN10layer_norm13ln_bwd_kernelINS_13Kernel_traitsIfffffjLj1536ELj1ELj1ELj4ELj16ENS_18Kernel_traits_baseILj1536EfffffjLj128EEEEELb1ELb1ELb1ELb1EEEvNS_9BwdParamsE:
        /* <DEDUP_REMOVED lines=26> */
.L_x_6614:
        /* <DEDUP_REMOVED lines=32> */
.L_x_6645:
[----:B------:R-:W-:-:S05]  /*03a0*/  MOV R135, 0x4 ;  /* 0x0000000400877802 */ /* 0x000fca0000000f00 */
[----:B------:R-:W-:-:S06]  /*03b0*/  IMAD.WIDE R88, R112, R135, c[0x0][0x1d8] ;  /* 0x0000760070587625 */ /* 0x000fcc00078e0287 */
[----:B------:R-:W2:Y:S01]  /*03c0*/  LDG.E R88, [R88.64] ;  /* 0x0000000458587981 */ /* 0x000ea2000c1e1900 */
[----:B------:R-:W-:-:S04]  /*03d0*/  IMAD.WIDE R90, R112, R135, c[0x0][0x1d0] ;  /* 0x00007400705a7625 */ /* 0x000fc800078e0287 */
[----:B------:R-:W-:Y:S01]  /*03e0*/  IMAD R92, R112, c[0x0][0x168], RZ ;  /* 0x00005a00705c7a24 */ /* 0x000fe200078e02ff */
[----:B-----5:R0:W5:Y:S01]  /*03f0*/  LDG.E R134, [R90.64] ;  /* 0x000000045a867981 */ /* 0x020162000c1e1900 */
[----:B------:R-:W-:Y:S01]  /*0400*/  LOP3.LUT R126, R0, 0x7f, RZ, 0xc0, !PT ;  /* 0x0000007f007e7812 */ /* 0x000fe200078ec0ff */
[----:B------:R-:W-:Y:S02]  /*0410*/  IMAD.WIDE R2, R112, R135, c[0x0][0x1a8] ;  /* 0x00006a0070027625 */ /* 0x000fe400078e0287 */
[----:B------:R-:W-:Y:S02]  /*0420*/  SHF.R.S32.HI R93, RZ, 0x1f, R92 ;  /* 0x0000001fff5d7819 */ /* 0x000fe4000001145c */
[----:B------:R-:W-:Y:S01]  /*0430*/  MOV R132, 0x10 ;  /* 0x0000001000847802 */ /* 0x000fe20000000f00 */
[----:B------:R-:W-:Y:S01]  /*0440*/  BSSY B0, `(.L_x_6616) ;  /* 0x000009e000007945 */ /* 0x000fe20003800000 */
[----:B------:R-:W-:Y:S01]  /*0450*/  LEA.HI R93, R93, R92, RZ, 0x2 ;  /* 0x0000005c5d5d7211 */ /* 0x000fe200078f10ff */
[----:B------:R3:W5:Y:S03]  /*0460*/  LDG.E R115, [R2.64] ;  /* 0x0000000402737981 */ /* 0x000766000c1e1900 */
[----:B------:R-:W-:-:S04]  /*0470*/  LEA.HI.SX32 R131, R93, R126, 0x1e ;  /* 0x0000007e5d837211 */ /* 0x000fc800078ff2ff */
        /* <DEDUP_REMOVED lines=28> */
.L_x_6617:
        /* <DEDUP_REMOVED lines=29> */
[----:B------:R1:W5:Y:S02]  /*0810*/  @P1 LDG.E.128 R4, [R2.64] ;  /* 0x0000000402041981 */ /* 0x000364000c1e1d00 */
[----:B-1----:R-:W-:Y:S02]  /*0820*/  ISETP.NE.AND P1, PT, R113, RZ, PT ;  /* 0x000000ff7100720c */ /* 0x002fe40003f25270 */
[----:B------:R-:W-:Y:S02]  /*0830*/  @P2 LEA.HI R119, R119, R118, RZ, 0x2 ;  /* 0x0000007677772211 */ /* 0x000fe400078f10ff */
[----:B------:R-:W-:Y:S02]  /*0840*/  MOV R136, RZ ;  /* 0x000000ff00887202 */ /* 0x000fe40000000f00 */
[----:B------:R-:W-:-:S04]  /*0850*/  @P2 LEA.HI.SX32 R136, R119, R126, 0x1e ;  /* 0x0000007e77882211 */ /* 0x000fc800078ff2ff */
[----:B------:R-:W-:-:S05]  /*0860*/  IADD3 R126, R136, 0x80, RZ ;  /* 0x00000080887e7810 */ /* 0x000fca0007ffe0ff */
[----:B------:R-:W-:-:S06]  /*0870*/  IMAD.WIDE.U32 R126, R126, R135, c[0x0][0x190] ;  /* 0x000064007e7e7625 */ /* 0x000fcc00078e0087 */
[----:B------:R1:W5:Y:S01]  /*0880*/  LDG.E R126, [R126.64] ;  /* 0x000000047e7e7981 */ /* 0x000362000c1e1900 */
[----:B------:R-:W-:-:S06]  /*0890*/  IMAD.WIDE.U32 R132, R136, R135, c[0x0][0x190] ;  /* 0x0000640088847625 */ /* 0x000fcc00078e0087 */
        /* <DEDUP_REMOVED lines=8> */
[----:B------:R-:W-:Y:S02]  /*0920*/  FMUL.FTZ R118, R115, R118 ;  /* 0x0000007673767220 */ /* 0x000fe40000410000 */
[----:B----4-:R-:W-:Y:S02]  /*0930*/  FMUL.FTZ R122, R36, R88 ;  /* 0x00000058247a7220 */ /* 0x010fe40000410000 */
[----:B------:R-:W-:Y:S02]  /*0940*/  FMUL.FTZ R121, R37, R89 ;  /* 0x0000005925797220 */ /* 0x000fe40000410000 */
[----:B------:R-:W-:Y:S02]  /*0950*/  FADD.FTZ R2, RZ, R122 ;  /* 0x0000007aff027221 */ /* 0x000fe40000010000 */
[----:B------:R-:W-:Y:S02]  /*0960*/  FFMA.FTZ R3, R117, R122, RZ ;  /* 0x0000007a75037223 */ /* 0x000fe400000100ff */
        /* <DEDUP_REMOVED lines=8> */
[----:B-1----:R-:W-:Y:S02]  /*09f0*/  FMUL.FTZ R127, R115, R92 ;  /* 0x0000005c737f7220 */ /* 0x002fe40000410000 */
[----:B------:R-:W-:Y:S02]  /*0a00*/  FMUL.FTZ R123, R39, R91 ;  /* 0x0000005b277b7220 */ /* 0x000fe40000410000 */
[----:B------:R-:W-:Y:S02]  /*0a10*/  FADD.FTZ R2, R89, R124 ;  /* 0x0000007c59027221 */ /* 0x000fe40000010000 */
[----:B------:R-:W-:Y:S02]  /*0a20*/  FFMA.FTZ R3, R119, R124, R3 ;  /* 0x0000007c77037223 */ /* 0x000fe40000010003 */
[----:B------:R-:W-:-:S02]  /*0a30*/  FADD.FTZ R94, -R137, R94 ;  /* 0x0000005e895e7221 */ /* 0x000fc40000010100 */
[----:B------:R-:W-:Y:S02]  /*0a40*/  FMUL.FTZ R128, R115, R128 ;  /* 0x0000008073807220 */ /* 0x000fe40000410000 */
[----:B------:R-:W-:Y:S02]  /*0a50*/  FFMA.FTZ R44, R96, R127, R44 ;  /* 0x0000007f602c7223 */ /* 0x000fe4000001002c */
[----:B------:R-:W-:Y:S02]  /*0a60*/  FADD.FTZ R56, R56, R96 ;  /* 0x0000006038387221 */ /* 0x000fe40000010000 */
[----:B------:R-:W-:Y:S02]  /*0a70*/  FMUL.FTZ R96, R32, R96 ;  /* 0x0000006020607220 */ /* 0x000fe40000410000 */
[----:B------:R-:W-:Y:S02]  /*0a80*/  FADD.FTZ R89, R2, R123 ;  /* 0x0000007b02597221 */ /* 0x000fe40000010000 */
[----:B------:R-:W-:-:S02]  /*0a90*/  FFMA.FTZ R3, R120, R123, R3 ;  /* 0x0000007b78037223 */ /* 0x000fc40000010003 */
[----:B------:R-:W-:Y:S02]  /*0aa0*/  FADD.FTZ R130, -R137, R95 ;  /* 0x0000005f89827221 */ /* 0x000fe40000010100 */
        /* <DEDUP_REMOVED lines=9> */
[----:B------:R-:W-:Y:S02]  /*0b40*/  FADD.FTZ R100, -R137, R100 ;  /* 0x0000006489647221 */ /* 0x000fe40000010100 */
[----:B------:R-:W-:-:S02]  /*0b50*/  FMUL.FTZ R98, R34, R98 ;  /* 0x0000006222627220 */ /* 0x000fc40000410000 */
[----:B------:R-:W-:Y:S02]  /*0b60*/  FADD.FTZ R89, R2, R97 ;  /* 0x0000006102597221 */ /* 0x000fe40000010000 */
[----:B------:R-:W-:Y:S02]  /*0b70*/  FFMA.FTZ R3, R128, R97, R3 ;  /* 0x0000006180037223 */ /* 0x000fe40000010003 */
[----:B------:R-:W-:Y:S02]  /*0b80*/  FFMA.FTZ R40, R88, R117, R40 ;  /* 0x0000007558287223 */ /* 0x000fe40000010028 */
[----:B------:R-:W-:Y:S02]  /*0b90*/  FADD.FTZ R52, R52, R88 ;  /* 0x0000005834347221 */ /* 0x000fe40000010000 */
[----:B------:R-:W-:Y:S02]  /*0ba0*/  FADD.FTZ R92, -R137, R103 ;  /* 0x00000067895c7221 */ /* 0x000fe40000010100 */
[----:B------:R-:W-:-:S02]  /*0bb0*/  FFMA.FTZ R47, R99, R130, R47 ;  /* 0x00000082632f7223 */ /* 0x000fc4000001002f */
[----:B------:R-:W-:Y:S02]  /*0bc0*/  FADD.FTZ R59, R59, R99 ;  /* 0x000000633b3b7221 */ /* 0x000fe40000010000 */
[----:B------:R-:W-:Y:S02]  /*0bd0*/  FADD.FTZ R88, -R137, R101 ;  /* 0x0000006589587221 */ /* 0x000fe40000010100 */
[----:B------:R-:W-:Y:S02]  /*0be0*/  FMUL.FTZ R103, R115, R100 ;  /* 0x0000006473677220 */ /* 0x000fe40000410000 */
[----:B------:R-:W-:Y:S02]  /*0bf0*/  FMUL.FTZ R99, R35, R99 ;  /* 0x0000006323637220 */ /* 0x000fe40000410000 */
[----:B------:R-:W-:Y:S02]  /*0c00*/  FADD.FTZ R2, R89, R98 ;  /* 0x0000006259027221 */ /* 0x000fe40000010000 */
[----:B------:R-:W-:-:S02]  /*0c10*/  FFMA.FTZ R3, R129, R98, R3 ;  /* 0x0000006281037223 */ /* 0x000fc40000010003 */
[----:B------:R-:W-:Y:S02]  /*0c20*/  FFMA.FTZ R42, R90, R119, R42 ;  /* 0x000000775a2a7223 */ /* 0x000fe4000001002a */
[----:B------:R-:W-:Y:S02]  /*0c30*/  FADD.FTZ R54, R54, R90 ;  /* 0x0000005a36367221 */ /* 0x000fe40000010000 */
[----:B------:R-:W-:Y:S02]  /*0c40*/  FADD.FTZ R90, -R137, R102 ;  /* 0x00000066895a7221 */ /* 0x000fe40000010100 */
[----:B------:R-:W-:Y:S02]  /*0c50*/  FMUL.FTZ R102, R115, R88 ;  /* 0x0000005873667220 */ /* 0x000fe40000410000 */
[----:B------:R-:W-:Y:S02]  /*0c60*/  FFMA.FTZ R48, R104, R103, R48 ;  /* 0x0000006768307223 */ /* 0x000fe40000010030 */
[----:B------:R-:W-:-:S02]  /*0c70*/  FADD.FTZ R60, R60, R104 ;  /* 0x000000683c3c7221 */ /* 0x000fc40000010000 */
[----:B------:R-:W-:Y:S02]  /*0c80*/  FMUL.FTZ R104, R28, R104 ;  /* 0x000000681c687220 */ /* 0x000fe40000410000 */
[----:B------:R-:W-:Y:S02]  /*0c90*/  FADD.FTZ R89, R2, R99 ;  /* 0x0000006302597221 */ /* 0x000fe40000010000 */
[----:B------:R-:W-:Y:S02]  /*0ca0*/  FFMA.FTZ R3, R130, R99, R3 ;  /* 0x0000006382037223 */ /* 0x000fe40000010003 */
[----:B------:R-:W-:Y:S02]  /*0cb0*/  FMUL.FTZ R101, R115, R90 ;  /* 0x0000005a73657220 */ /* 0x000fe40000410000 */
[----:B------:R-:W-:Y:S02]  /*0cc0*/  FFMA.FTZ R49, R105, R102, R49 ;  /* 0x0000006669317223 */ /* 0x000fe40000010031 */
[----:B------:R-:W-:-:S02]  /*0cd0*/  FADD.FTZ R61, R61, R105 ;  /* 0x000000693d3d7221 */ /* 0x000fc40000010000 */
[----:B------:R-:W-:Y:S02]  /*0ce0*/  FMUL.FTZ R105, R29, R105 ;  /* 0x000000691d697220 */ /* 0x000fe40000410000 */
[----:B------:R-:W-:Y:S02]  /*0cf0*/  FADD.FTZ R2, R89, R104 ;  /* 0x0000006859027221 */ /* 0x000fe40000010000 */
[----:B------:R-:W-:Y:S02]  /*0d00*/  FFMA.FTZ R3, R103, R104, R3 ;  /* 0x0000006867037223 */ /* 0x000fe40000010003 */
[----:B------:R-:W-:Y:S02]  /*0d10*/  FFMA.FTZ R50, R106, R101, R50 ;  /* 0x000000656a327223 */ /* 0x000fe40000010032 */
[----:B------:R-:W-:Y:S02]  /*0d20*/  FADD.FTZ R62, R62, R106 ;  /* 0x0000006a3e3e7221 */ /* 0x000fe40000010000 */
[----:B------:R-:W-:-:S02]  /*0d30*/  FMUL.FTZ R106, R30, R106 ;  /* 0x0000006a1e6a7220 */ /* 0x000fc40000410000 */
[----:B------:R-:W-:Y:S02]  /*0d40*/  FADD.FTZ R89, R2, R105 ;  /* 0x0000006902597221 */ /* 0x000fe40000010000 */
[----:B------:R-:W-:Y:S02]  /*0d50*/  FFMA.FTZ R3, R102, R105, R3 ;  /* 0x0000006966037223 */ /* 0x000fe40000010003 */
[----:B------:R-:W-:Y:S01]  /*0d60*/  FMUL.FTZ R100, R115, R92 ;  /* 0x0000005c73647220 */ /* 0x000fe20000410000 */
[----:B------:R-:W-:Y:S01]  /*0d70*/  IADD3 R92, R136, 0x100, RZ ;  /* 0x00000100885c7810 */ /* 0x000fe20007ffe0ff */
[----:B0-----:R-:W-:Y:S02]  /*0d80*/  FMUL.FTZ R133, R31, R107 ;  /* 0x0000006b1f857220 */ /* 0x001fe40000410000 */
[----:B------:R-:W-:Y:S02]  /*0d90*/  FADD.FTZ R2, R89, R106 ;  /* 0x0000006a59027221 */ /* 0x000fe40000010000 */
[----:B------:R-:W-:-:S02]  /*0da0*/  FFMA.FTZ R3, R101, R106, R3 ;  /* 0x0000006a65037223 */ /* 0x000fc40000010003 */
[----:B------:R-:W-:Y:S02]  /*0db0*/  FFMA.FTZ R43, R91, R120, R43 ;  /* 0x000000785b2b7223 */ /* 0x000fe4000001002b */
[----:B------:R-:W-:Y:S02]  /*0dc0*/  FADD.FTZ R55, R55, R91 ;  /* 0x0000005b37377221 */ /* 0x000fe40000010000 */
[----:B------:R-:W-:Y:S02]  /*0dd0*/  FFMA.FTZ R51, R107, R100, R51 ;  /* 0x000000646b337223 */ /* 0x000fe40000010033 */
[----:B------:R-:W-:Y:S02]  /*0de0*/  FADD.FTZ R63, R63, R107 ;  /* 0x0000006b3f3f7221 */ /* 0x000fe40000010000 */
[----:B------:R-:W-:-:S04]  /*0df0*/  IMAD.WIDE.U32 R92, R92, R135, c[0x0][0x190] ;  /* 0x000064005c5c7625 */ /* 0x000fc800078e0087 */
[----:B------:R-:W-:Y:S02]  /*0e00*/  FADD.FTZ R94, R2, R133 ;  /* 0x00000085025e7221 */ /* 0x000fe40000010000 */
[----:B------:R-:W-:Y:S02]  /*0e10*/  FFMA.FTZ R95, R100, R133, R3 ;  /* 0x00000085645f7223 */ /* 0x000fe40000010003 */
.L_x_6618:
[----:B------:R-:W-:Y:S05]  /*0e20*/  BSYNC B0 ;  /* 0x0000000000007941 */ /* 0x000fea0003800000 */
.L_x_6616:
[----:B------:R2:W5:Y:S01]  /*0e30*/  LDG.E R107, [R92.64] ;  /* 0x000000045c6b7981 */ /* 0x000562000c1e1900 */
[----:B------:R-:W-:Y:S02]  /*0e40*/  LOP3.LUT P1, RZ, R114, 0xff, RZ, 0xc0, !PT ;  /* 0x000000ff72ff7812 */ /* 0x000fe4000782c0ff */
[----:B0-----:R-:W-:Y:S02]  /*0e50*/  SHF.R.U32.HI R88, RZ, 0x5, R0 ;  /* 0x00000005ff587819 */ /* 0x001fe40000011600 */
[----:B------:R-:W-:Y:S02]  /*0e60*/  LOP3.LUT P2, RZ, R0, 0x1f, RZ, 0xc0, !PT ;  /* 0x0000001f00ff7812 */ /* 0x000fe4000784c0ff */
[----:B------:R-:W-:-:S07]  /*0e70*/  LOP3.LUT R109, R88, 0x7fffffc, RZ, 0xc0, !PT ;  /* 0x07fffffc586d7812 */ /* 0x000fce00078ec0ff */
[----:B------:R-:W-:Y:S01]  /*0e80*/  @!P1 IADD3 R109, R109, 0x4, RZ ;  /* 0x000000046d6d9810 */ /* 0x000fe20007ffe0ff */
[----:B------:R-:W-:Y:S05]  /*0e90*/  BRA.DIV ~URZ, `(.L_x_6619) ;  /* 0x000016927f007947 */ /* 0x000fea000b800000 */
[----:B--2---:R0:W2:Y:S02]  /*0ea0*/  SHFL.DOWN PT, R89, R94, 0x10, 0x1f ;  /* 0x0a001f005e597f89 */ /* 0x0040a400000e0000 */
.L_x_6646:
        /* <DEDUP_REMOVED lines=18> */
.L_x_6647:
[----:B------:R-:W-:Y:S01]  /*0fd0*/  ISETP.GE.AND P1, PT, R134, 0x1, PT ;  /* 0x000000018600780c */ /* 0x000fe20003f26270 */
[----:B------:R-:W-:Y:S01]  /*0fe0*/  HFMA2.MMA R108, -RZ, RZ, 0, 0 ;  /* 0x00000000ff6c7435 */ /* 0x000fe200000001ff */
[----:B------:R-:W-:Y:S01]  /*0ff0*/  @!P2 LOP3.LUT R88, R88, 0x3, RZ, 0xc0, !PT ;  /* 0x000000035858a812 */ /* 0x000fe200078ec0ff */
[----:B------:R-:W-:Y:S10]  /*1000*/  WARPSYNC 0xffffffff ;  /* 0xffffffff00007948 */ /* 0x000ff40003800000 */
[----:B------:R-:W-:-:S02]  /*1010*/  @P1 IADD3 R134, R134, -0x1, RZ ;  /* 0xffffffff86861810 */ /* 0x000fc40007ffe0ff */
[----:B------:R-:W-:Y:S02]  /*1020*/  @P1 LOP3.LUT R2, R0, 0x7f, RZ, 0xc0, !PT ;  /* 0x0000007f00021812 */ /* 0x000fe400078ec0ff */
[----:B------:R-:W-:Y:S01]  /*1030*/  @P1 MOV R111, 0x10 ;  /* 0x00000010006f1802 */ /* 0x000fe20000000f00 */
[----:B------:R-:W-:-:S05]  /*1040*/  @P1 IMAD R134, R134, c[0x0][0x168], RZ ;  /* 0x00005a0086861a24 */ /* 0x000fca00078e02ff */
[----:B------:R-:W-:-:S04]  /*1050*/  @P1 SHF.R.S32.HI R3, RZ, 0x1f, R134 ;  /* 0x0000001fff031819 */ /* 0x000fc80000011486 */
[----:B------:R-:W-:Y:S02]  /*1060*/  @P1 LEA.HI R3, R3, R134, RZ, 0x2 ;  /* 0x0000008603031211 */ /* 0x000fe400078f10ff */
[----:B------:R-:W-:Y:S02]  /*1070*/  @!P2 IADD3 R134, R109, R88, RZ ;  /* 0x000000586d86a210 */ /* 0x000fe40007ffe0ff */
[----:B------:R-:W-:Y:S01]  /*1080*/  @P1 LEA.HI.SX32 R108, R3, R2, 0x1e ;  /* 0x00000002036c1211 */ /* 0x000fe200078ff2ff */
[----:B---3--:R-:W-:Y:S02]  /*1090*/  FADD.FTZ R2, R94, R91 ;  /* 0x0000005b5e027221 */ /* 0x008fe40000010000 */
[----:B--2---:R-:W-:Y:S01]  /*10a0*/  FADD.FTZ R3, R110, R93 ;  /* 0x0000005d6e037221 */ /* 0x004fe20000010000 */
[----:B------:R-:W-:Y:S01]  /*10b0*/  @!P0 ISETP.NE.U32.AND P4, PT, RZ, c[0x0][0x218], PT ;  /* 0x00008600ff008a0c */ /* 0x000fe20003f85070 */
[----:B------:R-:W-:-:S03]  /*10c0*/  @P1 IMAD.WIDE.U32 R110, R108, R111, c[0x0][0x170] ;  /* 0x00005c006c6e1625 */ /* 0x000fc600078e006f */
[----:B------:R2:W-:Y:S04]  /*10d0*/  @!P2 STS.64 [R134.X8+0x1800], R2 ;  /* 0x001800028600a388 */ /* 0x0005e80000008a00 */
[----:B------:R-:W-:Y:S06]  /*10e0*/  BAR.SYNC.DEFER_BLOCKING 0x0 ;  /* 0x0000000000007b1d */ /* 0x000fec0000010000 */
[----:B0-----:R-:W0:Y:S04]  /*10f0*/  LDS.128 R88, [R109.X8+0x1800] ;  /* 0x001800006d587984 */ /* 0x001e280000008c00 */
[----:B------:R-:W3:Y:S01]  /*1100*/  LDS.128 R92, [R109.X8+0x1810] ;  /* 0x001810006d5c7984 */ /* 0x000ee20000008c00 */
[----:B------:R-:W-:-:S02]  /*1110*/  @!P0 ISETP.NE.U32.AND P6, PT, RZ, c[0x0][0x218], PT ;  /* 0x00008600ff008a0c */ /* 0x000fc40003fc5070 */
[----:B------:R-:W-:Y:S02]  /*1120*/  @!P0 ISETP.NE.U32.AND P5, PT, RZ, c[0x0][0x218], PT ;  /* 0x00008600ff008a0c */ /* 0x000fe40003fa5070 */
[----:B-1----:R-:W-:Y:S01]  /*1130*/  ISETP.NE.AND P3, PT, R113, RZ, PT ;  /* 0x000000ff7100720c */ /* 0x002fe20003f65270 */
[----:B------:R-:W-:Y:S01]  /*1140*/  BSSY B0, `(.L_x_6621) ;  /* 0x000001e000007945 */ /* 0x000fe20003800000 */
[----:B------:R-:W-:Y:S01]  /*1150*/  @!P0 ISETP.NE.AND.EX P4, PT, RZ, c[0x0][0x21c], PT, P4 ;  /* 0x00008700ff008a0c */ /* 0x000fe20003f85340 */
[----:B------:R1:W5:Y:S01]  /*1160*/  @P1 LDG.E.128 R76, [R110.64] ;  /* 0x000000046e4c1981 */ /* 0x000362000c1e1d00 */
[----:B------:R-:W-:Y:S02]  /*1170*/  @!P0 ISETP.NE.AND.EX P6, PT, RZ, c[0x0][0x21c], PT, P6 ;  /* 0x00008700ff008a0c */ /* 0x000fe40003fc5360 */
[----:B------:R-:W-:Y:S02]  /*1180*/  @!P0 ISETP.NE.AND.EX P5, PT, RZ, c[0x0][0x21c], PT, P5 ;  /* 0x00008700ff008a0c */ /* 0x000fe40003fa5350 */
[----:B--2--5:R-:W-:-:S02]  /*1190*/  @!P0 FSEL R3, R12, RZ, P4 ;  /* 0x000000ff0c038208 */ /* 0x024fc40002000000 */
[----:B------:R-:W-:Y:S02]  /*11a0*/  @!P0 ISETP.NE.U32.AND P2, PT, RZ, c[0x0][0x218], PT ;  /* 0x00008600ff008a0c */ /* 0x000fe40003f45070 */
[----:B------:R-:W-:Y:S01]  /*11b0*/  @P1 LOP3.LUT P4, RZ, R132, 0xff, RZ, 0xc0, !PT ;  /* 0x000000ff84ff1812 */ /* 0x000fe2000788c0ff */
[----:B0-----:R-:W-:Y:S02]  /*11c0*/  FADD.FTZ R135, RZ, R88 ;  /* 0x00000058ff877221 */ /* 0x001fe40000010000 */
[----:B------:R-:W-:Y:S02]  /*11d0*/  FADD.FTZ R88, RZ, R89 ;  /* 0x00000059ff587221 */ /* 0x000fe40000010000 */
[----:B------:R-:W-:Y:S01]  /*11e0*/  FADD.FTZ R135, R90, R135 ;  /* 0x000000875a877221 */ /* 0x000fe20000010000 */
[----:B------:R-:W-:Y:S01]  /*11f0*/  @!P0 FSEL R90, R13, RZ, P6 ;  /* 0x000000ff0d5a8208 */ /* 0x000fe20003000000 */
[----:B------:R-:W-:Y:S01]  /*1200*/  FADD.FTZ R88, R91, R88 ;  /* 0x000000585b587221 */ /* 0x000fe20000010000 */
[----:B------:R-:W-:Y:S01]  /*1210*/  @P1 LOP3.LUT P6, RZ, R132, 0xff00, RZ, 0xc0, !PT ;  /* 0x0000ff0084ff1812 */ /* 0x000fe200078cc0ff */
[----:B---3--:R-:W-:Y:S01]  /*1220*/  FADD.FTZ R135, R135, R92 ;  /* 0x0000005c87877221 */ /* 0x008fe20000010000 */
[----:B------:R-:W-:Y:S01]  /*1230*/  @!P0 FSEL R91, R14, RZ, P5 ;  /* 0x000000ff0e5b8208 */ /* 0x000fe20002800000 */
[----:B------:R-:W-:-:S02]  /*1240*/  FADD.FTZ R88, R88, R93 ;  /* 0x0000005d58587221 */ /* 0x000fc40000010000 */
[----:B------:R-:W-:Y:S02]  /*1250*/  FADD.FTZ R94, R94, R135 ;  /* 0x000000875e5e7221 */ /* 0x000fe40000010000 */
[----:B------:R-:W-:Y:S02]  /*1260*/  FADD.FTZ R88, R95, R88 ;  /* 0x000000585f587221 */ /* 0x000fe40000010000 */
[----:B------:R-:W-:Y:S02]  /*1270*/  FMUL.FTZ R94, R94, c[0x0][0x1e0] ;  /* 0x000078005e5e7a20 */ /* 0x000fe40000410000 */
[----:B-1----:R-:W-:-:S03]  /*1280*/  FMUL.FTZ R110, R88, c[0x0][0x1e0] ;  /* 0x00007800586e7a20 */ /* 0x002fc60000410000 */
[----:B------:R-:W-:Y:S02]  /*1290*/  FSEL R109, R94, RZ, !P3 ;  /* 0x000000ff5e6d7208 */ /* 0x000fe40005800000 */
        /* <DEDUP_REMOVED lines=8> */
.L_x_6622:
[----:B------:R-:W-:Y:S05]  /*1320*/  BSYNC B0 ;  /* 0x0000000000007941 */ /* 0x000fea0003800000 */
.L_x_6621:
[----:B------:R-:W-:Y:S01]  /*1330*/  @!P0 ISETP.NE.AND.EX P2, PT, RZ, c[0x0][0x21c], PT, P2 ;  /* 0x00008700ff008a0c */ /* 0x000fe20003f45320 */
[----:B------:R-:W-:Y:S01]  /*1340*/  @P1 FMUL.FTZ R2, R3, c[0x0][0x1ec] ;  /* 0x00007b0003021a20 */ /* 0x000fe20000410000 */
[----:B------:R-:W-:Y:S01]  /*1350*/  BSSY B0, `(.L_x_6623) ;  /* 0x000000b000007945 */ /* 0x000fe20003800000 */
[----:B------:R-:W-:Y:S02]  /*1360*/  @P1 LOP3.LUT P5, RZ, R132, 0xff0000, RZ, 0xc0, !PT ;  /* 0x00ff000084ff1812 */ /* 0x000fe400078ac0ff */
        /* <DEDUP_REMOVED lines=9> */
.L_x_6624:
[----:B------:R-:W-:Y:S05]  /*1400*/  BSYNC B0 ;  /* 0x0000000000007941 */ /* 0x000fea0003800000 */
.L_x_6623:
        /* <DEDUP_REMOVED lines=8> */
.L_x_6626:
[----:B------:R-:W-:Y:S05]  /*1490*/  BSYNC B0 ;  /* 0x0000000000007941 */ /* 0x000fea0003800000 */
.L_x_6625:
        /* <DEDUP_REMOVED lines=8> */
.L_x_6628:
[----:B------:R-:W-:Y:S05]  /*1520*/  BSYNC B0 ;  /* 0x0000000000007941 */ /* 0x000fea0003800000 */
.L_x_6627:
[----:B------:R-:W-:Y:S01]  /*1530*/  @P1 FMUL.FTZ R2, R90, c[0x0][0x1ec] ;  /* 0x00007b005a021a20 */ /* 0x000fe20000410000 */
[----:B------:R-:W-:Y:S01]  /*1540*/  @P1 LOP3.LUT P2, RZ, R132, 0xff000000, RZ, 0xc0, !PT ;  /* 0xff00000084ff1812 */ /* 0x000fe2000784c0ff */
[-C--:B------:R-:W-:Y:S01]  /*1550*/  @P1 FMUL.FTZ R111, R76, R89.reuse ;  /* 0x000000594c6f1220 */ /* 0x080fe20000410000 */
[----:B------:R-:W-:Y:S01]  /*1560*/  ISETP.NE.AND.EX P3, PT, RZ, c[0x0][0x25c], PT, P3 ;  /* 0x00009700ff007a0c */ /* 0x000fe20003f65330 */
[----:B------:R-:W-:Y:S01]  /*1570*/  @P1 FMUL.FTZ R132, R2, c[0x0][0x1e8] ;  /* 0x00007a0002841a20 */ /* 0x000fe20000410000 */
[----:B------:R-:W-:Y:S01]  /*1580*/  @P1 MOV R95, 0x10 ;  /* 0x00000010005f1802 */ /* 0x000fe20000000f00 */
[----:B------:R-:W-:Y:S01]  /*1590*/  @P1 FMUL.FTZ R2, R94, c[0x0][0x1ec] ;  /* 0x00007b005e021a20 */ /* 0x000fe20000410000 */
[----:B------:R-:W-:Y:S01]  /*15a0*/  @P1 FSEL R111, R111, RZ, P4 ;  /* 0x000000ff6f6f1208 */ /* 0x000fe20002000000 */
[----:B------:R-:W-:Y:S01]  /*15b0*/  @P1 FMUL.FTZ R89, R24, R89 ;  /* 0x0000005918591220 */ /* 0x000fe20000410000 */
[----:B------:R-:W-:Y:S01]  /*15c0*/  @P1 MOV R137, 0x10 ;  /* 0x0000001000891802 */ /* 0x000fe20000000f00 */
[----:B------:R-:W-:-:S02]  /*15d0*/  @P1 FMUL.FTZ R134, R2, c[0x0][0x1e8] ;  /* 0x00007a0002861a20 */ /* 0x000fc40000410000 */
[----:B------:R-:W-:Y:S01]  /*15e0*/  @P1 FMUL.FTZ R88, R91, c[0x0][0x1ec] ;  /* 0x00007b005b581a20 */ /* 0x000fe20000410000 */
[----:B------:R-:W-:Y:S01]  /*15f0*/  @P1 SEL R80, R89, RZ, P4 ;  /* 0x000000ff59501207 */ /* 0x000fe20002000000 */
[----:B------:R-:W-:Y:S01]  /*1600*/  @P1 FMUL.FTZ R89, R27, R134 ;  /* 0x000000861b591220 */ /* 0x000fe20000410000 */
[----:B------:R-:W-:Y:S01]  /*1610*/  ISETP.NE.U32.AND P4, PT, RZ, c[0x0][0x258], PT ;  /* 0x00009600ff007a0c */ /* 0x000fe20003f85070 */
[----:B------:R-:W-:Y:S01]  /*1620*/  @P1 FMUL.FTZ R135, R88, c[0x0][0x1e8] ;  /* 0x00007a0058871a20 */ /* 0x000fe20000410000 */
[----:B------:R-:W-:Y:S01]  /*1630*/  @P3 MOV R92, 0x10 ;  /* 0x00000010005c3802 */ /* 0x000fe20000000f00 */
[----:B------:R-:W-:Y:S01]  /*1640*/  @P1 FMUL.FTZ R88, R25, R132 ;  /* 0x0000008419581220 */ /* 0x000fe20000410000 */
[----:B------:R-:W-:Y:S01]  /*1650*/  ISETP.NE.AND.EX P4, PT, RZ, c[0x0][0x25c], PT, P4 ;  /* 0x00009700ff007a0c */ /* 0x000fe20003f85340 */
[----:B------:R-:W-:Y:S01]  /*1660*/  @P1 FMUL.FTZ R2, R26, R135 ;  /* 0x000000871a021220 */ /* 0x000fe20000410000 */
[----:B------:R-:W-:Y:S01]  /*1670*/  @P1 SEL R83, R89, RZ, P2 ;  /* 0x000000ff59531207 */ /* 0x000fe20001000000 */
[----:B------:R-:W-:Y:S01]  /*1680*/  @P3 IMAD.WIDE.U32 R92, R131, R92, c[0x0][0x258] ;  /* 0x00009600835c3625 */ /* 0x000fe200078e005c */
[----:B------:R-:W-:-:S02]  /*1690*/  SEL R89, R90, R85, P4 ;  /* 0x000000555a597207 */ /* 0x000fc40002000000 */
[----:B------:R-:W-:Y:S01]  /*16a0*/  SEL R90, R91, R86, P4 ;  /* 0x000000565b5a7207 */ /* 0x000fe20002000000 */
[----:B------:R-:W-:Y:S01]  /*16b0*/  @P1 FMUL.FTZ R132, R77, R132 ;  /* 0x000000844d841220 */ /* 0x000fe20000410000 */
[----:B------:R-:W-:Y:S01]  /*16c0*/  SEL R91, R94, R87, P4 ;  /* 0x000000575e5b7207 */ /* 0x000fe20002000000 */
[----:B------:R-:W-:Y:S01]  /*16d0*/  @P1 FMUL.FTZ R131, R78, R135 ;  /* 0x000000874e831220 */ /* 0x000fe20000410000 */
[----:B------:R-:W-:Y:S01]  /*16e0*/  @P1 IADD3 R94, R108, 0x80, RZ ;  /* 0x000000806c5e1810 */ /* 0x000fe20007ffe0ff */
[----:B------:R-:W-:Y:S01]  /*16f0*/  @P1 FMUL.FTZ R134, R79, R134 ;  /* 0x000000864f861220 */ /* 0x000fe20000410000 */
[----:B------:R-:W-:Y:S02]  /*1700*/  @P1 SEL R81, R88, RZ, P6 ;  /* 0x000000ff58511207 */ /* 0x000fe40003000000 */
[----:B------:R-:W-:Y:S02]  /*1710*/  @P1 SEL R82, R2, RZ, P5 ;  /* 0x000000ff02521207 */ /* 0x000fe40002800000 */
[----:B------:R-:W-:Y:S01]  /*1720*/  SEL R88, R3, R84, P4 ;  /* 0x0000005403587207 */ /* 0x000fe20002000000 */
[----:B------:R-:W-:-:S04]  /*1730*/  @P1 IMAD.WIDE.U32 R2, R108, R95, c[0x0][0x248] ;  /* 0x000092006c021625 */ /* 0x000fc800078e005f */
[----:B------:R-:W-:Y:S01]  /*1740*/  @P1 IMAD.WIDE.U32 R94, R94, R137, c[0x0][0x170] ;  /* 0x00005c005e5e1625 */ /* 0x000fe200078e0089 */
[----:B------:R0:W-:Y:S04]  /*1750*/  @P3 STG.E.128 [R92.64], R88 ;  /* 0x000000585c003986 */ /* 0x0001e8000c101d04 */
[----:B------:R1:W-:Y:S04]  /*1760*/  @P1 STG.E.128 [R2.64], R80 ;  /* 0x0000005002001986 */ /* 0x0003e8000c101d04 */
[----:B------:R1:W5:Y:S01]  /*1770*/  @P1 LDG.E.128 R76, [R94.64] ;  /* 0x000000045e4c1981 */ /* 0x000362000c1e1d00 */
[----:B------:R-:W-:Y:S01]  /*1780*/  @P1 FSEL R132, R132, RZ, P6 ;  /* 0x000000ff84841208 */ /* 0x000fe20003000000 */
[----:B------:R-:W-:Y:S01]  /*1790*/  BSSY B0, `(.L_x_6629) ;  /* 0x0000011000007945 */ /* 0x000fe20003800000 */
[----:B------:R-:W-:-:S02]  /*17a0*/  @!P0 ISETP.NE.U32.AND P6, PT, RZ, c[0x0][0x218], PT ;  /* 0x00008600ff008a0c */ /* 0x000fc40003fc5070 */
[----:B------:R-:W-:Y:S02]  /*17b0*/  @P1 FSEL R131, R131, RZ, P5 ;  /* 0x000000ff83831208 */ /* 0x000fe40002800000 */
[----:B------:R-:W-:Y:S02]  /*17c0*/  @!P0 ISETP.NE.AND.EX P6, PT, RZ, c[0x0][0x21c], PT, P6 ;  /* 0x00008700ff008a0c */ /* 0x000fe40003fc5360 */
[----:B------:R-:W-:Y:S02]  /*17d0*/  @!P0 ISETP.NE.U32.AND P5, PT, RZ, c[0x0][0x218], PT ;  /* 0x00008600ff008a0c */ /* 0x000fe40003fa5070 */
[----:B0-----:R-:W-:Y:S02]  /*17e0*/  @!P0 FSEL R89, R8, RZ, P6 ;  /* 0x000000ff08598208 */ /* 0x001fe40003000000 */
[----:B------:R-:W-:Y:S02]  /*17f0*/  @!P0 ISETP.NE.U32.AND P6, PT, RZ, c[0x0][0x218], PT ;  /* 0x00008600ff008a0c */ /* 0x000fe40003fc5070 */
[----:B------:R-:W-:-:S02]  /*1800*/  @!P0 ISETP.NE.AND.EX P5, PT, RZ, c[0x0][0x21c], PT, P5 ;  /* 0x00008700ff008a0c */ /* 0x000fc40003fa5350 */
[----:B------:R-:W-:-:S04]  /*1810*/  @!P0 ISETP.NE.AND.EX P6, PT, RZ, c[0x0][0x21c], PT, P6 ;  /* 0x00008700ff008a0c */ /* 0x000fc80003fc5360 */
[----:B------:R-:W-:Y:S01]  /*1820*/  @!P0 FSEL R90, R9, RZ, P6 ;  /* 0x000000ff095a8208 */ /* 0x000fe20003000000 */
[----:B------:R-:W-:Y:S05]  /*1830*/  @!P0 BRA `(.L_x_6630) ;  /* 0x0000006000008947 */ /* 0x000fea0003800000 */
[----:B-1----:R-:W-:Y:S01]  /*1840*/  ISETP.NE.U32.AND P6, PT, RZ, c[0x0][0x218], PT ;  /* 0x00008600ff007a0c */ /* 0x002fe20003fc5070 */
[----:B------:R-:W-:-:S03]  /*1850*/  FFMA.FTZ R3, R127, R110, R109 ;  /* 0x0000006e7f037223 */ /* 0x000fc6000001006d */
[----:B------:R-:W-:Y:S01]  /*1860*/  ISETP.NE.AND.EX P6, PT, RZ, c[0x0][0x21c], PT, P6 ;  /* 0x00008700ff007a0c */ /* 0x000fe20003fc5360 */
[----:B------:R-:W-:-:S04]  /*1870*/  FADD.FTZ R2, R96, -R3 ;  /* 0x8000000360027221 */ /* 0x000fc80000010000 */
[----:B------:R-:W-:-:S08]  /*1880*/  FMUL.FTZ R89, R115, R2 ;  /* 0x0000000273597220 */ /* 0x000fd00000410000 */
[----:B------:R-:W-:Y:S02]  /*1890*/  @P6 FADD.FTZ R89, R8, R89 ;  /* 0x0000005908596221 */ /* 0x000fe40000010000 */
.L_x_6630:
[----:B-1----:R-:W-:Y:S05]  /*18a0*/  BSYNC B0 ;  /* 0x0000000000007941 */ /* 0x002fea0003800000 */
.L_x_6629:
[----:B------:R-:W-:Y:S01]  /*18b0*/  @!P0 ISETP.NE.U32.AND P6, PT, RZ, c[0x0][0x218], PT ;  /* 0x00008600ff008a0c */ /* 0x000fe20003fc5070 */
[----:B------:R-:W-:Y:S01]  /*18c0*/  @P1 FMUL.FTZ R2, R89, c[0x0][0x1ec] ;  /* 0x00007b0059021a20 */ /* 0x000fe20000410000 */
[----:B------:R-:W-:Y:S01]  /*18d0*/  BSSY B0, `(.L_x_6631) ;  /* 0x000000e000007945 */ /* 0x000fe20003800000 */
[----:B------:R-:W-:Y:S02]  /*18e0*/  @!P0 FSEL R91, R10, RZ, P5 ;  /* 0x000000ff0a5b8208 */ /* 0x000fe40002800000 */
[----:B------:R-:W-:Y:S01]  /*18f0*/  @!P0 ISETP.NE.AND.EX P6, PT, RZ, c[0x0][0x21c], PT, P6 ;  /* 0x00008700ff008a0c */ /* 0x000fe20003fc5360 */
[----:B------:R-:W-:Y:S01]  /*1900*/  @P1 FMUL.FTZ R3, R2, c[0x0][0x1e8] ;  /* 0x00007a0002031a20 */ /* 0x000fe20000410000 */
[----:B------:R-:W-:Y:S02]  /*1910*/  @P1 LOP3.LUT P5, RZ, R126, 0xff, RZ, 0xc0, !PT ;  /* 0x000000ff7eff1812 */ /* 0x000fe400078ac0ff */
[----:B------:R-:W-:Y:S01]  /*1920*/  @!P0 FSEL R92, R11, RZ, P6 ;  /* 0x000000ff0b5c8208 */ /* 0x000fe20003000000 */
[----:B------:R-:W-:Y:S01]  /*1930*/  @P1 FMUL.FTZ R88, R20, R3 ;  /* 0x0000000314581220 */ /* 0x000fe20000410000 */
[----:B------:R-:W-:Y:S05]  /*1940*/  @!P0 BRA `(.L_x_6632) ;  /* 0x0000006000008947 */ /* 0x000fea0003800000 */
[----:B------:R-:W-:Y:S01]  /*1950*/  ISETP.NE.U32.AND P6, PT, RZ, c[0x0][0x218], PT ;  /* 0x00008600ff007a0c */ /* 0x000fe20003fc5070 */
[----:B------:R-:W-:-:S03]  /*1960*/  FFMA.FTZ R2, R128, R110, R109 ;  /* 0x0000006e80027223 */ /* 0x000fc6000001006d */
[----:B------:R-:W-:Y:S01]  /*1970*/  ISETP.NE.AND.EX P6, PT, RZ, c[0x0][0x21c], PT, P6 ;  /* 0x00008700ff007a0c */ /* 0x000fe20003fc5360 */
[----:B------:R-:W-:-:S04]  /*1980*/  FADD.FTZ R2, R97, -R2 ;  /* 0x8000000261027221 */ /* 0x000fc80000010000 */
[----:B------:R-:W-:-:S08]  /*1990*/  FMUL.FTZ R90, R115, R2 ;  /* 0x00000002735a7220 */ /* 0x000fd00000410000 */
[----:B------:R-:W-:Y:S02]  /*19a0*/  @P6 FADD.FTZ R90, R9, R90 ;  /* 0x0000005a095a6221 */ /* 0x000fe40000010000 */
.L_x_6632:
[----:B------:R-:W-:Y:S05]  /*19b0*/  BSYNC B0 ;  /* 0x0000000000007941 */ /* 0x000fea0003800000 */
.L_x_6631:
        /* <DEDUP_REMOVED lines=8> */
.L_x_6634:
[----:B------:R-:W-:Y:S05]  /*1a40*/  BSYNC B0 ;  /* 0x0000000000007941 */ /* 0x000fea0003800000 */
.L_x_6633:
[----:B------:R-:W-:Y:S01]  /*1a50*/  @P1 FMUL.FTZ R2, R90, c[0x0][0x1ec] ;  /* 0x00007b005a021a20 */ /* 0x000fe20000410000 */
[----:B------:R-:W-:Y:S01]  /*1a60*/  BSSY B0, `(.L_x_6635) ;  /* 0x000000f000007945 */ /* 0x000fe20003800000 */
[----:B------:R-:W-:Y:S01]  /*1a70*/  @P1 LOP3.LUT P6, RZ, R126, 0xff00, RZ, 0xc0, !PT ;  /* 0x0000ff007eff1812 */ /* 0x000fe200078cc0ff */
[----:B-----5:R-:W-:Y:S01]  /*1a80*/  @P1 FMUL.FTZ R3, R76, R3 ;  /* 0x000000034c031220 */ /* 0x020fe20000410000 */
[----:B------:R-:W-:Y:S01]  /*1a90*/  @P1 SEL R80, R88, RZ, P5 ;  /* 0x000000ff58501207 */ /* 0x000fe20002800000 */
[----:B------:R-:W-:Y:S02]  /*1aa0*/  @P1 FMUL.FTZ R136, R2, c[0x0][0x1e8] ;  /* 0x00007a0002881a20 */ /* 0x000fe40000410000 */
[----:B------:R-:W-:Y:S01]  /*1ab0*/  @P1 FMUL.FTZ R2, R91, c[0x0][0x1ec] ;  /* 0x00007b005b021a20 */ /* 0x000fe20000410000 */
[----:B------:R-:W-:Y:S05]  /*1ac0*/  @!P0 BRA `(.L_x_6636) ;  /* 0x0000008000008947 */ /* 0x000fea0003800000 */
[----:B------:R-:W-:Y:S01]  /*1ad0*/  P2R R93, PR, RZ, 0x1 ;  /* 0x00000001ff5d7803 */ /* 0x000fe20000000000 */
[----:B------:R-:W-:Y:S01]  /*1ae0*/  FFMA.FTZ R88, R130, R110, R109 ;  /* 0x0000006e82587223 */ /* 0x000fe2000001006d */
[----:B------:R-:W-:-:S03]  /*1af0*/  ISETP.NE.U32.AND P0, PT, RZ, c[0x0][0x218], PT ;  /* 0x00008600ff007a0c */ /* 0x000fc60003f05070 */
[----:B------:R-:W-:Y:S01]  /*1b00*/  FADD.FTZ R88, R99, -R88 ;  /* 0x8000005863587221 */ /* 0x000fe20000010000 */
[----:B------:R-:W-:-:S03]  /*1b10*/  ISETP.NE.AND.EX P0, PT, RZ, c[0x0][0x21c], PT, P0 ;  /* 0x00008700ff007a0c */ /* 0x000fc60003f05300 */
[----:B------:R-:W-:-:S10]  /*1b20*/  FMUL.FTZ R92, R115, R88 ;  /* 0x00000058735c7220 */ /* 0x000fd40000410000 */
[----:B------:R-:W-:Y:S01]  /*1b30*/  @P0 FADD.FTZ R92, R11, R92 ;  /* 0x0000005c0b5c0221 */ /* 0x000fe20000010000 */
[----:B------:R-:W-:-:S08]  /*1b40*/  ISETP.NE.AND P0, PT, R93, RZ, PT ;  /* 0x000000ff5d00720c */ /* 0x000fd00003f05270 */
.L_x_6636:
[----:B------:R-:W-:Y:S05]  /*1b50*/  BSYNC B0 ;  /* 0x0000000000007941 */ /* 0x000fea0003800000 */
.L_x_6635:
[----:B------:R-:W-:Y:S01]  /*1b60*/  @P1 FMUL.FTZ R88, R92, c[0x0][0x1ec] ;  /* 0x00007b005c581a20 */ /* 0x000fe20000410000 */
[----:B------:R-:W-:Y:S01]  /*1b70*/  @P1 FSEL R134, R134, RZ, P2 ;  /* 0x000000ff86861208 */ /* 0x000fe20001000000 */
[----:B------:R-:W-:Y:S01]  /*1b80*/  @P1 FMUL.FTZ R93, R21, R136 ;  /* 0x00000088155d1220 */ /* 0x000fe20000410000 */
[----:B------:R-:W-:Y:S01]  /*1b90*/  @P1 LOP3.LUT P2, RZ, R126, 0xff000000, RZ, 0xc0, !PT ;  /* 0xff0000007eff1812 */ /* 0x000fe2000784c0ff */
[----:B------:R-:W-:Y:S01]  /*1ba0*/  @P1 FMUL.FTZ R138, R88, c[0x0][0x1e8] ;  /* 0x00007a00588a1a20 */ /* 0x000fe20000410000 */
[----:B------:R-:W-:Y:S01]  /*1bb0*/  @P1 FSEL R135, R3, RZ, P5 ;  /* 0x000000ff03871208 */ /* 0x000fe20002800000 */
[----:B------:R-:W-:Y:S01]  /*1bc0*/  @P1 FMUL.FTZ R137, R2, c[0x0][0x1e8] ;  /* 0x00007a0002891a20 */ /* 0x000fe20000410000 */
[----:B------:R-:W-:Y:S01]  /*1bd0*/  @P1 LOP3.LUT P5, RZ, R126, 0xff0000, RZ, 0xc0, !PT ;  /* 0x00ff00007eff1812 */ /* 0x000fe200078ac0ff */
[----:B------:R-:W-:Y:S01]  /*1be0*/  @P1 FMUL.FTZ R88, R23, R138 ;  /* 0x0000008a17581220 */ /* 0x000fe20000410000 */
[----:B------:R-:W-:Y:S01]  /*1bf0*/  @P1 SEL R81, R93, RZ, P6 ;  /* 0x000000ff5d511207 */ /* 0x000fe20003000000 */
[-C--:B------:R-:W-:Y:S01]  /*1c00*/  @P1 FMUL.FTZ R3, R22, R137.reuse ;  /* 0x0000008916031220 */ /* 0x080fe20000410000 */
[----:B------:R-:W-:Y:S01]  /*1c10*/  @P3 MOV R2, 0x10 ;  /* 0x0000001000023802 */ /* 0x000fe20000000f00 */
[----:B------:R-:W-:Y:S01]  /*1c20*/  @P1 FMUL.FTZ R136, R77, R136 ;  /* 0x000000884d881220 */ /* 0x000fe20000410000 */
[----:B------:R-:W-:Y:S01]  /*1c30*/  @P1 SEL R83, R88, RZ, P2 ;  /* 0x000000ff58531207 */ /* 0x000fe20001000000 */
[----:B------:R-:W-:Y:S01]  /*1c40*/  @P1 FMUL.FTZ R137, R78, R137 ;  /* 0x000000894e891220 */ /* 0x000fe20000410000 */
[----:B------:R-:W-:Y:S01]  /*1c50*/  @P1 MOV R94, 0x10 ;  /* 0x00000010005e1802 */ /* 0x000fe20000000f00 */
[----:B------:R-:W-:Y:S01]  /*1c60*/  @P1 FMUL.FTZ R138, R79, R138 ;  /* 0x0000008a4f8a1220 */ /* 0x000fe20000410000 */
[----:B------:R-:W-:-:S02]  /*1c70*/  @P1 IADD3 R93, R108, 0x80, RZ ;  /* 0x000000806c5d1810 */ /* 0x000fc40007ffe0ff */
[----:B------:R-:W-:Y:S02]  /*1c80*/  @P1 MOV R95, 0x10 ;  /* 0x00000010005f1802 */ /* 0x000fe40000000f00 */
[----:B------:R-:W-:Y:S02]  /*1c90*/  SEL R88, R89, R84, P4 ;  /* 0x0000005459587207 */ /* 0x000fe40002000000 */
[----:B------:R-:W-:Y:S02]  /*1ca0*/  IADD3 R108, R108, 0x100, RZ ;  /* 0x000001006c6c7810 */ /* 0x000fe40007ffe0ff */
[----:B------:R-:W-:Y:S02]  /*1cb0*/  SEL R89, R90, R85, P4 ;  /* 0x000000555a597207 */ /* 0x000fe40002000000 */
[----:B------:R-:W-:Y:S01]  /*1cc0*/  @P1 SEL R82, R3, RZ, P5 ;  /* 0x000000ff03521207 */ /* 0x000fe20002800000 */
[----:B------:R-:W-:Y:S01]  /*1cd0*/  @P3 IMAD.WIDE.U32 R2, R125, R2, c[0x0][0x258] ;  /* 0x000096007d023625 */ /* 0x000fe200078e0002 */
[----:B------:R-:W-:-:S02]  /*1ce0*/  SEL R90, R91, R86, P4 ;  /* 0x000000565b5a7207 */ /* 0x000fc40002000000 */
        /* <DEDUP_REMOVED lines=8> */
[----:B------:R-:W-:Y:S01]  /*1d70*/  @!P0 ISETP.NE.U32.AND P6, PT, RZ, c[0x0][0x218], PT ;  /* 0x00008600ff008a0c */ /* 0x000fe20003fc5070 */
[----:B------:R-:W-:-:S02]  /*1d80*/  @P1 FADD.FTZ R72, R72, R111 ;  /* 0x0000006f48481221 */ /* 0x000fc40000010000 */
[----:B------:R-:W-:Y:S01]  /*1d90*/  @P1 FADD.FTZ R73, R73, R132 ;  /* 0x0000008449491221 */ /* 0x000fe20000010000 */
[----:B------:R-:W-:Y:S01]  /*1da0*/  @!P0 ISETP.NE.AND.EX P6, PT, RZ, c[0x0][0x21c], PT, P6 ;  /* 0x00008700ff008a0c */ /* 0x000fe20003fc5360 */
[----:B------:R-:W-:Y:S02]  /*1db0*/  @P1 FADD.FTZ R74, R74, R131 ;  /* 0x000000834a4a1221 */ /* 0x000fe40000010000 */
[----:B------:R-:W-:Y:S01]  /*1dc0*/  @P1 FADD.FTZ R75, R75, R134 ;  /* 0x000000864b4b1221 */ /* 0x000fe20000010000 */
[----:B0-----:R-:W-:Y:S01]  /*1dd0*/  @!P0 FSEL R3, R4, RZ, P6 ;  /* 0x000000ff04038208 */ /* 0x001fe20003000000 */
[----:B------:R-:W-:Y:S02]  /*1de0*/  @P1 FADD.FTZ R68, R68, R135 ;  /* 0x0000008744441221 */ /* 0x000fe40000010000 */
[----:B------:R-:W-:Y:S01]  /*1df0*/  @P1 FADD.FTZ R69, R69, R136 ;  /* 0x0000008845451221 */ /* 0x000fe20000010000 */
[----:B------:R-:W-:Y:S05]  /*1e00*/  @!P0 BRA `(.L_x_6638) ;  /* 0x0000006000008947 */ /* 0x000fea0003800000 */
[----:B-1----:R-:W-:Y:S01]  /*1e10*/  ISETP.NE.U32.AND P6, PT, RZ, c[0x0][0x218], PT ;  /* 0x00008600ff007a0c */ /* 0x002fe20003fc5070 */
[----:B------:R-:W-:-:S03]  /*1e20*/  FFMA.FTZ R3, R103, R110, R109 ;  /* 0x0000006e67037223 */ /* 0x000fc6000001006d */
[----:B------:R-:W-:Y:S01]  /*1e30*/  ISETP.NE.AND.EX P6, PT, RZ, c[0x0][0x21c], PT, P6 ;  /* 0x00008700ff007a0c */ /* 0x000fe20003fc5360 */
[----:B------:R-:W-:-:S04]  /*1e40*/  FADD.FTZ R2, R104, -R3 ;  /* 0x8000000368027221 */ /* 0x000fc80000010000 */
[----:B------:R-:W-:-:S08]  /*1e50*/  FMUL.FTZ R3, R115, R2 ;  /* 0x0000000273037220 */ /* 0x000fd00000410000 */
[----:B------:R-:W-:Y:S02]  /*1e60*/  @P6 FADD.FTZ R3, R4, R3 ;  /* 0x0000000304036221 */ /* 0x000fe40000010000 */
.L_x_6638:
[----:B-1----:R-:W-:Y:S05]  /*1e70*/  BSYNC B0 ;  /* 0x0000000000007941 */ /* 0x002fea0003800000 */
.L_x_6637:
[----:B------:R-:W-:Y:S01]  /*1e80*/  @P1 FSEL R137, R137, RZ, P5 ;  /* 0x000000ff89891208 */ /* 0x000fe20002800000 */
[----:B------:R-:W-:Y:S01]  /*1e90*/  BSSY B0, `(.L_x_6639) ;  /* 0x0000014000007945 */ /* 0x000fe20003800000 */
[----:B------:R-:W-:Y:S02]  /*1ea0*/  @!P0 ISETP.NE.U32.AND P5, PT, RZ, c[0x0][0x218], PT ;  /* 0x00008600ff008a0c */ /* 0x000fe40003fa5070 */
[----:B------:R-:W-:Y:S01]  /*1eb0*/  @P1 FSEL R138, R138, RZ, P2 ;  /* 0x000000ff8a8a1208 */ /* 0x000fe20001000000 */
[----:B------:R-:W-:Y:S01]  /*1ec0*/  @P1 FADD.FTZ R70, R70, R137 ;  /* 0x0000008946461221 */ /* 0x000fe20000010000 */
[C---:B------:R-:W-:Y:S01]  /*1ed0*/  SEL R84, R3.reuse, R84, P4 ;  /* 0x0000005403547207 */ /* 0x040fe20002000000 */
[----:B------:R-:W-:Y:S01]  /*1ee0*/  @P1 FMUL.FTZ R3, R3, c[0x0][0x1ec] ;  /* 0x00007b0003031a20 */ /* 0x000fe20000410000 */
[----:B------:R-:W-:Y:S01]  /*1ef0*/  @!P0 ISETP.NE.U32.AND P6, PT, RZ, c[0x0][0x218], PT ;  /* 0x00008600ff008a0c */ /* 0x000fe20003fc5070 */
[----:B------:R-:W-:Y:S01]  /*1f00*/  @P1 FADD.FTZ R71, R71, R138 ;  /* 0x0000008a47471221 */ /* 0x000fe20000010000 */
[----:B------:R-:W-:Y:S01]  /*1f10*/  @!P0 ISETP.NE.AND.EX P5, PT, RZ, c[0x0][0x21c], PT, P5 ;  /* 0x00008700ff008a0c */ /* 0x000fe20003fa5350 */
[----:B------:R-:W-:Y:S01]  /*1f20*/  @P1 FMUL.FTZ R3, R3, c[0x0][0x1e8] ;  /* 0x00007a0003031a20 */ /* 0x000fe20000410000 */
[----:B------:R-:W-:-:S02]  /*1f30*/  @P1 LOP3.LUT P2, RZ, R107, 0xff, RZ, 0xc0, !PT ;  /* 0x000000ff6bff1812 */ /* 0x000fc4000784c0ff */
        /* <DEDUP_REMOVED lines=9> */
.L_x_6640:
[----:B------:R-:W-:Y:S05]  /*1fd0*/  BSYNC B0 ;  /* 0x0000000000007941 */ /* 0x000fea0003800000 */
.L_x_6639:
[----:B------:R-:W-:Y:S01]  /*1fe0*/  BSSY B0, `(.L_x_6641) ;  /* 0x000000c000007945 */ /* 0x000fe20003800000 */
[C---:B------:R-:W-:Y:S01]  /*1ff0*/  SEL R85, R2.reuse, R85, P4 ;  /* 0x0000005502557207 */ /* 0x040fe20002000000 */
[----:B------:R-:W-:Y:S01]  /*2000*/  @P1 FMUL.FTZ R2, R2, c[0x0][0x1ec] ;  /* 0x00007b0002021a20 */ /* 0x000fe20000410000 */
        /* <DEDUP_REMOVED lines=9> */
.L_x_6642:
[----:B------:R-:W-:Y:S05]  /*20a0*/  BSYNC B0 ;  /* 0x0000000000007941 */ /* 0x000fea0003800000 */
.L_x_6641:
[C---:B------:R-:W-:Y:S01]  /*20b0*/  SEL R86, R89.reuse, R86, P4 ;  /* 0x0000005659567207 */ /* 0x040fe20002000000 */
[----:B------:R-:W-:Y:S01]  /*20c0*/  @P1 FMUL.FTZ R89, R89, c[0x0][0x1ec] ;  /* 0x00007b0059591a20 */ /* 0x000fe20000410000 */
[----:B------:R-:W-:Y:S01]  /*20d0*/  @P1 SEL R80, R90, RZ, P2 ;  /* 0x000000ff5a501207 */ /* 0x000fe20001000000 */
[----:B-----5:R-:W-:Y:S01]  /*20e0*/  @P1 FMUL.FTZ R3, R76, R3 ;  /* 0x000000034c031220 */ /* 0x020fe20000410000 */
[----:B------:R-:W-:Y:S01]  /*20f0*/  @P1 LOP3.LUT P6, RZ, R107, 0xff00, RZ, 0xc0, !PT ;  /* 0x0000ff006bff1812 */ /* 0x000fe200078cc0ff */
[----:B------:R-:W-:Y:S01]  /*2100*/  @P1 FMUL.FTZ R2, R2, c[0x0][0x1e8] ;  /* 0x00007a0002021a20 */ /* 0x000fe20000410000 */
[----:B------:R-:W-:Y:S01]  /*2110*/  @!P0 ISETP.NE.U32.AND P5, PT, RZ, c[0x0][0x218], PT ;  /* 0x00008600ff008a0c */ /* 0x000fe20003fa5070 */
[----:B------:R-:W-:Y:S01]  /*2120*/  @P1 FMUL.FTZ R89, R89, c[0x0][0x1e8] ;  /* 0x00007a0059591a20 */ /* 0x000fe20000410000 */
[----:B------:R-:W-:Y:S01]  /*2130*/  @P1 FSEL R3, R3, RZ, P2 ;  /* 0x000000ff03031208 */ /* 0x000fe20001000000 */
[-C--:B------:R-:W-:Y:S01]  /*2140*/  @P1 FMUL.FTZ R88, R77, R2.reuse ;  /* 0x000000024d581220 */ /* 0x080fe20000410000 */
[----:B------:R-:W-:Y:S01]  /*2150*/  @P1 LOP3.LUT P2, RZ, R107, 0xff0000, RZ, 0xc0, !PT ;  /* 0x00ff00006bff1812 */ /* 0x000fe2000784c0ff */
[-C--:B------:R-:W-:Y:S01]  /*2160*/  @P1 FMUL.FTZ R90, R78, R89.reuse ;  /* 0x000000594e5a1220 */ /* 0x080fe20000410000 */
[----:B------:R-:W-:Y:S01]  /*2170*/  @!P0 ISETP.NE.AND.EX P5, PT, RZ, c[0x0][0x21c], PT, P5 ;  /* 0x00008700ff008a0c */ /* 0x000fe20003fa5350 */
[----:B------:R-:W-:Y:S01]  /*2180*/  @P1 FMUL.FTZ R2, R17, R2 ;  /* 0x0000000211021220 */ /* 0x000fe20000410000 */
[----:B------:R-:W-:Y:S01]  /*2190*/  @P1 FSEL R88, R88, RZ, P6 ;  /* 0x000000ff58581208 */ /* 0x000fe20003000000 */
[----:B------:R-:W-:Y:S01]  /*21a0*/  @P1 FMUL.FTZ R91, R18, R89 ;  /* 0x00000059125b1220 */ /* 0x000fe20000410000 */
[----:B------:R-:W-:Y:S01]  /*21b0*/  @P1 FSEL R89, R90, RZ, P2 ;  /* 0x000000ff5a591208 */ /* 0x000fe20001000000 */
[----:B------:R-:W-:Y:S01]  /*21c0*/  BSSY B0, `(.L_x_6643) ;  /* 0x000000e000007945 */ /* 0x000fe20003800000 */
[----:B------:R-:W-:Y:S01]  /*21d0*/  @P1 SEL R81, R2, RZ, P6 ;  /* 0x000000ff02511207 */ /* 0x000fe20003000000 */
[----:B------:R-:W-:Y:S01]  /*21e0*/  @P1 FADD.FTZ R64, R64, R3 ;  /* 0x0000000340401221 */ /* 0x000fe20000010000 */
[----:B------:R-:W-:Y:S01]  /*21f0*/  @P1 SEL R82, R91, RZ, P2 ;  /* 0x000000ff5b521207 */ /* 0x000fe20001000000 */
[----:B------:R-:W-:Y:S01]  /*2200*/  @P1 FADD.FTZ R65, R65, R88 ;  /* 0x0000005841411221 */ /* 0x000fe20000010000 */
[----:B------:R-:W-:Y:S01]  /*2210*/  @!P0 FSEL R2, R7, RZ, P5 ;  /* 0x000000ff07028208 */ /* 0x000fe20002800000 */
[----:B------:R-:W-:Y:S01]  /*2220*/  @P1 FADD.FTZ R66, R66, R89 ;  /* 0x0000005942421221 */ /* 0x000fe20000010000 */
[----:B------:R-:W-:Y:S05]  /*2230*/  @!P0 BRA `(.L_x_6644) ;  /* 0x0000006000008947 */ /* 0x000fea0003800000 */
[----:B------:R-:W-:Y:S01]  /*2240*/  ISETP.NE.U32.AND P0, PT, RZ, c[0x0][0x218], PT ;  /* 0x00008600ff007a0c */ /* 0x000fe20003f05070 */
[----:B------:R-:W-:-:S03]  /*2250*/  FFMA.FTZ R110, R100, R110, R109 ;  /* 0x0000006e646e7223 */ /* 0x000fc6000001006d */
[----:B------:R-:W-:Y:S01]  /*2260*/  ISETP.NE.AND.EX P0, PT, RZ, c[0x0][0x21c], PT, P0 ;  /* 0x00008700ff007a0c */ /* 0x000fe20003f05300 */
[----:B------:R-:W-:-:S04]  /*2270*/  FADD.FTZ R110, R133, -R110 ;  /* 0x8000006e856e7221 */ /* 0x000fc80000010000 */
[----:B------:R-:W-:-:S08]  /*2280*/  FMUL.FTZ R2, R115, R110 ;  /* 0x0000006e73027220 */ /* 0x000fd00000410000 */
[----:B------:R-:W-:Y:S02]  /*2290*/  @P0 FADD.FTZ R2, R7, R2 ;  /* 0x0000000207020221 */ /* 0x000fe40000010000 */
.L_x_6644:
[----:B------:R-:W-:Y:S05]  /*22a0*/  BSYNC B0 ;  /* 0x0000000000007941 */ /* 0x000fea0003800000 */
.L_x_6643:
[----:B------:R-:W-:Y:S01]  /*22b0*/  @P1 FMUL.FTZ R3, R2, c[0x0][0x1ec] ;  /* 0x00007b0002031a20 */ /* 0x000fe20000410000 */
[----:B------:R-:W-:Y:S02]  /*22c0*/  @P1 MOV R109, 0x10 ;  /* 0x00000010006d1802 */ /* 0x000fe40000000f00 */
[----:B------:R-:W-:Y:S01]  /*22d0*/  @P1 LOP3.LUT P0, RZ, R107, 0xff000000, RZ, 0xc0, !PT ;  /* 0xff0000006bff1812 */ /* 0x000fe2000780c0ff */
[----:B------:R-:W-:Y:S01]  /*22e0*/  @P1 FMUL.FTZ R88, R3, c[0x0][0x1e8] ;  /* 0x00007a0003581a20 */ /* 0x000fe20000410000 */
[----:B------:R-:W-:Y:S01]  /*22f0*/  @P3 MOV R3, 0x10 ;  /* 0x0000001000033802 */ /* 0x000fe20000000f00 */
[----:B------:R-:W-:Y:S01]  /*2300*/  @P1 IMAD.WIDE.U32 R108, R108, R109, c[0x0][0x248] ;  /* 0x000092006c6c1625 */ /* 0x000fe200078e006d */
[----:B------:R-:W-:Y:S02]  /*2310*/  SEL R87, R2, R87, P4 ;  /* 0x0000005702577207 */ /* 0x000fe40002000000 */
[----:B------:R-:W-:Y:S01]  /*2320*/  IADD3 R112, R112, c[0x0][0x160], RZ ;  /* 0x0000580070707a10 */ /* 0x000fe20007ffe0ff */
[----:B------:R-:W-:-:S02]  /*2330*/  @P1 FMUL.FTZ R89, R19, R88 ;  /* 0x0000005813591220 */ /* 0x000fc40000410000 */
[----:B------:R-:W-:Y:S01]  /*2340*/  @P3 IMAD.WIDE.U32 R2, R116, R3, c[0x0][0x258] ;  /* 0x0000960074023625 */ /* 0x000fe200078e0003 */
[----:B------:R-:W-:Y:S02]  /*2350*/  ISETP.GE.AND P2, PT, R112, c[0x0][0x164], PT ;  /* 0x0000590070007a0c */ /* 0x000fe40003f46270 */
[----:B------:R-:W-:Y:S01]  /*2360*/  @P1 SEL R83, R89, RZ, P0 ;  /* 0x000000ff59531207 */ /* 0x000fe20000000000 */
[----:B------:R-:W-:Y:S01]  /*2370*/  @P1 FMUL.FTZ R88, R79, R88 ;  /* 0x000000584f581220 */ /* 0x000fe20000410000 */
[----:B------:R0:W-:Y:S01]  /*2380*/  @P3 STG.E.128 [R2.64], R84 ;  /* 0x0000005402003986 */ /* 0x0001e2000c101d04 */
[----:B------:R-:W-:-:S03]  /*2390*/  LOP3.LUT P3, RZ, R114, 0xff, RZ, 0xc0, !PT ;  /* 0x000000ff72ff7812 */ /* 0x000fc6000786c0ff */
[----:B------:R0:W-:Y:S01]  /*23a0*/  @P1 STG.E.128 [R108.64], R80 ;  /* 0x000000506c001986 */ /* 0x0001e2000c101d04 */
[----:B------:R-:W-:Y:S02]  /*23b0*/  @P1 FSEL R88, R88, RZ, P0 ;  /* 0x000000ff58581208 */ /* 0x000fe40000000000 */
[----:B------:R-:W-:-:S03]  /*23c0*/  SEL R114, RZ, 0x1, P3 ;  /* 0x00000001ff727807 */ /* 0x000fc60001800000 */
[----:B------:R-:W-:Y:S01]  /*23d0*/  @P1 FADD.FTZ R67, R67, R88 ;  /* 0x0000005843431221 */ /* 0x000fe20000010000 */
[----:B0-----:R-:W-:Y:S01]  /*23e0*/  @P2 CALL.REL.NOINC `(.L_x_6615) ;  /* 0x0000001000002944 */ /* 0x001fe20003c00000 */
[----:B------:R-:W-:Y:S05]  /*23f0*/  BRA `(.L_x_6645) ;  /* 0xffffdfa000007947 */ /* 0x000fea000383ffff */
.L_x_6615:
        /* <DEDUP_REMOVED lines=19> */
.L_x_6619:
[----:B--2---:R-:W-:Y:S01]  /*2530*/  HFMA2.MMA R111, -RZ, RZ, 0, 9.5367431640625e-07 ;  /* 0x00000010ff6f7435 */ /* 0x004fe200000001ff */
[----:B------:R-:W-:-:S02]  /*2540*/  MOV R90, R94 ;  /* 0x0000005e005a7202 */ /* 0x000fc40000000f00 */
[----:B------:R-:W-:Y:S02]  /*2550*/  MOV R110, 0x1f ;  /* 0x0000001f006e7802 */ /* 0x000fe40000000f00 */
[----:B------:R-:W-:Y:S02]  /*2560*/  MOV R135, 0xffffffff ;  /* 0xffffffff00877802 */ /* 0x000fe40000000f00 */
[----:B------:R-:W-:Y:S02]  /*2570*/  MOV R2, 0x2590 ;  /* 0x0000259000027802 */ /* 0x000fe40000000f00 */
[----:B-1---5:R-:W-:Y:S05]  /*2580*/  CALL.REL.NOINC `($__internal_199_$__cuda_sm70_shflsync_down_p) ;  /* 0x0000045000007944 */ /* 0x022fea0003c00000 */
[----:B-1----:R-:W-:Y:S01]  /*2590*/  MOV R89, R110 ;  /* 0x0000006e00597202 */ /* 0x002fe20000000f00 */
[----:B0-----:R-:W-:Y:S05]  /*25a0*/  BRA `(.L_x_6646) ;  /* 0xffffe90000007947 */ /* 0x001fea000383ffff */
.L_x_6620:
[----:B------:R-:W-:Y:S01]  /*25b0*/  HFMA2.MMA R111, -RZ, RZ, 0, 9.5367431640625e-07 ;  /* 0x00000010ff6f7435 */ /* 0x000fe200000001ff */
[----:B------:R-:W-:Y:S02]  /*25c0*/  MOV R90, R95 ;  /* 0x0000005f005a7202 */ /* 0x000fe40000000f00 */
[----:B------:R-:W-:Y:S02]  /*25d0*/  MOV R110, 0x1f ;  /* 0x0000001f006e7802 */ /* 0x000fe40000000f00 */
[----:B------:R-:W-:-:S02]  /*25e0*/  MOV R135, 0xffffffff ;  /* 0xffffffff00877802 */ /* 0x000fc40000000f00 */
[----:B------:R-:W-:Y:S02]  /*25f0*/  MOV R2, 0x2610 ;  /* 0x0000261000027802 */ /* 0x000fe40000000f00 */
[----:B012--5:R-:W-:Y:S05]  /*2600*/  CALL.REL.NOINC `($__internal_199_$__cuda_sm70_shflsync_down_p) ;  /* 0x000003d000007944 */ /* 0x027fea0003c00000 */
[----:B------:R-:W-:Y:S01]  /*2610*/  FADD.FTZ R94, R89, R94 ;  /* 0x0000005e595e7221 */ /* 0x000fe20000010000 */
[----:B0-----:R-:W-:Y:S01]  /*2620*/  HFMA2.MMA R111, -RZ, RZ, 0, 4.76837158203125e-07 ;  /* 0x00000008ff6f7435 */ /* 0x001fe200000001ff */
[----:B-1----:R-:W-:Y:S01]  /*2630*/  FADD.FTZ R95, R95, R110 ;  /* 0x0000006e5f5f7221 */ /* 0x002fe20000010000 */
[----:B------:R-:W-:Y:S02]  /*2640*/  MOV R110, 0x1f ;  /* 0x0000001f006e7802 */ /* 0x000fe40000000f00 */
[----:B------:R-:W-:Y:S02]  /*2650*/  MOV R135, 0xffffffff ;  /* 0xffffffff00877802 */ /* 0x000fe40000000f00 */
[----:B------:R-:W-:Y:S02]  /*2660*/  MOV R90, R94 ;  /* 0x0000005e005a7202 */ /* 0x000fe40000000f00 */
[----:B------:R-:W-:Y:S02]  /*2670*/  MOV R2, 0x2690 ;  /* 0x0000269000027802 */ /* 0x000fe40000000f00 */
[----:B------:R-:W-:Y:S05]  /*2680*/  CALL.REL.NOINC `($__internal_199_$__cuda_sm70_shflsync_down_p) ;  /* 0x0000035000007944 */ /* 0x000fea0003c00000 */
[----:B0-----:R-:W-:Y:S01]  /*2690*/  HFMA2.MMA R111, -RZ, RZ, 0, 4.76837158203125e-07 ;  /* 0x00000008ff6f7435 */ /* 0x001fe200000001ff */
[----:B-1----:R-:W-:-:S02]  /*26a0*/  MOV R89, R110 ;  /* 0x0000006e00597202 */ /* 0x002fc40000000f00 */
[----:B------:R-:W-:Y:S02]  /*26b0*/  MOV R90, R95 ;  /* 0x0000005f005a7202 */ /* 0x000fe40000000f00 */
[----:B------:R-:W-:Y:S02]  /*26c0*/  MOV R110, 0x1f ;  /* 0x0000001f006e7802 */ /* 0x000fe40000000f00 */
[----:B------:R-:W-:Y:S02]  /*26d0*/  MOV R135, 0xffffffff ;  /* 0xffffffff00877802 */ /* 0x000fe40000000f00 */
[----:B------:R-:W-:Y:S02]  /*26e0*/  MOV R2, 0x2700 ;  /* 0x0000270000027802 */ /* 0x000fe40000000f00 */
[----:B------:R-:W-:Y:S05]  /*26f0*/  CALL.REL.NOINC `($__internal_199_$__cuda_sm70_shflsync_down_p) ;  /* 0x000002e000007944 */ /* 0x000fea0003c00000 */
[----:B------:R-:W-:Y:S01]  /*2700*/  FADD.FTZ R94, R89, R94 ;  /* 0x0000005e595e7221 */ /* 0x000fe20000010000 */
[----:B0-----:R-:W-:Y:S01]  /*2710*/  HFMA2.MMA R111, -RZ, RZ, 0, 2.384185791015625e-07 ;  /* 0x00000004ff6f7435 */ /* 0x001fe200000001ff */
[----:B-1----:R-:W-:Y:S01]  /*2720*/  FADD.FTZ R95, R95, R110 ;  /* 0x0000006e5f5f7221 */ /* 0x002fe20000010000 */
[----:B------:R-:W-:Y:S02]  /*2730*/  MOV R110, 0x1f ;  /* 0x0000001f006e7802 */ /* 0x000fe40000000f00 */
[----:B------:R-:W-:-:S02]  /*2740*/  MOV R135, 0xffffffff ;  /* 0xffffffff00877802 */ /* 0x000fc40000000f00 */
[----:B------:R-:W-:Y:S02]  /*2750*/  MOV R90, R94 ;  /* 0x0000005e005a7202 */ /* 0x000fe40000000f00 */
[----:B------:R-:W-:Y:S02]  /*2760*/  MOV R2, 0x2780 ;  /* 0x0000278000027802 */ /* 0x000fe40000000f00 */
[----:B------:R-:W-:Y:S05]  /*2770*/  CALL.REL.NOINC `($__internal_199_$__cuda_sm70_shflsync_down_p) ;  /* 0x0000026000007944 */ /* 0x000fea0003c00000 */
[----:B0-----:R-:W-:Y:S01]  /*2780*/  HFMA2.MMA R111, -RZ, RZ, 0, 2.384185791015625e-07 ;  /* 0x00000004ff6f7435 */ /* 0x001fe200000001ff */
[----:B-1----:R-:W-:Y:S02]  /*2790*/  MOV R89, R110 ;  /* 0x0000006e00597202 */ /* 0x002fe40000000f00 */
[----:B------:R-:W-:Y:S02]  /*27a0*/  MOV R90, R95 ;  /* 0x0000005f005a7202 */ /* 0x000fe40000000f00 */
[----:B------:R-:W-:Y:S02]  /*27b0*/  MOV R110, 0x1f ;  /* 0x0000001f006e7802 */ /* 0x000fe40000000f00 */
[----:B------:R-:W-:Y:S02]  /*27c0*/  MOV R135, 0xffffffff ;  /* 0xffffffff00877802 */ /* 0x000fe40000000f00 */
[----:B------:R-:W-:-:S02]  /*27d0*/  MOV R2, 0x27f0 ;  /* 0x000027f000027802 */ /* 0x000fc40000000f00 */
[----:B------:R-:W-:Y:S05]  /*27e0*/  CALL.REL.NOINC `($__internal_199_$__cuda_sm70_shflsync_down_p) ;  /* 0x000001f000007944 */ /* 0x000fea0003c00000 */
[----:B------:R-:W-:Y:S01]  /*27f0*/  FADD.FTZ R94, R89, R94 ;  /* 0x0000005e595e7221 */ /* 0x000fe20000010000 */
[----:B0-----:R-:W-:Y:S01]  /*2800*/  HFMA2.MMA R111, -RZ, RZ, 0, 1.1920928955078125e-07 ;  /* 0x00000002ff6f7435 */ /* 0x001fe200000001ff */
[----:B-1----:R-:W-:Y:S01]  /*2810*/  FADD.FTZ R93, R95, R110 ;  /* 0x0000006e5f5d7221 */ /* 0x002fe20000010000 */
[----:B------:R-:W-:-:S02]  /*2820*/  MOV R110, 0x1f ;  /* 0x0000001f006e7802 */ /* 0x000fc40000000f00 */
[----:B------:R-:W-:Y:S02]  /*2830*/  MOV R135, 0xffffffff ;  /* 0xffffffff00877802 */ /* 0x000fe40000000f00 */
[----:B------:R-:W-:Y:S02]  /*2840*/  MOV R90, R94 ;  /* 0x0000005e005a7202 */ /* 0x000fe40000000f00 */
[----:B------:R-:W-:Y:S02]  /*2850*/  MOV R2, 0x2870 ;  /* 0x0000287000027802 */ /* 0x000fe40000000f00 */
[----:B------:R-:W-:Y:S05]  /*2860*/  CALL.REL.NOINC `($__internal_199_$__cuda_sm70_shflsync_down_p) ;  /* 0x0000017000007944 */ /* 0x000fea0003c00000 */
[----:B0-----:R-:W-:Y:S01]  /*2870*/  HFMA2.MMA R111, -RZ, RZ, 0, 1.1920928955078125e-07 ;  /* 0x00000002ff6f7435 */ /* 0x001fe200000001ff */
[----:B-1----:R-:W-:Y:S02]  /*2880*/  MOV R89, R110 ;  /* 0x0000006e00597202 */ /* 0x002fe40000000f00 */
[----:B------:R-:W-:Y:S02]  /*2890*/  MOV R90, R93 ;  /* 0x0000005d005a7202 */ /* 0x000fe40000000f00 */
[----:B------:R-:W-:Y:S02]  /*28a0*/  MOV R110, 0x1f ;  /* 0x0000001f006e7802 */ /* 0x000fe40000000f00 */
[----:B------:R-:W-:-:S02]  /*28b0*/  MOV R135, 0xffffffff ;  /* 0xffffffff00877802 */ /* 0x000fc40000000f00 */
[----:B------:R-:W-:Y:S02]  /*28c0*/  MOV R2, 0x28e0 ;  /* 0x000028e000027802 */ /* 0x000fe40000000f00 */
[----:B------:R-:W-:Y:S05]  /*28d0*/  CALL.REL.NOINC `($__internal_199_$__cuda_sm70_shflsync_down_p) ;  /* 0x0000010000007944 */ /* 0x000fea0003c00000 */
[----:B------:R-:W-:Y:S01]  /*28e0*/  FADD.FTZ R91, R89, R94 ;  /* 0x0000005e595b7221 */ /* 0x000fe20000010000 */
[----:B0-----:R-:W-:Y:S01]  /*28f0*/  HFMA2.MMA R111, -RZ, RZ, 0, 5.9604644775390625e-08 ;  /* 0x00000001ff6f7435 */ /* 0x001fe200000001ff */
[----:B-1----:R-:W-:Y:S01]  /*2900*/  FADD.FTZ R93, R93, R110 ;  /* 0x0000006e5d5d7221 */ /* 0x002fe20000010000 */
[----:B------:R-:W-:Y:S02]  /*2910*/  MOV R110, 0x1f ;  /* 0x0000001f006e7802 */ /* 0x000fe40000000f00 */
[----:B------:R-:W-:Y:S02]  /*2920*/  MOV R135, 0xffffffff ;  /* 0xffffffff00877802 */ /* 0x000fe40000000f00 */
[----:B------:R-:W-:Y:S02]  /*2930*/  MOV R90, R91 ;  /* 0x0000005b005a7202 */ /* 0x000fe40000000f00 */
[----:B------:R-:W-:Y:S02]  /*2940*/  MOV R2, 0x2960 ;  /* 0x0000296000027802 */ /* 0x000fe40000000f00 */
[----:B------:R-:W-:Y:S05]  /*2950*/  CALL.REL.NOINC `($__internal_199_$__cuda_sm70_shflsync_down_p) ;  /* 0x0000008000007944 */ /* 0x000fea0003c00000 */
[----:B0-----:R-:W-:Y:S01]  /*2960*/  HFMA2.MMA R111, -RZ, RZ, 0, 5.9604644775390625e-08 ;  /* 0x00000001ff6f7435 */ /* 0x001fe200000001ff */
[----:B-1----:R-:W-:-:S02]  /*2970*/  MOV R94, R110 ;  /* 0x0000006e005e7202 */ /* 0x002fc40000000f00 */
[----:B------:R-:W-:Y:S02]  /*2980*/  MOV R90, R93 ;  /* 0x0000005d005a7202 */ /* 0x000fe40000000f00 */
[----:B------:R-:W-:Y:S02]  /*2990*/  MOV R110, 0x1f ;  /* 0x0000001f006e7802 */ /* 0x000fe40000000f00 */
[----:B------:R-:W-:Y:S02]  /*29a0*/  MOV R135, 0xffffffff ;  /* 0xffffffff00877802 */ /* 0x000fe40000000f00 */
[----:B------:R-:W-:Y:S02]  /*29b0*/  MOV R2, 0x29d0 ;  /* 0x000029d000027802 */ /* 0x000fe40000000f00 */
[----:B------:R-:W-:Y:S05]  /*29c0*/  CALL.REL.NOINC `($__internal_199_$__cuda_sm70_shflsync_down_p) ;  /* 0x0000001000007944 */ /* 0x000fea0003c00000 */
[----:B01----:R-:W-:Y:S05]  /*29d0*/  BRA `(.L_x_6647) ;  /* 0xffffe5f000007947 */ /* 0x003fea000383ffff */
        .weak           $__internal_199_$__cuda_sm70_shflsync_down_p
        .type           $__internal_199_$__cuda_sm70_shflsync_down_p,@function
        .size           $__internal_199_$__cuda_sm70_shflsync_down_p,(.L_x_6848 - $__internal_199_$__cuda_sm70_shflsync_down_p)
$__internal_199_$__cuda_sm70_shflsync_down_p:
[----:B------:R-:W-:Y:S01]  /*29e0*/  HFMA2.MMA R3, -RZ, RZ, 0, 0 ;  /* 0x00000000ff037435 */ /* 0x000fe200000001ff */
[----:B------:R-:W-:Y:S04]  /*29f0*/  WARPSYNC R135 ;  /* 0x0000008700007348 */ /* 0x000fe80003800000 */
[----:B------:R0:W1:Y:S01]  /*2a00*/  SHFL.DOWN PT, R110, R90, R111, R110 ;  /* 0x0800006f5a6e7389 */ /* 0x00006200000e006e */
[----:B------:R-:W-:Y:S05]  /*2a10*/  RET.REL.NODEC R2 `(_ZN10layer_norm13ln_bwd_kernelINS_13Kernel_traitsIfffffjLj1536ELj1ELj1ELj4ELj16ENS_18Kernel_traits_baseILj1536EfffffjLj128EEEEELb1ELb1ELb1ELb1EEEvNS_9BwdParamsE) ;  /* 0xffffd5e002007950 */ /* 0x000fea0003c3ffff */
.L_x_6648:
        /* <DEDUP_REMOVED lines=14> */
.L_x_6848:


//--------------------- .nv.shared._ZN10layer_norm13ln_bwd_kernelINS_13Kernel_traitsI13__nv_bfloat16S2_S2_S2_fjLj1536ELj1ELj1ELj4ELj8ENS_18Kernel_traits_baseILj1536ES2_S2_S2_S2_fjLj128EEEEELb0ELb0ELb0ELb0EEEvNS_9BwdParamsE --------------------------
	.section	.nv.shared._ZN10layer_norm13ln_bwd_kernelINS_13Kernel_traitsI13__nv_bfloat16S2_S2_S2_fjLj1536ELj1ELj1ELj4ELj8ENS_18Kernel_traits_baseILj1536ES2_S2_S2_S2_fjLj128EEEEELb0ELb0ELb0ELb0EEEvNS_9BwdParamsE,"aw",@nobits
	.sectionflags	@""
	.align	16


//--------------------- .nv.shared._ZN10layer_norm13ln_bwd_kernelINS_13Kernel_traitsI13__nv_bfloat16S2_S2_S2_fjLj1536ELj1ELj1ELj4ELj8ENS_18Kernel_traits_baseILj1536ES2_S2_S2_S2_fjLj128EEEEELb0ELb0ELb0ELb1EEEvNS_9BwdParamsE --------------------------
	.section	.nv.shared._ZN10layer_norm13ln_bwd_kernelINS_13Kernel_traitsI13__nv_bfloat16S2_S2_S2_fjLj1536ELj1ELj1ELj4ELj8ENS_18Kernel_traits_baseILj1536ES2_S2_S2_S2_fjLj128EEEEELb0ELb0ELb0ELb1EEEvNS_9BwdParamsE,"aw",@nobits
	.sectionflags	@""
	.align	16


//--------------------- .nv.shared._ZN10layer_norm13ln_bwd_kernelINS_13Kernel_traitsI13__nv_bfloat16S2_S2_S2_fjLj1536ELj1ELj1ELj4ELj8ENS_18Kernel_traits_baseILj1536ES2_S2_S2_S2_fjLj128EEEEELb0ELb0ELb1ELb0EEEvNS_9BwdParamsE --------------------------
	.section	.nv.shared._ZN10layer_norm13ln_bwd_kernelINS_13Kernel_traitsI13__nv_bfloat16S2_S2_S2_fjLj1536ELj1ELj1ELj4ELj8ENS_18Kernel_traits_baseILj1536ES2_S2_S2_S2_fjLj128EEEEELb0ELb0ELb1ELb0EEEvNS_9BwdParamsE,"aw",@nobits
	.sectionflags	@""
	.align	16


//--------------------- .nv.shared._ZN10layer_norm13ln_bwd_kernelINS_13Kernel_traitsI13__nv_bfloat16S2_S2_S2_fjLj1536ELj1ELj1ELj4ELj8ENS_18Kernel_traits_baseILj1536ES2_S2_S2_S2_fjLj128EEEEELb0ELb0ELb1ELb1EEEvNS_9BwdParamsE --------------------------
	.section	.nv.shared._ZN10layer_norm13ln_bwd_kernelINS_13Kernel_traitsI13__nv_bfloat16S2_S2_S2_fjLj1536ELj1ELj1ELj4ELj8ENS_18Kernel_traits_baseILj1536ES2_S2_S2_S2_fjLj128EEEEELb0ELb0ELb1ELb1EEEvNS_9BwdParamsE,"aw",@nobits
	.sectionflags	@""
	.align	16


//--------------------- .nv.shared._ZN10layer_norm13ln_bwd_kernelINS_13Kernel_traitsI13__nv_bfloat16S2_S2_S2_fjLj1536ELj1ELj1ELj4ELj8ENS_18Kernel_traits_baseILj1536ES2_S2_S2_S2_fjLj128EEEEELb0ELb1ELb0ELb0EEEvNS_9BwdParamsE --------------------------
	.section	.nv.shared._ZN10layer_norm13ln_bwd_kernelINS_13Kernel_traitsI13__nv_bfloat16S2_S2_S2_fjLj1536ELj1ELj1ELj4ELj8ENS_18Kernel_traits_baseILj1536ES2_S2_S2_S2_fjLj128EEEEELb0ELb1ELb0ELb0EEEvNS_9BwdParamsE,"aw",@nobits
	.sectionflags	@""
	.align	16


//--------------------- .nv.shared._ZN10layer_norm13ln_bwd_kernelINS_13Kernel_traitsI13__nv_bfloat16S2_S2_S2_fjLj1536ELj1ELj1ELj4ELj8ENS_18Kernel_traits_baseILj1536ES2_S2_S2_S2_fjLj128EEEEELb0ELb1ELb0ELb1EEEvNS_9BwdParamsE --------------------------
	.section	.nv.shared._ZN10layer_norm13ln_bwd_kernelINS_13Kernel_traitsI13__nv_bfloat16S2_S2_S2_fjLj1536ELj1ELj1ELj4ELj8ENS_18Kernel_traits_baseILj1536ES2_S2_S2_S2_fjLj128EEEEELb0ELb1ELb0ELb1EEEvNS_9BwdParamsE,"aw",@nobits
	.sectionflags	@""
	.align	16


//--------------------- .nv.shared._ZN10layer_norm13ln_bwd_kernelINS_13Kernel_traitsI13__nv_bfloat16S2_S2_S2_fjLj1536ELj1ELj1ELj4ELj8ENS_18Kernel_traits_baseILj1536ES2_S2_S2_S2_fjLj128EEEEELb0ELb1ELb1ELb0EEEvNS_9BwdParamsE --------------------------
	.section	.nv.shared._ZN10layer_norm13ln_bwd_kernelINS_13Kernel_traitsI13__nv_bfloat16S2_S2_S2_fjLj1536ELj1ELj1ELj4ELj8ENS_18Kernel_traits_baseILj1536ES2_S2_S2_S2_fjLj128EEEEELb0ELb1ELb1ELb0EEEvNS_9BwdParamsE,"aw",@nobits
	.sectionflags	@""
	.align	16


//--------------------- .nv.shared._ZN10layer_norm13ln_bwd_kernelINS_13Kernel_traitsI13__nv_bfloat16S2_S2_S2_fjLj1536ELj1ELj1ELj4ELj8ENS_18Kernel_traits_baseILj1536ES2_S2_S2_S2_fjLj128EEEEELb0ELb1ELb1ELb1EEEvNS_9BwdParamsE --------------------------
	.section	.nv.shared._ZN10layer_norm13ln_bwd_kernelINS_13Kernel_traitsI13__nv_bfloat16S2_S2_S2_fjLj1536ELj1ELj1ELj4ELj8ENS_18Kernel_traits_baseILj1536ES2_S2_S2_S2_fjLj128EEEEELb0ELb1ELb1ELb1EEEvNS_9BwdParamsE,"aw",@nobits
	.sectionflags	@""
	.align	16


//--------------------- .nv.shared._ZN10layer_norm13ln_bwd_kernelINS_13Kernel_traitsI13__nv_bfloat16S2_S2_S2_fjLj1536ELj1ELj1ELj4ELj8ENS_18Kernel_traits_baseILj1536ES2_S2_S2_S2_fjLj128EEEEELb1ELb0ELb0ELb0EEEvNS_9BwdParamsE --------------------------
	.section	.nv.shared._ZN10layer_norm13ln_bwd_kernelINS_13Kernel_traitsI13__nv_bfloat16S2_S2_S2_fjLj1536ELj1ELj1ELj4ELj8ENS_18Kernel_traits_baseILj1536ES2_S2_S2_S2_fjLj128EEEEELb1ELb0ELb0ELb0EEEvNS_9BwdParamsE,"aw",@nobits
	.sectionflags	@""
	.align	16


//--------------------- .nv.shared._ZN10layer_norm13ln_bwd_kernelINS_13Kernel_traitsI13__nv_bfloat16S2_S2_S2_fjLj1536ELj1ELj1ELj4ELj8ENS_18Kernel_traits_baseILj1536ES2_S2_S2_S2_fjLj128EEEEELb1ELb0ELb0ELb1EEEvNS_9BwdParamsE --------------------------
	.section	.nv.shared._ZN10layer_norm13ln_bwd_kernelINS_13Kernel_traitsI13__nv_bfloat16S2_S2_S2_fjLj1536ELj1ELj1ELj4ELj8ENS_18Kernel_traits_baseILj1536ES2_S2_S2_S2_fjLj128EEEEELb1ELb0ELb0ELb1EEEvNS_9BwdParamsE,"aw",@nobits
	.sectionflags	@""
	.align	16


//--------------------- .nv.shared._ZN10layer_norm22ln_bwd_finalize_kernelINS_22Kernel_traits_finalizeILj1536E13__nv_bfloat16S2_S2_S2_fjLb0ELj1024ELj4ENS_18Kernel_traits_baseILj1536ES2_S2_S2_S2_fjLj1024EEEEELb0ELb0EEEvNS_9BwdParamsE --------------------------
	.section	.nv.shared._ZN10layer_norm22ln_bwd_finalize_kernelINS_22Kernel_traits_finalizeILj1536E13__nv_bfloat16S2_S2_S2_fjLb0ELj1024ELj4ENS_18Kernel_traits_baseILj1536ES2_S2_S2_S2_fjLj1024EEEEELb0ELb0EEEvNS_9BwdParamsE,"aw",@nobits
	.sectionflags	@""
	.align	16
.nv.shared._ZN10layer_norm22ln_bwd_finalize_kernelINS_22Kernel_traits_finalizeILj1536E13__nv_bfloat16S2_S2_S2_fjLb0ELj1024ELj4ENS_18Kernel_traits_baseILj1536ES2_S2_S2_S2_fjLj1024EEEEELb0ELb0EEEvNS_9BwdParamsE:
	.zero		8448


//--------------------- .nv.shared._ZN10layer_norm13ln_bwd_kernelINS_13Kernel_traitsI13__nv_bfloat16S2_S2_S2_fjLj1536ELj1ELj1ELj4ELj8ENS_18Kernel_traits_baseILj1536ES2_S2_S2_S2_fjLj128EEEEELb1ELb0ELb1ELb0EEEvNS_9BwdParamsE --------------------------
	.section	.nv.shared._ZN10layer_norm13ln_bwd_kernelINS_13Kernel_traitsI13__nv_bfloat16S2_S2_S2_fjLj1536ELj1ELj1ELj4ELj8ENS_18Kernel_traits_baseILj1536ES2_S2_S2_S2_fjLj128EEEEELb1ELb0ELb1ELb0EEEvNS_9BwdParamsE,"aw",@nobits
	.sectionflags	@""
	.align	16


//--------------------- .nv.shared._ZN10layer_norm22ln_bwd_finalize_kernelINS_22Kernel_traits_finalizeILj1536E13__nv_bfloat16S2_S2_S2_fjLb0ELj1024ELj4ENS_18Kernel_traits_baseILj1536ES2_S2_S2_S2_fjLj1024EEEEELb0ELb1EEEvNS_9BwdParamsE --------------------------
	.section	.nv.shared._ZN10layer_norm22ln_bwd_finalize_kernelINS_22Kernel_traits_finalizeILj1536E13__nv_bfloat16S2_S2_S2_fjLb0ELj1024ELj4ENS_18Kernel_traits_baseILj1536ES2_S2_S2_S2_fjLj1024EEEEELb0ELb1EEEvNS_9BwdParamsE,"aw",@nobits
	.sectionflags	@""
	.align	16
.nv.shared._ZN10layer_norm22ln_bwd_finalize_kernelINS_22Kernel_traits_finalizeILj1536E13__nv_bfloat16S2_S2_S2_fjLb0ELj1024ELj4ENS_18Kernel_traits_baseILj1536ES2_S2_S2_S2_fjLj1024EEEEELb0ELb1EEEvNS_9BwdParamsE:
	.zero		8448


//--------------------- .nv.shared._ZN10layer_norm13ln_bwd_kernelINS_13Kernel_traitsI13__nv_bfloat16S2_S2_S2_fjLj1536ELj1ELj1ELj4ELj8ENS_18Kernel_traits_baseILj1536ES2_S2_S2_S2_fjLj128EEEEELb1ELb0ELb1ELb1EEEvNS_9BwdParamsE --------------------------
	.section	.nv.shared._ZN10layer_norm13ln_bwd_kernelINS_13Kernel_traitsI13__nv_bfloat16S2_S2_S2_fjLj1536ELj1ELj1ELj4ELj8ENS_18Kernel_traits_baseILj1536ES2_S2_S2_S2_fjLj128EEEEELb1ELb0ELb1ELb1EEEvNS_9BwdParamsE,"aw",@nobits
	.sectionflags	@""
	.align	16


//--------------------- .nv.shared._ZN10layer_norm13ln_bwd_kernelINS_13Kernel_traitsI13__nv_bfloat16S2_S2_S2_fjLj1536ELj1ELj1ELj4ELj8ENS_18Kernel_traits_baseILj1536ES2_S2_S2_S2_fjLj128EEEEELb1ELb1ELb0ELb0EEEvNS_9BwdParamsE --------------------------
	.section	.nv.shared._ZN10layer_norm13ln_bwd_kernelINS_13Kernel_traitsI13__nv_bfloat16S2_S2_S2_fjLj1536ELj1ELj1ELj4ELj8ENS_18Kernel_traits_baseILj1536ES2_S2_S2_S2_fjLj128EEEEELb1ELb1ELb0ELb0EEEvNS_9BwdParamsE,"aw",@nobits
	.sectionflags	@""
	.align	16


//--------------------- .nv.shared._ZN10layer_norm13ln_bwd_kernelINS_13Kernel_traitsI13__nv_bfloat16S2_S2_S2_fjLj1536ELj1ELj1ELj4ELj8ENS_18Kernel_traits_baseILj1536ES2_S2_S2_S2_fjLj128EEEEELb1ELb1ELb0ELb1EEEvNS_9BwdParamsE --------------------------
	.section	.nv.shared._ZN10layer_norm13ln_bwd_kernelINS_13Kernel_traitsI13__nv_bfloat16S2_S2_S2_fjLj1536ELj1ELj1ELj4ELj8ENS_18Kernel_traits_baseILj1536ES2_S2_S2_S2_fjLj128EEEEELb1ELb1ELb0ELb1EEEvNS_9BwdParamsE,"aw",@nobits
	.sectionflags	@""
	.align	16


//--------------------- .nv.shared._ZN10layer_norm22ln_bwd_finalize_kernelINS_22Kernel_traits_finalizeILj1536E13__nv_bfloat16S2_S2_S2_fjLb1ELj1024ELj4ENS_18Kernel_traits_baseILj1536ES2_S2_S2_S2_fjLj1024EEEEELb1ELb0EEEvNS_9BwdParamsE --------------------------
	.section	.nv.shared._ZN10layer_norm22ln_bwd_finalize_kernelINS_22Kernel_traits_finalizeILj1536E13__nv_bfloat16S2_S2_S2_fjLb1ELj1024ELj4ENS_18Kernel_traits_baseILj1536ES2_S2_S2_S2_fjLj1024EEEEELb1ELb0EEEvNS_9BwdParamsE,"aw",@nobits
	.sectionflags	@""
	.align	16
.nv.shared._ZN10layer_norm22ln_bwd_finalize_kernelINS_22Kernel_traits_finalizeILj1536E13__nv_bfloat16S2_S2_S2_fjLb1ELj1024ELj4ENS_18Kernel_traits_baseILj1536ES2_S2_S2_S2_fjLj1024EEEEELb1ELb0EEEvNS_9BwdParamsE:
	.zero		12672


//--------------------- .nv.shared._ZN10layer_norm13ln_bwd_kernelINS_13Kernel_traitsI13__nv_bfloat16S2_S2_S2_fjLj1536ELj1ELj1ELj4ELj8ENS_18Kernel_traits_baseILj1536ES2_S2_S2_S2_fjLj128EEEEELb1ELb1ELb1ELb0EEEvNS_9BwdParamsE --------------------------
	.section	.nv.shared._ZN10layer_norm13ln_bwd_kernelINS_13Kernel_traitsI13__nv_bfloat16S2_S2_S2_fjLj1536ELj1ELj1ELj4ELj8ENS_18Kernel_traits_baseILj1536ES2_S2_S2_S2_fjLj128EEEEELb1ELb1ELb1ELb0EEEvNS_9BwdParamsE,"aw",@nobits
	.sectionflags	@""
	.align	16


//--------------------- .nv.shared._ZN10layer_norm22ln_bwd_finalize_kernelINS_22Kernel_traits_finalizeILj1536E13__nv_bfloat16S2_S2_S2_fjLb1ELj1024ELj4ENS_18Kernel_traits_baseILj1536ES2_S2_S2_S2_fjLj1024EEEEELb1ELb1EEEvNS_9BwdParamsE --------------------------
	.section	.nv.shared._ZN10layer_norm22ln_bwd_finalize_kernelINS_22Kernel_traits_finalizeILj1536E13__nv_bfloat16S2_S2_S2_fjLb1ELj1024ELj4ENS_18Kernel_traits_baseILj1536ES2_S2_S2_S2_fjLj1024EEEEELb1ELb1EEEvNS_9BwdParamsE,"aw",@nobits
	.sectionflags	@""
	.align	16
.nv.shared._ZN10layer_norm22ln_bwd_finalize_kernelINS_22Kernel_traits_finalizeILj1536E13__nv_bfloat16S2_S2_S2_fjLb1ELj1024ELj4ENS_18Kernel_traits_baseILj1536ES2_S2_S2_S2_fjLj1024EEEEELb1ELb1EEEvNS_9BwdParamsE:
	.zero		12672


//--------------------- .nv.shared._ZN10layer_norm13ln_bwd_kernelINS_13Kernel_traitsI13__nv_bfloat16S2_S2_S2_fjLj1536ELj1ELj1ELj4ELj8ENS_18Kernel_traits_baseILj1536ES2_S2_S2_S2_fjLj128EEEEELb1ELb1ELb1ELb1EEEvNS_9BwdParamsE --------------------------
	.section	.nv.shared._ZN10layer_norm13ln_bwd_kernelINS_13Kernel_traitsI13__nv_bfloat16S2_S2_S2_fjLj1536ELj1ELj1ELj4ELj8ENS_18Kernel_traits_baseILj1536ES2_S2_S2_S2_fjLj128EEEEELb1ELb1ELb1ELb1EEEvNS_9BwdParamsE,"aw",@nobits
	.sectionflags	@""
	.align	16


//--------------------- .nv.shared._ZN10layer_norm13ln_bwd_kernelINS_13Kernel_traitsI6__halfS2_S2_S2_fjLj1536ELj1ELj1ELj4ELj8ENS_18Kernel_traits_baseILj1536ES2_S2_S2_S2_fjLj128EEEEELb0ELb0ELb0ELb0EEEvNS_9BwdParamsE --------------------------
	.section	.nv.shared._ZN10layer_norm13ln_bwd_kernelINS_13Kernel_traitsI6__halfS2_S2_S2_fjLj1536ELj1ELj1ELj4ELj8ENS_18Kernel_traits_baseILj1536ES2_S2_S2_S2_fjLj128EEEEELb0ELb0ELb0ELb0EEEvNS_9BwdParamsE,"aw",@nobits
	.sectionflags	@""
	.align	16


//--------------------- .nv.shared._ZN10layer_norm13ln_bwd_kernelINS_13Kernel_traitsI6__halfS2_S2_S2_fjLj1536ELj1ELj1ELj4ELj8ENS_18Kernel_traits_baseILj1536ES2_S2_S2_S2_fjLj128EEEEELb0ELb0ELb0ELb1EEEvNS_9BwdParamsE --------------------------
	.section	.nv.shared._ZN10layer_norm13ln_bwd_kernelINS_13Kernel_traitsI6__halfS2_S2_S2_fjLj1536ELj1ELj1ELj4ELj8ENS_18Kernel_traits_baseILj1536ES2_S2_S2_S2_fjLj128EEEEELb0ELb0ELb0ELb1EEEvNS_9BwdParamsE,"aw",@nobits
	.sectionflags	@""
	.align	16


//--------------------- .nv.shared._ZN10layer_norm13ln_bwd_kernelINS_13Kernel_traitsI6__halfS2_S2_S2_fjLj1536ELj1ELj1ELj4ELj8ENS_18Kernel_traits_baseILj1536ES2_S2_S2_S2_fjLj128EEEEELb0ELb0ELb1ELb0EEEvNS_9BwdParamsE --------------------------
	.section	.nv.shared._ZN10layer_norm13ln_bwd_kernelINS_13Kernel_traitsI6__halfS2_S2_S2_fjLj1536ELj1ELj1ELj4ELj8ENS_18Kernel_traits_baseILj1536ES2_S2_S2_S2_fjLj128EEEEELb0ELb0ELb1ELb0EEEvNS_9BwdParamsE,"aw",@nobits
	.sectionflags	@""
	.align	16


//--------------------- .nv.shared._ZN10layer_norm13ln_bwd_kernelINS_13Kernel_traitsI6__halfS2_S2_S2_fjLj1536ELj1ELj1ELj4ELj8ENS_18Kernel_traits_baseILj1536ES2_S2_S2_S2_fjLj128EEEEELb0ELb0ELb1ELb1EEEvNS_9BwdParamsE --------------------------
	.section	.nv.shared._ZN10layer_norm13ln_bwd_kernelINS_13Kernel_traitsI6__halfS2_S2_S2_fjLj1536ELj1ELj1ELj4ELj8ENS_18Kernel_traits_baseILj1536ES2_S2_S2_S2_fjLj128EEEEELb0ELb0ELb1ELb1EEEvNS_9BwdParamsE,"aw",@nobits
	.sectionflags	@""
	.align	16


//--------------------- .nv.shared._ZN10layer_norm13ln_bwd_kernelINS_13Kernel_traitsI6__halfS2_S2_S2_fjLj1536ELj1ELj1ELj4ELj8ENS_18Kernel_traits_baseILj1536ES2_S2_S2_S2_fjLj128EEEEELb0ELb1ELb0ELb0EEEvNS_9BwdParamsE --------------------------
	.section	.nv.shared._ZN10layer_norm13ln_bwd_kernelINS_13Kernel_traitsI6__halfS2_S2_S2_fjLj1536ELj1ELj1ELj4ELj8ENS_18Kernel_traits_baseILj1536ES2_S2_S2_S2_fjLj128EEEEELb0ELb1ELb0ELb0EEEvNS_9BwdParamsE,"aw",@nobits
	.sectionflags	@""
	.align	16


//--------------------- .nv.shared._ZN10layer_norm13ln_bwd_kernelINS_13Kernel_traitsI6__halfS2_S2_S2_fjLj1536ELj1ELj1ELj4ELj8ENS_18Kernel_traits_baseILj1536ES2_S2_S2_S2_fjLj128EEEEELb0ELb1ELb0ELb1EEEvNS_9BwdParamsE --------------------------
	.section	.nv.shared._ZN10layer_norm13ln_bwd_kernelINS_13Kernel_traitsI6__halfS2_S2_S2_fjLj1536ELj1ELj1ELj4ELj8ENS_18Kernel_traits_baseILj1536ES2_S2_S2_S2_fjLj128EEEEELb0ELb1ELb0ELb1EEEvNS_9BwdParamsE,"aw",@nobits
	.sectionflags	@""
	.align	16


//--------------------- .nv.shared._ZN10layer_norm13ln_bwd_kernelINS_13Kernel_traitsI6__halfS2_S2_S2_fjLj1536ELj1ELj1ELj4ELj8ENS_18Kernel_traits_baseILj1536ES2_S2_S2_S2_fjLj128EEEEELb0ELb1ELb1ELb0EEEvNS_9BwdParamsE --------------------------
	.section	.nv.shared._ZN10layer_norm13ln_bwd_kernelINS_13Kernel_traitsI6__halfS2_S2_S2_fjLj1536ELj1ELj1ELj4ELj8ENS_18Kernel_traits_baseILj1536ES2_S2_S2_S2_fjLj128EEEEELb0ELb1ELb1ELb0EEEvNS_9BwdParamsE,"aw",@nobits
	.sectionflags	@""
	.align	16


//--------------------- .nv.shared._ZN10layer_norm13ln_bwd_kernelINS_13Kernel_traitsI6__halfS2_S2_S2_fjLj1536ELj1ELj1ELj4ELj8ENS_18Kernel_traits_baseILj1536ES2_S2_S2_S2_fjLj128EEEEELb0ELb1ELb1ELb1EEEvNS_9BwdParamsE --------------------------
	.section	.nv.shared._ZN10layer_norm13ln_bwd_kernelINS_13Kernel_traitsI6__halfS2_S2_S2_fjLj1536ELj1ELj1ELj4ELj8ENS_18Kernel_traits_baseILj1536ES2_S2_S2_S2_fjLj128EEEEELb0ELb1ELb1ELb1EEEvNS_9BwdParamsE,"aw",@nobits
	.sectionflags	@""
	.align	16


//--------------------- .nv.shared._ZN10layer_norm13ln_bwd_kernelINS_13Kernel_traitsI6__halfS2_S2_S2_fjLj1536ELj1ELj1ELj4ELj8ENS_18Kernel_traits_baseILj1536ES2_S2_S2_S2_fjLj128EEEEELb1ELb0ELb0ELb0EEEvNS_9BwdParamsE --------------------------
	.section	.nv.shared._ZN10layer_norm13ln_bwd_kernelINS_13Kernel_traitsI6__halfS2_S2_S2_fjLj1536ELj1ELj1ELj4ELj8ENS_18Kernel_traits_baseILj1536ES2_S2_S2_S2_fjLj128EEEEELb1ELb0ELb0ELb0EEEvNS_9BwdParamsE,"aw",@nobits
	.sectionflags	@""
	.align	16


//--------------------- .nv.shared._ZN10layer_norm13ln_bwd_kernelINS_13Kernel_traitsI6__halfS2_S2_S2_fjLj1536ELj1ELj1ELj4ELj8ENS_18Kernel_traits_baseILj1536ES2_S2_S2_S2_fjLj128EEEEELb1ELb0ELb0ELb1EEEvNS_9BwdParamsE --------------------------
	.section	.nv.shared._ZN10layer_norm13ln_bwd_kernelINS_13Kernel_traitsI6__halfS2_S2_S2_fjLj1536ELj1ELj1ELj4ELj8ENS_18Kernel_traits_baseILj1536ES2_S2_S2_S2_fjLj128EEEEELb1ELb0ELb0ELb1EEEvNS_9BwdParamsE,"aw",@nobits
	.sectionflags	@""
	.align	16


//--------------------- .nv.shared._ZN10layer_norm22ln_bwd_finalize_kernelINS_22Kernel_traits_finalizeILj1536E6__halfS2_S2_S2_fjLb0ELj1024ELj4ENS_18Kernel_traits_baseILj1536ES2_S2_S2_S2_fjLj1024EEEEELb0ELb0EEEvNS_9BwdParamsE --------------------------
	.section	.nv.shared._ZN10layer_norm22ln_bwd_finalize_kernelINS_22Kernel_traits_finalizeILj1536E6__halfS2_S2_S2_fjLb0ELj1024ELj4ENS_18Kernel_traits_baseILj1536ES2_S2_S2_S2_fjLj1024EEEEELb0ELb0EEEvNS_9BwdParamsE,"aw",@nobits
	.sectionflags	@""
	.align	16
.nv.shared._ZN10layer_norm22ln_bwd_finalize_kernelINS_22Kernel_traits_finalizeILj1536E6__halfS2_S2_S2_fjLb0ELj1024ELj4ENS_18Kernel_traits_baseILj1536ES2_S2_S2_S2_fjLj1024EEEEELb0ELb0EEEvNS_9BwdParamsE:
	.zero		8448


//--------------------- .nv.shared._ZN10layer_norm13ln_bwd_kernelINS_13Kernel_traitsI6__halfS2_S2_S2_fjLj1536ELj1ELj1ELj4ELj8ENS_18Kernel_traits_baseILj1536ES2_S2_S2_S2_fjLj128EEEEELb1ELb0ELb1ELb0EEEvNS_9BwdParamsE --------------------------
	.section	.nv.shared._ZN10layer_norm13ln_bwd_kernelINS_13Kernel_traitsI6__halfS2_S2_S2_fjLj1536ELj1ELj1ELj4ELj8ENS_18Kernel_traits_baseILj1536ES2_S2_S2_S2_fjLj128EEEEELb1ELb0ELb1ELb0EEEvNS_9BwdParamsE,"aw",@nobits
	.sectionflags	@""
	.align	16


//--------------------- .nv.shared._ZN10layer_norm22ln_bwd_finalize_kernelINS_22Kernel_traits_finalizeILj1536E6__halfS2_S2_S2_fjLb0ELj1024ELj4ENS_18Kernel_traits_baseILj1536ES2_S2_S2_S2_fjLj1024EEEEELb0ELb1EEEvNS_9BwdParamsE --------------------------
	.section	.nv.shared._ZN10layer_norm22ln_bwd_finalize_kernelINS_22Kernel_traits_finalizeILj1536E6__halfS2_S2_S2_fjLb0ELj1024ELj4ENS_18Kernel_traits_baseILj1536ES2_S2_S2_S2_fjLj1024EEEEELb0ELb1EEEvNS_9BwdParamsE,"aw",@nobits
	.sectionflags	@""
	.align	16
.nv.shared._ZN10layer_norm22ln_bwd_finalize_kernelINS_22Kernel_traits_finalizeILj1536E6__halfS2_S2_S2_fjLb0ELj1024ELj4ENS_18Kernel_traits_baseILj1536ES2_S2_S2_S2_fjLj1024EEEEELb0ELb1EEEvNS_9BwdParamsE:
	.zero		8448


//--------------------- .nv.shared._ZN10layer_norm13ln_bwd_kernelINS_13Kernel_traitsI6__halfS2_S2_S2_fjLj1536ELj1ELj1ELj4ELj8ENS_18Kernel_traits_baseILj1536ES2_S2_S2_S2_fjLj128EEEEELb1ELb0ELb1ELb1EEEvNS_9BwdParamsE --------------------------
	.section	.nv.shared._ZN10layer_norm13ln_bwd_kernelINS_13Kernel_traitsI6__halfS2_S2_S2_fjLj1536ELj1ELj1ELj4ELj8ENS_18Kernel_traits_baseILj1536ES2_S2_S2_S2_fjLj128EEEEELb1ELb0ELb1ELb1EEEvNS_9BwdParamsE,"aw",@nobits
	.sectionflags	@""
	.align	16


//--------------------- .nv.shared._ZN10layer_norm13ln_bwd_kernelINS_13Kernel_traitsI6__halfS2_S2_S2_fjLj1536ELj1ELj1ELj4ELj8ENS_18Kernel_traits_baseILj1536ES2_S2_S2_S2_fjLj128EEEEELb1ELb1ELb0ELb0EEEvNS_9BwdParamsE --------------------------
	.section	.nv.shared._ZN10layer_norm13ln_bwd_kernelINS_13Kernel_traitsI6__halfS2_S2_S2_fjLj1536ELj1ELj1ELj4ELj8ENS_18Kernel_traits_baseILj1536ES2_S2_S2_S2_fjLj128EEEEELb1ELb1ELb0ELb0EEEvNS_9BwdParamsE,"aw",@nobits
	.sectionflags	@""
	.align	16


//--------------------- .nv.shared._ZN10layer_norm13ln_bwd_kernelINS_13Kernel_traitsI6__halfS2_S2_S2_fjLj1536ELj1ELj1ELj4ELj8ENS_18Kernel_traits_baseILj1536ES2_S2_S2_S2_fjLj128EEEEELb1ELb1ELb0ELb1EEEvNS_9BwdParamsE --------------------------
	.section	.nv.shared._ZN10layer_norm13ln_bwd_kernelINS_13Kernel_traitsI6__halfS2_S2_S2_fjLj1536ELj1ELj1ELj4ELj8ENS_18Kernel_traits_baseILj1536ES2_S2_S2_S2_fjLj128EEEEELb1ELb1ELb0ELb1EEEvNS_9BwdParamsE,"aw",@nobits
	.sectionflags	@""
	.align	16


//--------------------- .nv.shared._ZN10layer_norm22ln_bwd_finalize_kernelINS_22Kernel_traits_finalizeILj1536E6__halfS2_S2_S2_fjLb1ELj1024ELj4ENS_18Kernel_traits_baseILj1536ES2_S2_S2_S2_fjLj1024EEEEELb1ELb0EEEvNS_9BwdParamsE --------------------------
	.section	.nv.shared._ZN10layer_norm22ln_bwd_finalize_kernelINS_22Kernel_traits_finalizeILj1536E6__halfS2_S2_S2_fjLb1ELj1024ELj4ENS_18Kernel_traits_baseILj1536ES2_S2_S2_S2_fjLj1024EEEEELb1ELb0EEEvNS_9BwdParamsE,"aw",@nobits
	.sectionflags	@""
	.align	16
.nv.shared._ZN10layer_norm22ln_bwd_finalize_kernelINS_22Kernel_traits_finalizeILj1536E6__halfS2_S2_S2_fjLb1ELj1024ELj4ENS_18Kernel_traits_baseILj1536ES2_S2_S2_S2_fjLj1024EEEEELb1ELb0EEEvNS_9BwdParamsE:
	.zero		12672


//--------------------- .nv.shared._ZN10layer_norm13ln_bwd_kernelINS_13Kernel_traitsI6__halfS2_S2_S2_fjLj1536ELj1ELj1ELj4ELj8ENS_18Kernel_traits_baseILj1536ES2_S2_S2_S2_fjLj128EEEEELb1ELb1ELb1ELb0EEEvNS_9BwdParamsE --------------------------
	.section	.nv.shared._ZN10layer_norm13ln_bwd_kernelINS_13Kernel_traitsI6__halfS2_S2_S2_fjLj1536ELj1ELj1ELj4ELj8ENS_18Kernel_traits_baseILj1536ES2_S2_S2_S2_fjLj128EEEEELb1ELb1ELb1ELb0EEEvNS_9BwdParamsE,"aw",@nobits
	.sectionflags	@""
	.align	16


//--------------------- .nv.shared._ZN10layer_norm22ln_bwd_finalize_kernelINS_22Kernel_traits_finalizeILj1536E6__halfS2_S2_S2_fjLb1ELj1024ELj4ENS_18Kernel_traits_baseILj1536ES2_S2_S2_S2_fjLj1024EEEEELb1ELb1EEEvNS_9BwdParamsE --------------------------
	.section	.nv.shared._ZN10layer_norm22ln_bwd_finalize_kernelINS_22Kernel_traits_finalizeILj1536E6__halfS2_S2_S2_fjLb1ELj1024ELj4ENS_18Kernel_traits_baseILj1536ES2_S2_S2_S2_fjLj1024EEEEELb1ELb1EEEvNS_9BwdParamsE,"aw",@nobits
	.sectionflags	@""
	.align	16
.nv.shared._ZN10layer_norm22ln_bwd_finalize_kernelINS_22Kernel_traits_finalizeILj1536E6__halfS2_S2_S2_fjLb1ELj1024ELj4ENS_18Kernel_traits_baseILj1536ES2_S2_S2_S2_fjLj1024EEEEELb1ELb1EEEvNS_9BwdParamsE:
	.zero		12672


//--------------------- .nv.shared._ZN10layer_norm13ln_bwd_kernelINS_13Kernel_traitsI6__halfS2_S2_S2_fjLj1536ELj1ELj1ELj4ELj8ENS_18Kernel_traits_baseILj1536ES2_S2_S2_S2_fjLj128EEEEELb1ELb1ELb1ELb1EEEvNS_9BwdParamsE --------------------------
	.section	.nv.shared._ZN10layer_norm13ln_bwd_kernelINS_13Kernel_traitsI6__halfS2_S2_S2_fjLj1536ELj1ELj1ELj4ELj8ENS_18Kernel_traits_baseILj1536ES2_S2_S2_S2_fjLj128EEEEELb1ELb1ELb1ELb1EEEvNS_9BwdParamsE,"aw",@nobits
	.sectionflags	@""
	.align	16


//--------------------- .nv.shared._ZN10layer_norm13ln_bwd_kernelINS_13Kernel_traitsIf13__nv_bfloat16S2_S2_fjLj1536ELj1ELj1ELj4ELj8ENS_18Kernel_traits_baseILj1536EfS2_S2_S2_fjLj128EEEEELb0ELb0ELb0ELb0EEEvNS_9BwdParamsE --------------------------
	.section	.nv.shared._ZN10layer_norm13ln_bwd_kernelINS_13Kernel_traitsIf13__nv_bfloat16S2_S2_fjLj1536ELj1ELj1ELj4ELj8ENS_18Kernel_traits_baseILj1536EfS2_S2_S2_fjLj128EEEEELb0ELb0ELb0ELb0EEEvNS_9BwdParamsE,"aw",@nobits
	.sectionflags	@""
	.align	16


//--------------------- .nv.shared._ZN10layer_norm13ln_bwd_kernelINS_13Kernel_traitsIf13__nv_bfloat16S2_S2_fjLj1536ELj1ELj1ELj4ELj8ENS_18Kernel_traits_baseILj1536EfS2_S2_S2_fjLj128EEEEELb0ELb0ELb0ELb1EEEvNS_9BwdParamsE --------------------------
	.section	.nv.shared._ZN10layer_norm13ln_bwd_kernelINS_13Kernel_traitsIf13__nv_bfloat16S2_S2_fjLj1536ELj1ELj1ELj4ELj8ENS_18Kernel_traits_baseILj1536EfS2_S2_S2_fjLj128EEEEELb0ELb0ELb0ELb1EEEvNS_9BwdParamsE,"aw",@nobits
	.sectionflags	@""
	.align	16


//--------------------- .nv.shared._ZN10layer_norm13ln_bwd_kernelINS_13Kernel_traitsIf13__nv_bfloat16S2_S2_fjLj1536ELj1ELj1ELj4ELj8ENS_18Kernel_traits_baseILj1536EfS2_S2_S2_fjLj128EEEEELb0ELb0ELb1ELb0EEEvNS_9BwdParamsE --------------------------
	.section	.nv.shared._ZN10layer_norm13ln_bwd_kernelINS_13Kernel_traitsIf13__nv_bfloat16S2_S2_fjLj1536ELj1ELj1ELj4ELj8ENS_18Kernel_traits_baseILj1536EfS2_S2_S2_fjLj128EEEEELb0ELb0ELb1ELb0EEEvNS_9BwdParamsE,"aw",@nobits
	.sectionflags	@""
	.align	16


//--------------------- .nv.shared._ZN10layer_norm13ln_bwd_kernelINS_13Kernel_traitsIf13__nv_bfloat16S2_S2_fjLj1536ELj1ELj1ELj4ELj8ENS_18Kernel_traits_baseILj1536EfS2_S2_S2_fjLj128EEEEELb0ELb0ELb1ELb1EEEvNS_9BwdParamsE --------------------------
	.section	.nv.shared._ZN10layer_norm13ln_bwd_kernelINS_13Kernel_traitsIf13__nv_bfloat16S2_S2_fjLj1536ELj1ELj1ELj4ELj8ENS_18Kernel_traits_baseILj1536EfS2_S2_S2_fjLj128EEEEELb0ELb0ELb1ELb1EEEvNS_9BwdParamsE,"aw",@nobits
	.sectionflags	@""
	.align	16


//--------------------- .nv.shared._ZN10layer_norm13ln_bwd_kernelINS_13Kernel_traitsIf13__nv_bfloat16S2_S2_fjLj1536ELj1ELj1ELj4ELj8ENS_18Kernel_traits_baseILj1536EfS2_S2_S2_fjLj128EEEEELb0ELb1ELb0ELb0EEEvNS_9BwdParamsE --------------------------
	.section	.nv.shared._ZN10layer_norm13ln_bwd_kernelINS_13Kernel_traitsIf13__nv_bfloat16S2_S2_fjLj1536ELj1ELj1ELj4ELj8ENS_18Kernel_traits_baseILj1536EfS2_S2_S2_fjLj128EEEEELb0ELb1ELb0ELb0EEEvNS_9BwdParamsE,"aw",@nobits
	.sectionflags	@""
	.align	16


//--------------------- .nv.shared._ZN10layer_norm13ln_bwd_kernelINS_13Kernel_traitsIf13__nv_bfloat16S2_S2_fjLj1536ELj1ELj1ELj4ELj8ENS_18Kernel_traits_baseILj1536EfS2_S2_S2_fjLj128EEEEELb0ELb1ELb0ELb1EEEvNS_9BwdParamsE --------------------------
	.section	.nv.shared._ZN10layer_norm13ln_bwd_kernelINS_13Kernel_traitsIf13__nv_bfloat16S2_S2_fjLj1536ELj1ELj1ELj4ELj8ENS_18Kernel_traits_baseILj1536EfS2_S2_S2_fjLj128EEEEELb0ELb1ELb0ELb1EEEvNS_9BwdParamsE,"aw",@nobits
	.sectionflags	@""
	.align	16


//--------------------- .nv.shared._ZN10layer_norm13ln_bwd_kernelINS_13Kernel_traitsIf13__nv_bfloat16S2_S2_fjLj1536ELj1ELj1ELj4ELj8ENS_18Kernel_traits_baseILj1536EfS2_S2_S2_fjLj128EEEEELb0ELb1ELb1ELb0EEEvNS_9BwdParamsE --------------------------
	.section	.nv.shared._ZN10layer_norm13ln_bwd_kernelINS_13Kernel_traitsIf13__nv_bfloat16S2_S2_fjLj1536ELj1ELj1ELj4ELj8ENS_18Kernel_traits_baseILj1536EfS2_S2_S2_fjLj128EEEEELb0ELb1ELb1ELb0EEEvNS_9BwdParamsE,"aw",@nobits
	.sectionflags	@""
	.align	16


//--------------------- .nv.shared._ZN10layer_norm13ln_bwd_kernelINS_13Kernel_traitsIf13__nv_bfloat16S2_S2_fjLj1536ELj1ELj1ELj4ELj8ENS_18Kernel_traits_baseILj1536EfS2_S2_S2_fjLj128EEEEELb0ELb1ELb1ELb1EEEvNS_9BwdParamsE --------------------------
	.section	.nv.shared._ZN10layer_norm13ln_bwd_kernelINS_13Kernel_traitsIf13__nv_bfloat16S2_S2_fjLj1536ELj1ELj1ELj4ELj8ENS_18Kernel_traits_baseILj1536EfS2_S2_S2_fjLj128EEEEELb0ELb1ELb1ELb1EEEvNS_9BwdParamsE,"aw",@nobits
	.sectionflags	@""
	.align	16


//--------------------- .nv.shared._ZN10layer_norm13ln_bwd_kernelINS_13Kernel_traitsIf13__nv_bfloat16S2_S2_fjLj1536ELj1ELj1ELj4ELj8ENS_18Kernel_traits_baseILj1536EfS2_S2_S2_fjLj128EEEEELb1ELb0ELb0ELb0EEEvNS_9BwdParamsE --------------------------
	.section	.nv.shared._ZN10layer_norm13ln_bwd_kernelINS_13Kernel_traitsIf13__nv_bfloat16S2_S2_fjLj1536ELj1ELj1ELj4ELj8ENS_18Kernel_traits_baseILj1536EfS2_S2_S2_fjLj128EEEEELb1ELb0ELb0ELb0EEEvNS_9BwdParamsE,"aw",@nobits
	.sectionflags	@""
	.align	16


//--------------------- .nv.shared._ZN10layer_norm13ln_bwd_kernelINS_13Kernel_traitsIf13__nv_bfloat16S2_S2_fjLj1536ELj1ELj1ELj4ELj8ENS_18Kernel_traits_baseILj1536EfS2_S2_S2_fjLj128EEEEELb1ELb0ELb0ELb1EEEvNS_9BwdParamsE --------------------------
	.section	.nv.shared._ZN10layer_norm13ln_bwd_kernelINS_13Kernel_traitsIf13__nv_bfloat16S2_S2_fjLj1536ELj1ELj1ELj4ELj8ENS_18Kernel_traits_baseILj1536EfS2_S2_S2_fjLj128EEEEELb1ELb0ELb0ELb1EEEvNS_9BwdParamsE,"aw",@nobits
	.sectionflags	@""
	.align	16


//--------------------- .nv.shared._ZN10layer_norm22ln_bwd_finalize_kernelINS_22Kernel_traits_finalizeILj1536Ef13__nv_bfloat16S2_S2_fjLb0ELj1024ELj4ENS_18Kernel_traits_baseILj1536EfS2_S2_S2_fjLj1024EEEEELb0ELb0EEEvNS_9BwdParamsE --------------------------
	.section	.nv.shared._ZN10layer_norm22ln_bwd_finalize_kernelINS_22Kernel_traits_finalizeILj1536Ef13__nv_bfloat16S2_S2_fjLb0ELj1024ELj4ENS_18Kernel_traits_baseILj1536EfS2_S2_S2_fjLj1024EEEEELb0ELb0EEEvNS_9BwdParamsE,"aw",@nobits
	.sectionflags	@""
	.align	16
.nv.shared._ZN10layer_norm22ln_bwd_finalize_kernelINS_22Kernel_traits_finalizeILj1536Ef13__nv_bfloat16S2_S2_fjLb0ELj1024ELj4ENS_18Kernel_traits_baseILj1536EfS2_S2_S2_fjLj1024EEEEELb0ELb0EEEvNS_9BwdParamsE:
	.zero		8448


//--------------------- .nv.shared._ZN10layer_norm13ln_bwd_kernelINS_13Kernel_traitsIf13__nv_bfloat16S2_S2_fjLj1536ELj1ELj1ELj4ELj8ENS_18Kernel_traits_baseILj1536EfS2_S2_S2_fjLj128EEEEELb1ELb0ELb1ELb0EEEvNS_9BwdParamsE --------------------------
	.section	.nv.shared._ZN10layer_norm13ln_bwd_kernelINS_13Kernel_traitsIf13__nv_bfloat16S2_S2_fjLj1536ELj1ELj1ELj4ELj8ENS_18Kernel_traits_baseILj1536EfS2_S2_S2_fjLj128EEEEELb1ELb0ELb1ELb0EEEvNS_9BwdParamsE,"aw",@nobits
	.sectionflags	@""
	.align	16


//--------------------- .nv.shared._ZN10layer_norm22ln_bwd_finalize_kernelINS_22Kernel_traits_finalizeILj1536Ef13__nv_bfloat16S2_S2_fjLb0ELj1024ELj4ENS_18Kernel_traits_baseILj1536EfS2_S2_S2_fjLj1024EEEEELb0ELb1EEEvNS_9BwdParamsE --------------------------
	.section	.nv.shared._ZN10layer_norm22ln_bwd_finalize_kernelINS_22Kernel_traits_finalizeILj1536Ef13__nv_bfloat16S2_S2_fjLb0ELj1024ELj4ENS_18Kernel_traits_baseILj1536EfS2_S2_S2_fjLj1024EEEEELb0ELb1EEEvNS_9BwdParamsE,"aw",@nobits
	.sectionflags	@""
	.align	16
.nv.shared._ZN10layer_norm22ln_bwd_finalize_kernelINS_22Kernel_traits_finalizeILj1536Ef13__nv_bfloat16S2_S2_fjLb0ELj1024ELj4ENS_18Kernel_traits_baseILj1536EfS2_S2_S2_fjLj1024EEEEELb0ELb1EEEvNS_9BwdParamsE:
	.zero		8448


//--------------------- .nv.shared._ZN10layer_norm13ln_bwd_kernelINS_13Kernel_traitsIf13__nv_bfloat16S2_S2_fjLj1536ELj1ELj1ELj4ELj8ENS_18Kernel_traits_baseILj1536EfS2_S2_S2_fjLj128EEEEELb1ELb0ELb1ELb1EEEvNS_9BwdParamsE --------------------------
	.section	.nv.shared._ZN10layer_norm13ln_bwd_kernelINS_13Kernel_traitsIf13__nv_bfloat16S2_S2_fjLj1536ELj1ELj1ELj4ELj8ENS_18Kernel_traits_baseILj1536EfS2_S2_S2_fjLj128EEEEELb1ELb0ELb1ELb1EEEvNS_9BwdParamsE,"aw",@nobits
	.sectionflags	@""
	.align	16


//--------------------- .nv.shared._ZN10layer_norm13ln_bwd_kernelINS_13Kernel_traitsIf13__nv_bfloat16S2_S2_fjLj1536ELj1ELj1ELj4ELj8ENS_18Kernel_traits_baseILj1536EfS2_S2_S2_fjLj128EEEEELb1ELb1ELb0ELb0EEEvNS_9BwdParamsE --------------------------
	.section	.nv.shared._ZN10layer_norm13ln_bwd_kernelINS_13Kernel_traitsIf13__nv_bfloat16S2_S2_fjLj1536ELj1ELj1ELj4ELj8ENS_18Kernel_traits_baseILj1536EfS2_S2_S2_fjLj128EEEEELb1ELb1ELb0ELb0EEEvNS_9BwdParamsE,"aw",@nobits
	.sectionflags	@""
	.align	16


//--------------------- .nv.shared._ZN10layer_norm13ln_bwd_kernelINS_13Kernel_traitsIf13__nv_bfloat16S2_S2_fjLj1536ELj1ELj1ELj4ELj8ENS_18Kernel_traits_baseILj1536EfS2_S2_S2_fjLj128EEEEELb1ELb1ELb0ELb1EEEvNS_9BwdParamsE --------------------------
	.section	.nv.shared._ZN10layer_norm13ln_bwd_kernelINS_13Kernel_traitsIf13__nv_bfloat16S2_S2_fjLj1536ELj1ELj1ELj4ELj8ENS_18Kernel_traits_baseILj1536EfS2_S2_S2_fjLj128EEEEELb1ELb1ELb0ELb1EEEvNS_9BwdParamsE,"aw",@nobits
	.sectionflags	@""
	.align	16


//--------------------- .nv.shared._ZN10layer_norm22ln_bwd_finalize_kernelINS_22Kernel_traits_finalizeILj1536Ef13__nv_bfloat16S2_S2_fjLb1ELj1024ELj4ENS_18Kernel_traits_baseILj1536EfS2_S2_S2_fjLj1024EEEEELb1ELb0EEEvNS_9BwdParamsE --------------------------
	.section	.nv.shared._ZN10layer_norm22ln_bwd_finalize_kernelINS_22Kernel_traits_finalizeILj1536Ef13__nv_bfloat16S2_S2_fjLb1ELj1024ELj4ENS_18Kernel_traits_baseILj1536EfS2_S2_S2_fjLj1024EEEEELb1ELb0EEEvNS_9BwdParamsE,"aw",@nobits
	.sectionflags	@""
	.align	16
.nv.shared._ZN10layer_norm22ln_bwd_finalize_kernelINS_22Kernel_traits_finalizeILj1536Ef13__nv_bfloat16S2_S2_fjLb1ELj1024ELj4ENS_18Kernel_traits_baseILj1536EfS2_S2_S2_fjLj1024EEEEELb1ELb0EEEvNS_9BwdParamsE:
	.zero		12672


//--------------------- .nv.shared._ZN10layer_norm13ln_bwd_kernelINS_13Kernel_traitsIf13__nv_bfloat16S2_S2_fjLj1536ELj1ELj1ELj4ELj8ENS_18Kernel_traits_baseILj1536EfS2_S2_S2_fjLj128EEEEELb1ELb1ELb1ELb0EEEvNS_9BwdParamsE --------------------------
	.section	.nv.shared._ZN10layer_norm13ln_bwd_kernelINS_13Kernel_traitsIf13__nv_bfloat16S2_S2_fjLj1536ELj1ELj1ELj4ELj8ENS_18Kernel_traits_baseILj1536EfS2_S2_S2_fjLj128EEEEELb1ELb1ELb1ELb0EEEvNS_9BwdParamsE,"aw",@nobits
	.sectionflags	@""
	.align	16


//--------------------- .nv.shared._ZN10layer_norm22ln_bwd_finalize_kernelINS_22Kernel_traits_finalizeILj1536Ef13__nv_bfloat16S2_S2_fjLb1ELj1024ELj4ENS_18Kernel_traits_baseILj1536EfS2_S2_S2_fjLj1024EEEEELb1ELb1EEEvNS_9BwdParamsE --------------------------
	.section	.nv.shared._ZN10layer_norm22ln_bwd_finalize_kernelINS_22Kernel_traits_finalizeILj1536Ef13__nv_bfloat16S2_S2_fjLb1ELj1024ELj4ENS_18Kernel_traits_baseILj1536EfS2_S2_S2_fjLj1024EEEEELb1ELb1EEEvNS_9BwdParamsE,"aw",@nobits
	.sectionflags	@""
	.align	16
.nv.shared._ZN10layer_norm22ln_bwd_finalize_kernelINS_22Kernel_traits_finalizeILj1536Ef13__nv_bfloat16S2_S2_fjLb1ELj1024ELj4ENS_18Kernel_traits_baseILj1536EfS2_S2_S2_fjLj1024EEEEELb1ELb1EEEvNS_9BwdParamsE:
	.zero		12672


//--------------------- .nv.shared._ZN10layer_norm13ln_bwd_kernelINS_13Kernel_traitsIf13__nv_bfloat16S2_S2_fjLj1536ELj1ELj1ELj4ELj8ENS_18Kernel_traits_baseILj1536EfS2_S2_S2_fjLj128EEEEELb1ELb1ELb1ELb1EEEvNS_9BwdParamsE --------------------------
	.section	.nv.shared._ZN10layer_norm13ln_bwd_kernelINS_13Kernel_traitsIf13__nv_bfloat16S2_S2_fjLj1536ELj1ELj1ELj4ELj8ENS_18Kernel_traits_baseILj1536EfS2_S2_S2_fjLj128EEEEELb1ELb1ELb1ELb1EEEvNS_9BwdParamsE,"aw",@nobits
	.sectionflags	@""
	.align	16


//--------------------- .nv.shared._ZN10layer_norm13ln_bwd_kernelINS_13Kernel_traitsI13__nv_bfloat16S2_fS2_fjLj1536ELj1ELj1ELj4ELj8ENS_18Kernel_traits_baseILj1536ES2_S2_fS2_fjLj128EEEEELb0ELb0ELb0ELb0EEEvNS_9BwdParamsE --------------------------
	.section	.nv.shared._ZN10layer_norm13ln_bwd_kernelINS_13Kernel_traitsI13__nv_bfloat16S2_fS2_fjLj1536ELj1ELj1ELj4ELj8ENS_18Kernel_traits_baseILj1536ES2_S2_fS2_fjLj128EEEEELb0ELb0ELb0ELb0EEEvNS_9BwdParamsE,"aw",@nobits
	.sectionflags	@""
	.align	16


//--------------------- .nv.shared._ZN10layer_norm13ln_bwd_kernelINS_13Kernel_traitsI13__nv_bfloat16S2_fS2_fjLj1536ELj1ELj1ELj4ELj8ENS_18Kernel_traits_baseILj1536ES2_S2_fS2_fjLj128EEEEELb0ELb0ELb0ELb1EEEvNS_9BwdParamsE --------------------------
	.section	.nv.shared._ZN10layer_norm13ln_bwd_kernelINS_13Kernel_traitsI13__nv_bfloat16S2_fS2_fjLj1536ELj1ELj1ELj4ELj8ENS_18Kernel_traits_baseILj1536ES2_S2_fS2_fjLj128EEEEELb0ELb0ELb0ELb1EEEvNS_9BwdParamsE,"aw",@nobits
	.sectionflags	@""
	.align	16


//--------------------- .nv.shared._ZN10layer_norm13ln_bwd_kernelINS_13Kernel_traitsI13__nv_bfloat16S2_fS2_fjLj1536ELj1ELj1ELj4ELj8ENS_18Kernel_traits_baseILj1536ES2_S2_fS2_fjLj128EEEEELb0ELb0ELb1ELb0EEEvNS_9BwdParamsE --------------------------
	.section	.nv.shared._ZN10layer_norm13ln_bwd_kernelINS_13Kernel_traitsI13__nv_bfloat16S2_fS2_fjLj1536ELj1ELj1ELj4ELj8ENS_18Kernel_traits_baseILj1536ES2_S2_fS2_fjLj128EEEEELb0ELb0ELb1ELb0EEEvNS_9BwdParamsE,"aw",@nobits
	.sectionflags	@""
	.align	16


//--------------------- .nv.shared._ZN10layer_norm13ln_bwd_kernelINS_13Kernel_traitsI13__nv_bfloat16S2_fS2_fjLj1536ELj1ELj1ELj4ELj8ENS_18Kernel_traits_baseILj1536ES2_S2_fS2_fjLj128EEEEELb0ELb0ELb1ELb1EEEvNS_9BwdParamsE --------------------------
	.section	.nv.shared._ZN10layer_norm13ln_bwd_kernelINS_13Kernel_traitsI13__nv_bfloat16S2_fS2_fjLj1536ELj1ELj1ELj4ELj8ENS_18Kernel_traits_baseILj1536ES2_S2_fS2_fjLj128EEEEELb0ELb0ELb1ELb1EEEvNS_9BwdParamsE,"aw",@nobits
	.sectionflags	@""
	.align	16


//--------------------- .nv.shared._ZN10layer_norm13ln_bwd_kernelINS_13Kernel_traitsI13__nv_bfloat16S2_fS2_fjLj1536ELj1ELj1ELj4ELj8ENS_18Kernel_traits_baseILj1536ES2_S2_fS2_fjLj128EEEEELb0ELb1ELb0ELb0EEEvNS_9BwdParamsE --------------------------
	.section	.nv.shared._ZN10layer_norm13ln_bwd_kernelINS_13Kernel_traitsI13__nv_bfloat16S2_fS2_fjLj1536ELj1ELj1ELj4ELj8ENS_18Kernel_traits_baseILj1536ES2_S2_fS2_fjLj128EEEEELb0ELb1ELb0ELb0EEEvNS_9BwdParamsE,"aw",@nobits
	.sectionflags	@""
	.align	16


//--------------------- .nv.shared._ZN10layer_norm13ln_bwd_kernelINS_13Kernel_traitsI13__nv_bfloat16S2_fS2_fjLj1536ELj1ELj1ELj4ELj8ENS_18Kernel_traits_baseILj1536ES2_S2_fS2_fjLj128EEEEELb0ELb1ELb0ELb1EEEvNS_9BwdParamsE --------------------------
	.section	.nv.shared._ZN10layer_norm13ln_bwd_kernelINS_13Kernel_traitsI13__nv_bfloat16S2_fS2_fjLj1536ELj1ELj1ELj4ELj8ENS_18Kernel_traits_baseILj1536ES2_S2_fS2_fjLj128EEEEELb0ELb1ELb0ELb1EEEvNS_9BwdParamsE,"aw",@nobits
	.sectionflags	@""
	.align	16


//--------------------- .nv.shared._ZN10layer_norm13ln_bwd_kernelINS_13Kernel_traitsI13__nv_bfloat16S2_fS2_fjLj1536ELj1ELj1ELj4ELj8ENS_18Kernel_traits_baseILj1536ES2_S2_fS2_fjLj128EEEEELb0ELb1ELb1ELb0EEEvNS_9BwdParamsE --------------------------
	.section	.nv.shared._ZN10layer_norm13ln_bwd_kernelINS_13Kernel_traitsI13__nv_bfloat16S2_fS2_fjLj1536ELj1ELj1ELj4ELj8ENS_18Kernel_traits_baseILj1536ES2_S2_fS2_fjLj128EEEEELb0ELb1ELb1ELb0EEEvNS_9BwdParamsE,"aw",@nobits
	.sectionflags	@""
	.align	16


//--------------------- .nv.shared._ZN10layer_norm13ln_bwd_kernelINS_13Kernel_traitsI13__nv_bfloat16S2_fS2_fjLj1536ELj1ELj1ELj4ELj8ENS_18Kernel_traits_baseILj1536ES2_S2_fS2_fjLj128EEEEELb0ELb1ELb1ELb1EEEvNS_9BwdParamsE --------------------------
	.section	.nv.shared._ZN10layer_norm13ln_bwd_kernelINS_13Kernel_traitsI13__nv_bfloat16S2_fS2_fjLj1536ELj1ELj1ELj4ELj8ENS_18Kernel_traits_baseILj1536ES2_S2_fS2_fjLj128EEEEELb0ELb1ELb1ELb1EEEvNS_9BwdParamsE,"aw",@nobits
	.sectionflags	@""
	.align	16


//--------------------- .nv.shared._ZN10layer_norm13ln_bwd_kernelINS_13Kernel_traitsI13__nv_bfloat16S2_fS2_fjLj1536ELj1ELj1ELj4ELj8ENS_18Kernel_traits_baseILj1536ES2_S2_fS2_fjLj128EEEEELb1ELb0ELb0ELb0EEEvNS_9BwdParamsE --------------------------
	.section	.nv.shared._ZN10layer_norm13ln_bwd_kernelINS_13Kernel_traitsI13__nv_bfloat16S2_fS2_fjLj1536ELj1ELj1ELj4ELj8ENS_18Kernel_traits_baseILj1536ES2_S2_fS2_fjLj128EEEEELb1ELb0ELb0ELb0EEEvNS_9BwdParamsE,"aw",@nobits
	.sectionflags	@""
	.align	16


//--------------------- .nv.shared._ZN10layer_norm13ln_bwd_kernelINS_13Kernel_traitsI13__nv_bfloat16S2_fS2_fjLj1536ELj1ELj1ELj4ELj8ENS_18Kernel_traits_baseILj1536ES2_S2_fS2_fjLj128EEEEELb1ELb0ELb0ELb1EEEvNS_9BwdParamsE --------------------------
	.section	.nv.shared._ZN10layer_norm13ln_bwd_kernelINS_13Kernel_traitsI13__nv_bfloat16S2_fS2_fjLj1536ELj1ELj1ELj4ELj8ENS_18Kernel_traits_baseILj1536ES2_S2_fS2_fjLj128EEEEELb1ELb0ELb0ELb1EEEvNS_9BwdParamsE,"aw",@nobits
	.sectionflags	@""
	.align	16


//--------------------- .nv.shared._ZN10layer_norm22ln_bwd_finalize_kernelINS_22Kernel_traits_finalizeILj1536E13__nv_bfloat16S2_fS2_fjLb0ELj1024ELj4ENS_18Kernel_traits_baseILj1536ES2_S2_fS2_fjLj1024EEEEELb0ELb0EEEvNS_9BwdParamsE --------------------------
	.section	.nv.shared._ZN10layer_norm22ln_bwd_finalize_kernelINS_22Kernel_traits_finalizeILj1536E13__nv_bfloat16S2_fS2_fjLb0ELj1024ELj4ENS_18Kernel_traits_baseILj1536ES2_S2_fS2_fjLj1024EEEEELb0ELb0EEEvNS_9BwdParamsE,"aw",@nobits
	.sectionflags	@""
	.align	16
.nv.shared._ZN10layer_norm22ln_bwd_finalize_kernelINS_22Kernel_traits_finalizeILj1536E13__nv_bfloat16S2_fS2_fjLb0ELj1024ELj4ENS_18Kernel_traits_baseILj1536ES2_S2_fS2_fjLj1024EEEEELb0ELb0EEEvNS_9BwdParamsE:
	.zero		8448


//--------------------- .nv.shared._ZN10layer_norm13ln_bwd_kernelINS_13Kernel_traitsI13__nv_bfloat16S2_fS2_fjLj1536ELj1ELj1ELj4ELj8ENS_18Kernel_traits_baseILj1536ES2_S2_fS2_fjLj128EEEEELb1ELb0ELb1ELb0EEEvNS_9BwdParamsE --------------------------
	.section	.nv.shared._ZN10layer_norm13ln_bwd_kernelINS_13Kernel_traitsI13__nv_bfloat16S2_fS2_fjLj1536ELj1ELj1ELj4ELj8ENS_18Kernel_traits_baseILj1536ES2_S2_fS2_fjLj128EEEEELb1ELb0ELb1ELb0EEEvNS_9BwdParamsE,"aw",@nobits
	.sectionflags	@""
	.align	16


//--------------------- .nv.shared._ZN10layer_norm22ln_bwd_finalize_kernelINS_22Kernel_traits_finalizeILj1536E13__nv_bfloat16S2_fS2_fjLb0ELj1024ELj4ENS_18Kernel_traits_baseILj1536ES2_S2_fS2_fjLj1024EEEEELb0ELb1EEEvNS_9BwdParamsE --------------------------
	.section	.nv.shared._ZN10layer_norm22ln_bwd_finalize_kernelINS_22Kernel_traits_finalizeILj1536E13__nv_bfloat16S2_fS2_fjLb0ELj1024ELj4ENS_18Kernel_traits_baseILj1536ES2_S2_fS2_fjLj1024EEEEELb0ELb1EEEvNS_9BwdParamsE,"aw",@nobits
	.sectionflags	@""
	.align	16
.nv.shared._ZN10layer_norm22ln_bwd_finalize_kernelINS_22Kernel_traits_finalizeILj1536E13__nv_bfloat16S2_fS2_fjLb0ELj1024ELj4ENS_18Kernel_traits_baseILj1536ES2_S2_fS2_fjLj1024EEEEELb0ELb1EEEvNS_9BwdParamsE:
	.zero		8448


//--------------------- .nv.shared._ZN10layer_norm13ln_bwd_kernelINS_13Kernel_traitsI13__nv_bfloat16S2_fS2_fjLj1536ELj1ELj1ELj4ELj8ENS_18Kernel_traits_baseILj1536ES2_S2_fS2_fjLj128EEEEELb1ELb0ELb1ELb1EEEvNS_9BwdParamsE --------------------------
	.section	.nv.shared._ZN10layer_norm13ln_bwd_kernelINS_13Kernel_traitsI13__nv_bfloat16S2_fS2_fjLj1536ELj1ELj1ELj4ELj8ENS_18Kernel_traits_baseILj1536ES2_S2_fS2_fjLj128EEEEELb1ELb0ELb1ELb1EEEvNS_9BwdParamsE,"aw",@nobits
	.sectionflags	@""
	.align	16


//--------------------- .nv.shared._ZN10layer_norm13ln_bwd_kernelINS_13Kernel_traitsI13__nv_bfloat16S2_fS2_fjLj1536ELj1ELj1ELj4ELj8ENS_18Kernel_traits_baseILj1536ES2_S2_fS2_fjLj128EEEEELb1ELb1ELb0ELb0EEEvNS_9BwdParamsE --------------------------
	.section	.nv.shared._ZN10layer_norm13ln_bwd_kernelINS_13Kernel_traitsI13__nv_bfloat16S2_fS2_fjLj1536ELj1ELj1ELj4ELj8ENS_18Kernel_traits_baseILj1536ES2_S2_fS2_fjLj128EEEEELb1ELb1ELb0ELb0EEEvNS_9BwdParamsE,"aw",@nobits
	.sectionflags	@""
	.align	16


//--------------------- .nv.shared._ZN10layer_norm13ln_bwd_kernelINS_13Kernel_traitsI13__nv_bfloat16S2_fS2_fjLj1536ELj1ELj1ELj4ELj8ENS_18Kernel_traits_baseILj1536ES2_S2_fS2_fjLj128EEEEELb1ELb1ELb0ELb1EEEvNS_9BwdParamsE --------------------------
	.section	.nv.shared._ZN10layer_norm13ln_bwd_kernelINS_13Kernel_traitsI13__nv_bfloat16S2_fS2_fjLj1536ELj1ELj1ELj4ELj8ENS_18Kernel_traits_baseILj1536ES2_S2_fS2_fjLj128EEEEELb1ELb1ELb0ELb1EEEvNS_9BwdParamsE,"aw",@nobits
	.sectionflags	@""
	.align	16


//--------------------- .nv.shared._ZN10layer_norm22ln_bwd_finalize_kernelINS_22Kernel_traits_finalizeILj1536E13__nv_bfloat16S2_fS2_fjLb1ELj1024ELj4ENS_18Kernel_traits_baseILj1536ES2_S2_fS2_fjLj1024EEEEELb1ELb0EEEvNS_9BwdParamsE --------------------------
	.section	.nv.shared._ZN10layer_norm22ln_bwd_finalize_kernelINS_22Kernel_traits_finalizeILj1536E13__nv_bfloat16S2_fS2_fjLb1ELj1024ELj4ENS_18Kernel_traits_baseILj1536ES2_S2_fS2_fjLj1024EEEEELb1ELb0EEEvNS_9BwdParamsE,"aw",@nobits
	.sectionflags	@""
	.align	16
.nv.shared._ZN10layer_norm22ln_bwd_finalize_kernelINS_22Kernel_traits_finalizeILj1536E13__nv_bfloat16S2_fS2_fjLb1ELj1024ELj4ENS_18Kernel_traits_baseILj1536ES2_S2_fS2_fjLj1024EEEEELb1ELb0EEEvNS_9BwdParamsE:
	.zero		12672


//--------------------- .nv.shared._ZN10layer_norm13ln_bwd_kernelINS_13Kernel_traitsI13__nv_bfloat16S2_fS2_fjLj1536ELj1ELj1ELj4ELj8ENS_18Kernel_traits_baseILj1536ES2_S2_fS2_fjLj128EEEEELb1ELb1ELb1ELb0EEEvNS_9BwdParamsE --------------------------
	.section	.nv.shared._ZN10layer_norm13ln_bwd_kernelINS_13Kernel_traitsI13__nv_bfloat16S2_fS2_fjLj1536ELj1ELj1ELj4ELj8ENS_18Kernel_traits_baseILj1536ES2_S2_fS2_fjLj128EEEEELb1ELb1ELb1ELb0EEEvNS_9BwdParamsE,"aw",@nobits
	.sectionflags	@""
	.align	16


//--------------------- .nv.shared._ZN10layer_norm22ln_bwd_finalize_kernelINS_22Kernel_traits_finalizeILj1536E13__nv_bfloat16S2_fS2_fjLb1ELj1024ELj4ENS_18Kernel_traits_baseILj1536ES2_S2_fS2_fjLj1024EEEEELb1ELb1EEEvNS_9BwdParamsE --------------------------
	.section	.nv.shared._ZN10layer_norm22ln_bwd_finalize_kernelINS_22Kernel_traits_finalizeILj1536E13__nv_bfloat16S2_fS2_fjLb1ELj1024ELj4ENS_18Kernel_traits_baseILj1536ES2_S2_fS2_fjLj1024EEEEELb1ELb1EEEvNS_9BwdParamsE,"aw",@nobits
	.sectionflags	@""
	.align	16
.nv.shared._ZN10layer_norm22ln_bwd_finalize_kernelINS_22Kernel_traits_finalizeILj1536E13__nv_bfloat16S2_fS2_fjLb1ELj1024ELj4ENS_18Kernel_traits_baseILj1536ES2_S2_fS2_fjLj1024EEEEELb1ELb1EEEvNS_9BwdParamsE:
	.zero		12672


//--------------------- .nv.shared._ZN10layer_norm13ln_bwd_kernelINS_13Kernel_traitsI13__nv_bfloat16S2_fS2_fjLj1536ELj1ELj1ELj4ELj8ENS_18Kernel_traits_baseILj1536ES2_S2_fS2_fjLj128EEEEELb1ELb1ELb1ELb1EEEvNS_9BwdParamsE --------------------------
	.section	.nv.shared._ZN10layer_norm13ln_bwd_kernelINS_13Kernel_traitsI13__nv_bfloat16S2_fS2_fjLj1536ELj1ELj1ELj4ELj8ENS_18Kernel_traits_baseILj1536ES2_S2_fS2_fjLj128EEEEELb1ELb1ELb1ELb1EEEvNS_9BwdParamsE,"aw",@nobits
	.sectionflags	@""
	.align	16


//--------------------- .nv.shared._ZN10layer_norm13ln_bwd_kernelINS_13Kernel_traitsIf13__nv_bfloat16fS2_fjLj1536ELj1ELj1ELj4ELj8ENS_18Kernel_traits_baseILj1536EfS2_fS2_fjLj128EEEEELb0ELb0ELb0ELb0EEEvNS_9BwdParamsE --------------------------
	.section	.nv.shared._ZN10layer_norm13ln_bwd_kernelINS_13Kernel_traitsIf13__nv_bfloat16fS2_fjLj1536ELj1ELj1ELj4ELj8ENS_18Kernel_traits_baseILj1536EfS2_fS2_fjLj128EEEEELb0ELb0ELb0ELb0EEEvNS_9BwdParamsE,"aw",@nobits
	.sectionflags	@""
	.align	16


//--------------------- .nv.shared._ZN10layer_norm13ln_bwd_kernelINS_13Kernel_traitsIf13__nv_bfloat16fS2_fjLj1536ELj1ELj1ELj4ELj8ENS_18Kernel_traits_baseILj1536EfS2_fS2_fjLj128EEEEELb0ELb0ELb0ELb1EEEvNS_9BwdParamsE --------------------------
	.section	.nv.shared._ZN10layer_norm13ln_bwd_kernelINS_13Kernel_traitsIf13__nv_bfloat16fS2_fjLj1536ELj1ELj1ELj4ELj8ENS_18Kernel_traits_baseILj1536EfS2_fS2_fjLj128EEEEELb0ELb0ELb0ELb1EEEvNS_9BwdParamsE,"aw",@nobits
	.sectionflags	@""
	.align	16


//--------------------- .nv.shared._ZN10layer_norm13ln_bwd_kernelINS_13Kernel_traitsIf13__nv_bfloat16fS2_fjLj1536ELj1ELj1ELj4ELj8ENS_18Kernel_traits_baseILj1536EfS2_fS2_fjLj128EEEEELb0ELb0ELb1ELb0EEEvNS_9BwdParamsE --------------------------
	.section	.nv.shared._ZN10layer_norm13ln_bwd_kernelINS_13Kernel_traitsIf13__nv_bfloat16fS2_fjLj1536ELj1ELj1ELj4ELj8ENS_18Kernel_traits_baseILj1536EfS2_fS2_fjLj128EEEEELb0ELb0ELb1ELb0EEEvNS_9BwdParamsE,"aw",@nobits
	.sectionflags	@""
	.align	16


//--------------------- .nv.shared._ZN10layer_norm13ln_bwd_kernelINS_13Kernel_traitsIf13__nv_bfloat16fS2_fjLj1536ELj1ELj1ELj4ELj8ENS_18Kernel_traits_baseILj1536EfS2_fS2_fjLj128EEEEELb0ELb0ELb1ELb1EEEvNS_9BwdParamsE --------------------------
	.section	.nv.shared._ZN10layer_norm13ln_bwd_kernelINS_13Kernel_traitsIf13__nv_bfloat16fS2_fjLj1536ELj1ELj1ELj4ELj8ENS_18Kernel_traits_baseILj1536EfS2_fS2_fjLj128EEEEELb0ELb0ELb1ELb1EEEvNS_9BwdParamsE,"aw",@nobits
	.sectionflags	@""
	.align	16


//--------------------- .nv.shared._ZN10layer_norm13ln_bwd_kernelINS_13Kernel_traitsIf13__nv_bfloat16fS2_fjLj1536ELj1ELj1ELj4ELj8ENS_18Kernel_traits_baseILj1536EfS2_fS2_fjLj128EEEEELb0ELb1ELb0ELb0EEEvNS_9BwdParamsE --------------------------
	.section	.nv.shared._ZN10layer_norm13ln_bwd_kernelINS_13Kernel_traitsIf13__nv_bfloat16fS2_fjLj1536ELj1ELj1ELj4ELj8ENS_18Kernel_traits_baseILj1536EfS2_fS2_fjLj128EEEEELb0ELb1ELb0ELb0EEEvNS_9BwdParamsE,"aw",@nobits
	.sectionflags	@""
	.align	16


//--------------------- .nv.shared._ZN10layer_norm13ln_bwd_kernelINS_13Kernel_traitsIf13__nv_bfloat16fS2_fjLj1536ELj1ELj1ELj4ELj8ENS_18Kernel_traits_baseILj1536EfS2_fS2_fjLj128EEEEELb0ELb1ELb0ELb1EEEvNS_9BwdParamsE --------------------------
	.section	.nv.shared._ZN10layer_norm13ln_bwd_kernelINS_13Kernel_traitsIf13__nv_bfloat16fS2_fjLj1536ELj1ELj1ELj4ELj8ENS_18Kernel_traits_baseILj1536EfS2_fS2_fjLj128EEEEELb0ELb1ELb0ELb1EEEvNS_9BwdParamsE,"aw",@nobits
	.sectionflags	@""
	.align	16


//--------------------- .nv.shared._ZN10layer_norm13ln_bwd_kernelINS_13Kernel_traitsIf13__nv_bfloat16fS2_fjLj1536ELj1ELj1ELj4ELj8ENS_18Kernel_traits_baseILj1536EfS2_fS2_fjLj128EEEEELb0ELb1ELb1ELb0EEEvNS_9BwdParamsE --------------------------
	.section	.nv.shared._ZN10layer_norm13ln_bwd_kernelINS_13Kernel_traitsIf13__nv_bfloat16fS2_fjLj1536ELj1ELj1ELj4ELj8ENS_18Kernel_traits_baseILj1536EfS2_fS2_fjLj128EEEEELb0ELb1ELb1ELb0EEEvNS_9BwdParamsE,"aw",@nobits
	.sectionflags	@""
	.align	16


//--------------------- .nv.shared._ZN10layer_norm13ln_bwd_kernelINS_13Kernel_traitsIf13__nv_bfloat16fS2_fjLj1536ELj1ELj1ELj4ELj8ENS_18Kernel_traits_baseILj1536EfS2_fS2_fjLj128EEEEELb0ELb1ELb1ELb1EEEvNS_9BwdParamsE --------------------------
	.section	.nv.shared._ZN10layer_norm13ln_bwd_kernelINS_13Kernel_traitsIf13__nv_bfloat16fS2_fjLj1536ELj1ELj1ELj4ELj8ENS_18Kernel_traits_baseILj1536EfS2_fS2_fjLj128EEEEELb0ELb1ELb1ELb1EEEvNS_9BwdParamsE,"aw",@nobits
	.sectionflags	@""
	.align	16


//--------------------- .nv.shared._ZN10layer_norm13ln_bwd_kernelINS_13Kernel_traitsIf13__nv_bfloat16fS2_fjLj1536ELj1ELj1ELj4ELj8ENS_18Kernel_traits_baseILj1536EfS2_fS2_fjLj128EEEEELb1ELb0ELb0ELb0EEEvNS_9BwdParamsE --------------------------
	.section	.nv.shared._ZN10layer_norm13ln_bwd_kernelINS_13Kernel_traitsIf13__nv_bfloat16fS2_fjLj1536ELj1ELj1ELj4ELj8ENS_18Kernel_traits_baseILj1536EfS2_fS2_fjLj128EEEEELb1ELb0ELb0ELb0EEEvNS_9BwdParamsE,"aw",@nobits
	.sectionflags	@""
	.align	16


//--------------------- .nv.shared._ZN10layer_norm13ln_bwd_kernelINS_13Kernel_traitsIf13__nv_bfloat16fS2_fjLj1536ELj1ELj1ELj4ELj8ENS_18Kernel_traits_baseILj1536EfS2_fS2_fjLj128EEEEELb1ELb0ELb0ELb1EEEvNS_9BwdParamsE --------------------------
	.section	.nv.shared._ZN10layer_norm13ln_bwd_kernelINS_13Kernel_traitsIf13__nv_bfloat16fS2_fjLj1536ELj1ELj1ELj4ELj8ENS_18Kernel_traits_baseILj1536EfS2_fS2_fjLj128EEEEELb1ELb0ELb0ELb1EEEvNS_9BwdParamsE,"aw",@nobits
	.sectionflags	@""
	.align	16


//--------------------- .nv.shared._ZN10layer_norm22ln_bwd_finalize_kernelINS_22Kernel_traits_finalizeILj1536Ef13__nv_bfloat16fS2_fjLb0ELj1024ELj4ENS_18Kernel_traits_baseILj1536EfS2_fS2_fjLj1024EEEEELb0ELb0EEEvNS_9BwdParamsE --------------------------
	.section	.nv.shared._ZN10layer_norm22ln_bwd_finalize_kernelINS_22Kernel_traits_finalizeILj1536Ef13__nv_bfloat16fS2_fjLb0ELj1024ELj4ENS_18Kernel_traits_baseILj1536EfS2_fS2_fjLj1024EEEEELb0ELb0EEEvNS_9BwdParamsE,"aw",@nobits
	.sectionflags	@""
	.align	16
.nv.shared._ZN10layer_norm22ln_bwd_finalize_kernelINS_22Kernel_traits_finalizeILj1536Ef13__nv_bfloat16fS2_fjLb0ELj1024ELj4ENS_18Kernel_traits_baseILj1536EfS2_fS2_fjLj1024EEEEELb0ELb0EEEvNS_9BwdParamsE:
	.zero		8448


//--------------------- .nv.shared._ZN10layer_norm13ln_bwd_kernelINS_13Kernel_traitsIf13__nv_bfloat16fS2_fjLj1536ELj1ELj1ELj4ELj8ENS_18Kernel_traits_baseILj1536EfS2_fS2_fjLj128EEEEELb1ELb0ELb1ELb0EEEvNS_9BwdParamsE --------------------------
	.section	.nv.shared._ZN10layer_norm13ln_bwd_kernelINS_13Kernel_traitsIf13__nv_bfloat16fS2_fjLj1536ELj1ELj1ELj4ELj8ENS_18Kernel_traits_baseILj1536EfS2_fS2_fjLj128EEEEELb1ELb0ELb1ELb0EEEvNS_9BwdParamsE,"aw",@nobits
	.sectionflags	@""
	.align	16


//--------------------- .nv.shared._ZN10layer_norm22ln_bwd_finalize_kernelINS_22Kernel_traits_finalizeILj1536Ef13__nv_bfloat16fS2_fjLb0ELj1024ELj4ENS_18Kernel_traits_baseILj1536EfS2_fS2_fjLj1024EEEEELb0ELb1EEEvNS_9BwdParamsE --------------------------
	.section	.nv.shared._ZN10layer_norm22ln_bwd_finalize_kernelINS_22Kernel_traits_finalizeILj1536Ef13__nv_bfloat16fS2_fjLb0ELj1024ELj4ENS_18Kernel_traits_baseILj1536EfS2_fS2_fjLj1024EEEEELb0ELb1EEEvNS_9BwdParamsE,"aw",@nobits
	.sectionflags	@""
	.align	16
.nv.shared._ZN10layer_norm22ln_bwd_finalize_kernelINS_22Kernel_traits_finalizeILj1536Ef13__nv_bfloat16fS2_fjLb0ELj1024ELj4ENS_18Kernel_traits_baseILj1536EfS2_fS2_fjLj1024EEEEELb0ELb1EEEvNS_9BwdParamsE:
	.zero		8448


//--------------------- .nv.shared._ZN10layer_norm13ln_bwd_kernelINS_13Kernel_traitsIf13__nv_bfloat16fS2_fjLj1536ELj1ELj1ELj4ELj8ENS_18Kernel_traits_baseILj1536EfS2_fS2_fjLj128EEEEELb1ELb0ELb1ELb1EEEvNS_9BwdParamsE --------------------------
	.section	.nv.shared._ZN10layer_norm13ln_bwd_kernelINS_13Kernel_traitsIf13__nv_bfloat16fS2_fjLj1536ELj1ELj1ELj4ELj8ENS_18Kernel_traits_baseILj1536EfS2_fS2_fjLj128EEEEELb1ELb0ELb1ELb1EEEvNS_9BwdParamsE,"aw",@nobits
	.sectionflags	@""
	.align	16


//--------------------- .nv.shared._ZN10layer_norm13ln_bwd_kernelINS_13Kernel_traitsIf13__nv_bfloat16fS2_fjLj1536ELj1ELj1ELj4ELj8ENS_18Kernel_traits_baseILj1536EfS2_fS2_fjLj128EEEEELb1ELb1ELb0ELb0EEEvNS_9BwdParamsE --------------------------
	.section	.nv.shared._ZN10layer_norm13ln_bwd_kernelINS_13Kernel_traitsIf13__nv_bfloat16fS2_fjLj1536ELj1ELj1ELj4ELj8ENS_18Kernel_traits_baseILj1536EfS2_fS2_fjLj128EEEEELb1ELb1ELb0ELb0EEEvNS_9BwdParamsE,"aw",@nobits
	.sectionflags	@""
	.align	16


//--------------------- .nv.shared._ZN10layer_norm13ln_bwd_kernelINS_13Kernel_traitsIf13__nv_bfloat16fS2_fjLj1536ELj1ELj1ELj4ELj8ENS_18Kernel_traits_baseILj1536EfS2_fS2_fjLj128EEEEELb1ELb1ELb0ELb1EEEvNS_9BwdParamsE --------------------------
	.section	.nv.shared._ZN10layer_norm13ln_bwd_kernelINS_13Kernel_traitsIf13__nv_bfloat16fS2_fjLj1536ELj1ELj1ELj4ELj8ENS_18Kernel_traits_baseILj1536EfS2_fS2_fjLj128EEEEELb1ELb1ELb0ELb1EEEvNS_9BwdParamsE,"aw",@nobits
	.sectionflags	@""
	.align	16


//--------------------- .nv.shared._ZN10layer_norm22ln_bwd_finalize_kernelINS_22Kernel_traits_finalizeILj1536Ef13__nv_bfloat16fS2_fjLb1ELj1024ELj4ENS_18Kernel_traits_baseILj1536EfS2_fS2_fjLj1024EEEEELb1ELb0EEEvNS_9BwdParamsE --------------------------
	.section	.nv.shared._ZN10layer_norm22ln_bwd_finalize_kernelINS_22Kernel_traits_finalizeILj1536Ef13__nv_bfloat16fS2_fjLb1ELj1024ELj4ENS_18Kernel_traits_baseILj1536EfS2_fS2_fjLj1024EEEEELb1ELb0EEEvNS_9BwdParamsE,"aw",@nobits
	.sectionflags	@""
	.align	16
.nv.shared._ZN10layer_norm22ln_bwd_finalize_kernelINS_22Kernel_traits_finalizeILj1536Ef13__nv_bfloat16fS2_fjLb1ELj1024ELj4ENS_18Kernel_traits_baseILj1536EfS2_fS2_fjLj1024EEEEELb1ELb0EEEvNS_9BwdParamsE:
	.zero		12672


//--------------------- .nv.shared._ZN10layer_norm13ln_bwd_kernelINS_13Kernel_traitsIf13__nv_bfloat16fS2_fjLj1536ELj1ELj1ELj4ELj8ENS_18Kernel_traits_baseILj1536EfS2_fS2_fjLj128EEEEELb1ELb1ELb1ELb0EEEvNS_9BwdParamsE --------------------------
	.section	.nv.shared._ZN10layer_norm13ln_bwd_kernelINS_13Kernel_traitsIf13__nv_bfloat16fS2_fjLj1536ELj1ELj1ELj4ELj8ENS_18Kernel_traits_baseILj1536EfS2_fS2_fjLj128EEEEELb1ELb1ELb1ELb0EEEvNS_9BwdParamsE,"aw",@nobits
	.sectionflags	@""
	.align	16


//--------------------- .nv.shared._ZN10layer_norm22ln_bwd_finalize_kernelINS_22Kernel_traits_finalizeILj1536Ef13__nv_bfloat16fS2_fjLb1ELj1024ELj4ENS_18Kernel_traits_baseILj1536EfS2_fS2_fjLj1024EEEEELb1ELb1EEEvNS_9BwdParamsE --------------------------
	.section	.nv.shared._ZN10layer_norm22ln_bwd_finalize_kernelINS_22Kernel_traits_finalizeILj1536Ef13__nv_bfloat16fS2_fjLb1ELj1024ELj4ENS_18Kernel_traits_baseILj1536EfS2_fS2_fjLj1024EEEEELb1ELb1EEEvNS_9BwdParamsE,"aw",@nobits
	.sectionflags	@""
	.align	16
.nv.shared._ZN10layer_norm22ln_bwd_finalize_kernelINS_22Kernel_traits_finalizeILj1536Ef13__nv_bfloat16fS2_fjLb1ELj1024ELj4ENS_18Kernel_traits_baseILj1536EfS2_fS2_fjLj1024EEEEELb1ELb1EEEvNS_9BwdParamsE:
	.zero		12672


//--------------------- .nv.shared._ZN10layer_norm13ln_bwd_kernelINS_13Kernel_traitsIf13__nv_bfloat16fS2_fjLj1536ELj1ELj1ELj4ELj8ENS_18Kernel_traits_baseILj1536EfS2_fS2_fjLj128EEEEELb1ELb1ELb1ELb1EEEvNS_9BwdParamsE --------------------------
	.section	.nv.shared._ZN10layer_norm13ln_bwd_kernelINS_13Kernel_traitsIf13__nv_bfloat16fS2_fjLj1536ELj1ELj1ELj4ELj8ENS_18Kernel_traits_baseILj1536EfS2_fS2_fjLj128EEEEELb1ELb1ELb1ELb1EEEvNS_9BwdParamsE,"aw",@nobits
	.sectionflags	@""
	.align	16


//--------------------- .nv.shared._ZN10layer_norm13ln_bwd_kernelINS_13Kernel_traitsIf6__halfS2_S2_fjLj1536ELj1ELj1ELj4ELj8ENS_18Kernel_traits_baseILj1536EfS2_S2_S2_fjLj128EEEEELb0ELb0ELb0ELb0EEEvNS_9BwdParamsE --------------------------
	.section	.nv.shared._ZN10layer_norm13ln_bwd_kernelINS_13Kernel_traitsIf6__halfS2_S2_fjLj1536ELj1ELj1ELj4ELj8ENS_18Kernel_traits_baseILj1536EfS2_S2_S2_fjLj128EEEEELb0ELb0ELb0ELb0EEEvNS_9BwdParamsE,"aw",@nobits
	.sectionflags	@""
	.align	16


//--------------------- .nv.shared._ZN10layer_norm13ln_bwd_kernelINS_13Kernel_traitsIf6__halfS2_S2_fjLj1536ELj1ELj1ELj4ELj8ENS_18Kernel_traits_baseILj1536EfS2_S2_S2_fjLj128EEEEELb0ELb0ELb0ELb1EEEvNS_9BwdParamsE --------------------------
	.section	.nv.shared._ZN10layer_norm13ln_bwd_kernelINS_13Kernel_traitsIf6__halfS2_S2_fjLj1536ELj1ELj1ELj4ELj8ENS_18Kernel_traits_baseILj1536EfS2_S2_S2_fjLj128EEEEELb0ELb0ELb0ELb1EEEvNS_9BwdParamsE,"aw",@nobits
	.sectionflags	@""
	.align	16


//--------------------- .nv.shared._ZN10layer_norm13ln_bwd_kernelINS_13Kernel_traitsIf6__halfS2_S2_fjLj1536ELj1ELj1ELj4ELj8ENS_18Kernel_traits_baseILj1536EfS2_S2_S2_fjLj128EEEEELb0ELb0ELb1ELb0EEEvNS_9BwdParamsE --------------------------
	.section	.nv.shared._ZN10layer_norm13ln_bwd_kernelINS_13Kernel_traitsIf6__halfS2_S2_fjLj1536ELj1ELj1ELj4ELj8ENS_18Kernel_traits_baseILj1536EfS2_S2_S2_fjLj128EEEEELb0ELb0ELb1ELb0EEEvNS_9BwdParamsE,"aw",@nobits
	.sectionflags	@""
	.align	16


//--------------------- .nv.shared._ZN10layer_norm13ln_bwd_kernelINS_13Kernel_traitsIf6__halfS2_S2_fjLj1536ELj1ELj1ELj4ELj8ENS_18Kernel_traits_baseILj1536EfS2_S2_S2_fjLj128EEEEELb0ELb0ELb1ELb1EEEvNS_9BwdParamsE --------------------------
	.section	.nv.shared._ZN10layer_norm13ln_bwd_kernelINS_13Kernel_traitsIf6__halfS2_S2_fjLj1536ELj1ELj1ELj4ELj8ENS_18Kernel_traits_baseILj1536EfS2_S2_S2_fjLj128EEEEELb0ELb0ELb1ELb1EEEvNS_9BwdParamsE,"aw",@nobits
	.sectionflags	@""
	.align	16


//--------------------- .nv.shared._ZN10layer_norm13ln_bwd_kernelINS_13Kernel_traitsIf6__halfS2_S2_fjLj1536ELj1ELj1ELj4ELj8ENS_18Kernel_traits_baseILj1536EfS2_S2_S2_fjLj128EEEEELb0ELb1ELb0ELb0EEEvNS_9BwdParamsE --------------------------
	.section	.nv.shared._ZN10layer_norm13ln_bwd_kernelINS_13Kernel_traitsIf6__halfS2_S2_fjLj1536ELj1ELj1ELj4ELj8ENS_18Kernel_traits_baseILj1536EfS2_S2_S2_fjLj128EEEEELb0ELb1ELb0ELb0EEEvNS_9BwdParamsE,"aw",@nobits
	.sectionflags	@""
	.align	16


//--------------------- .nv.shared._ZN10layer_norm13ln_bwd_kernelINS_13Kernel_traitsIf6__halfS2_S2_fjLj1536ELj1ELj1ELj4ELj8ENS_18Kernel_traits_baseILj1536EfS2_S2_S2_fjLj128EEEEELb0ELb1ELb0ELb1EEEvNS_9BwdParamsE --------------------------
	.section	.nv.shared._ZN10layer_norm13ln_bwd_kernelINS_13Kernel_traitsIf6__halfS2_S2_fjLj1536ELj1ELj1ELj4ELj8ENS_18Kernel_traits_baseILj1536EfS2_S2_S2_fjLj128EEEEELb0ELb1ELb0ELb1EEEvNS_9BwdParamsE,"aw",@nobits
	.sectionflags	@""
	.align	16


//--------------------- .nv.shared._ZN10layer_norm13ln_bwd_kernelINS_13Kernel_traitsIf6__halfS2_S2_fjLj1536ELj1ELj1ELj4ELj8ENS_18Kernel_traits_baseILj1536EfS2_S2_S2_fjLj128EEEEELb0ELb1ELb1ELb0EEEvNS_9BwdParamsE --------------------------
	.section	.nv.shared._ZN10layer_norm13ln_bwd_kernelINS_13Kernel_traitsIf6__halfS2_S2_fjLj1536ELj1ELj1ELj4ELj8ENS_18Kernel_traits_baseILj1536EfS2_S2_S2_fjLj128EEEEELb0ELb1ELb1ELb0EEEvNS_9BwdParamsE,"aw",@nobits
	.sectionflags	@""
	.align	16


//--------------------- .nv.shared._ZN10layer_norm13ln_bwd_kernelINS_13Kernel_traitsIf6__halfS2_S2_fjLj1536ELj1ELj1ELj4ELj8ENS_18Kernel_traits_baseILj1536EfS2_S2_S2_fjLj128EEEEELb0ELb1ELb1ELb1EEEvNS_9BwdParamsE --------------------------
	.section	.nv.shared._ZN10layer_norm13ln_bwd_kernelINS_13Kernel_traitsIf6__halfS2_S2_fjLj1536ELj1ELj1ELj4ELj8ENS_18Kernel_traits_baseILj1536EfS2_S2_S2_fjLj128EEEEELb0ELb1ELb1ELb1EEEvNS_9BwdParamsE,"aw",@nobits
	.sectionflags	@""
	.align	16


//--------------------- .nv.shared._ZN10layer_norm13ln_bwd_kernelINS_13Kernel_traitsIf6__halfS2_S2_fjLj1536ELj1ELj1ELj4ELj8ENS_18Kernel_traits_baseILj1536EfS2_S2_S2_fjLj128EEEEELb1ELb0ELb0ELb0EEEvNS_9BwdParamsE --------------------------
	.section	.nv.shared._ZN10layer_norm13ln_bwd_kernelINS_13Kernel_traitsIf6__halfS2_S2_fjLj1536ELj1ELj1ELj4ELj8ENS_18Kernel_traits_baseILj1536EfS2_S2_S2_fjLj128EEEEELb1ELb0ELb0ELb0EEEvNS_9BwdParamsE,"aw",@nobits
	.sectionflags	@""
	.align	16


//--------------------- .nv.shared._ZN10layer_norm13ln_bwd_kernelINS_13Kernel_traitsIf6__halfS2_S2_fjLj1536ELj1ELj1ELj4ELj8ENS_18Kernel_traits_baseILj1536EfS2_S2_S2_fjLj128EEEEELb1ELb0ELb0ELb1EEEvNS_9BwdParamsE --------------------------
	.section	.nv.shared._ZN10layer_norm13ln_bwd_kernelINS_13Kernel_traitsIf6__halfS2_S2_fjLj1536ELj1ELj1ELj4ELj8ENS_18Kernel_traits_baseILj1536EfS2_S2_S2_fjLj128EEEEELb1ELb0ELb0ELb1EEEvNS_9BwdParamsE,"aw",@nobits
	.sectionflags	@""
	.align	16


//--------------------- .nv.shared._ZN10layer_norm22ln_bwd_finalize_kernelINS_22Kernel_traits_finalizeILj1536Ef6__halfS2_S2_fjLb0ELj1024ELj4ENS_18Kernel_traits_baseILj1536EfS2_S2_S2_fjLj1024EEEEELb0ELb0EEEvNS_9BwdParamsE --------------------------
	.section	.nv.shared._ZN10layer_norm22ln_bwd_finalize_kernelINS_22Kernel_traits_finalizeILj1536Ef6__halfS2_S2_fjLb0ELj1024ELj4ENS_18Kernel_traits_baseILj1536EfS2_S2_S2_fjLj1024EEEEELb0ELb0EEEvNS_9BwdParamsE,"aw",@nobits
	.sectionflags	@""
	.align	16
.nv.shared._ZN10layer_norm22ln_bwd_finalize_kernelINS_22Kernel_traits_finalizeILj1536Ef6__halfS2_S2_fjLb0ELj1024ELj4ENS_18Kernel_traits_baseILj1536EfS2_S2_S2_fjLj1024EEEEELb0ELb0EEEvNS_9BwdParamsE:
	.zero		8448


//--------------------- .nv.shared._ZN10layer_norm13ln_bwd_kernelINS_13Kernel_traitsIf6__halfS2_S2_fjLj1536ELj1ELj1ELj4ELj8ENS_18Kernel_traits_baseILj1536EfS2_S2_S2_fjLj128EEEEELb1ELb0ELb1ELb0EEEvNS_9BwdParamsE --------------------------
	.section	.nv.shared._ZN10layer_norm13ln_bwd_kernelINS_13Kernel_traitsIf6__halfS2_S2_fjLj1536ELj1ELj1ELj4ELj8ENS_18Kernel_traits_baseILj1536EfS2_S2_S2_fjLj128EEEEELb1ELb0ELb1ELb0EEEvNS_9BwdParamsE,"aw",@nobits
	.sectionflags	@""
	.align	16


//--------------------- .nv.shared._ZN10layer_norm22ln_bwd_finalize_kernelINS_22Kernel_traits_finalizeILj1536Ef6__halfS2_S2_fjLb0ELj1024ELj4ENS_18Kernel_traits_baseILj1536EfS2_S2_S2_fjLj1024EEEEELb0ELb1EEEvNS_9BwdParamsE --------------------------
	.section	.nv.shared._ZN10layer_norm22ln_bwd_finalize_kernelINS_22Kernel_traits_finalizeILj1536Ef6__halfS2_S2_fjLb0ELj1024ELj4ENS_18Kernel_traits_baseILj1536EfS2_S2_S2_fjLj1024EEEEELb0ELb1EEEvNS_9BwdParamsE,"aw",@nobits
	.sectionflags	@""
	.align	16
.nv.shared._ZN10layer_norm22ln_bwd_finalize_kernelINS_22Kernel_traits_finalizeILj1536Ef6__halfS2_S2_fjLb0ELj1024ELj4ENS_18Kernel_traits_baseILj1536EfS2_S2_S2_fjLj1024EEEEELb0ELb1EEEvNS_9BwdParamsE:
	.zero		8448


//--------------------- .nv.shared._ZN10layer_norm13ln_bwd_kernelINS_13Kernel_traitsIf6__halfS2_S2_fjLj1536ELj1ELj1ELj4ELj8ENS_18Kernel_traits_baseILj1536EfS2_S2_S2_fjLj128EEEEELb1ELb0ELb1ELb1EEEvNS_9BwdParamsE --------------------------
	.section	.nv.shared._ZN10layer_norm13ln_bwd_kernelINS_13Kernel_traitsIf6__halfS2_S2_fjLj1536ELj1ELj1ELj4ELj8ENS_18Kernel_traits_baseILj1536EfS2_S2_S2_fjLj128EEEEELb1ELb0ELb1ELb1EEEvNS_9BwdParamsE,"aw",@nobits
	.sectionflags	@""
	.align	16


//--------------------- .nv.shared._ZN10layer_norm13ln_bwd_kernelINS_13Kernel_traitsIf6__halfS2_S2_fjLj1536ELj1ELj1ELj4ELj8ENS_18Kernel_traits_baseILj1536EfS2_S2_S2_fjLj128EEEEELb1ELb1ELb0ELb0EEEvNS_9BwdParamsE --------------------------
	.section	.nv.shared._ZN10layer_norm13ln_bwd_kernelINS_13Kernel_traitsIf6__halfS2_S2_fjLj1536ELj1ELj1ELj4ELj8ENS_18Kernel_traits_baseILj1536EfS2_S2_S2_fjLj128EEEEELb1ELb1ELb0ELb0EEEvNS_9BwdParamsE,"aw",@nobits
	.sectionflags	@""
	.align	16


//--------------------- .nv.shared._ZN10layer_norm13ln_bwd_kernelINS_13Kernel_traitsIf6__halfS2_S2_fjLj1536ELj1ELj1ELj4ELj8ENS_18Kernel_traits_baseILj1536EfS2_S2_S2_fjLj128EEEEELb1ELb1ELb0ELb1EEEvNS_9BwdParamsE --------------------------
	.section	.nv.shared._ZN10layer_norm13ln_bwd_kernelINS_13Kernel_traitsIf6__halfS2_S2_fjLj1536ELj1ELj1ELj4ELj8ENS_18Kernel_traits_baseILj1536EfS2_S2_S2_fjLj128EEEEELb1ELb1ELb0ELb1EEEvNS_9BwdParamsE,"aw",@nobits
	.sectionflags	@""
	.align	16


//--------------------- .nv.shared._ZN10layer_norm22ln_bwd_finalize_kernelINS_22Kernel_traits_finalizeILj1536Ef6__halfS2_S2_fjLb1ELj1024ELj4ENS_18Kernel_traits_baseILj1536EfS2_S2_S2_fjLj1024EEEEELb1ELb0EEEvNS_9BwdParamsE --------------------------
	.section	.nv.shared._ZN10layer_norm22ln_bwd_finalize_kernelINS_22Kernel_traits_finalizeILj1536Ef6__halfS2_S2_fjLb1ELj1024ELj4ENS_18Kernel_traits_baseILj1536EfS2_S2_S2_fjLj1024EEEEELb1ELb0EEEvNS_9BwdParamsE,"aw",@nobits
	.sectionflags	@""
	.align	16
.nv.shared._ZN10layer_norm22ln_bwd_finalize_kernelINS_22Kernel_traits_finalizeILj1536Ef6__halfS2_S2_fjLb1ELj1024ELj4ENS_18Kernel_traits_baseILj1536EfS2_S2_S2_fjLj1024EEEEELb1ELb0EEEvNS_9BwdParamsE:
	.zero		12672


//--------------------- .nv.shared._ZN10layer_norm13ln_bwd_kernelINS_13Kernel_traitsIf6__halfS2_S2_fjLj1536ELj1ELj1ELj4ELj8ENS_18Kernel_traits_baseILj1536EfS2_S2_S2_fjLj128EEEEELb1ELb1ELb1ELb0EEEvNS_9BwdParamsE --------------------------
	.section	.nv.shared._ZN10layer_norm13ln_bwd_kernelINS_13Kernel_traitsIf6__halfS2_S2_fjLj1536ELj1ELj1ELj4ELj8ENS_18Kernel_traits_baseILj1536EfS2_S2_S2_fjLj128EEEEELb1ELb1ELb1ELb0EEEvNS_9BwdParamsE,"aw",@nobits
	.sectionflags	@""
	.align	16


//--------------------- .nv.shared._ZN10layer_norm22ln_bwd_finalize_kernelINS_22Kernel_traits_finalizeILj1536Ef6__halfS2_S2_fjLb1ELj1024ELj4ENS_18Kernel_traits_baseILj1536EfS2_S2_S2_fjLj1024EEEEELb1ELb1EEEvNS_9BwdParamsE --------------------------
	.section	.nv.shared._ZN10layer_norm22ln_bwd_finalize_kernelINS_22Kernel_traits_finalizeILj1536Ef6__halfS2_S2_fjLb1ELj1024ELj4ENS_18Kernel_traits_baseILj1536EfS2_S2_S2_fjLj1024EEEEELb1ELb1EEEvNS_9BwdParamsE,"aw",@nobits
	.sectionflags	@""
	.align	16
.nv.shared._ZN10layer_norm22ln_bwd_finalize_kernelINS_22Kernel_traits_finalizeILj1536Ef6__halfS2_S2_fjLb1ELj1024ELj4ENS_18Kernel_traits_baseILj1536EfS2_S2_S2_fjLj1024EEEEELb1ELb1EEEvNS_9BwdParamsE:
	.zero		12672


//--------------------- .nv.shared._ZN10layer_norm13ln_bwd_kernelINS_13Kernel_traitsIf6__halfS2_S2_fjLj1536ELj1ELj1ELj4ELj8ENS_18Kernel_traits_baseILj1536EfS2_S2_S2_fjLj128EEEEELb1ELb1ELb1ELb1EEEvNS_9BwdParamsE --------------------------
	.section	.nv.shared._ZN10layer_norm13ln_bwd_kernelINS_13Kernel_traitsIf6__halfS2_S2_fjLj1536ELj1ELj1ELj4ELj8ENS_18Kernel_traits_baseILj1536EfS2_S2_S2_fjLj128EEEEELb1ELb1ELb1ELb1EEEvNS_9BwdParamsE,"aw",@nobits
	.sectionflags	@""
	.align	16


//--------------------- .nv.shared._ZN10layer_norm13ln_bwd_kernelINS_13Kernel_traitsI6__halfS2_fS2_fjLj1536ELj1ELj1ELj4ELj8ENS_18Kernel_traits_baseILj1536ES2_S2_fS2_fjLj128EEEEELb0ELb0ELb0ELb0EEEvNS_9BwdParamsE --------------------------
	.section	.nv.shared._ZN10layer_norm13ln_bwd_kernelINS_13Kernel_traitsI6__halfS2_fS2_fjLj1536ELj1ELj1ELj4ELj8ENS_18Kernel_traits_baseILj1536ES2_S2_fS2_fjLj128EEEEELb0ELb0ELb0ELb0EEEvNS_9BwdParamsE,"aw",@nobits
	.sectionflags	@""
	.align	16


//--------------------- .nv.shared._ZN10layer_norm13ln_bwd_kernelINS_13Kernel_traitsI6__halfS2_fS2_fjLj1536ELj1ELj1ELj4ELj8ENS_18Kernel_traits_baseILj1536ES2_S2_fS2_fjLj128EEEEELb0ELb0ELb0ELb1EEEvNS_9BwdParamsE --------------------------
	.section	.nv.shared._ZN10layer_norm13ln_bwd_kernelINS_13Kernel_traitsI6__halfS2_fS2_fjLj1536ELj1ELj1ELj4ELj8ENS_18Kernel_traits_baseILj1536ES2_S2_fS2_fjLj128EEEEELb0ELb0ELb0ELb1EEEvNS_9BwdParamsE,"aw",@nobits
	.sectionflags	@""
	.align	16


//--------------------- .nv.shared._ZN10layer_norm13ln_bwd_kernelINS_13Kernel_traitsI6__halfS2_fS2_fjLj1536ELj1ELj1ELj4ELj8ENS_18Kernel_traits_baseILj1536ES2_S2_fS2_fjLj128EEEEELb0ELb0ELb1ELb0EEEvNS_9BwdParamsE --------------------------
	.section	.nv.shared._ZN10layer_norm13ln_bwd_kernelINS_13Kernel_traitsI6__halfS2_fS2_fjLj1536ELj1ELj1ELj4ELj8ENS_18Kernel_traits_baseILj1536ES2_S2_fS2_fjLj128EEEEELb0ELb0ELb1ELb0EEEvNS_9BwdParamsE,"aw",@nobits
	.sectionflags	@""
	.align	16


//--------------------- .nv.shared._ZN10layer_norm13ln_bwd_kernelINS_13Kernel_traitsI6__halfS2_fS2_fjLj1536ELj1ELj1ELj4ELj8ENS_18Kernel_traits_baseILj1536ES2_S2_fS2_fjLj128EEEEELb0ELb0ELb1ELb1EEEvNS_9BwdParamsE --------------------------
	.section	.nv.shared._ZN10layer_norm13ln_bwd_kernelINS_13Kernel_traitsI6__halfS2_fS2_fjLj1536ELj1ELj1ELj4ELj8ENS_18Kernel_traits_baseILj1536ES2_S2_fS2_fjLj128EEEEELb0ELb0ELb1ELb1EEEvNS_9BwdParamsE,"aw",@nobits
	.sectionflags	@""
	.align	16


//--------------------- .nv.shared._ZN10layer_norm13ln_bwd_kernelINS_13Kernel_traitsI6__halfS2_fS2_fjLj1536ELj1ELj1ELj4ELj8ENS_18Kernel_traits_baseILj1536ES2_S2_fS2_fjLj128EEEEELb0ELb1ELb0ELb0EEEvNS_9BwdParamsE --------------------------
	.section	.nv.shared._ZN10layer_norm13ln_bwd_kernelINS_13Kernel_traitsI6__halfS2_fS2_fjLj1536ELj1ELj1ELj4ELj8ENS_18Kernel_traits_baseILj1536ES2_S2_fS2_fjLj128EEEEELb0ELb1ELb0ELb0EEEvNS_9BwdParamsE,"aw",@nobits
	.sectionflags	@""
	.align	16


//--------------------- .nv.shared._ZN10layer_norm13ln_bwd_kernelINS_13Kernel_traitsI6__halfS2_fS2_fjLj1536ELj1ELj1ELj4ELj8ENS_18Kernel_traits_baseILj1536ES2_S2_fS2_fjLj128EEEEELb0ELb1ELb0ELb1EEEvNS_9BwdParamsE --------------------------
	.section	.nv.shared._ZN10layer_norm13ln_bwd_kernelINS_13Kernel_traitsI6__halfS2_fS2_fjLj1536ELj1ELj1ELj4ELj8ENS_18Kernel_traits_baseILj1536ES2_S2_fS2_fjLj128EEEEELb0ELb1ELb0ELb1EEEvNS_9BwdParamsE,"aw",@nobits
	.sectionflags	@""
	.align	16


//--------------------- .nv.shared._ZN10layer_norm13ln_bwd_kernelINS_13Kernel_traitsI6__halfS2_fS2_fjLj1536ELj1ELj1ELj4ELj8ENS_18Kernel_traits_baseILj1536ES2_S2_fS2_fjLj128EEEEELb0ELb1ELb1ELb0EEEvNS_9BwdParamsE --------------------------
	.section	.nv.shared._ZN10layer_norm13ln_bwd_kernelINS_13Kernel_traitsI6__halfS2_fS2_fjLj1536ELj1ELj1ELj4ELj8ENS_18Kernel_traits_baseILj1536ES2_S2_fS2_fjLj128EEEEELb0ELb1ELb1ELb0EEEvNS_9BwdParamsE,"aw",@nobits
	.sectionflags	@""
	.align	16


//--------------------- .nv.shared._ZN10layer_norm13ln_bwd_kernelINS_13Kernel_traitsI6__halfS2_fS2_fjLj1536ELj1ELj1ELj4ELj8ENS_18Kernel_traits_baseILj1536ES2_S2_fS2_fjLj128EEEEELb0ELb1ELb1ELb1EEEvNS_9BwdParamsE --------------------------
	.section	.nv.shared._ZN10layer_norm13ln_bwd_kernelINS_13Kernel_traitsI6__halfS2_fS2_fjLj1536ELj1ELj1ELj4ELj8ENS_18Kernel_traits_baseILj1536ES2_S2_fS2_fjLj128EEEEELb0ELb1ELb1ELb1EEEvNS_9BwdParamsE,"aw",@nobits
	.sectionflags	@""
	.align	16


//--------------------- .nv.shared._ZN10layer_norm13ln_bwd_kernelINS_13Kernel_traitsI6__halfS2_fS2_fjLj1536ELj1ELj1ELj4ELj8ENS_18Kernel_traits_baseILj1536ES2_S2_fS2_fjLj128EEEEELb1ELb0ELb0ELb0EEEvNS_9BwdParamsE --------------------------
	.section	.nv.shared._ZN10layer_norm13ln_bwd_kernelINS_13Kernel_traitsI6__halfS2_fS2_fjLj1536ELj1ELj1ELj4ELj8ENS_18Kernel_traits_baseILj1536ES2_S2_fS2_fjLj128EEEEELb1ELb0ELb0ELb0EEEvNS_9BwdParamsE,"aw",@nobits
	.sectionflags	@""
	.align	16


//--------------------- .nv.shared._ZN10layer_norm13ln_bwd_kernelINS_13Kernel_traitsI6__halfS2_fS2_fjLj1536ELj1ELj1ELj4ELj8ENS_18Kernel_traits_baseILj1536ES2_S2_fS2_fjLj128EEEEELb1ELb0ELb0ELb1EEEvNS_9BwdParamsE --------------------------
	.section	.nv.shared._ZN10layer_norm13ln_bwd_kernelINS_13Kernel_traitsI6__halfS2_fS2_fjLj1536ELj1ELj1ELj4ELj8ENS_18Kernel_traits_baseILj1536ES2_S2_fS2_fjLj128EEEEELb1ELb0ELb0ELb1EEEvNS_9BwdParamsE,"aw",@nobits
	.sectionflags	@""
	.align	16


//--------------------- .nv.shared._ZN10layer_norm22ln_bwd_finalize_kernelINS_22Kernel_traits_finalizeILj1536E6__halfS2_fS2_fjLb0ELj1024ELj4ENS_18Kernel_traits_baseILj1536ES2_S2_fS2_fjLj1024EEEEELb0ELb0EEEvNS_9BwdParamsE --------------------------
	.section	.nv.shared._ZN10layer_norm22ln_bwd_finalize_kernelINS_22Kernel_traits_finalizeILj1536E6__halfS2_fS2_fjLb0ELj1024ELj4ENS_18Kernel_traits_baseILj1536ES2_S2_fS2_fjLj1024EEEEELb0ELb0EEEvNS_9BwdParamsE,"aw",@nobits
	.sectionflags	@""
	.align	16
.nv.shared._ZN10layer_norm22ln_bwd_finalize_kernelINS_22Kernel_traits_finalizeILj1536E6__halfS2_fS2_fjLb0ELj1024ELj4ENS_18Kernel_traits_baseILj1536ES2_S2_fS2_fjLj1024EEEEELb0ELb0EEEvNS_9BwdParamsE:
	.zero		8448


//--------------------- .nv.shared._ZN10layer_norm13ln_bwd_kernelINS_13Kernel_traitsI6__halfS2_fS2_fjLj1536ELj1ELj1ELj4ELj8ENS_18Kernel_traits_baseILj1536ES2_S2_fS2_fjLj128EEEEELb1ELb0ELb1ELb0EEEvNS_9BwdParamsE --------------------------
	.section	.nv.shared._ZN10layer_norm13ln_bwd_kernelINS_13Kernel_traitsI6__halfS2_fS2_fjLj1536ELj1ELj1ELj4ELj8ENS_18Kernel_traits_baseILj1536ES2_S2_fS2_fjLj128EEEEELb1ELb0ELb1ELb0EEEvNS_9BwdParamsE,"aw",@nobits
	.sectionflags	@""
	.align	16


//--------------------- .nv.shared._ZN10layer_norm22ln_bwd_finalize_kernelINS_22Kernel_traits_finalizeILj1536E6__halfS2_fS2_fjLb0ELj1024ELj4ENS_18Kernel_traits_baseILj1536ES2_S2_fS2_fjLj1024EEEEELb0ELb1EEEvNS_9BwdParamsE --------------------------
	.section	.nv.shared._ZN10layer_norm22ln_bwd_finalize_kernelINS_22Kernel_traits_finalizeILj1536E6__halfS2_fS2_fjLb0ELj1024ELj4ENS_18Kernel_traits_baseILj1536ES2_S2_fS2_fjLj1024EEEEELb0ELb1EEEvNS_9BwdParamsE,"aw",@nobits
	.sectionflags	@""
	.align	16
.nv.shared._ZN10layer_norm22ln_bwd_finalize_kernelINS_22Kernel_traits_finalizeILj1536E6__halfS2_fS2_fjLb0ELj1024ELj4ENS_18Kernel_traits_baseILj1536ES2_S2_fS2_fjLj1024EEEEELb0ELb1EEEvNS_9BwdParamsE:
	.zero		8448


//--------------------- .nv.shared._ZN10layer_norm13ln_bwd_kernelINS_13Kernel_traitsI6__halfS2_fS2_fjLj1536ELj1ELj1ELj4ELj8ENS_18Kernel_traits_baseILj1536ES2_S2_fS2_fjLj128EEEEELb1ELb0ELb1ELb1EEEvNS_9BwdParamsE --------------------------
	.section	.nv.shared._ZN10layer_norm13ln_bwd_kernelINS_13Kernel_traitsI6__halfS2_fS2_fjLj1536ELj1ELj1ELj4ELj8ENS_18Kernel_traits_baseILj1536ES2_S2_fS2_fjLj128EEEEELb1ELb0ELb1ELb1EEEvNS_9BwdParamsE,"aw",@nobits
	.sectionflags	@""
	.align	16


//--------------------- .nv.shared._ZN10layer_norm13ln_bwd_kernelINS_13Kernel_traitsI6__halfS2_fS2_fjLj1536ELj1ELj1ELj4ELj8ENS_18Kernel_traits_baseILj1536ES2_S2_fS2_fjLj128EEEEELb1ELb1ELb0ELb0EEEvNS_9BwdParamsE --------------------------
	.section	.nv.shared._ZN10layer_norm13ln_bwd_kernelINS_13Kernel_traitsI6__halfS2_fS2_fjLj1536ELj1ELj1ELj4ELj8ENS_18Kernel_traits_baseILj1536ES2_S2_fS2_fjLj128EEEEELb1ELb1ELb0ELb0EEEvNS_9BwdParamsE,"aw",@nobits
	.sectionflags	@""
	.align	16


//--------------------- .nv.shared._ZN10layer_norm13ln_bwd_kernelINS_13Kernel_traitsI6__halfS2_fS2_fjLj1536ELj1ELj1ELj4ELj8ENS_18Kernel_traits_baseILj1536ES2_S2_fS2_fjLj128EEEEELb1ELb1ELb0ELb1EEEvNS_9BwdParamsE --------------------------
	.section	.nv.shared._ZN10layer_norm13ln_bwd_kernelINS_13Kernel_traitsI6__halfS2_fS2_fjLj1536ELj1ELj1ELj4ELj8ENS_18Kernel_traits_baseILj1536ES2_S2_fS2_fjLj128EEEEELb1ELb1ELb0ELb1EEEvNS_9BwdParamsE,"aw",@nobits
	.sectionflags	@""
	.align	16


//--------------------- .nv.shared._ZN10layer_norm22ln_bwd_finalize_kernelINS_22Kernel_traits_finalizeILj1536E6__halfS2_fS2_fjLb1ELj1024ELj4ENS_18Kernel_traits_baseILj1536ES2_S2_fS2_fjLj1024EEEEELb1ELb0EEEvNS_9BwdParamsE --------------------------
	.section	.nv.shared._ZN10layer_norm22ln_bwd_finalize_kernelINS_22Kernel_traits_finalizeILj1536E6__halfS2_fS2_fjLb1ELj1024ELj4ENS_18Kernel_traits_baseILj1536ES2_S2_fS2_fjLj1024EEEEELb1ELb0EEEvNS_9BwdParamsE,"aw",@nobits
	.sectionflags	@""
	.align	16
.nv.shared._ZN10layer_norm22ln_bwd_finalize_kernelINS_22Kernel_traits_finalizeILj1536E6__halfS2_fS2_fjLb1ELj1024ELj4ENS_18Kernel_traits_baseILj1536ES2_S2_fS2_fjLj1024EEEEELb1ELb0EEEvNS_9BwdParamsE:
	.zero		12672


//--------------------- .nv.shared._ZN10layer_norm13ln_bwd_kernelINS_13Kernel_traitsI6__halfS2_fS2_fjLj1536ELj1ELj1ELj4ELj8ENS_18Kernel_traits_baseILj1536ES2_S2_fS2_fjLj128EEEEELb1ELb1ELb1ELb0EEEvNS_9BwdParamsE --------------------------
	.section	.nv.shared._ZN10layer_norm13ln_bwd_kernelINS_13Kernel_traitsI6__halfS2_fS2_fjLj1536ELj1ELj1ELj4ELj8ENS_18Kernel_traits_baseILj1536ES2_S2_fS2_fjLj128EEEEELb1ELb1ELb1ELb0EEEvNS_9BwdParamsE,"aw",@nobits
	.sectionflags	@""
	.align	16


//--------------------- .nv.shared._ZN10layer_norm22ln_bwd_finalize_kernelINS_22Kernel_traits_finalizeILj1536E6__halfS2_fS2_fjLb1ELj1024ELj4ENS_18Kernel_traits_baseILj1536ES2_S2_fS2_fjLj1024EEEEELb1ELb1EEEvNS_9BwdParamsE --------------------------
	.section	.nv.shared._ZN10layer_norm22ln_bwd_finalize_kernelINS_22Kernel_traits_finalizeILj1536E6__halfS2_fS2_fjLb1ELj1024ELj4ENS_18Kernel_traits_baseILj1536ES2_S2_fS2_fjLj1024EEEEELb1ELb1EEEvNS_9BwdParamsE,"aw",@nobits
	.sectionflags	@""
	.align	16
.nv.shared._ZN10layer_norm22ln_bwd_finalize_kernelINS_22Kernel_traits_finalizeILj1536E6__halfS2_fS2_fjLb1ELj1024ELj4ENS_18Kernel_traits_baseILj1536ES2_S2_fS2_fjLj1024EEEEELb1ELb1EEEvNS_9BwdParamsE:
	.zero		12672


//--------------------- .nv.shared._ZN10layer_norm13ln_bwd_kernelINS_13Kernel_traitsI6__halfS2_fS2_fjLj1536ELj1ELj1ELj4ELj8ENS_18Kernel_traits_baseILj1536ES2_S2_fS2_fjLj128EEEEELb1ELb1ELb1ELb1EEEvNS_9BwdParamsE --------------------------
	.section	.nv.shared._ZN10layer_norm13ln_bwd_kernelINS_13Kernel_traitsI6__halfS2_fS2_fjLj1536ELj1ELj1ELj4ELj8ENS_18Kernel_traits_baseILj1536ES2_S2_fS2_fjLj128EEEEELb1ELb1ELb1ELb1EEEvNS_9BwdParamsE,"aw",@nobits
	.sectionflags	@""
	.align	16


//--------------------- .nv.shared._ZN10layer_norm13ln_bwd_kernelINS_13Kernel_traitsIf6__halffS2_fjLj1536ELj1ELj1ELj4ELj8ENS_18Kernel_traits_baseILj1536EfS2_fS2_fjLj128EEEEELb0ELb0ELb0ELb0EEEvNS_9BwdParamsE --------------------------
	.section	.nv.shared._ZN10layer_norm13ln_bwd_kernelINS_13Kernel_traitsIf6__halffS2_fjLj1536ELj1ELj1ELj4ELj8ENS_18Kernel_traits_baseILj1536EfS2_fS2_fjLj128EEEEELb0ELb0ELb0ELb0EEEvNS_9BwdParamsE,"aw",@nobits
	.sectionflags	@""
	.align	16


//--------------------- .nv.shared._ZN10layer_norm13ln_bwd_kernelINS_13Kernel_traitsIf6__halffS2_fjLj1536ELj1ELj1ELj4ELj8ENS_18Kernel_traits_baseILj1536EfS2_fS2_fjLj128EEEEELb0ELb0ELb0ELb1EEEvNS_9BwdParamsE --------------------------
	.section	.nv.shared._ZN10layer_norm13ln_bwd_kernelINS_13Kernel_traitsIf6__halffS2_fjLj1536ELj1ELj1ELj4ELj8ENS_18Kernel_traits_baseILj1536EfS2_fS2_fjLj128EEEEELb0ELb0ELb0ELb1EEEvNS_9BwdParamsE,"aw",@nobits
	.sectionflags	@""
	.align	16


//--------------------- .nv.shared._ZN10layer_norm13ln_bwd_kernelINS_13Kernel_traitsIf6__halffS2_fjLj1536ELj1ELj1ELj4ELj8ENS_18Kernel_traits_baseILj1536EfS2_fS2_fjLj128EEEEELb0ELb0ELb1ELb0EEEvNS_9BwdParamsE --------------------------
	.section	.nv.shared._ZN10layer_norm13ln_bwd_kernelINS_13Kernel_traitsIf6__halffS2_fjLj1536ELj1ELj1ELj4ELj8ENS_18Kernel_traits_baseILj1536EfS2_fS2_fjLj128EEEEELb0ELb0ELb1ELb0EEEvNS_9BwdParamsE,"aw",@nobits
	.sectionflags	@""
	.align	16


//--------------------- .nv.shared._ZN10layer_norm13ln_bwd_kernelINS_13Kernel_traitsIf6__halffS2_fjLj1536ELj1ELj1ELj4ELj8ENS_18Kernel_traits_baseILj1536EfS2_fS2_fjLj128EEEEELb0ELb0ELb1ELb1EEEvNS_9BwdParamsE --------------------------
	.section	.nv.shared._ZN10layer_norm13ln_bwd_kernelINS_13Kernel_traitsIf6__halffS2_fjLj1536ELj1ELj1ELj4ELj8ENS_18Kernel_traits_baseILj1536EfS2_fS2_fjLj128EEEEELb0ELb0ELb1ELb1EEEvNS_9BwdParamsE,"aw",@nobits
	.sectionflags	@""
	.align	16


//--------------------- .nv.shared._ZN10layer_norm13ln_bwd_kernelINS_13Kernel_traitsIf6__halffS2_fjLj1536ELj1ELj1ELj4ELj8ENS_18Kernel_traits_baseILj1536EfS2_fS2_fjLj128EEEEELb0ELb1ELb0ELb0EEEvNS_9BwdParamsE --------------------------
	.section	.nv.shared._ZN10layer_norm13ln_bwd_kernelINS_13Kernel_traitsIf6__halffS2_fjLj1536ELj1ELj1ELj4ELj8ENS_18Kernel_traits_baseILj1536EfS2_fS2_fjLj128EEEEELb0ELb1ELb0ELb0EEEvNS_9BwdParamsE,"aw",@nobits
	.sectionflags	@""
	.align	16


//--------------------- .nv.shared._ZN10layer_norm13ln_bwd_kernelINS_13Kernel_traitsIf6__halffS2_fjLj1536ELj1ELj1ELj4ELj8ENS_18Kernel_traits_baseILj1536EfS2_fS2_fjLj128EEEEELb0ELb1ELb0ELb1EEEvNS_9BwdParamsE --------------------------
	.section	.nv.shared._ZN10layer_norm13ln_bwd_kernelINS_13Kernel_traitsIf6__halffS2_fjLj1536ELj1ELj1ELj4ELj8ENS_18Kernel_traits_baseILj1536EfS2_fS2_fjLj128EEEEELb0ELb1ELb0ELb1EEEvNS_9BwdParamsE,"aw",@nobits
	.sectionflags	@""
	.align	16


//--------------------- .nv.shared._ZN10layer_norm13ln_bwd_kernelINS_13Kernel_traitsIf6__halffS2_fjLj1536ELj1ELj1ELj4ELj8ENS_18Kernel_traits_baseILj1536EfS2_fS2_fjLj128EEEEELb0ELb1ELb1ELb0EEEvNS_9BwdParamsE --------------------------
	.section	.nv.shared._ZN10layer_norm13ln_bwd_kernelINS_13Kernel_traitsIf6__halffS2_fjLj1536ELj1ELj1ELj4ELj8ENS_18Kernel_traits_baseILj1536EfS2_fS2_fjLj128EEEEELb0ELb1ELb1ELb0EEEvNS_9BwdParamsE,"aw",@nobits
	.sectionflags	@""
	.align	16


//--------------------- .nv.shared._ZN10layer_norm13ln_bwd_kernelINS_13Kernel_traitsIf6__halffS2_fjLj1536ELj1ELj1ELj4ELj8ENS_18Kernel_traits_baseILj1536EfS2_fS2_fjLj128EEEEELb0ELb1ELb1ELb1EEEvNS_9BwdParamsE --------------------------
	.section	.nv.shared._ZN10layer_norm13ln_bwd_kernelINS_13Kernel_traitsIf6__halffS2_fjLj1536ELj1ELj1ELj4ELj8ENS_18Kernel_traits_baseILj1536EfS2_fS2_fjLj128EEEEELb0ELb1ELb1ELb1EEEvNS_9BwdParamsE,"aw",@nobits
	.sectionflags	@""
	.align	16


//--------------------- .nv.shared._ZN10layer_norm13ln_bwd_kernelINS_13Kernel_traitsIf6__halffS2_fjLj1536ELj1ELj1ELj4ELj8ENS_18Kernel_traits_baseILj1536EfS2_fS2_fjLj128EEEEELb1ELb0ELb0ELb0EEEvNS_9BwdParamsE --------------------------
	.section	.nv.shared._ZN10layer_norm13ln_bwd_kernelINS_13Kernel_traitsIf6__halffS2_fjLj1536ELj1ELj1ELj4ELj8ENS_18Kernel_traits_baseILj1536EfS2_fS2_fjLj128EEEEELb1ELb0ELb0ELb0EEEvNS_9BwdParamsE,"aw",@nobits
	.sectionflags	@""
	.align	16


//--------------------- .nv.shared._ZN10layer_norm13ln_bwd_kernelINS_13Kernel_traitsIf6__halffS2_fjLj1536ELj1ELj1ELj4ELj8ENS_18Kernel_traits_baseILj1536EfS2_fS2_fjLj128EEEEELb1ELb0ELb0ELb1EEEvNS_9BwdParamsE --------------------------
	.section	.nv.shared._ZN10layer_norm13ln_bwd_kernelINS_13Kernel_traitsIf6__halffS2_fjLj1536ELj1ELj1ELj4ELj8ENS_18Kernel_traits_baseILj1536EfS2_fS2_fjLj128EEEEELb1ELb0ELb0ELb1EEEvNS_9BwdParamsE,"aw",@nobits
	.sectionflags	@""
	.align	16


//--------------------- .nv.shared._ZN10layer_norm22ln_bwd_finalize_kernelINS_22Kernel_traits_finalizeILj1536Ef6__halffS2_fjLb0ELj1024ELj4ENS_18Kernel_traits_baseILj1536EfS2_fS2_fjLj1024EEEEELb0ELb0EEEvNS_9BwdParamsE --------------------------
	.section	.nv.shared._ZN10layer_norm22ln_bwd_finalize_kernelINS_22Kernel_traits_finalizeILj1536Ef6__halffS2_fjLb0ELj1024ELj4ENS_18Kernel_traits_baseILj1536EfS2_fS2_fjLj1024EEEEELb0ELb0EEEvNS_9BwdParamsE,"aw",@nobits
	.sectionflags	@""
	.align	16
.nv.shared._ZN10layer_norm22ln_bwd_finalize_kernelINS_22Kernel_traits_finalizeILj1536Ef6__halffS2_fjLb0ELj1024ELj4ENS_18Kernel_traits_baseILj1536EfS2_fS2_fjLj1024EEEEELb0ELb0EEEvNS_9BwdParamsE:
	.zero		8448


//--------------------- .nv.shared._ZN10layer_norm13ln_bwd_kernelINS_13Kernel_traitsIf6__halffS2_fjLj1536ELj1ELj1ELj4ELj8ENS_18Kernel_traits_baseILj1536EfS2_fS2_fjLj128EEEEELb1ELb0ELb1ELb0EEEvNS_9BwdParamsE --------------------------
	.section	.nv.shared._ZN10layer_norm13ln_bwd_kernelINS_13Kernel_traitsIf6__halffS2_fjLj1536ELj1ELj1ELj4ELj8ENS_18Kernel_traits_baseILj1536EfS2_fS2_fjLj128EEEEELb1ELb0ELb1ELb0EEEvNS_9BwdParamsE,"aw",@nobits
	.sectionflags	@""
	.align	16


//--------------------- .nv.shared._ZN10layer_norm22ln_bwd_finalize_kernelINS_22Kernel_traits_finalizeILj1536Ef6__halffS2_fjLb0ELj1024ELj4ENS_18Kernel_traits_baseILj1536EfS2_fS2_fjLj1024EEEEELb0ELb1EEEvNS_9BwdParamsE --------------------------
	.section	.nv.shared._ZN10layer_norm22ln_bwd_finalize_kernelINS_22Kernel_traits_finalizeILj1536Ef6__halffS2_fjLb0ELj1024ELj4ENS_18Kernel_traits_baseILj1536EfS2_fS2_fjLj1024EEEEELb0ELb1EEEvNS_9BwdParamsE,"aw",@nobits
	.sectionflags	@""
	.align	16
.nv.shared._ZN10layer_norm22ln_bwd_finalize_kernelINS_22Kernel_traits_finalizeILj1536Ef6__halffS2_fjLb0ELj1024ELj4ENS_18Kernel_traits_baseILj1536EfS2_fS2_fjLj1024EEEEELb0ELb1EEEvNS_9BwdParamsE:
	.zero		8448


//--------------------- .nv.shared._ZN10layer_norm13ln_bwd_kernelINS_13Kernel_traitsIf6__halffS2_fjLj1536ELj1ELj1ELj4ELj8ENS_18Kernel_traits_baseILj1536EfS2_fS2_fjLj128EEEEELb1ELb0ELb1ELb1EEEvNS_9BwdParamsE --------------------------
	.section	.nv.shared._ZN10layer_norm13ln_bwd_kernelINS_13Kernel_traitsIf6__halffS2_fjLj1536ELj1ELj1ELj4ELj8ENS_18Kernel_traits_baseILj1536EfS2_fS2_fjLj128EEEEELb1ELb0ELb1ELb1EEEvNS_9BwdParamsE,"aw",@nobits
	.sectionflags	@""
	.align	16


//--------------------- .nv.shared._ZN10layer_norm13ln_bwd_kernelINS_13Kernel_traitsIf6__halffS2_fjLj1536ELj1ELj1ELj4ELj8ENS_18Kernel_traits_baseILj1536EfS2_fS2_fjLj128EEEEELb1ELb1ELb0ELb0EEEvNS_9BwdParamsE --------------------------
	.section	.nv.shared._ZN10layer_norm13ln_bwd_kernelINS_13Kernel_traitsIf6__halffS2_fjLj1536ELj1ELj1ELj4ELj8ENS_18Kernel_traits_baseILj1536EfS2_fS2_fjLj128EEEEELb1ELb1ELb0ELb0EEEvNS_9BwdParamsE,"aw",@nobits
	.sectionflags	@""
	.align	16


//--------------------- .nv.shared._ZN10layer_norm13ln_bwd_kernelINS_13Kernel_traitsIf6__halffS2_fjLj1536ELj1ELj1ELj4ELj8ENS_18Kernel_traits_baseILj1536EfS2_fS2_fjLj128EEEEELb1ELb1ELb0ELb1EEEvNS_9BwdParamsE --------------------------
	.section	.nv.shared._ZN10layer_norm13ln_bwd_kernelINS_13Kernel_traitsIf6__halffS2_fjLj1536ELj1ELj1ELj4ELj8ENS_18Kernel_traits_baseILj1536EfS2_fS2_fjLj128EEEEELb1ELb1ELb0ELb1EEEvNS_9BwdParamsE,"aw",@nobits
	.sectionflags	@""
	.align	16


//--------------------- .nv.shared._ZN10layer_norm22ln_bwd_finalize_kernelINS_22Kernel_traits_finalizeILj1536Ef6__halffS2_fjLb1ELj1024ELj4ENS_18Kernel_traits_baseILj1536EfS2_fS2_fjLj1024EEEEELb1ELb0EEEvNS_9BwdParamsE --------------------------
	.section	.nv.shared._ZN10layer_norm22ln_bwd_finalize_kernelINS_22Kernel_traits_finalizeILj1536Ef6__halffS2_fjLb1ELj1024ELj4ENS_18Kernel_traits_baseILj1536EfS2_fS2_fjLj1024EEEEELb1ELb0EEEvNS_9BwdParamsE,"aw",@nobits
	.sectionflags	@""
	.align	16
.nv.shared._ZN10layer_norm22ln_bwd_finalize_kernelINS_22Kernel_traits_finalizeILj1536Ef6__halffS2_fjLb1ELj1024ELj4ENS_18Kernel_traits_baseILj1536EfS2_fS2_fjLj1024EEEEELb1ELb0EEEvNS_9BwdParamsE:
	.zero		12672


//--------------------- .nv.shared._ZN10layer_norm13ln_bwd_kernelINS_13Kernel_traitsIf6__halffS2_fjLj1536ELj1ELj1ELj4ELj8ENS_18Kernel_traits_baseILj1536EfS2_fS2_fjLj128EEEEELb1ELb1ELb1ELb0EEEvNS_9BwdParamsE --------------------------
	.section	.nv.shared._ZN10layer_norm13ln_bwd_kernelINS_13Kernel_traitsIf6__halffS2_fjLj1536ELj1ELj1ELj4ELj8ENS_18Kernel_traits_baseILj1536EfS2_fS2_fjLj128EEEEELb1ELb1ELb1ELb0EEEvNS_9BwdParamsE,"aw",@nobits
	.sectionflags	@""
	.align	16


//--------------------- .nv.shared._ZN10layer_norm22ln_bwd_finalize_kernelINS_22Kernel_traits_finalizeILj1536Ef6__halffS2_fjLb1ELj1024ELj4ENS_18Kernel_traits_baseILj1536EfS2_fS2_fjLj1024EEEEELb1ELb1EEEvNS_9BwdParamsE --------------------------
	.section	.nv.shared._ZN10layer_norm22ln_bwd_finalize_kernelINS_22Kernel_traits_finalizeILj1536Ef6__halffS2_fjLb1ELj1024ELj4ENS_18Kernel_traits_baseILj1536EfS2_fS2_fjLj1024EEEEELb1ELb1EEEvNS_9BwdParamsE,"aw",@nobits
	.sectionflags	@""
	.align	16
.nv.shared._ZN10layer_norm22ln_bwd_finalize_kernelINS_22Kernel_traits_finalizeILj1536Ef6__halffS2_fjLb1ELj1024ELj4ENS_18Kernel_traits_baseILj1536EfS2_fS2_fjLj1024EEEEELb1ELb1EEEvNS_9BwdParamsE:
	.zero		12672


//--------------------- .nv.shared._ZN10layer_norm13ln_bwd_kernelINS_13Kernel_traitsIf6__halffS2_fjLj1536ELj1ELj1ELj4ELj8ENS_18Kernel_traits_baseILj1536EfS2_fS2_fjLj128EEEEELb1ELb1ELb1ELb1EEEvNS_9BwdParamsE --------------------------
	.section	.nv.shared._ZN10layer_norm13ln_bwd_kernelINS_13Kernel_traitsIf6__halffS2_fjLj1536ELj1ELj1ELj4ELj8ENS_18Kernel_traits_baseILj1536EfS2_fS2_fjLj128EEEEELb1ELb1ELb1ELb1EEEvNS_9BwdParamsE,"aw",@nobits
	.sectionflags	@""
	.align	16


//--------------------- .nv.shared._ZN10layer_norm13ln_bwd_kernelINS_13Kernel_traitsI6__halfffffjLj1536ELj1ELj1ELj4ELj16ENS_18Kernel_traits_baseILj1536ES2_ffffjLj128EEEEELb0ELb0ELb0ELb0EEEvNS_9BwdParamsE --------------------------
	.section	.nv.shared._ZN10layer_norm13ln_bwd_kernelINS_13Kernel_traitsI6__halfffffjLj1536ELj1ELj1ELj4ELj16ENS_18Kernel_traits_baseILj1536ES2_ffffjLj128EEEEELb0ELb0ELb0ELb0EEEvNS_9BwdParamsE,"aw",@nobits
	.sectionflags	@""
	.align	16


//--------------------- .nv.shared._ZN10layer_norm13ln_bwd_kernelINS_13Kernel_traitsI6__halfffffjLj1536ELj1ELj1ELj4ELj16ENS_18Kernel_traits_baseILj1536ES2_ffffjLj128EEEEELb0ELb0ELb0ELb1EEEvNS_9BwdParamsE --------------------------
	.section	.nv.shared._ZN10layer_norm13ln_bwd_kernelINS_13Kernel_traitsI6__halfffffjLj1536ELj1ELj1ELj4ELj16ENS_18Kernel_traits_baseILj1536ES2_ffffjLj128EEEEELb0ELb0ELb0ELb1EEEvNS_9BwdParamsE,"aw",@nobits
	.sectionflags	@""
	.align	16


//--------------------- .nv.shared._ZN10layer_norm13ln_bwd_kernelINS_13Kernel_traitsI6__halfffffjLj1536ELj1ELj1ELj4ELj16ENS_18Kernel_traits_baseILj1536ES2_ffffjLj128EEEEELb0ELb0ELb1ELb0EEEvNS_9BwdParamsE --------------------------
	.section	.nv.shared._ZN10layer_norm13ln_bwd_kernelINS_13Kernel_traitsI6__halfffffjLj1536ELj1ELj1ELj4ELj16ENS_18Kernel_traits_baseILj1536ES2_ffffjLj128EEEEELb0ELb0ELb1ELb0EEEvNS_9BwdParamsE,"aw",@nobits
	.sectionflags	@""
	.align	16


//--------------------- .nv.shared._ZN10layer_norm13ln_bwd_kernelINS_13Kernel_traitsI6__halfffffjLj1536ELj1ELj1ELj4ELj16ENS_18Kernel_traits_baseILj1536ES2_ffffjLj128EEEEELb0ELb0ELb1ELb1EEEvNS_9BwdParamsE --------------------------
	.section	.nv.shared._ZN10layer_norm13ln_bwd_kernelINS_13Kernel_traitsI6__halfffffjLj1536ELj1ELj1ELj4ELj16ENS_18Kernel_traits_baseILj1536ES2_ffffjLj128EEEEELb0ELb0ELb1ELb1EEEvNS_9BwdParamsE,"aw",@nobits
	.sectionflags	@""
	.align	16


//--------------------- .nv.shared._ZN10layer_norm13ln_bwd_kernelINS_13Kernel_traitsI6__halfffffjLj1536ELj1ELj1ELj4ELj16ENS_18Kernel_traits_baseILj1536ES2_ffffjLj128EEEEELb0ELb1ELb0ELb0EEEvNS_9BwdParamsE --------------------------
	.section	.nv.shared._ZN10layer_norm13ln_bwd_kernelINS_13Kernel_traitsI6__halfffffjLj1536ELj1ELj1ELj4ELj16ENS_18Kernel_traits_baseILj1536ES2_ffffjLj128EEEEELb0ELb1ELb0ELb0EEEvNS_9BwdParamsE,"aw",@nobits
	.sectionflags	@""
	.align	16


//--------------------- .nv.shared._ZN10layer_norm13ln_bwd_kernelINS_13Kernel_traitsI6__halfffffjLj1536ELj1ELj1ELj4ELj16ENS_18Kernel_traits_baseILj1536ES2_ffffjLj128EEEEELb0ELb1ELb0ELb1EEEvNS_9BwdParamsE --------------------------
	.section	.nv.shared._ZN10layer_norm13ln_bwd_kernelINS_13Kernel_traitsI6__halfffffjLj1536ELj1ELj1ELj4ELj16ENS_18Kernel_traits_baseILj1536ES2_ffffjLj128EEEEELb0ELb1ELb0ELb1EEEvNS_9BwdParamsE,"aw",@nobits
	.sectionflags	@""
	.align	16


//--------------------- .nv.shared._ZN10layer_norm13ln_bwd_kernelINS_13Kernel_traitsI6__halfffffjLj1536ELj1ELj1ELj4ELj16ENS_18Kernel_traits_baseILj1536ES2_ffffjLj128EEEEELb0ELb1ELb1ELb0EEEvNS_9BwdParamsE --------------------------
	.section	.nv.shared._ZN10layer_norm13ln_bwd_kernelINS_13Kernel_traitsI6__halfffffjLj1536ELj1ELj1ELj4ELj16ENS_18Kernel_traits_baseILj1536ES2_ffffjLj128EEEEELb0ELb1ELb1ELb0EEEvNS_9BwdParamsE,"aw",@nobits
	.sectionflags	@""
	.align	16


//--------------------- .nv.shared._ZN10layer_norm13ln_bwd_kernelINS_13Kernel_traitsI6__halfffffjLj1536ELj1ELj1ELj4ELj16ENS_18Kernel_traits_baseILj1536ES2_ffffjLj128EEEEELb0ELb1ELb1ELb1EEEvNS_9BwdParamsE --------------------------
	.section	.nv.shared._ZN10layer_norm13ln_bwd_kernelINS_13Kernel_traitsI6__halfffffjLj1536ELj1ELj1ELj4ELj16ENS_18Kernel_traits_baseILj1536ES2_ffffjLj128EEEEELb0ELb1ELb1ELb1EEEvNS_9BwdParamsE,"aw",@nobits
	.sectionflags	@""
	.align	16


//--------------------- .nv.shared._ZN10layer_norm13ln_bwd_kernelINS_13Kernel_traitsI6__halfffffjLj1536ELj1ELj1ELj4ELj16ENS_18Kernel_traits_baseILj1536ES2_ffffjLj128EEEEELb1ELb0ELb0ELb0EEEvNS_9BwdParamsE --------------------------
	.section	.nv.shared._ZN10layer_norm13ln_bwd_kernelINS_13Kernel_traitsI6__halfffffjLj1536ELj1ELj1ELj4ELj16ENS_18Kernel_traits_baseILj1536ES2_ffffjLj128EEEEELb1ELb0ELb0ELb0EEEvNS_9BwdParamsE,"aw",@nobits
	.sectionflags	@""
	.align	16


//--------------------- .nv.shared._ZN10layer_norm13ln_bwd_kernelINS_13Kernel_traitsI6__halfffffjLj1536ELj1ELj1ELj4ELj16ENS_18Kernel_traits_baseILj1536ES2_ffffjLj128EEEEELb1ELb0ELb0ELb1EEEvNS_9BwdParamsE --------------------------
	.section	.nv.shared._ZN10layer_norm13ln_bwd_kernelINS_13Kernel_traitsI6__halfffffjLj1536ELj1ELj1ELj4ELj16ENS_18Kernel_traits_baseILj1536ES2_ffffjLj128EEEEELb1ELb0ELb0ELb1EEEvNS_9BwdParamsE,"aw",@nobits
	.sectionflags	@""
	.align	16


//--------------------- .nv.shared._ZN10layer_norm22ln_bwd_finalize_kernelINS_22Kernel_traits_finalizeILj1536E6__halfffffjLb0ELj1024ELj4ENS_18Kernel_traits_baseILj1536ES2_ffffjLj1024EEEEELb0ELb0EEEvNS_9BwdParamsE --------------------------
	.section	.nv.shared._ZN10layer_norm22ln_bwd_finalize_kernelINS_22Kernel_traits_finalizeILj1536E6__halfffffjLb0ELj1024ELj4ENS_18Kernel_traits_baseILj1536ES2_ffffjLj1024EEEEELb0ELb0EEEvNS_9BwdParamsE,"aw",@nobits
	.sectionflags	@""
	.align	16
.nv.shared._ZN10layer_norm22ln_bwd_finalize_kernelINS_22Kernel_traits_finalizeILj1536E6__halfffffjLb0ELj1024ELj4ENS_18Kernel_traits_baseILj1536ES2_ffffjLj1024EEEEELb0ELb0EEEvNS_9BwdParamsE:
	.zero		8448


//--------------------- .nv.shared._ZN10layer_norm13ln_bwd_kernelINS_13Kernel_traitsI6__halfffffjLj1536ELj1ELj1ELj4ELj16ENS_18Kernel_traits_baseILj1536ES2_ffffjLj128EEEEELb1ELb0ELb1ELb0EEEvNS_9BwdParamsE --------------------------
	.section	.nv.shared._ZN10layer_norm13ln_bwd_kernelINS_13Kernel_traitsI6__halfffffjLj1536ELj1ELj1ELj4ELj16ENS_18Kernel_traits_baseILj1536ES2_ffffjLj128EEEEELb1ELb0ELb1ELb0EEEvNS_9BwdParamsE,"aw",@nobits
	.sectionflags	@""
	.align	16


//--------------------- .nv.shared._ZN10layer_norm22ln_bwd_finalize_kernelINS_22Kernel_traits_finalizeILj1536E6__halfffffjLb0ELj1024ELj4ENS_18Kernel_traits_baseILj1536ES2_ffffjLj1024EEEEELb0ELb1EEEvNS_9BwdParamsE --------------------------
	.section	.nv.shared._ZN10layer_norm22ln_bwd_finalize_kernelINS_22Kernel_traits_finalizeILj1536E6__halfffffjLb0ELj1024ELj4ENS_18Kernel_traits_baseILj1536ES2_ffffjLj1024EEEEELb0ELb1EEEvNS_9BwdParamsE,"aw",@nobits
	.sectionflags	@""
	.align	16
.nv.shared._ZN10layer_norm22ln_bwd_finalize_kernelINS_22Kernel_traits_finalizeILj1536E6__halfffffjLb0ELj1024ELj4ENS_18Kernel_traits_baseILj1536ES2_ffffjLj1024EEEEELb0ELb1EEEvNS_9BwdParamsE:
	.zero		8448


//--------------------- .nv.shared._ZN10layer_norm13ln_bwd_kernelINS_13Kernel_traitsI6__halfffffjLj1536ELj1ELj1ELj4ELj16ENS_18Kernel_traits_baseILj1536ES2_ffffjLj128EEEEELb1ELb0ELb1ELb1EEEvNS_9BwdParamsE --------------------------
	.section	.nv.shared._ZN10layer_norm13ln_bwd_kernelINS_13Kernel_traitsI6__halfffffjLj1536ELj1ELj1ELj4ELj16ENS_18Kernel_traits_baseILj1536ES2_ffffjLj128EEEEELb1ELb0ELb1ELb1EEEvNS_9BwdParamsE,"aw",@nobits
	.sectionflags	@""
	.align	16


//--------------------- .nv.shared._ZN10layer_norm13ln_bwd_kernelINS_13Kernel_traitsI6__halfffffjLj1536ELj1ELj1ELj4ELj16ENS_18Kernel_traits_baseILj1536ES2_ffffjLj128EEEEELb1ELb1ELb0ELb0EEEvNS_9BwdParamsE --------------------------
	.section	.nv.shared._ZN10layer_norm13ln_bwd_kernelINS_13Kernel_traitsI6__halfffffjLj1536ELj1ELj1ELj4ELj16ENS_18Kernel_traits_baseILj1536ES2_ffffjLj128EEEEELb1ELb1ELb0ELb0EEEvNS_9BwdParamsE,"aw",@nobits
	.sectionflags	@""
	.align	16


//--------------------- .nv.shared._ZN10layer_norm13ln_bwd_kernelINS_13Kernel_traitsI6__halfffffjLj1536ELj1ELj1ELj4ELj16ENS_18Kernel_traits_baseILj1536ES2_ffffjLj128EEEEELb1ELb1ELb0ELb1EEEvNS_9BwdParamsE --------------------------
	.section	.nv.shared._ZN10layer_norm13ln_bwd_kernelINS_13Kernel_traitsI6__halfffffjLj1536ELj1ELj1ELj4ELj16ENS_18Kernel_traits_baseILj1536ES2_ffffjLj128EEEEELb1ELb1ELb0ELb1EEEvNS_9BwdParamsE,"aw",@nobits
	.sectionflags	@""
	.align	16


//--------------------- .nv.shared._ZN10layer_norm22ln_bwd_finalize_kernelINS_22Kernel_traits_finalizeILj1536E6__halfffffjLb1ELj1024ELj4ENS_18Kernel_traits_baseILj1536ES2_ffffjLj1024EEEEELb1ELb0EEEvNS_9BwdParamsE --------------------------
	.section	.nv.shared._ZN10layer_norm22ln_bwd_finalize_kernelINS_22Kernel_traits_finalizeILj1536E6__halfffffjLb1ELj1024ELj4ENS_18Kernel_traits_baseILj1536ES2_ffffjLj1024EEEEELb1ELb0EEEvNS_9BwdParamsE,"aw",@nobits
	.sectionflags	@""
	.align	16
.nv.shared._ZN10layer_norm22ln_bwd_finalize_kernelINS_22Kernel_traits_finalizeILj1536E6__halfffffjLb1ELj1024ELj4ENS_18Kernel_traits_baseILj1536ES2_ffffjLj1024EEEEELb1ELb0EEEvNS_9BwdParamsE:
	.zero		12672


//--------------------- .nv.shared._ZN10layer_norm13ln_bwd_kernelINS_13Kernel_traitsI6__halfffffjLj1536ELj1ELj1ELj4ELj16ENS_18Kernel_traits_baseILj1536ES2_ffffjLj128EEEEELb1ELb1ELb1ELb0EEEvNS_9BwdParamsE --------------------------
	.section	.nv.shared._ZN10layer_norm13ln_bwd_kernelINS_13Kernel_traitsI6__halfffffjLj1536ELj1ELj1ELj4ELj16ENS_18Kernel_traits_baseILj1536ES2_ffffjLj128EEEEELb1ELb1ELb1ELb0EEEvNS_9BwdParamsE,"aw",@nobits
	.sectionflags	@""
	.align	16


//--------------------- .nv.shared._ZN10layer_norm22ln_bwd_finalize_kernelINS_22Kernel_traits_finalizeILj1536E6__halfffffjLb1ELj1024ELj4ENS_18Kernel_traits_baseILj1536ES2_ffffjLj1024EEEEELb1ELb1EEEvNS_9BwdParamsE --------------------------
	.section	.nv.shared._ZN10layer_norm22ln_bwd_finalize_kernelINS_22Kernel_traits_finalizeILj1536E6__halfffffjLb1ELj1024ELj4ENS_18Kernel_traits_baseILj1536ES2_ffffjLj1024EEEEELb1ELb1EEEvNS_9BwdParamsE,"aw",@nobits
	.sectionflags	@""
	.align	16
.nv.shared._ZN10layer_norm22ln_bwd_finalize_kernelINS_22Kernel_traits_finalizeILj1536E6__halfffffjLb1ELj1024ELj4ENS_18Kernel_traits_baseILj1536ES2_ffffjLj1024EEEEELb1ELb1EEEvNS_9BwdParamsE:
	.zero		12672


//--------------------- .nv.shared._ZN10layer_norm13ln_bwd_kernelINS_13Kernel_traitsI6__halfffffjLj1536ELj1ELj1ELj4ELj16ENS_18Kernel_traits_baseILj1536ES2_ffffjLj128EEEEELb1ELb1ELb1ELb1EEEvNS_9BwdParamsE --------------------------
	.section	.nv.shared._ZN10layer_norm13ln_bwd_kernelINS_13Kernel_traitsI6__halfffffjLj1536ELj1ELj1ELj4ELj16ENS_18Kernel_traits_baseILj1536ES2_ffffjLj128EEEEELb1ELb1ELb1ELb1EEEvNS_9BwdParamsE,"aw",@nobits
	.sectionflags	@""
	.align	16


//--------------------- .nv.shared._ZN10layer_norm13ln_bwd_kernelINS_13Kernel_traitsIfffffjLj1536ELj1ELj1ELj4ELj16ENS_18Kernel_traits_baseILj1536EfffffjLj128EEEEELb0ELb0ELb0ELb0EEEvNS_9BwdParamsE --------------------------
	.section	.nv.shared._ZN10layer_norm13ln_bwd_kernelINS_13Kernel_traitsIfffffjLj1536ELj1ELj1ELj4ELj16ENS_18Kernel_traits_baseILj1536EfffffjLj128EEEEELb0ELb0ELb0ELb0EEEvNS_9BwdParamsE,"aw",@nobits
	.sectionflags	@""
	.align	16


//--------------------- .nv.shared._ZN10layer_norm13ln_bwd_kernelINS_13Kernel_traitsIfffffjLj1536ELj1ELj1ELj4ELj16ENS_18Kernel_traits_baseILj1536EfffffjLj128EEEEELb0ELb0ELb0ELb1EEEvNS_9BwdParamsE --------------------------
	.section	.nv.shared._ZN10layer_norm13ln_bwd_kernelINS_13Kernel_traitsIfffffjLj1536ELj1ELj1ELj4ELj16ENS_18Kernel_traits_baseILj1536EfffffjLj128EEEEELb0ELb0ELb0ELb1EEEvNS_9BwdParamsE,"aw",@nobits
	.sectionflags	@""
	.align	16


//--------------------- .nv.shared._ZN10layer_norm13ln_bwd_kernelINS_13Kernel_traitsIfffffjLj1536ELj1ELj1ELj4ELj16ENS_18Kernel_traits_baseILj1536EfffffjLj128EEEEELb0ELb0ELb1ELb0EEEvNS_9BwdParamsE --------------------------
	.section	.nv.shared._ZN10layer_norm13ln_bwd_kernelINS_13Kernel_traitsIfffffjLj1536ELj1ELj1ELj4ELj16ENS_18Kernel_traits_baseILj1536EfffffjLj128EEEEELb0ELb0ELb1ELb0EEEvNS_9BwdParamsE,"aw",@nobits
	.sectionflags	@""
	.align	16


//--------------------- .nv.shared._ZN10layer_norm13ln_bwd_kernelINS_13Kernel_traitsIfffffjLj1536ELj1ELj1ELj4ELj16ENS_18Kernel_traits_baseILj1536EfffffjLj128EEEEELb0ELb0ELb1ELb1EEEvNS_9BwdParamsE --------------------------
	.section	.nv.shared._ZN10layer_norm13ln_bwd_kernelINS_13Kernel_traitsIfffffjLj1536ELj1ELj1ELj4ELj16ENS_18Kernel_traits_baseILj1536EfffffjLj128EEEEELb0ELb0ELb1ELb1EEEvNS_9BwdParamsE,"aw",@nobits
	.sectionflags	@""
	.align	16


//--------------------- .nv.shared._ZN10layer_norm13ln_bwd_kernelINS_13Kernel_traitsIfffffjLj1536ELj1ELj1ELj4ELj16ENS_18Kernel_traits_baseILj1536EfffffjLj128EEEEELb0ELb1ELb0ELb0EEEvNS_9BwdParamsE --------------------------
	.section	.nv.shared._ZN10layer_norm13ln_bwd_kernelINS_13Kernel_traitsIfffffjLj1536ELj1ELj1ELj4ELj16ENS_18Kernel_traits_baseILj1536EfffffjLj128EEEEELb0ELb1ELb0ELb0EEEvNS_9BwdParamsE,"aw",@nobits
	.sectionflags	@""
	.align	16


//--------------------- .nv.shared._ZN10layer_norm13ln_bwd_kernelINS_13Kernel_traitsIfffffjLj1536ELj1ELj1ELj4ELj16ENS_18Kernel_traits_baseILj1536EfffffjLj128EEEEELb0ELb1ELb0ELb1EEEvNS_9BwdParamsE --------------------------
	.section	.nv.shared._ZN10layer_norm13ln_bwd_kernelINS_13Kernel_traitsIfffffjLj1536ELj1ELj1ELj4ELj16ENS_18Kernel_traits_baseILj1536EfffffjLj128EEEEELb0ELb1ELb0ELb1EEEvNS_9BwdParamsE,"aw",@nobits
	.sectionflags	@""
	.align	16


//--------------------- .nv.shared._ZN10layer_norm13ln_bwd_kernelINS_13Kernel_traitsIfffffjLj1536ELj1ELj1ELj4ELj16ENS_18Kernel_traits_baseILj1536EfffffjLj128EEEEELb0ELb1ELb1ELb0EEEvNS_9BwdParamsE --------------------------
	.section	.nv.shared._ZN10layer_norm13ln_bwd_kernelINS_13Kernel_traitsIfffffjLj1536ELj1ELj1ELj4ELj16ENS_18Kernel_traits_baseILj1536EfffffjLj128EEEEELb0ELb1ELb1ELb0EEEvNS_9BwdParamsE,"aw",@nobits
	.sectionflags	@""
	.align	16


//--------------------- .nv.shared._ZN10layer_norm13ln_bwd_kernelINS_13Kernel_traitsIfffffjLj1536ELj1ELj1ELj4ELj16ENS_18Kernel_traits_baseILj1536EfffffjLj128EEEEELb0ELb1ELb1ELb1EEEvNS_9BwdParamsE --------------------------
	.section	.nv.shared._ZN10layer_norm13ln_bwd_kernelINS_13Kernel_traitsIfffffjLj1536ELj1ELj1ELj4ELj16ENS_18Kernel_traits_baseILj1536EfffffjLj128EEEEELb0ELb1ELb1ELb1EEEvNS_9BwdParamsE,"aw",@nobits
	.sectionflags	@""
	.align	16


//--------------------- .nv.shared._ZN10layer_norm13ln_bwd_kernelINS_13Kernel_traitsIfffffjLj1536ELj1ELj1ELj4ELj16ENS_18Kernel_traits_baseILj1536EfffffjLj128EEEEELb1ELb0ELb0ELb0EEEvNS_9BwdParamsE --------------------------
	.section	.nv.shared._ZN10layer_norm13ln_bwd_kernelINS_13Kernel_traitsIfffffjLj1536ELj1ELj1ELj4ELj16ENS_18Kernel_traits_baseILj1536EfffffjLj128EEEEELb1ELb0ELb0ELb0EEEvNS_9BwdParamsE,"aw",@nobits
	.sectionflags	@""
	.align	16


//--------------------- .nv.shared._ZN10layer_norm13ln_bwd_kernelINS_13Kernel_traitsIfffffjLj1536ELj1ELj1ELj4ELj16ENS_18Kernel_traits_baseILj1536EfffffjLj128EEEEELb1ELb0ELb0ELb1EEEvNS_9BwdParamsE --------------------------
	.section	.nv.shared._ZN10layer_norm13ln_bwd_kernelINS_13Kernel_traitsIfffffjLj1536ELj1ELj1ELj4ELj16ENS_18Kernel_traits_baseILj1536EfffffjLj128EEEEELb1ELb0ELb0ELb1EEEvNS_9BwdParamsE,"aw",@nobits
	.sectionflags	@""
	.align	16


//--------------------- .nv.shared._ZN10layer_norm22ln_bwd_finalize_kernelINS_22Kernel_traits_finalizeILj1536EfffffjLb0ELj1024ELj4ENS_18Kernel_traits_baseILj1536EfffffjLj1024EEEEELb0ELb0EEEvNS_9BwdParamsE --------------------------
	.section	.nv.shared._ZN10layer_norm22ln_bwd_finalize_kernelINS_22Kernel_traits_finalizeILj1536EfffffjLb0ELj1024ELj4ENS_18Kernel_traits_baseILj1536EfffffjLj1024EEEEELb0ELb0EEEvNS_9BwdParamsE,"aw",@nobits
	.sectionflags	@""
	.align	16
.nv.shared._ZN10layer_norm22ln_bwd_finalize_kernelINS_22Kernel_traits_finalizeILj1536EfffffjLb0ELj1024ELj4ENS_18Kernel_traits_baseILj1536EfffffjLj1024EEEEELb0ELb0EEEvNS_9BwdParamsE:
	.zero		8448


//--------------------- .nv.shared._ZN10layer_norm13ln_bwd_kernelINS_13Kernel_traitsIfffffjLj1536ELj1ELj1ELj4ELj16ENS_18Kernel_traits_baseILj1536EfffffjLj128EEEEELb1ELb0ELb1ELb0EEEvNS_9BwdParamsE --------------------------
	.section	.nv.shared._ZN10layer_norm13ln_bwd_kernelINS_13Kernel_traitsIfffffjLj1536ELj1ELj1ELj4ELj16ENS_18Kernel_traits_baseILj1536EfffffjLj128EEEEELb1ELb0ELb1ELb0EEEvNS_9BwdParamsE,"aw",@nobits
	.sectionflags	@""
	.align	16


//--------------------- .nv.shared._ZN10layer_norm22ln_bwd_finalize_kernelINS_22Kernel_traits_finalizeILj1536EfffffjLb0ELj1024ELj4ENS_18Kernel_traits_baseILj1536EfffffjLj1024EEEEELb0ELb1EEEvNS_9BwdParamsE --------------------------
	.section	.nv.shared._ZN10layer_norm22ln_bwd_finalize_kernelINS_22Kernel_traits_finalizeILj1536EfffffjLb0ELj1024ELj4ENS_18Kernel_traits_baseILj1536EfffffjLj1024EEEEELb0ELb1EEEvNS_9BwdParamsE,"aw",@nobits
	.sectionflags	@""
	.align	16
.nv.shared._ZN10layer_norm22ln_bwd_finalize_kernelINS_22Kernel_traits_finalizeILj1536EfffffjLb0ELj1024ELj4ENS_18Kernel_traits_baseILj1536EfffffjLj1024EEEEELb0ELb1EEEvNS_9BwdParamsE:
	.zero		8448


//--------------------- .nv.shared._ZN10layer_norm13ln_bwd_kernelINS_13Kernel_traitsIfffffjLj1536ELj1ELj1ELj4ELj16ENS_18Kernel_traits_baseILj1536EfffffjLj128EEEEELb1ELb0ELb1ELb1EEEvNS_9BwdParamsE --------------------------
	.section	.nv.shared._ZN10layer_norm13ln_bwd_kernelINS_13Kernel_traitsIfffffjLj1536ELj1ELj1ELj4ELj16ENS_18Kernel_traits_baseILj1536EfffffjLj128EEEEELb1ELb0ELb1ELb1EEEvNS_9BwdParamsE,"aw",@nobits
	.sectionflags	@""
	.align	16


//--------------------- .nv.shared._ZN10layer_norm13ln_bwd_kernelINS_13Kernel_traitsIfffffjLj1536ELj1ELj1ELj4ELj16ENS_18Kernel_traits_baseILj1536EfffffjLj128EEEEELb1ELb1ELb0ELb0EEEvNS_9BwdParamsE --------------------------
	.section	.nv.shared._ZN10layer_norm13ln_bwd_kernelINS_13Kernel_traitsIfffffjLj1536ELj1ELj1ELj4ELj16ENS_18Kernel_traits_baseILj1536EfffffjLj128EEEEELb1ELb1ELb0ELb0EEEvNS_9BwdParamsE,"aw",@nobits
	.sectionflags	@""
	.align	16


//--------------------- .nv.shared._ZN10layer_norm13ln_bwd_kernelINS_13Kernel_traitsIfffffjLj1536ELj1ELj1ELj4ELj16ENS_18Kernel_traits_baseILj1536EfffffjLj128EEEEELb1ELb1ELb0ELb1EEEvNS_9BwdParamsE --------------------------
	.section	.nv.shared._ZN10layer_norm13ln_bwd_kernelINS_13Kernel_traitsIfffffjLj1536ELj1ELj1ELj4ELj16ENS_18Kernel_traits_baseILj1536EfffffjLj128EEEEELb1ELb1ELb0ELb1EEEvNS_9BwdParamsE,"aw",@nobits
	.sectionflags	@""
	.align	16


//--------------------- .nv.shared._ZN10layer_norm22ln_bwd_finalize_kernelINS_22Kernel_traits_finalizeILj1536EfffffjLb1ELj1024ELj4ENS_18Kernel_traits_baseILj1536EfffffjLj1024EEEEELb1ELb0EEEvNS_9BwdParamsE --------------------------
	.section	.nv.shared._ZN10layer_norm22ln_bwd_finalize_kernelINS_22Kernel_traits_finalizeILj1536EfffffjLb1ELj1024ELj4ENS_18Kernel_traits_baseILj1536EfffffjLj1024EEEEELb1ELb0EEEvNS_9BwdParamsE,"aw",@nobits
	.sectionflags	@""
	.align	16
.nv.shared._ZN10layer_norm22ln_bwd_finalize_kernelINS_22Kernel_traits_finalizeILj1536EfffffjLb1ELj1024ELj4ENS_18Kernel_traits_baseILj1536EfffffjLj1024EEEEELb1ELb0EEEvNS_9BwdParamsE:
	.zero		12672


//--------------------- .nv.shared._ZN10layer_norm13ln_bwd_kernelINS_13Kernel_traitsIfffffjLj1536ELj1ELj1ELj4ELj16ENS_18Kernel_traits_baseILj1536EfffffjLj128EEEEELb1ELb1ELb1ELb0EEEvNS_9BwdParamsE --------------------------
	.section	.nv.shared._ZN10layer_norm13ln_bwd_kernelINS_13Kernel_traitsIfffffjLj1536ELj1ELj1ELj4ELj16ENS_18Kernel_traits_baseILj1536EfffffjLj128EEEEELb1ELb1ELb1ELb0EEEvNS_9BwdParamsE,"aw",@nobits
	.sectionflags	@""
	.align	16


//--------------------- .nv.shared._ZN10layer_norm22ln_bwd_finalize_kernelINS_22Kernel_traits_finalizeILj1536EfffffjLb1ELj1024ELj4ENS_18Kernel_traits_baseILj1536EfffffjLj1024EEEEELb1ELb1EEEvNS_9BwdParamsE --------------------------
	.section	.nv.shared._ZN10layer_norm22ln_bwd_finalize_kernelINS_22Kernel_traits_finalizeILj1536EfffffjLb1ELj1024ELj4ENS_18Kernel_traits_baseILj1536EfffffjLj1024EEEEELb1ELb1EEEvNS_9BwdParamsE,"aw",@nobits
	.sectionflags	@""
	.align	16
.nv.shared._ZN10layer_norm22ln_bwd_finalize_kernelINS_22Kernel_traits_finalizeILj1536EfffffjLb1ELj1024ELj4ENS_18Kernel_traits_baseILj1536EfffffjLj1024EEEEELb1ELb1EEEvNS_9BwdParamsE:
	.zero		12672


//--------------------- .nv.shared._ZN10layer_norm13ln_bwd_kernelINS_13Kernel_traitsIfffffjLj1536ELj1ELj1ELj4ELj16ENS_18Kernel_traits_baseILj1536EfffffjLj128EEEEELb1ELb1ELb1ELb1EEEvNS_9BwdParamsE --------------------------
	.section	.nv.shared._ZN10layer_norm13ln_bwd_kernelINS_13Kernel_traitsIfffffjLj1536ELj1ELj1ELj4ELj16ENS_18Kernel_traits_baseILj1536EfffffjLj128EEEEELb1ELb1ELb1ELb1EEEvNS_9BwdParamsE,"aw",@nobits
	.sectionflags	@""
	.align	16
